// Copyright (c) 2024, Jay Shah, Ganesh Bikshandi, Ying Zhang, Vijay Thakkar, Pradeep Ramani, Tri Dao.
// Splitting the different template instantiations to different files to speed up compilation.
// This file is auto-generated. See "generate_kernels.py"

#include "flash_fwd_launch_template.h"

#ifndef FLASHATTENTION_DISABLE_HDIM64
template void run_mha_fwd_<90, cutlass::bfloat16_t, 64, 512, false, true, true, true>(Flash_fwd_params &params, cudaStream_t stream);
#endif


// ===== COMPILED SASS (sm_90a) =====

	.target	sm_90a

	.elftype	@"ET_EXEC"


//--------------------- .note.nv.tkinfo           --------------------------
	.section	.note.nv.tkinfo,"",@"SHT_NOTE"
	.sectionflags	@"SHF_NOTE_NV_TKINFO"
	.tkinfo
        /*0018*/ 	.word	0x00000002
        /*0030*/ 	.string	""
        /*0030*/ 	.string	"ptxas"
        /*0030*/ 	.string	"Cuda compilation tools, release 13.0, V13.0.88"
        /*0030*/ 	.string	"Build cuda_13.0.r13.0/compiler.36424714_0"
        /*0030*/ 	.string	"-arch sm_90a -m 64 "



//--------------------- .note.nv.cuinfo           --------------------------
	.section	.note.nv.cuinfo,"",@"SHT_NOTE"
	.sectionflags	@"SHF_NOTE_NV_CUINFO"
        /*0018*/ 	.short	0x0002
        /*001a*/ 	.short	0x005a
        /*001c*/ 	.short	0x0082
	.zero		2


//--------------------- .nv.info                  --------------------------
	.section	.nv.info,"",@"SHT_CUDA_INFO"
	.align	4


	//----- nvinfo : EIATTR_REGCOUNT
	.align		4
        /*0000*/ 	.byte	0x04, 0x2f
        /*0002*/ 	.short	(.L_20 - .L_19)
	.align		4
.L_19:
        /*0004*/ 	.word	index@(_ZN7cutlass13device_kernelIN5flash11enable_sm90INS1_16FlashAttnFwdSm90INS1_25CollectiveMainloopFwdSm90ILi2EN4cute5tupleIJNS5_1CILi1EEES8_S8_EEENS6_IJNS7_ILi64EEESA_SA_EEELi512ENS_10bfloat16_tEfNS_4arch4Sm90ELb1ELb0ELb1ELb1ELb1ELb1ELb1ELb0ELb0ELb1ELb0ELb0EEENS1_21CollectiveEpilogueFwdINS6_IJSA_NS7_ILi512EEESA_EEES9_SC_SE_Li256ELb1ELb1ELb0ELb0EEENS1_36VarlenDynamicPersistentTileSchedulerILi64ELi64ELi256ELi128ELb0ELb1ELb1ELb1ELb1ELb1EEEEEEEEEvNT_6ParamsE)
        /*0008*/ 	.word	0x000000a8


	//----- nvinfo : EIATTR_FRAME_SIZE
	.align		4
.L_20:
        /*000c*/ 	.byte	0x04, 0x11
        /*000e*/ 	.short	(.L_22 - .L_21)
	.align		4
.L_21:
        /*0010*/ 	.word	index@(_ZN7cutlass13device_kernelIN5flash11enable_sm90INS1_16FlashAttnFwdSm90INS1_25CollectiveMainloopFwdSm90ILi2EN4cute5tupleIJNS5_1CILi1EEES8_S8_EEENS6_IJNS7_ILi64EEESA_SA_EEELi512ENS_10bfloat16_tEfNS_4arch4Sm90ELb1ELb0ELb1ELb1ELb1ELb1ELb1ELb0ELb0ELb1ELb0ELb0EEENS1_21CollectiveEpilogueFwdINS6_IJSA_NS7_ILi512EEESA_EEES9_SC_SE_Li256ELb1ELb1ELb0ELb0EEENS1_36VarlenDynamicPersistentTileSchedulerILi64ELi64ELi256ELi128ELb0ELb1ELb1ELb1ELb1ELb1EEEEEEEEEvNT_6ParamsE)
        /*0014*/ 	.word	0x00000078


	//----- nvinfo : EIATTR_REGCOUNT
	.align		4
.L_22:
        /*0018*/ 	.byte	0x04, 0x2f
        /*001a*/ 	.short	(.L_24 - .L_23)
	.align		4
.L_23:
        /*001c*/ 	.word	index@(_ZN7cutlass13device_kernelIN5flash11enable_sm90INS1_16FlashAttnFwdSm90INS1_25CollectiveMainloopFwdSm90ILi2EN4cute5tupleIJNS5_1CILi1EEES8_S8_EEENS6_IJNS7_ILi64EEESA_SA_EEELi512ENS_10bfloat16_tEfNS_4arch4Sm90ELb1ELb0ELb1ELb1ELb1ELb0ELb1ELb0ELb0ELb1ELb0ELb0EEENS1_21CollectiveEpilogueFwdINS6_IJSA_NS7_ILi512EEESA_EEES9_SC_SE_Li256ELb1ELb1ELb0ELb0EEENS1_36VarlenDynamicPersistentTileSchedulerILi64ELi64ELi256ELi128ELb0ELb1ELb1ELb1ELb1ELb1EEEEEEEEEvNT_6ParamsE)
        /*0020*/ 	.word	0x000000a8


	//----- nvinfo : EIATTR_FRAME_SIZE
	.align		4
.L_24:
        /*0024*/ 	.byte	0x04, 0x11
        /*0026*/ 	.short	(.L_26 - .L_25)
	.align		4
.L_25:
        /*0028*/ 	.word	index@(_ZN7cutlass13device_kernelIN5flash11enable_sm90INS1_16FlashAttnFwdSm90INS1_25CollectiveMainloopFwdSm90ILi2EN4cute5tupleIJNS5_1CILi1EEES8_S8_EEENS6_IJNS7_ILi64EEESA_SA_EEELi512ENS_10bfloat16_tEfNS_4arch4Sm90ELb1ELb0ELb1ELb1ELb1ELb0ELb1ELb0ELb0ELb1ELb0ELb0EEENS1_21CollectiveEpilogueFwdINS6_IJSA_NS7_ILi512EEESA_EEES9_SC_SE_Li256ELb1ELb1ELb0ELb0EEENS1_36VarlenDynamicPersistentTileSchedulerILi64ELi64ELi256ELi128ELb0ELb1ELb1ELb1ELb1ELb1EEEEEEEEEvNT_6ParamsE)
        /*002c*/ 	.word	0x00000028


	//----- nvinfo : EIATTR_REGCOUNT
	.align		4
.L_26:
        /*0030*/ 	.byte	0x04, 0x2f
        /*0032*/ 	.short	(.L_28 - .L_27)
	.align		4
.L_27:
        /*0034*/ 	.word	index@(_ZN7cutlass13device_kernelIN5flash11enable_sm90INS1_16FlashAttnFwdSm90INS1_25CollectiveMainloopFwdSm90ILi2EN4cute5tupleIJNS5_1CILi1EEES8_S8_EEENS6_IJNS7_ILi64EEESA_SA_EEELi512ENS_10bfloat16_tEfNS_4arch4Sm90ELb1ELb0ELb1ELb1ELb1ELb1ELb0ELb0ELb0ELb1ELb0ELb0EEENS1_21CollectiveEpilogueFwdINS6_IJSA_NS7_ILi512EEESA_EEES9_SC_SE_Li256ELb1ELb1ELb0ELb0EEENS1_36VarlenDynamicPersistentTileSchedulerILi64ELi64ELi256ELi128ELb0ELb1ELb1ELb1ELb1ELb1EEEEEEEEEvNT_6ParamsE)
        /*0038*/ 	.word	0x000000a8


	//----- nvinfo : EIATTR_FRAME_SIZE
	.align		4
.L_28:
        /*003c*/ 	.byte	0x04, 0x11
        /*003e*/ 	.short	(.L_30 - .L_29)
	.align		4
.L_29:
        /*0040*/ 	.word	index@(_ZN7cutlass13device_kernelIN5flash11enable_sm90INS1_16FlashAttnFwdSm90INS1_25CollectiveMainloopFwdSm90ILi2EN4cute5tupleIJNS5_1CILi1EEES8_S8_EEENS6_IJNS7_ILi64EEESA_SA_EEELi512ENS_10bfloat16_tEfNS_4arch4Sm90ELb1ELb0ELb1ELb1ELb1ELb1ELb0ELb0ELb0ELb1ELb0ELb0EEENS1_21CollectiveEpilogueFwdINS6_IJSA_NS7_ILi512EEESA_EEES9_SC_SE_Li256ELb1ELb1ELb0ELb0EEENS1_36VarlenDynamicPersistentTileSchedulerILi64ELi64ELi256ELi128ELb0ELb1ELb1ELb1ELb1ELb1EEEEEEEEEvNT_6ParamsE)
        /*0044*/ 	.word	0x00000068


	//----- nvinfo : EIATTR_REGCOUNT
	.align		4
.L_30:
        /*0048*/ 	.byte	0x04, 0x2f
        /*004a*/ 	.short	(.L_32 - .L_31)
	.align		4
.L_31:
        /*004c*/ 	.word	index@(_ZN7cutlass13device_kernelIN5flash11enable_sm90INS1_16FlashAttnFwdSm90INS1_25CollectiveMainloopFwdSm90ILi2EN4cute5tupleIJNS5_1CILi1EEES8_S8_EEENS6_IJNS7_ILi64EEESA_SA_EEELi512ENS_10bfloat16_tEfNS_4arch4Sm90ELb1ELb0ELb1ELb1ELb1ELb0ELb0ELb0ELb0ELb1ELb0ELb0EEENS1_21CollectiveEpilogueFwdINS6_IJSA_NS7_ILi512EEESA_EEES9_SC_SE_Li256ELb1ELb1ELb0ELb0EEENS1_36VarlenDynamicPersistentTileSchedulerILi64ELi64ELi256ELi128ELb0ELb1ELb1ELb1ELb1ELb1EEEEEEEEEvNT_6ParamsE)
        /*0050*/ 	.word	0x000000a8


	//----- nvinfo : EIATTR_FRAME_SIZE
	.align		4
.L_32:
        /*0054*/ 	.byte	0x04, 0x11
        /*0056*/ 	.short	(.L_34 - .L_33)
	.align		4
.L_33:
        /*0058*/ 	.word	index@(_ZN7cutlass13device_kernelIN5flash11enable_sm90INS1_16FlashAttnFwdSm90INS1_25CollectiveMainloopFwdSm90ILi2EN4cute5tupleIJNS5_1CILi1EEES8_S8_EEENS6_IJNS7_ILi64EEESA_SA_EEELi512ENS_10bfloat16_tEfNS_4arch4Sm90ELb1ELb0ELb1ELb1ELb1ELb0ELb0ELb0ELb0ELb1ELb0ELb0EEENS1_21CollectiveEpilogueFwdINS6_IJSA_NS7_ILi512EEESA_EEES9_SC_SE_Li256ELb1ELb1ELb0ELb0EEENS1_36VarlenDynamicPersistentTileSchedulerILi64ELi64ELi256ELi128ELb0ELb1ELb1ELb1ELb1ELb1EEEEEEEEEvNT_6ParamsE)
        /*005c*/ 	.word	0x00000030


	//----- nvinfo : EIATTR_REGCOUNT
	.align		4
.L_34:
        /*0060*/ 	.byte	0x04, 0x2f
        /*0062*/ 	.short	(.L_36 - .L_35)
	.align		4
.L_35:
        /*0064*/ 	.word	index@(_ZN7cutlass13device_kernelIN5flash11enable_sm90INS1_16FlashAttnFwdSm90INS1_25CollectiveMainloopFwdSm90ILi2EN4cute5tupleIJNS5_1CILi1EEES8_S8_EEENS6_IJNS7_ILi64EEESA_SA_EEELi512ENS_10bfloat16_tEfNS_4arch4Sm90ELb1ELb0ELb1ELb0ELb1ELb0ELb1ELb0ELb0ELb1ELb0ELb0EEENS1_21CollectiveEpilogueFwdINS6_IJSA_NS7_ILi512EEESA_EEES9_SC_SE_Li256ELb0ELb1ELb0ELb0EEENS1_30DynamicPersistentTileSchedulerILi256ELi128ELb0ELb1ELb1EEEEEEEEEvNT_6ParamsE)
        /*0068*/ 	.word	0x000000a8


	//----- nvinfo : EIATTR_FRAME_SIZE
	.align		4
.L_36:
        /*006c*/ 	.byte	0x04, 0x11
        /*006e*/ 	.short	(.L_38 - .L_37)
	.align		4
.L_37:
        /*0070*/ 	.word	index@(_ZN7cutlass13device_kernelIN5flash11enable_sm90INS1_16FlashAttnFwdSm90INS1_25CollectiveMainloopFwdSm90ILi2EN4cute5tupleIJNS5_1CILi1EEES8_S8_EEENS6_IJNS7_ILi64EEESA_SA_EEELi512ENS_10bfloat16_tEfNS_4arch4Sm90ELb1ELb0ELb1ELb0ELb1ELb0ELb1ELb0ELb0ELb1ELb0ELb0EEENS1_21CollectiveEpilogueFwdINS6_IJSA_NS7_ILi512EEESA_EEES9_SC_SE_Li256ELb0ELb1ELb0ELb0EEENS1_30DynamicPersistentTileSchedulerILi256ELi128ELb0ELb1ELb1EEEEEEEEEvNT_6ParamsE)
        /*0074*/ 	.word	0x00000018


	//----- nvinfo : EIATTR_REGCOUNT
	.align		4
.L_38:
        /*0078*/ 	.byte	0x04, 0x2f
        /*007a*/ 	.short	(.L_40 - .L_39)
	.align		4
.L_39:
        /*007c*/ 	.word	index@(_ZN7cutlass13device_kernelIN5flash11enable_sm90INS1_16FlashAttnFwdSm90INS1_25CollectiveMainloopFwdSm90ILi2EN4cute5tupleIJNS5_1CILi1EEES8_S8_EEENS6_IJNS7_ILi64EEESA_SA_EEELi512ENS_10bfloat16_tEfNS_4arch4Sm90ELb1ELb0ELb1ELb0ELb1ELb0ELb0ELb0ELb0ELb1ELb0ELb0EEENS1_21CollectiveEpilogueFwdINS6_IJSA_NS7_ILi512EEESA_EEES9_SC_SE_Li256ELb0ELb1ELb0ELb0EEENS1_30DynamicPersistentTileSchedulerILi256ELi128ELb0ELb1ELb1EEEEEEEEEvNT_6ParamsE)
        /*0080*/ 	.word	0x000000a8


	//----- nvinfo : EIATTR_FRAME_SIZE
	.align		4
.L_40:
        /*0084*/ 	.byte	0x04, 0x11
        /*0086*/ 	.short	(.L_42 - .L_41)
	.align		4
.L_41:
        /*0088*/ 	.word	index@(_ZN7cutlass13device_kernelIN5flash11enable_sm90INS1_16FlashAttnFwdSm90INS1_25CollectiveMainloopFwdSm90ILi2EN4cute5tupleIJNS5_1CILi1EEES8_S8_EEENS6_IJNS7_ILi64EEESA_SA_EEELi512ENS_10bfloat16_tEfNS_4arch4Sm90ELb1ELb0ELb1ELb0ELb1ELb0ELb0ELb0ELb0ELb1ELb0ELb0EEENS1_21CollectiveEpilogueFwdINS6_IJSA_NS7_ILi512EEESA_EEES9_SC_SE_Li256ELb0ELb1ELb0ELb0EEENS1_30DynamicPersistentTileSchedulerILi256ELi128ELb0ELb1ELb1EEEEEEEEEvNT_6ParamsE)
        /*008c*/ 	.word	0x00000010


	//----- nvinfo : EIATTR_REGCOUNT
	.align		4
.L_42:
        /*0090*/ 	.byte	0x04, 0x2f
        /*0092*/ 	.short	(.L_44 - .L_43)
	.align		4
.L_43:
        /*0094*/ 	.word	index@(_ZN7cutlass13device_kernelIN5flash11enable_sm90INS1_16FlashAttnFwdSm90INS1_25CollectiveMainloopFwdSm90ILi2EN4cute5tupleIJNS5_1CILi1EEES8_S8_EEENS6_IJNS7_ILi64EEESA_SA_EEELi512ENS_10bfloat16_tEfNS_4arch4Sm90ELb0ELb1ELb1ELb1ELb1ELb1ELb1ELb0ELb0ELb1ELb0ELb0EEENS1_21CollectiveEpilogueFwdINS6_IJSA_NS7_ILi512EEESA_EEES9_SC_SE_Li256ELb1ELb1ELb0ELb0EEENS1_36VarlenDynamicPersistentTileSchedulerILi64ELi64ELi256ELi128ELb0ELb1ELb1ELb1ELb0ELb1EEEEEEEEEvNT_6ParamsE)
        /*0098*/ 	.word	0x000000a8


	//----- nvinfo : EIATTR_FRAME_SIZE
	.align		4
.L_44:
        /*009c*/ 	.byte	0x04, 0x11
        /*009e*/ 	.short	(.L_46 - .L_45)
	.align		4
.L_45:
        /*00a0*/ 	.word	index@($_ZN7cutlass13device_kernelIN5flash11enable_sm90INS1_16FlashAttnFwdSm90INS1_25CollectiveMainloopFwdSm90ILi2EN4cute5tupleIJNS5_1CILi1EEES8_S8_EEENS6_IJNS7_ILi64EEESA_SA_EEELi512ENS_10bfloat16_tEfNS_4arch4Sm90ELb0ELb1ELb1ELb1ELb1ELb1ELb1ELb0ELb0ELb1ELb0ELb0EEENS1_21CollectiveEpilogueFwdINS6_IJSA_NS7_ILi512EEESA_EEES9_SC_SE_Li256ELb1ELb1ELb0ELb0EEENS1_36VarlenDynamicPersistentTileSchedulerILi64ELi64ELi256ELi128ELb0ELb1ELb1ELb1ELb0ELb1EEEEEEEEEvNT_6ParamsE$_ZZN5flash25CollectiveMainloopFwdSm90ILi2EN4cute5tupleIJNS1_1CILi1EEES4_S4_EEENS2_IJNS3_ILi64EEES6_S6_EEELi512EN7cutlass10bfloat16_tEfNS8_4arch4Sm90ELb0ELb1ELb1ELb1ELb1ELb1ELb1ELb0ELb0ELb1ELb0ELb0EE3mmaINS_16FlashAttnFwdSm90ISC_NS_21CollectiveEpilogueFwdINS2_IJS6_NS3_ILi512EEES6_EEES5_S9_SB_Li256ELb1ELb1ELb0ELb0EEENS_36VarlenDynamicPersistentTileSchedulerILi64ELi64ELi256ELi128ELb0ELb1ELb1ELb1ELb0ELb1EEEE13SharedStorageENS1_6TensorINS1_11ArrayEngineIfLm128EEENS1_6LayoutINS2_IJNS2_IJNS3_ILi2EEESR_NS3_ILi32EEEEEES4_S4_EEENS2_IJNS2_IJS4_SR_NS3_ILi4EEEEEENS3_ILi0EEESX_EEEEEEENS_7SoftmaxILi2ELi0EEEEEbRKNSC_6ParamsENS8_13PipelineAsyncILi2EEES17_RNS8_13PipelineStateILj2EEERT0_RT1_iRiRKNS_16SeqlenInfoQKNewKILb1ELb1EEENS2_IJiiiiEEERT_ENKUliT_T0_T1_E_clIZSD_ISM_S10_S12_EbS15_S17_S17_S1A_S1C_S1E_iS1F_S1J_S1K_S1M_EUlRS1N_iE0_NS3_ILb1EEES1U_EEDaiS1N_S1O_S1P_)
        /*00a4*/ 	.word	0x00000460


	//----- nvinfo : EIATTR_FRAME_SIZE
	.align		4
.L_46:
        /*00a8*/ 	.byte	0x04, 0x11
        /*00aa*/ 	.short	(.L_48 - .L_47)
	.align		4
.L_47:
        /*00ac*/ 	.word	index@(_ZN7cutlass13device_kernelIN5flash11enable_sm90INS1_16FlashAttnFwdSm90INS1_25CollectiveMainloopFwdSm90ILi2EN4cute5tupleIJNS5_1CILi1EEES8_S8_EEENS6_IJNS7_ILi64EEESA_SA_EEELi512ENS_10bfloat16_tEfNS_4arch4Sm90ELb0ELb1ELb1ELb1ELb1ELb1ELb1ELb0ELb0ELb1ELb0ELb0EEENS1_21CollectiveEpilogueFwdINS6_IJSA_NS7_ILi512EEESA_EEES9_SC_SE_Li256ELb1ELb1ELb0ELb0EEENS1_36VarlenDynamicPersistentTileSchedulerILi64ELi64ELi256ELi128ELb0ELb1ELb1ELb1ELb0ELb1EEEEEEEEEvNT_6ParamsE)
        /*00b0*/ 	.word	0x00000460


	//----- nvinfo : EIATTR_REGCOUNT
	.align		4
.L_48:
        /*00b4*/ 	.byte	0x04, 0x2f
        /*00b6*/ 	.short	(.L_50 - .L_49)
	.align		4
.L_49:
        /*00b8*/ 	.word	index@(_ZN7cutlass13device_kernelIN5flash11enable_sm90INS1_16FlashAttnFwdSm90INS1_25CollectiveMainloopFwdSm90ILi2EN4cute5tupleIJNS5_1CILi1EEES8_S8_EEENS6_IJNS7_ILi64EEESA_SA_EEELi512ENS_10bfloat16_tEfNS_4arch4Sm90ELb0ELb1ELb1ELb1ELb1ELb0ELb1ELb0ELb0ELb1ELb0ELb0EEENS1_21CollectiveEpilogueFwdINS6_IJSA_NS7_ILi512EEESA_EEES9_SC_SE_Li256ELb1ELb1ELb0ELb0EEENS1_36VarlenDynamicPersistentTileSchedulerILi64ELi64ELi256ELi128ELb0ELb1ELb1ELb1ELb0ELb1EEEEEEEEEvNT_6ParamsE)
        /*00bc*/ 	.word	0x000000a8


	//----- nvinfo : EIATTR_FRAME_SIZE
	.align		4
.L_50:
        /*00c0*/ 	.byte	0x04, 0x11
        /*00c2*/ 	.short	(.L_52 - .L_51)
	.align		4
.L_51:
        /*00c4*/ 	.word	index@($_ZN7cutlass13device_kernelIN5flash11enable_sm90INS1_16FlashAttnFwdSm90INS1_25CollectiveMainloopFwdSm90ILi2EN4cute5tupleIJNS5_1CILi1EEES8_S8_EEENS6_IJNS7_ILi64EEESA_SA_EEELi512ENS_10bfloat16_tEfNS_4arch4Sm90ELb0ELb1ELb1ELb1ELb1ELb0ELb1ELb0ELb0ELb1ELb0ELb0EEENS1_21CollectiveEpilogueFwdINS6_IJSA_NS7_ILi512EEESA_EEES9_SC_SE_Li256ELb1ELb1ELb0ELb0EEENS1_36VarlenDynamicPersistentTileSchedulerILi64ELi64ELi256ELi128ELb0ELb1ELb1ELb1ELb0ELb1EEEEEEEEEvNT_6ParamsE$_ZZN5flash25CollectiveMainloopFwdSm90ILi2EN4cute5tupleIJNS1_1CILi1EEES4_S4_EEENS2_IJNS3_ILi64EEES6_S6_EEELi512EN7cutlass10bfloat16_tEfNS8_4arch4Sm90ELb0ELb1ELb1ELb1ELb1ELb0ELb1ELb0ELb0ELb1ELb0ELb0EE3mmaINS_16FlashAttnFwdSm90ISC_NS_21CollectiveEpilogueFwdINS2_IJS6_NS3_ILi512EEES6_EEES5_S9_SB_Li256ELb1ELb1ELb0ELb0EEENS_36VarlenDynamicPersistentTileSchedulerILi64ELi64ELi256ELi128ELb0ELb1ELb1ELb1ELb0ELb1EEEE13SharedStorageENS1_6TensorINS1_11ArrayEngineIfLm128EEENS1_6LayoutINS2_IJNS2_IJNS3_ILi2EEESR_NS3_ILi32EEEEEES4_S4_EEENS2_IJNS2_IJS4_SR_NS3_ILi4EEEEEENS3_ILi0EEESX_EEEEEEENS_7SoftmaxILi2ELi0EEEEEbRKNSC_6ParamsENS8_13PipelineAsyncILi2EEES17_RNS8_13PipelineStateILj2EEERT0_RT1_iRiRKNS_16SeqlenInfoQKNewKILb1ELb0EEENS2_IJiiiiEEERT_ENKUliT_T0_T1_E_clIZSD_ISM_S10_S12_EbS15_S17_S17_S1A_S1C_S1E_iS1F_S1J_S1K_S1M_EUlRS1N_iE1_NS3_ILb0EEENS3_ILb1EEEEEDaiS1N_S1O_S1P_)
        /*00c8*/ 	.word	0x00000450


	//----- nvinfo : EIATTR_FRAME_SIZE
	.align		4
.L_52:
        /*00cc*/ 	.byte	0x04, 0x11
        /*00ce*/ 	.short	(.L_54 - .L_53)
	.align		4
.L_53:
        /*00d0*/ 	.word	index@(_ZN7cutlass13device_kernelIN5flash11enable_sm90INS1_16FlashAttnFwdSm90INS1_25CollectiveMainloopFwdSm90ILi2EN4cute5tupleIJNS5_1CILi1EEES8_S8_EEENS6_IJNS7_ILi64EEESA_SA_EEELi512ENS_10bfloat16_tEfNS_4arch4Sm90ELb0ELb1ELb1ELb1ELb1ELb0ELb1ELb0ELb0ELb1ELb0ELb0EEENS1_21CollectiveEpilogueFwdINS6_IJSA_NS7_ILi512EEESA_EEES9_SC_SE_Li256ELb1ELb1ELb0ELb0EEENS1_36VarlenDynamicPersistentTileSchedulerILi64ELi64ELi256ELi128ELb0ELb1ELb1ELb1ELb0ELb1EEEEEEEEEvNT_6ParamsE)
        /*00d4*/ 	.word	0x00000450


	//----- nvinfo : EIATTR_REGCOUNT
	.align		4
.L_54:
        /*00d8*/ 	.byte	0x04, 0x2f
        /*00da*/ 	.short	(.L_56 - .L_55)
	.align		4
.L_55:
        /*00dc*/ 	.word	index@(_ZN7cutlass13device_kernelIN5flash11enable_sm90INS1_16FlashAttnFwdSm90INS1_25CollectiveMainloopFwdSm90ILi2EN4cute5tupleIJNS5_1CILi1EEES8_S8_EEENS6_IJNS7_ILi64EEESA_SA_EEELi512ENS_10bfloat16_tEfNS_4arch4Sm90ELb0ELb1ELb1ELb1ELb1ELb1ELb0ELb0ELb0ELb1ELb0ELb0EEENS1_21CollectiveEpilogueFwdINS6_IJSA_NS7_ILi512EEESA_EEES9_SC_SE_Li256ELb1ELb1ELb0ELb0EEENS1_36VarlenDynamicPersistentTileSchedulerILi64ELi64ELi256ELi128ELb0ELb1ELb1ELb1ELb0ELb1EEEEEEEEEvNT_6ParamsE)
        /*00e0*/ 	.word	0x000000a8


	//----- nvinfo : EIATTR_FRAME_SIZE
	.align		4
.L_56:
        /*00e4*/ 	.byte	0x04, 0x11
        /*00e6*/ 	.short	(.L_58 - .L_57)
	.align		4
.L_57:
        /*00e8*/ 	.word	index@(_ZN7cutlass13device_kernelIN5flash11enable_sm90INS1_16FlashAttnFwdSm90INS1_25CollectiveMainloopFwdSm90ILi2EN4cute5tupleIJNS5_1CILi1EEES8_S8_EEENS6_IJNS7_ILi64EEESA_SA_EEELi512ENS_10bfloat16_tEfNS_4arch4Sm90ELb0ELb1ELb1ELb1ELb1ELb1ELb0ELb0ELb0ELb1ELb0ELb0EEENS1_21CollectiveEpilogueFwdINS6_IJSA_NS7_ILi512EEESA_EEES9_SC_SE_Li256ELb1ELb1ELb0ELb0EEENS1_36VarlenDynamicPersistentTileSchedulerILi64ELi64ELi256ELi128ELb0ELb1ELb1ELb1ELb0ELb1EEEEEEEEEvNT_6ParamsE)
        /*00ec*/ 	.word	0x00000068


	//----- nvinfo : EIATTR_REGCOUNT
	.align		4
.L_58:
        /*00f0*/ 	.byte	0x04, 0x2f
        /*00f2*/ 	.short	(.L_60 - .L_59)
	.align		4
.L_59:
        /*00f4*/ 	.word	index@(_ZN7cutlass13device_kernelIN5flash11enable_sm90INS1_16FlashAttnFwdSm90INS1_25CollectiveMainloopFwdSm90ILi2EN4cute5tupleIJNS5_1CILi1EEES8_S8_EEENS6_IJNS7_ILi64EEESA_SA_EEELi512ENS_10bfloat16_tEfNS_4arch4Sm90ELb0ELb1ELb1ELb1ELb1ELb0ELb0ELb0ELb0ELb1ELb0ELb0EEENS1_21CollectiveEpilogueFwdINS6_IJSA_NS7_ILi512EEESA_EEES9_SC_SE_Li256ELb1ELb1ELb0ELb0EEENS1_36VarlenDynamicPersistentTileSchedulerILi64ELi64ELi256ELi128ELb0ELb1ELb1ELb1ELb0ELb1EEEEEEEEEvNT_6ParamsE)
        /*00f8*/ 	.word	0x000000a8


	//----- nvinfo : EIATTR_FRAME_SIZE
	.align		4
.L_60:
        /*00fc*/ 	.byte	0x04, 0x11
        /*00fe*/ 	.short	(.L_62 - .L_61)
	.align		4
.L_61:
        /*0100*/ 	.word	index@(_ZN7cutlass13device_kernelIN5flash11enable_sm90INS1_16FlashAttnFwdSm90INS1_25CollectiveMainloopFwdSm90ILi2EN4cute5tupleIJNS5_1CILi1EEES8_S8_EEENS6_IJNS7_ILi64EEESA_SA_EEELi512ENS_10bfloat16_tEfNS_4arch4Sm90ELb0ELb1ELb1ELb1ELb1ELb0ELb0ELb0ELb0ELb1ELb0ELb0EEENS1_21CollectiveEpilogueFwdINS6_IJSA_NS7_ILi512EEESA_EEES9_SC_SE_Li256ELb1ELb1ELb0ELb0EEENS1_36VarlenDynamicPersistentTileSchedulerILi64ELi64ELi256ELi128ELb0ELb1ELb1ELb1ELb0ELb1EEEEEEEEEvNT_6ParamsE)
        /*0104*/ 	.word	0x00000020


	//----- nvinfo : EIATTR_REGCOUNT
	.align		4
.L_62:
        /*0108*/ 	.byte	0x04, 0x2f
        /*010a*/ 	.short	(.L_64 - .L_63)
	.align		4
.L_63:
        /*010c*/ 	.word	index@(_ZN7cutlass13device_kernelIN5flash11enable_sm90INS1_16FlashAttnFwdSm90INS1_25CollectiveMainloopFwdSm90ILi2EN4cute5tupleIJNS5_1CILi1EEES8_S8_EEENS6_IJNS7_ILi64EEESA_SA_EEELi512ENS_10bfloat16_tEfNS_4arch4Sm90ELb0ELb1ELb1ELb0ELb1ELb0ELb1ELb0ELb0ELb1ELb0ELb0EEENS1_21CollectiveEpilogueFwdINS6_IJSA_NS7_ILi512EEESA_EEES9_SC_SE_Li256ELb0ELb1ELb0ELb0EEENS1_30DynamicPersistentTileSchedulerILi256ELi128ELb0ELb1ELb1EEEEEEEEEvNT_6ParamsE)
        /*0110*/ 	.word	0x000000a8


	//----- nvinfo : EIATTR_FRAME_SIZE
	.align		4
.L_64:
        /*0114*/ 	.byte	0x04, 0x11
        /*0116*/ 	.short	(.L_66 - .L_65)
	.align		4
.L_65:
        /*0118*/ 	.word	index@($_ZN7cutlass13device_kernelIN5flash11enable_sm90INS1_16FlashAttnFwdSm90INS1_25CollectiveMainloopFwdSm90ILi2EN4cute5tupleIJNS5_1CILi1EEES8_S8_EEENS6_IJNS7_ILi64EEESA_SA_EEELi512ENS_10bfloat16_tEfNS_4arch4Sm90ELb0ELb1ELb1ELb0ELb1ELb0ELb1ELb0ELb0ELb1ELb0ELb0EEENS1_21CollectiveEpilogueFwdINS6_IJSA_NS7_ILi512EEESA_EEES9_SC_SE_Li256ELb0ELb1ELb0ELb0EEENS1_30DynamicPersistentTileSchedulerILi256ELi128ELb0ELb1ELb1EEEEEEEEEvNT_6ParamsE$_ZZN5flash25CollectiveMainloopFwdSm90ILi2EN4cute5tupleIJNS1_1CILi1EEES4_S4_EEENS2_IJNS3_ILi64EEES6_S6_EEELi512EN7cutlass10bfloat16_tEfNS8_4arch4Sm90ELb0ELb1ELb1ELb0ELb1ELb0ELb1ELb0ELb0ELb1ELb0ELb0EE3mmaINS_16FlashAttnFwdSm90ISC_NS_21CollectiveEpilogueFwdINS2_IJS6_NS3_ILi512EEES6_EEES5_S9_SB_Li256ELb0ELb1ELb0ELb0EEENS_30DynamicPersistentTileSchedulerILi256ELi128ELb0ELb1ELb1EEEE13SharedStorageENS1_6TensorINS1_11ArrayEngineIfLm128EEENS1_6LayoutINS2_IJNS2_IJNS3_ILi2EEESR_NS3_ILi32EEEEEES4_S4_EEENS2_IJNS2_IJS4_SR_NS3_ILi4EEEEEENS3_ILi0EEESX_EEEEEEENS_7SoftmaxILi2ELi0EEEEEbRKNSC_6ParamsENS8_13PipelineAsyncILi2EEES17_RNS8_13PipelineStateILj2EEERT0_RT1_iRiRKNS_16SeqlenInfoQKNewKILb0ELb0EEENS2_IJiiiiEEERT_ENKUliT_T0_T1_E_clIZSD_ISM_S10_S12_EbS15_S17_S17_S1A_S1C_S1E_iS1F_S1J_S1K_S1M_EUlRS1N_iE1_NS3_ILb0EEENS3_ILb1EEEEEDaiS1N_S1O_S1P_)
        /*011c*/ 	.word	0x00000450


	//----- nvinfo : EIATTR_FRAME_SIZE
	.align		4
.L_66:
        /*0120*/ 	.byte	0x04, 0x11
        /*0122*/ 	.short	(.L_68 - .L_67)
	.align		4
.L_67:
        /*0124*/ 	.word	index@(_ZN7cutlass13device_kernelIN5flash11enable_sm90INS1_16FlashAttnFwdSm90INS1_25CollectiveMainloopFwdSm90ILi2EN4cute5tupleIJNS5_1CILi1EEES8_S8_EEENS6_IJNS7_ILi64EEESA_SA_EEELi512ENS_10bfloat16_tEfNS_4arch4Sm90ELb0ELb1ELb1ELb0ELb1ELb0ELb1ELb0ELb0ELb1ELb0ELb0EEENS1_21CollectiveEpilogueFwdINS6_IJSA_NS7_ILi512EEESA_EEES9_SC_SE_Li256ELb0ELb1ELb0ELb0EEENS1_30DynamicPersistentTileSchedulerILi256ELi128ELb0ELb1ELb1EEEEEEEEEvNT_6ParamsE)
        /*0128*/ 	.word	0x00000450


	//----- nvinfo : EIATTR_REGCOUNT
	.align		4
.L_68:
        /*012c*/ 	.byte	0x04, 0x2f
        /*012e*/ 	.short	(.L_70 - .L_69)
	.align		4
.L_69:
        /*0130*/ 	.word	index@(_ZN7cutlass13device_kernelIN5flash11enable_sm90INS1_16FlashAttnFwdSm90INS1_25CollectiveMainloopFwdSm90ILi2EN4cute5tupleIJNS5_1CILi1EEES8_S8_EEENS6_IJNS7_ILi64EEESA_SA_EEELi512ENS_10bfloat16_tEfNS_4arch4Sm90ELb0ELb1ELb1ELb0ELb1ELb0ELb0ELb0ELb0ELb1ELb0ELb0EEENS1_21CollectiveEpilogueFwdINS6_IJSA_NS7_ILi512EEESA_EEES9_SC_SE_Li256ELb0ELb1ELb0ELb0EEENS1_30DynamicPersistentTileSchedulerILi256ELi128ELb0ELb1ELb1EEEEEEEEEvNT_6ParamsE)
        /*0134*/ 	.word	0x000000a8


	//----- nvinfo : EIATTR_FRAME_SIZE
	.align		4
.L_70:
        /*0138*/ 	.byte	0x04, 0x11
        /*013a*/ 	.short	(.L_72 - .L_71)
	.align		4
.L_71:
        /*013c*/ 	.word	index@(_ZN7cutlass13device_kernelIN5flash11enable_sm90INS1_16FlashAttnFwdSm90INS1_25CollectiveMainloopFwdSm90ILi2EN4cute5tupleIJNS5_1CILi1EEES8_S8_EEENS6_IJNS7_ILi64EEESA_SA_EEELi512ENS_10bfloat16_tEfNS_4arch4Sm90ELb0ELb1ELb1ELb0ELb1ELb0ELb0ELb0ELb0ELb1ELb0ELb0EEENS1_21CollectiveEpilogueFwdINS6_IJSA_NS7_ILi512EEESA_EEES9_SC_SE_Li256ELb0ELb1ELb0ELb0EEENS1_30DynamicPersistentTileSchedulerILi256ELi128ELb0ELb1ELb1EEEEEEEEEvNT_6ParamsE)
        /*0140*/ 	.word	0x00000010


	//----- nvinfo : EIATTR_REGCOUNT
	.align		4
.L_72:
        /*0144*/ 	.byte	0x04, 0x2f
        /*0146*/ 	.short	(.L_74 - .L_73)
	.align		4
.L_73:
        /*0148*/ 	.word	index@(_ZN7cutlass13device_kernelIN5flash11enable_sm90INS1_16FlashAttnFwdSm90INS1_25CollectiveMainloopFwdSm90ILi2EN4cute5tupleIJNS5_1CILi1EEES8_S8_EEENS6_IJNS7_ILi64EEESA_SA_EEELi512ENS_10bfloat16_tEfNS_4arch4Sm90ELb0ELb0ELb1ELb1ELb1ELb1ELb1ELb0ELb0ELb1ELb0ELb0EEENS1_21CollectiveEpilogueFwdINS6_IJSA_NS7_ILi512EEESA_EEES9_SC_SE_Li256ELb1ELb1ELb0ELb0EEENS1_36VarlenDynamicPersistentTileSchedulerILi64ELi64ELi256ELi128ELb0ELb1ELb1ELb0ELb1ELb1EEEEEEEEEvNT_6ParamsE)
        /*014c*/ 	.word	0x000000a8


	//----- nvinfo : EIATTR_FRAME_SIZE
	.align		4
.L_74:
        /*0150*/ 	.byte	0x04, 0x11
        /*0152*/ 	.short	(.L_76 - .L_75)
	.align		4
.L_75:
        /*0154*/ 	.word	index@(_ZN7cutlass13device_kernelIN5flash11enable_sm90INS1_16FlashAttnFwdSm90INS1_25CollectiveMainloopFwdSm90ILi2EN4cute5tupleIJNS5_1CILi1EEES8_S8_EEENS6_IJNS7_ILi64EEESA_SA_EEELi512ENS_10bfloat16_tEfNS_4arch4Sm90ELb0ELb0ELb1ELb1ELb1ELb1ELb1ELb0ELb0ELb1ELb0ELb0EEENS1_21CollectiveEpilogueFwdINS6_IJSA_NS7_ILi512EEESA_EEES9_SC_SE_Li256ELb1ELb1ELb0ELb0EEENS1_36VarlenDynamicPersistentTileSchedulerILi64ELi64ELi256ELi128ELb0ELb1ELb1ELb0ELb1ELb1EEEEEEEEEvNT_6ParamsE)
        /*0158*/ 	.word	0x00000070


	//----- nvinfo : EIATTR_REGCOUNT
	.align		4
.L_76:
        /*015c*/ 	.byte	0x04, 0x2f
        /*015e*/ 	.short	(.L_78 - .L_77)
	.align		4
.L_77:
        /*0160*/ 	.word	index@(_ZN7cutlass13device_kernelIN5flash11enable_sm90INS1_16FlashAttnFwdSm90INS1_25CollectiveMainloopFwdSm90ILi2EN4cute5tupleIJNS5_1CILi1EEES8_S8_EEENS6_IJNS7_ILi64EEESA_SA_EEELi512ENS_10bfloat16_tEfNS_4arch4Sm90ELb0ELb0ELb1ELb1ELb1ELb0ELb1ELb0ELb0ELb1ELb0ELb0EEENS1_21CollectiveEpilogueFwdINS6_IJSA_NS7_ILi512EEESA_EEES9_SC_SE_Li256ELb1ELb1ELb0ELb0EEENS1_36VarlenDynamicPersistentTileSchedulerILi64ELi64ELi256ELi128ELb0ELb1ELb1ELb0ELb1ELb1EEEEEEEEEvNT_6ParamsE)
        /*0164*/ 	.word	0x000000a8


	//----- nvinfo : EIATTR_FRAME_SIZE
	.align		4
.L_78:
        /*0168*/ 	.byte	0x04, 0x11
        /*016a*/ 	.short	(.L_80 - .L_79)
	.align		4
.L_79:
        /*016c*/ 	.word	index@(_ZN7cutlass13device_kernelIN5flash11enable_sm90INS1_16FlashAttnFwdSm90INS1_25CollectiveMainloopFwdSm90ILi2EN4cute5tupleIJNS5_1CILi1EEES8_S8_EEENS6_IJNS7_ILi64EEESA_SA_EEELi512ENS_10bfloat16_tEfNS_4arch4Sm90ELb0ELb0ELb1ELb1ELb1ELb0ELb1ELb0ELb0ELb1ELb0ELb0EEENS1_21CollectiveEpilogueFwdINS6_IJSA_NS7_ILi512EEESA_EEES9_SC_SE_Li256ELb1ELb1ELb0ELb0EEENS1_36VarlenDynamicPersistentTileSchedulerILi64ELi64ELi256ELi128ELb0ELb1ELb1ELb0ELb1ELb1EEEEEEEEEvNT_6ParamsE)
        /*0170*/ 	.word	0x00000030


	//----- nvinfo : EIATTR_REGCOUNT
	.align		4
.L_80:
        /*0174*/ 	.byte	0x04, 0x2f
        /*0176*/ 	.short	(.L_82 - .L_81)
	.align		4
.L_81:
        /*0178*/ 	.word	index@(_ZN7cutlass13device_kernelIN5flash11enable_sm90INS1_16FlashAttnFwdSm90INS1_25CollectiveMainloopFwdSm90ILi2EN4cute5tupleIJNS5_1CILi1EEES8_S8_EEENS6_IJNS7_ILi64EEESA_SA_EEELi512ENS_10bfloat16_tEfNS_4arch4Sm90ELb0ELb0ELb1ELb1ELb1ELb1ELb0ELb0ELb0ELb1ELb0ELb0EEENS1_21CollectiveEpilogueFwdINS6_IJSA_NS7_ILi512EEESA_EEES9_SC_SE_Li256ELb1ELb1ELb0ELb0EEENS1_36VarlenDynamicPersistentTileSchedulerILi64ELi64ELi256ELi128ELb0ELb1ELb1ELb0ELb1ELb1EEEEEEEEEvNT_6ParamsE)
        /*017c*/ 	.word	0x000000a8


	//----- nvinfo : EIATTR_FRAME_SIZE
	.align		4
.L_82:
        /*0180*/ 	.byte	0x04, 0x11
        /*0182*/ 	.short	(.L_84 - .L_83)
	.align		4
.L_83:
        /*0184*/ 	.word	index@(_ZN7cutlass13device_kernelIN5flash11enable_sm90INS1_16FlashAttnFwdSm90INS1_25CollectiveMainloopFwdSm90ILi2EN4cute5tupleIJNS5_1CILi1EEES8_S8_EEENS6_IJNS7_ILi64EEESA_SA_EEELi512ENS_10bfloat16_tEfNS_4arch4Sm90ELb0ELb0ELb1ELb1ELb1ELb1ELb0ELb0ELb0ELb1ELb0ELb0EEENS1_21CollectiveEpilogueFwdINS6_IJSA_NS7_ILi512EEESA_EEES9_SC_SE_Li256ELb1ELb1ELb0ELb0EEENS1_36VarlenDynamicPersistentTileSchedulerILi64ELi64ELi256ELi128ELb0ELb1ELb1ELb0ELb1ELb1EEEEEEEEEvNT_6ParamsE)
        /*0188*/ 	.word	0x00000060


	//----- nvinfo : EIATTR_REGCOUNT
	.align		4
.L_84:
        /*018c*/ 	.byte	0x04, 0x2f
        /*018e*/ 	.short	(.L_86 - .L_85)
	.align		4
.L_85:
        /*0190*/ 	.word	index@(_ZN7cutlass13device_kernelIN5flash11enable_sm90INS1_16FlashAttnFwdSm90INS1_25CollectiveMainloopFwdSm90ILi2EN4cute5tupleIJNS5_1CILi1EEES8_S8_EEENS6_IJNS7_ILi64EEESA_SA_EEELi512ENS_10bfloat16_tEfNS_4arch4Sm90ELb0ELb0ELb1ELb1ELb1ELb0ELb0ELb0ELb0ELb1ELb0ELb0EEENS1_21CollectiveEpilogueFwdINS6_IJSA_NS7_ILi512EEESA_EEES9_SC_SE_Li256ELb1ELb1ELb0ELb0EEENS1_36VarlenDynamicPersistentTileSchedulerILi64ELi64ELi256ELi128ELb0ELb1ELb1ELb0ELb1ELb1EEEEEEEEEvNT_6ParamsE)
        /*0194*/ 	.word	0x000000a8


	//----- nvinfo : EIATTR_FRAME_SIZE
	.align		4
.L_86:
        /*0198*/ 	.byte	0x04, 0x11
        /*019a*/ 	.short	(.L_88 - .L_87)
	.align		4
.L_87:
        /*019c*/ 	.word	index@(_ZN7cutlass13device_kernelIN5flash11enable_sm90INS1_16FlashAttnFwdSm90INS1_25CollectiveMainloopFwdSm90ILi2EN4cute5tupleIJNS5_1CILi1EEES8_S8_EEENS6_IJNS7_ILi64EEESA_SA_EEELi512ENS_10bfloat16_tEfNS_4arch4Sm90ELb0ELb0ELb1ELb1ELb1ELb0ELb0ELb0ELb0ELb1ELb0ELb0EEENS1_21CollectiveEpilogueFwdINS6_IJSA_NS7_ILi512EEESA_EEES9_SC_SE_Li256ELb1ELb1ELb0ELb0EEENS1_36VarlenDynamicPersistentTileSchedulerILi64ELi64ELi256ELi128ELb0ELb1ELb1ELb0ELb1ELb1EEEEEEEEEvNT_6ParamsE)
        /*01a0*/ 	.word	0x00000038


	//----- nvinfo : EIATTR_REGCOUNT
	.align		4
.L_88:
        /*01a4*/ 	.byte	0x04, 0x2f
        /*01a6*/ 	.short	(.L_90 - .L_89)
	.align		4
.L_89:
        /*01a8*/ 	.word	index@(_ZN7cutlass13device_kernelIN5flash11enable_sm90INS1_16FlashAttnFwdSm90INS1_25CollectiveMainloopFwdSm90ILi2EN4cute5tupleIJNS5_1CILi1EEES8_S8_EEENS6_IJNS7_ILi64EEESA_SA_EEELi512ENS_10bfloat16_tEfNS_4arch4Sm90ELb0ELb0ELb1ELb0ELb1ELb0ELb1ELb0ELb0ELb1ELb0ELb0EEENS1_21CollectiveEpilogueFwdINS6_IJSA_NS7_ILi512EEESA_EEES9_SC_SE_Li256ELb0ELb1ELb0ELb0EEENS1_29StaticPersistentTileSchedulerILb0EEEEEEEEEvNT_6ParamsE)
        /*01ac*/ 	.word	0x000000a8


	//----- nvinfo : EIATTR_FRAME_SIZE
	.align		4
.L_90:
        /*01b0*/ 	.byte	0x04, 0x11
        /*01b2*/ 	.short	(.L_92 - .L_91)
	.align		4
.L_91:
        /*01b4*/ 	.word	index@(_ZN7cutlass13device_kernelIN5flash11enable_sm90INS1_16FlashAttnFwdSm90INS1_25CollectiveMainloopFwdSm90ILi2EN4cute5tupleIJNS5_1CILi1EEES8_S8_EEENS6_IJNS7_ILi64EEESA_SA_EEELi512ENS_10bfloat16_tEfNS_4arch4Sm90ELb0ELb0ELb1ELb0ELb1ELb0ELb1ELb0ELb0ELb1ELb0ELb0EEENS1_21CollectiveEpilogueFwdINS6_IJSA_NS7_ILi512EEESA_EEES9_SC_SE_Li256ELb0ELb1ELb0ELb0EEENS1_29StaticPersistentTileSchedulerILb0EEEEEEEEEvNT_6ParamsE)
        /*01b8*/ 	.word	0x00000030


	//----- nvinfo : EIATTR_REGCOUNT
	.align		4
.L_92:
        /*01bc*/ 	.byte	0x04, 0x2f
        /*01be*/ 	.short	(.L_94 - .L_93)
	.align		4
.L_93:
        /*01c0*/ 	.word	index@(_ZN7cutlass13device_kernelIN5flash11enable_sm90INS1_16FlashAttnFwdSm90INS1_25CollectiveMainloopFwdSm90ILi2EN4cute5tupleIJNS5_1CILi1EEES8_S8_EEENS6_IJNS7_ILi64EEESA_SA_EEELi512ENS_10bfloat16_tEfNS_4arch4Sm90ELb0ELb0ELb1ELb0ELb1ELb0ELb0ELb0ELb0ELb1ELb0ELb0EEENS1_21CollectiveEpilogueFwdINS6_IJSA_NS7_ILi512EEESA_EEES9_SC_SE_Li256ELb0ELb1ELb0ELb0EEENS1_29StaticPersistentTileSchedulerILb0EEEEEEEEEvNT_6ParamsE)
        /*01c4*/ 	.word	0x000000a8


	//----- nvinfo : EIATTR_FRAME_SIZE
	.align		4
.L_94:
        /*01c8*/ 	.byte	0x04, 0x11
        /*01ca*/ 	.short	(.L_96 - .L_95)
	.align		4
.L_95:
        /*01cc*/ 	.word	index@(_ZN7cutlass13device_kernelIN5flash11enable_sm90INS1_16FlashAttnFwdSm90INS1_25CollectiveMainloopFwdSm90ILi2EN4cute5tupleIJNS5_1CILi1EEES8_S8_EEENS6_IJNS7_ILi64EEESA_SA_EEELi512ENS_10bfloat16_tEfNS_4arch4Sm90ELb0ELb0ELb1ELb0ELb1ELb0ELb0ELb0ELb0ELb1ELb0ELb0EEENS1_21CollectiveEpilogueFwdINS6_IJSA_NS7_ILi512EEESA_EEES9_SC_SE_Li256ELb0ELb1ELb0ELb0EEENS1_29StaticPersistentTileSchedulerILb0EEEEEEEEEvNT_6ParamsE)
        /*01d0*/ 	.word	0x00000030


	//----- nvinfo : EIATTR_MIN_STACK_SIZE
	.align		4
.L_96:
        /*01d4*/ 	.byte	0x04, 0x12
        /*01d6*/ 	.short	(.L_98 - .L_97)
	.align		4
.L_97:
        /*01d8*/ 	.word	index@(_ZN7cutlass13device_kernelIN5flash11enable_sm90INS1_16FlashAttnFwdSm90INS1_25CollectiveMainloopFwdSm90ILi2EN4cute5tupleIJNS5_1CILi1EEES8_S8_EEENS6_IJNS7_ILi64EEESA_SA_EEELi512ENS_10bfloat16_tEfNS_4arch4Sm90ELb0ELb0ELb1ELb0ELb1ELb0ELb0ELb0ELb0ELb1ELb0ELb0EEENS1_21CollectiveEpilogueFwdINS6_IJSA_NS7_ILi512EEESA_EEES9_SC_SE_Li256ELb0ELb1ELb0ELb0EEENS1_29StaticPersistentTileSchedulerILb0EEEEEEEEEvNT_6ParamsE)
        /*01dc*/ 	.word	0x00000030


	//----- nvinfo : EIATTR_MIN_STACK_SIZE
	.align		4
.L_98:
        /*01e0*/ 	.byte	0x04, 0x12
        /*01e2*/ 	.short	(.L_100 - .L_99)
	.align		4
.L_99:
        /*01e4*/ 	.word	index@(_ZN7cutlass13device_kernelIN5flash11enable_sm90INS1_16FlashAttnFwdSm90INS1_25CollectiveMainloopFwdSm90ILi2EN4cute5tupleIJNS5_1CILi1EEES8_S8_EEENS6_IJNS7_ILi64EEESA_SA_EEELi512ENS_10bfloat16_tEfNS_4arch4Sm90ELb0ELb0ELb1ELb0ELb1ELb0ELb1ELb0ELb0ELb1ELb0ELb0EEENS1_21CollectiveEpilogueFwdINS6_IJSA_NS7_ILi512EEESA_EEES9_SC_SE_Li256ELb0ELb1ELb0ELb0EEENS1_29StaticPersistentTileSchedulerILb0EEEEEEEEEvNT_6ParamsE)
        /*01e8*/ 	.word	0x00000030


	//----- nvinfo : EIATTR_MIN_STACK_SIZE
	.align		4
.L_100:
        /*01ec*/ 	.byte	0x04, 0x12
        /*01ee*/ 	.short	(.L_102 - .L_101)
	.align		4
.L_101:
        /*01f0*/ 	.word	index@(_ZN7cutlass13device_kernelIN5flash11enable_sm90INS1_16FlashAttnFwdSm90INS1_25CollectiveMainloopFwdSm90ILi2EN4cute5tupleIJNS5_1CILi1EEES8_S8_EEENS6_IJNS7_ILi64EEESA_SA_EEELi512ENS_10bfloat16_tEfNS_4arch4Sm90ELb0ELb0ELb1ELb1ELb1ELb0ELb0ELb0ELb0ELb1ELb0ELb0EEENS1_21CollectiveEpilogueFwdINS6_IJSA_NS7_ILi512EEESA_EEES9_SC_SE_Li256ELb1ELb1ELb0ELb0EEENS1_36VarlenDynamicPersistentTileSchedulerILi64ELi64ELi256ELi128ELb0ELb1ELb1ELb0ELb1ELb1EEEEEEEEEvNT_6ParamsE)
        /*01f4*/ 	.word	0x00000038


	//----- nvinfo : EIATTR_MIN_STACK_SIZE
	.align		4
.L_102:
        /*01f8*/ 	.byte	0x04, 0x12
        /*01fa*/ 	.short	(.L_104 - .L_103)
	.align		4
.L_103:
        /*01fc*/ 	.word	index@(_ZN7cutlass13device_kernelIN5flash11enable_sm90INS1_16FlashAttnFwdSm90INS1_25CollectiveMainloopFwdSm90ILi2EN4cute5tupleIJNS5_1CILi1EEES8_S8_EEENS6_IJNS7_ILi64EEESA_SA_EEELi512ENS_10bfloat16_tEfNS_4arch4Sm90ELb0ELb0ELb1ELb1ELb1ELb1ELb0ELb0ELb0ELb1ELb0ELb0EEENS1_21CollectiveEpilogueFwdINS6_IJSA_NS7_ILi512EEESA_EEES9_SC_SE_Li256ELb1ELb1ELb0ELb0EEENS1_36VarlenDynamicPersistentTileSchedulerILi64ELi64ELi256ELi128ELb0ELb1ELb1ELb0ELb1ELb1EEEEEEEEEvNT_6ParamsE)
        /*0200*/ 	.word	0x00000060


	//----- nvinfo : EIATTR_MIN_STACK_SIZE
	.align		4
.L_104:
        /*0204*/ 	.byte	0x04, 0x12
        /*0206*/ 	.short	(.L_106 - .L_105)
	.align		4
.L_105:
        /*0208*/ 	.word	index@(_ZN7cutlass13device_kernelIN5flash11enable_sm90INS1_16FlashAttnFwdSm90INS1_25CollectiveMainloopFwdSm90ILi2EN4cute5tupleIJNS5_1CILi1EEES8_S8_EEENS6_IJNS7_ILi64EEESA_SA_EEELi512ENS_10bfloat16_tEfNS_4arch4Sm90ELb0ELb0ELb1ELb1ELb1ELb0ELb1ELb0ELb0ELb1ELb0ELb0EEENS1_21CollectiveEpilogueFwdINS6_IJSA_NS7_ILi512EEESA_EEES9_SC_SE_Li256ELb1ELb1ELb0ELb0EEENS1_36VarlenDynamicPersistentTileSchedulerILi64ELi64ELi256ELi128ELb0ELb1ELb1ELb0ELb1ELb1EEEEEEEEEvNT_6ParamsE)
        /*020c*/ 	.word	0x00000030


	//----- nvinfo : EIATTR_MIN_STACK_SIZE
	.align		4
.L_106:
        /*0210*/ 	.byte	0x04, 0x12
        /*0212*/ 	.short	(.L_108 - .L_107)
	.align		4
.L_107:
        /*0214*/ 	.word	index@(_ZN7cutlass13device_kernelIN5flash11enable_sm90INS1_16FlashAttnFwdSm90INS1_25CollectiveMainloopFwdSm90ILi2EN4cute5tupleIJNS5_1CILi1EEES8_S8_EEENS6_IJNS7_ILi64EEESA_SA_EEELi512ENS_10bfloat16_tEfNS_4arch4Sm90ELb0ELb0ELb1ELb1ELb1ELb1ELb1ELb0ELb0ELb1ELb0ELb0EEENS1_21CollectiveEpilogueFwdINS6_IJSA_NS7_ILi512EEESA_EEES9_SC_SE_Li256ELb1ELb1ELb0ELb0EEENS1_36VarlenDynamicPersistentTileSchedulerILi64ELi64ELi256ELi128ELb0ELb1ELb1ELb0ELb1ELb1EEEEEEEEEvNT_6ParamsE)
        /*0218*/ 	.word	0x00000070


	//----- nvinfo : EIATTR_MIN_STACK_SIZE
	.align		4
.L_108:
        /*021c*/ 	.byte	0x04, 0x12
        /*021e*/ 	.short	(.L_110 - .L_109)
	.align		4
.L_109:
        /*0220*/ 	.word	index@(_ZN7cutlass13device_kernelIN5flash11enable_sm90INS1_16FlashAttnFwdSm90INS1_25CollectiveMainloopFwdSm90ILi2EN4cute5tupleIJNS5_1CILi1EEES8_S8_EEENS6_IJNS7_ILi64EEESA_SA_EEELi512ENS_10bfloat16_tEfNS_4arch4Sm90ELb0ELb1ELb1ELb0ELb1ELb0ELb0ELb0ELb0ELb1ELb0ELb0EEENS1_21CollectiveEpilogueFwdINS6_IJSA_NS7_ILi512EEESA_EEES9_SC_SE_Li256ELb0ELb1ELb0ELb0EEENS1_30DynamicPersistentTileSchedulerILi256ELi128ELb0ELb1ELb1EEEEEEEEEvNT_6ParamsE)
        /*0224*/ 	.word	0x00000010


	//----- nvinfo : EIATTR_MIN_STACK_SIZE
	.align		4
.L_110:
        /*0228*/ 	.byte	0x04, 0x12
        /*022a*/ 	.short	(.L_112 - .L_111)
	.align		4
.L_111:
        /*022c*/ 	.word	index@(_ZN7cutlass13device_kernelIN5flash11enable_sm90INS1_16FlashAttnFwdSm90INS1_25CollectiveMainloopFwdSm90ILi2EN4cute5tupleIJNS5_1CILi1EEES8_S8_EEENS6_IJNS7_ILi64EEESA_SA_EEELi512ENS_10bfloat16_tEfNS_4arch4Sm90ELb0ELb1ELb1ELb0ELb1ELb0ELb1ELb0ELb0ELb1ELb0ELb0EEENS1_21CollectiveEpilogueFwdINS6_IJSA_NS7_ILi512EEESA_EEES9_SC_SE_Li256ELb0ELb1ELb0ELb0EEENS1_30DynamicPersistentTileSchedulerILi256ELi128ELb0ELb1ELb1EEEEEEEEEvNT_6ParamsE)
        /*0230*/ 	.word	0x00000450


	//----- nvinfo : EIATTR_MIN_STACK_SIZE
	.align		4
.L_112:
        /*0234*/ 	.byte	0x04, 0x12
        /*0236*/ 	.short	(.L_114 - .L_113)
	.align		4
.L_113:
        /*0238*/ 	.word	index@(_ZN7cutlass13device_kernelIN5flash11enable_sm90INS1_16FlashAttnFwdSm90INS1_25CollectiveMainloopFwdSm90ILi2EN4cute5tupleIJNS5_1CILi1EEES8_S8_EEENS6_IJNS7_ILi64EEESA_SA_EEELi512ENS_10bfloat16_tEfNS_4arch4Sm90ELb0ELb1ELb1ELb1ELb1ELb0ELb0ELb0ELb0ELb1ELb0ELb0EEENS1_21CollectiveEpilogueFwdINS6_IJSA_NS7_ILi512EEESA_EEES9_SC_SE_Li256ELb1ELb1ELb0ELb0EEENS1_36VarlenDynamicPersistentTileSchedulerILi64ELi64ELi256ELi128ELb0ELb1ELb1ELb1ELb0ELb1EEEEEEEEEvNT_6ParamsE)
        /*023c*/ 	.word	0x00000020


	//----- nvinfo : EIATTR_MIN_STACK_SIZE
	.align		4
.L_114:
        /*0240*/ 	.byte	0x04, 0x12
        /*0242*/ 	.short	(.L_116 - .L_115)
	.align		4
.L_115:
        /*0244*/ 	.word	index@(_ZN7cutlass13device_kernelIN5flash11enable_sm90INS1_16FlashAttnFwdSm90INS1_25CollectiveMainloopFwdSm90ILi2EN4cute5tupleIJNS5_1CILi1EEES8_S8_EEENS6_IJNS7_ILi64EEESA_SA_EEELi512ENS_10bfloat16_tEfNS_4arch4Sm90ELb0ELb1ELb1ELb1ELb1ELb1ELb0ELb0ELb0ELb1ELb0ELb0EEENS1_21CollectiveEpilogueFwdINS6_IJSA_NS7_ILi512EEESA_EEES9_SC_SE_Li256ELb1ELb1ELb0ELb0EEENS1_36VarlenDynamicPersistentTileSchedulerILi64ELi64ELi256ELi128ELb0ELb1ELb1ELb1ELb0ELb1EEEEEEEEEvNT_6ParamsE)
        /*0248*/ 	.word	0x00000068


	//----- nvinfo : EIATTR_MIN_STACK_SIZE
	.align		4
.L_116:
        /*024c*/ 	.byte	0x04, 0x12
        /*024e*/ 	.short	(.L_118 - .L_117)
	.align		4
.L_117:
        /*0250*/ 	.word	index@(_ZN7cutlass13device_kernelIN5flash11enable_sm90INS1_16FlashAttnFwdSm90INS1_25CollectiveMainloopFwdSm90ILi2EN4cute5tupleIJNS5_1CILi1EEES8_S8_EEENS6_IJNS7_ILi64EEESA_SA_EEELi512ENS_10bfloat16_tEfNS_4arch4Sm90ELb0ELb1ELb1ELb1ELb1ELb0ELb1ELb0ELb0ELb1ELb0ELb0EEENS1_21CollectiveEpilogueFwdINS6_IJSA_NS7_ILi512EEESA_EEES9_SC_SE_Li256ELb1ELb1ELb0ELb0EEENS1_36VarlenDynamicPersistentTileSchedulerILi64ELi64ELi256ELi128ELb0ELb1ELb1ELb1ELb0ELb1EEEEEEEEEvNT_6ParamsE)
        /*0254*/ 	.word	0x00000450


	//----- nvinfo : EIATTR_MIN_STACK_SIZE
	.align		4
.L_118:
        /*0258*/ 	.byte	0x04, 0x12
        /*025a*/ 	.short	(.L_120 - .L_119)
	.align		4
.L_119:
        /*025c*/ 	.word	index@(_ZN7cutlass13device_kernelIN5flash11enable_sm90INS1_16FlashAttnFwdSm90INS1_25CollectiveMainloopFwdSm90ILi2EN4cute5tupleIJNS5_1CILi1EEES8_S8_EEENS6_IJNS7_ILi64EEESA_SA_EEELi512ENS_10bfloat16_tEfNS_4arch4Sm90ELb0ELb1ELb1ELb1ELb1ELb1ELb1ELb0ELb0ELb1ELb0ELb0EEENS1_21CollectiveEpilogueFwdINS6_IJSA_NS7_ILi512EEESA_EEES9_SC_SE_Li256ELb1ELb1ELb0ELb0EEENS1_36VarlenDynamicPersistentTileSchedulerILi64ELi64ELi256ELi128ELb0ELb1ELb1ELb1ELb0ELb1EEEEEEEEEvNT_6ParamsE)
        /*0260*/ 	.word	0x00000460


	//----- nvinfo : EIATTR_MIN_STACK_SIZE
	.align		4
.L_120:
        /*0264*/ 	.byte	0x04, 0x12
        /*0266*/ 	.short	(.L_122 - .L_121)
	.align		4
.L_121:
        /*0268*/ 	.word	index@(_ZN7cutlass13device_kernelIN5flash11enable_sm90INS1_16FlashAttnFwdSm90INS1_25CollectiveMainloopFwdSm90ILi2EN4cute5tupleIJNS5_1CILi1EEES8_S8_EEENS6_IJNS7_ILi64EEESA_SA_EEELi512ENS_10bfloat16_tEfNS_4arch4Sm90ELb1ELb0ELb1ELb0ELb1ELb0ELb0ELb0ELb0ELb1ELb0ELb0EEENS1_21CollectiveEpilogueFwdINS6_IJSA_NS7_ILi512EEESA_EEES9_SC_SE_Li256ELb0ELb1ELb0ELb0EEENS1_30DynamicPersistentTileSchedulerILi256ELi128ELb0ELb1ELb1EEEEEEEEEvNT_6ParamsE)
        /*026c*/ 	.word	0x00000010


	//----- nvinfo : EIATTR_MIN_STACK_SIZE
	.align		4
.L_122:
        /*0270*/ 	.byte	0x04, 0x12
        /*0272*/ 	.short	(.L_124 - .L_123)
	.align		4
.L_123:
        /*0274*/ 	.word	index@(_ZN7cutlass13device_kernelIN5flash11enable_sm90INS1_16FlashAttnFwdSm90INS1_25CollectiveMainloopFwdSm90ILi2EN4cute5tupleIJNS5_1CILi1EEES8_S8_EEENS6_IJNS7_ILi64EEESA_SA_EEELi512ENS_10bfloat16_tEfNS_4arch4Sm90ELb1ELb0ELb1ELb0ELb1ELb0ELb1ELb0ELb0ELb1ELb0ELb0EEENS1_21CollectiveEpilogueFwdINS6_IJSA_NS7_ILi512EEESA_EEES9_SC_SE_Li256ELb0ELb1ELb0ELb0EEENS1_30DynamicPersistentTileSchedulerILi256ELi128ELb0ELb1ELb1EEEEEEEEEvNT_6ParamsE)
        /*0278*/ 	.word	0x00000018


	//----- nvinfo : EIATTR_MIN_STACK_SIZE
	.align		4
.L_124:
        /*027c*/ 	.byte	0x04, 0x12
        /*027e*/ 	.short	(.L_126 - .L_125)
	.align		4
.L_125:
        /*0280*/ 	.word	index@(_ZN7cutlass13device_kernelIN5flash11enable_sm90INS1_16FlashAttnFwdSm90INS1_25CollectiveMainloopFwdSm90ILi2EN4cute5tupleIJNS5_1CILi1EEES8_S8_EEENS6_IJNS7_ILi64EEESA_SA_EEELi512ENS_10bfloat16_tEfNS_4arch4Sm90ELb1ELb0ELb1ELb1ELb1ELb0ELb0ELb0ELb0ELb1ELb0ELb0EEENS1_21CollectiveEpilogueFwdINS6_IJSA_NS7_ILi512EEESA_EEES9_SC_SE_Li256ELb1ELb1ELb0ELb0EEENS1_36VarlenDynamicPersistentTileSchedulerILi64ELi64ELi256ELi128ELb0ELb1ELb1ELb1ELb1ELb1EEEEEEEEEvNT_6ParamsE)
        /*0284*/ 	.word	0x00000030


	//----- nvinfo : EIATTR_MIN_STACK_SIZE
	.align		4
.L_126:
        /*0288*/ 	.byte	0x04, 0x12
        /*028a*/ 	.short	(.L_128 - .L_127)
	.align		4
.L_127:
        /*028c*/ 	.word	index@(_ZN7cutlass13device_kernelIN5flash11enable_sm90INS1_16FlashAttnFwdSm90INS1_25CollectiveMainloopFwdSm90ILi2EN4cute5tupleIJNS5_1CILi1EEES8_S8_EEENS6_IJNS7_ILi64EEESA_SA_EEELi512ENS_10bfloat16_tEfNS_4arch4Sm90ELb1ELb0ELb1ELb1ELb1ELb1ELb0ELb0ELb0ELb1ELb0ELb0EEENS1_21CollectiveEpilogueFwdINS6_IJSA_NS7_ILi512EEESA_EEES9_SC_SE_Li256ELb1ELb1ELb0ELb0EEENS1_36VarlenDynamicPersistentTileSchedulerILi64ELi64ELi256ELi128ELb0ELb1ELb1ELb1ELb1ELb1EEEEEEEEEvNT_6ParamsE)
        /*0290*/ 	.word	0x00000068


	//----- nvinfo : EIATTR_MIN_STACK_SIZE
	.align		4
.L_128:
        /*0294*/ 	.byte	0x04, 0x12
        /*0296*/ 	.short	(.L_130 - .L_129)
	.align		4
.L_129:
        /*0298*/ 	.word	index@(_ZN7cutlass13device_kernelIN5flash11enable_sm90INS1_16FlashAttnFwdSm90INS1_25CollectiveMainloopFwdSm90ILi2EN4cute5tupleIJNS5_1CILi1EEES8_S8_EEENS6_IJNS7_ILi64EEESA_SA_EEELi512ENS_10bfloat16_tEfNS_4arch4Sm90ELb1ELb0ELb1ELb1ELb1ELb0ELb1ELb0ELb0ELb1ELb0ELb0EEENS1_21CollectiveEpilogueFwdINS6_IJSA_NS7_ILi512EEESA_EEES9_SC_SE_Li256ELb1ELb1ELb0ELb0EEENS1_36VarlenDynamicPersistentTileSchedulerILi64ELi64ELi256ELi128ELb0ELb1ELb1ELb1ELb1ELb1EEEEEEEEEvNT_6ParamsE)
        /*029c*/ 	.word	0x00000028


	//----- nvinfo : EIATTR_MIN_STACK_SIZE
	.align		4
.L_130:
        /*02a0*/ 	.byte	0x04, 0x12
        /*02a2*/ 	.short	(.L_132 - .L_131)
	.align		4
.L_131:
        /*02a4*/ 	.word	index@(_ZN7cutlass13device_kernelIN5flash11enable_sm90INS1_16FlashAttnFwdSm90INS1_25CollectiveMainloopFwdSm90ILi2EN4cute5tupleIJNS5_1CILi1EEES8_S8_EEENS6_IJNS7_ILi64EEESA_SA_EEELi512ENS_10bfloat16_tEfNS_4arch4Sm90ELb1ELb0ELb1ELb1ELb1ELb1ELb1ELb0ELb0ELb1ELb0ELb0EEENS1_21CollectiveEpilogueFwdINS6_IJSA_NS7_ILi512EEESA_EEES9_SC_SE_Li256ELb1ELb1ELb0ELb0EEENS1_36VarlenDynamicPersistentTileSchedulerILi64ELi64ELi256ELi128ELb0ELb1ELb1ELb1ELb1ELb1EEEEEEEEEvNT_6ParamsE)
        /*02a8*/ 	.word	0x00000078
.L_132:


//--------------------- .nv.compat                --------------------------
	.section	.nv.compat,"",@"SHT_CUDA_COMPAT_INFO"
	.align	4
        /*0000*/ 	.byte	0x02, 0x09, 0x01, 0x00, 0x02, 0x02, 0x04, 0x00, 0x02, 0x05, 0x05, 0x00, 0x03, 0x07, 0x01, 0x01
        /*0010*/ 	.byte	0x02, 0x03, 0x01, 0x00, 0x02, 0x06, 0x01, 0x00, 0x04, 0x0b, 0x08, 0x00, 0x00, 0x00, 0x00, 0x00
        /*0020*/ 	.byte	0x00, 0x00, 0x00, 0x00


//--------------------- .nv.info._ZN7cutlass13device_kernelIN5flash11enable_sm90INS1_16FlashAttnFwdSm90INS1_25CollectiveMainloopFwdSm90ILi2EN4cute5tupleIJNS5_1CILi1EEES8_S8_EEENS6_IJNS7_ILi64EEESA_SA_EEELi512ENS_10bfloat16_tEfNS_4arch4Sm90ELb0ELb0ELb1ELb0ELb1ELb0ELb0ELb0ELb0ELb1ELb0ELb0EEENS1_21CollectiveEpilogueFwdINS6_IJSA_NS7_ILi512EEESA_EEES9_SC_SE_Li256ELb0ELb1ELb0ELb0EEENS1_29StaticPersistentTileSchedulerILb0EEEEEEEEEvNT_6ParamsE --------------------------
	.section	.nv.info._ZN7cutlass13device_kernelIN5flash11enable_sm90INS1_16FlashAttnFwdSm90INS1_25CollectiveMainloopFwdSm90ILi2EN4cute5tupleIJNS5_1CILi1EEES8_S8_EEENS6_IJNS7_ILi64EEESA_SA_EEELi512ENS_10bfloat16_tEfNS_4arch4Sm90ELb0ELb0ELb1ELb0ELb1ELb0ELb0ELb0ELb0ELb1ELb0ELb0EEENS1_21CollectiveEpilogueFwdINS6_IJSA_NS7_ILi512EEESA_EEES9_SC_SE_Li256ELb0ELb1ELb0ELb0EEENS1_29StaticPersistentTileSchedulerILb0EEEEEEEEEvNT_6ParamsE,"",@"SHT_CUDA_INFO"
	.sectionflags	@""
	.align	4


	//----- nvinfo : EIATTR_CUDA_API_VERSION
	.align		4
        /*0000*/ 	.byte	0x04, 0x37
        /*0002*/ 	.short	(.L_134 - .L_133)
.L_133:
        /*0004*/ 	.word	0x00000082


	//----- nvinfo : EIATTR_KPARAM_INFO
	.align		4
.L_134:
        /*0008*/ 	.byte	0x04, 0x17
        /*000a*/ 	.short	(.L_136 - .L_135)
.L_135:
        /*000c*/ 	.word	0x00000000
        /*0010*/ 	.short	0x0000
        /*0012*/ 	.short	0x0070
        /*0014*/ 	.byte	0x00, 0xf0, 0x01, 0x28


	//----- nvinfo : EIATTR_SPARSE_MMA_MASK
	.align		4
.L_136:
        /*0018*/ 	.byte	0x03, 0x50
        /*001a*/ 	.short	0x0000


	//----- nvinfo : EIATTR_MAXREG_COUNT
	.align		4
        /*001c*/ 	.byte	0x03, 0x1b
        /*001e*/ 	.short	0x00a8


	//----- nvinfo : EIATTR_NUM_BARRIERS
	.align		4
        /*0020*/ 	.byte	0x02, 0x4c
        /*0022*/ 	.byte	0x10
	.zero		1


	//----- nvinfo : EIATTR_EXTERNS
	.align		4
        /*0024*/ 	.byte	0x04, 0x0f
        /*0026*/ 	.short	(.L_138 - .L_137)


	//   ....[0]....
	.align		4
.L_137:
        /*0028*/ 	.word	index@(__assertfail)


	//----- nvinfo : EIATTR_ANNOTATIONS
	.align		4
.L_138:
        /*002c*/ 	.byte	0x04, 0x55
        /*002e*/ 	.short	(.L_140 - .L_139)


	//   ....[0]....
.L_139:
        /*0030*/ 	.word	0x00000001
        /*0034*/ 	.byte	0x40, 0x90, 0x00, 0x00, 0x01, 0x00, 0x00, 0x00, 0x70, 0x90, 0x00, 0x00, 0x01, 0x00, 0x00, 0x00
        /* <DEDUP_REMOVED lines=12> */
        /*0104*/ 	.byte	0x70, 0xc7, 0x00, 0x00


	//----- nvinfo : EIATTR_MERCURY_ISA_VERSION
	.align		4
.L_140:
        /*0108*/ 	.byte	0x03, 0x5f
        /*010a*/ 	.short	0x0101


	//----- nvinfo : EIATTR_INT_WARP_WIDE_INSTR_OFFSETS
	.align		4
        /*010c*/ 	.byte	0x04, 0x31
        /*010e*/ 	.short	(.L_142 - .L_141)


	//   ....[0]....
.L_141:
        /*0110*/ 	.word	0x000000c0


	//   ....[1]....
        /*0114*/ 	.word	0x000000d0


	//   ....[2]....
        /*0118*/ 	.word	0x00000170


	//----- nvinfo : EIATTR_COOP_GROUP_MASK_REGIDS
	.align		4
.L_142:
        /*011c*/ 	.byte	0x04, 0x29
        /*011e*/ 	.short	(.L_144 - .L_143)


	//   ....[0]....
.L_143:
        /*0120*/ 	.word	0xffffffff


	//   ....[1]....
        /*0124*/ 	.word	0xffffffff


	//   ....[2]....
        /*0128*/ 	.word	0xffffffff


	//   ....[3]....
        /*012c*/ 	.word	0xffffffff


	//   ....[4]....
        /*0130*/ 	.word	0xffffffff


	//   ....[5]....
        /*0134*/ 	.word	0xffffffff


	//   ....[6]....
        /*0138*/ 	.word	0xffffffff


	//   ....[7]....
        /*013c*/ 	.word	0xffffffff


	//   ....[8]....
        /*0140*/ 	.word	0xffffffff


	//   ....[9]....
        /*0144*/ 	.word	0xffffffff


	//   ....[10]....
        /*0148*/ 	.word	0xffffffff


	//   ....[11]....
        /*014c*/ 	.word	0xffffffff


	//   ....[12]....
        /*0150*/ 	.word	0xffffffff


	//   ....[13]....
        /*0154*/ 	.word	0xffffffff


	//   ....[14]....
        /*0158*/ 	.word	0xffffffff


	//   ....[15]....
        /*015c*/ 	.word	0xffffffff


	//   ....[16]....
        /*0160*/ 	.word	0xffffffff


	//   ....[17]....
        /*0164*/ 	.word	0xffffffff


	//   ....[18]....
        /*0168*/ 	.word	0xffffffff


	//   ....[19]....
        /*016c*/ 	.word	0xffffffff


	//   ....[20]....
        /*0170*/ 	.word	0xffffffff


	//   ....[21]....
        /*0174*/ 	.word	0xffffffff


	//   ....[22]....
        /*0178*/ 	.word	0xffffffff


	//   ....[23]....
        /*017c*/ 	.word	0xffffffff


	//   ....[24]....
        /*0180*/ 	.word	0xffffffff


	//   ....[25]....
        /*0184*/ 	.word	0xffffffff


	//   ....[26]....
        /*0188*/ 	.word	0xffffffff


	//   ....[27]....
        /*018c*/ 	.word	0xffffffff


	//   ....[28]....
        /*0190*/ 	.word	0xffffffff


	//   ....[29]....
        /*0194*/ 	.word	0xffffffff


	//   ....[30]....
        /*0198*/ 	.word	0xffffffff


	//   ....[31]....
        /*019c*/ 	.word	0xffffffff


	//   ....[32]....
        /*01a0*/ 	.word	0xffffffff


	//   ....[33]....
        /*01a4*/ 	.word	0xffffffff


	//   ....[34]....
        /*01a8*/ 	.word	0xffffffff


	//   ....[35]....
        /*01ac*/ 	.word	0xffffffff


	//   ....[36]....
        /*01b0*/ 	.word	0xffffffff


	//   ....[37]....
        /*01b4*/ 	.word	0xffffffff


	//   ....[38]....
        /*01b8*/ 	.word	0xffffffff


	//   ....[39]....
        /*01bc*/ 	.word	0xffffffff


	//   ....[40]....
        /*01c0*/ 	.word	0xffffffff


	//   ....[41]....
        /*01c4*/ 	.word	0xffffffff


	//   ....[42]....
        /*01c8*/ 	.word	0xffffffff


	//   ....[43]....
        /*01cc*/ 	.word	0xffffffff


	//   ....[44]....
        /*01d0*/ 	.word	0xffffffff


	//   ....[45]....
        /*01d4*/ 	.word	0xffffffff


	//   ....[46]....
        /*01d8*/ 	.word	0xffffffff


	//   ....[47]....
        /*01dc*/ 	.word	0xffffffff


	//   ....[48]....
        /*01e0*/ 	.word	0xffffffff


	//   ....[49]....
        /*01e4*/ 	.word	0xffffffff


	//   ....[50]....
        /*01e8*/ 	.word	0xffffffff


	//   ....[51]....
        /*01ec*/ 	.word	0xffffffff


	//   ....[52]....
        /*01f0*/ 	.word	0xffffffff


	//   ....[53]....
        /*01f4*/ 	.word	0xffffffff


	//   ....[54]....
        /*01f8*/ 	.word	0xffffffff


	//   ....[55]....
        /*01fc*/ 	.word	0xffffffff


	//   ....[56]....
        /*0200*/ 	.word	0xffffffff


	//   ....[57]....
        /*0204*/ 	.word	0xffffffff


	//   ....[58]....
        /*0208*/ 	.word	0xffffffff


	//   ....[59]....
        /*020c*/ 	.word	0xffffffff


	//   ....[60]....
        /*0210*/ 	.word	0xffffffff


	//   ....[61]....
        /*0214*/ 	.word	0xffffffff


	//   ....[62]....
        /*0218*/ 	.word	0xffffffff


	//   ....[63]....
        /*021c*/ 	.word	0xffffffff


	//   ....[64]....
        /*0220*/ 	.word	0xffffffff


	//   ....[65]....
        /*0224*/ 	.word	0xffffffff


	//   ....[66]....
        /*0228*/ 	.word	0xffffffff


	//   ....[67]....
        /*022c*/ 	.word	0xffffffff


	//   ....[68]....
        /*0230*/ 	.word	0xffffffff


	//   ....[69]....
        /*0234*/ 	.word	0xffffffff


	//   ....[70]....
        /*0238*/ 	.word	0xffffffff


	//   ....[71]....
        /*023c*/ 	.word	0xffffffff


	//   ....[72]....
        /*0240*/ 	.word	0x0500000f


	//   ....[73]....
        /*0244*/ 	.word	0x0500000f


	//   ....[74]....
        /*0248*/ 	.word	0x0500000f


	//   ....[75]....
        /*024c*/ 	.word	0x0500000f


	//   ....[76]....
        /*0250*/ 	.word	0x0500000f


	//   ....[77]....
        /*0254*/ 	.word	0x0500000f


	//   ....[78]....
        /*0258*/ 	.word	0x0500000f


	//   ....[79]....
        /*025c*/ 	.word	0x0500000f


	//   ....[80]....
        /*0260*/ 	.word	0x0500000f


	//   ....[81]....
        /*0264*/ 	.word	0x0500000f


	//   ....[82]....
        /*0268*/ 	.word	0x0500000f


	//   ....[83]....
        /*026c*/ 	.word	0x0500000f


	//   ....[84]....
        /*0270*/ 	.word	0x0500000f


	//   ....[85]....
        /*0274*/ 	.word	0x0500000f


	//   ....[86]....
        /*0278*/ 	.word	0x0500000f


	//   ....[87]....
        /*027c*/ 	.word	0x0500000f


	//   ....[88]....
        /*0280*/ 	.word	0x0500000f


	//   ....[89]....
        /*0284*/ 	.word	0x0500000f


	//   ....[90]....
        /*0288*/ 	.word	0x0500000f


	//   ....[91]....
        /*028c*/ 	.word	0x0500000f


	//   ....[92]....
        /*0290*/ 	.word	0x0500000f


	//   ....[93]....
        /*0294*/ 	.word	0x0500000f


	//   ....[94]....
        /*0298*/ 	.word	0x0500000f


	//   ....[95]....
        /*029c*/ 	.word	0x0500000f


	//   ....[96]....
        /*02a0*/ 	.word	0x0500000f


	//   ....[97]....
        /*02a4*/ 	.word	0x0500000f


	//   ....[98]....
        /*02a8*/ 	.word	0x0500000f


	//   ....[99]....
        /*02ac*/ 	.word	0x0500000f


	//   ....[100]....
        /*02b0*/ 	.word	0x0500000f


	//   ....[101]....
        /*02b4*/ 	.word	0x0500000f


	//   ....[102]....
        /*02b8*/ 	.word	0x0500000f


	//   ....[103]....
        /*02bc*/ 	.word	0x0500000f


	//   ....[104]....
        /*02c0*/ 	.word	0x0500000f


	//   ....[105]....
        /*02c4*/ 	.word	0x0500000f


	//   ....[106]....
        /*02c8*/ 	.word	0x0500000f


	//   ....[107]....
        /*02cc*/ 	.word	0x0500000f


	//   ....[108]....
        /*02d0*/ 	.word	0x0500000f


	//   ....[109]....
        /*02d4*/ 	.word	0x0500000f


	//   ....[110]....
        /*02d8*/ 	.word	0x0500000f


	//   ....[111]....
        /*02dc*/ 	.word	0x0500000f


	//   ....[112]....
        /*02e0*/ 	.word	0x0500000f


	//   ....[113]....
        /*02e4*/ 	.word	0x0500000f


	//----- nvinfo : EIATTR_COOP_GROUP_INSTR_OFFSETS
	.align		4
.L_144:
        /*02e8*/ 	.byte	0x04, 0x28
        /*02ea*/ 	.short	(.L_146 - .L_145)


	//   ....[0]....
.L_145:
        /*02ec*/ 	.word	0x00000070


	//   ....[1]....
        /*02f0*/ 	.word	0x000000b0


	//   ....[2]....
        /*02f4*/ 	.word	0x00000290


	//   ....[3]....
        /*02f8*/ 	.word	0x000003f0


	//   ....[4]....
        /*02fc*/ 	.word	0x00000510


	//   ....[5]....
        /*0300*/ 	.word	0x00000670


	//   ....[6]....
        /*0304*/ 	.word	0x000010e0


	//   ....[7]....
        /*0308*/ 	.word	0x000029c0


	//   ....[8]....
        /*030c*/ 	.word	0x00003790


	//   ....[9]....
        /*0310*/ 	.word	0x00003820


	//   ....[10]....
        /*0314*/ 	.word	0x00003a20


	//   ....[11]....
        /*0318*/ 	.word	0x00003b00


	//   ....[12]....
        /*031c*/ 	.word	0x00004370


	//   ....[13]....
        /*0320*/ 	.word	0x00004ba0


	//   ....[14]....
        /*0324*/ 	.word	0x00004c40


	//   ....[15]....
        /*0328*/ 	.word	0x00004f00


	//   ....[16]....
        /*032c*/ 	.word	0x00005040


	//   ....[17]....
        /*0330*/ 	.word	0x000060c0


	//   ....[18]....
        /*0334*/ 	.word	0x00006170


	//   ....[19]....
        /*0338*/ 	.word	0x000061a0


	//   ....[20]....
        /*033c*/ 	.word	0x00006200


	//   ....[21]....
        /*0340*/ 	.word	0x00006240


	//   ....[22]....
        /*0344*/ 	.word	0x00007540


	//   ....[23]....
        /*0348*/ 	.word	0x00007fa0


	//   ....[24]....
        /*034c*/ 	.word	0x00007fd0


	//   ....[25]....
        /*0350*/ 	.word	0x00007ff0


	//   ....[26]....
        /*0354*/ 	.word	0x00008010


	//   ....[27]....
        /*0358*/ 	.word	0x00008630


	//   ....[28]....
        /*035c*/ 	.word	0x00008650


	//   ....[29]....
        /*0360*/ 	.word	0x000088a0


	//   ....[30]....
        /*0364*/ 	.word	0x000088d0


	//   ....[31]....
        /*0368*/ 	.word	0x0000a300


	//   ....[32]....
        /*036c*/ 	.word	0x0000a330


	//   ....[33]....
        /*0370*/ 	.word	0x0000a350


	//   ....[34]....
        /*0374*/ 	.word	0x0000a390


	//   ....[35]....
        /*0378*/ 	.word	0x0000a400


	//   ....[36]....
        /*037c*/ 	.word	0x0000a420


	//   ....[37]....
        /*0380*/ 	.word	0x0000a440


	//   ....[38]....
        /*0384*/ 	.word	0x0000a460


	//   ....[39]....
        /*0388*/ 	.word	0x0000aa90


	//   ....[40]....
        /*038c*/ 	.word	0x0000aab0


	//   ....[41]....
        /*0390*/ 	.word	0x0000aad0


	//   ....[42]....
        /*0394*/ 	.word	0x0000ab20


	//   ....[43]....
        /*0398*/ 	.word	0x0000ab70


	//   ....[44]....
        /*039c*/ 	.word	0x0000ab90


	//   ....[45]....
        /*03a0*/ 	.word	0x0000abc0


	//   ....[46]....
        /*03a4*/ 	.word	0x0000abe0


	//   ....[47]....
        /*03a8*/ 	.word	0x0000b0b0


	//   ....[48]....
        /*03ac*/ 	.word	0x0000b0e0


	//   ....[49]....
        /*03b0*/ 	.word	0x0000b1c0


	//   ....[50]....
        /*03b4*/ 	.word	0x0000b1f0


	//   ....[51]....
        /*03b8*/ 	.word	0x0000b2a0


	//   ....[52]....
        /*03bc*/ 	.word	0x0000b2d0


	//   ....[53]....
        /*03c0*/ 	.word	0x0000b5e0


	//   ....[54]....
        /*03c4*/ 	.word	0x0000b650


	//   ....[55]....
        /*03c8*/ 	.word	0x0000bd00


	//   ....[56]....
        /*03cc*/ 	.word	0x0000bd20


	//   ....[57]....
        /*03d0*/ 	.word	0x0000bd30


	//   ....[58]....
        /*03d4*/ 	.word	0x0000bd40


	//   ....[59]....
        /*03d8*/ 	.word	0x0000bd60


	//   ....[60]....
        /*03dc*/ 	.word	0x0000bdc0


	//   ....[61]....
        /*03e0*/ 	.word	0x0000bdd0


	//   ....[62]....
        /*03e4*/ 	.word	0x0000bde0


	//   ....[63]....
        /*03e8*/ 	.word	0x0000c140


	//   ....[64]....
        /*03ec*/ 	.word	0x0000c170


	//   ....[65]....
        /*03f0*/ 	.word	0x0000c1c0


	//   ....[66]....
        /*03f4*/ 	.word	0x0000c1e0


	//   ....[67]....
        /*03f8*/ 	.word	0x0000c270


	//   ....[68]....
        /*03fc*/ 	.word	0x0000c290


	//   ....[69]....
        /*0400*/ 	.word	0x0000c2b0


	//   ....[70]....
        /*0404*/ 	.word	0x0000c2d0


	//   ....[71]....
        /*0408*/ 	.word	0x0000c870


	//   ....[72]....
        /*040c*/ 	.word	0x0000ce00


	//   ....[73]....
        /*0410*/ 	.word	0x0000cef0


	//   ....[74]....
        /*0414*/ 	.word	0x0000cf90


	//   ....[75]....
        /*0418*/ 	.word	0x0000d000


	//   ....[76]....
        /*041c*/ 	.word	0x0000d0e0


	//   ....[77]....
        /*0420*/ 	.word	0x0000d150


	//   ....[78]....
        /*0424*/ 	.word	0x0000d220


	//   ....[79]....
        /*0428*/ 	.word	0x0000d290


	//   ....[80]....
        /*042c*/ 	.word	0x0000d350


	//   ....[81]....
        /*0430*/ 	.word	0x0000d3e0


	//   ....[82]....
        /*0434*/ 	.word	0x0000d450


	//   ....[83]....
        /*0438*/ 	.word	0x0000d4d0


	//   ....[84]....
        /*043c*/ 	.word	0x0000d570


	//   ....[85]....
        /*0440*/ 	.word	0x0000d5d0


	//   ....[86]....
        /*0444*/ 	.word	0x0000d690


	//   ....[87]....
        /*0448*/ 	.word	0x0000d6f0


	//   ....[88]....
        /*044c*/ 	.word	0x0000d790


	//   ....[89]....
        /*0450*/ 	.word	0x0000d8d0


	//   ....[90]....
        /*0454*/ 	.word	0x0000d9b0


	//   ....[91]....
        /*0458*/ 	.word	0x0000db30


	//   ....[92]....
        /*045c*/ 	.word	0x0000dc70


	//   ....[93]....
        /*0460*/ 	.word	0x0000dd80


	//   ....[94]....
        /*0464*/ 	.word	0x0000dec0


	//   ....[95]....
        /*0468*/ 	.word	0x0000dfd0


	//   ....[96]....
        /*046c*/ 	.word	0x0000e0a0


	//   ....[97]....
        /*0470*/ 	.word	0x0000e180


	//   ....[98]....
        /*0474*/ 	.word	0x0000e220


	//   ....[99]....
        /*0478*/ 	.word	0x0000e280


	//   ....[100]....
        /*047c*/ 	.word	0x0000e320


	//   ....[101]....
        /*0480*/ 	.word	0x0000e380


	//   ....[102]....
        /*0484*/ 	.word	0x0000e430


	//   ....[103]....
        /*0488*/ 	.word	0x0000e490


	//   ....[104]....
        /*048c*/ 	.word	0x0000e540


	//   ....[105]....
        /*0490*/ 	.word	0x0000e620


	//   ....[106]....
        /*0494*/ 	.word	0x0000e6e0


	//   ....[107]....
        /*0498*/ 	.word	0x0000e7c0


	//   ....[108]....
        /*049c*/ 	.word	0x0000e8d0


	//   ....[109]....
        /*04a0*/ 	.word	0x0000e9e0


	//   ....[110]....
        /*04a4*/ 	.word	0x0000eac0


	//   ....[111]....
        /*04a8*/ 	.word	0x0000ebc0


	//   ....[112]....
        /*04ac*/ 	.word	0x0000ec90


	//   ....[113]....
        /*04b0*/ 	.word	0x0000eda0


	//----- nvinfo : EIATTR_REG_RECONFIG
	.align		4
.L_146:
        /*04b4*/ 	.byte	0x01, 0x54
	.zero		2


	//----- nvinfo : EIATTR_SYSCALL_OFFSETS
	.align		4
        /*04b8*/ 	.byte	0x04, 0x46
        /*04ba*/ 	.short	(.L_148 - .L_147)


	//   ....[0]....
.L_147:
        /*04bc*/ 	.word	0x00002b80


	//   ....[1]....
        /*04c0*/ 	.word	0x00009bb0


	//   ....[2]....
        /*04c4*/ 	.word	0x00009cf0


	//   ....[3]....
        /*04c8*/ 	.word	0x00009de0


	//   ....[4]....
        /*04cc*/ 	.word	0x0000a790


	//----- nvinfo : EIATTR_MBARRIER_INSTR_OFFSETS
	.align		4
.L_148:
        /*04d0*/ 	.byte	0x04, 0x39
        /*04d2*/ 	.short	(.L_150 - .L_149)


	//   ....[0]....
.L_149:
        /*04d4*/ 	.word	0x00000180
        /*04d8*/ 	.word	0x000000ff
        /*04dc*/ 	.word	0x00028c00
        /*04e0*/ 	.short	0x0100
        /*04e2*/ 	.byte	0x08
	.zero		1


	//   ....[1]....
        /*04e4*/ 	.word	0x00000190
        /*04e8*/ 	.word	0x000000ff
        /*04ec*/ 	.word	0x00028c20
        /*04f0*/ 	.short	0x0100
        /*04f2*/ 	.byte	0x08
	.zero		1


	//   ....[2]....
        /*04f4*/ 	.word	0x00000240
        /*04f8*/ 	.word	0x000000ff
        /*04fc*/ 	.word	0x00028c30
        /*0500*/ 	.short	0x0100
        /*0502*/ 	.byte	0x06
	.zero		1


	//   ....[3]....
        /*0504*/ 	.word	0x00000250
        /*0508*/ 	.word	0x000000ff
        /*050c*/ 	.word	0x00028c40
        /*0510*/ 	.short	0x0100
        /*0512*/ 	.byte	0x06
	.zero		1


	//   ....[4]....
        /*0514*/ 	.word	0x00000260
        /*0518*/ 	.word	0x000000ff
        /*051c*/ 	.word	0x00028c38
        /*0520*/ 	.short	0x0100
        /*0522*/ 	.byte	0x06
	.zero		1


	//   ....[5]....
        /*0524*/ 	.word	0x00000270
        /*0528*/ 	.word	0x000000ff
        /*052c*/ 	.word	0x00028c48
        /*0530*/ 	.short	0x0100
        /*0532*/ 	.byte	0x06
	.zero		1


	//   ....[6]....
        /*0534*/ 	.word	0x000003a0
        /*0538*/ 	.word	0x000000ff
        /*053c*/ 	.word	0x00028c50
        /*0540*/ 	.short	0x0100
        /*0542*/ 	.byte	0x08
	.zero		1


	//   ....[7]....
        /*0544*/ 	.word	0x000003b0
        /*0548*/ 	.word	0x000000ff
        /*054c*/ 	.word	0x00028c60
        /*0550*/ 	.short	0x0100
        /*0552*/ 	.byte	0x08
	.zero		1


	//   ....[8]....
        /*0554*/ 	.word	0x000003c0
        /*0558*/ 	.word	0x000000ff
        /*055c*/ 	.word	0x00028c58
        /*0560*/ 	.short	0x0100
        /*0562*/ 	.byte	0x08
	.zero		1


	//   ....[9]....
        /*0564*/ 	.word	0x000003d0
        /*0568*/ 	.word	0x000000ff
        /*056c*/ 	.word	0x00028c68
        /*0570*/ 	.short	0x0100
        /*0572*/ 	.byte	0x08
	.zero		1


	//   ....[10]....
        /*0574*/ 	.word	0x000004c0
        /*0578*/ 	.word	0x000000ff
        /*057c*/ 	.word	0x00028c70
        /*0580*/ 	.short	0x0100
        /*0582*/ 	.byte	0x06
	.zero		1


	//   ....[11]....
        /*0584*/ 	.word	0x000004d0
        /*0588*/ 	.word	0x000000ff
        /*058c*/ 	.word	0x00028c80
        /*0590*/ 	.short	0x0100
        /*0592*/ 	.byte	0x06
	.zero		1


	//   ....[12]....
        /*0594*/ 	.word	0x000004e0
        /*0598*/ 	.word	0x000000ff
        /*059c*/ 	.word	0x00028c78
        /*05a0*/ 	.short	0x0100
        /*05a2*/ 	.byte	0x06
	.zero		1


	//   ....[13]....
        /*05a4*/ 	.word	0x000004f0
        /*05a8*/ 	.word	0x000000ff
        /*05ac*/ 	.word	0x00028c88
        /*05b0*/ 	.short	0x0100
        /*05b2*/ 	.byte	0x06
	.zero		1


	//   ....[14]....
        /*05b4*/ 	.word	0x00000620
        /*05b8*/ 	.word	0x000000ff
        /*05bc*/ 	.word	0x00028c90
        /*05c0*/ 	.short	0x0100
        /*05c2*/ 	.byte	0x08
	.zero		1


	//   ....[15]....
        /*05c4*/ 	.word	0x00000630
        /*05c8*/ 	.word	0x000000ff
        /*05cc*/ 	.word	0x00028ca0
        /*05d0*/ 	.short	0x0100
        /*05d2*/ 	.byte	0x08
	.zero		1


	//   ....[16]....
        /*05d4*/ 	.word	0x00000640
        /*05d8*/ 	.word	0x000000ff
        /*05dc*/ 	.word	0x00028c98
        /*05e0*/ 	.short	0x0100
        /*05e2*/ 	.byte	0x08
	.zero		1


	//   ....[17]....
        /*05e4*/ 	.word	0x00000650
        /*05e8*/ 	.word	0x000000ff
        /*05ec*/ 	.word	0x00028ca8
        /*05f0*/ 	.short	0x0100
        /*05f2*/ 	.byte	0x08
	.zero		1


	//   ....[18]....
        /*05f4*/ 	.word	0x00000790
        /*05f8*/ 	.word	0x000000ff
        /*05fc*/ 	.word	0x00028cb0
        /*0600*/ 	.short	0x0100
        /*0602*/ 	.byte	0x08
	.zero		1


	//   ....[19]....
        /*0604*/ 	.word	0x000007a0
        /*0608*/ 	.word	0x000000ff
        /*060c*/ 	.word	0x00028cc0
        /*0610*/ 	.short	0x0100
        /*0612*/ 	.byte	0x08
	.zero		1


	//   ....[20]....
        /*0614*/ 	.word	0x000007b0
        /*0618*/ 	.word	0x000000ff
        /*061c*/ 	.word	0x00028cb8
        /*0620*/ 	.short	0x0100
        /*0622*/ 	.byte	0x08
	.zero		1


	//   ....[21]....
        /*0624*/ 	.word	0x000007c0
        /*0628*/ 	.word	0x000000ff
        /*062c*/ 	.word	0x00028cc8
        /*0630*/ 	.short	0x0100
        /*0632*/ 	.byte	0x08
	.zero		1


	//   ....[22]....
        /*0634*/ 	.word	0x000011f0
        /*0638*/ 	.word	0x000000ff
        /*063c*/ 	.word	0x00028c50
        /*0640*/ 	.short	0x010a
        /*0642*/ 	.byte	0x10
	.zero		1


	//   ....[23]....
        /*0644*/ 	.word	0x000014d0
        /*0648*/ 	.word	0x000000ff
        /*064c*/ 	.word	0x00000000
        /*0650*/ 	.short	0x0101
        /*0652*/ 	.byte	0x06
	.zero		1


	//   ....[24]....
        /*0654*/ 	.word	0x00001e10
        /*0658*/ 	.word	0x000000ff
        /*065c*/ 	.word	0x00028c50
        /*0660*/ 	.short	0x010a
        /*0662*/ 	.byte	0x06
	.zero		1


	//   ....[25]....
        /*0664*/ 	.word	0x00001e50
        /*0668*/ 	.word	0x000000ff
        /*066c*/ 	.word	0x00028c50
        /*0670*/ 	.short	0x010a
        /*0672*/ 	.byte	0x06
	.zero		1


	//   ....[26]....
        /*0674*/ 	.word	0x000020b0
        /*0678*/ 	.word	0x000000ff
        /*067c*/ 	.word	0x00000000
        /*0680*/ 	.short	0x0101
        /*0682*/ 	.byte	0x06
	.zero		1


	//   ....[27]....
        /*0684*/ 	.word	0x00002c00
        /*0688*/ 	.word	0x000000ff
        /*068c*/ 	.word	0x00028c00
        /*0690*/ 	.short	0x010a
        /*0692*/ 	.byte	0x2a
	.zero		1


	//   ....[28]....
        /*0694*/ 	.word	0x00002c80
        /*0698*/ 	.word	0x00000007
        /*069c*/ 	.word	0x00028c30
        /*06a0*/ 	.short	0x010a
        /*06a2*/ 	.byte	0x3f
	.zero		1


	//   ....[29]....
        /*06a4*/ 	.word	0x00002cc0
        /*06a8*/ 	.word	0x00000007
        /*06ac*/ 	.word	0x00028c30
        /*06b0*/ 	.short	0x010a
        /*06b2*/ 	.byte	0x3f
	.zero		1


	//   ....[30]....
        /*06b4*/ 	.word	0x000033f0
        /*06b8*/ 	.word	0x000000ff
        /*06bc*/ 	.word	0x00000000
        /*06c0*/ 	.short	0x0101
        /*06c2*/ 	.byte	0x06
	.zero		1


	//   ....[31]....
        /*06c4*/ 	.word	0x00004120
        /*06c8*/ 	.word	0x00000007
        /*06cc*/ 	.word	0x00028c50
        /*06d0*/ 	.short	0x010a
        /*06d2*/ 	.byte	0x3f
	.zero		1


	//   ....[32]....
        /*06d4*/ 	.word	0x00004170
        /*06d8*/ 	.word	0x00000007
        /*06dc*/ 	.word	0x00028c50
        /*06e0*/ 	.short	0x010a
        /*06e2*/ 	.byte	0x3f
	.zero		1


	//   ....[33]....
        /*06e4*/ 	.word	0x00004400
        /*06e8*/ 	.word	0x000000ff
        /*06ec*/ 	.word	0x00000000
        /*06f0*/ 	.short	0x0101
        /*06f2*/ 	.byte	0x06
	.zero		1


	//   ....[34]....
        /*06f4*/ 	.word	0x00004550
        /*06f8*/ 	.word	0x000000ff
        /*06fc*/ 	.word	0x00028c30
        /*0700*/ 	.short	0x010a
        /*0702*/ 	.byte	0x15
	.zero		1


	//   ....[35]....
        /*0704*/ 	.word	0x00004590
        /*0708*/ 	.word	0x000000ff
        /*070c*/ 	.word	0x00028c30
        /*0710*/ 	.short	0x010a
        /*0712*/ 	.byte	0x15
	.zero		1


	//   ....[36]....
        /*0714*/ 	.word	0x000049a0
        /*0718*/ 	.word	0x000000ff
        /*071c*/ 	.word	0x00000000
        /*0720*/ 	.short	0x0101
        /*0722*/ 	.byte	0x06
	.zero		1


	//   ....[37]....
        /*0724*/ 	.word	0x00005e80
        /*0728*/ 	.word	0x000000ff
        /*072c*/ 	.word	0x00028c50
        /*0730*/ 	.short	0x010a
        /*0732*/ 	.byte	0x15
	.zero		1


	//   ....[38]....
        /*0734*/ 	.word	0x00005ec0
        /*0738*/ 	.word	0x000000ff
        /*073c*/ 	.word	0x00028c50
        /*0740*/ 	.short	0x010a
        /*0742*/ 	.byte	0x15
	.zero		1


	//   ....[39]....
        /*0744*/ 	.word	0x00006150
        /*0748*/ 	.word	0x000000ff
        /*074c*/ 	.word	0x00000000
        /*0750*/ 	.short	0x0101
        /*0752*/ 	.byte	0x15
	.zero		1


	//   ....[40]....
        /*0754*/ 	.word	0x00008660
        /*0758*/ 	.word	0x000000ff
        /*075c*/ 	.word	0x00000000
        /*0760*/ 	.short	0x0101
        /*0762*/ 	.byte	0x04
	.zero		1


	//   ....[41]....
        /*0764*/ 	.word	0x0000a100
        /*0768*/ 	.word	0x00000013
        /*076c*/ 	.word	0x00028c40
        /*0770*/ 	.short	0x010a
        /*0772*/ 	.byte	0x3f
	.zero		1


	//   ....[42]....
        /*0774*/ 	.word	0x0000a570
        /*0778*/ 	.word	0x00000013
        /*077c*/ 	.word	0x00028c30
        /*0780*/ 	.short	0x0107
        /*0782*/ 	.byte	0x3f
	.zero		1


	//   ....[43]....
        /*0784*/ 	.word	0x0000a630
        /*0788*/ 	.word	0x00000013
        /*078c*/ 	.word	0x00028c30
        /*0790*/ 	.short	0x0101
        /*0792*/ 	.byte	0x3f
	.zero		1


	//   ....[44]....
        /*0794*/ 	.word	0x0000aca0
        /*0798*/ 	.word	0x000000ff
        /*079c*/ 	.word	0x00028c00
        /*07a0*/ 	.short	0x0107
        /*07a2*/ 	.byte	0x27
	.zero		1


	//   ....[45]....
        /*07a4*/ 	.word	0x0000ad00
        /*07a8*/ 	.word	0x000000ff
        /*07ac*/ 	.word	0x00028c00
        /*07b0*/ 	.short	0x0101
        /*07b2*/ 	.byte	0x27
	.zero		1


	//   ....[46]....
        /*07b4*/ 	.word	0x0000ad20
        /*07b8*/ 	.word	0x000000ff
        /*07bc*/ 	.word	0x00028c20
        /*07c0*/ 	.short	0x010a
        /*07c2*/ 	.byte	0x27
	.zero		1


	//   ....[47]....
        /*07c4*/ 	.word	0x0000adb0
        /*07c8*/ 	.word	0x00000013
        /*07cc*/ 	.word	0x00028c60
        /*07d0*/ 	.short	0x010a
        /*07d2*/ 	.byte	0x3f
	.zero		1


	//   ....[48]....
        /*07d4*/ 	.word	0x0000b7e0
        /*07d8*/ 	.word	0x00000013
        /*07dc*/ 	.word	0x00028c50
        /*07e0*/ 	.short	0x0107
        /*07e2*/ 	.byte	0x3f
	.zero		1


	//   ....[49]....
        /*07e4*/ 	.word	0x0000b8c0
        /*07e8*/ 	.word	0x00000013
        /*07ec*/ 	.word	0x00028c50
        /*07f0*/ 	.short	0x0101
        /*07f2*/ 	.byte	0x3f
	.zero		1


	//   ....[50]....
        /*07f4*/ 	.word	0x0000bb60
        /*07f8*/ 	.word	0x00000009
        /*07fc*/ 	.word	0x00028c40
        /*0800*/ 	.short	0x010a
        /*0802*/ 	.byte	0x3f
	.zero		1


	//   ....[51]....
        /*0804*/ 	.word	0x0000be90
        /*0808*/ 	.word	0x00000009
        /*080c*/ 	.word	0x00028c30
        /*0810*/ 	.short	0x0107
        /*0812*/ 	.byte	0x3f
	.zero		1


	//   ....[52]....
        /*0814*/ 	.word	0x0000bf50
        /*0818*/ 	.word	0x00000009
        /*081c*/ 	.word	0x00028c30
        /*0820*/ 	.short	0x0101
        /*0822*/ 	.byte	0x3f
	.zero		1


	//   ....[53]....
        /*0824*/ 	.word	0x0000bf80
        /*0828*/ 	.word	0x00000009
        /*082c*/ 	.word	0x00028c60
        /*0830*/ 	.short	0x010a
        /*0832*/ 	.byte	0x3f
	.zero		1


	//   ....[54]....
        /*0834*/ 	.word	0x0000c590
        /*0838*/ 	.word	0x00000009
        /*083c*/ 	.word	0x00028c50
        /*0840*/ 	.short	0x0107
        /*0842*/ 	.byte	0x3f
	.zero		1


	//   ....[55]....
        /*0844*/ 	.word	0x0000c670
        /*0848*/ 	.word	0x00000009
        /*084c*/ 	.word	0x00028c50
        /*0850*/ 	.short	0x0101
        /*0852*/ 	.byte	0x3f
	.zero		1


	//   ....[56]....
        /*0854*/ 	.word	0x0000c7f0
        /*0858*/ 	.word	0x00000004
        /*085c*/ 	.word	0x00028c20
        /*0860*/ 	.short	0x010a
        /*0862*/ 	.byte	0x3f
	.zero		1


	//   ....[57]....
        /*0864*/ 	.word	0x0000c970
        /*0868*/ 	.word	0x00000005
        /*086c*/ 	.word	0x00028c40
        /*0870*/ 	.short	0x010a
        /*0872*/ 	.byte	0x3f
	.zero		1


	//   ....[58]....
        /*0874*/ 	.word	0x0000ca10
        /*0878*/ 	.word	0x00000011
        /*087c*/ 	.word	0x00028c40
        /*0880*/ 	.short	0x010a
        /*0882*/ 	.byte	0x3f
	.zero		1


	//   ....[59]....
        /*0884*/ 	.word	0x0000ca50
        /*0888*/ 	.word	0x00000005
        /*088c*/ 	.word	0x00028c60
        /*0890*/ 	.short	0x010a
        /*0892*/ 	.byte	0x3f
	.zero		1


	//   ....[60]....
        /*0894*/ 	.word	0x0000ca90
        /*0898*/ 	.word	0x00000011
        /*089c*/ 	.word	0x00028c60
        /*08a0*/ 	.short	0x010a
        /*08a2*/ 	.byte	0x3f
	.zero		1


	//   ....[61]....
        /*08a4*/ 	.word	0x0000cb00
        /*08a8*/ 	.word	0x00000003
        /*08ac*/ 	.word	0x00028c50
        /*08b0*/ 	.short	0x010a
        /*08b2*/ 	.byte	0x3f
	.zero		1


	//   ....[62]....
        /*08b4*/ 	.word	0x0000cb60
        /*08b8*/ 	.word	0x00000004
        /*08bc*/ 	.word	0x00028c50
        /*08c0*/ 	.short	0x010a
        /*08c2*/ 	.byte	0x3f
	.zero		1


	//   ....[63]....
        /*08c4*/ 	.word	0x0000cbc0
        /*08c8*/ 	.word	0x00000003
        /*08cc*/ 	.word	0x00028c00
        /*08d0*/ 	.short	0x010a
        /*08d2*/ 	.byte	0x3f
	.zero		1


	//   ....[64]....
        /*08d4*/ 	.word	0x0000cc10
        /*08d8*/ 	.word	0x00000007
        /*08dc*/ 	.word	0x00028c30
        /*08e0*/ 	.short	0x010a
        /*08e2*/ 	.byte	0x3f
	.zero		1


	//   ....[65]....
        /*08e4*/ 	.word	0x0000cc60
        /*08e8*/ 	.word	0x00000007
        /*08ec*/ 	.word	0x00028c50
        /*08f0*/ 	.short	0x010a
        /*08f2*/ 	.byte	0x3f
	.zero		1


	//   ....[66]....
        /*08f4*/ 	.word	0x0000ccc0
        /*08f8*/ 	.word	0x00000004
        /*08fc*/ 	.word	0x00028c30
        /*0900*/ 	.short	0x010a
        /*0902*/ 	.byte	0x3f
	.zero		1


	//   ....[67]....
        /*0904*/ 	.word	0x0000cd20
        /*0908*/ 	.word	0x00000008
        /*090c*/ 	.word	0x00028c50
        /*0910*/ 	.short	0x010a
        /*0912*/ 	.byte	0x3f
	.zero		1


	//   ....[68]....
        /*0914*/ 	.word	0x0000ce40
        /*0918*/ 	.word	0x00000013
        /*091c*/ 	.word	0x00028c40
        /*0920*/ 	.short	0x010a
        /*0922*/ 	.byte	0x3f
	.zero		1


	//   ....[69]....
        /*0924*/ 	.word	0x0000d7d0
        /*0928*/ 	.word	0x00000003
        /*092c*/ 	.word	0x00028c20
        /*0930*/ 	.short	0x010a
        /*0932*/ 	.byte	0x3f
	.zero		1


	//   ....[70]....
        /*0934*/ 	.word	0x0000d820
        /*0938*/ 	.word	0x00000013
        /*093c*/ 	.word	0x00028c60
        /*0940*/ 	.short	0x010a
        /*0942*/ 	.byte	0x3f
	.zero		1


	//   ....[71]....
        /*0944*/ 	.word	0x0000e0d0
        /*0948*/ 	.word	0x00000009
        /*094c*/ 	.word	0x00028c40
        /*0950*/ 	.short	0x010a
        /*0952*/ 	.byte	0x3f
	.zero		1


	//   ....[72]....
        /*0954*/ 	.word	0x0000e570
        /*0958*/ 	.word	0x00000009
        /*095c*/ 	.word	0x00028c60
        /*0960*/ 	.short	0x010a
        /*0962*/ 	.byte	0x3f
	.zero		1


	//   ....[73]....
        /*0964*/ 	.word	0x0000ecc0
        /*0968*/ 	.word	0x00000004
        /*096c*/ 	.word	0x00028c20
        /*0970*/ 	.short	0x010a
        /*0972*/ 	.byte	0x3f
	.zero		1


	//   ....[74]....
        /*0974*/ 	.word	0x0000ee60
        /*0978*/ 	.word	0x00000005
        /*097c*/ 	.word	0x00028c40
        /*0980*/ 	.short	0x010a
        /*0982*/ 	.byte	0x3f
	.zero		1


	//   ....[75]....
        /*0984*/ 	.word	0x0000eeb0
        /*0988*/ 	.word	0x00000011
        /*098c*/ 	.word	0x00028c40
        /*0990*/ 	.short	0x010a
        /*0992*/ 	.byte	0x3f
	.zero		1


	//   ....[76]....
        /*0994*/ 	.word	0x0000ef00
        /*0998*/ 	.word	0x00000005
        /*099c*/ 	.word	0x00028c60
        /*09a0*/ 	.short	0x010a
        /*09a2*/ 	.byte	0x3f
	.zero		1


	//----- nvinfo : EIATTR_NUM_MBARRIERS
	.align		4
.L_150:
        /*09a4*/ 	.byte	0x03, 0x38
        /*09a6*/ 	.short	0x0016


	//----- nvinfo : EIATTR_EXIT_INSTR_OFFSETS
	.align		4
        /*09a8*/ 	.byte	0x04, 0x1c
        /*09aa*/ 	.short	(.L_152 - .L_151)


	//   ....[0]....
.L_151:
        /*09ac*/ 	.word	0x00000920


	//   ....[1]....
        /*09b0*/ 	.word	0x00008b20


	//   ....[2]....
        /*09b4*/ 	.word	0x0000cae0


	//----- nvinfo : EIATTR_MAX_THREADS
	.align		4
.L_152:
        /*09b8*/ 	.byte	0x04, 0x05
        /*09ba*/ 	.short	(.L_154 - .L_153)
.L_153:
        /*09bc*/ 	.word	0x00000180
        /*09c0*/ 	.word	0x00000001
        /*09c4*/ 	.word	0x00000001


	//----- nvinfo : EIATTR_CRS_STACK_SIZE
	.align		4
.L_154:
        /*09c8*/ 	.byte	0x04, 0x1e
        /*09ca*/ 	.short	(.L_156 - .L_155)
.L_155:
        /*09cc*/ 	.word	0x00000000


	//----- nvinfo : EIATTR_CBANK_PARAM_SIZE
	.align		4
.L_156:
        /*09d0*/ 	.byte	0x03, 0x19
        /*09d2*/ 	.short	0x0a70


	//----- nvinfo : EIATTR_PARAM_CBANK
	.align		4
        /*09d4*/ 	.byte	0x04, 0x0a
        /*09d6*/ 	.short	(.L_158 - .L_157)
	.align		4
.L_157:
        /*09d8*/ 	.word	index@(.nv.constant0._ZN7cutlass13device_kernelIN5flash11enable_sm90INS1_16FlashAttnFwdSm90INS1_25CollectiveMainloopFwdSm90ILi2EN4cute5tupleIJNS5_1CILi1EEES8_S8_EEENS6_IJNS7_ILi64EEESA_SA_EEELi512ENS_10bfloat16_tEfNS_4arch4Sm90ELb0ELb0ELb1ELb0ELb1ELb0ELb0ELb0ELb0ELb1ELb0ELb0EEENS1_21CollectiveEpilogueFwdINS6_IJSA_NS7_ILi512EEESA_EEES9_SC_SE_Li256ELb0ELb1ELb0ELb0EEENS1_29StaticPersistentTileSchedulerILb0EEEEEEEEEvNT_6ParamsE)
        /*09dc*/ 	.short	0x0210
        /*09de*/ 	.short	0x0a70


	//----- nvinfo : EIATTR_SW_WAR
	.align		4
.L_158:
        /*09e0*/ 	.byte	0x04, 0x36
        /*09e2*/ 	.short	(.L_160 - .L_159)
.L_159:
        /*09e4*/ 	.word	0x00000008
.L_160:


//--------------------- .nv.info._ZN7cutlass13device_kernelIN5flash11enable_sm90INS1_16FlashAttnFwdSm90INS1_25CollectiveMainloopFwdSm90ILi2EN4cute5tupleIJNS5_1CILi1EEES8_S8_EEENS6_IJNS7_ILi64EEESA_SA_EEELi512ENS_10bfloat16_tEfNS_4arch4Sm90ELb0ELb0ELb1ELb0ELb1ELb0ELb1ELb0ELb0ELb1ELb0ELb0EEENS1_21CollectiveEpilogueFwdINS6_IJSA_NS7_ILi512EEESA_EEES9_SC_SE_Li256ELb0ELb1ELb0ELb0EEENS1_29StaticPersistentTileSchedulerILb0EEEEEEEEEvNT_6ParamsE --------------------------
	.section	.nv.info._ZN7cutlass13device_kernelIN5flash11enable_sm90INS1_16FlashAttnFwdSm90INS1_25CollectiveMainloopFwdSm90ILi2EN4cute5tupleIJNS5_1CILi1EEES8_S8_EEENS6_IJNS7_ILi64EEESA_SA_EEELi512ENS_10bfloat16_tEfNS_4arch4Sm90ELb0ELb0ELb1ELb0ELb1ELb0ELb1ELb0ELb0ELb1ELb0ELb0EEENS1_21CollectiveEpilogueFwdINS6_IJSA_NS7_ILi512EEESA_EEES9_SC_SE_Li256ELb0ELb1ELb0ELb0EEENS1_29StaticPersistentTileSchedulerILb0EEEEEEEEEvNT_6ParamsE,"",@"SHT_CUDA_INFO"
	.sectionflags	@""
	.align	4


	//----- nvinfo : EIATTR_CUDA_API_VERSION
	.align		4
        /*0000*/ 	.byte	0x04, 0x37
        /*0002*/ 	.short	(.L_162 - .L_161)
.L_161:
        /*0004*/ 	.word	0x00000082


	//----- nvinfo : EIATTR_KPARAM_INFO
	.align		4
.L_162:
        /*0008*/ 	.byte	0x04, 0x17
        /*000a*/ 	.short	(.L_164 - .L_163)
.L_163:
        /*000c*/ 	.word	0x00000000
        /*0010*/ 	.short	0x0000
        /*0012*/ 	.short	0x0070
        /*0014*/ 	.byte	0x00, 0xf0, 0x01, 0x2c


	//----- nvinfo : EIATTR_SPARSE_MMA_MASK
	.align		4
.L_164:
        /*0018*/ 	.byte	0x03, 0x50
        /*001a*/ 	.short	0x0000


	//----- nvinfo : EIATTR_MAXREG_COUNT
	.align		4
        /*001c*/ 	.byte	0x03, 0x1b
        /*001e*/ 	.short	0x00a8


	//----- nvinfo : EIATTR_NUM_BARRIERS
	.align		4
        /*0020*/ 	.byte	0x02, 0x4c
        /*0022*/ 	.byte	0x10
	.zero		1


	//----- nvinfo : EIATTR_EXTERNS
	.align		4
        /*0024*/ 	.byte	0x04, 0x0f
        /*0026*/ 	.short	(.L_166 - .L_165)


	//   ....[0]....
	.align		4
.L_165:
        /*0028*/ 	.word	index@(__assertfail)


	//----- nvinfo : EIATTR_ANNOTATIONS
	.align		4
.L_166:
        /*002c*/ 	.byte	0x04, 0x55
        /*002e*/ 	.short	(.L_168 - .L_167)


	//   ....[0]....
.L_167:
        /* <DEDUP_REMOVED lines=17> */


	//----- nvinfo : EIATTR_MERCURY_ISA_VERSION
	.align		4
.L_168:
        /*0128*/ 	.byte	0x03, 0x5f
        /*012a*/ 	.short	0x0101


	//----- nvinfo : EIATTR_INT_WARP_WIDE_INSTR_OFFSETS
	.align		4
        /*012c*/ 	.byte	0x04, 0x31
        /*012e*/ 	.short	(.L_170 - .L_169)


	//   ....[0]....
.L_169:
        /*0130*/ 	.word	0x000000d0


	//   ....[1]....
        /*0134*/ 	.word	0x000000e0


	//   ....[2]....
        /*0138*/ 	.word	0x000000f0


	//   ....[3]....
        /*013c*/ 	.word	0x00000190


	//----- nvinfo : EIATTR_COOP_GROUP_MASK_REGIDS
	.align		4
.L_170:
        /*0140*/ 	.byte	0x04, 0x29
        /*0142*/ 	.short	(.L_172 - .L_171)


	//   ....[0]....
.L_171:
        /*0144*/ 	.word	0xffffffff


	//   ....[1]....
        /*0148*/ 	.word	0xffffffff


	//   ....[2]....
        /*014c*/ 	.word	0xffffffff


	//   ....[3]....
        /*0150*/ 	.word	0xffffffff


	//   ....[4]....
        /*0154*/ 	.word	0xffffffff


	//   ....[5]....
        /*0158*/ 	.word	0xffffffff


	//   ....[6]....
        /*015c*/ 	.word	0xffffffff


	//   ....[7]....
        /*0160*/ 	.word	0xffffffff


	//   ....[8]....
        /*0164*/ 	.word	0xffffffff


	//   ....[9]....
        /*0168*/ 	.word	0xffffffff


	//   ....[10]....
        /*016c*/ 	.word	0xffffffff


	//   ....[11]....
        /*0170*/ 	.word	0xffffffff


	//   ....[12]....
        /*0174*/ 	.word	0xffffffff


	//   ....[13]....
        /*0178*/ 	.word	0xffffffff


	//   ....[14]....
        /*017c*/ 	.word	0xffffffff


	//   ....[15]....
        /*0180*/ 	.word	0xffffffff


	//   ....[16]....
        /*0184*/ 	.word	0xffffffff


	//   ....[17]....
        /*0188*/ 	.word	0xffffffff


	//   ....[18]....
        /*018c*/ 	.word	0xffffffff


	//   ....[19]....
        /*0190*/ 	.word	0xffffffff


	//   ....[20]....
        /*0194*/ 	.word	0xffffffff


	//   ....[21]....
        /*0198*/ 	.word	0xffffffff


	//   ....[22]....
        /*019c*/ 	.word	0xffffffff


	//   ....[23]....
        /*01a0*/ 	.word	0xffffffff


	//   ....[24]....
        /*01a4*/ 	.word	0xffffffff


	//   ....[25]....
        /*01a8*/ 	.word	0xffffffff


	//   ....[26]....
        /*01ac*/ 	.word	0xffffffff


	//   ....[27]....
        /*01b0*/ 	.word	0xffffffff


	//   ....[28]....
        /*01b4*/ 	.word	0xffffffff


	//   ....[29]....
        /*01b8*/ 	.word	0xffffffff


	//   ....[30]....
        /*01bc*/ 	.word	0xffffffff


	//   ....[31]....
        /*01c0*/ 	.word	0xffffffff


	//   ....[32]....
        /*01c4*/ 	.word	0xffffffff


	//   ....[33]....
        /*01c8*/ 	.word	0xffffffff


	//   ....[34]....
        /*01cc*/ 	.word	0xffffffff


	//   ....[35]....
        /*01d0*/ 	.word	0xffffffff


	//   ....[36]....
        /*01d4*/ 	.word	0xffffffff


	//   ....[37]....
        /*01d8*/ 	.word	0xffffffff


	//   ....[38]....
        /*01dc*/ 	.word	0xffffffff


	//   ....[39]....
        /*01e0*/ 	.word	0xffffffff


	//   ....[40]....
        /*01e4*/ 	.word	0xffffffff


	//   ....[41]....
        /*01e8*/ 	.word	0xffffffff


	//   ....[42]....
        /*01ec*/ 	.word	0xffffffff


	//   ....[43]....
        /*01f0*/ 	.word	0xffffffff


	//   ....[44]....
        /*01f4*/ 	.word	0xffffffff


	//   ....[45]....
        /*01f8*/ 	.word	0xffffffff


	//   ....[46]....
        /*01fc*/ 	.word	0xffffffff


	//   ....[47]....
        /*0200*/ 	.word	0xffffffff


	//   ....[48]....
        /*0204*/ 	.word	0xffffffff


	//   ....[49]....
        /*0208*/ 	.word	0xffffffff


	//   ....[50]....
        /*020c*/ 	.word	0xffffffff


	//   ....[51]....
        /*0210*/ 	.word	0xffffffff


	//   ....[52]....
        /*0214*/ 	.word	0xffffffff


	//   ....[53]....
        /*0218*/ 	.word	0xffffffff


	//   ....[54]....
        /*021c*/ 	.word	0xffffffff


	//   ....[55]....
        /*0220*/ 	.word	0xffffffff


	//   ....[56]....
        /*0224*/ 	.word	0xffffffff


	//   ....[57]....
        /*0228*/ 	.word	0xffffffff


	//   ....[58]....
        /*022c*/ 	.word	0xffffffff


	//   ....[59]....
        /*0230*/ 	.word	0xffffffff


	//   ....[60]....
        /*0234*/ 	.word	0xffffffff


	//   ....[61]....
        /*0238*/ 	.word	0xffffffff


	//   ....[62]....
        /*023c*/ 	.word	0xffffffff


	//   ....[63]....
        /*0240*/ 	.word	0xffffffff


	//   ....[64]....
        /*0244*/ 	.word	0xffffffff


	//   ....[65]....
        /*0248*/ 	.word	0xffffffff


	//   ....[66]....
        /*024c*/ 	.word	0xffffffff


	//   ....[67]....
        /*0250*/ 	.word	0xffffffff


	//   ....[68]....
        /*0254*/ 	.word	0xffffffff


	//   ....[69]....
        /*0258*/ 	.word	0xffffffff


	//   ....[70]....
        /*025c*/ 	.word	0xffffffff


	//   ....[71]....
        /*0260*/ 	.word	0xffffffff


	//   ....[72]....
        /*0264*/ 	.word	0xffffffff


	//   ....[73]....
        /*0268*/ 	.word	0xffffffff


	//   ....[74]....
        /*026c*/ 	.word	0xffffffff


	//   ....[75]....
        /*0270*/ 	.word	0xffffffff


	//   ....[76]....
        /*0274*/ 	.word	0xffffffff


	//   ....[77]....
        /*0278*/ 	.word	0xffffffff


	//   ....[78]....
        /*027c*/ 	.word	0xffffffff


	//   ....[79]....
        /*0280*/ 	.word	0xffffffff


	//   ....[80]....
        /*0284*/ 	.word	0xffffffff


	//   ....[81]....
        /*0288*/ 	.word	0xffffffff


	//   ....[82]....
        /*028c*/ 	.word	0x0500000f


	//   ....[83]....
        /*0290*/ 	.word	0x0500000f


	//   ....[84]....
        /*0294*/ 	.word	0x0500000f


	//   ....[85]....
        /*0298*/ 	.word	0x0500000f


	//   ....[86]....
        /*029c*/ 	.word	0x0500000f


	//   ....[87]....
        /*02a0*/ 	.word	0x0500000f


	//   ....[88]....
        /*02a4*/ 	.word	0x0500000f


	//   ....[89]....
        /*02a8*/ 	.word	0x0500000f


	//   ....[90]....
        /*02ac*/ 	.word	0x0500000f


	//   ....[91]....
        /*02b0*/ 	.word	0x0500000f


	//   ....[92]....
        /*02b4*/ 	.word	0x0500000f


	//   ....[93]....
        /*02b8*/ 	.word	0x0500000f


	//   ....[94]....
        /*02bc*/ 	.word	0x0500000f


	//   ....[95]....
        /*02c0*/ 	.word	0x0500000f


	//   ....[96]....
        /*02c4*/ 	.word	0x0500000f


	//   ....[97]....
        /*02c8*/ 	.word	0x0500000f


	//   ....[98]....
        /*02cc*/ 	.word	0x0500000f


	//   ....[99]....
        /*02d0*/ 	.word	0x0500000f


	//   ....[100]....
        /*02d4*/ 	.word	0x0500000f


	//   ....[101]....
        /*02d8*/ 	.word	0x0500000f


	//   ....[102]....
        /*02dc*/ 	.word	0x0500000f


	//   ....[103]....
        /*02e0*/ 	.word	0x0500000f


	//   ....[104]....
        /*02e4*/ 	.word	0x0500000f


	//   ....[105]....
        /*02e8*/ 	.word	0x0500000f


	//   ....[106]....
        /*02ec*/ 	.word	0x0500000f


	//   ....[107]....
        /*02f0*/ 	.word	0x0500000f


	//   ....[108]....
        /*02f4*/ 	.word	0x0500000f


	//   ....[109]....
        /*02f8*/ 	.word	0x0500000f


	//   ....[110]....
        /*02fc*/ 	.word	0x0500000f


	//   ....[111]....
        /*0300*/ 	.word	0x0500000f


	//   ....[112]....
        /*0304*/ 	.word	0x0500000f


	//   ....[113]....
        /*0308*/ 	.word	0x0500000f


	//   ....[114]....
        /*030c*/ 	.word	0x0500000f


	//   ....[115]....
        /*0310*/ 	.word	0x0500000f


	//   ....[116]....
        /*0314*/ 	.word	0x0500000f


	//   ....[117]....
        /*0318*/ 	.word	0x0500000f


	//   ....[118]....
        /*031c*/ 	.word	0x0500000f


	//   ....[119]....
        /*0320*/ 	.word	0x0500000f


	//   ....[120]....
        /*0324*/ 	.word	0x0500000f


	//   ....[121]....
        /*0328*/ 	.word	0x0500000f


	//   ....[122]....
        /*032c*/ 	.word	0x0500000f


	//   ....[123]....
        /*0330*/ 	.word	0x0500000f


	//   ....[124]....
        /*0334*/ 	.word	0x0500000f


	//   ....[125]....
        /*0338*/ 	.word	0x0500000f


	//   ....[126]....
        /*033c*/ 	.word	0x0500000f


	//   ....[127]....
        /*0340*/ 	.word	0x0500000f


	//   ....[128]....
        /*0344*/ 	.word	0x0500000f


	//   ....[129]....
        /*0348*/ 	.word	0x0500000f


	//   ....[130]....
        /*034c*/ 	.word	0x0500000f


	//   ....[131]....
        /*0350*/ 	.word	0x0500000f


	//----- nvinfo : EIATTR_COOP_GROUP_INSTR_OFFSETS
	.align		4
.L_172:
        /*0354*/ 	.byte	0x04, 0x28
        /*0356*/ 	.short	(.L_174 - .L_173)


	//   ....[0]....
.L_173:
        /*0358*/ 	.word	0x00000080


	//   ....[1]....
        /*035c*/ 	.word	0x00000090


	//   ....[2]....
        /*0360*/ 	.word	0x000002c0


	//   ....[3]....
        /*0364*/ 	.word	0x00000420


	//   ....[4]....
        /*0368*/ 	.word	0x00000540


	//   ....[5]....
        /*036c*/ 	.word	0x000006a0


	//   ....[6]....
        /*0370*/ 	.word	0x000010b0


	//   ....[7]....
        /*0374*/ 	.word	0x00002810


	//   ....[8]....
        /*0378*/ 	.word	0x00002fb0


	//   ....[9]....
        /*037c*/ 	.word	0x00004780


	//   ....[10]....
        /*0380*/ 	.word	0x00004800


	//   ....[11]....
        /*0384*/ 	.word	0x00004a70


	//   ....[12]....
        /*0388*/ 	.word	0x00004b00


	//   ....[13]....
        /*038c*/ 	.word	0x000052e0


	//   ....[14]....
        /*0390*/ 	.word	0x00005890


	//   ....[15]....
        /*0394*/ 	.word	0x00006d40


	//   ....[16]....
        /*0398*/ 	.word	0x00006df0


	//   ....[17]....
        /*039c*/ 	.word	0x000070e0


	//   ....[18]....
        /*03a0*/ 	.word	0x000072a0


	//   ....[19]....
        /*03a4*/ 	.word	0x000081a0


	//   ....[20]....
        /*03a8*/ 	.word	0x00008250


	//   ....[21]....
        /*03ac*/ 	.word	0x00008280


	//   ....[22]....
        /*03b0*/ 	.word	0x00008340


	//   ....[23]....
        /*03b4*/ 	.word	0x00008360


	//   ....[24]....
        /*03b8*/ 	.word	0x000093b0


	//   ....[25]....
        /*03bc*/ 	.word	0x0000a020


	//   ....[26]....
        /*03c0*/ 	.word	0x0000a060


	//   ....[27]....
        /*03c4*/ 	.word	0x0000a080


	//   ....[28]....
        /*03c8*/ 	.word	0x0000a0a0


	//   ....[29]....
        /*03cc*/ 	.word	0x0000a6d0


	//   ....[30]....
        /*03d0*/ 	.word	0x0000a6f0


	//   ....[31]....
        /*03d4*/ 	.word	0x0000a930


	//   ....[32]....
        /*03d8*/ 	.word	0x0000a960


	//   ....[33]....
        /*03dc*/ 	.word	0x0000c640


	//   ....[34]....
        /*03e0*/ 	.word	0x0000c670


	//   ....[35]....
        /*03e4*/ 	.word	0x0000c710


	//   ....[36]....
        /*03e8*/ 	.word	0x0000c730


	//   ....[37]....
        /*03ec*/ 	.word	0x0000c7a0


	//   ....[38]....
        /*03f0*/ 	.word	0x0000c7c0


	//   ....[39]....
        /*03f4*/ 	.word	0x0000c7d0


	//   ....[40]....
        /*03f8*/ 	.word	0x0000c7e0


	//   ....[41]....
        /*03fc*/ 	.word	0x0000ce80


	//   ....[42]....
        /*0400*/ 	.word	0x0000ceb0


	//   ....[43]....
        /*0404*/ 	.word	0x0000cf70


	//   ....[44]....
        /*0408*/ 	.word	0x0000cf80


	//   ....[45]....
        /*040c*/ 	.word	0x0000d010


	//   ....[46]....
        /*0410*/ 	.word	0x0000d020


	//   ....[47]....
        /*0414*/ 	.word	0x0000d040


	//   ....[48]....
        /*0418*/ 	.word	0x0000d080


	//   ....[49]....
        /*041c*/ 	.word	0x0000d5e0


	//   ....[50]....
        /*0420*/ 	.word	0x0000d610


	//   ....[51]....
        /*0424*/ 	.word	0x0000d620


	//   ....[52]....
        /*0428*/ 	.word	0x0000d640


	//   ....[53]....
        /*042c*/ 	.word	0x0000d7b0


	//   ....[54]....
        /*0430*/ 	.word	0x0000d7f0


	//   ....[55]....
        /*0434*/ 	.word	0x0000d810


	//   ....[56]....
        /*0438*/ 	.word	0x0000d8e0


	//   ....[57]....
        /*043c*/ 	.word	0x0000de00


	//   ....[58]....
        /*0440*/ 	.word	0x0000de30


	//   ....[59]....
        /*0444*/ 	.word	0x0000de60


	//   ....[60]....
        /*0448*/ 	.word	0x0000df20


	//   ....[61]....
        /*044c*/ 	.word	0x0000df60


	//   ....[62]....
        /*0450*/ 	.word	0x0000df80


	//   ....[63]....
        /*0454*/ 	.word	0x0000dfa0


	//   ....[64]....
        /*0458*/ 	.word	0x0000e330


	//   ....[65]....
        /*045c*/ 	.word	0x0000eb90


	//   ....[66]....
        /*0460*/ 	.word	0x0000ebb0


	//   ....[67]....
        /*0464*/ 	.word	0x0000ec00


	//   ....[68]....
        /*0468*/ 	.word	0x0000ec10


	//   ....[69]....
        /*046c*/ 	.word	0x0000ec50


	//   ....[70]....
        /*0470*/ 	.word	0x0000ec60


	//   ....[71]....
        /*0474*/ 	.word	0x0000ec70


	//   ....[72]....
        /*0478*/ 	.word	0x0000ecb0


	//   ....[73]....
        /*047c*/ 	.word	0x0000efe0


	//   ....[74]....
        /*0480*/ 	.word	0x0000f010


	//   ....[75]....
        /*0484*/ 	.word	0x0000f040


	//   ....[76]....
        /*0488*/ 	.word	0x0000f080


	//   ....[77]....
        /*048c*/ 	.word	0x0000f0a0


	//   ....[78]....
        /*0490*/ 	.word	0x0000f160


	//   ....[79]....
        /*0494*/ 	.word	0x0000f180


	//   ....[80]....
        /*0498*/ 	.word	0x0000f200


	//   ....[81]....
        /*049c*/ 	.word	0x0000f740


	//   ....[82]....
        /*04a0*/ 	.word	0x0000fc60


	//   ....[83]....
        /*04a4*/ 	.word	0x0000fd50


	//   ....[84]....
        /*04a8*/ 	.word	0x0000fdf0


	//   ....[85]....
        /*04ac*/ 	.word	0x0000fe60


	//   ....[86]....
        /*04b0*/ 	.word	0x0000ff50


	//   ....[87]....
        /*04b4*/ 	.word	0x0000ffc0


	//   ....[88]....
        /*04b8*/ 	.word	0x000100b0


	//   ....[89]....
        /*04bc*/ 	.word	0x00010120


	//   ....[90]....
        /*04c0*/ 	.word	0x000101c0


	//   ....[91]....
        /*04c4*/ 	.word	0x000102b0


	//   ....[92]....
        /*04c8*/ 	.word	0x00010330


	//   ....[93]....
        /*04cc*/ 	.word	0x00010390


	//   ....[94]....
        /*04d0*/ 	.word	0x00010480


	//   ....[95]....
        /*04d4*/ 	.word	0x00010500


	//   ....[96]....
        /*04d8*/ 	.word	0x000105e0


	//   ....[97]....
        /*04dc*/ 	.word	0x00010650


	//   ....[98]....
        /*04e0*/ 	.word	0x00010710


	//   ....[99]....
        /*04e4*/ 	.word	0x000107b0


	//   ....[100]....
        /*04e8*/ 	.word	0x00010860


	//   ....[101]....
        /*04ec*/ 	.word	0x000109a0


	//   ....[102]....
        /*04f0*/ 	.word	0x00010a90


	//   ....[103]....
        /*04f4*/ 	.word	0x00010c40


	//   ....[104]....
        /*04f8*/ 	.word	0x00010c90


	//   ....[105]....
        /*04fc*/ 	.word	0x00010da0


	//   ....[106]....
        /*0500*/ 	.word	0x00010e80


	//   ....[107]....
        /*0504*/ 	.word	0x00011000


	//   ....[108]....
        /*0508*/ 	.word	0x000110f0


	//   ....[109]....
        /*050c*/ 	.word	0x00011250


	//   ....[110]....
        /*0510*/ 	.word	0x00011390


	//   ....[111]....
        /*0514*/ 	.word	0x000114a0


	//   ....[112]....
        /*0518*/ 	.word	0x000115e0


	//   ....[113]....
        /*051c*/ 	.word	0x000116e0


	//   ....[114]....
        /*0520*/ 	.word	0x000117b0


	//   ....[115]....
        /*0524*/ 	.word	0x00011890


	//   ....[116]....
        /*0528*/ 	.word	0x00011930


	//   ....[117]....
        /*052c*/ 	.word	0x00011990


	//   ....[118]....
        /*0530*/ 	.word	0x00011a40


	//   ....[119]....
        /*0534*/ 	.word	0x00011aa0


	//   ....[120]....
        /*0538*/ 	.word	0x00011b50


	//   ....[121]....
        /*053c*/ 	.word	0x00011bb0


	//   ....[122]....
        /*0540*/ 	.word	0x00011c60


	//   ....[123]....
        /*0544*/ 	.word	0x00011d50


	//   ....[124]....
        /*0548*/ 	.word	0x00011e20


	//   ....[125]....
        /*054c*/ 	.word	0x00011ef0


	//   ....[126]....
        /*0550*/ 	.word	0x00012000


	//   ....[127]....
        /*0554*/ 	.word	0x00012120


	//   ....[128]....
        /*0558*/ 	.word	0x00012200


	//   ....[129]....
        /*055c*/ 	.word	0x00012300


	//   ....[130]....
        /*0560*/ 	.word	0x000123d0


	//   ....[131]....
        /*0564*/ 	.word	0x000124e0


	//----- nvinfo : EIATTR_REG_RECONFIG
	.align		4
.L_174:
        /*0568*/ 	.byte	0x01, 0x54
	.zero		2


	//----- nvinfo : EIATTR_SYSCALL_OFFSETS
	.align		4
        /*056c*/ 	.byte	0x04, 0x46
        /*056e*/ 	.short	(.L_176 - .L_175)


	//   ....[0]....
.L_175:
        /*0570*/ 	.word	0x00002a10


	//   ....[1]....
        /*0574*/ 	.word	0x0000bee0


	//   ....[2]....
        /*0578*/ 	.word	0x0000c020


	//   ....[3]....
        /*057c*/ 	.word	0x0000c110


	//   ....[4]....
        /*0580*/ 	.word	0x0000cb20


	//   ....[5]....
        /*0584*/ 	.word	0x0000d2c0


	//----- nvinfo : EIATTR_MBARRIER_INSTR_OFFSETS
	.align		4
.L_176:
        /*0588*/ 	.byte	0x04, 0x39
        /*058a*/ 	.short	(.L_178 - .L_177)


	//   ....[0]....
.L_177:
        /*058c*/ 	.word	0x000001a0
        /*0590*/ 	.word	0x000000ff
        /*0594*/ 	.word	0x00038800
        /*0598*/ 	.short	0x0100
        /*059a*/ 	.byte	0x08
	.zero		1


	//   ....[1]....
        /*059c*/ 	.word	0x000001b0
        /*05a0*/ 	.word	0x000000ff
        /*05a4*/ 	.word	0x00038810
        /*05a8*/ 	.short	0x0100
        /*05aa*/ 	.byte	0x08
	.zero		1


	//   ....[2]....
        /*05ac*/ 	.word	0x000001c0
        /*05b0*/ 	.word	0x000000ff
        /*05b4*/ 	.word	0x00038820
        /*05b8*/ 	.short	0x0100
        /*05ba*/ 	.byte	0x08
	.zero		1


	//   ....[3]....
        /*05bc*/ 	.word	0x00000270
        /*05c0*/ 	.word	0x000000ff
        /*05c4*/ 	.word	0x00038830
        /*05c8*/ 	.short	0x0100
        /*05ca*/ 	.byte	0x06
	.zero		1


	//   ....[4]....
        /*05cc*/ 	.word	0x00000280
        /*05d0*/ 	.word	0x000000ff
        /*05d4*/ 	.word	0x00038840
        /*05d8*/ 	.short	0x0100
        /*05da*/ 	.byte	0x06
	.zero		1


	//   ....[5]....
        /*05dc*/ 	.word	0x00000290
        /*05e0*/ 	.word	0x000000ff
        /*05e4*/ 	.word	0x00038838
        /*05e8*/ 	.short	0x0100
        /*05ea*/ 	.byte	0x06
	.zero		1


	//   ....[6]....
        /*05ec*/ 	.word	0x000002a0
        /*05f0*/ 	.word	0x000000ff
        /*05f4*/ 	.word	0x00038848
        /*05f8*/ 	.short	0x0100
        /*05fa*/ 	.byte	0x06
	.zero		1


	//   ....[7]....
        /*05fc*/ 	.word	0x000003d0
        /*0600*/ 	.word	0x000000ff
        /*0604*/ 	.word	0x00038850
        /*0608*/ 	.short	0x0100
        /*060a*/ 	.byte	0x08
	.zero		1


	//   ....[8]....
        /*060c*/ 	.word	0x000003e0
        /*0610*/ 	.word	0x000000ff
        /*0614*/ 	.word	0x00038860
        /*0618*/ 	.short	0x0100
        /*061a*/ 	.byte	0x08
	.zero		1


	//   ....[9]....
        /*061c*/ 	.word	0x000003f0
        /*0620*/ 	.word	0x000000ff
        /*0624*/ 	.word	0x00038858
        /*0628*/ 	.short	0x0100
        /*062a*/ 	.byte	0x08
	.zero		1


	//   ....[10]....
        /*062c*/ 	.word	0x00000400
        /*0630*/ 	.word	0x000000ff
        /*0634*/ 	.word	0x00038868
        /*0638*/ 	.short	0x0100
        /*063a*/ 	.byte	0x08
	.zero		1


	//   ....[11]....
        /*063c*/ 	.word	0x000004f0
        /*0640*/ 	.word	0x000000ff
        /*0644*/ 	.word	0x00038870
        /*0648*/ 	.short	0x0100
        /*064a*/ 	.byte	0x06
	.zero		1


	//   ....[12]....
        /*064c*/ 	.word	0x00000500
        /*0650*/ 	.word	0x000000ff
        /*0654*/ 	.word	0x00038880
        /*0658*/ 	.short	0x0100
        /*065a*/ 	.byte	0x06
	.zero		1


	//   ....[13]....
        /*065c*/ 	.word	0x00000510
        /*0660*/ 	.word	0x000000ff
        /*0664*/ 	.word	0x00038878
        /*0668*/ 	.short	0x0100
        /*066a*/ 	.byte	0x06
	.zero		1


	//   ....[14]....
        /*066c*/ 	.word	0x00000520
        /*0670*/ 	.word	0x000000ff
        /*0674*/ 	.word	0x00038888
        /*0678*/ 	.short	0x0100
        /*067a*/ 	.byte	0x06
	.zero		1


	//   ....[15]....
        /*067c*/ 	.word	0x00000650
        /*0680*/ 	.word	0x000000ff
        /*0684*/ 	.word	0x00038890
        /*0688*/ 	.short	0x0100
        /*068a*/ 	.byte	0x08
	.zero		1


	//   ....[16]....
        /*068c*/ 	.word	0x00000660
        /*0690*/ 	.word	0x000000ff
        /*0694*/ 	.word	0x000388a0
        /*0698*/ 	.short	0x0100
        /*069a*/ 	.byte	0x08
	.zero		1


	//   ....[17]....
        /*069c*/ 	.word	0x00000670
        /*06a0*/ 	.word	0x000000ff
        /*06a4*/ 	.word	0x00038898
        /*06a8*/ 	.short	0x0100
        /*06aa*/ 	.byte	0x08
	.zero		1


	//   ....[18]....
        /*06ac*/ 	.word	0x00000680
        /*06b0*/ 	.word	0x000000ff
        /*06b4*/ 	.word	0x000388a8
        /*06b8*/ 	.short	0x0100
        /*06ba*/ 	.byte	0x08
	.zero		1


	//   ....[19]....
        /*06bc*/ 	.word	0x000007b0
        /*06c0*/ 	.word	0x000000ff
        /*06c4*/ 	.word	0x000388b0
        /*06c8*/ 	.short	0x0100
        /*06ca*/ 	.byte	0x08
	.zero		1


	//   ....[20]....
        /*06cc*/ 	.word	0x000007c0
        /*06d0*/ 	.word	0x000000ff
        /*06d4*/ 	.word	0x000388c0
        /*06d8*/ 	.short	0x0100
        /*06da*/ 	.byte	0x08
	.zero		1


	//   ....[21]....
        /*06dc*/ 	.word	0x000007d0
        /*06e0*/ 	.word	0x000000ff
        /*06e4*/ 	.word	0x000388b8
        /*06e8*/ 	.short	0x0100
        /*06ea*/ 	.byte	0x08
	.zero		1


	//   ....[22]....
        /*06ec*/ 	.word	0x000007e0
        /*06f0*/ 	.word	0x000000ff
        /*06f4*/ 	.word	0x000388c8
        /*06f8*/ 	.short	0x0100
        /*06fa*/ 	.byte	0x08
	.zero		1


	//   ....[23]....
        /*06fc*/ 	.word	0x00001400
        /*0700*/ 	.word	0x000000ff
        /*0704*/ 	.word	0x00000000
        /*0708*/ 	.short	0x0101
        /*070a*/ 	.byte	0x06
	.zero		1


	//   ....[24]....
        /*070c*/ 	.word	0x00001f00
        /*0710*/ 	.word	0x000000ff
        /*0714*/ 	.word	0x00000000
        /*0718*/ 	.short	0x0101
        /*071a*/ 	.byte	0x06
	.zero		1


	//   ....[25]....
        /*071c*/ 	.word	0x00002a70
        /*0720*/ 	.word	0x000000ff
        /*0724*/ 	.word	0x00038800
        /*0728*/ 	.short	0x010a
        /*072a*/ 	.byte	0x26
	.zero		1


	//   ....[26]....
        /*072c*/ 	.word	0x00002ae0
        /*0730*/ 	.word	0x00000003
        /*0734*/ 	.word	0x00038830
        /*0738*/ 	.short	0x010a
        /*073a*/ 	.byte	0x3f
	.zero		1


	//   ....[27]....
        /*073c*/ 	.word	0x00002b20
        /*0740*/ 	.word	0x00000003
        /*0744*/ 	.word	0x00038830
        /*0748*/ 	.short	0x010a
        /*074a*/ 	.byte	0x3f
	.zero		1


	//   ....[28]....
        /*074c*/ 	.word	0x00002da0
        /*0750*/ 	.word	0x000000ff
        /*0754*/ 	.word	0x00038810
        /*0758*/ 	.short	0x010a
        /*075a*/ 	.byte	0x26
	.zero		1


	//   ....[29]....
        /*075c*/ 	.word	0x00002de0
        /*0760*/ 	.word	0x00000003
        /*0764*/ 	.word	0x00038850
        /*0768*/ 	.short	0x010a
        /*076a*/ 	.byte	0x3f
	.zero		1


	//   ....[30]....
        /*076c*/ 	.word	0x00002e20
        /*0770*/ 	.word	0x00000003
        /*0774*/ 	.word	0x00038850
        /*0778*/ 	.short	0x010a
        /*077a*/ 	.byte	0x3f
	.zero		1


	//   ....[31]....
        /*077c*/ 	.word	0x00004ab0
        /*0780*/ 	.word	0x000000ff
        /*0784*/ 	.word	0x00000000
        /*0788*/ 	.short	0x0101
        /*078a*/ 	.byte	0x07
	.zero		1


	//   ....[32]....
        /*078c*/ 	.word	0x00005360
        /*0790*/ 	.word	0x000000ff
        /*0794*/ 	.word	0x00000000
        /*0798*/ 	.short	0x0101
        /*079a*/ 	.byte	0x07
	.zero		1


	//   ....[33]....
        /*079c*/ 	.word	0x00005470
        /*07a0*/ 	.word	0x000000ff
        /*07a4*/ 	.word	0x00038830
        /*07a8*/ 	.short	0x010a
        /*07aa*/ 	.byte	0x07
	.zero		1


	//   ....[34]....
        /*07ac*/ 	.word	0x000054b0
        /*07b0*/ 	.word	0x000000ff
        /*07b4*/ 	.word	0x00038830
        /*07b8*/ 	.short	0x010a
        /*07ba*/ 	.byte	0x07
	.zero		1


	//   ....[35]....
        /*07bc*/ 	.word	0x000056c0
        /*07c0*/ 	.word	0x000000ff
        /*07c4*/ 	.word	0x00038850
        /*07c8*/ 	.short	0x010a
        /*07ca*/ 	.byte	0x07
	.zero		1


	//   ....[36]....
        /*07cc*/ 	.word	0x00005700
        /*07d0*/ 	.word	0x000000ff
        /*07d4*/ 	.word	0x00038850
        /*07d8*/ 	.short	0x010a
        /*07da*/ 	.byte	0x07
	.zero		1


	//   ....[37]....
        /*07dc*/ 	.word	0x00006bc0
        /*07e0*/ 	.word	0x000000ff
        /*07e4*/ 	.word	0x00000000
        /*07e8*/ 	.short	0x0101
        /*07ea*/ 	.byte	0x0b
	.zero		1


	//   ....[38]....
        /*07ec*/ 	.word	0x00008230
        /*07f0*/ 	.word	0x000000ff
        /*07f4*/ 	.word	0x00000000
        /*07f8*/ 	.short	0x0101
        /*07fa*/ 	.byte	0x07
	.zero		1


	//   ....[39]....
        /*07fc*/ 	.word	0x0000a6e0
        /*0800*/ 	.word	0x000000ff
        /*0804*/ 	.word	0x00000000
        /*0808*/ 	.short	0x0101
        /*080a*/ 	.byte	0x04
	.zero		1


	//   ....[40]....
        /*080c*/ 	.word	0x0000c430
        /*0810*/ 	.word	0x00000019
        /*0814*/ 	.word	0x00038840
        /*0818*/ 	.short	0x010a
        /*081a*/ 	.byte	0x3f
	.zero		1


	//   ....[41]....
        /*081c*/ 	.word	0x0000c8e0
        /*0820*/ 	.word	0x00000019
        /*0824*/ 	.word	0x00038830
        /*0828*/ 	.short	0x0107
        /*082a*/ 	.byte	0x3f
	.zero		1


	//   ....[42]....
        /*082c*/ 	.word	0x0000c9a0
        /*0830*/ 	.word	0x00000019
        /*0834*/ 	.word	0x00038830
        /*0838*/ 	.short	0x0101
        /*083a*/ 	.byte	0x3f
	.zero		1


	//   ....[43]....
        /*083c*/ 	.word	0x0000d140
        /*0840*/ 	.word	0x000000ff
        /*0844*/ 	.word	0x00038800
        /*0848*/ 	.short	0x0107
        /*084a*/ 	.byte	0x25
	.zero		1


	//   ....[44]....
        /*084c*/ 	.word	0x0000d190
        /*0850*/ 	.word	0x000000ff
        /*0854*/ 	.word	0x00038800
        /*0858*/ 	.short	0x0101
        /*085a*/ 	.byte	0x25
	.zero		1


	//   ....[45]....
        /*085c*/ 	.word	0x0000db00
        /*0860*/ 	.word	0x000000ff
        /*0864*/ 	.word	0x00038810
        /*0868*/ 	.short	0x0107
        /*086a*/ 	.byte	0x25
	.zero		1


	//   ....[46]....
        /*086c*/ 	.word	0x0000db60
        /*0870*/ 	.word	0x000000ff
        /*0874*/ 	.word	0x00038810
        /*0878*/ 	.short	0x0101
        /*087a*/ 	.byte	0x25
	.zero		1


	//   ....[47]....
        /*087c*/ 	.word	0x0000db80
        /*0880*/ 	.word	0x000000ff
        /*0884*/ 	.word	0x00038820
        /*0888*/ 	.short	0x010a
        /*088a*/ 	.byte	0x25
	.zero		1


	//   ....[48]....
        /*088c*/ 	.word	0x0000dc10
        /*0890*/ 	.word	0x00000019
        /*0894*/ 	.word	0x00038860
        /*0898*/ 	.short	0x010a
        /*089a*/ 	.byte	0x3f
	.zero		1


	//   ....[49]....
        /*089c*/ 	.word	0x0000e670
        /*08a0*/ 	.word	0x00000019
        /*08a4*/ 	.word	0x00038850
        /*08a8*/ 	.short	0x0107
        /*08aa*/ 	.byte	0x3f
	.zero		1


	//   ....[50]....
        /*08ac*/ 	.word	0x0000e750
        /*08b0*/ 	.word	0x00000019
        /*08b4*/ 	.word	0x00038850
        /*08b8*/ 	.short	0x0101
        /*08ba*/ 	.byte	0x3f
	.zero		1


	//   ....[51]....
        /*08bc*/ 	.word	0x0000e9f0
        /*08c0*/ 	.word	0x00000008
        /*08c4*/ 	.word	0x00038840
        /*08c8*/ 	.short	0x010a
        /*08ca*/ 	.byte	0x3f
	.zero		1


	//   ....[52]....
        /*08cc*/ 	.word	0x0000ed30
        /*08d0*/ 	.word	0x00000008
        /*08d4*/ 	.word	0x00038830
        /*08d8*/ 	.short	0x0107
        /*08da*/ 	.byte	0x3f
	.zero		1


	//   ....[53]....
        /*08dc*/ 	.word	0x0000edf0
        /*08e0*/ 	.word	0x00000008
        /*08e4*/ 	.word	0x00038830
        /*08e8*/ 	.short	0x0101
        /*08ea*/ 	.byte	0x3f
	.zero		1


	//   ....[54]....
        /*08ec*/ 	.word	0x0000ee20
        /*08f0*/ 	.word	0x00000008
        /*08f4*/ 	.word	0x00038860
        /*08f8*/ 	.short	0x010a
        /*08fa*/ 	.byte	0x3f
	.zero		1


	//   ....[55]....
        /*08fc*/ 	.word	0x0000f460
        /*0900*/ 	.word	0x00000008
        /*0904*/ 	.word	0x00038850
        /*0908*/ 	.short	0x0107
        /*090a*/ 	.byte	0x3f
	.zero		1


	//   ....[56]....
        /*090c*/ 	.word	0x0000f530
        /*0910*/ 	.word	0x00000008
        /*0914*/ 	.word	0x00038850
        /*0918*/ 	.short	0x0101
        /*091a*/ 	.byte	0x3f
	.zero		1


	//   ....[57]....
        /*091c*/ 	.word	0x0000f6c0
        /*0920*/ 	.word	0x00000005
        /*0924*/ 	.word	0x00038820
        /*0928*/ 	.short	0x010a
        /*092a*/ 	.byte	0x3f
	.zero		1


	//   ....[58]....
        /*092c*/ 	.word	0x0000f830
        /*0930*/ 	.word	0x00000003
        /*0934*/ 	.word	0x00038840
        /*0938*/ 	.short	0x010a
        /*093a*/ 	.byte	0x3f
	.zero		1


	//   ....[59]....
        /*093c*/ 	.word	0x0000f8d0
        /*0940*/ 	.word	0x00000005
        /*0944*/ 	.word	0x00038840
        /*0948*/ 	.short	0x010a
        /*094a*/ 	.byte	0x3f
	.zero		1


	//   ....[60]....
        /*094c*/ 	.word	0x0000f910
        /*0950*/ 	.word	0x00000003
        /*0954*/ 	.word	0x00038860
        /*0958*/ 	.short	0x010a
        /*095a*/ 	.byte	0x3f
	.zero		1


	//   ....[61]....
        /*095c*/ 	.word	0x0000f950
        /*0960*/ 	.word	0x00000005
        /*0964*/ 	.word	0x00038860
        /*0968*/ 	.short	0x010a
        /*096a*/ 	.byte	0x3f
	.zero		1


	//   ....[62]....
        /*096c*/ 	.word	0x0000f9c0
        /*0970*/ 	.word	0x00000003
        /*0974*/ 	.word	0x00038800
        /*0978*/ 	.short	0x010a
        /*097a*/ 	.byte	0x3f
	.zero		1


	//   ....[63]....
        /*097c*/ 	.word	0x0000fa10
        /*0980*/ 	.word	0x00000003
        /*0984*/ 	.word	0x00038830
        /*0988*/ 	.short	0x010a
        /*098a*/ 	.byte	0x3f
	.zero		1


	//   ....[64]....
        /*098c*/ 	.word	0x0000fa70
        /*0990*/ 	.word	0x00000005
        /*0994*/ 	.word	0x00038810
        /*0998*/ 	.short	0x010a
        /*099a*/ 	.byte	0x3f
	.zero		1


	//   ....[65]....
        /*099c*/ 	.word	0x0000fac0
        /*09a0*/ 	.word	0x00000003
        /*09a4*/ 	.word	0x00038850
        /*09a8*/ 	.short	0x010a
        /*09aa*/ 	.byte	0x3f
	.zero		1


	//   ....[66]....
        /*09ac*/ 	.word	0x0000fb20
        /*09b0*/ 	.word	0x00000005
        /*09b4*/ 	.word	0x00038830
        /*09b8*/ 	.short	0x010a
        /*09ba*/ 	.byte	0x3f
	.zero		1


	//   ....[67]....
        /*09bc*/ 	.word	0x0000fb80
        /*09c0*/ 	.word	0x00000005
        /*09c4*/ 	.word	0x00038850
        /*09c8*/ 	.short	0x010a
        /*09ca*/ 	.byte	0x3f
	.zero		1


	//   ....[68]....
        /*09cc*/ 	.word	0x0000fca0
        /*09d0*/ 	.word	0x00000019
        /*09d4*/ 	.word	0x00038840
        /*09d8*/ 	.short	0x010a
        /*09da*/ 	.byte	0x3f
	.zero		1


	//   ....[69]....
        /*09dc*/ 	.word	0x00010f00
        /*09e0*/ 	.word	0x00000003
        /*09e4*/ 	.word	0x00038820
        /*09e8*/ 	.short	0x010a
        /*09ea*/ 	.byte	0x3f
	.zero		1


	//   ....[70]....
        /*09ec*/ 	.word	0x00010f50
        /*09f0*/ 	.word	0x00000019
        /*09f4*/ 	.word	0x00038860
        /*09f8*/ 	.short	0x010a
        /*09fa*/ 	.byte	0x3f
	.zero		1


	//   ....[71]....
        /*09fc*/ 	.word	0x000117e0
        /*0a00*/ 	.word	0x00000008
        /*0a04*/ 	.word	0x00038840
        /*0a08*/ 	.short	0x010a
        /*0a0a*/ 	.byte	0x3f
	.zero		1


	//   ....[72]....
        /*0a0c*/ 	.word	0x00011ca0
        /*0a10*/ 	.word	0x00000008
        /*0a14*/ 	.word	0x00038860
        /*0a18*/ 	.short	0x010a
        /*0a1a*/ 	.byte	0x3f
	.zero		1


	//   ....[73]....
        /*0a1c*/ 	.word	0x00012400
        /*0a20*/ 	.word	0x00000005
        /*0a24*/ 	.word	0x00038820
        /*0a28*/ 	.short	0x010a
        /*0a2a*/ 	.byte	0x3f
	.zero		1


	//   ....[74]....
        /*0a2c*/ 	.word	0x000125a0
        /*0a30*/ 	.word	0x00000003
        /*0a34*/ 	.word	0x00038840
        /*0a38*/ 	.short	0x010a
        /*0a3a*/ 	.byte	0x3f
	.zero		1


	//   ....[75]....
        /*0a3c*/ 	.word	0x000125f0
        /*0a40*/ 	.word	0x00000005
        /*0a44*/ 	.word	0x00038840
        /*0a48*/ 	.short	0x010a
        /*0a4a*/ 	.byte	0x3f
	.zero		1


	//   ....[76]....
        /*0a4c*/ 	.word	0x00012640
        /*0a50*/ 	.word	0x00000003
        /*0a54*/ 	.word	0x00038860
        /*0a58*/ 	.short	0x010a
        /*0a5a*/ 	.byte	0x3f
	.zero		1


	//----- nvinfo : EIATTR_NUM_MBARRIERS
	.align		4
.L_178:
        /*0a5c*/ 	.byte	0x03, 0x38
        /*0a5e*/ 	.short	0x0017


	//----- nvinfo : EIATTR_EXIT_INSTR_OFFSETS
	.align		4
        /*0a60*/ 	.byte	0x04, 0x1c
        /*0a62*/ 	.short	(.L_180 - .L_179)


	//   ....[0]....
.L_179:
        /*0a64*/ 	.word	0x00000930


	//   ....[1]....
        /*0a68*/ 	.word	0x0000abb0


	//   ....[2]....
        /*0a6c*/ 	.word	0x0000f9a0


	//----- nvinfo : EIATTR_MAX_THREADS
	.align		4
.L_180:
        /*0a70*/ 	.byte	0x04, 0x05
        /*0a72*/ 	.short	(.L_182 - .L_181)
.L_181:
        /*0a74*/ 	.word	0x00000180
        /*0a78*/ 	.word	0x00000001
        /*0a7c*/ 	.word	0x00000001


	//----- nvinfo : EIATTR_CRS_STACK_SIZE
	.align		4
.L_182:
        /*0a80*/ 	.byte	0x04, 0x1e
        /*0a82*/ 	.short	(.L_184 - .L_183)
.L_183:
        /*0a84*/ 	.word	0x00000000


	//----- nvinfo : EIATTR_CBANK_PARAM_SIZE
	.align		4
.L_184:
        /*0a88*/ 	.byte	0x03, 0x19
        /*0a8a*/ 	.short	0x0b70


	//----- nvinfo : EIATTR_PARAM_CBANK
	.align		4
        /*0a8c*/ 	.byte	0x04, 0x0a
        /*0a8e*/ 	.short	(.L_186 - .L_185)
	.align		4
.L_185:
        /*0a90*/ 	.word	index@(.nv.constant0._ZN7cutlass13device_kernelIN5flash11enable_sm90INS1_16FlashAttnFwdSm90INS1_25CollectiveMainloopFwdSm90ILi2EN4cute5tupleIJNS5_1CILi1EEES8_S8_EEENS6_IJNS7_ILi64EEESA_SA_EEELi512ENS_10bfloat16_tEfNS_4arch4Sm90ELb0ELb0ELb1ELb0ELb1ELb0ELb1ELb0ELb0ELb1ELb0ELb0EEENS1_21CollectiveEpilogueFwdINS6_IJSA_NS7_ILi512EEESA_EEES9_SC_SE_Li256ELb0ELb1ELb0ELb0EEENS1_29StaticPersistentTileSchedulerILb0EEEEEEEEEvNT_6ParamsE)
        /*0a94*/ 	.short	0x0210
        /*0a96*/ 	.short	0x0b70


	//----- nvinfo : EIATTR_SW_WAR
	.align		4
.L_186:
        /*0a98*/ 	.byte	0x04, 0x36
        /*0a9a*/ 	.short	(.L_188 - .L_187)
.L_187:
        /*0a9c*/ 	.word	0x00000008
.L_188:


//--------------------- .nv.info._ZN7cutlass13device_kernelIN5flash11enable_sm90INS1_16FlashAttnFwdSm90INS1_25CollectiveMainloopFwdSm90ILi2EN4cute5tupleIJNS5_1CILi1EEES8_S8_EEENS6_IJNS7_ILi64EEESA_SA_EEELi512ENS_10bfloat16_tEfNS_4arch4Sm90ELb0ELb0ELb1ELb1ELb1ELb0ELb0ELb0ELb0ELb1ELb0ELb0EEENS1_21CollectiveEpilogueFwdINS6_IJSA_NS7_ILi512EEESA_EEES9_SC_SE_Li256ELb1ELb1ELb0ELb0EEENS1_36VarlenDynamicPersistentTileSchedulerILi64ELi64ELi256ELi128ELb0ELb1ELb1ELb0ELb1ELb1EEEEEEEEEvNT_6ParamsE --------------------------
	.section	.nv.info._ZN7cutlass13device_kernelIN5flash11enable_sm90INS1_16FlashAttnFwdSm90INS1_25CollectiveMainloopFwdSm90ILi2EN4cute5tupleIJNS5_1CILi1EEES8_S8_EEENS6_IJNS7_ILi64EEESA_SA_EEELi512ENS_10bfloat16_tEfNS_4arch4Sm90ELb0ELb0ELb1ELb1ELb1ELb0ELb0ELb0ELb0ELb1ELb0ELb0EEENS1_21CollectiveEpilogueFwdINS6_IJSA_NS7_ILi512EEESA_EEES9_SC_SE_Li256ELb1ELb1ELb0ELb0EEENS1_36VarlenDynamicPersistentTileSchedulerILi64ELi64ELi256ELi128ELb0ELb1ELb1ELb0ELb1ELb1EEEEEEEEEvNT_6ParamsE,"",@"SHT_CUDA_INFO"
	.sectionflags	@""
	.align	4


	//----- nvinfo : EIATTR_CUDA_API_VERSION
	.align		4
        /*0000*/ 	.byte	0x04, 0x37
        /*0002*/ 	.short	(.L_190 - .L_189)
.L_189:
        /*0004*/ 	.word	0x00000082


	//----- nvinfo : EIATTR_KPARAM_INFO
	.align		4
.L_190:
        /*0008*/ 	.byte	0x04, 0x17
        /*000a*/ 	.short	(.L_192 - .L_191)
.L_191:
        /*000c*/ 	.word	0x00000000
        /*0010*/ 	.short	0x0000
        /*0012*/ 	.short	0x0070
        /*0014*/ 	.byte	0x00, 0xf0, 0x01, 0x2a


	//----- nvinfo : EIATTR_SPARSE_MMA_MASK
	.align		4
.L_192:
        /*0018*/ 	.byte	0x03, 0x50
        /*001a*/ 	.short	0x0000


	//----- nvinfo : EIATTR_MAXREG_COUNT
	.align		4
        /*001c*/ 	.byte	0x03, 0x1b
        /*001e*/ 	.short	0x00a8


	//----- nvinfo : EIATTR_NUM_BARRIERS
	.align		4
        /*0020*/ 	.byte	0x02, 0x4c
        /*0022*/ 	.byte	0x10
	.zero		1


	//----- nvinfo : EIATTR_EXTERNS
	.align		4
        /*0024*/ 	.byte	0x04, 0x0f
        /*0026*/ 	.short	(.L_194 - .L_193)


	//   ....[0]....
	.align		4
.L_193:
        /*0028*/ 	.word	index@(__assertfail)


	//----- nvinfo : EIATTR_ANNOTATIONS
	.align		4
.L_194:
        /*002c*/ 	.byte	0x04, 0x55
        /*002e*/ 	.short	(.L_196 - .L_195)


	//   ....[0]....
.L_195:
        /* <DEDUP_REMOVED lines=18> */
        /*0144*/ 	.byte	0x80, 0xf3, 0x00, 0x00, 0x01, 0x00, 0x00, 0x00, 0x30, 0x06, 0x01, 0x00


	//----- nvinfo : EIATTR_MERCURY_ISA_VERSION
	.align		4
.L_196:
        /*0150*/ 	.byte	0x03, 0x5f
        /*0152*/ 	.short	0x0101


	//----- nvinfo : EIATTR_UNUSED_LOAD_BYTE_OFFSET
	.align		4
        /*0154*/ 	.byte	0x04, 0x44
        /*0156*/ 	.short	(.L_198 - .L_197)


	//   ....[0]....
.L_197:
        /*0158*/ 	.word	0x00000950
        /*015c*/ 	.word	0x0000fff0


	//   ....[1]....
        /*0160*/ 	.word	0x00007380
        /*0164*/ 	.word	0x0000fff0


	//----- nvinfo : EIATTR_INT_WARP_WIDE_INSTR_OFFSETS
	.align		4
.L_198:
        /*0168*/ 	.byte	0x04, 0x31
        /*016a*/ 	.short	(.L_200 - .L_199)


	//   ....[0]....
.L_199:
        /*016c*/ 	.word	0x000000c0


	//   ....[1]....
        /*0170*/ 	.word	0x000000d0


	//   ....[2]....
        /*0174*/ 	.word	0x00000170


	//   ....[3]....
        /*0178*/ 	.word	0x0000b390


	//   ....[4]....
        /*017c*/ 	.word	0x0000b420


	//   ....[5]....
        /*0180*/ 	.word	0x0000e8b0


	//   ....[6]....
        /*0184*/ 	.word	0x0000e940


	//----- nvinfo : EIATTR_COOP_GROUP_MASK_REGIDS
	.align		4
.L_200:
        /*0188*/ 	.byte	0x04, 0x29
        /*018a*/ 	.short	(.L_202 - .L_201)


	//   ....[0]....
.L_201:
        /*018c*/ 	.word	0xffffffff


	//   ....[1]....
        /*0190*/ 	.word	0xffffffff


	//   ....[2]....
        /*0194*/ 	.word	0xffffffff


	//   ....[3]....
        /*0198*/ 	.word	0xffffffff


	//   ....[4]....
        /*019c*/ 	.word	0xffffffff


	//   ....[5]....
        /*01a0*/ 	.word	0xffffffff


	//   ....[6]....
        /*01a4*/ 	.word	0xffffffff


	//   ....[7]....
        /*01a8*/ 	.word	0xffffffff


	//   ....[8]....
        /*01ac*/ 	.word	0xffffffff


	//   ....[9]....
        /*01b0*/ 	.word	0xffffffff


	//   ....[10]....
        /*01b4*/ 	.word	0xffffffff


	//   ....[11]....
        /*01b8*/ 	.word	0xffffffff


	//   ....[12]....
        /*01bc*/ 	.word	0xffffffff


	//   ....[13]....
        /*01c0*/ 	.word	0xffffffff


	//   ....[14]....
        /*01c4*/ 	.word	0xffffffff


	//   ....[15]....
        /*01c8*/ 	.word	0xffffffff


	//   ....[16]....
        /*01cc*/ 	.word	0xffffffff


	//   ....[17]....
        /*01d0*/ 	.word	0xffffffff


	//   ....[18]....
        /*01d4*/ 	.word	0xffffffff


	//   ....[19]....
        /*01d8*/ 	.word	0xffffffff


	//   ....[20]....
        /*01dc*/ 	.word	0xffffffff


	//   ....[21]....
        /*01e0*/ 	.word	0xffffffff


	//   ....[22]....
        /*01e4*/ 	.word	0xffffffff


	//   ....[23]....
        /*01e8*/ 	.word	0xffffffff


	//   ....[24]....
        /*01ec*/ 	.word	0xffffffff


	//   ....[25]....
        /*01f0*/ 	.word	0xffffffff


	//   ....[26]....
        /*01f4*/ 	.word	0xffffffff


	//   ....[27]....
        /*01f8*/ 	.word	0xffffffff


	//   ....[28]....
        /*01fc*/ 	.word	0xffffffff


	//   ....[29]....
        /*0200*/ 	.word	0xffffffff


	//   ....[30]....
        /*0204*/ 	.word	0xffffffff


	//   ....[31]....
        /*0208*/ 	.word	0xffffffff


	//   ....[32]....
        /*020c*/ 	.word	0xffffffff


	//   ....[33]....
        /*0210*/ 	.word	0xffffffff


	//   ....[34]....
        /*0214*/ 	.word	0xffffffff


	//   ....[35]....
        /*0218*/ 	.word	0xffffffff


	//   ....[36]....
        /*021c*/ 	.word	0xffffffff


	//   ....[37]....
        /*0220*/ 	.word	0xffffffff


	//   ....[38]....
        /*0224*/ 	.word	0xffffffff


	//   ....[39]....
        /*0228*/ 	.word	0xffffffff


	//   ....[40]....
        /*022c*/ 	.word	0xffffffff


	//   ....[41]....
        /*0230*/ 	.word	0xffffffff


	//   ....[42]....
        /*0234*/ 	.word	0xffffffff


	//   ....[43]....
        /*0238*/ 	.word	0xffffffff


	//   ....[44]....
        /*023c*/ 	.word	0xffffffff


	//   ....[45]....
        /*0240*/ 	.word	0xffffffff


	//   ....[46]....
        /*0244*/ 	.word	0xffffffff


	//   ....[47]....
        /*0248*/ 	.word	0xffffffff


	//   ....[48]....
        /*024c*/ 	.word	0xffffffff


	//   ....[49]....
        /*0250*/ 	.word	0xffffffff


	//   ....[50]....
        /*0254*/ 	.word	0xffffffff


	//   ....[51]....
        /*0258*/ 	.word	0xffffffff


	//   ....[52]....
        /*025c*/ 	.word	0xffffffff


	//   ....[53]....
        /*0260*/ 	.word	0xffffffff


	//   ....[54]....
        /*0264*/ 	.word	0xffffffff


	//   ....[55]....
        /*0268*/ 	.word	0xffffffff


	//   ....[56]....
        /*026c*/ 	.word	0xffffffff


	//   ....[57]....
        /*0270*/ 	.word	0xffffffff


	//   ....[58]....
        /*0274*/ 	.word	0xffffffff


	//   ....[59]....
        /*0278*/ 	.word	0xffffffff


	//   ....[60]....
        /*027c*/ 	.word	0xffffffff


	//   ....[61]....
        /*0280*/ 	.word	0xffffffff


	//   ....[62]....
        /*0284*/ 	.word	0xffffffff


	//   ....[63]....
        /*0288*/ 	.word	0xffffffff


	//   ....[64]....
        /*028c*/ 	.word	0xffffffff


	//   ....[65]....
        /*0290*/ 	.word	0xffffffff


	//   ....[66]....
        /*0294*/ 	.word	0xffffffff


	//   ....[67]....
        /*0298*/ 	.word	0xffffffff


	//   ....[68]....
        /*029c*/ 	.word	0xffffffff


	//   ....[69]....
        /*02a0*/ 	.word	0xffffffff


	//   ....[70]....
        /*02a4*/ 	.word	0xffffffff


	//   ....[71]....
        /*02a8*/ 	.word	0xffffffff


	//   ....[72]....
        /*02ac*/ 	.word	0xffffffff


	//   ....[73]....
        /*02b0*/ 	.word	0xffffffff


	//   ....[74]....
        /*02b4*/ 	.word	0xffffffff


	//   ....[75]....
        /*02b8*/ 	.word	0xffffffff


	//   ....[76]....
        /*02bc*/ 	.word	0xffffffff


	//   ....[77]....
        /*02c0*/ 	.word	0xffffffff


	//   ....[78]....
        /*02c4*/ 	.word	0xffffffff


	//   ....[79]....
        /*02c8*/ 	.word	0xffffffff


	//   ....[80]....
        /*02cc*/ 	.word	0xffffffff


	//   ....[81]....
        /*02d0*/ 	.word	0xffffffff


	//   ....[82]....
        /*02d4*/ 	.word	0xffffffff


	//   ....[83]....
        /*02d8*/ 	.word	0xffffffff


	//   ....[84]....
        /*02dc*/ 	.word	0xffffffff


	//   ....[85]....
        /*02e0*/ 	.word	0xffffffff


	//   ....[86]....
        /*02e4*/ 	.word	0xffffffff


	//   ....[87]....
        /*02e8*/ 	.word	0xffffffff


	//   ....[88]....
        /*02ec*/ 	.word	0xffffffff


	//   ....[89]....
        /*02f0*/ 	.word	0xffffffff


	//   ....[90]....
        /*02f4*/ 	.word	0xffffffff


	//   ....[91]....
        /*02f8*/ 	.word	0xffffffff


	//   ....[92]....
        /*02fc*/ 	.word	0xffffffff


	//   ....[93]....
        /*0300*/ 	.word	0xffffffff


	//   ....[94]....
        /*0304*/ 	.word	0xffffffff


	//   ....[95]....
        /*0308*/ 	.word	0xffffffff


	//   ....[96]....
        /*030c*/ 	.word	0xffffffff


	//   ....[97]....
        /*0310*/ 	.word	0xffffffff


	//   ....[98]....
        /*0314*/ 	.word	0xffffffff


	//   ....[99]....
        /*0318*/ 	.word	0xffffffff


	//   ....[100]....
        /*031c*/ 	.word	0xffffffff


	//   ....[101]....
        /*0320*/ 	.word	0xffffffff


	//   ....[102]....
        /*0324*/ 	.word	0xffffffff


	//   ....[103]....
        /*0328*/ 	.word	0xffffffff


	//   ....[104]....
        /*032c*/ 	.word	0xffffffff


	//   ....[105]....
        /*0330*/ 	.word	0xffffffff


	//   ....[106]....
        /*0334*/ 	.word	0xffffffff


	//   ....[107]....
        /*0338*/ 	.word	0xffffffff


	//   ....[108]....
        /*033c*/ 	.word	0xffffffff


	//   ....[109]....
        /*0340*/ 	.word	0x0500000f


	//   ....[110]....
        /*0344*/ 	.word	0x0500000f


	//   ....[111]....
        /*0348*/ 	.word	0x0500000f


	//   ....[112]....
        /*034c*/ 	.word	0x0500000f


	//   ....[113]....
        /*0350*/ 	.word	0x0500000f


	//   ....[114]....
        /*0354*/ 	.word	0x0500000f


	//   ....[115]....
        /*0358*/ 	.word	0x0500000f


	//   ....[116]....
        /*035c*/ 	.word	0x0500000f


	//   ....[117]....
        /*0360*/ 	.word	0x0500000f


	//   ....[118]....
        /*0364*/ 	.word	0x0500000f


	//   ....[119]....
        /*0368*/ 	.word	0x0500000f


	//   ....[120]....
        /*036c*/ 	.word	0x0500000f


	//   ....[121]....
        /*0370*/ 	.word	0x0500000f


	//   ....[122]....
        /*0374*/ 	.word	0x0500000f


	//   ....[123]....
        /*0378*/ 	.word	0x0500000f


	//   ....[124]....
        /*037c*/ 	.word	0x0500000f


	//   ....[125]....
        /*0380*/ 	.word	0x0500000f


	//   ....[126]....
        /*0384*/ 	.word	0x0500000f


	//   ....[127]....
        /*0388*/ 	.word	0x0500000f


	//   ....[128]....
        /*038c*/ 	.word	0x0500000f


	//   ....[129]....
        /*0390*/ 	.word	0x0500000f


	//   ....[130]....
        /*0394*/ 	.word	0x0500000f


	//   ....[131]....
        /*0398*/ 	.word	0x0500000f


	//   ....[132]....
        /*039c*/ 	.word	0x0500000f


	//   ....[133]....
        /*03a0*/ 	.word	0x0500000f


	//   ....[134]....
        /*03a4*/ 	.word	0x0500000f


	//   ....[135]....
        /*03a8*/ 	.word	0x0500000f


	//   ....[136]....
        /*03ac*/ 	.word	0x0500000f


	//   ....[137]....
        /*03b0*/ 	.word	0x0500000f


	//   ....[138]....
        /*03b4*/ 	.word	0x0500000f


	//   ....[139]....
        /*03b8*/ 	.word	0x0500000f


	//   ....[140]....
        /*03bc*/ 	.word	0x0500000f


	//   ....[141]....
        /*03c0*/ 	.word	0x0500000f


	//   ....[142]....
        /*03c4*/ 	.word	0x0500000f


	//   ....[143]....
        /*03c8*/ 	.word	0x0500000f


	//   ....[144]....
        /*03cc*/ 	.word	0x0500000f


	//   ....[145]....
        /*03d0*/ 	.word	0x0500000f


	//   ....[146]....
        /*03d4*/ 	.word	0x0500000f


	//   ....[147]....
        /*03d8*/ 	.word	0x0500000f


	//   ....[148]....
        /*03dc*/ 	.word	0x0500000f


	//   ....[149]....
        /*03e0*/ 	.word	0x0500000f


	//   ....[150]....
        /*03e4*/ 	.word	0x0500000f


	//   ....[151]....
        /*03e8*/ 	.word	0x0500000f


	//   ....[152]....
        /*03ec*/ 	.word	0x0500000f


	//   ....[153]....
        /*03f0*/ 	.word	0x0500000f


	//   ....[154]....
        /*03f4*/ 	.word	0x0500000f


	//   ....[155]....
        /*03f8*/ 	.word	0x0500000f


	//   ....[156]....
        /*03fc*/ 	.word	0x0500000f


	//   ....[157]....
        /*0400*/ 	.word	0x0500000f


	//   ....[158]....
        /*0404*/ 	.word	0x0500000f


	//   ....[159]....
        /*0408*/ 	.word	0x0500000f


	//   ....[160]....
        /*040c*/ 	.word	0x0500000f


	//   ....[161]....
        /*0410*/ 	.word	0x0500000f


	//   ....[162]....
        /*0414*/ 	.word	0x0500000f


	//   ....[163]....
        /*0418*/ 	.word	0x0500000f


	//   ....[164]....
        /*041c*/ 	.word	0x0500000f


	//   ....[165]....
        /*0420*/ 	.word	0x0500000f


	//   ....[166]....
        /*0424*/ 	.word	0x0500000f


	//   ....[167]....
        /*0428*/ 	.word	0x0500000f


	//----- nvinfo : EIATTR_COOP_GROUP_INSTR_OFFSETS
	.align		4
.L_202:
        /*042c*/ 	.byte	0x04, 0x28
        /*042e*/ 	.short	(.L_204 - .L_203)


	//   ....[0]....
.L_203:
        /*0430*/ 	.word	0x00000070


	//   ....[1]....
        /*0434*/ 	.word	0x000000b0


	//   ....[2]....
        /*0438*/ 	.word	0x00000290


	//   ....[3]....
        /*043c*/ 	.word	0x000003f0


	//   ....[4]....
        /*0440*/ 	.word	0x00000510


	//   ....[5]....
        /*0444*/ 	.word	0x00000670


	//   ....[6]....
        /*0448*/ 	.word	0x000017c0


	//   ....[7]....
        /*044c*/ 	.word	0x000030d0


	//   ....[8]....
        /*0450*/ 	.word	0x00003ea0


	//   ....[9]....
        /*0454*/ 	.word	0x00003f30


	//   ....[10]....
        /*0458*/ 	.word	0x00004130


	//   ....[11]....
        /*045c*/ 	.word	0x00004210


	//   ....[12]....
        /*0460*/ 	.word	0x00004a80


	//   ....[13]....
        /*0464*/ 	.word	0x000052b0


	//   ....[14]....
        /*0468*/ 	.word	0x00005330


	//   ....[15]....
        /*046c*/ 	.word	0x00005630


	//   ....[16]....
        /*0470*/ 	.word	0x000057f0


	//   ....[17]....
        /*0474*/ 	.word	0x000067d0


	//   ....[18]....
        /*0478*/ 	.word	0x00006880


	//   ....[19]....
        /*047c*/ 	.word	0x000068c0


	//   ....[20]....
        /*0480*/ 	.word	0x00006940


	//   ....[21]....
        /*0484*/ 	.word	0x00006970


	//   ....[22]....
        /*0488*/ 	.word	0x000082c0


	//   ....[23]....
        /*048c*/ 	.word	0x00008900


	//   ....[24]....
        /*0490*/ 	.word	0x00008940


	//   ....[25]....
        /*0494*/ 	.word	0x00008960


	//   ....[26]....
        /*0498*/ 	.word	0x00008980


	//   ....[27]....
        /*049c*/ 	.word	0x00009030


	//   ....[28]....
        /*04a0*/ 	.word	0x00009040


	//   ....[29]....
        /*04a4*/ 	.word	0x00009270


	//   ....[30]....
        /*04a8*/ 	.word	0x00009290


	//   ....[31]....
        /*04ac*/ 	.word	0x00009e60


	//   ....[32]....
        /*04b0*/ 	.word	0x00009e80


	//   ....[33]....
        /*04b4*/ 	.word	0x0000a0c0


	//   ....[34]....
        /*04b8*/ 	.word	0x0000a0e0


	//   ....[35]....
        /*04bc*/ 	.word	0x0000a390


	//   ....[36]....
        /*04c0*/ 	.word	0x0000a560


	//   ....[37]....
        /*04c4*/ 	.word	0x0000a590


	//   ....[38]....
        /*04c8*/ 	.word	0x0000a5c0


	//   ....[39]....
        /*04cc*/ 	.word	0x0000a5f0


	//   ....[40]....
        /*04d0*/ 	.word	0x0000a620


	//   ....[41]....
        /*04d4*/ 	.word	0x0000a650


	//   ....[42]....
        /*04d8*/ 	.word	0x0000a7a0


	//   ....[43]....
        /*04dc*/ 	.word	0x0000a7d0


	//   ....[44]....
        /*04e0*/ 	.word	0x0000a800


	//   ....[45]....
        /*04e4*/ 	.word	0x0000a830


	//   ....[46]....
        /*04e8*/ 	.word	0x0000a860


	//   ....[47]....
        /*04ec*/ 	.word	0x0000a890


	//   ....[48]....
        /*04f0*/ 	.word	0x0000a920


	//   ....[49]....
        /*04f4*/ 	.word	0x0000a950


	//   ....[50]....
        /*04f8*/ 	.word	0x0000a9d0


	//   ....[51]....
        /*04fc*/ 	.word	0x0000c120


	//   ....[52]....
        /*0500*/ 	.word	0x0000c140


	//   ....[53]....
        /*0504*/ 	.word	0x0000c1d0


	//   ....[54]....
        /*0508*/ 	.word	0x0000c1f0


	//   ....[55]....
        /*050c*/ 	.word	0x0000c270


	//   ....[56]....
        /*0510*/ 	.word	0x0000c290


	//   ....[57]....
        /*0514*/ 	.word	0x0000c2a0


	//   ....[58]....
        /*0518*/ 	.word	0x0000c2b0


	//   ....[59]....
        /*051c*/ 	.word	0x0000ca50


	//   ....[60]....
        /*0520*/ 	.word	0x0000ca80


	//   ....[61]....
        /*0524*/ 	.word	0x0000cb20


	//   ....[62]....
        /*0528*/ 	.word	0x0000cb40


	//   ....[63]....
        /*052c*/ 	.word	0x0000cbc0


	//   ....[64]....
        /*0530*/ 	.word	0x0000cbe0


	//   ....[65]....
        /*0534*/ 	.word	0x0000cbf0


	//   ....[66]....
        /*0538*/ 	.word	0x0000cc00


	//   ....[67]....
        /*053c*/ 	.word	0x0000d0a0


	//   ....[68]....
        /*0540*/ 	.word	0x0000d160


	//   ....[69]....
        /*0544*/ 	.word	0x0000d2b0


	//   ....[70]....
        /*0548*/ 	.word	0x0000d2f0


	//   ....[71]....
        /*054c*/ 	.word	0x0000d300


	//   ....[72]....
        /*0550*/ 	.word	0x0000d310


	//   ....[73]....
        /*0554*/ 	.word	0x0000d460


	//   ....[74]....
        /*0558*/ 	.word	0x0000d5b0


	//   ....[75]....
        /*055c*/ 	.word	0x0000ddc0


	//   ....[76]....
        /*0560*/ 	.word	0x0000dde0


	//   ....[77]....
        /*0564*/ 	.word	0x0000de30


	//   ....[78]....
        /*0568*/ 	.word	0x0000de40


	//   ....[79]....
        /*056c*/ 	.word	0x0000de80


	//   ....[80]....
        /*0570*/ 	.word	0x0000de90


	//   ....[81]....
        /*0574*/ 	.word	0x0000dea0


	//   ....[82]....
        /*0578*/ 	.word	0x0000dee0


	//   ....[83]....
        /*057c*/ 	.word	0x0000e200


	//   ....[84]....
        /*0580*/ 	.word	0x0000e240


	//   ....[85]....
        /*0584*/ 	.word	0x0000e260


	//   ....[86]....
        /*0588*/ 	.word	0x0000e280


	//   ....[87]....
        /*058c*/ 	.word	0x0000e2b0


	//   ....[88]....
        /*0590*/ 	.word	0x0000e2d0


	//   ....[89]....
        /*0594*/ 	.word	0x0000e3d0


	//   ....[90]....
        /*0598*/ 	.word	0x0000e520


	//   ....[91]....
        /*059c*/ 	.word	0x0000eb20


	//   ....[92]....
        /*05a0*/ 	.word	0x0000eb50


	//   ....[93]....
        /*05a4*/ 	.word	0x0000eb80


	//   ....[94]....
        /*05a8*/ 	.word	0x0000ebb0


	//   ....[95]....
        /*05ac*/ 	.word	0x0000ebe0


	//   ....[96]....
        /*05b0*/ 	.word	0x0000ec10


	//   ....[97]....
        /*05b4*/ 	.word	0x0000ec40


	//   ....[98]....
        /*05b8*/ 	.word	0x0000ec70


	//   ....[99]....
        /*05bc*/ 	.word	0x0000edf0


	//   ....[100]....
        /*05c0*/ 	.word	0x0000ee20


	//   ....[101]....
        /*05c4*/ 	.word	0x0000ee50


	//   ....[102]....
        /*05c8*/ 	.word	0x0000ee80


	//   ....[103]....
        /*05cc*/ 	.word	0x0000eeb0


	//   ....[104]....
        /*05d0*/ 	.word	0x0000eee0


	//   ....[105]....
        /*05d4*/ 	.word	0x0000efa0


	//   ....[106]....
        /*05d8*/ 	.word	0x0000efc0


	//   ....[107]....
        /*05dc*/ 	.word	0x0000f030


	//   ....[108]....
        /*05e0*/ 	.word	0x0000f4a0


	//   ....[109]....
        /*05e4*/ 	.word	0x0000fa20


	//   ....[110]....
        /*05e8*/ 	.word	0x0000fb10


	//   ....[111]....
        /*05ec*/ 	.word	0x0000fbb0


	//   ....[112]....
        /*05f0*/ 	.word	0x0000fc10


	//   ....[113]....
        /*05f4*/ 	.word	0x0000fd00


	//   ....[114]....
        /*05f8*/ 	.word	0x0000fd70


	//   ....[115]....
        /*05fc*/ 	.word	0x0000fe60


	//   ....[116]....
        /*0600*/ 	.word	0x0000fed0


	//   ....[117]....
        /*0604*/ 	.word	0x0000ff70


	//   ....[118]....
        /*0608*/ 	.word	0x00010060


	//   ....[119]....
        /*060c*/ 	.word	0x000100d0


	//   ....[120]....
        /*0610*/ 	.word	0x00010130


	//   ....[121]....
        /*0614*/ 	.word	0x00010220


	//   ....[122]....
        /*0618*/ 	.word	0x00010280


	//   ....[123]....
        /*061c*/ 	.word	0x00010380


	//   ....[124]....
        /*0620*/ 	.word	0x000103e0


	//   ....[125]....
        /*0624*/ 	.word	0x00010480


	//   ....[126]....
        /*0628*/ 	.word	0x00010600


	//   ....[127]....
        /*062c*/ 	.word	0x000106f0


	//   ....[128]....
        /*0630*/ 	.word	0x00010980


	//   ....[129]....
        /*0634*/ 	.word	0x000109d0


	//   ....[130]....
        /*0638*/ 	.word	0x00010ba0


	//   ....[131]....
        /*063c*/ 	.word	0x00010bf0


	//   ....[132]....
        /*0640*/ 	.word	0x00010dc0


	//   ....[133]....
        /*0644*/ 	.word	0x00010e10


	//   ....[134]....
        /*0648*/ 	.word	0x00010f00


	//   ....[135]....
        /*064c*/ 	.word	0x00010fa0


	//   ....[136]....
        /*0650*/ 	.word	0x00011000


	//   ....[137]....
        /*0654*/ 	.word	0x000110b0


	//   ....[138]....
        /*0658*/ 	.word	0x00011110


	//   ....[139]....
        /*065c*/ 	.word	0x000111c0


	//   ....[140]....
        /*0660*/ 	.word	0x00011220


	//   ....[141]....
        /*0664*/ 	.word	0x000112d0


	//   ....[142]....
        /*0668*/ 	.word	0x000113c0


	//   ....[143]....
        /*066c*/ 	.word	0x00011490


	//   ....[144]....
        /*0670*/ 	.word	0x000115b0


	//   ....[145]....
        /*0674*/ 	.word	0x000116b0


	//   ....[146]....
        /*0678*/ 	.word	0x000117e0


	//   ....[147]....
        /*067c*/ 	.word	0x000118c0


	//   ....[148]....
        /*0680*/ 	.word	0x000119c0


	//   ....[149]....
        /*0684*/ 	.word	0x00011aa0


	//   ....[150]....
        /*0688*/ 	.word	0x00011b30


	//   ....[151]....
        /*068c*/ 	.word	0x00011bd0


	//   ....[152]....
        /*0690*/ 	.word	0x00011cf0


	//   ....[153]....
        /*0694*/ 	.word	0x00011d60


	//   ....[154]....
        /*0698*/ 	.word	0x00011dd0


	//   ....[155]....
        /*069c*/ 	.word	0x00011e40


	//   ....[156]....
        /*06a0*/ 	.word	0x00011eb0


	//   ....[157]....
        /*06a4*/ 	.word	0x00011f30


	//   ....[158]....
        /*06a8*/ 	.word	0x00011fc0


	//   ....[159]....
        /*06ac*/ 	.word	0x00012050


	//   ....[160]....
        /*06b0*/ 	.word	0x000120c0


	//   ....[161]....
        /*06b4*/ 	.word	0x00012130


	//   ....[162]....
        /*06b8*/ 	.word	0x000121a0


	//   ....[163]....
        /*06bc*/ 	.word	0x00012220


	//   ....[164]....
        /*06c0*/ 	.word	0x00012290


	//   ....[165]....
        /*06c4*/ 	.word	0x00012330


	//   ....[166]....
        /*06c8*/ 	.word	0x000123c0


	//   ....[167]....
        /*06cc*/ 	.word	0x000124e0


	//----- nvinfo : EIATTR_REG_RECONFIG
	.align		4
.L_204:
        /*06d0*/ 	.byte	0x01, 0x54
	.zero		2


	//----- nvinfo : EIATTR_SYSCALL_OFFSETS
	.align		4
        /*06d4*/ 	.byte	0x04, 0x46
        /*06d6*/ 	.short	(.L_206 - .L_205)


	//   ....[0]....
.L_205:
        /*06d8*/ 	.word	0x00003290


	//   ....[1]....
        /*06dc*/ 	.word	0x0000b580


	//   ....[2]....
        /*06e0*/ 	.word	0x0000b6d0


	//   ....[3]....
        /*06e4*/ 	.word	0x0000b7c0


	//   ....[4]....
        /*06e8*/ 	.word	0x0000c6f0


	//----- nvinfo : EIATTR_MBARRIER_INSTR_OFFSETS
	.align		4
.L_206:
        /*06ec*/ 	.byte	0x04, 0x39
        /*06ee*/ 	.short	(.L_208 - .L_207)


	//   ....[0]....
.L_207:
        /*06f0*/ 	.word	0x00000180
        /*06f4*/ 	.word	0x000000ff
        /*06f8*/ 	.word	0x00028c00
        /*06fc*/ 	.short	0x0100
        /*06fe*/ 	.byte	0x08
	.zero		1


	//   ....[1]....
        /*0700*/ 	.word	0x00000190
        /*0704*/ 	.word	0x000000ff
        /*0708*/ 	.word	0x00028c20
        /*070c*/ 	.short	0x0100
        /*070e*/ 	.byte	0x08
	.zero		1


	//   ....[2]....
        /*0710*/ 	.word	0x00000240
        /*0714*/ 	.word	0x000000ff
        /*0718*/ 	.word	0x00028c30
        /*071c*/ 	.short	0x0100
        /*071e*/ 	.byte	0x06
	.zero		1


	//   ....[3]....
        /*0720*/ 	.word	0x00000250
        /*0724*/ 	.word	0x000000ff
        /*0728*/ 	.word	0x00028c40
        /*072c*/ 	.short	0x0100
        /*072e*/ 	.byte	0x06
	.zero		1


	//   ....[4]....
        /*0730*/ 	.word	0x00000260
        /*0734*/ 	.word	0x000000ff
        /*0738*/ 	.word	0x00028c38
        /*073c*/ 	.short	0x0100
        /*073e*/ 	.byte	0x06
	.zero		1


	//   ....[5]....
        /*0740*/ 	.word	0x00000270
        /*0744*/ 	.word	0x000000ff
        /*0748*/ 	.word	0x00028c48
        /*074c*/ 	.short	0x0100
        /*074e*/ 	.byte	0x06
	.zero		1


	//   ....[6]....
        /*0750*/ 	.word	0x000003a0
        /*0754*/ 	.word	0x000000ff
        /*0758*/ 	.word	0x00028c50
        /*075c*/ 	.short	0x0100
        /*075e*/ 	.byte	0x08
	.zero		1


	//   ....[7]....
        /*0760*/ 	.word	0x000003b0
        /*0764*/ 	.word	0x000000ff
        /*0768*/ 	.word	0x00028c60
        /*076c*/ 	.short	0x0100
        /*076e*/ 	.byte	0x08
	.zero		1


	//   ....[8]....
        /*0770*/ 	.word	0x000003c0
        /*0774*/ 	.word	0x000000ff
        /*0778*/ 	.word	0x00028c58
        /*077c*/ 	.short	0x0100
        /*077e*/ 	.byte	0x08
	.zero		1


	//   ....[9]....
        /*0780*/ 	.word	0x000003d0
        /*0784*/ 	.word	0x000000ff
        /*0788*/ 	.word	0x00028c68
        /*078c*/ 	.short	0x0100
        /*078e*/ 	.byte	0x08
	.zero		1


	//   ....[10]....
        /*0790*/ 	.word	0x000004c0
        /*0794*/ 	.word	0x000000ff
        /*0798*/ 	.word	0x00028c70
        /*079c*/ 	.short	0x0100
        /*079e*/ 	.byte	0x06
	.zero		1


	//   ....[11]....
        /*07a0*/ 	.word	0x000004d0
        /*07a4*/ 	.word	0x000000ff
        /*07a8*/ 	.word	0x00028c80
        /*07ac*/ 	.short	0x0100
        /*07ae*/ 	.byte	0x06
	.zero		1


	//   ....[12]....
        /*07b0*/ 	.word	0x000004e0
        /*07b4*/ 	.word	0x000000ff
        /*07b8*/ 	.word	0x00028c78
        /*07bc*/ 	.short	0x0100
        /*07be*/ 	.byte	0x06
	.zero		1


	//   ....[13]....
        /*07c0*/ 	.word	0x000004f0
        /*07c4*/ 	.word	0x000000ff
        /*07c8*/ 	.word	0x00028c88
        /*07cc*/ 	.short	0x0100
        /*07ce*/ 	.byte	0x06
	.zero		1


	//   ....[14]....
        /*07d0*/ 	.word	0x00000620
        /*07d4*/ 	.word	0x000000ff
        /*07d8*/ 	.word	0x00028c90
        /*07dc*/ 	.short	0x0100
        /*07de*/ 	.byte	0x08
	.zero		1


	//   ....[15]....
        /*07e0*/ 	.word	0x00000630
        /*07e4*/ 	.word	0x000000ff
        /*07e8*/ 	.word	0x00028ca0
        /*07ec*/ 	.short	0x0100
        /*07ee*/ 	.byte	0x08
	.zero		1


	//   ....[16]....
        /*07f0*/ 	.word	0x00000640
        /*07f4*/ 	.word	0x000000ff
        /*07f8*/ 	.word	0x00028c98
        /*07fc*/ 	.short	0x0100
        /*07fe*/ 	.byte	0x08
	.zero		1


	//   ....[17]....
        /*0800*/ 	.word	0x00000650
        /*0804*/ 	.word	0x000000ff
        /*0808*/ 	.word	0x00028ca8
        /*080c*/ 	.short	0x0100
        /*080e*/ 	.byte	0x08
	.zero		1


	//   ....[18]....
        /*0810*/ 	.word	0x00000790
        /*0814*/ 	.word	0x000000ff
        /*0818*/ 	.word	0x00028cb0
        /*081c*/ 	.short	0x0100
        /*081e*/ 	.byte	0x08
	.zero		1


	//   ....[19]....
        /*0820*/ 	.word	0x000007a0
        /*0824*/ 	.word	0x000000ff
        /*0828*/ 	.word	0x00028cc0
        /*082c*/ 	.short	0x0100
        /*082e*/ 	.byte	0x08
	.zero		1


	//   ....[20]....
        /*0830*/ 	.word	0x000007b0
        /*0834*/ 	.word	0x000000ff
        /*0838*/ 	.word	0x00028cb8
        /*083c*/ 	.short	0x0100
        /*083e*/ 	.byte	0x08
	.zero		1


	//   ....[21]....
        /*0840*/ 	.word	0x000007c0
        /*0844*/ 	.word	0x000000ff
        /*0848*/ 	.word	0x00028cc8
        /*084c*/ 	.short	0x0100
        /*084e*/ 	.byte	0x08
	.zero		1


	//   ....[22]....
        /*0850*/ 	.word	0x000018d0
        /*0854*/ 	.word	0x000000ff
        /*0858*/ 	.word	0x00028c50
        /*085c*/ 	.short	0x010a
        /*085e*/ 	.byte	0x10
	.zero		1


	//   ....[23]....
        /*0860*/ 	.word	0x00001bb0
        /*0864*/ 	.word	0x000000ff
        /*0868*/ 	.word	0x00000000
        /*086c*/ 	.short	0x0101
        /*086e*/ 	.byte	0x06
	.zero		1


	//   ....[24]....
        /*0870*/ 	.word	0x00002510
        /*0874*/ 	.word	0x000000ff
        /*0878*/ 	.word	0x00028c50
        /*087c*/ 	.short	0x010a
        /*087e*/ 	.byte	0x15
	.zero		1


	//   ....[25]....
        /*0880*/ 	.word	0x00002550
        /*0884*/ 	.word	0x000000ff
        /*0888*/ 	.word	0x00028c50
        /*088c*/ 	.short	0x010a
        /*088e*/ 	.byte	0x15
	.zero		1


	//   ....[26]....
        /*0890*/ 	.word	0x00002780
        /*0894*/ 	.word	0x000000ff
        /*0898*/ 	.word	0x00000000
        /*089c*/ 	.short	0x0101
        /*089e*/ 	.byte	0x06
	.zero		1


	//   ....[27]....
        /*08a0*/ 	.word	0x00003310
        /*08a4*/ 	.word	0x000000ff
        /*08a8*/ 	.word	0x00028c00
        /*08ac*/ 	.short	0x010a
        /*08ae*/ 	.byte	0x29
	.zero		1


	//   ....[28]....
        /*08b0*/ 	.word	0x00003390
        /*08b4*/ 	.word	0x00000007
        /*08b8*/ 	.word	0x00028c30
        /*08bc*/ 	.short	0x010a
        /*08be*/ 	.byte	0x3f
	.zero		1


	//   ....[29]....
        /*08c0*/ 	.word	0x000033d0
        /*08c4*/ 	.word	0x00000007
        /*08c8*/ 	.word	0x00028c30
        /*08cc*/ 	.short	0x010a
        /*08ce*/ 	.byte	0x3f
	.zero		1


	//   ....[30]....
        /*08d0*/ 	.word	0x00003b00
        /*08d4*/ 	.word	0x000000ff
        /*08d8*/ 	.word	0x00000000
        /*08dc*/ 	.short	0x0101
        /*08de*/ 	.byte	0x06
	.zero		1


	//   ....[31]....
        /*08e0*/ 	.word	0x00004830
        /*08e4*/ 	.word	0x00000007
        /*08e8*/ 	.word	0x00028c50
        /*08ec*/ 	.short	0x010a
        /*08ee*/ 	.byte	0x3f
	.zero		1


	//   ....[32]....
        /*08f0*/ 	.word	0x00004880
        /*08f4*/ 	.word	0x00000007
        /*08f8*/ 	.word	0x00028c50
        /*08fc*/ 	.short	0x010a
        /*08fe*/ 	.byte	0x3f
	.zero		1


	//   ....[33]....
        /*0900*/ 	.word	0x00004b10
        /*0904*/ 	.word	0x000000ff
        /*0908*/ 	.word	0x00000000
        /*090c*/ 	.short	0x0101
        /*090e*/ 	.byte	0x06
	.zero		1


	//   ....[34]....
        /*0910*/ 	.word	0x00004c60
        /*0914*/ 	.word	0x000000ff
        /*0918*/ 	.word	0x00028c30
        /*091c*/ 	.short	0x010a
        /*091e*/ 	.byte	0x15
	.zero		1


	//   ....[35]....
        /*0920*/ 	.word	0x00004ca0
        /*0924*/ 	.word	0x000000ff
        /*0928*/ 	.word	0x00028c30
        /*092c*/ 	.short	0x010a
        /*092e*/ 	.byte	0x15
	.zero		1


	//   ....[36]....
        /*0930*/ 	.word	0x00005100
        /*0934*/ 	.word	0x000000ff
        /*0938*/ 	.word	0x00000000
        /*093c*/ 	.short	0x0101
        /*093e*/ 	.byte	0x06
	.zero		1


	//   ....[37]....
        /*0940*/ 	.word	0x00006590
        /*0944*/ 	.word	0x000000ff
        /*0948*/ 	.word	0x00028c50
        /*094c*/ 	.short	0x010a
        /*094e*/ 	.byte	0x15
	.zero		1


	//   ....[38]....
        /*0950*/ 	.word	0x000065d0
        /*0954*/ 	.word	0x000000ff
        /*0958*/ 	.word	0x00028c50
        /*095c*/ 	.short	0x010a
        /*095e*/ 	.byte	0x15
	.zero		1


	//   ....[39]....
        /*0960*/ 	.word	0x00006860
        /*0964*/ 	.word	0x000000ff
        /*0968*/ 	.word	0x00000000
        /*096c*/ 	.short	0x0101
        /*096e*/ 	.byte	0x15
	.zero		1


	//   ....[40]....
        /*0970*/ 	.word	0x00009000
        /*0974*/ 	.word	0x000000ff
        /*0978*/ 	.word	0x00000000
        /*097c*/ 	.short	0x0101
        /*097e*/ 	.byte	0x04
	.zero		1


	//   ....[41]....
        /*0980*/ 	.word	0x0000bed0
        /*0984*/ 	.word	0x0000001b
        /*0988*/ 	.word	0x00028c40
        /*098c*/ 	.short	0x010a
        /*098e*/ 	.byte	0x3f
	.zero		1


	//   ....[42]....
        /*0990*/ 	.word	0x0000c3b0
        /*0994*/ 	.word	0x0000001b
        /*0998*/ 	.word	0x00028c30
        /*099c*/ 	.short	0x0107
        /*099e*/ 	.byte	0x3f
	.zero		1


	//   ....[43]....
        /*09a0*/ 	.word	0x0000c490
        /*09a4*/ 	.word	0x0000001b
        /*09a8*/ 	.word	0x00028c30
        /*09ac*/ 	.short	0x0101
        /*09ae*/ 	.byte	0x3f
	.zero		1


	//   ....[44]....
        /*09b0*/ 	.word	0x0000cd00
        /*09b4*/ 	.word	0x00000017
        /*09b8*/ 	.word	0x00028c00
        /*09bc*/ 	.short	0x0107
        /*09be*/ 	.byte	0x3f
	.zero		1


	//   ....[45]....
        /*09c0*/ 	.word	0x0000cdf0
        /*09c4*/ 	.word	0x00000017
        /*09c8*/ 	.word	0x00028c00
        /*09cc*/ 	.short	0x0101
        /*09ce*/ 	.byte	0x3f
	.zero		1


	//   ....[46]....
        /*09d0*/ 	.word	0x0000ce10
        /*09d4*/ 	.word	0x00000017
        /*09d8*/ 	.word	0x00028c20
        /*09dc*/ 	.short	0x010a
        /*09de*/ 	.byte	0x3f
	.zero		1


	//   ....[47]....
        /*09e0*/ 	.word	0x0000cea0
        /*09e4*/ 	.word	0x0000001b
        /*09e8*/ 	.word	0x00028c60
        /*09ec*/ 	.short	0x010a
        /*09ee*/ 	.byte	0x3f
	.zero		1


	//   ....[48]....
        /*09f0*/ 	.word	0x0000d7d0
        /*09f4*/ 	.word	0x0000001b
        /*09f8*/ 	.word	0x00028c50
        /*09fc*/ 	.short	0x0107
        /*09fe*/ 	.byte	0x3f
	.zero		1


	//   ....[49]....
        /*0a00*/ 	.word	0x0000d8a0
        /*0a04*/ 	.word	0x0000001b
        /*0a08*/ 	.word	0x00028c50
        /*0a0c*/ 	.short	0x0101
        /*0a0e*/ 	.byte	0x3f
	.zero		1


	//   ....[50]....
        /*0a10*/ 	.word	0x0000dc20
        /*0a14*/ 	.word	0x00000006
        /*0a18*/ 	.word	0x00028c40
        /*0a1c*/ 	.short	0x010a
        /*0a1e*/ 	.byte	0x3f
	.zero		1


	//   ....[51]....
        /*0a20*/ 	.word	0x0000df60
        /*0a24*/ 	.word	0x00000006
        /*0a28*/ 	.word	0x00028c30
        /*0a2c*/ 	.short	0x0107
        /*0a2e*/ 	.byte	0x3f
	.zero		1


	//   ....[52]....
        /*0a30*/ 	.word	0x0000e020
        /*0a34*/ 	.word	0x00000006
        /*0a38*/ 	.word	0x00028c30
        /*0a3c*/ 	.short	0x0101
        /*0a3e*/ 	.byte	0x3f
	.zero		1


	//   ....[53]....
        /*0a40*/ 	.word	0x0000e050
        /*0a44*/ 	.word	0x00000006
        /*0a48*/ 	.word	0x00028c60
        /*0a4c*/ 	.short	0x010a
        /*0a4e*/ 	.byte	0x3f
	.zero		1


	//   ....[54]....
        /*0a50*/ 	.word	0x0000e720
        /*0a54*/ 	.word	0x00000006
        /*0a58*/ 	.word	0x00028c50
        /*0a5c*/ 	.short	0x0107
        /*0a5e*/ 	.byte	0x3f
	.zero		1


	//   ....[55]....
        /*0a60*/ 	.word	0x0000e7e0
        /*0a64*/ 	.word	0x00000006
        /*0a68*/ 	.word	0x00028c50
        /*0a6c*/ 	.short	0x0101
        /*0a6e*/ 	.byte	0x3f
	.zero		1


	//   ....[56]....
        /*0a70*/ 	.word	0x0000f420
        /*0a74*/ 	.word	0x00000005
        /*0a78*/ 	.word	0x00028c20
        /*0a7c*/ 	.short	0x010a
        /*0a7e*/ 	.byte	0x3f
	.zero		1


	//   ....[57]....
        /*0a80*/ 	.word	0x0000f5a0
        /*0a84*/ 	.word	0x00000003
        /*0a88*/ 	.word	0x00028c40
        /*0a8c*/ 	.short	0x010a
        /*0a8e*/ 	.byte	0x3f
	.zero		1


	//   ....[58]....
        /*0a90*/ 	.word	0x0000f640
        /*0a94*/ 	.word	0x00000005
        /*0a98*/ 	.word	0x00028c40
        /*0a9c*/ 	.short	0x010a
        /*0a9e*/ 	.byte	0x3f
	.zero		1


	//   ....[59]....
        /*0aa0*/ 	.word	0x0000f680
        /*0aa4*/ 	.word	0x00000003
        /*0aa8*/ 	.word	0x00028c60
        /*0aac*/ 	.short	0x010a
        /*0aae*/ 	.byte	0x3f
	.zero		1


	//   ....[60]....
        /*0ab0*/ 	.word	0x0000f6c0
        /*0ab4*/ 	.word	0x00000005
        /*0ab8*/ 	.word	0x00028c60
        /*0abc*/ 	.short	0x010a
        /*0abe*/ 	.byte	0x3f
	.zero		1


	//   ....[61]....
        /*0ac0*/ 	.word	0x0000f730
        /*0ac4*/ 	.word	0x00000003
        /*0ac8*/ 	.word	0x00028c50
        /*0acc*/ 	.short	0x010a
        /*0ace*/ 	.byte	0x3f
	.zero		1


	//   ....[62]....
        /*0ad0*/ 	.word	0x0000f790
        /*0ad4*/ 	.word	0x00000004
        /*0ad8*/ 	.word	0x00028c50
        /*0adc*/ 	.short	0x010a
        /*0ade*/ 	.byte	0x3f
	.zero		1


	//   ....[63]....
        /*0ae0*/ 	.word	0x0000f7f0
        /*0ae4*/ 	.word	0x00000003
        /*0ae8*/ 	.word	0x00028c00
        /*0aec*/ 	.short	0x010a
        /*0aee*/ 	.byte	0x3f
	.zero		1


	//   ....[64]....
        /*0af0*/ 	.word	0x0000f840
        /*0af4*/ 	.word	0x00000007
        /*0af8*/ 	.word	0x00028c30
        /*0afc*/ 	.short	0x010a
        /*0afe*/ 	.byte	0x3f
	.zero		1


	//   ....[65]....
        /*0b00*/ 	.word	0x0000f890
        /*0b04*/ 	.word	0x00000007
        /*0b08*/ 	.word	0x00028c50
        /*0b0c*/ 	.short	0x010a
        /*0b0e*/ 	.byte	0x3f
	.zero		1


	//   ....[66]....
        /*0b10*/ 	.word	0x0000f8f0
        /*0b14*/ 	.word	0x00000004
        /*0b18*/ 	.word	0x00028c30
        /*0b1c*/ 	.short	0x010a
        /*0b1e*/ 	.byte	0x3f
	.zero		1


	//   ....[67]....
        /*0b20*/ 	.word	0x0000f950
        /*0b24*/ 	.word	0x00000008
        /*0b28*/ 	.word	0x00028c50
        /*0b2c*/ 	.short	0x010a
        /*0b2e*/ 	.byte	0x3f
	.zero		1


	//   ....[68]....
        /*0b30*/ 	.word	0x0000fa60
        /*0b34*/ 	.word	0x0000001b
        /*0b38*/ 	.word	0x00028c40
        /*0b3c*/ 	.short	0x010a
        /*0b3e*/ 	.byte	0x3f
	.zero		1


	//   ....[69]....
        /*0b40*/ 	.word	0x00010500
        /*0b44*/ 	.word	0x00000017
        /*0b48*/ 	.word	0x00028c20
        /*0b4c*/ 	.short	0x010a
        /*0b4e*/ 	.byte	0x3f
	.zero		1


	//   ....[70]....
        /*0b50*/ 	.word	0x00010550
        /*0b54*/ 	.word	0x0000001b
        /*0b58*/ 	.word	0x00028c60
        /*0b5c*/ 	.short	0x010a
        /*0b5e*/ 	.byte	0x3f
	.zero		1


	//   ....[71]....
        /*0b60*/ 	.word	0x00010e50
        /*0b64*/ 	.word	0x00000006
        /*0b68*/ 	.word	0x00028c40
        /*0b6c*/ 	.short	0x010a
        /*0b6e*/ 	.byte	0x3f
	.zero		1


	//   ....[72]....
        /*0b70*/ 	.word	0x00011310
        /*0b74*/ 	.word	0x00000006
        /*0b78*/ 	.word	0x00028c60
        /*0b7c*/ 	.short	0x010a
        /*0b7e*/ 	.byte	0x3f
	.zero		1


	//   ....[73]....
        /*0b80*/ 	.word	0x00012400
        /*0b84*/ 	.word	0x00000005
        /*0b88*/ 	.word	0x00028c20
        /*0b8c*/ 	.short	0x010a
        /*0b8e*/ 	.byte	0x3f
	.zero		1


	//   ....[74]....
        /*0b90*/ 	.word	0x000125a0
        /*0b94*/ 	.word	0x00000003
        /*0b98*/ 	.word	0x00028c40
        /*0b9c*/ 	.short	0x010a
        /*0b9e*/ 	.byte	0x3f
	.zero		1


	//   ....[75]....
        /*0ba0*/ 	.word	0x000125f0
        /*0ba4*/ 	.word	0x00000005
        /*0ba8*/ 	.word	0x00028c40
        /*0bac*/ 	.short	0x010a
        /*0bae*/ 	.byte	0x3f
	.zero		1


	//   ....[76]....
        /*0bb0*/ 	.word	0x00012640
        /*0bb4*/ 	.word	0x00000003
        /*0bb8*/ 	.word	0x00028c60
        /*0bbc*/ 	.short	0x010a
        /*0bbe*/ 	.byte	0x3f
	.zero		1


	//----- nvinfo : EIATTR_NUM_MBARRIERS
	.align		4
.L_208:
        /*0bc0*/ 	.byte	0x03, 0x38
        /*0bc2*/ 	.short	0x0016


	//----- nvinfo : EIATTR_EXIT_INSTR_OFFSETS
	.align		4
        /*0bc4*/ 	.byte	0x04, 0x1c
        /*0bc6*/ 	.short	(.L_210 - .L_209)


	//   ....[0]....
.L_209:
        /*0bc8*/ 	.word	0x00000980


	//   ....[1]....
        /*0bcc*/ 	.word	0x0000a340


	//   ....[2]....
        /*0bd0*/ 	.word	0x0000f710


	//----- nvinfo : EIATTR_MAX_THREADS
	.align		4
.L_210:
        /*0bd4*/ 	.byte	0x04, 0x05
        /*0bd6*/ 	.short	(.L_212 - .L_211)
.L_211:
        /*0bd8*/ 	.word	0x00000180
        /*0bdc*/ 	.word	0x00000001
        /*0be0*/ 	.word	0x00000001


	//----- nvinfo : EIATTR_CRS_STACK_SIZE
	.align		4
.L_212:
        /*0be4*/ 	.byte	0x04, 0x1e
        /*0be6*/ 	.short	(.L_214 - .L_213)
.L_213:
        /*0be8*/ 	.word	0x00000000


	//----- nvinfo : EIATTR_CBANK_PARAM_SIZE
	.align		4
.L_214:
        /*0bec*/ 	.byte	0x03, 0x19
        /*0bee*/ 	.short	0x0af0


	//----- nvinfo : EIATTR_PARAM_CBANK
	.align		4
        /*0bf0*/ 	.byte	0x04, 0x0a
        /*0bf2*/ 	.short	(.L_216 - .L_215)
	.align		4
.L_215:
        /*0bf4*/ 	.word	index@(.nv.constant0._ZN7cutlass13device_kernelIN5flash11enable_sm90INS1_16FlashAttnFwdSm90INS1_25CollectiveMainloopFwdSm90ILi2EN4cute5tupleIJNS5_1CILi1EEES8_S8_EEENS6_IJNS7_ILi64EEESA_SA_EEELi512ENS_10bfloat16_tEfNS_4arch4Sm90ELb0ELb0ELb1ELb1ELb1ELb0ELb0ELb0ELb0ELb1ELb0ELb0EEENS1_21CollectiveEpilogueFwdINS6_IJSA_NS7_ILi512EEESA_EEES9_SC_SE_Li256ELb1ELb1ELb0ELb0EEENS1_36VarlenDynamicPersistentTileSchedulerILi64ELi64ELi256ELi128ELb0ELb1ELb1ELb0ELb1ELb1EEEEEEEEEvNT_6ParamsE)
        /*0bf8*/ 	.short	0x0210
        /*0bfa*/ 	.short	0x0af0


	//----- nvinfo : EIATTR_SW_WAR
	.align		4
.L_216:
        /*0bfc*/ 	.byte	0x04, 0x36
        /*0bfe*/ 	.short	(.L_218 - .L_217)
.L_217:
        /*0c00*/ 	.word	0x00000008
.L_218:


//--------------------- .nv.info._ZN7cutlass13device_kernelIN5flash11enable_sm90INS1_16FlashAttnFwdSm90INS1_25CollectiveMainloopFwdSm90ILi2EN4cute5tupleIJNS5_1CILi1EEES8_S8_EEENS6_IJNS7_ILi64EEESA_SA_EEELi512ENS_10bfloat16_tEfNS_4arch4Sm90ELb0ELb0ELb1ELb1ELb1ELb1ELb0ELb0ELb0ELb1ELb0ELb0EEENS1_21CollectiveEpilogueFwdINS6_IJSA_NS7_ILi512EEESA_EEES9_SC_SE_Li256ELb1ELb1ELb0ELb0EEENS1_36VarlenDynamicPersistentTileSchedulerILi64ELi64ELi256ELi128ELb0ELb1ELb1ELb0ELb1ELb1EEEEEEEEEvNT_6ParamsE --------------------------
	.section	.nv.info._ZN7cutlass13device_kernelIN5flash11enable_sm90INS1_16FlashAttnFwdSm90INS1_25CollectiveMainloopFwdSm90ILi2EN4cute5tupleIJNS5_1CILi1EEES8_S8_EEENS6_IJNS7_ILi64EEESA_SA_EEELi512ENS_10bfloat16_tEfNS_4arch4Sm90ELb0ELb0ELb1ELb1ELb1ELb1ELb0ELb0ELb0ELb1ELb0ELb0EEENS1_21CollectiveEpilogueFwdINS6_IJSA_NS7_ILi512EEESA_EEES9_SC_SE_Li256ELb1ELb1ELb0ELb0EEENS1_36VarlenDynamicPersistentTileSchedulerILi64ELi64ELi256ELi128ELb0ELb1ELb1ELb0ELb1ELb1EEEEEEEEEvNT_6ParamsE,"",@"SHT_CUDA_INFO"
	.sectionflags	@""
	.align	4


	//----- nvinfo : EIATTR_CUDA_API_VERSION
	.align		4
        /*0000*/ 	.byte	0x04, 0x37
        /*0002*/ 	.short	(.L_220 - .L_219)
.L_219:
        /*0004*/ 	.word	0x00000082


	//----- nvinfo : EIATTR_KPARAM_INFO
	.align		4
.L_220:
        /*0008*/ 	.byte	0x04, 0x17
        /*000a*/ 	.short	(.L_222 - .L_221)
.L_221:
        /*000c*/ 	.word	0x00000000
        /*0010*/ 	.short	0x0000
        /*0012*/ 	.short	0x0070
        /*0014*/ 	.byte	0x00, 0xf0, 0x01, 0x2a


	//----- nvinfo : EIATTR_SPARSE_MMA_MASK
	.align		4
.L_222:
        /*0018*/ 	.byte	0x03, 0x50
        /*001a*/ 	.short	0x0000


	//----- nvinfo : EIATTR_MAXREG_COUNT
	.align		4
        /*001c*/ 	.byte	0x03, 0x1b
        /*001e*/ 	.short	0x00a8


	//----- nvinfo : EIATTR_NUM_BARRIERS
	.align		4
        /*0020*/ 	.byte	0x02, 0x4c
        /*0022*/ 	.byte	0x10
	.zero		1


	//----- nvinfo : EIATTR_EXTERNS
	.align		4
        /*0024*/ 	.byte	0x04, 0x0f
        /*0026*/ 	.short	(.L_224 - .L_223)


	//   ....[0]....
	.align		4
.L_223:
        /*0028*/ 	.word	index@(__assertfail)


	//----- nvinfo : EIATTR_ANNOTATIONS
	.align		4
.L_224:
        /*002c*/ 	.byte	0x04, 0x55
        /*002e*/ 	.short	(.L_226 - .L_225)


	//   ....[0]....
.L_225:
        /* <DEDUP_REMOVED lines=47> */


	//----- nvinfo : EIATTR_MERCURY_ISA_VERSION
	.align		4
.L_226:
        /*0310*/ 	.byte	0x03, 0x5f
        /*0312*/ 	.short	0x0101


	//----- nvinfo : EIATTR_UNUSED_LOAD_BYTE_OFFSET
	.align		4
        /*0314*/ 	.byte	0x04, 0x44
        /*0316*/ 	.short	(.L_228 - .L_227)


	//   ....[0]....
.L_227:
        /*0318*/ 	.word	0x00000a20
        /*031c*/ 	.word	0x0000fff0


	//   ....[1]....
        /*0320*/ 	.word	0x0000d360
        /*0324*/ 	.word	0x0000fff0


	//----- nvinfo : EIATTR_INT_WARP_WIDE_INSTR_OFFSETS
	.align		4
.L_228:
        /*0328*/ 	.byte	0x04, 0x31
        /*032a*/ 	.short	(.L_230 - .L_229)


	//   ....[0]....
.L_229:
        /*032c*/ 	.word	0x00000130


	//   ....[1]....
        /*0330*/ 	.word	0x00000170


	//   ....[2]....
        /*0334*/ 	.word	0x00000240


	//   ....[3]....
        /*0338*/ 	.word	0x00013190


	//   ....[4]....
        /*033c*/ 	.word	0x00013220


	//   ....[5]....
        /*0340*/ 	.word	0x000167c0


	//   ....[6]....
        /*0344*/ 	.word	0x00016850


	//----- nvinfo : EIATTR_COOP_GROUP_MASK_REGIDS
	.align		4
.L_230:
        /*0348*/ 	.byte	0x04, 0x29
        /*034a*/ 	.short	(.L_232 - .L_231)


	//   ....[0]....
.L_231:
        /*034c*/ 	.word	0xffffffff


	//   ....[1]....
        /*0350*/ 	.word	0xffffffff


	//   ....[2]....
        /*0354*/ 	.word	0xffffffff


	//   ....[3]....
        /*0358*/ 	.word	0xffffffff


	//   ....[4]....
        /*035c*/ 	.word	0xffffffff


	//   ....[5]....
        /*0360*/ 	.word	0xffffffff


	//   ....[6]....
        /*0364*/ 	.word	0xffffffff


	//   ....[7]....
        /*0368*/ 	.word	0xffffffff


	//   ....[8]....
        /*036c*/ 	.word	0xffffffff


	//   ....[9]....
        /*0370*/ 	.word	0xffffffff


	//   ....[10]....
        /*0374*/ 	.word	0xffffffff


	//   ....[11]....
        /*0378*/ 	.word	0xffffffff


	//   ....[12]....
        /*037c*/ 	.word	0xffffffff


	//   ....[13]....
        /*0380*/ 	.word	0xffffffff


	//   ....[14]....
        /*0384*/ 	.word	0xffffffff


	//   ....[15]....
        /*0388*/ 	.word	0xffffffff


	//   ....[16]....
        /*038c*/ 	.word	0xffffffff


	//   ....[17]....
        /*0390*/ 	.word	0xffffffff


	//   ....[18]....
        /*0394*/ 	.word	0xffffffff


	//   ....[19]....
        /*0398*/ 	.word	0xffffffff


	//   ....[20]....
        /*039c*/ 	.word	0xffffffff


	//   ....[21]....
        /*03a0*/ 	.word	0xffffffff


	//   ....[22]....
        /*03a4*/ 	.word	0xffffffff


	//   ....[23]....
        /*03a8*/ 	.word	0xffffffff


	//   ....[24]....
        /*03ac*/ 	.word	0xffffffff


	//   ....[25]....
        /*03b0*/ 	.word	0xffffffff


	//   ....[26]....
        /*03b4*/ 	.word	0xffffffff


	//   ....[27]....
        /*03b8*/ 	.word	0xffffffff


	//   ....[28]....
        /*03bc*/ 	.word	0xffffffff


	//   ....[29]....
        /*03c0*/ 	.word	0xffffffff


	//   ....[30]....
        /*03c4*/ 	.word	0xffffffff


	//   ....[31]....
        /*03c8*/ 	.word	0xffffffff


	//   ....[32]....
        /*03cc*/ 	.word	0xffffffff


	//   ....[33]....
        /*03d0*/ 	.word	0xffffffff


	//   ....[34]....
        /*03d4*/ 	.word	0xffffffff


	//   ....[35]....
        /*03d8*/ 	.word	0xffffffff


	//   ....[36]....
        /*03dc*/ 	.word	0xffffffff


	//   ....[37]....
        /*03e0*/ 	.word	0xffffffff


	//   ....[38]....
        /*03e4*/ 	.word	0xffffffff


	//   ....[39]....
        /*03e8*/ 	.word	0xffffffff


	//   ....[40]....
        /*03ec*/ 	.word	0xffffffff


	//   ....[41]....
        /*03f0*/ 	.word	0xffffffff


	//   ....[42]....
        /*03f4*/ 	.word	0xffffffff


	//   ....[43]....
        /*03f8*/ 	.word	0xffffffff


	//   ....[44]....
        /*03fc*/ 	.word	0xffffffff


	//   ....[45]....
        /*0400*/ 	.word	0xffffffff


	//   ....[46]....
        /*0404*/ 	.word	0xffffffff


	//   ....[47]....
        /*0408*/ 	.word	0xffffffff


	//   ....[48]....
        /*040c*/ 	.word	0xffffffff


	//   ....[49]....
        /*0410*/ 	.word	0xffffffff


	//   ....[50]....
        /*0414*/ 	.word	0xffffffff


	//   ....[51]....
        /*0418*/ 	.word	0xffffffff


	//   ....[52]....
        /*041c*/ 	.word	0xffffffff


	//   ....[53]....
        /*0420*/ 	.word	0xffffffff


	//   ....[54]....
        /*0424*/ 	.word	0xffffffff


	//   ....[55]....
        /*0428*/ 	.word	0xffffffff


	//   ....[56]....
        /*042c*/ 	.word	0xffffffff


	//   ....[57]....
        /*0430*/ 	.word	0xffffffff


	//   ....[58]....
        /*0434*/ 	.word	0xffffffff


	//   ....[59]....
        /*0438*/ 	.word	0xffffffff


	//   ....[60]....
        /*043c*/ 	.word	0xffffffff


	//   ....[61]....
        /*0440*/ 	.word	0xffffffff


	//   ....[62]....
        /*0444*/ 	.word	0xffffffff


	//   ....[63]....
        /*0448*/ 	.word	0xffffffff


	//   ....[64]....
        /*044c*/ 	.word	0xffffffff


	//   ....[65]....
        /*0450*/ 	.word	0xffffffff


	//   ....[66]....
        /*0454*/ 	.word	0xffffffff


	//   ....[67]....
        /*0458*/ 	.word	0xffffffff


	//   ....[68]....
        /*045c*/ 	.word	0xffffffff


	//   ....[69]....
        /*0460*/ 	.word	0xffffffff


	//   ....[70]....
        /*0464*/ 	.word	0xffffffff


	//   ....[71]....
        /*0468*/ 	.word	0xffffffff


	//   ....[72]....
        /*046c*/ 	.word	0xffffffff


	//   ....[73]....
        /*0470*/ 	.word	0xffffffff


	//   ....[74]....
        /*0474*/ 	.word	0xffffffff


	//   ....[75]....
        /*0478*/ 	.word	0xffffffff


	//   ....[76]....
        /*047c*/ 	.word	0xffffffff


	//   ....[77]....
        /*0480*/ 	.word	0xffffffff


	//   ....[78]....
        /*0484*/ 	.word	0xffffffff


	//   ....[79]....
        /*0488*/ 	.word	0xffffffff


	//   ....[80]....
        /*048c*/ 	.word	0xffffffff


	//   ....[81]....
        /*0490*/ 	.word	0xffffffff


	//   ....[82]....
        /*0494*/ 	.word	0xffffffff


	//   ....[83]....
        /*0498*/ 	.word	0xffffffff


	//   ....[84]....
        /*049c*/ 	.word	0xffffffff


	//   ....[85]....
        /*04a0*/ 	.word	0xffffffff


	//   ....[86]....
        /*04a4*/ 	.word	0xffffffff


	//   ....[87]....
        /*04a8*/ 	.word	0xffffffff


	//   ....[88]....
        /*04ac*/ 	.word	0xffffffff


	//   ....[89]....
        /*04b0*/ 	.word	0xffffffff


	//   ....[90]....
        /*04b4*/ 	.word	0xffffffff


	//   ....[91]....
        /*04b8*/ 	.word	0xffffffff


	//   ....[92]....
        /*04bc*/ 	.word	0xffffffff


	//   ....[93]....
        /*04c0*/ 	.word	0xffffffff


	//   ....[94]....
        /*04c4*/ 	.word	0xffffffff


	//   ....[95]....
        /*04c8*/ 	.word	0xffffffff


	//   ....[96]....
        /*04cc*/ 	.word	0xffffffff


	//   ....[97]....
        /*04d0*/ 	.word	0xffffffff


	//   ....[98]....
        /*04d4*/ 	.word	0xffffffff


	//   ....[99]....
        /*04d8*/ 	.word	0xffffffff


	//   ....[100]....
        /*04dc*/ 	.word	0xffffffff


	//   ....[101]....
        /*04e0*/ 	.word	0xffffffff


	//   ....[102]....
        /*04e4*/ 	.word	0xffffffff


	//   ....[103]....
        /*04e8*/ 	.word	0xffffffff


	//   ....[104]....
        /*04ec*/ 	.word	0xffffffff


	//   ....[105]....
        /*04f0*/ 	.word	0xffffffff


	//   ....[106]....
        /*04f4*/ 	.word	0xffffffff


	//   ....[107]....
        /*04f8*/ 	.word	0xffffffff


	//   ....[108]....
        /*04fc*/ 	.word	0xffffffff


	//   ....[109]....
        /*0500*/ 	.word	0xffffffff


	//   ....[110]....
        /*0504*/ 	.word	0xffffffff


	//   ....[111]....
        /*0508*/ 	.word	0xffffffff


	//   ....[112]....
        /*050c*/ 	.word	0xffffffff


	//   ....[113]....
        /*0510*/ 	.word	0xffffffff


	//   ....[114]....
        /*0514*/ 	.word	0xffffffff


	//   ....[115]....
        /*0518*/ 	.word	0xffffffff


	//   ....[116]....
        /*051c*/ 	.word	0xffffffff


	//   ....[117]....
        /*0520*/ 	.word	0xffffffff


	//   ....[118]....
        /*0524*/ 	.word	0xffffffff


	//   ....[119]....
        /*0528*/ 	.word	0xffffffff


	//   ....[120]....
        /*052c*/ 	.word	0xffffffff


	//   ....[121]....
        /*0530*/ 	.word	0xffffffff


	//   ....[122]....
        /*0534*/ 	.word	0xffffffff


	//   ....[123]....
        /*0538*/ 	.word	0xffffffff


	//   ....[124]....
        /*053c*/ 	.word	0xffffffff


	//   ....[125]....
        /*0540*/ 	.word	0xffffffff


	//   ....[126]....
        /*0544*/ 	.word	0xffffffff


	//   ....[127]....
        /*0548*/ 	.word	0x0500000f


	//   ....[128]....
        /*054c*/ 	.word	0x0500000f


	//   ....[129]....
        /*0550*/ 	.word	0x0500000f


	//   ....[130]....
        /*0554*/ 	.word	0x0500000f


	//   ....[131]....
        /*0558*/ 	.word	0x0500000f


	//   ....[132]....
        /*055c*/ 	.word	0x0500000f


	//   ....[133]....
        /*0560*/ 	.word	0x0500000f


	//   ....[134]....
        /*0564*/ 	.word	0x0500000f


	//   ....[135]....
        /*0568*/ 	.word	0x0500000f


	//   ....[136]....
        /*056c*/ 	.word	0x0500000f


	//   ....[137]....
        /*0570*/ 	.word	0x0500000f


	//   ....[138]....
        /*0574*/ 	.word	0x0500000f


	//   ....[139]....
        /*0578*/ 	.word	0x0500000f


	//   ....[140]....
        /*057c*/ 	.word	0x0500000f


	//   ....[141]....
        /*0580*/ 	.word	0x0500000f


	//   ....[142]....
        /*0584*/ 	.word	0x0500000f


	//   ....[143]....
        /*0588*/ 	.word	0x0500000f


	//   ....[144]....
        /*058c*/ 	.word	0x0500000f


	//   ....[145]....
        /*0590*/ 	.word	0x0500000f


	//   ....[146]....
        /*0594*/ 	.word	0x0500000f


	//   ....[147]....
        /*0598*/ 	.word	0x0500000f


	//   ....[148]....
        /*059c*/ 	.word	0x0500000f


	//   ....[149]....
        /*05a0*/ 	.word	0x0500000f


	//   ....[150]....
        /*05a4*/ 	.word	0x0500000f


	//   ....[151]....
        /*05a8*/ 	.word	0x0500000f


	//   ....[152]....
        /*05ac*/ 	.word	0x0500000f


	//   ....[153]....
        /*05b0*/ 	.word	0x0500000f


	//   ....[154]....
        /*05b4*/ 	.word	0x0500000f


	//   ....[155]....
        /*05b8*/ 	.word	0x0500000f


	//   ....[156]....
        /*05bc*/ 	.word	0x0500000f


	//   ....[157]....
        /*05c0*/ 	.word	0x0500000f


	//   ....[158]....
        /*05c4*/ 	.word	0x0500000f


	//   ....[159]....
        /*05c8*/ 	.word	0x0500000f


	//   ....[160]....
        /*05cc*/ 	.word	0x0500000f


	//   ....[161]....
        /*05d0*/ 	.word	0x0500000f


	//   ....[162]....
        /*05d4*/ 	.word	0x0500000f


	//   ....[163]....
        /*05d8*/ 	.word	0x0500000f


	//   ....[164]....
        /*05dc*/ 	.word	0x0500000f


	//   ....[165]....
        /*05e0*/ 	.word	0x0500000f


	//   ....[166]....
        /*05e4*/ 	.word	0x0500000f


	//   ....[167]....
        /*05e8*/ 	.word	0x0500000f


	//   ....[168]....
        /*05ec*/ 	.word	0x0500000f


	//   ....[169]....
        /*05f0*/ 	.word	0x0500000f


	//   ....[170]....
        /*05f4*/ 	.word	0x0500000f


	//   ....[171]....
        /*05f8*/ 	.word	0x0500000f


	//   ....[172]....
        /*05fc*/ 	.word	0x0500000f


	//   ....[173]....
        /*0600*/ 	.word	0x0500000f


	//   ....[174]....
        /*0604*/ 	.word	0x0500000f


	//   ....[175]....
        /*0608*/ 	.word	0x0500000f


	//   ....[176]....
        /*060c*/ 	.word	0x0500000f


	//   ....[177]....
        /*0610*/ 	.word	0x0500000f


	//   ....[178]....
        /*0614*/ 	.word	0x0500000f


	//   ....[179]....
        /*0618*/ 	.word	0x0500000f


	//   ....[180]....
        /*061c*/ 	.word	0x0500000f


	//   ....[181]....
        /*0620*/ 	.word	0x0500000f


	//   ....[182]....
        /*0624*/ 	.word	0x0500000f


	//   ....[183]....
        /*0628*/ 	.word	0x0500000f


	//   ....[184]....
        /*062c*/ 	.word	0x0500000f


	//   ....[185]....
        /*0630*/ 	.word	0x0500000f


	//   ....[186]....
        /*0634*/ 	.word	0x0500000f


	//   ....[187]....
        /*0638*/ 	.word	0x0500000f


	//   ....[188]....
        /*063c*/ 	.word	0x0500000f


	//   ....[189]....
        /*0640*/ 	.word	0x0500000f


	//   ....[190]....
        /*0644*/ 	.word	0x0500000f


	//   ....[191]....
        /*0648*/ 	.word	0x0500000f


	//   ....[192]....
        /*064c*/ 	.word	0x0500000f


	//   ....[193]....
        /*0650*/ 	.word	0x0500000f


	//   ....[194]....
        /*0654*/ 	.word	0x0500000f


	//   ....[195]....
        /*0658*/ 	.word	0x0500000f


	//   ....[196]....
        /*065c*/ 	.word	0x0500000f


	//   ....[197]....
        /*0660*/ 	.word	0x0500000f


	//   ....[198]....
        /*0664*/ 	.word	0x0500000f


	//   ....[199]....
        /*0668*/ 	.word	0x0500000f


	//   ....[200]....
        /*066c*/ 	.word	0x0500000f


	//----- nvinfo : EIATTR_COOP_GROUP_INSTR_OFFSETS
	.align		4
.L_232:
        /*0670*/ 	.byte	0x04, 0x28
        /*0672*/ 	.short	(.L_234 - .L_233)


	//   ....[0]....
.L_233:
        /*0674*/ 	.word	0x00000060


	//   ....[1]....
        /*0678*/ 	.word	0x00000140


	//   ....[2]....
        /*067c*/ 	.word	0x00000180


	//   ....[3]....
        /*0680*/ 	.word	0x00000370


	//   ....[4]....
        /*0684*/ 	.word	0x000004d0


	//   ....[5]....
        /*0688*/ 	.word	0x000005f0


	//   ....[6]....
        /*068c*/ 	.word	0x00000750


	//   ....[7]....
        /*0690*/ 	.word	0x00002a20


	//   ....[8]....
        /*0694*/ 	.word	0x00002a30


	//   ....[9]....
        /*0698*/ 	.word	0x000034a0


	//   ....[10]....
        /*069c*/ 	.word	0x000034b0


	//   ....[11]....
        /*06a0*/ 	.word	0x00003ea0


	//   ....[12]....
        /*06a4*/ 	.word	0x00003eb0


	//   ....[13]....
        /*06a8*/ 	.word	0x00004290


	//   ....[14]....
        /*06ac*/ 	.word	0x000042a0


	//   ....[15]....
        /*06b0*/ 	.word	0x00004f90


	//   ....[16]....
        /*06b4*/ 	.word	0x00006a70


	//   ....[17]....
        /*06b8*/ 	.word	0x00007030


	//   ....[18]....
        /*06bc*/ 	.word	0x00007040


	//   ....[19]....
        /*06c0*/ 	.word	0x00007050


	//   ....[20]....
        /*06c4*/ 	.word	0x00007060


	//   ....[21]....
        /*06c8*/ 	.word	0x00008050


	//   ....[22]....
        /*06cc*/ 	.word	0x00008060


	//   ....[23]....
        /*06d0*/ 	.word	0x00008070


	//   ....[24]....
        /*06d4*/ 	.word	0x00008080


	//   ....[25]....
        /*06d8*/ 	.word	0x00009c80


	//   ....[26]....
        /*06dc*/ 	.word	0x00009d30


	//   ....[27]....
        /*06e0*/ 	.word	0x00009ef0


	//   ....[28]....
        /*06e4*/ 	.word	0x00009f90


	//   ....[29]....
        /*06e8*/ 	.word	0x0000a900


	//   ....[30]....
        /*06ec*/ 	.word	0x0000b140


	//   ....[31]....
        /*06f0*/ 	.word	0x0000b190


	//   ....[32]....
        /*06f4*/ 	.word	0x0000ba90


	//   ....[33]....
        /*06f8*/ 	.word	0x0000bb00


	//   ....[34]....
        /*06fc*/ 	.word	0x0000c7a0


	//   ....[35]....
        /*0700*/ 	.word	0x0000c870


	//   ....[36]....
        /*0704*/ 	.word	0x0000c880


	//   ....[37]....
        /*0708*/ 	.word	0x0000c8c0


	//   ....[38]....
        /*070c*/ 	.word	0x0000c8d0


	//   ....[39]....
        /*0710*/ 	.word	0x0000e450


	//   ....[40]....
        /*0714*/ 	.word	0x0000e930


	//   ....[41]....
        /*0718*/ 	.word	0x0000e950


	//   ....[42]....
        /*071c*/ 	.word	0x0000e980


	//   ....[43]....
        /*0720*/ 	.word	0x0000e990


	//   ....[44]....
        /*0724*/ 	.word	0x0000f0d0


	//   ....[45]....
        /*0728*/ 	.word	0x0000f140


	//   ....[46]....
        /*072c*/ 	.word	0x0000f3c0


	//   ....[47]....
        /*0730*/ 	.word	0x0000f3e0


	//   ....[48]....
        /*0734*/ 	.word	0x00010090


	//   ....[49]....
        /*0738*/ 	.word	0x000100d0


	//   ....[50]....
        /*073c*/ 	.word	0x00010370


	//   ....[51]....
        /*0740*/ 	.word	0x00010390


	//   ....[52]....
        /*0744*/ 	.word	0x00010640


	//   ....[53]....
        /*0748*/ 	.word	0x000107f0


	//   ....[54]....
        /*074c*/ 	.word	0x00010820


	//   ....[55]....
        /*0750*/ 	.word	0x00010850


	//   ....[56]....
        /*0754*/ 	.word	0x00010880


	//   ....[57]....
        /*0758*/ 	.word	0x000108b0


	//   ....[58]....
        /*075c*/ 	.word	0x000108e0


	//   ....[59]....
        /*0760*/ 	.word	0x00010a50


	//   ....[60]....
        /*0764*/ 	.word	0x00010a80


	//   ....[61]....
        /*0768*/ 	.word	0x00010ab0


	//   ....[62]....
        /*076c*/ 	.word	0x00010ae0


	//   ....[63]....
        /*0770*/ 	.word	0x00010b10


	//   ....[64]....
        /*0774*/ 	.word	0x00010b40


	//   ....[65]....
        /*0778*/ 	.word	0x00010bd0


	//   ....[66]....
        /*077c*/ 	.word	0x00010c00


	//   ....[67]....
        /*0780*/ 	.word	0x00010c80


	//   ....[68]....
        /*0784*/ 	.word	0x000117b0


	//   ....[69]....
        /*0788*/ 	.word	0x00013f80


	//   ....[70]....
        /*078c*/ 	.word	0x00013fa0


	//   ....[71]....
        /*0790*/ 	.word	0x00014030


	//   ....[72]....
        /*0794*/ 	.word	0x00014050


	//   ....[73]....
        /*0798*/ 	.word	0x000140d0


	//   ....[74]....
        /*079c*/ 	.word	0x000140f0


	//   ....[75]....
        /*07a0*/ 	.word	0x00014100


	//   ....[76]....
        /*07a4*/ 	.word	0x00014110


	//   ....[77]....
        /*07a8*/ 	.word	0x00014930


	//   ....[78]....
        /*07ac*/ 	.word	0x00014960


	//   ....[79]....
        /*07b0*/ 	.word	0x00014a00


	//   ....[80]....
        /*07b4*/ 	.word	0x00014a20


	//   ....[81]....
        /*07b8*/ 	.word	0x00014aa0


	//   ....[82]....
        /*07bc*/ 	.word	0x00014ac0


	//   ....[83]....
        /*07c0*/ 	.word	0x00014ad0


	//   ....[84]....
        /*07c4*/ 	.word	0x00014b40


	//   ....[85]....
        /*07c8*/ 	.word	0x00014f90


	//   ....[86]....
        /*07cc*/ 	.word	0x00015050


	//   ....[87]....
        /*07d0*/ 	.word	0x000151a0


	//   ....[88]....
        /*07d4*/ 	.word	0x000151e0


	//   ....[89]....
        /*07d8*/ 	.word	0x000151f0


	//   ....[90]....
        /*07dc*/ 	.word	0x00015200


	//   ....[91]....
        /*07e0*/ 	.word	0x00015350


	//   ....[92]....
        /*07e4*/ 	.word	0x000154a0


	//   ....[93]....
        /*07e8*/ 	.word	0x00015cd0


	//   ....[94]....
        /*07ec*/ 	.word	0x00015cf0


	//   ....[95]....
        /*07f0*/ 	.word	0x00015d40


	//   ....[96]....
        /*07f4*/ 	.word	0x00015d50


	//   ....[97]....
        /*07f8*/ 	.word	0x00015d90


	//   ....[98]....
        /*07fc*/ 	.word	0x00015da0


	//   ....[99]....
        /*0800*/ 	.word	0x00015db0


	//   ....[100]....
        /*0804*/ 	.word	0x00015df0


	//   ....[101]....
        /*0808*/ 	.word	0x00016110


	//   ....[102]....
        /*080c*/ 	.word	0x00016150


	//   ....[103]....
        /*0810*/ 	.word	0x00016170


	//   ....[104]....
        /*0814*/ 	.word	0x00016190


	//   ....[105]....
        /*0818*/ 	.word	0x000161c0


	//   ....[106]....
        /*081c*/ 	.word	0x000161e0


	//   ....[107]....
        /*0820*/ 	.word	0x000162e0


	//   ....[108]....
        /*0824*/ 	.word	0x00016430


	//   ....[109]....
        /*0828*/ 	.word	0x00016a20


	//   ....[110]....
        /*082c*/ 	.word	0x00016a50


	//   ....[111]....
        /*0830*/ 	.word	0x00016a90


	//   ....[112]....
        /*0834*/ 	.word	0x00016ac0


	//   ....[113]....
        /*0838*/ 	.word	0x00016af0


	//   ....[114]....
        /*083c*/ 	.word	0x00016b20


	//   ....[115]....
        /*0840*/ 	.word	0x00016b50


	//   ....[116]....
        /*0844*/ 	.word	0x00016b80


	//   ....[117]....
        /*0848*/ 	.word	0x00016d00


	//   ....[118]....
        /*084c*/ 	.word	0x00016d30


	//   ....[119]....
        /*0850*/ 	.word	0x00016d60


	//   ....[120]....
        /*0854*/ 	.word	0x00016d90


	//   ....[121]....
        /*0858*/ 	.word	0x00016dc0


	//   ....[122]....
        /*085c*/ 	.word	0x00016df0


	//   ....[123]....
        /*0860*/ 	.word	0x00016eb0


	//   ....[124]....
        /*0864*/ 	.word	0x00016ed0


	//   ....[125]....
        /*0868*/ 	.word	0x00016f40


	//   ....[126]....
        /*086c*/ 	.word	0x000173b0


	//   ....[127]....
        /*0870*/ 	.word	0x000176c0


	//   ....[128]....
        /*0874*/ 	.word	0x00017750


	//   ....[129]....
        /*0878*/ 	.word	0x00017830


	//   ....[130]....
        /*087c*/ 	.word	0x000178c0


	//   ....[131]....
        /*0880*/ 	.word	0x000179a0


	//   ....[132]....
        /*0884*/ 	.word	0x00017a30


	//   ....[133]....
        /*0888*/ 	.word	0x00017bb0


	//   ....[134]....
        /*088c*/ 	.word	0x00017c40


	//   ....[135]....
        /*0890*/ 	.word	0x00017c90


	//   ....[136]....
        /*0894*/ 	.word	0x00017ce0


	//   ....[137]....
        /*0898*/ 	.word	0x00017dc0


	//   ....[138]....
        /*089c*/ 	.word	0x00017e50


	//   ....[139]....
        /*08a0*/ 	.word	0x00017ea0


	//   ....[140]....
        /*08a4*/ 	.word	0x00017ef0


	//   ....[141]....
        /*08a8*/ 	.word	0x00018140


	//   ....[142]....
        /*08ac*/ 	.word	0x00018420


	//   ....[143]....
        /*08b0*/ 	.word	0x00018510


	//   ....[144]....
        /*08b4*/ 	.word	0x000185b0


	//   ....[145]....
        /*08b8*/ 	.word	0x00018610


	//   ....[146]....
        /*08bc*/ 	.word	0x00018700


	//   ....[147]....
        /*08c0*/ 	.word	0x00018770


	//   ....[148]....
        /*08c4*/ 	.word	0x00018860


	//   ....[149]....
        /*08c8*/ 	.word	0x000188d0


	//   ....[150]....
        /*08cc*/ 	.word	0x00018970


	//   ....[151]....
        /*08d0*/ 	.word	0x00018a60


	//   ....[152]....
        /*08d4*/ 	.word	0x00018ad0


	//   ....[153]....
        /*08d8*/ 	.word	0x00018b30


	//   ....[154]....
        /*08dc*/ 	.word	0x00018c20


	//   ....[155]....
        /*08e0*/ 	.word	0x00018c80


	//   ....[156]....
        /*08e4*/ 	.word	0x00018d80


	//   ....[157]....
        /*08e8*/ 	.word	0x00018de0


	//   ....[158]....
        /*08ec*/ 	.word	0x00018ec0


	//   ....[159]....
        /*08f0*/ 	.word	0x00019000


	//   ....[160]....
        /*08f4*/ 	.word	0x00019100


	//   ....[161]....
        /*08f8*/ 	.word	0x00019380


	//   ....[162]....
        /*08fc*/ 	.word	0x000193d0


	//   ....[163]....
        /*0900*/ 	.word	0x000195a0


	//   ....[164]....
        /*0904*/ 	.word	0x000195f0


	//   ....[165]....
        /*0908*/ 	.word	0x000197c0


	//   ....[166]....
        /*090c*/ 	.word	0x00019810


	//   ....[167]....
        /*0910*/ 	.word	0x00019900


	//   ....[168]....
        /*0914*/ 	.word	0x000199a0


	//   ....[169]....
        /*0918*/ 	.word	0x00019a00


	//   ....[170]....
        /*091c*/ 	.word	0x00019ab0


	//   ....[171]....
        /*0920*/ 	.word	0x00019b10


	//   ....[172]....
        /*0924*/ 	.word	0x00019bc0


	//   ....[173]....
        /*0928*/ 	.word	0x00019c20


	//   ....[174]....
        /*092c*/ 	.word	0x00019cd0


	//   ....[175]....
        /*0930*/ 	.word	0x00019dc0


	//   ....[176]....
        /*0934*/ 	.word	0x00019e90


	//   ....[177]....
        /*0938*/ 	.word	0x00019fb0


	//   ....[178]....
        /*093c*/ 	.word	0x0001a0b0


	//   ....[179]....
        /*0940*/ 	.word	0x0001a1e0


	//   ....[180]....
        /*0944*/ 	.word	0x0001a2c0


	//   ....[181]....
        /*0948*/ 	.word	0x0001a3c0


	//   ....[182]....
        /*094c*/ 	.word	0x0001a4a0


	//   ....[183]....
        /*0950*/ 	.word	0x0001a530


	//   ....[184]....
        /*0954*/ 	.word	0x0001a5d0


	//   ....[185]....
        /*0958*/ 	.word	0x0001a6f0


	//   ....[186]....
        /*095c*/ 	.word	0x0001a760


	//   ....[187]....
        /*0960*/ 	.word	0x0001a7d0


	//   ....[188]....
        /*0964*/ 	.word	0x0001a840


	//   ....[189]....
        /*0968*/ 	.word	0x0001a8b0


	//   ....[190]....
        /*096c*/ 	.word	0x0001a930


	//   ....[191]....
        /*0970*/ 	.word	0x0001a9c0


	//   ....[192]....
        /*0974*/ 	.word	0x0001aa50


	//   ....[193]....
        /*0978*/ 	.word	0x0001aac0


	//   ....[194]....
        /*097c*/ 	.word	0x0001ab30


	//   ....[195]....
        /*0980*/ 	.word	0x0001aba0


	//   ....[196]....
        /*0984*/ 	.word	0x0001ac20


	//   ....[197]....
        /*0988*/ 	.word	0x0001ac90


	//   ....[198]....
        /*098c*/ 	.word	0x0001ad30


	//   ....[199]....
        /*0990*/ 	.word	0x0001adc0


	//   ....[200]....
        /*0994*/ 	.word	0x0001aee0


	//----- nvinfo : EIATTR_REG_RECONFIG
	.align		4
.L_234:
        /*0998*/ 	.byte	0x01, 0x54
	.zero		2


	//----- nvinfo : EIATTR_SYSCALL_OFFSETS
	.align		4
        /*099c*/ 	.byte	0x04, 0x46
        /*099e*/ 	.short	(.L_236 - .L_235)


	//   ....[0]....
.L_235:
        /*09a0*/ 	.word	0x00001ca0


	//   ....[1]....
        /*09a4*/ 	.word	0x00001df0


	//   ....[2]....
        /*09a8*/ 	.word	0x00006c10


	//   ....[3]....
        /*09ac*/ 	.word	0x00006fa0


	//   ....[4]....
        /*09b0*/ 	.word	0x00013380


	//   ....[5]....
        /*09b4*/ 	.word	0x000134d0


	//   ....[6]....
        /*09b8*/ 	.word	0x000135c0


	//   ....[7]....
        /*09bc*/ 	.word	0x00014570


	//----- nvinfo : EIATTR_MBARRIER_INSTR_OFFSETS
	.align		4
.L_236:
        /*09c0*/ 	.byte	0x04, 0x39
        /*09c2*/ 	.short	(.L_238 - .L_237)


	//   ....[0]....
.L_237:
        /*09c4*/ 	.word	0x00000260
        /*09c8*/ 	.word	0x000000ff
        /*09cc*/ 	.word	0x00028c00
        /*09d0*/ 	.short	0x0100
        /*09d2*/ 	.byte	0x08
	.zero		1


	//   ....[1]....
        /*09d4*/ 	.word	0x00000270
        /*09d8*/ 	.word	0x000000ff
        /*09dc*/ 	.word	0x00028c20
        /*09e0*/ 	.short	0x0100
        /*09e2*/ 	.byte	0x08
	.zero		1


	//   ....[2]....
        /*09e4*/ 	.word	0x00000320
        /*09e8*/ 	.word	0x000000ff
        /*09ec*/ 	.word	0x00028c30
        /*09f0*/ 	.short	0x0100
        /*09f2*/ 	.byte	0x06
	.zero		1


	//   ....[3]....
        /*09f4*/ 	.word	0x00000330
        /*09f8*/ 	.word	0x000000ff
        /*09fc*/ 	.word	0x00028c40
        /*0a00*/ 	.short	0x0100
        /*0a02*/ 	.byte	0x06
	.zero		1


	//   ....[4]....
        /*0a04*/ 	.word	0x00000340
        /*0a08*/ 	.word	0x000000ff
        /*0a0c*/ 	.word	0x00028c38
        /*0a10*/ 	.short	0x0100
        /*0a12*/ 	.byte	0x06
	.zero		1


	//   ....[5]....
        /*0a14*/ 	.word	0x00000350
        /*0a18*/ 	.word	0x000000ff
        /*0a1c*/ 	.word	0x00028c48
        /*0a20*/ 	.short	0x0100
        /*0a22*/ 	.byte	0x06
	.zero		1


	//   ....[6]....
        /*0a24*/ 	.word	0x00000480
        /*0a28*/ 	.word	0x000000ff
        /*0a2c*/ 	.word	0x00028c50
        /*0a30*/ 	.short	0x0100
        /*0a32*/ 	.byte	0x08
	.zero		1


	//   ....[7]....
        /*0a34*/ 	.word	0x00000490
        /*0a38*/ 	.word	0x000000ff
        /*0a3c*/ 	.word	0x00028c60
        /*0a40*/ 	.short	0x0100
        /*0a42*/ 	.byte	0x08
	.zero		1


	//   ....[8]....
        /*0a44*/ 	.word	0x000004a0
        /*0a48*/ 	.word	0x000000ff
        /*0a4c*/ 	.word	0x00028c58
        /*0a50*/ 	.short	0x0100
        /*0a52*/ 	.byte	0x08
	.zero		1


	//   ....[9]....
        /*0a54*/ 	.word	0x000004b0
        /*0a58*/ 	.word	0x000000ff
        /*0a5c*/ 	.word	0x00028c68
        /*0a60*/ 	.short	0x0100
        /*0a62*/ 	.byte	0x08
	.zero		1


	//   ....[10]....
        /*0a64*/ 	.word	0x000005a0
        /*0a68*/ 	.word	0x000000ff
        /*0a6c*/ 	.word	0x00028c70
        /*0a70*/ 	.short	0x0100
        /*0a72*/ 	.byte	0x06
	.zero		1


	//   ....[11]....
        /*0a74*/ 	.word	0x000005b0
        /*0a78*/ 	.word	0x000000ff
        /*0a7c*/ 	.word	0x00028c80
        /*0a80*/ 	.short	0x0100
        /*0a82*/ 	.byte	0x06
	.zero		1


	//   ....[12]....
        /*0a84*/ 	.word	0x000005c0
        /*0a88*/ 	.word	0x000000ff
        /*0a8c*/ 	.word	0x00028c78
        /*0a90*/ 	.short	0x0100
        /*0a92*/ 	.byte	0x06
	.zero		1


	//   ....[13]....
        /*0a94*/ 	.word	0x000005d0
        /*0a98*/ 	.word	0x000000ff
        /*0a9c*/ 	.word	0x00028c88
        /*0aa0*/ 	.short	0x0100
        /*0aa2*/ 	.byte	0x06
	.zero		1


	//   ....[14]....
        /*0aa4*/ 	.word	0x00000700
        /*0aa8*/ 	.word	0x000000ff
        /*0aac*/ 	.word	0x00028c90
        /*0ab0*/ 	.short	0x0100
        /*0ab2*/ 	.byte	0x08
	.zero		1


	//   ....[15]....
        /*0ab4*/ 	.word	0x00000710
        /*0ab8*/ 	.word	0x000000ff
        /*0abc*/ 	.word	0x00028ca0
        /*0ac0*/ 	.short	0x0100
        /*0ac2*/ 	.byte	0x08
	.zero		1


	//   ....[16]....
        /*0ac4*/ 	.word	0x00000720
        /*0ac8*/ 	.word	0x000000ff
        /*0acc*/ 	.word	0x00028c98
        /*0ad0*/ 	.short	0x0100
        /*0ad2*/ 	.byte	0x08
	.zero		1


	//   ....[17]....
        /*0ad4*/ 	.word	0x00000730
        /*0ad8*/ 	.word	0x000000ff
        /*0adc*/ 	.word	0x00028ca8
        /*0ae0*/ 	.short	0x0100
        /*0ae2*/ 	.byte	0x08
	.zero		1


	//   ....[18]....
        /*0ae4*/ 	.word	0x00000860
        /*0ae8*/ 	.word	0x000000ff
        /*0aec*/ 	.word	0x00028cb0
        /*0af0*/ 	.short	0x0100
        /*0af2*/ 	.byte	0x08
	.zero		1


	//   ....[19]....
        /*0af4*/ 	.word	0x00000870
        /*0af8*/ 	.word	0x000000ff
        /*0afc*/ 	.word	0x00028cc0
        /*0b00*/ 	.short	0x0100
        /*0b02*/ 	.byte	0x08
	.zero		1


	//   ....[20]....
        /*0b04*/ 	.word	0x00000880
        /*0b08*/ 	.word	0x000000ff
        /*0b0c*/ 	.word	0x00028cb8
        /*0b10*/ 	.short	0x0100
        /*0b12*/ 	.byte	0x08
	.zero		1


	//   ....[21]....
        /*0b14*/ 	.word	0x00000890
        /*0b18*/ 	.word	0x000000ff
        /*0b1c*/ 	.word	0x00028cc8
        /*0b20*/ 	.short	0x0100
        /*0b22*/ 	.byte	0x08
	.zero		1


	//   ....[22]....
        /*0b24*/ 	.word	0x000029d0
        /*0b28*/ 	.word	0x0000003f
        /*0b2c*/ 	.word	0x00028c90
        /*0b30*/ 	.short	0x010a
        /*0b32*/ 	.byte	0x3f
	.zero		1


	//   ....[23]....
        /*0b34*/ 	.word	0x00003450
        /*0b38*/ 	.word	0x0000003f
        /*0b3c*/ 	.word	0x00028c90
        /*0b40*/ 	.short	0x010a
        /*0b42*/ 	.byte	0x3f
	.zero		1


	//   ....[24]....
        /*0b44*/ 	.word	0x00003cf0
        /*0b48*/ 	.word	0x0000003f
        /*0b4c*/ 	.word	0x00028c90
        /*0b50*/ 	.short	0x010a
        /*0b52*/ 	.byte	0x3f
	.zero		1


	//   ....[25]....
        /*0b54*/ 	.word	0x000040d0
        /*0b58*/ 	.word	0x00000004
        /*0b5c*/ 	.word	0x00000000
        /*0b60*/ 	.short	0x0101
        /*0b62*/ 	.byte	0x3f
	.zero		1


	//   ....[26]....
        /*0b64*/ 	.word	0x00004110
        /*0b68*/ 	.word	0x0000003f
        /*0b6c*/ 	.word	0x00028cb0
        /*0b70*/ 	.short	0x010a
        /*0b72*/ 	.byte	0x3f
	.zero		1


	//   ....[27]....
        /*0b74*/ 	.word	0x00004970
        /*0b78*/ 	.word	0x0000003f
        /*0b7c*/ 	.word	0x00000000
        /*0b80*/ 	.short	0x0101
        /*0b82*/ 	.byte	0x3f
	.zero		1


	//   ....[28]....
        /*0b84*/ 	.word	0x00005080
        /*0b88*/ 	.word	0x00000003
        /*0b8c*/ 	.word	0x00028c50
        /*0b90*/ 	.short	0x010a
        /*0b92*/ 	.byte	0x3f
	.zero		1


	//   ....[29]....
        /*0b94*/ 	.word	0x00005430
        /*0b98*/ 	.word	0x0000000a
        /*0b9c*/ 	.word	0x00000000
        /*0ba0*/ 	.short	0x0101
        /*0ba2*/ 	.byte	0x3f
	.zero		1


	//   ....[30]....
        /*0ba4*/ 	.word	0x00005d60
        /*0ba8*/ 	.word	0x00000003
        /*0bac*/ 	.word	0x00028c50
        /*0bb0*/ 	.short	0x010a
        /*0bb2*/ 	.byte	0x3f
	.zero		1


	//   ....[31]....
        /*0bb4*/ 	.word	0x00005db0
        /*0bb8*/ 	.word	0x00000003
        /*0bbc*/ 	.word	0x00028c50
        /*0bc0*/ 	.short	0x010a
        /*0bc2*/ 	.byte	0x3f
	.zero		1


	//   ....[32]....
        /*0bc4*/ 	.word	0x000060c0
        /*0bc8*/ 	.word	0x0000000a
        /*0bcc*/ 	.word	0x00000000
        /*0bd0*/ 	.short	0x0101
        /*0bd2*/ 	.byte	0x3f
	.zero		1


	//   ....[33]....
        /*0bd4*/ 	.word	0x00006cb0
        /*0bd8*/ 	.word	0x00000002
        /*0bdc*/ 	.word	0x00028c00
        /*0be0*/ 	.short	0x010a
        /*0be2*/ 	.byte	0x3f
	.zero		1


	//   ....[34]....
        /*0be4*/ 	.word	0x00006d00
        /*0be8*/ 	.word	0x00000002
        /*0bec*/ 	.word	0x00028c00
        /*0bf0*/ 	.short	0x010a
        /*0bf2*/ 	.byte	0x3f
	.zero		1


	//   ....[35]....
        /*0bf4*/ 	.word	0x000072e0
        /*0bf8*/ 	.word	0x00000002
        /*0bfc*/ 	.word	0x00028c00
        /*0c00*/ 	.short	0x010a
        /*0c02*/ 	.byte	0x3f
	.zero		1


	//   ....[36]....
        /*0c04*/ 	.word	0x00008250
        /*0c08*/ 	.word	0x00000002
        /*0c0c*/ 	.word	0x00028c00
        /*0c10*/ 	.short	0x010a
        /*0c12*/ 	.byte	0x3f
	.zero		1


	//   ....[37]....
        /*0c14*/ 	.word	0x000090b0
        /*0c18*/ 	.word	0x0000000c
        /*0c1c*/ 	.word	0x00028c30
        /*0c20*/ 	.short	0x010a
        /*0c22*/ 	.byte	0x3f
	.zero		1


	//   ....[38]....
        /*0c24*/ 	.word	0x00009160
        /*0c28*/ 	.word	0x0000000c
        /*0c2c*/ 	.word	0x00028c30
        /*0c30*/ 	.short	0x010a
        /*0c32*/ 	.byte	0x3f
	.zero		1


	//   ....[39]....
        /*0c34*/ 	.word	0x0000a1f0
        /*0c38*/ 	.word	0x00000000
        /*0c3c*/ 	.word	0x00000000
        /*0c40*/ 	.short	0x0101
        /*0c42*/ 	.byte	0x3f
	.zero		1


	//   ....[40]....
        /*0c44*/ 	.word	0x0000a600
        /*0c48*/ 	.word	0x0000000c
        /*0c4c*/ 	.word	0x00028c50
        /*0c50*/ 	.short	0x010a
        /*0c52*/ 	.byte	0x3f
	.zero		1


	//   ....[41]....
        /*0c54*/ 	.word	0x0000a6a0
        /*0c58*/ 	.word	0x0000000c
        /*0c5c*/ 	.word	0x00028c50
        /*0c60*/ 	.short	0x010a
        /*0c62*/ 	.byte	0x3f
	.zero		1


	//   ....[42]....
        /*0c64*/ 	.word	0x0000a980
        /*0c68*/ 	.word	0x0000000c
        /*0c6c*/ 	.word	0x00000000
        /*0c70*/ 	.short	0x0101
        /*0c72*/ 	.byte	0x3f
	.zero		1


	//   ....[43]....
        /*0c74*/ 	.word	0x0000aaa0
        /*0c78*/ 	.word	0x0000000c
        /*0c7c*/ 	.word	0x00028c30
        /*0c80*/ 	.short	0x010a
        /*0c82*/ 	.byte	0x3f
	.zero		1


	//   ....[44]....
        /*0c84*/ 	.word	0x0000ab50
        /*0c88*/ 	.word	0x0000000c
        /*0c8c*/ 	.word	0x00028c30
        /*0c90*/ 	.short	0x010a
        /*0c92*/ 	.byte	0x3f
	.zero		1


	//   ....[45]....
        /*0c94*/ 	.word	0x0000b720
        /*0c98*/ 	.word	0x000000a6
        /*0c9c*/ 	.word	0x00000000
        /*0ca0*/ 	.short	0x0101
        /*0ca2*/ 	.byte	0x3f
	.zero		1


	//   ....[46]....
        /*0ca4*/ 	.word	0x0000c4d0
        /*0ca8*/ 	.word	0x0000000c
        /*0cac*/ 	.word	0x00028c50
        /*0cb0*/ 	.short	0x010a
        /*0cb2*/ 	.byte	0x3f
	.zero		1


	//   ....[47]....
        /*0cb4*/ 	.word	0x0000c520
        /*0cb8*/ 	.word	0x0000000c
        /*0cbc*/ 	.word	0x00028c50
        /*0cc0*/ 	.short	0x010a
        /*0cc2*/ 	.byte	0x3f
	.zero		1


	//   ....[48]....
        /*0cc4*/ 	.word	0x0000c830
        /*0cc8*/ 	.word	0x0000000c
        /*0ccc*/ 	.word	0x00000000
        /*0cd0*/ 	.short	0x0101
        /*0cd2*/ 	.byte	0x3f
	.zero		1


	//   ....[49]....
        /*0cd4*/ 	.word	0x0000f0b0
        /*0cd8*/ 	.word	0x00000000
        /*0cdc*/ 	.word	0x00000000
        /*0ce0*/ 	.short	0x0101
        /*0ce2*/ 	.byte	0x3f
	.zero		1


	//   ....[50]....
        /*0ce4*/ 	.word	0x00011890
        /*0ce8*/ 	.word	0x00000017
        /*0cec*/ 	.word	0x00028c20
        /*0cf0*/ 	.short	0x010a
        /*0cf2*/ 	.byte	0x3f
	.zero		1


	//   ....[51]....
        /*0cf4*/ 	.word	0x00011920
        /*0cf8*/ 	.word	0x00000003
        /*0cfc*/ 	.word	0x00028ca0
        /*0d00*/ 	.short	0x010a
        /*0d02*/ 	.byte	0x3f
	.zero		1


	//   ....[52]....
        /*0d04*/ 	.word	0x00011b70
        /*0d08*/ 	.word	0x00000003
        /*0d0c*/ 	.word	0x00028cc0
        /*0d10*/ 	.short	0x010a
        /*0d12*/ 	.byte	0x3f
	.zero		1


	//   ....[53]....
        /*0d14*/ 	.word	0x00012540
        /*0d18*/ 	.word	0x00000006
        /*0d1c*/ 	.word	0x00028ca0
        /*0d20*/ 	.short	0x010a
        /*0d22*/ 	.byte	0x3f
	.zero		1


	//   ....[54]....
        /*0d24*/ 	.word	0x00012780
        /*0d28*/ 	.word	0x00000006
        /*0d2c*/ 	.word	0x00028cc0
        /*0d30*/ 	.short	0x010a
        /*0d32*/ 	.byte	0x3f
	.zero		1


	//   ....[55]....
        /*0d34*/ 	.word	0x00013ce0
        /*0d38*/ 	.word	0x0000001b
        /*0d3c*/ 	.word	0x00028c40
        /*0d40*/ 	.short	0x010a
        /*0d42*/ 	.byte	0x3f
	.zero		1


	//   ....[56]....
        /*0d44*/ 	.word	0x00014210
        /*0d48*/ 	.word	0x0000001b
        /*0d4c*/ 	.word	0x00028c30
        /*0d50*/ 	.short	0x0107
        /*0d52*/ 	.byte	0x3f
	.zero		1


	//   ....[57]....
        /*0d54*/ 	.word	0x000142e0
        /*0d58*/ 	.word	0x0000001b
        /*0d5c*/ 	.word	0x00028c30
        /*0d60*/ 	.short	0x0101
        /*0d62*/ 	.byte	0x3f
	.zero		1


	//   ....[58]....
        /*0d64*/ 	.word	0x00014be0
        /*0d68*/ 	.word	0x00000017
        /*0d6c*/ 	.word	0x00028c00
        /*0d70*/ 	.short	0x0107
        /*0d72*/ 	.byte	0x3f
	.zero		1


	//   ....[59]....
        /*0d74*/ 	.word	0x00014cd0
        /*0d78*/ 	.word	0x00000017
        /*0d7c*/ 	.word	0x00028c00
        /*0d80*/ 	.short	0x0101
        /*0d82*/ 	.byte	0x3f
	.zero		1


	//   ....[60]....
        /*0d84*/ 	.word	0x00014cf0
        /*0d88*/ 	.word	0x00000017
        /*0d8c*/ 	.word	0x00028c20
        /*0d90*/ 	.short	0x010a
        /*0d92*/ 	.byte	0x3f
	.zero		1


	//   ....[61]....
        /*0d94*/ 	.word	0x00014d80
        /*0d98*/ 	.word	0x0000001b
        /*0d9c*/ 	.word	0x00028c60
        /*0da0*/ 	.short	0x010a
        /*0da2*/ 	.byte	0x3f
	.zero		1


	//   ....[62]....
        /*0da4*/ 	.word	0x000156c0
        /*0da8*/ 	.word	0x0000001b
        /*0dac*/ 	.word	0x00028c50
        /*0db0*/ 	.short	0x0107
        /*0db2*/ 	.byte	0x3f
	.zero		1


	//   ....[63]....
        /*0db4*/ 	.word	0x00015790
        /*0db8*/ 	.word	0x0000001b
        /*0dbc*/ 	.word	0x00028c50
        /*0dc0*/ 	.short	0x0101
        /*0dc2*/ 	.byte	0x3f
	.zero		1


	//   ....[64]....
        /*0dc4*/ 	.word	0x00015b30
        /*0dc8*/ 	.word	0x00000006
        /*0dcc*/ 	.word	0x00028c40
        /*0dd0*/ 	.short	0x010a
        /*0dd2*/ 	.byte	0x3f
	.zero		1


	//   ....[65]....
        /*0dd4*/ 	.word	0x00015e70
        /*0dd8*/ 	.word	0x00000006
        /*0ddc*/ 	.word	0x00028c30
        /*0de0*/ 	.short	0x0107
        /*0de2*/ 	.byte	0x3f
	.zero		1


	//   ....[66]....
        /*0de4*/ 	.word	0x00015f30
        /*0de8*/ 	.word	0x00000006
        /*0dec*/ 	.word	0x00028c30
        /*0df0*/ 	.short	0x0101
        /*0df2*/ 	.byte	0x3f
	.zero		1


	//   ....[67]....
        /*0df4*/ 	.word	0x00015f60
        /*0df8*/ 	.word	0x00000006
        /*0dfc*/ 	.word	0x00028c60
        /*0e00*/ 	.short	0x010a
        /*0e02*/ 	.byte	0x3f
	.zero		1


	//   ....[68]....
        /*0e04*/ 	.word	0x00016630
        /*0e08*/ 	.word	0x00000006
        /*0e0c*/ 	.word	0x00028c50
        /*0e10*/ 	.short	0x0107
        /*0e12*/ 	.byte	0x3f
	.zero		1


	//   ....[69]....
        /*0e14*/ 	.word	0x000166f0
        /*0e18*/ 	.word	0x00000006
        /*0e1c*/ 	.word	0x00028c50
        /*0e20*/ 	.short	0x0101
        /*0e22*/ 	.byte	0x3f
	.zero		1


	//   ....[70]....
        /*0e24*/ 	.word	0x00017330
        /*0e28*/ 	.word	0x00000004
        /*0e2c*/ 	.word	0x00028c20
        /*0e30*/ 	.short	0x010a
        /*0e32*/ 	.byte	0x3f
	.zero		1


	//   ....[71]....
        /*0e34*/ 	.word	0x00017490
        /*0e38*/ 	.word	0x00000005
        /*0e3c*/ 	.word	0x00028c40
        /*0e40*/ 	.short	0x010a
        /*0e42*/ 	.byte	0x3f
	.zero		1


	//   ....[72]....
        /*0e44*/ 	.word	0x00017530
        /*0e48*/ 	.word	0x00000019
        /*0e4c*/ 	.word	0x00028c40
        /*0e50*/ 	.short	0x010a
        /*0e52*/ 	.byte	0x3f
	.zero		1


	//   ....[73]....
        /*0e54*/ 	.word	0x00017570
        /*0e58*/ 	.word	0x00000005
        /*0e5c*/ 	.word	0x00028c60
        /*0e60*/ 	.short	0x010a
        /*0e62*/ 	.byte	0x3f
	.zero		1


	//   ....[74]....
        /*0e64*/ 	.word	0x000175b0
        /*0e68*/ 	.word	0x00000019
        /*0e6c*/ 	.word	0x00028c60
        /*0e70*/ 	.short	0x010a
        /*0e72*/ 	.byte	0x3f
	.zero		1


	//   ....[75]....
        /*0e74*/ 	.word	0x00017610
        /*0e78*/ 	.word	0x0000003f
        /*0e7c*/ 	.word	0x00028c90
        /*0e80*/ 	.short	0x010a
        /*0e82*/ 	.byte	0x3f
	.zero		1


	//   ....[76]....
        /*0e84*/ 	.word	0x00017780
        /*0e88*/ 	.word	0x0000003f
        /*0e8c*/ 	.word	0x00028c90
        /*0e90*/ 	.short	0x010a
        /*0e92*/ 	.byte	0x3f
	.zero		1


	//   ....[77]....
        /*0e94*/ 	.word	0x00017900
        /*0e98*/ 	.word	0x0000003f
        /*0e9c*/ 	.word	0x00028c90
        /*0ea0*/ 	.short	0x010a
        /*0ea2*/ 	.byte	0x3f
	.zero		1


	//   ....[78]....
        /*0ea4*/ 	.word	0x00017a60
        /*0ea8*/ 	.word	0x0000003f
        /*0eac*/ 	.word	0x00028cb0
        /*0eb0*/ 	.short	0x010a
        /*0eb2*/ 	.byte	0x3f
	.zero		1


	//   ....[79]....
        /*0eb4*/ 	.word	0x00017ab0
        /*0eb8*/ 	.word	0x00000003
        /*0ebc*/ 	.word	0x00028c50
        /*0ec0*/ 	.short	0x010a
        /*0ec2*/ 	.byte	0x3f
	.zero		1


	//   ....[80]....
        /*0ec4*/ 	.word	0x00017b00
        /*0ec8*/ 	.word	0x00000003
        /*0ecc*/ 	.word	0x00028c50
        /*0ed0*/ 	.short	0x010a
        /*0ed2*/ 	.byte	0x3f
	.zero		1


	//   ....[81]....
        /*0ed4*/ 	.word	0x00017d10
        /*0ed8*/ 	.word	0x00000002
        /*0edc*/ 	.word	0x00028c00
        /*0ee0*/ 	.short	0x010a
        /*0ee2*/ 	.byte	0x3f
	.zero		1


	//   ....[82]....
        /*0ee4*/ 	.word	0x00017f20
        /*0ee8*/ 	.word	0x00000002
        /*0eec*/ 	.word	0x00028c00
        /*0ef0*/ 	.short	0x010a
        /*0ef2*/ 	.byte	0x3f
	.zero		1


	//   ....[83]....
        /*0ef4*/ 	.word	0x00017f70
        /*0ef8*/ 	.word	0x0000000c
        /*0efc*/ 	.word	0x00028c30
        /*0f00*/ 	.short	0x010a
        /*0f02*/ 	.byte	0x3f
	.zero		1


	//   ....[84]....
        /*0f04*/ 	.word	0x00017fc0
        /*0f08*/ 	.word	0x0000000c
        /*0f0c*/ 	.word	0x00028c50
        /*0f10*/ 	.short	0x010a
        /*0f12*/ 	.byte	0x3f
	.zero		1


	//   ....[85]....
        /*0f14*/ 	.word	0x00018010
        /*0f18*/ 	.word	0x0000000c
        /*0f1c*/ 	.word	0x00028c30
        /*0f20*/ 	.short	0x010a
        /*0f22*/ 	.byte	0x3f
	.zero		1


	//   ....[86]....
        /*0f24*/ 	.word	0x00018060
        /*0f28*/ 	.word	0x0000000c
        /*0f2c*/ 	.word	0x00028c50
        /*0f30*/ 	.short	0x010a
        /*0f32*/ 	.byte	0x3f
	.zero		1


	//   ....[87]....
        /*0f34*/ 	.word	0x00018200
        /*0f38*/ 	.word	0x00000017
        /*0f3c*/ 	.word	0x00028c20
        /*0f40*/ 	.short	0x010a
        /*0f42*/ 	.byte	0x3f
	.zero		1


	//   ....[88]....
        /*0f44*/ 	.word	0x00018250
        /*0f48*/ 	.word	0x00000003
        /*0f4c*/ 	.word	0x00028ca0
        /*0f50*/ 	.short	0x010a
        /*0f52*/ 	.byte	0x3f
	.zero		1


	//   ....[89]....
        /*0f54*/ 	.word	0x000182a0
        /*0f58*/ 	.word	0x00000003
        /*0f5c*/ 	.word	0x00028cc0
        /*0f60*/ 	.short	0x010a
        /*0f62*/ 	.byte	0x3f
	.zero		1


	//   ....[90]....
        /*0f64*/ 	.word	0x000182f0
        /*0f68*/ 	.word	0x00000006
        /*0f6c*/ 	.word	0x00028ca0
        /*0f70*/ 	.short	0x010a
        /*0f72*/ 	.byte	0x3f
	.zero		1


	//   ....[91]....
        /*0f74*/ 	.word	0x00018340
        /*0f78*/ 	.word	0x00000006
        /*0f7c*/ 	.word	0x00028cc0
        /*0f80*/ 	.short	0x010a
        /*0f82*/ 	.byte	0x3f
	.zero		1


	//   ....[92]....
        /*0f84*/ 	.word	0x00018460
        /*0f88*/ 	.word	0x0000001b
        /*0f8c*/ 	.word	0x00028c40
        /*0f90*/ 	.short	0x010a
        /*0f92*/ 	.byte	0x3f
	.zero		1


	//   ....[93]....
        /*0f94*/ 	.word	0x00018f00
        /*0f98*/ 	.word	0x00000017
        /*0f9c*/ 	.word	0x00028c20
        /*0fa0*/ 	.short	0x010a
        /*0fa2*/ 	.byte	0x3f
	.zero		1


	//   ....[94]....
        /*0fa4*/ 	.word	0x00018f50
        /*0fa8*/ 	.word	0x0000001b
        /*0fac*/ 	.word	0x00028c60
        /*0fb0*/ 	.short	0x010a
        /*0fb2*/ 	.byte	0x3f
	.zero		1


	//   ....[95]....
        /*0fb4*/ 	.word	0x00019850
        /*0fb8*/ 	.word	0x00000006
        /*0fbc*/ 	.word	0x00028c40
        /*0fc0*/ 	.short	0x010a
        /*0fc2*/ 	.byte	0x3f
	.zero		1


	//   ....[96]....
        /*0fc4*/ 	.word	0x00019d10
        /*0fc8*/ 	.word	0x00000006
        /*0fcc*/ 	.word	0x00028c60
        /*0fd0*/ 	.short	0x010a
        /*0fd2*/ 	.byte	0x3f
	.zero		1


	//   ....[97]....
        /*0fd4*/ 	.word	0x0001ae00
        /*0fd8*/ 	.word	0x00000004
        /*0fdc*/ 	.word	0x00028c20
        /*0fe0*/ 	.short	0x010a
        /*0fe2*/ 	.byte	0x3f
	.zero		1


	//   ....[98]....
        /*0fe4*/ 	.word	0x0001afa0
        /*0fe8*/ 	.word	0x00000005
        /*0fec*/ 	.word	0x00028c40
        /*0ff0*/ 	.short	0x010a
        /*0ff2*/ 	.byte	0x3f
	.zero		1


	//   ....[99]....
        /*0ff4*/ 	.word	0x0001aff0
        /*0ff8*/ 	.word	0x00000019
        /*0ffc*/ 	.word	0x00028c40
        /*1000*/ 	.short	0x010a
        /*1002*/ 	.byte	0x3f
	.zero		1


	//   ....[100]....
        /*1004*/ 	.word	0x0001b040
        /*1008*/ 	.word	0x00000005
        /*100c*/ 	.word	0x00028c60
        /*1010*/ 	.short	0x010a
        /*1012*/ 	.byte	0x3f
	.zero		1


	//----- nvinfo : EIATTR_NUM_MBARRIERS
	.align		4
.L_238:
        /*1014*/ 	.byte	0x03, 0x38
        /*1016*/ 	.short	0x0016


	//----- nvinfo : EIATTR_EXIT_INSTR_OFFSETS
	.align		4
        /*1018*/ 	.byte	0x04, 0x1c
        /*101a*/ 	.short	(.L_240 - .L_239)


	//   ....[0]....
.L_239:
        /*101c*/ 	.word	0x00017600


	//----- nvinfo : EIATTR_MAX_THREADS
	.align		4
.L_240:
        /*1020*/ 	.byte	0x04, 0x05
        /*1022*/ 	.short	(.L_242 - .L_241)
.L_241:
        /*1024*/ 	.word	0x00000180
        /*1028*/ 	.word	0x00000001
        /*102c*/ 	.word	0x00000001


	//----- nvinfo : EIATTR_CRS_STACK_SIZE
	.align		4
.L_242:
        /*1030*/ 	.byte	0x04, 0x1e
        /*1032*/ 	.short	(.L_244 - .L_243)
.L_243:
        /*1034*/ 	.word	0x00000000


	//----- nvinfo : EIATTR_CBANK_PARAM_SIZE
	.align		4
.L_244:
        /*1038*/ 	.byte	0x03, 0x19
        /*103a*/ 	.short	0x0af0


	//----- nvinfo : EIATTR_PARAM_CBANK
	.align		4
        /*103c*/ 	.byte	0x04, 0x0a
        /*103e*/ 	.short	(.L_246 - .L_245)
	.align		4
.L_245:
        /*1040*/ 	.word	index@(.nv.constant0._ZN7cutlass13device_kernelIN5flash11enable_sm90INS1_16FlashAttnFwdSm90INS1_25CollectiveMainloopFwdSm90ILi2EN4cute5tupleIJNS5_1CILi1EEES8_S8_EEENS6_IJNS7_ILi64EEESA_SA_EEELi512ENS_10bfloat16_tEfNS_4arch4Sm90ELb0ELb0ELb1ELb1ELb1ELb1ELb0ELb0ELb0ELb1ELb0ELb0EEENS1_21CollectiveEpilogueFwdINS6_IJSA_NS7_ILi512EEESA_EEES9_SC_SE_Li256ELb1ELb1ELb0ELb0EEENS1_36VarlenDynamicPersistentTileSchedulerILi64ELi64ELi256ELi128ELb0ELb1ELb1ELb0ELb1ELb1EEEEEEEEEvNT_6ParamsE)
        /*1044*/ 	.short	0x0210
        /*1046*/ 	.short	0x0af0


	//----- nvinfo : EIATTR_SW_WAR
	.align		4
.L_246:
        /*1048*/ 	.byte	0x04, 0x36
        /*104a*/ 	.short	(.L_248 - .L_247)
.L_247:
        /*104c*/ 	.word	0x00000008
.L_248:


//--------------------- .nv.info._ZN7cutlass13device_kernelIN5flash11enable_sm90INS1_16FlashAttnFwdSm90INS1_25CollectiveMainloopFwdSm90ILi2EN4cute5tupleIJNS5_1CILi1EEES8_S8_EEENS6_IJNS7_ILi64EEESA_SA_EEELi512ENS_10bfloat16_tEfNS_4arch4Sm90ELb0ELb0ELb1ELb1ELb1ELb0ELb1ELb0ELb0ELb1ELb0ELb0EEENS1_21CollectiveEpilogueFwdINS6_IJSA_NS7_ILi512EEESA_EEES9_SC_SE_Li256ELb1ELb1ELb0ELb0EEENS1_36VarlenDynamicPersistentTileSchedulerILi64ELi64ELi256ELi128ELb0ELb1ELb1ELb0ELb1ELb1EEEEEEEEEvNT_6ParamsE --------------------------
	.section	.nv.info._ZN7cutlass13device_kernelIN5flash11enable_sm90INS1_16FlashAttnFwdSm90INS1_25CollectiveMainloopFwdSm90ILi2EN4cute5tupleIJNS5_1CILi1EEES8_S8_EEENS6_IJNS7_ILi64EEESA_SA_EEELi512ENS_10bfloat16_tEfNS_4arch4Sm90ELb0ELb0ELb1ELb1ELb1ELb0ELb1ELb0ELb0ELb1ELb0ELb0EEENS1_21CollectiveEpilogueFwdINS6_IJSA_NS7_ILi512EEESA_EEES9_SC_SE_Li256ELb1ELb1ELb0ELb0EEENS1_36VarlenDynamicPersistentTileSchedulerILi64ELi64ELi256ELi128ELb0ELb1ELb1ELb0ELb1ELb1EEEEEEEEEvNT_6ParamsE,"",@"SHT_CUDA_INFO"
	.sectionflags	@""
	.align	4


	//----- nvinfo : EIATTR_CUDA_API_VERSION
	.align		4
        /*0000*/ 	.byte	0x04, 0x37
        /*0002*/ 	.short	(.L_250 - .L_249)
.L_249:
        /*0004*/ 	.word	0x00000082


	//----- nvinfo : EIATTR_KPARAM_INFO
	.align		4
.L_250:
        /*0008*/ 	.byte	0x04, 0x17
        /*000a*/ 	.short	(.L_252 - .L_251)
.L_251:
        /*000c*/ 	.word	0x00000000
        /*0010*/ 	.short	0x0000
        /*0012*/ 	.short	0x0070
        /*0014*/ 	.byte	0x00, 0xf0, 0x01, 0x2e


	//----- nvinfo : EIATTR_SPARSE_MMA_MASK
	.align		4
.L_252:
        /*0018*/ 	.byte	0x03, 0x50
        /*001a*/ 	.short	0x0000


	//----- nvinfo : EIATTR_MAXREG_COUNT
	.align		4
        /*001c*/ 	.byte	0x03, 0x1b
        /*001e*/ 	.short	0x00a8


	//----- nvinfo : EIATTR_NUM_BARRIERS
	.align		4
        /*0020*/ 	.byte	0x02, 0x4c
        /*0022*/ 	.byte	0x10
	.zero		1


	//----- nvinfo : EIATTR_EXTERNS
	.align		4
        /*0024*/ 	.byte	0x04, 0x0f
        /*0026*/ 	.short	(.L_254 - .L_253)


	//   ....[0]....
	.align		4
.L_253:
        /*0028*/ 	.word	index@(__assertfail)


	//----- nvinfo : EIATTR_ANNOTATIONS
	.align		4
.L_254:
        /*002c*/ 	.byte	0x04, 0x55
        /*002e*/ 	.short	(.L_256 - .L_255)


	//   ....[0]....
.L_255:
        /* <DEDUP_REMOVED lines=18> */


	//----- nvinfo : EIATTR_MERCURY_ISA_VERSION
	.align		4
.L_256:
        /*0140*/ 	.byte	0x03, 0x5f
        /*0142*/ 	.short	0x0101


	//----- nvinfo : EIATTR_UNUSED_LOAD_BYTE_OFFSET
	.align		4
        /*0144*/ 	.byte	0x04, 0x44
        /*0146*/ 	.short	(.L_258 - .L_257)


	//   ....[0]....
.L_257:
        /*0148*/ 	.word	0x00000970
        /*014c*/ 	.word	0x0000fff0


	//   ....[1]....
        /*0150*/ 	.word	0x000092f0
        /*0154*/ 	.word	0x0000fff0


	//----- nvinfo : EIATTR_INT_WARP_WIDE_INSTR_OFFSETS
	.align		4
.L_258:
        /*0158*/ 	.byte	0x04, 0x31
        /*015a*/ 	.short	(.L_260 - .L_259)


	//   ....[0]....
.L_259:
        /*015c*/ 	.word	0x000000c0


	//   ....[1]....
        /*0160*/ 	.word	0x000000d0


	//   ....[2]....
        /*0164*/ 	.word	0x000000e0


	//   ....[3]....
        /*0168*/ 	.word	0x00000180


	//   ....[4]....
        /*016c*/ 	.word	0x0000d160


	//   ....[5]....
        /*0170*/ 	.word	0x0000d1f0


	//   ....[6]....
        /*0174*/ 	.word	0x00011550


	//   ....[7]....
        /*0178*/ 	.word	0x000115e0


	//----- nvinfo : EIATTR_COOP_GROUP_MASK_REGIDS
	.align		4
.L_260:
        /*017c*/ 	.byte	0x04, 0x29
        /*017e*/ 	.short	(.L_262 - .L_261)


	//   ....[0]....
.L_261:
        /*0180*/ 	.word	0xffffffff


	//   ....[1]....
        /*0184*/ 	.word	0xffffffff


	//   ....[2]....
        /*0188*/ 	.word	0xffffffff


	//   ....[3]....
        /*018c*/ 	.word	0xffffffff


	//   ....[4]....
        /*0190*/ 	.word	0xffffffff


	//   ....[5]....
        /*0194*/ 	.word	0xffffffff


	//   ....[6]....
        /*0198*/ 	.word	0xffffffff


	//   ....[7]....
        /*019c*/ 	.word	0xffffffff


	//   ....[8]....
        /*01a0*/ 	.word	0xffffffff


	//   ....[9]....
        /*01a4*/ 	.word	0xffffffff


	//   ....[10]....
        /*01a8*/ 	.word	0xffffffff


	//   ....[11]....
        /*01ac*/ 	.word	0xffffffff


	//   ....[12]....
        /*01b0*/ 	.word	0xffffffff


	//   ....[13]....
        /*01b4*/ 	.word	0xffffffff


	//   ....[14]....
        /*01b8*/ 	.word	0xffffffff


	//   ....[15]....
        /*01bc*/ 	.word	0xffffffff


	//   ....[16]....
        /*01c0*/ 	.word	0xffffffff


	//   ....[17]....
        /*01c4*/ 	.word	0xffffffff


	//   ....[18]....
        /*01c8*/ 	.word	0xffffffff


	//   ....[19]....
        /*01cc*/ 	.word	0xffffffff


	//   ....[20]....
        /*01d0*/ 	.word	0xffffffff


	//   ....[21]....
        /*01d4*/ 	.word	0xffffffff


	//   ....[22]....
        /*01d8*/ 	.word	0xffffffff


	//   ....[23]....
        /*01dc*/ 	.word	0xffffffff


	//   ....[24]....
        /*01e0*/ 	.word	0xffffffff


	//   ....[25]....
        /*01e4*/ 	.word	0xffffffff


	//   ....[26]....
        /*01e8*/ 	.word	0xffffffff


	//   ....[27]....
        /*01ec*/ 	.word	0xffffffff


	//   ....[28]....
        /*01f0*/ 	.word	0xffffffff


	//   ....[29]....
        /*01f4*/ 	.word	0xffffffff


	//   ....[30]....
        /*01f8*/ 	.word	0xffffffff


	//   ....[31]....
        /*01fc*/ 	.word	0xffffffff


	//   ....[32]....
        /*0200*/ 	.word	0xffffffff


	//   ....[33]....
        /*0204*/ 	.word	0xffffffff


	//   ....[34]....
        /*0208*/ 	.word	0xffffffff


	//   ....[35]....
        /*020c*/ 	.word	0xffffffff


	//   ....[36]....
        /*0210*/ 	.word	0xffffffff


	//   ....[37]....
        /*0214*/ 	.word	0xffffffff


	//   ....[38]....
        /*0218*/ 	.word	0xffffffff


	//   ....[39]....
        /*021c*/ 	.word	0xffffffff


	//   ....[40]....
        /*0220*/ 	.word	0xffffffff


	//   ....[41]....
        /*0224*/ 	.word	0xffffffff


	//   ....[42]....
        /*0228*/ 	.word	0xffffffff


	//   ....[43]....
        /*022c*/ 	.word	0xffffffff


	//   ....[44]....
        /*0230*/ 	.word	0xffffffff


	//   ....[45]....
        /*0234*/ 	.word	0xffffffff


	//   ....[46]....
        /*0238*/ 	.word	0xffffffff


	//   ....[47]....
        /*023c*/ 	.word	0xffffffff


	//   ....[48]....
        /*0240*/ 	.word	0xffffffff


	//   ....[49]....
        /*0244*/ 	.word	0xffffffff


	//   ....[50]....
        /*0248*/ 	.word	0xffffffff


	//   ....[51]....
        /*024c*/ 	.word	0xffffffff


	//   ....[52]....
        /*0250*/ 	.word	0xffffffff


	//   ....[53]....
        /*0254*/ 	.word	0xffffffff


	//   ....[54]....
        /*0258*/ 	.word	0xffffffff


	//   ....[55]....
        /*025c*/ 	.word	0xffffffff


	//   ....[56]....
        /*0260*/ 	.word	0xffffffff


	//   ....[57]....
        /*0264*/ 	.word	0xffffffff


	//   ....[58]....
        /*0268*/ 	.word	0xffffffff


	//   ....[59]....
        /*026c*/ 	.word	0xffffffff


	//   ....[60]....
        /*0270*/ 	.word	0xffffffff


	//   ....[61]....
        /*0274*/ 	.word	0xffffffff


	//   ....[62]....
        /*0278*/ 	.word	0xffffffff


	//   ....[63]....
        /*027c*/ 	.word	0xffffffff


	//   ....[64]....
        /*0280*/ 	.word	0xffffffff


	//   ....[65]....
        /*0284*/ 	.word	0xffffffff


	//   ....[66]....
        /*0288*/ 	.word	0xffffffff


	//   ....[67]....
        /*028c*/ 	.word	0xffffffff


	//   ....[68]....
        /*0290*/ 	.word	0xffffffff


	//   ....[69]....
        /*0294*/ 	.word	0xffffffff


	//   ....[70]....
        /*0298*/ 	.word	0xffffffff


	//   ....[71]....
        /*029c*/ 	.word	0xffffffff


	//   ....[72]....
        /*02a0*/ 	.word	0xffffffff


	//   ....[73]....
        /*02a4*/ 	.word	0xffffffff


	//   ....[74]....
        /*02a8*/ 	.word	0xffffffff


	//   ....[75]....
        /*02ac*/ 	.word	0xffffffff


	//   ....[76]....
        /*02b0*/ 	.word	0xffffffff


	//   ....[77]....
        /*02b4*/ 	.word	0xffffffff


	//   ....[78]....
        /*02b8*/ 	.word	0xffffffff


	//   ....[79]....
        /*02bc*/ 	.word	0xffffffff


	//   ....[80]....
        /*02c0*/ 	.word	0xffffffff


	//   ....[81]....
        /*02c4*/ 	.word	0xffffffff


	//   ....[82]....
        /*02c8*/ 	.word	0xffffffff


	//   ....[83]....
        /*02cc*/ 	.word	0xffffffff


	//   ....[84]....
        /*02d0*/ 	.word	0xffffffff


	//   ....[85]....
        /*02d4*/ 	.word	0xffffffff


	//   ....[86]....
        /*02d8*/ 	.word	0xffffffff


	//   ....[87]....
        /*02dc*/ 	.word	0xffffffff


	//   ....[88]....
        /*02e0*/ 	.word	0xffffffff


	//   ....[89]....
        /*02e4*/ 	.word	0xffffffff


	//   ....[90]....
        /*02e8*/ 	.word	0xffffffff


	//   ....[91]....
        /*02ec*/ 	.word	0xffffffff


	//   ....[92]....
        /*02f0*/ 	.word	0xffffffff


	//   ....[93]....
        /*02f4*/ 	.word	0xffffffff


	//   ....[94]....
        /*02f8*/ 	.word	0xffffffff


	//   ....[95]....
        /*02fc*/ 	.word	0xffffffff


	//   ....[96]....
        /*0300*/ 	.word	0xffffffff


	//   ....[97]....
        /*0304*/ 	.word	0xffffffff


	//   ....[98]....
        /*0308*/ 	.word	0xffffffff


	//   ....[99]....
        /*030c*/ 	.word	0xffffffff


	//   ....[100]....
        /*0310*/ 	.word	0xffffffff


	//   ....[101]....
        /*0314*/ 	.word	0xffffffff


	//   ....[102]....
        /*0318*/ 	.word	0xffffffff


	//   ....[103]....
        /*031c*/ 	.word	0xffffffff


	//   ....[104]....
        /*0320*/ 	.word	0xffffffff


	//   ....[105]....
        /*0324*/ 	.word	0xffffffff


	//   ....[106]....
        /*0328*/ 	.word	0xffffffff


	//   ....[107]....
        /*032c*/ 	.word	0xffffffff


	//   ....[108]....
        /*0330*/ 	.word	0xffffffff


	//   ....[109]....
        /*0334*/ 	.word	0xffffffff


	//   ....[110]....
        /*0338*/ 	.word	0xffffffff


	//   ....[111]....
        /*033c*/ 	.word	0xffffffff


	//   ....[112]....
        /*0340*/ 	.word	0xffffffff


	//   ....[113]....
        /*0344*/ 	.word	0xffffffff


	//   ....[114]....
        /*0348*/ 	.word	0xffffffff


	//   ....[115]....
        /*034c*/ 	.word	0xffffffff


	//   ....[116]....
        /*0350*/ 	.word	0xffffffff


	//   ....[117]....
        /*0354*/ 	.word	0xffffffff


	//   ....[118]....
        /*0358*/ 	.word	0xffffffff


	//   ....[119]....
        /*035c*/ 	.word	0x0500000f


	//   ....[120]....
        /*0360*/ 	.word	0x0500000f


	//   ....[121]....
        /*0364*/ 	.word	0x0500000f


	//   ....[122]....
        /*0368*/ 	.word	0x0500000f


	//   ....[123]....
        /*036c*/ 	.word	0x0500000f


	//   ....[124]....
        /*0370*/ 	.word	0x0500000f


	//   ....[125]....
        /*0374*/ 	.word	0x0500000f


	//   ....[126]....
        /*0378*/ 	.word	0x0500000f


	//   ....[127]....
        /*037c*/ 	.word	0x0500000f


	//   ....[128]....
        /*0380*/ 	.word	0x0500000f


	//   ....[129]....
        /*0384*/ 	.word	0x0500000f


	//   ....[130]....
        /*0388*/ 	.word	0x0500000f


	//   ....[131]....
        /*038c*/ 	.word	0x0500000f


	//   ....[132]....
        /*0390*/ 	.word	0x0500000f


	//   ....[133]....
        /*0394*/ 	.word	0x0500000f


	//   ....[134]....
        /*0398*/ 	.word	0x0500000f


	//   ....[135]....
        /*039c*/ 	.word	0x0500000f


	//   ....[136]....
        /*03a0*/ 	.word	0x0500000f


	//   ....[137]....
        /*03a4*/ 	.word	0x0500000f


	//   ....[138]....
        /*03a8*/ 	.word	0x0500000f


	//   ....[139]....
        /*03ac*/ 	.word	0x0500000f


	//   ....[140]....
        /*03b0*/ 	.word	0x0500000f


	//   ....[141]....
        /*03b4*/ 	.word	0x0500000f


	//   ....[142]....
        /*03b8*/ 	.word	0x0500000f


	//   ....[143]....
        /*03bc*/ 	.word	0x0500000f


	//   ....[144]....
        /*03c0*/ 	.word	0x0500000f


	//   ....[145]....
        /*03c4*/ 	.word	0x0500000f


	//   ....[146]....
        /*03c8*/ 	.word	0x0500000f


	//   ....[147]....
        /*03cc*/ 	.word	0x0500000f


	//   ....[148]....
        /*03d0*/ 	.word	0x0500000f


	//   ....[149]....
        /*03d4*/ 	.word	0x0500000f


	//   ....[150]....
        /*03d8*/ 	.word	0x0500000f


	//   ....[151]....
        /*03dc*/ 	.word	0x0500000f


	//   ....[152]....
        /*03e0*/ 	.word	0x0500000f


	//   ....[153]....
        /*03e4*/ 	.word	0x0500000f


	//   ....[154]....
        /*03e8*/ 	.word	0x0500000f


	//   ....[155]....
        /*03ec*/ 	.word	0x0500000f


	//   ....[156]....
        /*03f0*/ 	.word	0x0500000f


	//   ....[157]....
        /*03f4*/ 	.word	0x0500000f


	//   ....[158]....
        /*03f8*/ 	.word	0x0500000f


	//   ....[159]....
        /*03fc*/ 	.word	0x0500000f


	//   ....[160]....
        /*0400*/ 	.word	0x0500000f


	//   ....[161]....
        /*0404*/ 	.word	0x0500000f


	//   ....[162]....
        /*0408*/ 	.word	0x0500000f


	//   ....[163]....
        /*040c*/ 	.word	0x0500000f


	//   ....[164]....
        /*0410*/ 	.word	0x0500000f


	//   ....[165]....
        /*0414*/ 	.word	0x0500000f


	//   ....[166]....
        /*0418*/ 	.word	0x0500000f


	//   ....[167]....
        /*041c*/ 	.word	0x0500000f


	//   ....[168]....
        /*0420*/ 	.word	0x0500000f


	//   ....[169]....
        /*0424*/ 	.word	0x0500000f


	//   ....[170]....
        /*0428*/ 	.word	0x0500000f


	//   ....[171]....
        /*042c*/ 	.word	0x0500000f


	//   ....[172]....
        /*0430*/ 	.word	0x0500000f


	//   ....[173]....
        /*0434*/ 	.word	0x0500000f


	//   ....[174]....
        /*0438*/ 	.word	0x0500000f


	//   ....[175]....
        /*043c*/ 	.word	0x0500000f


	//   ....[176]....
        /*0440*/ 	.word	0x0500000f


	//   ....[177]....
        /*0444*/ 	.word	0x0500000f


	//   ....[178]....
        /*0448*/ 	.word	0x0500000f


	//   ....[179]....
        /*044c*/ 	.word	0x0500000f


	//   ....[180]....
        /*0450*/ 	.word	0x0500000f


	//   ....[181]....
        /*0454*/ 	.word	0x0500000f


	//   ....[182]....
        /*0458*/ 	.word	0x0500000f


	//   ....[183]....
        /*045c*/ 	.word	0x0500000f


	//   ....[184]....
        /*0460*/ 	.word	0x0500000f


	//   ....[185]....
        /*0464*/ 	.word	0x0500000f


	//----- nvinfo : EIATTR_COOP_GROUP_INSTR_OFFSETS
	.align		4
.L_262:
        /*0468*/ 	.byte	0x04, 0x28
        /*046a*/ 	.short	(.L_264 - .L_263)


	//   ....[0]....
.L_263:
        /*046c*/ 	.word	0x00000080


	//   ....[1]....
        /*0470*/ 	.word	0x00000090


	//   ....[2]....
        /*0474*/ 	.word	0x000002b0


	//   ....[3]....
        /*0478*/ 	.word	0x00000410


	//   ....[4]....
        /*047c*/ 	.word	0x00000530


	//   ....[5]....
        /*0480*/ 	.word	0x00000690


	//   ....[6]....
        /*0484*/ 	.word	0x000016e0


	//   ....[7]....
        /*0488*/ 	.word	0x00002e40


	//   ....[8]....
        /*048c*/ 	.word	0x000035b0


	//   ....[9]....
        /*0490*/ 	.word	0x00004dd0


	//   ....[10]....
        /*0494*/ 	.word	0x00004e60


	//   ....[11]....
        /*0498*/ 	.word	0x000050c0


	//   ....[12]....
        /*049c*/ 	.word	0x00005140


	//   ....[13]....
        /*04a0*/ 	.word	0x000058d0


	//   ....[14]....
        /*04a4*/ 	.word	0x00005e10


	//   ....[15]....
        /*04a8*/ 	.word	0x00007310


	//   ....[16]....
        /*04ac*/ 	.word	0x00007380


	//   ....[17]....
        /*04b0*/ 	.word	0x00007660


	//   ....[18]....
        /*04b4*/ 	.word	0x00007820


	//   ....[19]....
        /*04b8*/ 	.word	0x00008740


	//   ....[20]....
        /*04bc*/ 	.word	0x000087f0


	//   ....[21]....
        /*04c0*/ 	.word	0x00008830


	//   ....[22]....
        /*04c4*/ 	.word	0x000088d0


	//   ....[23]....
        /*04c8*/ 	.word	0x000088e0


	//   ....[24]....
        /*04cc*/ 	.word	0x0000a2e0


	//   ....[25]....
        /*04d0*/ 	.word	0x0000a7f0


	//   ....[26]....
        /*04d4*/ 	.word	0x0000a810


	//   ....[27]....
        /*04d8*/ 	.word	0x0000a840


	//   ....[28]....
        /*04dc*/ 	.word	0x0000a850


	//   ....[29]....
        /*04e0*/ 	.word	0x0000aed0


	//   ....[30]....
        /*04e4*/ 	.word	0x0000aee0


	//   ....[31]....
        /*04e8*/ 	.word	0x0000b110


	//   ....[32]....
        /*04ec*/ 	.word	0x0000b130


	//   ....[33]....
        /*04f0*/ 	.word	0x0000bc40


	//   ....[34]....
        /*04f4*/ 	.word	0x0000bc70


	//   ....[35]....
        /*04f8*/ 	.word	0x0000beb0


	//   ....[36]....
        /*04fc*/ 	.word	0x0000bed0


	//   ....[37]....
        /*0500*/ 	.word	0x0000c170


	//   ....[38]....
        /*0504*/ 	.word	0x0000c340


	//   ....[39]....
        /*0508*/ 	.word	0x0000c370


	//   ....[40]....
        /*050c*/ 	.word	0x0000c3a0


	//   ....[41]....
        /*0510*/ 	.word	0x0000c3d0


	//   ....[42]....
        /*0514*/ 	.word	0x0000c400


	//   ....[43]....
        /*0518*/ 	.word	0x0000c430


	//   ....[44]....
        /*051c*/ 	.word	0x0000c580


	//   ....[45]....
        /*0520*/ 	.word	0x0000c5b0


	//   ....[46]....
        /*0524*/ 	.word	0x0000c5e0


	//   ....[47]....
        /*0528*/ 	.word	0x0000c610


	//   ....[48]....
        /*052c*/ 	.word	0x0000c640


	//   ....[49]....
        /*0530*/ 	.word	0x0000c670


	//   ....[50]....
        /*0534*/ 	.word	0x0000c700


	//   ....[51]....
        /*0538*/ 	.word	0x0000c730


	//   ....[52]....
        /*053c*/ 	.word	0x0000c7b0


	//   ....[53]....
        /*0540*/ 	.word	0x0000df80


	//   ....[54]....
        /*0544*/ 	.word	0x0000dfa0


	//   ....[55]....
        /*0548*/ 	.word	0x0000e030


	//   ....[56]....
        /*054c*/ 	.word	0x0000e050


	//   ....[57]....
        /*0550*/ 	.word	0x0000e0d0


	//   ....[58]....
        /*0554*/ 	.word	0x0000e0f0


	//   ....[59]....
        /*0558*/ 	.word	0x0000e100


	//   ....[60]....
        /*055c*/ 	.word	0x0000e110


	//   ....[61]....
        /*0560*/ 	.word	0x0000e8a0


	//   ....[62]....
        /*0564*/ 	.word	0x0000e8e0


	//   ....[63]....
        /*0568*/ 	.word	0x0000e9a0


	//   ....[64]....
        /*056c*/ 	.word	0x0000e9c0


	//   ....[65]....
        /*0570*/ 	.word	0x0000ea60


	//   ....[66]....
        /*0574*/ 	.word	0x0000ea80


	//   ....[67]....
        /*0578*/ 	.word	0x0000ea90


	//   ....[68]....
        /*057c*/ 	.word	0x0000eb10


	//   ....[69]....
        /*0580*/ 	.word	0x0000f380


	//   ....[70]....
        /*0584*/ 	.word	0x0000f3a0


	//   ....[71]....
        /*0588*/ 	.word	0x0000f540


	//   ....[72]....
        /*058c*/ 	.word	0x0000f570


	//   ....[73]....
        /*0590*/ 	.word	0x0000f680


	//   ....[74]....
        /*0594*/ 	.word	0x0000f690


	//   ....[75]....
        /*0598*/ 	.word	0x0000f6c0


	//   ....[76]....
        /*059c*/ 	.word	0x0000f6d0


	//   ....[77]....
        /*05a0*/ 	.word	0x0000fd00


	//   ....[78]....
        /*05a4*/ 	.word	0x0000fd60


	//   ....[79]....
        /*05a8*/ 	.word	0x0000ff20


	//   ....[80]....
        /*05ac*/ 	.word	0x0000ff60


	//   ....[81]....
        /*05b0*/ 	.word	0x0000ff70


	//   ....[82]....
        /*05b4*/ 	.word	0x0000ff80


	//   ....[83]....
        /*05b8*/ 	.word	0x000100d0


	//   ....[84]....
        /*05bc*/ 	.word	0x00010220


	//   ....[85]....
        /*05c0*/ 	.word	0x00010a60


	//   ....[86]....
        /*05c4*/ 	.word	0x00010a80


	//   ....[87]....
        /*05c8*/ 	.word	0x00010ad0


	//   ....[88]....
        /*05cc*/ 	.word	0x00010ae0


	//   ....[89]....
        /*05d0*/ 	.word	0x00010b20


	//   ....[90]....
        /*05d4*/ 	.word	0x00010b30


	//   ....[91]....
        /*05d8*/ 	.word	0x00010b40


	//   ....[92]....
        /*05dc*/ 	.word	0x00010b80


	//   ....[93]....
        /*05e0*/ 	.word	0x00010ea0


	//   ....[94]....
        /*05e4*/ 	.word	0x00010ee0


	//   ....[95]....
        /*05e8*/ 	.word	0x00010f00


	//   ....[96]....
        /*05ec*/ 	.word	0x00010f20


	//   ....[97]....
        /*05f0*/ 	.word	0x00010f50


	//   ....[98]....
        /*05f4*/ 	.word	0x00010f70


	//   ....[99]....
        /*05f8*/ 	.word	0x00011070


	//   ....[100]....
        /*05fc*/ 	.word	0x000111c0


	//   ....[101]....
        /*0600*/ 	.word	0x000117c0


	//   ....[102]....
        /*0604*/ 	.word	0x000117f0


	//   ....[103]....
        /*0608*/ 	.word	0x00011820


	//   ....[104]....
        /*060c*/ 	.word	0x00011850


	//   ....[105]....
        /*0610*/ 	.word	0x00011880


	//   ....[106]....
        /*0614*/ 	.word	0x000118b0


	//   ....[107]....
        /*0618*/ 	.word	0x000118e0


	//   ....[108]....
        /*061c*/ 	.word	0x00011910


	//   ....[109]....
        /*0620*/ 	.word	0x00011a90


	//   ....[110]....
        /*0624*/ 	.word	0x00011ac0


	//   ....[111]....
        /*0628*/ 	.word	0x00011af0


	//   ....[112]....
        /*062c*/ 	.word	0x00011b20


	//   ....[113]....
        /*0630*/ 	.word	0x00011b50


	//   ....[114]....
        /*0634*/ 	.word	0x00011b80


	//   ....[115]....
        /*0638*/ 	.word	0x00011c40


	//   ....[116]....
        /*063c*/ 	.word	0x00011c60


	//   ....[117]....
        /*0640*/ 	.word	0x00011cd0


	//   ....[118]....
        /*0644*/ 	.word	0x00012140


	//   ....[119]....
        /*0648*/ 	.word	0x00012660


	//   ....[120]....
        /*064c*/ 	.word	0x00012750


	//   ....[121]....
        /*0650*/ 	.word	0x000127f0


	//   ....[122]....
        /*0654*/ 	.word	0x00012850


	//   ....[123]....
        /*0658*/ 	.word	0x00012940


	//   ....[124]....
        /*065c*/ 	.word	0x000129b0


	//   ....[125]....
        /*0660*/ 	.word	0x00012aa0


	//   ....[126]....
        /*0664*/ 	.word	0x00012b10


	//   ....[127]....
        /*0668*/ 	.word	0x00012bb0


	//   ....[128]....
        /*066c*/ 	.word	0x00012cb0


	//   ....[129]....
        /*0670*/ 	.word	0x00012d40


	//   ....[130]....
        /*0674*/ 	.word	0x00012da0


	//   ....[131]....
        /*0678*/ 	.word	0x00012e90


	//   ....[132]....
        /*067c*/ 	.word	0x00012f10


	//   ....[133]....
        /*0680*/ 	.word	0x00013010


	//   ....[134]....
        /*0684*/ 	.word	0x00013080


	//   ....[135]....
        /*0688*/ 	.word	0x00013160


	//   ....[136]....
        /*068c*/ 	.word	0x00013470


	//   ....[137]....
        /*0690*/ 	.word	0x00013530


	//   ....[138]....
        /*0694*/ 	.word	0x000137a0


	//   ....[139]....
        /*0698*/ 	.word	0x000137f0


	//   ....[140]....
        /*069c*/ 	.word	0x00013a00


	//   ....[141]....
        /*06a0*/ 	.word	0x00013a50


	//   ....[142]....
        /*06a4*/ 	.word	0x00013c00


	//   ....[143]....
        /*06a8*/ 	.word	0x00013c50


	//   ....[144]....
        /*06ac*/ 	.word	0x00013d90


	//   ....[145]....
        /*06b0*/ 	.word	0x00013e90


	//   ....[146]....
        /*06b4*/ 	.word	0x00014100


	//   ....[147]....
        /*06b8*/ 	.word	0x00014150


	//   ....[148]....
        /*06bc*/ 	.word	0x00014320


	//   ....[149]....
        /*06c0*/ 	.word	0x00014370


	//   ....[150]....
        /*06c4*/ 	.word	0x00014540


	//   ....[151]....
        /*06c8*/ 	.word	0x00014590


	//   ....[152]....
        /*06cc*/ 	.word	0x00014680


	//   ....[153]....
        /*06d0*/ 	.word	0x00014720


	//   ....[154]....
        /*06d4*/ 	.word	0x00014780


	//   ....[155]....
        /*06d8*/ 	.word	0x00014830


	//   ....[156]....
        /*06dc*/ 	.word	0x00014890


	//   ....[157]....
        /*06e0*/ 	.word	0x00014940


	//   ....[158]....
        /*06e4*/ 	.word	0x000149a0


	//   ....[159]....
        /*06e8*/ 	.word	0x00014a50


	//   ....[160]....
        /*06ec*/ 	.word	0x00014b40


	//   ....[161]....
        /*06f0*/ 	.word	0x00014c20


	//   ....[162]....
        /*06f4*/ 	.word	0x00014d30


	//   ....[163]....
        /*06f8*/ 	.word	0x00014e30


	//   ....[164]....
        /*06fc*/ 	.word	0x00014f60


	//   ....[165]....
        /*0700*/ 	.word	0x00015040


	//   ....[166]....
        /*0704*/ 	.word	0x00015140


	//   ....[167]....
        /*0708*/ 	.word	0x00015220


	//   ....[168]....
        /*070c*/ 	.word	0x000152b0


	//   ....[169]....
        /*0710*/ 	.word	0x00015350


	//   ....[170]....
        /*0714*/ 	.word	0x00015470


	//   ....[171]....
        /*0718*/ 	.word	0x000154e0


	//   ....[172]....
        /*071c*/ 	.word	0x00015550


	//   ....[173]....
        /*0720*/ 	.word	0x000155c0


	//   ....[174]....
        /*0724*/ 	.word	0x00015630


	//   ....[175]....
        /*0728*/ 	.word	0x000156b0


	//   ....[176]....
        /*072c*/ 	.word	0x00015740


	//   ....[177]....
        /*0730*/ 	.word	0x000157d0


	//   ....[178]....
        /*0734*/ 	.word	0x00015840


	//   ....[179]....
        /*0738*/ 	.word	0x000158b0


	//   ....[180]....
        /*073c*/ 	.word	0x00015920


	//   ....[181]....
        /*0740*/ 	.word	0x000159a0


	//   ....[182]....
        /*0744*/ 	.word	0x00015a10


	//   ....[183]....
        /*0748*/ 	.word	0x00015ab0


	//   ....[184]....
        /*074c*/ 	.word	0x00015b40


	//   ....[185]....
        /*0750*/ 	.word	0x00015c60


	//----- nvinfo : EIATTR_REG_RECONFIG
	.align		4
.L_264:
        /*0754*/ 	.byte	0x01, 0x54
	.zero		2


	//----- nvinfo : EIATTR_SYSCALL_OFFSETS
	.align		4
        /*0758*/ 	.byte	0x04, 0x46
        /*075a*/ 	.short	(.L_266 - .L_265)


	//   ....[0]....
.L_265:
        /*075c*/ 	.word	0x00003000


	//   ....[1]....
        /*0760*/ 	.word	0x0000d350


	//   ....[2]....
        /*0764*/ 	.word	0x0000d4a0


	//   ....[3]....
        /*0768*/ 	.word	0x0000d590


	//   ....[4]....
        /*076c*/ 	.word	0x0000e4b0


	//   ....[5]....
        /*0770*/ 	.word	0x0000ed90


	//----- nvinfo : EIATTR_MBARRIER_INSTR_OFFSETS
	.align		4
.L_266:
        /*0774*/ 	.byte	0x04, 0x39
        /*0776*/ 	.short	(.L_268 - .L_267)


	//   ....[0]....
.L_267:
        /*0778*/ 	.word	0x00000190
        /*077c*/ 	.word	0x000000ff
        /*0780*/ 	.word	0x00038800
        /*0784*/ 	.short	0x0100
        /*0786*/ 	.byte	0x08
	.zero		1


	//   ....[1]....
        /*0788*/ 	.word	0x000001a0
        /*078c*/ 	.word	0x000000ff
        /*0790*/ 	.word	0x00038810
        /*0794*/ 	.short	0x0100
        /*0796*/ 	.byte	0x08
	.zero		1


	//   ....[2]....
        /*0798*/ 	.word	0x000001b0
        /*079c*/ 	.word	0x000000ff
        /*07a0*/ 	.word	0x00038820
        /*07a4*/ 	.short	0x0100
        /*07a6*/ 	.byte	0x08
	.zero		1


	//   ....[3]....
        /*07a8*/ 	.word	0x00000260
        /*07ac*/ 	.word	0x000000ff
        /*07b0*/ 	.word	0x00038830
        /*07b4*/ 	.short	0x0100
        /*07b6*/ 	.byte	0x06
	.zero		1


	//   ....[4]....
        /*07b8*/ 	.word	0x00000270
        /*07bc*/ 	.word	0x000000ff
        /*07c0*/ 	.word	0x00038840
        /*07c4*/ 	.short	0x0100
        /*07c6*/ 	.byte	0x06
	.zero		1


	//   ....[5]....
        /*07c8*/ 	.word	0x00000280
        /*07cc*/ 	.word	0x000000ff
        /*07d0*/ 	.word	0x00038838
        /*07d4*/ 	.short	0x0100
        /*07d6*/ 	.byte	0x06
	.zero		1


	//   ....[6]....
        /*07d8*/ 	.word	0x00000290
        /*07dc*/ 	.word	0x000000ff
        /*07e0*/ 	.word	0x00038848
        /*07e4*/ 	.short	0x0100
        /*07e6*/ 	.byte	0x06
	.zero		1


	//   ....[7]....
        /*07e8*/ 	.word	0x000003c0
        /*07ec*/ 	.word	0x000000ff
        /*07f0*/ 	.word	0x00038850
        /*07f4*/ 	.short	0x0100
        /*07f6*/ 	.byte	0x08
	.zero		1


	//   ....[8]....
        /*07f8*/ 	.word	0x000003d0
        /*07fc*/ 	.word	0x000000ff
        /*0800*/ 	.word	0x00038860
        /*0804*/ 	.short	0x0100
        /*0806*/ 	.byte	0x08
	.zero		1


	//   ....[9]....
        /*0808*/ 	.word	0x000003e0
        /*080c*/ 	.word	0x000000ff
        /*0810*/ 	.word	0x00038858
        /*0814*/ 	.short	0x0100
        /*0816*/ 	.byte	0x08
	.zero		1


	//   ....[10]....
        /*0818*/ 	.word	0x000003f0
        /*081c*/ 	.word	0x000000ff
        /*0820*/ 	.word	0x00038868
        /*0824*/ 	.short	0x0100
        /*0826*/ 	.byte	0x08
	.zero		1


	//   ....[11]....
        /*0828*/ 	.word	0x000004e0
        /*082c*/ 	.word	0x000000ff
        /*0830*/ 	.word	0x00038870
        /*0834*/ 	.short	0x0100
        /*0836*/ 	.byte	0x06
	.zero		1


	//   ....[12]....
        /*0838*/ 	.word	0x000004f0
        /*083c*/ 	.word	0x000000ff
        /*0840*/ 	.word	0x00038880
        /*0844*/ 	.short	0x0100
        /*0846*/ 	.byte	0x06
	.zero		1


	//   ....[13]....
        /*0848*/ 	.word	0x00000500
        /*084c*/ 	.word	0x000000ff
        /*0850*/ 	.word	0x00038878
        /*0854*/ 	.short	0x0100
        /*0856*/ 	.byte	0x06
	.zero		1


	//   ....[14]....
        /*0858*/ 	.word	0x00000510
        /*085c*/ 	.word	0x000000ff
        /*0860*/ 	.word	0x00038888
        /*0864*/ 	.short	0x0100
        /*0866*/ 	.byte	0x06
	.zero		1


	//   ....[15]....
        /*0868*/ 	.word	0x00000640
        /*086c*/ 	.word	0x000000ff
        /*0870*/ 	.word	0x00038890
        /*0874*/ 	.short	0x0100
        /*0876*/ 	.byte	0x08
	.zero		1


	//   ....[16]....
        /*0878*/ 	.word	0x00000650
        /*087c*/ 	.word	0x000000ff
        /*0880*/ 	.word	0x000388a0
        /*0884*/ 	.short	0x0100
        /*0886*/ 	.byte	0x08
	.zero		1


	//   ....[17]....
        /*0888*/ 	.word	0x00000660
        /*088c*/ 	.word	0x000000ff
        /*0890*/ 	.word	0x00038898
        /*0894*/ 	.short	0x0100
        /*0896*/ 	.byte	0x08
	.zero		1


	//   ....[18]....
        /*0898*/ 	.word	0x00000670
        /*089c*/ 	.word	0x000000ff
        /*08a0*/ 	.word	0x000388a8
        /*08a4*/ 	.short	0x0100
        /*08a6*/ 	.byte	0x08
	.zero		1


	//   ....[19]....
        /*08a8*/ 	.word	0x000007b0
        /*08ac*/ 	.word	0x000000ff
        /*08b0*/ 	.word	0x000388b0
        /*08b4*/ 	.short	0x0100
        /*08b6*/ 	.byte	0x08
	.zero		1


	//   ....[20]....
        /*08b8*/ 	.word	0x000007c0
        /*08bc*/ 	.word	0x000000ff
        /*08c0*/ 	.word	0x000388c0
        /*08c4*/ 	.short	0x0100
        /*08c6*/ 	.byte	0x08
	.zero		1


	//   ....[21]....
        /*08c8*/ 	.word	0x000007d0
        /*08cc*/ 	.word	0x000000ff
        /*08d0*/ 	.word	0x000388b8
        /*08d4*/ 	.short	0x0100
        /*08d6*/ 	.byte	0x08
	.zero		1


	//   ....[22]....
        /*08d8*/ 	.word	0x000007e0
        /*08dc*/ 	.word	0x000000ff
        /*08e0*/ 	.word	0x000388c8
        /*08e4*/ 	.short	0x0100
        /*08e6*/ 	.byte	0x08
	.zero		1


	//   ....[23]....
        /*08e8*/ 	.word	0x00001a40
        /*08ec*/ 	.word	0x000000ff
        /*08f0*/ 	.word	0x00000000
        /*08f4*/ 	.short	0x0101
        /*08f6*/ 	.byte	0x06
	.zero		1


	//   ....[24]....
        /*08f8*/ 	.word	0x00002510
        /*08fc*/ 	.word	0x000000ff
        /*0900*/ 	.word	0x00000000
        /*0904*/ 	.short	0x0101
        /*0906*/ 	.byte	0x06
	.zero		1


	//   ....[25]....
        /*0908*/ 	.word	0x00003070
        /*090c*/ 	.word	0x000000ff
        /*0910*/ 	.word	0x00038800
        /*0914*/ 	.short	0x010a
        /*0916*/ 	.byte	0x28
	.zero		1


	//   ....[26]....
        /*0918*/ 	.word	0x000030e0
        /*091c*/ 	.word	0x00000005
        /*0920*/ 	.word	0x00038830
        /*0924*/ 	.short	0x010a
        /*0926*/ 	.byte	0x3f
	.zero		1


	//   ....[27]....
        /*0928*/ 	.word	0x00003120
        /*092c*/ 	.word	0x00000005
        /*0930*/ 	.word	0x00038830
        /*0934*/ 	.short	0x010a
        /*0936*/ 	.byte	0x3f
	.zero		1


	//   ....[28]....
        /*0938*/ 	.word	0x000033a0
        /*093c*/ 	.word	0x000000ff
        /*0940*/ 	.word	0x00038810
        /*0944*/ 	.short	0x010a
        /*0946*/ 	.byte	0x28
	.zero		1


	//   ....[29]....
        /*0948*/ 	.word	0x000033e0
        /*094c*/ 	.word	0x00000005
        /*0950*/ 	.word	0x00038850
        /*0954*/ 	.short	0x010a
        /*0956*/ 	.byte	0x3f
	.zero		1


	//   ....[30]....
        /*0958*/ 	.word	0x00003420
        /*095c*/ 	.word	0x00000005
        /*0960*/ 	.word	0x00038850
        /*0964*/ 	.short	0x010a
        /*0966*/ 	.byte	0x3f
	.zero		1


	//   ....[31]....
        /*0968*/ 	.word	0x00004a30
        /*096c*/ 	.word	0x000000ff
        /*0970*/ 	.word	0x00000000
        /*0974*/ 	.short	0x0101
        /*0976*/ 	.byte	0x06
	.zero		1


	//   ....[32]....
        /*0978*/ 	.word	0x00005950
        /*097c*/ 	.word	0x000000ff
        /*0980*/ 	.word	0x00000000
        /*0984*/ 	.short	0x0101
        /*0986*/ 	.byte	0x06
	.zero		1


	//   ....[33]....
        /*0988*/ 	.word	0x00005a60
        /*098c*/ 	.word	0x000000ff
        /*0990*/ 	.word	0x00038830
        /*0994*/ 	.short	0x010a
        /*0996*/ 	.byte	0x06
	.zero		1


	//   ....[34]....
        /*0998*/ 	.word	0x00005aa0
        /*099c*/ 	.word	0x000000ff
        /*09a0*/ 	.word	0x00038830
        /*09a4*/ 	.short	0x010a
        /*09a6*/ 	.byte	0x06
	.zero		1


	//   ....[35]....
        /*09a8*/ 	.word	0x00005c80
        /*09ac*/ 	.word	0x000000ff
        /*09b0*/ 	.word	0x00038850
        /*09b4*/ 	.short	0x010a
        /*09b6*/ 	.byte	0x06
	.zero		1


	//   ....[36]....
        /*09b8*/ 	.word	0x00005cc0
        /*09bc*/ 	.word	0x000000ff
        /*09c0*/ 	.word	0x00038850
        /*09c4*/ 	.short	0x010a
        /*09c6*/ 	.byte	0x06
	.zero		1


	//   ....[37]....
        /*09c8*/ 	.word	0x00007170
        /*09cc*/ 	.word	0x000000ff
        /*09d0*/ 	.word	0x00000000
        /*09d4*/ 	.short	0x0101
        /*09d6*/ 	.byte	0x0a
	.zero		1


	//   ....[38]....
        /*09d8*/ 	.word	0x000087d0
        /*09dc*/ 	.word	0x000000ff
        /*09e0*/ 	.word	0x00000000
        /*09e4*/ 	.short	0x0101
        /*09e6*/ 	.byte	0x06
	.zero		1


	//   ....[39]....
        /*09e8*/ 	.word	0x0000ae90
        /*09ec*/ 	.word	0x000000ff
        /*09f0*/ 	.word	0x00000000
        /*09f4*/ 	.short	0x0101
        /*09f6*/ 	.byte	0x05
	.zero		1


	//   ....[40]....
        /*09f8*/ 	.word	0x0000dce0
        /*09fc*/ 	.word	0x0000001e
        /*0a00*/ 	.word	0x00038840
        /*0a04*/ 	.short	0x010a
        /*0a06*/ 	.byte	0x3f
	.zero		1


	//   ....[41]....
        /*0a08*/ 	.word	0x0000e210
        /*0a0c*/ 	.word	0x0000001e
        /*0a10*/ 	.word	0x00038830
        /*0a14*/ 	.short	0x0107
        /*0a16*/ 	.byte	0x3f
	.zero		1


	//   ....[42]....
        /*0a18*/ 	.word	0x0000e2f0
        /*0a1c*/ 	.word	0x0000001e
        /*0a20*/ 	.word	0x00038830
        /*0a24*/ 	.short	0x0101
        /*0a26*/ 	.byte	0x3f
	.zero		1


	//   ....[43]....
        /*0a28*/ 	.word	0x0000ebd0
        /*0a2c*/ 	.word	0x00000017
        /*0a30*/ 	.word	0x00038800
        /*0a34*/ 	.short	0x0107
        /*0a36*/ 	.byte	0x3f
	.zero		1


	//   ....[44]....
        /*0a38*/ 	.word	0x0000ec60
        /*0a3c*/ 	.word	0x00000017
        /*0a40*/ 	.word	0x00038800
        /*0a44*/ 	.short	0x0101
        /*0a46*/ 	.byte	0x3f
	.zero		1


	//   ....[45]....
        /*0a48*/ 	.word	0x0000f970
        /*0a4c*/ 	.word	0x00000017
        /*0a50*/ 	.word	0x00038810
        /*0a54*/ 	.short	0x0107
        /*0a56*/ 	.byte	0x3f
	.zero		1


	//   ....[46]....
        /*0a58*/ 	.word	0x0000fa70
        /*0a5c*/ 	.word	0x00000017
        /*0a60*/ 	.word	0x00038810
        /*0a64*/ 	.short	0x0101
        /*0a66*/ 	.byte	0x3f
	.zero		1


	//   ....[47]....
        /*0a68*/ 	.word	0x0000fa90
        /*0a6c*/ 	.word	0x00000017
        /*0a70*/ 	.word	0x00038820
        /*0a74*/ 	.short	0x010a
        /*0a76*/ 	.byte	0x3f
	.zero		1


	//   ....[48]....
        /*0a78*/ 	.word	0x0000fb20
        /*0a7c*/ 	.word	0x0000001e
        /*0a80*/ 	.word	0x00038860
        /*0a84*/ 	.short	0x010a
        /*0a86*/ 	.byte	0x3f
	.zero		1


	//   ....[49]....
        /*0a88*/ 	.word	0x00010440
        /*0a8c*/ 	.word	0x0000001e
        /*0a90*/ 	.word	0x00038850
        /*0a94*/ 	.short	0x0107
        /*0a96*/ 	.byte	0x3f
	.zero		1


	//   ....[50]....
        /*0a98*/ 	.word	0x00010510
        /*0a9c*/ 	.word	0x0000001e
        /*0aa0*/ 	.word	0x00038850
        /*0aa4*/ 	.short	0x0101
        /*0aa6*/ 	.byte	0x3f
	.zero		1


	//   ....[51]....
        /*0aa8*/ 	.word	0x000108c0
        /*0aac*/ 	.word	0x00000006
        /*0ab0*/ 	.word	0x00038840
        /*0ab4*/ 	.short	0x010a
        /*0ab6*/ 	.byte	0x3f
	.zero		1


	//   ....[52]....
        /*0ab8*/ 	.word	0x00010c00
        /*0abc*/ 	.word	0x00000006
        /*0ac0*/ 	.word	0x00038830
        /*0ac4*/ 	.short	0x0107
        /*0ac6*/ 	.byte	0x3f
	.zero		1


	//   ....[53]....
        /*0ac8*/ 	.word	0x00010cc0
        /*0acc*/ 	.word	0x00000006
        /*0ad0*/ 	.word	0x00038830
        /*0ad4*/ 	.short	0x0101
        /*0ad6*/ 	.byte	0x3f
	.zero		1


	//   ....[54]....
        /*0ad8*/ 	.word	0x00010cf0
        /*0adc*/ 	.word	0x00000006
        /*0ae0*/ 	.word	0x00038860
        /*0ae4*/ 	.short	0x010a
        /*0ae6*/ 	.byte	0x3f
	.zero		1


	//   ....[55]....
        /*0ae8*/ 	.word	0x000113c0
        /*0aec*/ 	.word	0x00000006
        /*0af0*/ 	.word	0x00038850
        /*0af4*/ 	.short	0x0107
        /*0af6*/ 	.byte	0x3f
	.zero		1


	//   ....[56]....
        /*0af8*/ 	.word	0x00011480
        /*0afc*/ 	.word	0x00000006
        /*0b00*/ 	.word	0x00038850
        /*0b04*/ 	.short	0x0101
        /*0b06*/ 	.byte	0x3f
	.zero		1


	//   ....[57]....
        /*0b08*/ 	.word	0x000120c0
        /*0b0c*/ 	.word	0x00000007
        /*0b10*/ 	.word	0x00038820
        /*0b14*/ 	.short	0x010a
        /*0b16*/ 	.byte	0x3f
	.zero		1


	//   ....[58]....
        /*0b18*/ 	.word	0x00012240
        /*0b1c*/ 	.word	0x00000005
        /*0b20*/ 	.word	0x00038840
        /*0b24*/ 	.short	0x010a
        /*0b26*/ 	.byte	0x3f
	.zero		1


	//   ....[59]....
        /*0b28*/ 	.word	0x000122e0
        /*0b2c*/ 	.word	0x00000003
        /*0b30*/ 	.word	0x00038840
        /*0b34*/ 	.short	0x010a
        /*0b36*/ 	.byte	0x3f
	.zero		1


	//   ....[60]....
        /*0b38*/ 	.word	0x00012320
        /*0b3c*/ 	.word	0x00000005
        /*0b40*/ 	.word	0x00038860
        /*0b44*/ 	.short	0x010a
        /*0b46*/ 	.byte	0x3f
	.zero		1


	//   ....[61]....
        /*0b48*/ 	.word	0x00012360
        /*0b4c*/ 	.word	0x00000003
        /*0b50*/ 	.word	0x00038860
        /*0b54*/ 	.short	0x010a
        /*0b56*/ 	.byte	0x3f
	.zero		1


	//   ....[62]....
        /*0b58*/ 	.word	0x000123d0
        /*0b5c*/ 	.word	0x00000000
        /*0b60*/ 	.word	0x00038800
        /*0b64*/ 	.short	0x010a
        /*0b66*/ 	.byte	0x3f
	.zero		1


	//   ....[63]....
        /*0b68*/ 	.word	0x00012420
        /*0b6c*/ 	.word	0x00000005
        /*0b70*/ 	.word	0x00038830
        /*0b74*/ 	.short	0x010a
        /*0b76*/ 	.byte	0x3f
	.zero		1


	//   ....[64]....
        /*0b78*/ 	.word	0x00012480
        /*0b7c*/ 	.word	0x00000006
        /*0b80*/ 	.word	0x00038810
        /*0b84*/ 	.short	0x010a
        /*0b86*/ 	.byte	0x3f
	.zero		1


	//   ....[65]....
        /*0b88*/ 	.word	0x000124d0
        /*0b8c*/ 	.word	0x00000005
        /*0b90*/ 	.word	0x00038850
        /*0b94*/ 	.short	0x010a
        /*0b96*/ 	.byte	0x3f
	.zero		1


	//   ....[66]....
        /*0b98*/ 	.word	0x00012530
        /*0b9c*/ 	.word	0x00000004
        /*0ba0*/ 	.word	0x00038830
        /*0ba4*/ 	.short	0x010a
        /*0ba6*/ 	.byte	0x3f
	.zero		1


	//   ....[67]....
        /*0ba8*/ 	.word	0x00012590
        /*0bac*/ 	.word	0x00000004
        /*0bb0*/ 	.word	0x00038850
        /*0bb4*/ 	.short	0x010a
        /*0bb6*/ 	.byte	0x3f
	.zero		1


	//   ....[68]....
        /*0bb8*/ 	.word	0x000126a0
        /*0bbc*/ 	.word	0x0000001e
        /*0bc0*/ 	.word	0x00038840
        /*0bc4*/ 	.short	0x010a
        /*0bc6*/ 	.byte	0x3f
	.zero		1


	//   ....[69]....
        /*0bc8*/ 	.word	0x00013c90
        /*0bcc*/ 	.word	0x00000017
        /*0bd0*/ 	.word	0x00038820
        /*0bd4*/ 	.short	0x010a
        /*0bd6*/ 	.byte	0x3f
	.zero		1


	//   ....[70]....
        /*0bd8*/ 	.word	0x00013ce0
        /*0bdc*/ 	.word	0x0000001e
        /*0be0*/ 	.word	0x00038860
        /*0be4*/ 	.short	0x010a
        /*0be6*/ 	.byte	0x3f
	.zero		1


	//   ....[71]....
        /*0be8*/ 	.word	0x000145d0
        /*0bec*/ 	.word	0x00000006
        /*0bf0*/ 	.word	0x00038840
        /*0bf4*/ 	.short	0x010a
        /*0bf6*/ 	.byte	0x3f
	.zero		1


	//   ....[72]....
        /*0bf8*/ 	.word	0x00014a90
        /*0bfc*/ 	.word	0x00000006
        /*0c00*/ 	.word	0x00038860
        /*0c04*/ 	.short	0x010a
        /*0c06*/ 	.byte	0x3f
	.zero		1


	//   ....[73]....
        /*0c08*/ 	.word	0x00015b80
        /*0c0c*/ 	.word	0x00000007
        /*0c10*/ 	.word	0x00038820
        /*0c14*/ 	.short	0x010a
        /*0c16*/ 	.byte	0x3f
	.zero		1


	//   ....[74]....
        /*0c18*/ 	.word	0x00015d20
        /*0c1c*/ 	.word	0x00000005
        /*0c20*/ 	.word	0x00038840
        /*0c24*/ 	.short	0x010a
        /*0c26*/ 	.byte	0x3f
	.zero		1


	//   ....[75]....
        /*0c28*/ 	.word	0x00015d70
        /*0c2c*/ 	.word	0x00000003
        /*0c30*/ 	.word	0x00038840
        /*0c34*/ 	.short	0x010a
        /*0c36*/ 	.byte	0x3f
	.zero		1


	//   ....[76]....
        /*0c38*/ 	.word	0x00015dc0
        /*0c3c*/ 	.word	0x00000005
        /*0c40*/ 	.word	0x00038860
        /*0c44*/ 	.short	0x010a
        /*0c46*/ 	.byte	0x3f
	.zero		1


	//----- nvinfo : EIATTR_NUM_MBARRIERS
	.align		4
.L_268:
        /*0c48*/ 	.byte	0x03, 0x38
        /*0c4a*/ 	.short	0x0017


	//----- nvinfo : EIATTR_EXIT_INSTR_OFFSETS
	.align		4
        /*0c4c*/ 	.byte	0x04, 0x1c
        /*0c4e*/ 	.short	(.L_270 - .L_269)


	//   ....[0]....
.L_269:
        /*0c50*/ 	.word	0x000009a0


	//   ....[1]....
        /*0c54*/ 	.word	0x0000c120


	//   ....[2]....
        /*0c58*/ 	.word	0x000123b0


	//----- nvinfo : EIATTR_MAX_THREADS
	.align		4
.L_270:
        /*0c5c*/ 	.byte	0x04, 0x05
        /*0c5e*/ 	.short	(.L_272 - .L_271)
.L_271:
        /*0c60*/ 	.word	0x00000180
        /*0c64*/ 	.word	0x00000001
        /*0c68*/ 	.word	0x00000001


	//----- nvinfo : EIATTR_CRS_STACK_SIZE
	.align		4
.L_272:
        /*0c6c*/ 	.byte	0x04, 0x1e
        /*0c6e*/ 	.short	(.L_274 - .L_273)
.L_273:
        /*0c70*/ 	.word	0x00000000


	//----- nvinfo : EIATTR_CBANK_PARAM_SIZE
	.align		4
.L_274:
        /*0c74*/ 	.byte	0x03, 0x19
        /*0c76*/ 	.short	0x0bf0


	//----- nvinfo : EIATTR_PARAM_CBANK
	.align		4
        /*0c78*/ 	.byte	0x04, 0x0a
        /*0c7a*/ 	.short	(.L_276 - .L_275)
	.align		4
.L_275:
        /*0c7c*/ 	.word	index@(.nv.constant0._ZN7cutlass13device_kernelIN5flash11enable_sm90INS1_16FlashAttnFwdSm90INS1_25CollectiveMainloopFwdSm90ILi2EN4cute5tupleIJNS5_1CILi1EEES8_S8_EEENS6_IJNS7_ILi64EEESA_SA_EEELi512ENS_10bfloat16_tEfNS_4arch4Sm90ELb0ELb0ELb1ELb1ELb1ELb0ELb1ELb0ELb0ELb1ELb0ELb0EEENS1_21CollectiveEpilogueFwdINS6_IJSA_NS7_ILi512EEESA_EEES9_SC_SE_Li256ELb1ELb1ELb0ELb0EEENS1_36VarlenDynamicPersistentTileSchedulerILi64ELi64ELi256ELi128ELb0ELb1ELb1ELb0ELb1ELb1EEEEEEEEEvNT_6ParamsE)
        /*0c80*/ 	.short	0x0210
        /*0c82*/ 	.short	0x0bf0


	//----- nvinfo : EIATTR_SW_WAR
	.align		4
.L_276:
        /*0c84*/ 	.byte	0x04, 0x36
        /*0c86*/ 	.short	(.L_278 - .L_277)
.L_277:
        /*0c88*/ 	.word	0x00000008
.L_278:


//--------------------- .nv.info._ZN7cutlass13device_kernelIN5flash11enable_sm90INS1_16FlashAttnFwdSm90INS1_25CollectiveMainloopFwdSm90ILi2EN4cute5tupleIJNS5_1CILi1EEES8_S8_EEENS6_IJNS7_ILi64EEESA_SA_EEELi512ENS_10bfloat16_tEfNS_4arch4Sm90ELb0ELb0ELb1ELb1ELb1ELb1ELb1ELb0ELb0ELb1ELb0ELb0EEENS1_21CollectiveEpilogueFwdINS6_IJSA_NS7_ILi512EEESA_EEES9_SC_SE_Li256ELb1ELb1ELb0ELb0EEENS1_36VarlenDynamicPersistentTileSchedulerILi64ELi64ELi256ELi128ELb0ELb1ELb1ELb0ELb1ELb1EEEEEEEEEvNT_6ParamsE --------------------------
	.section	.nv.info._ZN7cutlass13device_kernelIN5flash11enable_sm90INS1_16FlashAttnFwdSm90INS1_25CollectiveMainloopFwdSm90ILi2EN4cute5tupleIJNS5_1CILi1EEES8_S8_EEENS6_IJNS7_ILi64EEESA_SA_EEELi512ENS_10bfloat16_tEfNS_4arch4Sm90ELb0ELb0ELb1ELb1ELb1ELb1ELb1ELb0ELb0ELb1ELb0ELb0EEENS1_21CollectiveEpilogueFwdINS6_IJSA_NS7_ILi512EEESA_EEES9_SC_SE_Li256ELb1ELb1ELb0ELb0EEENS1_36VarlenDynamicPersistentTileSchedulerILi64ELi64ELi256ELi128ELb0ELb1ELb1ELb0ELb1ELb1EEEEEEEEEvNT_6ParamsE,"",@"SHT_CUDA_INFO"
	.sectionflags	@""
	.align	4


	//----- nvinfo : EIATTR_CUDA_API_VERSION
	.align		4
        /*0000*/ 	.byte	0x04, 0x37
        /*0002*/ 	.short	(.L_280 - .L_279)
.L_279:
        /*0004*/ 	.word	0x00000082


	//----- nvinfo : EIATTR_KPARAM_INFO
	.align		4
.L_280:
        /*0008*/ 	.byte	0x04, 0x17
        /*000a*/ 	.short	(.L_282 - .L_281)
.L_281:
        /*000c*/ 	.word	0x00000000
        /*0010*/ 	.short	0x0000
        /*0012*/ 	.short	0x0070
        /*0014*/ 	.byte	0x00, 0xf0, 0x01, 0x2e


	//----- nvinfo : EIATTR_SPARSE_MMA_MASK
	.align		4
.L_282:
        /*0018*/ 	.byte	0x03, 0x50
        /*001a*/ 	.short	0x0000


	//----- nvinfo : EIATTR_MAXREG_COUNT
	.align		4
        /*001c*/ 	.byte	0x03, 0x1b
        /*001e*/ 	.short	0x00a8


	//----- nvinfo : EIATTR_NUM_BARRIERS
	.align		4
        /*0020*/ 	.byte	0x02, 0x4c
        /*0022*/ 	.byte	0x10
	.zero		1


	//----- nvinfo : EIATTR_EXTERNS
	.align		4
        /*0024*/ 	.byte	0x04, 0x0f
        /*0026*/ 	.short	(.L_284 - .L_283)


	//   ....[0]....
	.align		4
.L_283:
        /*0028*/ 	.word	index@(__assertfail)


	//----- nvinfo : EIATTR_ANNOTATIONS
	.align		4
.L_284:
        /*002c*/ 	.byte	0x04, 0x55
        /*002e*/ 	.short	(.L_286 - .L_285)


	//   ....[0]....
.L_285:
        /* <DEDUP_REMOVED lines=64> */


	//----- nvinfo : EIATTR_MERCURY_ISA_VERSION
	.align		4
.L_286:
        /*0420*/ 	.byte	0x03, 0x5f
        /*0422*/ 	.short	0x0101


	//----- nvinfo : EIATTR_UNUSED_LOAD_BYTE_OFFSET
	.align		4
        /*0424*/ 	.byte	0x04, 0x44
        /*0426*/ 	.short	(.L_288 - .L_287)


	//   ....[0]....
.L_287:
        /*0428*/ 	.word	0x00000a50
        /*042c*/ 	.word	0x0000fff0


	//   ....[1]....
        /*0430*/ 	.word	0x00010510
        /*0434*/ 	.word	0x0000fff0


	//----- nvinfo : EIATTR_INT_WARP_WIDE_INSTR_OFFSETS
	.align		4
.L_288:
        /*0438*/ 	.byte	0x04, 0x31
        /*043a*/ 	.short	(.L_290 - .L_289)


	//   ....[0]....
.L_289:
        /*043c*/ 	.word	0x00000130


	//   ....[1]....
        /*0440*/ 	.word	0x00000170


	//   ....[2]....
        /*0444*/ 	.word	0x000001e0


	//   ....[3]....
        /*0448*/ 	.word	0x00000250


	//   ....[4]....
        /*044c*/ 	.word	0x00016350


	//   ....[5]....
        /*0450*/ 	.word	0x000163e0


	//   ....[6]....
        /*0454*/ 	.word	0x0001a8c0


	//   ....[7]....
        /*0458*/ 	.word	0x0001a950


	//----- nvinfo : EIATTR_COOP_GROUP_MASK_REGIDS
	.align		4
.L_290:
        /*045c*/ 	.byte	0x04, 0x29
        /*045e*/ 	.short	(.L_292 - .L_291)


	//   ....[0]....
.L_291:
        /*0460*/ 	.word	0xffffffff


	//   ....[1]....
        /*0464*/ 	.word	0xffffffff


	//   ....[2]....
        /*0468*/ 	.word	0xffffffff


	//   ....[3]....
        /*046c*/ 	.word	0xffffffff


	//   ....[4]....
        /*0470*/ 	.word	0xffffffff


	//   ....[5]....
        /*0474*/ 	.word	0xffffffff


	//   ....[6]....
        /*0478*/ 	.word	0xffffffff


	//   ....[7]....
        /*047c*/ 	.word	0xffffffff


	//   ....[8]....
        /*0480*/ 	.word	0xffffffff


	//   ....[9]....
        /*0484*/ 	.word	0xffffffff


	//   ....[10]....
        /*0488*/ 	.word	0xffffffff


	//   ....[11]....
        /*048c*/ 	.word	0xffffffff


	//   ....[12]....
        /*0490*/ 	.word	0xffffffff


	//   ....[13]....
        /*0494*/ 	.word	0xffffffff


	//   ....[14]....
        /*0498*/ 	.word	0xffffffff


	//   ....[15]....
        /*049c*/ 	.word	0xffffffff


	//   ....[16]....
        /*04a0*/ 	.word	0xffffffff


	//   ....[17]....
        /*04a4*/ 	.word	0xffffffff


	//   ....[18]....
        /*04a8*/ 	.word	0xffffffff


	//   ....[19]....
        /*04ac*/ 	.word	0xffffffff


	//   ....[20]....
        /*04b0*/ 	.word	0xffffffff


	//   ....[21]....
        /*04b4*/ 	.word	0xffffffff


	//   ....[22]....
        /*04b8*/ 	.word	0xffffffff


	//   ....[23]....
        /*04bc*/ 	.word	0xffffffff


	//   ....[24]....
        /*04c0*/ 	.word	0xffffffff


	//   ....[25]....
        /*04c4*/ 	.word	0xffffffff


	//   ....[26]....
        /*04c8*/ 	.word	0xffffffff


	//   ....[27]....
        /*04cc*/ 	.word	0xffffffff


	//   ....[28]....
        /*04d0*/ 	.word	0xffffffff


	//   ....[29]....
        /*04d4*/ 	.word	0xffffffff


	//   ....[30]....
        /*04d8*/ 	.word	0xffffffff


	//   ....[31]....
        /*04dc*/ 	.word	0xffffffff


	//   ....[32]....
        /*04e0*/ 	.word	0xffffffff


	//   ....[33]....
        /*04e4*/ 	.word	0xffffffff


	//   ....[34]....
        /*04e8*/ 	.word	0xffffffff


	//   ....[35]....
        /*04ec*/ 	.word	0xffffffff


	//   ....[36]....
        /*04f0*/ 	.word	0xffffffff


	//   ....[37]....
        /*04f4*/ 	.word	0xffffffff


	//   ....[38]....
        /*04f8*/ 	.word	0xffffffff


	//   ....[39]....
        /*04fc*/ 	.word	0xffffffff


	//   ....[40]....
        /*0500*/ 	.word	0xffffffff


	//   ....[41]....
        /*0504*/ 	.word	0xffffffff


	//   ....[42]....
        /*0508*/ 	.word	0xffffffff


	//   ....[43]....
        /*050c*/ 	.word	0xffffffff


	//   ....[44]....
        /*0510*/ 	.word	0xffffffff


	//   ....[45]....
        /*0514*/ 	.word	0xffffffff


	//   ....[46]....
        /*0518*/ 	.word	0xffffffff


	//   ....[47]....
        /*051c*/ 	.word	0xffffffff


	//   ....[48]....
        /*0520*/ 	.word	0xffffffff


	//   ....[49]....
        /*0524*/ 	.word	0xffffffff


	//   ....[50]....
        /*0528*/ 	.word	0xffffffff


	//   ....[51]....
        /*052c*/ 	.word	0xffffffff


	//   ....[52]....
        /*0530*/ 	.word	0xffffffff


	//   ....[53]....
        /*0534*/ 	.word	0xffffffff


	//   ....[54]....
        /*0538*/ 	.word	0xffffffff


	//   ....[55]....
        /*053c*/ 	.word	0xffffffff


	//   ....[56]....
        /*0540*/ 	.word	0xffffffff


	//   ....[57]....
        /*0544*/ 	.word	0xffffffff


	//   ....[58]....
        /*0548*/ 	.word	0xffffffff


	//   ....[59]....
        /*054c*/ 	.word	0xffffffff


	//   ....[60]....
        /*0550*/ 	.word	0xffffffff


	//   ....[61]....
        /*0554*/ 	.word	0xffffffff


	//   ....[62]....
        /*0558*/ 	.word	0xffffffff


	//   ....[63]....
        /*055c*/ 	.word	0xffffffff


	//   ....[64]....
        /*0560*/ 	.word	0xffffffff


	//   ....[65]....
        /*0564*/ 	.word	0xffffffff


	//   ....[66]....
        /*0568*/ 	.word	0xffffffff


	//   ....[67]....
        /*056c*/ 	.word	0xffffffff


	//   ....[68]....
        /*0570*/ 	.word	0xffffffff


	//   ....[69]....
        /*0574*/ 	.word	0xffffffff


	//   ....[70]....
        /*0578*/ 	.word	0xffffffff


	//   ....[71]....
        /*057c*/ 	.word	0xffffffff


	//   ....[72]....
        /*0580*/ 	.word	0xffffffff


	//   ....[73]....
        /*0584*/ 	.word	0xffffffff


	//   ....[74]....
        /*0588*/ 	.word	0xffffffff


	//   ....[75]....
        /*058c*/ 	.word	0xffffffff


	//   ....[76]....
        /*0590*/ 	.word	0xffffffff


	//   ....[77]....
        /*0594*/ 	.word	0xffffffff


	//   ....[78]....
        /*0598*/ 	.word	0xffffffff


	//   ....[79]....
        /*059c*/ 	.word	0xffffffff


	//   ....[80]....
        /*05a0*/ 	.word	0xffffffff


	//   ....[81]....
        /*05a4*/ 	.word	0xffffffff


	//   ....[82]....
        /*05a8*/ 	.word	0xffffffff


	//   ....[83]....
        /*05ac*/ 	.word	0xffffffff


	//   ....[84]....
        /*05b0*/ 	.word	0xffffffff


	//   ....[85]....
        /*05b4*/ 	.word	0xffffffff


	//   ....[86]....
        /*05b8*/ 	.word	0xffffffff


	//   ....[87]....
        /*05bc*/ 	.word	0xffffffff


	//   ....[88]....
        /*05c0*/ 	.word	0xffffffff


	//   ....[89]....
        /*05c4*/ 	.word	0xffffffff


	//   ....[90]....
        /*05c8*/ 	.word	0xffffffff


	//   ....[91]....
        /*05cc*/ 	.word	0xffffffff


	//   ....[92]....
        /*05d0*/ 	.word	0xffffffff


	//   ....[93]....
        /*05d4*/ 	.word	0xffffffff


	//   ....[94]....
        /*05d8*/ 	.word	0xffffffff


	//   ....[95]....
        /*05dc*/ 	.word	0xffffffff


	//   ....[96]....
        /*05e0*/ 	.word	0xffffffff


	//   ....[97]....
        /*05e4*/ 	.word	0xffffffff


	//   ....[98]....
        /*05e8*/ 	.word	0xffffffff


	//   ....[99]....
        /*05ec*/ 	.word	0xffffffff


	//   ....[100]....
        /*05f0*/ 	.word	0xffffffff


	//   ....[101]....
        /*05f4*/ 	.word	0xffffffff


	//   ....[102]....
        /*05f8*/ 	.word	0xffffffff


	//   ....[103]....
        /*05fc*/ 	.word	0xffffffff


	//   ....[104]....
        /*0600*/ 	.word	0xffffffff


	//   ....[105]....
        /*0604*/ 	.word	0xffffffff


	//   ....[106]....
        /*0608*/ 	.word	0xffffffff


	//   ....[107]....
        /*060c*/ 	.word	0xffffffff


	//   ....[108]....
        /*0610*/ 	.word	0xffffffff


	//   ....[109]....
        /*0614*/ 	.word	0xffffffff


	//   ....[110]....
        /*0618*/ 	.word	0xffffffff


	//   ....[111]....
        /*061c*/ 	.word	0xffffffff


	//   ....[112]....
        /*0620*/ 	.word	0xffffffff


	//   ....[113]....
        /*0624*/ 	.word	0xffffffff


	//   ....[114]....
        /*0628*/ 	.word	0xffffffff


	//   ....[115]....
        /*062c*/ 	.word	0xffffffff


	//   ....[116]....
        /*0630*/ 	.word	0xffffffff


	//   ....[117]....
        /*0634*/ 	.word	0xffffffff


	//   ....[118]....
        /*0638*/ 	.word	0xffffffff


	//   ....[119]....
        /*063c*/ 	.word	0xffffffff


	//   ....[120]....
        /*0640*/ 	.word	0xffffffff


	//   ....[121]....
        /*0644*/ 	.word	0xffffffff


	//   ....[122]....
        /*0648*/ 	.word	0xffffffff


	//   ....[123]....
        /*064c*/ 	.word	0xffffffff


	//   ....[124]....
        /*0650*/ 	.word	0xffffffff


	//   ....[125]....
        /*0654*/ 	.word	0xffffffff


	//   ....[126]....
        /*0658*/ 	.word	0xffffffff


	//   ....[127]....
        /*065c*/ 	.word	0xffffffff


	//   ....[128]....
        /*0660*/ 	.word	0xffffffff


	//   ....[129]....
        /*0664*/ 	.word	0xffffffff


	//   ....[130]....
        /*0668*/ 	.word	0xffffffff


	//   ....[131]....
        /*066c*/ 	.word	0xffffffff


	//   ....[132]....
        /*0670*/ 	.word	0xffffffff


	//   ....[133]....
        /*0674*/ 	.word	0xffffffff


	//   ....[134]....
        /*0678*/ 	.word	0xffffffff


	//   ....[135]....
        /*067c*/ 	.word	0xffffffff


	//   ....[136]....
        /*0680*/ 	.word	0xffffffff


	//   ....[137]....
        /*0684*/ 	.word	0x0500000f


	//   ....[138]....
        /*0688*/ 	.word	0x0500000f


	//   ....[139]....
        /*068c*/ 	.word	0x0500000f


	//   ....[140]....
        /*0690*/ 	.word	0x0500000f


	//   ....[141]....
        /*0694*/ 	.word	0x0500000f


	//   ....[142]....
        /*0698*/ 	.word	0x0500000f


	//   ....[143]....
        /*069c*/ 	.word	0x0500000f


	//   ....[144]....
        /*06a0*/ 	.word	0x0500000f


	//   ....[145]....
        /*06a4*/ 	.word	0x0500000f


	//   ....[146]....
        /*06a8*/ 	.word	0x0500000f


	//   ....[147]....
        /*06ac*/ 	.word	0x0500000f


	//   ....[148]....
        /*06b0*/ 	.word	0x0500000f


	//   ....[149]....
        /*06b4*/ 	.word	0x0500000f


	//   ....[150]....
        /*06b8*/ 	.word	0x0500000f


	//   ....[151]....
        /*06bc*/ 	.word	0x0500000f


	//   ....[152]....
        /*06c0*/ 	.word	0x0500000f


	//   ....[153]....
        /*06c4*/ 	.word	0x0500000f


	//   ....[154]....
        /*06c8*/ 	.word	0x0500000f


	//   ....[155]....
        /*06cc*/ 	.word	0x0500000f


	//   ....[156]....
        /*06d0*/ 	.word	0x0500000f


	//   ....[157]....
        /*06d4*/ 	.word	0x0500000f


	//   ....[158]....
        /*06d8*/ 	.word	0x0500000f


	//   ....[159]....
        /*06dc*/ 	.word	0x0500000f


	//   ....[160]....
        /*06e0*/ 	.word	0x0500000f


	//   ....[161]....
        /*06e4*/ 	.word	0x0500000f


	//   ....[162]....
        /*06e8*/ 	.word	0x0500000f


	//   ....[163]....
        /*06ec*/ 	.word	0x0500000f


	//   ....[164]....
        /*06f0*/ 	.word	0x0500000f


	//   ....[165]....
        /*06f4*/ 	.word	0x0500000f


	//   ....[166]....
        /*06f8*/ 	.word	0x0500000f


	//   ....[167]....
        /*06fc*/ 	.word	0x0500000f


	//   ....[168]....
        /*0700*/ 	.word	0x0500000f


	//   ....[169]....
        /*0704*/ 	.word	0x0500000f


	//   ....[170]....
        /*0708*/ 	.word	0x0500000f


	//   ....[171]....
        /*070c*/ 	.word	0x0500000f


	//   ....[172]....
        /*0710*/ 	.word	0x0500000f


	//   ....[173]....
        /*0714*/ 	.word	0x0500000f


	//   ....[174]....
        /*0718*/ 	.word	0x0500000f


	//   ....[175]....
        /*071c*/ 	.word	0x0500000f


	//   ....[176]....
        /*0720*/ 	.word	0x0500000f


	//   ....[177]....
        /*0724*/ 	.word	0x0500000f


	//   ....[178]....
        /*0728*/ 	.word	0x0500000f


	//   ....[179]....
        /*072c*/ 	.word	0x0500000f


	//   ....[180]....
        /*0730*/ 	.word	0x0500000f


	//   ....[181]....
        /*0734*/ 	.word	0x0500000f


	//   ....[182]....
        /*0738*/ 	.word	0x0500000f


	//   ....[183]....
        /*073c*/ 	.word	0x0500000f


	//   ....[184]....
        /*0740*/ 	.word	0x0500000f


	//   ....[185]....
        /*0744*/ 	.word	0x0500000f


	//   ....[186]....
        /*0748*/ 	.word	0x0500000f


	//   ....[187]....
        /*074c*/ 	.word	0x0500000f


	//   ....[188]....
        /*0750*/ 	.word	0x0500000f


	//   ....[189]....
        /*0754*/ 	.word	0x0500000f


	//   ....[190]....
        /*0758*/ 	.word	0x0500000f


	//   ....[191]....
        /*075c*/ 	.word	0x0500000f


	//   ....[192]....
        /*0760*/ 	.word	0x0500000f


	//   ....[193]....
        /*0764*/ 	.word	0x0500000f


	//   ....[194]....
        /*0768*/ 	.word	0x0500000f


	//   ....[195]....
        /*076c*/ 	.word	0x0500000f


	//   ....[196]....
        /*0770*/ 	.word	0x0500000f


	//   ....[197]....
        /*0774*/ 	.word	0x0500000f


	//   ....[198]....
        /*0778*/ 	.word	0x0500000f


	//   ....[199]....
        /*077c*/ 	.word	0x0500000f


	//   ....[200]....
        /*0780*/ 	.word	0x0500000f


	//   ....[201]....
        /*0784*/ 	.word	0x0500000f


	//   ....[202]....
        /*0788*/ 	.word	0x0500000f


	//   ....[203]....
        /*078c*/ 	.word	0x0500000f


	//   ....[204]....
        /*0790*/ 	.word	0x0500000f


	//   ....[205]....
        /*0794*/ 	.word	0x0500000f


	//   ....[206]....
        /*0798*/ 	.word	0x0500000f


	//   ....[207]....
        /*079c*/ 	.word	0x0500000f


	//   ....[208]....
        /*07a0*/ 	.word	0x0500000f


	//   ....[209]....
        /*07a4*/ 	.word	0x0500000f


	//   ....[210]....
        /*07a8*/ 	.word	0x0500000f


	//   ....[211]....
        /*07ac*/ 	.word	0x0500000f


	//   ....[212]....
        /*07b0*/ 	.word	0x0500000f


	//   ....[213]....
        /*07b4*/ 	.word	0x0500000f


	//   ....[214]....
        /*07b8*/ 	.word	0x0500000f


	//   ....[215]....
        /*07bc*/ 	.word	0x0500000f


	//   ....[216]....
        /*07c0*/ 	.word	0x0500000f


	//   ....[217]....
        /*07c4*/ 	.word	0x0500000f


	//   ....[218]....
        /*07c8*/ 	.word	0x0500000f


	//----- nvinfo : EIATTR_COOP_GROUP_INSTR_OFFSETS
	.align		4
.L_292:
        /*07cc*/ 	.byte	0x04, 0x28
        /*07ce*/ 	.short	(.L_294 - .L_293)


	//   ....[0]....
.L_293:
        /*07d0*/ 	.word	0x00000060


	//   ....[1]....
        /*07d4*/ 	.word	0x00000140


	//   ....[2]....
        /*07d8*/ 	.word	0x00000180


	//   ....[3]....
        /*07dc*/ 	.word	0x00000390


	//   ....[4]....
        /*07e0*/ 	.word	0x000004f0


	//   ....[5]....
        /*07e4*/ 	.word	0x00000610


	//   ....[6]....
        /*07e8*/ 	.word	0x00000770


	//   ....[7]....
        /*07ec*/ 	.word	0x00002ac0


	//   ....[8]....
        /*07f0*/ 	.word	0x00002ad0


	//   ....[9]....
        /*07f4*/ 	.word	0x00003540


	//   ....[10]....
        /*07f8*/ 	.word	0x00003550


	//   ....[11]....
        /*07fc*/ 	.word	0x00003f40


	//   ....[12]....
        /*0800*/ 	.word	0x00003f50


	//   ....[13]....
        /*0804*/ 	.word	0x00004330


	//   ....[14]....
        /*0808*/ 	.word	0x00004340


	//   ....[15]....
        /*080c*/ 	.word	0x00005170


	//   ....[16]....
        /*0810*/ 	.word	0x00006a20


	//   ....[17]....
        /*0814*/ 	.word	0x00006fe0


	//   ....[18]....
        /*0818*/ 	.word	0x00006ff0


	//   ....[19]....
        /*081c*/ 	.word	0x00007000


	//   ....[20]....
        /*0820*/ 	.word	0x00007010


	//   ....[21]....
        /*0824*/ 	.word	0x00008000


	//   ....[22]....
        /*0828*/ 	.word	0x00008010


	//   ....[23]....
        /*082c*/ 	.word	0x00008020


	//   ....[24]....
        /*0830*/ 	.word	0x00008030


	//   ....[25]....
        /*0834*/ 	.word	0x00009700


	//   ....[26]....
        /*0838*/ 	.word	0x0000b620


	//   ....[27]....
        /*083c*/ 	.word	0x0000b710


	//   ....[28]....
        /*0840*/ 	.word	0x0000b7d0


	//   ....[29]....
        /*0844*/ 	.word	0x0000b910


	//   ....[30]....
        /*0848*/ 	.word	0x0000c1d0


	//   ....[31]....
        /*084c*/ 	.word	0x0000c920


	//   ....[32]....
        /*0850*/ 	.word	0x0000e380


	//   ....[33]....
        /*0854*/ 	.word	0x0000e3d0


	//   ....[34]....
        /*0858*/ 	.word	0x0000ecb0


	//   ....[35]....
        /*085c*/ 	.word	0x0000ed50


	//   ....[36]....
        /*0860*/ 	.word	0x0000f940


	//   ....[37]....
        /*0864*/ 	.word	0x0000fa30


	//   ....[38]....
        /*0868*/ 	.word	0x0000fa40


	//   ....[39]....
        /*086c*/ 	.word	0x0000fa70


	//   ....[40]....
        /*0870*/ 	.word	0x0000fa80


	//   ....[41]....
        /*0874*/ 	.word	0x00011600


	//   ....[42]....
        /*0878*/ 	.word	0x00011ad0


	//   ....[43]....
        /*087c*/ 	.word	0x00011b00


	//   ....[44]....
        /*0880*/ 	.word	0x00011b30


	//   ....[45]....
        /*0884*/ 	.word	0x00011b40


	//   ....[46]....
        /*0888*/ 	.word	0x000122b0


	//   ....[47]....
        /*088c*/ 	.word	0x000122e0


	//   ....[48]....
        /*0890*/ 	.word	0x00012570


	//   ....[49]....
        /*0894*/ 	.word	0x00012590


	//   ....[50]....
        /*0898*/ 	.word	0x00013240


	//   ....[51]....
        /*089c*/ 	.word	0x00013280


	//   ....[52]....
        /*08a0*/ 	.word	0x00013520


	//   ....[53]....
        /*08a4*/ 	.word	0x00013540


	//   ....[54]....
        /*08a8*/ 	.word	0x000137f0


	//   ....[55]....
        /*08ac*/ 	.word	0x000139a0


	//   ....[56]....
        /*08b0*/ 	.word	0x000139d0


	//   ....[57]....
        /*08b4*/ 	.word	0x00013a00


	//   ....[58]....
        /*08b8*/ 	.word	0x00013a30


	//   ....[59]....
        /*08bc*/ 	.word	0x00013a60


	//   ....[60]....
        /*08c0*/ 	.word	0x00013a90


	//   ....[61]....
        /*08c4*/ 	.word	0x00013c00


	//   ....[62]....
        /*08c8*/ 	.word	0x00013c30


	//   ....[63]....
        /*08cc*/ 	.word	0x00013c60


	//   ....[64]....
        /*08d0*/ 	.word	0x00013c90


	//   ....[65]....
        /*08d4*/ 	.word	0x00013cc0


	//   ....[66]....
        /*08d8*/ 	.word	0x00013cf0


	//   ....[67]....
        /*08dc*/ 	.word	0x00013d80


	//   ....[68]....
        /*08e0*/ 	.word	0x00013db0


	//   ....[69]....
        /*08e4*/ 	.word	0x00013e30


	//   ....[70]....
        /*08e8*/ 	.word	0x00014970


	//   ....[71]....
        /*08ec*/ 	.word	0x00017140


	//   ....[72]....
        /*08f0*/ 	.word	0x00017160


	//   ....[73]....
        /*08f4*/ 	.word	0x000171f0


	//   ....[74]....
        /*08f8*/ 	.word	0x00017210


	//   ....[75]....
        /*08fc*/ 	.word	0x00017290


	//   ....[76]....
        /*0900*/ 	.word	0x000172b0


	//   ....[77]....
        /*0904*/ 	.word	0x000172c0


	//   ....[78]....
        /*0908*/ 	.word	0x000172d0


	//   ....[79]....
        /*090c*/ 	.word	0x00017aa0


	//   ....[80]....
        /*0910*/ 	.word	0x00017ad0


	//   ....[81]....
        /*0914*/ 	.word	0x00017b80


	//   ....[82]....
        /*0918*/ 	.word	0x00017b90


	//   ....[83]....
        /*091c*/ 	.word	0x00017ba0


	//   ....[84]....
        /*0920*/ 	.word	0x00017bb0


	//   ....[85]....
        /*0924*/ 	.word	0x00017c30


	//   ....[86]....
        /*0928*/ 	.word	0x00017c40


	//   ....[87]....
        /*092c*/ 	.word	0x000185b0


	//   ....[88]....
        /*0930*/ 	.word	0x00018640


	//   ....[89]....
        /*0934*/ 	.word	0x000186c0


	//   ....[90]....
        /*0938*/ 	.word	0x00018810


	//   ....[91]....
        /*093c*/ 	.word	0x00018870


	//   ....[92]....
        /*0940*/ 	.word	0x00018890


	//   ....[93]....
        /*0944*/ 	.word	0x000188a0


	//   ....[94]....
        /*0948*/ 	.word	0x00018b30


	//   ....[95]....
        /*094c*/ 	.word	0x00019090


	//   ....[96]....
        /*0950*/ 	.word	0x000190c0


	//   ....[97]....
        /*0954*/ 	.word	0x000192b0


	//   ....[98]....
        /*0958*/ 	.word	0x000192f0


	//   ....[99]....
        /*095c*/ 	.word	0x00019300


	//   ....[100]....
        /*0960*/ 	.word	0x00019310


	//   ....[101]....
        /*0964*/ 	.word	0x00019460


	//   ....[102]....
        /*0968*/ 	.word	0x000195b0


	//   ....[103]....
        /*096c*/ 	.word	0x00019dd0


	//   ....[104]....
        /*0970*/ 	.word	0x00019df0


	//   ....[105]....
        /*0974*/ 	.word	0x00019e40


	//   ....[106]....
        /*0978*/ 	.word	0x00019e50


	//   ....[107]....
        /*097c*/ 	.word	0x00019e90


	//   ....[108]....
        /*0980*/ 	.word	0x00019ea0


	//   ....[109]....
        /*0984*/ 	.word	0x00019eb0


	//   ....[110]....
        /*0988*/ 	.word	0x00019ef0


	//   ....[111]....
        /*098c*/ 	.word	0x0001a210


	//   ....[112]....
        /*0990*/ 	.word	0x0001a250


	//   ....[113]....
        /*0994*/ 	.word	0x0001a270


	//   ....[114]....
        /*0998*/ 	.word	0x0001a290


	//   ....[115]....
        /*099c*/ 	.word	0x0001a2c0


	//   ....[116]....
        /*09a0*/ 	.word	0x0001a2e0


	//   ....[117]....
        /*09a4*/ 	.word	0x0001a3e0


	//   ....[118]....
        /*09a8*/ 	.word	0x0001a530


	//   ....[119]....
        /*09ac*/ 	.word	0x0001ab20


	//   ....[120]....
        /*09b0*/ 	.word	0x0001ab50


	//   ....[121]....
        /*09b4*/ 	.word	0x0001ab90


	//   ....[122]....
        /*09b8*/ 	.word	0x0001abc0


	//   ....[123]....
        /*09bc*/ 	.word	0x0001abf0


	//   ....[124]....
        /*09c0*/ 	.word	0x0001ac20


	//   ....[125]....
        /*09c4*/ 	.word	0x0001ac50


	//   ....[126]....
        /*09c8*/ 	.word	0x0001ac80


	//   ....[127]....
        /*09cc*/ 	.word	0x0001ae00


	//   ....[128]....
        /*09d0*/ 	.word	0x0001ae30


	//   ....[129]....
        /*09d4*/ 	.word	0x0001ae60


	//   ....[130]....
        /*09d8*/ 	.word	0x0001ae90


	//   ....[131]....
        /*09dc*/ 	.word	0x0001aec0


	//   ....[132]....
        /*09e0*/ 	.word	0x0001aef0


	//   ....[133]....
        /*09e4*/ 	.word	0x0001afb0


	//   ....[134]....
        /*09e8*/ 	.word	0x0001afd0


	//   ....[135]....
        /*09ec*/ 	.word	0x0001b040


	//   ....[136]....
        /*09f0*/ 	.word	0x0001b4b0


	//   ....[137]....
        /*09f4*/ 	.word	0x0001b7d0


	//   ....[138]....
        /*09f8*/ 	.word	0x0001b860


	//   ....[139]....
        /*09fc*/ 	.word	0x0001b940


	//   ....[140]....
        /*0a00*/ 	.word	0x0001b9d0


	//   ....[141]....
        /*0a04*/ 	.word	0x0001bab0


	//   ....[142]....
        /*0a08*/ 	.word	0x0001bb40


	//   ....[143]....
        /*0a0c*/ 	.word	0x0001bc20


	//   ....[144]....
        /*0a10*/ 	.word	0x0001bcb0


	//   ....[145]....
        /*0a14*/ 	.word	0x0001bd00


	//   ....[146]....
        /*0a18*/ 	.word	0x0001bd50


	//   ....[147]....
        /*0a1c*/ 	.word	0x0001be30


	//   ....[148]....
        /*0a20*/ 	.word	0x0001bec0


	//   ....[149]....
        /*0a24*/ 	.word	0x0001bf10


	//   ....[150]....
        /*0a28*/ 	.word	0x0001bf60


	//   ....[151]....
        /*0a2c*/ 	.word	0x0001c200


	//   ....[152]....
        /*0a30*/ 	.word	0x0001c4e0


	//   ....[153]....
        /*0a34*/ 	.word	0x0001c5d0


	//   ....[154]....
        /*0a38*/ 	.word	0x0001c670


	//   ....[155]....
        /*0a3c*/ 	.word	0x0001c6d0


	//   ....[156]....
        /*0a40*/ 	.word	0x0001c7c0


	//   ....[157]....
        /*0a44*/ 	.word	0x0001c830


	//   ....[158]....
        /*0a48*/ 	.word	0x0001c920


	//   ....[159]....
        /*0a4c*/ 	.word	0x0001c990


	//   ....[160]....
        /*0a50*/ 	.word	0x0001ca30


	//   ....[161]....
        /*0a54*/ 	.word	0x0001cb20


	//   ....[162]....
        /*0a58*/ 	.word	0x0001cbc0


	//   ....[163]....
        /*0a5c*/ 	.word	0x0001cc20


	//   ....[164]....
        /*0a60*/ 	.word	0x0001cce0


	//   ....[165]....
        /*0a64*/ 	.word	0x0001cd40


	//   ....[166]....
        /*0a68*/ 	.word	0x0001cde0


	//   ....[167]....
        /*0a6c*/ 	.word	0x0001ce90


	//   ....[168]....
        /*0a70*/ 	.word	0x0001cf30


	//   ....[169]....
        /*0a74*/ 	.word	0x0001d260


	//   ....[170]....
        /*0a78*/ 	.word	0x0001d320


	//   ....[171]....
        /*0a7c*/ 	.word	0x0001d590


	//   ....[172]....
        /*0a80*/ 	.word	0x0001d610


	//   ....[173]....
        /*0a84*/ 	.word	0x0001d820


	//   ....[174]....
        /*0a88*/ 	.word	0x0001d870


	//   ....[175]....
        /*0a8c*/ 	.word	0x0001d9e0


	//   ....[176]....
        /*0a90*/ 	.word	0x0001da70


	//   ....[177]....
        /*0a94*/ 	.word	0x0001dbb0


	//   ....[178]....
        /*0a98*/ 	.word	0x0001dcb0


	//   ....[179]....
        /*0a9c*/ 	.word	0x0001df20


	//   ....[180]....
        /*0aa0*/ 	.word	0x0001df70


	//   ....[181]....
        /*0aa4*/ 	.word	0x0001e140


	//   ....[182]....
        /*0aa8*/ 	.word	0x0001e190


	//   ....[183]....
        /*0aac*/ 	.word	0x0001e360


	//   ....[184]....
        /*0ab0*/ 	.word	0x0001e3b0


	//   ....[185]....
        /*0ab4*/ 	.word	0x0001e4a0


	//   ....[186]....
        /*0ab8*/ 	.word	0x0001e540


	//   ....[187]....
        /*0abc*/ 	.word	0x0001e5a0


	//   ....[188]....
        /*0ac0*/ 	.word	0x0001e650


	//   ....[189]....
        /*0ac4*/ 	.word	0x0001e6b0


	//   ....[190]....
        /*0ac8*/ 	.word	0x0001e760


	//   ....[191]....
        /*0acc*/ 	.word	0x0001e7c0


	//   ....[192]....
        /*0ad0*/ 	.word	0x0001e870


	//   ....[193]....
        /*0ad4*/ 	.word	0x0001e960


	//   ....[194]....
        /*0ad8*/ 	.word	0x0001ea40


	//   ....[195]....
        /*0adc*/ 	.word	0x0001eb50


	//   ....[196]....
        /*0ae0*/ 	.word	0x0001ec50


	//   ....[197]....
        /*0ae4*/ 	.word	0x0001ed80


	//   ....[198]....
        /*0ae8*/ 	.word	0x0001ee60


	//   ....[199]....
        /*0aec*/ 	.word	0x0001ef60


	//   ....[200]....
        /*0af0*/ 	.word	0x0001f040


	//   ....[201]....
        /*0af4*/ 	.word	0x0001f0d0


	//   ....[202]....
        /*0af8*/ 	.word	0x0001f170


	//   ....[203]....
        /*0afc*/ 	.word	0x0001f290


	//   ....[204]....
        /*0b00*/ 	.word	0x0001f300


	//   ....[205]....
        /*0b04*/ 	.word	0x0001f370


	//   ....[206]....
        /*0b08*/ 	.word	0x0001f3e0


	//   ....[207]....
        /*0b0c*/ 	.word	0x0001f450


	//   ....[208]....
        /*0b10*/ 	.word	0x0001f4d0


	//   ....[209]....
        /*0b14*/ 	.word	0x0001f560


	//   ....[210]....
        /*0b18*/ 	.word	0x0001f5f0


	//   ....[211]....
        /*0b1c*/ 	.word	0x0001f660


	//   ....[212]....
        /*0b20*/ 	.word	0x0001f6d0


	//   ....[213]....
        /*0b24*/ 	.word	0x0001f740


	//   ....[214]....
        /*0b28*/ 	.word	0x0001f7c0


	//   ....[215]....
        /*0b2c*/ 	.word	0x0001f830


	//   ....[216]....
        /*0b30*/ 	.word	0x0001f8d0


	//   ....[217]....
        /*0b34*/ 	.word	0x0001f960


	//   ....[218]....
        /*0b38*/ 	.word	0x0001fa80


	//----- nvinfo : EIATTR_REG_RECONFIG
	.align		4
.L_294:
        /*0b3c*/ 	.byte	0x01, 0x54
	.zero		2


	//----- nvinfo : EIATTR_SYSCALL_OFFSETS
	.align		4
        /*0b40*/ 	.byte	0x04, 0x46
        /*0b42*/ 	.short	(.L_296 - .L_295)


	//   ....[0]....
.L_295:
        /*0b44*/ 	.word	0x00001d40


	//   ....[1]....
        /*0b48*/ 	.word	0x00001e90


	//   ....[2]....
        /*0b4c*/ 	.word	0x00006bc0


	//   ....[3]....
        /*0b50*/ 	.word	0x00006f50


	//   ....[4]....
        /*0b54*/ 	.word	0x00016540


	//   ....[5]....
        /*0b58*/ 	.word	0x00016690


	//   ....[6]....
        /*0b5c*/ 	.word	0x00016780


	//   ....[7]....
        /*0b60*/ 	.word	0x000176a0


	//   ....[8]....
        /*0b64*/ 	.word	0x00017f10


	//----- nvinfo : EIATTR_MBARRIER_INSTR_OFFSETS
	.align		4
.L_296:
        /*0b68*/ 	.byte	0x04, 0x39
        /*0b6a*/ 	.short	(.L_298 - .L_297)


	//   ....[0]....
.L_297:
        /*0b6c*/ 	.word	0x00000270
        /*0b70*/ 	.word	0x000000ff
        /*0b74*/ 	.word	0x00038800
        /*0b78*/ 	.short	0x0100
        /*0b7a*/ 	.byte	0x08
	.zero		1


	//   ....[1]....
        /*0b7c*/ 	.word	0x00000280
        /*0b80*/ 	.word	0x000000ff
        /*0b84*/ 	.word	0x00038810
        /*0b88*/ 	.short	0x0100
        /*0b8a*/ 	.byte	0x08
	.zero		1


	//   ....[2]....
        /*0b8c*/ 	.word	0x00000290
        /*0b90*/ 	.word	0x000000ff
        /*0b94*/ 	.word	0x00038820
        /*0b98*/ 	.short	0x0100
        /*0b9a*/ 	.byte	0x08
	.zero		1


	//   ....[3]....
        /*0b9c*/ 	.word	0x00000340
        /*0ba0*/ 	.word	0x000000ff
        /*0ba4*/ 	.word	0x00038830
        /*0ba8*/ 	.short	0x0100
        /*0baa*/ 	.byte	0x06
	.zero		1


	//   ....[4]....
        /*0bac*/ 	.word	0x00000350
        /*0bb0*/ 	.word	0x000000ff
        /*0bb4*/ 	.word	0x00038840
        /*0bb8*/ 	.short	0x0100
        /*0bba*/ 	.byte	0x06
	.zero		1


	//   ....[5]....
        /*0bbc*/ 	.word	0x00000360
        /*0bc0*/ 	.word	0x000000ff
        /*0bc4*/ 	.word	0x00038838
        /*0bc8*/ 	.short	0x0100
        /*0bca*/ 	.byte	0x06
	.zero		1


	//   ....[6]....
        /*0bcc*/ 	.word	0x00000370
        /*0bd0*/ 	.word	0x000000ff
        /*0bd4*/ 	.word	0x00038848
        /*0bd8*/ 	.short	0x0100
        /*0bda*/ 	.byte	0x06
	.zero		1


	//   ....[7]....
        /*0bdc*/ 	.word	0x000004a0
        /*0be0*/ 	.word	0x000000ff
        /*0be4*/ 	.word	0x00038850
        /*0be8*/ 	.short	0x0100
        /*0bea*/ 	.byte	0x08
	.zero		1


	//   ....[8]....
        /*0bec*/ 	.word	0x000004b0
        /*0bf0*/ 	.word	0x000000ff
        /*0bf4*/ 	.word	0x00038860
        /*0bf8*/ 	.short	0x0100
        /*0bfa*/ 	.byte	0x08
	.zero		1


	//   ....[9]....
        /*0bfc*/ 	.word	0x000004c0
        /*0c00*/ 	.word	0x000000ff
        /*0c04*/ 	.word	0x00038858
        /*0c08*/ 	.short	0x0100
        /*0c0a*/ 	.byte	0x08
	.zero		1


	//   ....[10]....
        /*0c0c*/ 	.word	0x000004d0
        /*0c10*/ 	.word	0x000000ff
        /*0c14*/ 	.word	0x00038868
        /*0c18*/ 	.short	0x0100
        /*0c1a*/ 	.byte	0x08
	.zero		1


	//   ....[11]....
        /*0c1c*/ 	.word	0x000005c0
        /*0c20*/ 	.word	0x000000ff
        /*0c24*/ 	.word	0x00038870
        /*0c28*/ 	.short	0x0100
        /*0c2a*/ 	.byte	0x06
	.zero		1


	//   ....[12]....
        /*0c2c*/ 	.word	0x000005d0
        /*0c30*/ 	.word	0x000000ff
        /*0c34*/ 	.word	0x00038880
        /*0c38*/ 	.short	0x0100
        /*0c3a*/ 	.byte	0x06
	.zero		1


	//   ....[13]....
        /*0c3c*/ 	.word	0x000005e0
        /*0c40*/ 	.word	0x000000ff
        /*0c44*/ 	.word	0x00038878
        /*0c48*/ 	.short	0x0100
        /*0c4a*/ 	.byte	0x06
	.zero		1


	//   ....[14]....
        /*0c4c*/ 	.word	0x000005f0
        /*0c50*/ 	.word	0x000000ff
        /*0c54*/ 	.word	0x00038888
        /*0c58*/ 	.short	0x0100
        /*0c5a*/ 	.byte	0x06
	.zero		1


	//   ....[15]....
        /*0c5c*/ 	.word	0x00000720
        /*0c60*/ 	.word	0x000000ff
        /*0c64*/ 	.word	0x00038890
        /*0c68*/ 	.short	0x0100
        /*0c6a*/ 	.byte	0x08
	.zero		1


	//   ....[16]....
        /*0c6c*/ 	.word	0x00000730
        /*0c70*/ 	.word	0x000000ff
        /*0c74*/ 	.word	0x000388a0
        /*0c78*/ 	.short	0x0100
        /*0c7a*/ 	.byte	0x08
	.zero		1


	//   ....[17]....
        /*0c7c*/ 	.word	0x00000740
        /*0c80*/ 	.word	0x000000ff
        /*0c84*/ 	.word	0x00038898
        /*0c88*/ 	.short	0x0100
        /*0c8a*/ 	.byte	0x08
	.zero		1


	//   ....[18]....
        /*0c8c*/ 	.word	0x00000750
        /*0c90*/ 	.word	0x000000ff
        /*0c94*/ 	.word	0x000388a8
        /*0c98*/ 	.short	0x0100
        /*0c9a*/ 	.byte	0x08
	.zero		1


	//   ....[19]....
        /*0c9c*/ 	.word	0x00000880
        /*0ca0*/ 	.word	0x000000ff
        /*0ca4*/ 	.word	0x000388b0
        /*0ca8*/ 	.short	0x0100
        /*0caa*/ 	.byte	0x08
	.zero		1


	//   ....[20]....
        /*0cac*/ 	.word	0x00000890
        /*0cb0*/ 	.word	0x000000ff
        /*0cb4*/ 	.word	0x000388c0
        /*0cb8*/ 	.short	0x0100
        /*0cba*/ 	.byte	0x08
	.zero		1


	//   ....[21]....
        /*0cbc*/ 	.word	0x000008a0
        /*0cc0*/ 	.word	0x000000ff
        /*0cc4*/ 	.word	0x000388b8
        /*0cc8*/ 	.short	0x0100
        /*0cca*/ 	.byte	0x08
	.zero		1


	//   ....[22]....
        /*0ccc*/ 	.word	0x000008b0
        /*0cd0*/ 	.word	0x000000ff
        /*0cd4*/ 	.word	0x000388c8
        /*0cd8*/ 	.short	0x0100
        /*0cda*/ 	.byte	0x08
	.zero		1


	//   ....[23]....
        /*0cdc*/ 	.word	0x00002a70
        /*0ce0*/ 	.word	0x0000003f
        /*0ce4*/ 	.word	0x00038890
        /*0ce8*/ 	.short	0x010a
        /*0cea*/ 	.byte	0x3f
	.zero		1


	//   ....[24]....
        /*0cec*/ 	.word	0x000034f0
        /*0cf0*/ 	.word	0x0000003f
        /*0cf4*/ 	.word	0x00038890
        /*0cf8*/ 	.short	0x010a
        /*0cfa*/ 	.byte	0x3f
	.zero		1


	//   ....[25]....
        /*0cfc*/ 	.word	0x00003d90
        /*0d00*/ 	.word	0x0000003f
        /*0d04*/ 	.word	0x00038890
        /*0d08*/ 	.short	0x010a
        /*0d0a*/ 	.byte	0x3f
	.zero		1


	//   ....[26]....
        /*0d0c*/ 	.word	0x00004170
        /*0d10*/ 	.word	0x00000004
        /*0d14*/ 	.word	0x00000000
        /*0d18*/ 	.short	0x0101
        /*0d1a*/ 	.byte	0x3f
	.zero		1


	//   ....[27]....
        /*0d1c*/ 	.word	0x000041b0
        /*0d20*/ 	.word	0x0000003f
        /*0d24*/ 	.word	0x000388b0
        /*0d28*/ 	.short	0x010a
        /*0d2a*/ 	.byte	0x3f
	.zero		1


	//   ....[28]....
        /*0d2c*/ 	.word	0x00004a70
        /*0d30*/ 	.word	0x0000003f
        /*0d34*/ 	.word	0x00000000
        /*0d38*/ 	.short	0x0101
        /*0d3a*/ 	.byte	0x3f
	.zero		1


	//   ....[29]....
        /*0d3c*/ 	.word	0x000054c0
        /*0d40*/ 	.word	0x00000003
        /*0d44*/ 	.word	0x00000000
        /*0d48*/ 	.short	0x0101
        /*0d4a*/ 	.byte	0x3f
	.zero		1


	//   ....[30]....
        /*0d4c*/ 	.word	0x00006090
        /*0d50*/ 	.word	0x00000003
        /*0d54*/ 	.word	0x00000000
        /*0d58*/ 	.short	0x0101
        /*0d5a*/ 	.byte	0x3f
	.zero		1


	//   ....[31]....
        /*0d5c*/ 	.word	0x00006c60
        /*0d60*/ 	.word	0x00000002
        /*0d64*/ 	.word	0x00038800
        /*0d68*/ 	.short	0x010a
        /*0d6a*/ 	.byte	0x3f
	.zero		1


	//   ....[32]....
        /*0d6c*/ 	.word	0x00006cb0
        /*0d70*/ 	.word	0x00000002
        /*0d74*/ 	.word	0x00038800
        /*0d78*/ 	.short	0x010a
        /*0d7a*/ 	.byte	0x3f
	.zero		1


	//   ....[33]....
        /*0d7c*/ 	.word	0x00007290
        /*0d80*/ 	.word	0x00000002
        /*0d84*/ 	.word	0x00038800
        /*0d88*/ 	.short	0x010a
        /*0d8a*/ 	.byte	0x3f
	.zero		1


	//   ....[34]....
        /*0d8c*/ 	.word	0x00008200
        /*0d90*/ 	.word	0x00000002
        /*0d94*/ 	.word	0x00038800
        /*0d98*/ 	.short	0x010a
        /*0d9a*/ 	.byte	0x3f
	.zero		1


	//   ....[35]....
        /*0d9c*/ 	.word	0x00009060
        /*0da0*/ 	.word	0x0000000b
        /*0da4*/ 	.word	0x00038830
        /*0da8*/ 	.short	0x010a
        /*0daa*/ 	.byte	0x3f
	.zero		1


	//   ....[36]....
        /*0dac*/ 	.word	0x00009110
        /*0db0*/ 	.word	0x0000000b
        /*0db4*/ 	.word	0x00038830
        /*0db8*/ 	.short	0x010a
        /*0dba*/ 	.byte	0x3f
	.zero		1


	//   ....[37]....
        /*0dbc*/ 	.word	0x00009420
        /*0dc0*/ 	.word	0x00000002
        /*0dc4*/ 	.word	0x00038810
        /*0dc8*/ 	.short	0x010a
        /*0dca*/ 	.byte	0x3f
	.zero		1


	//   ....[38]....
        /*0dcc*/ 	.word	0x00009470
        /*0dd0*/ 	.word	0x0000000b
        /*0dd4*/ 	.word	0x00038850
        /*0dd8*/ 	.short	0x010a
        /*0dda*/ 	.byte	0x3f
	.zero		1


	//   ....[39]....
        /*0ddc*/ 	.word	0x00009520
        /*0de0*/ 	.word	0x0000000b
        /*0de4*/ 	.word	0x00038850
        /*0de8*/ 	.short	0x010a
        /*0dea*/ 	.byte	0x3f
	.zero		1


	//   ....[40]....
        /*0dec*/ 	.word	0x0000bbb0
        /*0df0*/ 	.word	0x0000000a
        /*0df4*/ 	.word	0x00000000
        /*0df8*/ 	.short	0x0101
        /*0dfa*/ 	.byte	0x3f
	.zero		1


	//   ....[41]....
        /*0dfc*/ 	.word	0x0000c270
        /*0e00*/ 	.word	0x0000000b
        /*0e04*/ 	.word	0x00000000
        /*0e08*/ 	.short	0x0101
        /*0e0a*/ 	.byte	0x3f
	.zero		1


	//   ....[42]....
        /*0e0c*/ 	.word	0x0000c390
        /*0e10*/ 	.word	0x0000000c
        /*0e14*/ 	.word	0x00038830
        /*0e18*/ 	.short	0x010a
        /*0e1a*/ 	.byte	0x3f
	.zero		1


	//   ....[43]....
        /*0e1c*/ 	.word	0x0000c440
        /*0e20*/ 	.word	0x0000000c
        /*0e24*/ 	.word	0x00038830
        /*0e28*/ 	.short	0x010a
        /*0e2a*/ 	.byte	0x3f
	.zero		1


	//   ....[44]....
        /*0e2c*/ 	.word	0x0000c6b0
        /*0e30*/ 	.word	0x0000000c
        /*0e34*/ 	.word	0x00038850
        /*0e38*/ 	.short	0x010a
        /*0e3a*/ 	.byte	0x3f
	.zero		1


	//   ....[45]....
        /*0e3c*/ 	.word	0x0000c720
        /*0e40*/ 	.word	0x0000000c
        /*0e44*/ 	.word	0x00038850
        /*0e48*/ 	.short	0x010a
        /*0e4a*/ 	.byte	0x3f
	.zero		1


	//   ....[46]....
        /*0e4c*/ 	.word	0x0000e770
        /*0e50*/ 	.word	0x000000a9
        /*0e54*/ 	.word	0x00000000
        /*0e58*/ 	.short	0x0101
        /*0e5a*/ 	.byte	0x3f
	.zero		1


	//   ....[47]....
        /*0e5c*/ 	.word	0x0000f9d0
        /*0e60*/ 	.word	0x0000000c
        /*0e64*/ 	.word	0x00000000
        /*0e68*/ 	.short	0x0101
        /*0e6a*/ 	.byte	0x3f
	.zero		1


	//   ....[48]....
        /*0e6c*/ 	.word	0x00012290
        /*0e70*/ 	.word	0x00000000
        /*0e74*/ 	.word	0x00000000
        /*0e78*/ 	.short	0x0101
        /*0e7a*/ 	.byte	0x3f
	.zero		1


	//   ....[49]....
        /*0e7c*/ 	.word	0x00014a50
        /*0e80*/ 	.word	0x00000017
        /*0e84*/ 	.word	0x00038820
        /*0e88*/ 	.short	0x010a
        /*0e8a*/ 	.byte	0x3f
	.zero		1


	//   ....[50]....
        /*0e8c*/ 	.word	0x00014ae0
        /*0e90*/ 	.word	0x00000003
        /*0e94*/ 	.word	0x000388a0
        /*0e98*/ 	.short	0x010a
        /*0e9a*/ 	.byte	0x3f
	.zero		1


	//   ....[51]....
        /*0e9c*/ 	.word	0x00014d30
        /*0ea0*/ 	.word	0x00000003
        /*0ea4*/ 	.word	0x000388c0
        /*0ea8*/ 	.short	0x010a
        /*0eaa*/ 	.byte	0x3f
	.zero		1


	//   ....[52]....
        /*0eac*/ 	.word	0x00015700
        /*0eb0*/ 	.word	0x00000006
        /*0eb4*/ 	.word	0x000388a0
        /*0eb8*/ 	.short	0x010a
        /*0eba*/ 	.byte	0x3f
	.zero		1


	//   ....[53]....
        /*0ebc*/ 	.word	0x00015940
        /*0ec0*/ 	.word	0x00000006
        /*0ec4*/ 	.word	0x000388c0
        /*0ec8*/ 	.short	0x010a
        /*0eca*/ 	.byte	0x3f
	.zero		1


	//   ....[54]....
        /*0ecc*/ 	.word	0x00016e90
        /*0ed0*/ 	.word	0x0000001b
        /*0ed4*/ 	.word	0x00038840
        /*0ed8*/ 	.short	0x010a
        /*0eda*/ 	.byte	0x3f
	.zero		1


	//   ....[55]....
        /*0edc*/ 	.word	0x000173d0
        /*0ee0*/ 	.word	0x0000001b
        /*0ee4*/ 	.word	0x00038830
        /*0ee8*/ 	.short	0x0107
        /*0eea*/ 	.byte	0x3f
	.zero		1


	//   ....[56]....
        /*0eec*/ 	.word	0x000174a0
        /*0ef0*/ 	.word	0x0000001b
        /*0ef4*/ 	.word	0x00038830
        /*0ef8*/ 	.short	0x0101
        /*0efa*/ 	.byte	0x3f
	.zero		1


	//   ....[57]....
        /*0efc*/ 	.word	0x00017d50
        /*0f00*/ 	.word	0x00000017
        /*0f04*/ 	.word	0x00038800
        /*0f08*/ 	.short	0x0107
        /*0f0a*/ 	.byte	0x3f
	.zero		1


	//   ....[58]....
        /*0f0c*/ 	.word	0x00017de0
        /*0f10*/ 	.word	0x00000017
        /*0f14*/ 	.word	0x00038800
        /*0f18*/ 	.short	0x0101
        /*0f1a*/ 	.byte	0x3f
	.zero		1


	//   ....[59]....
        /*0f1c*/ 	.word	0x00018cf0
        /*0f20*/ 	.word	0x00000017
        /*0f24*/ 	.word	0x00038810
        /*0f28*/ 	.short	0x0107
        /*0f2a*/ 	.byte	0x3f
	.zero		1


	//   ....[60]....
        /*0f2c*/ 	.word	0x00018df0
        /*0f30*/ 	.word	0x00000017
        /*0f34*/ 	.word	0x00038810
        /*0f38*/ 	.short	0x0101
        /*0f3a*/ 	.byte	0x3f
	.zero		1


	//   ....[61]....
        /*0f3c*/ 	.word	0x00018e10
        /*0f40*/ 	.word	0x00000017
        /*0f44*/ 	.word	0x00038820
        /*0f48*/ 	.short	0x010a
        /*0f4a*/ 	.byte	0x3f
	.zero		1


	//   ....[62]....
        /*0f4c*/ 	.word	0x00018ea0
        /*0f50*/ 	.word	0x0000001b
        /*0f54*/ 	.word	0x00038860
        /*0f58*/ 	.short	0x010a
        /*0f5a*/ 	.byte	0x3f
	.zero		1


	//   ....[63]....
        /*0f5c*/ 	.word	0x000197d0
        /*0f60*/ 	.word	0x0000001b
        /*0f64*/ 	.word	0x00038850
        /*0f68*/ 	.short	0x0107
        /*0f6a*/ 	.byte	0x3f
	.zero		1


	//   ....[64]....
        /*0f6c*/ 	.word	0x000198a0
        /*0f70*/ 	.word	0x0000001b
        /*0f74*/ 	.word	0x00038850
        /*0f78*/ 	.short	0x0101
        /*0f7a*/ 	.byte	0x3f
	.zero		1


	//   ....[65]....
        /*0f7c*/ 	.word	0x00019c30
        /*0f80*/ 	.word	0x00000006
        /*0f84*/ 	.word	0x00038840
        /*0f88*/ 	.short	0x010a
        /*0f8a*/ 	.byte	0x3f
	.zero		1


	//   ....[66]....
        /*0f8c*/ 	.word	0x00019f70
        /*0f90*/ 	.word	0x00000006
        /*0f94*/ 	.word	0x00038830
        /*0f98*/ 	.short	0x0107
        /*0f9a*/ 	.byte	0x3f
	.zero		1


	//   ....[67]....
        /*0f9c*/ 	.word	0x0001a030
        /*0fa0*/ 	.word	0x00000006
        /*0fa4*/ 	.word	0x00038830
        /*0fa8*/ 	.short	0x0101
        /*0faa*/ 	.byte	0x3f
	.zero		1


	//   ....[68]....
        /*0fac*/ 	.word	0x0001a060
        /*0fb0*/ 	.word	0x00000006
        /*0fb4*/ 	.word	0x00038860
        /*0fb8*/ 	.short	0x010a
        /*0fba*/ 	.byte	0x3f
	.zero		1


	//   ....[69]....
        /*0fbc*/ 	.word	0x0001a730
        /*0fc0*/ 	.word	0x00000006
        /*0fc4*/ 	.word	0x00038850
        /*0fc8*/ 	.short	0x0107
        /*0fca*/ 	.byte	0x3f
	.zero		1


	//   ....[70]....
        /*0fcc*/ 	.word	0x0001a7f0
        /*0fd0*/ 	.word	0x00000006
        /*0fd4*/ 	.word	0x00038850
        /*0fd8*/ 	.short	0x0101
        /*0fda*/ 	.byte	0x3f
	.zero		1


	//   ....[71]....
        /*0fdc*/ 	.word	0x0001b430
        /*0fe0*/ 	.word	0x00000004
        /*0fe4*/ 	.word	0x00038820
        /*0fe8*/ 	.short	0x010a
        /*0fea*/ 	.byte	0x3f
	.zero		1


	//   ....[72]....
        /*0fec*/ 	.word	0x0001b5a0
        /*0ff0*/ 	.word	0x00000005
        /*0ff4*/ 	.word	0x00038840
        /*0ff8*/ 	.short	0x010a
        /*0ffa*/ 	.byte	0x3f
	.zero		1


	//   ....[73]....
        /*0ffc*/ 	.word	0x0001b640
        /*1000*/ 	.word	0x00000019
        /*1004*/ 	.word	0x00038840
        /*1008*/ 	.short	0x010a
        /*100a*/ 	.byte	0x3f
	.zero		1


	//   ....[74]....
        /*100c*/ 	.word	0x0001b680
        /*1010*/ 	.word	0x00000005
        /*1014*/ 	.word	0x00038860
        /*1018*/ 	.short	0x010a
        /*101a*/ 	.byte	0x3f
	.zero		1


	//   ....[75]....
        /*101c*/ 	.word	0x0001b6c0
        /*1020*/ 	.word	0x00000019
        /*1024*/ 	.word	0x00038860
        /*1028*/ 	.short	0x010a
        /*102a*/ 	.byte	0x3f
	.zero		1


	//   ....[76]....
        /*102c*/ 	.word	0x0001b720
        /*1030*/ 	.word	0x0000003f
        /*1034*/ 	.word	0x00038890
        /*1038*/ 	.short	0x010a
        /*103a*/ 	.byte	0x3f
	.zero		1


	//   ....[77]....
        /*103c*/ 	.word	0x0001b890
        /*1040*/ 	.word	0x0000003f
        /*1044*/ 	.word	0x00038890
        /*1048*/ 	.short	0x010a
        /*104a*/ 	.byte	0x3f
	.zero		1


	//   ....[78]....
        /*104c*/ 	.word	0x0001ba10
        /*1050*/ 	.word	0x0000003f
        /*1054*/ 	.word	0x00038890
        /*1058*/ 	.short	0x010a
        /*105a*/ 	.byte	0x3f
	.zero		1


	//   ....[79]....
        /*105c*/ 	.word	0x0001bb70
        /*1060*/ 	.word	0x0000003f
        /*1064*/ 	.word	0x000388b0
        /*1068*/ 	.short	0x010a
        /*106a*/ 	.byte	0x3f
	.zero		1


	//   ....[80]....
        /*106c*/ 	.word	0x0001bd80
        /*1070*/ 	.word	0x00000002
        /*1074*/ 	.word	0x00038800
        /*1078*/ 	.short	0x010a
        /*107a*/ 	.byte	0x3f
	.zero		1


	//   ....[81]....
        /*107c*/ 	.word	0x0001bf90
        /*1080*/ 	.word	0x00000002
        /*1084*/ 	.word	0x00038800
        /*1088*/ 	.short	0x010a
        /*108a*/ 	.byte	0x3f
	.zero		1


	//   ....[82]....
        /*108c*/ 	.word	0x0001bfe0
        /*1090*/ 	.word	0x0000000b
        /*1094*/ 	.word	0x00038830
        /*1098*/ 	.short	0x010a
        /*109a*/ 	.byte	0x3f
	.zero		1


	//   ....[83]....
        /*109c*/ 	.word	0x0001c030
        /*10a0*/ 	.word	0x00000002
        /*10a4*/ 	.word	0x00038810
        /*10a8*/ 	.short	0x010a
        /*10aa*/ 	.byte	0x3f
	.zero		1


	//   ....[84]....
        /*10ac*/ 	.word	0x0001c080
        /*10b0*/ 	.word	0x0000000b
        /*10b4*/ 	.word	0x00038850
        /*10b8*/ 	.short	0x010a
        /*10ba*/ 	.byte	0x3f
	.zero		1


	//   ....[85]....
        /*10bc*/ 	.word	0x0001c0d0
        /*10c0*/ 	.word	0x0000000c
        /*10c4*/ 	.word	0x00038830
        /*10c8*/ 	.short	0x010a
        /*10ca*/ 	.byte	0x3f
	.zero		1


	//   ....[86]....
        /*10cc*/ 	.word	0x0001c120
        /*10d0*/ 	.word	0x0000000c
        /*10d4*/ 	.word	0x00038850
        /*10d8*/ 	.short	0x010a
        /*10da*/ 	.byte	0x3f
	.zero		1


	//   ....[87]....
        /*10dc*/ 	.word	0x0001c2c0
        /*10e0*/ 	.word	0x00000017
        /*10e4*/ 	.word	0x00038820
        /*10e8*/ 	.short	0x010a
        /*10ea*/ 	.byte	0x3f
	.zero		1


	//   ....[88]....
        /*10ec*/ 	.word	0x0001c310
        /*10f0*/ 	.word	0x00000003
        /*10f4*/ 	.word	0x000388a0
        /*10f8*/ 	.short	0x010a
        /*10fa*/ 	.byte	0x3f
	.zero		1


	//   ....[89]....
        /*10fc*/ 	.word	0x0001c360
        /*1100*/ 	.word	0x00000003
        /*1104*/ 	.word	0x000388c0
        /*1108*/ 	.short	0x010a
        /*110a*/ 	.byte	0x3f
	.zero		1


	//   ....[90]....
        /*110c*/ 	.word	0x0001c3b0
        /*1110*/ 	.word	0x00000006
        /*1114*/ 	.word	0x000388a0
        /*1118*/ 	.short	0x010a
        /*111a*/ 	.byte	0x3f
	.zero		1


	//   ....[91]....
        /*111c*/ 	.word	0x0001c400
        /*1120*/ 	.word	0x00000006
        /*1124*/ 	.word	0x000388c0
        /*1128*/ 	.short	0x010a
        /*112a*/ 	.byte	0x3f
	.zero		1


	//   ....[92]....
        /*112c*/ 	.word	0x0001c520
        /*1130*/ 	.word	0x0000001b
        /*1134*/ 	.word	0x00038840
        /*1138*/ 	.short	0x010a
        /*113a*/ 	.byte	0x3f
	.zero		1


	//   ....[93]....
        /*113c*/ 	.word	0x0001dab0
        /*1140*/ 	.word	0x00000017
        /*1144*/ 	.word	0x00038820
        /*1148*/ 	.short	0x010a
        /*114a*/ 	.byte	0x3f
	.zero		1


	//   ....[94]....
        /*114c*/ 	.word	0x0001db00
        /*1150*/ 	.word	0x0000001b
        /*1154*/ 	.word	0x00038860
        /*1158*/ 	.short	0x010a
        /*115a*/ 	.byte	0x3f
	.zero		1


	//   ....[95]....
        /*115c*/ 	.word	0x0001e3f0
        /*1160*/ 	.word	0x00000006
        /*1164*/ 	.word	0x00038840
        /*1168*/ 	.short	0x010a
        /*116a*/ 	.byte	0x3f
	.zero		1


	//   ....[96]....
        /*116c*/ 	.word	0x0001e8b0
        /*1170*/ 	.word	0x00000006
        /*1174*/ 	.word	0x00038860
        /*1178*/ 	.short	0x010a
        /*117a*/ 	.byte	0x3f
	.zero		1


	//   ....[97]....
        /*117c*/ 	.word	0x0001f9a0
        /*1180*/ 	.word	0x00000004
        /*1184*/ 	.word	0x00038820
        /*1188*/ 	.short	0x010a
        /*118a*/ 	.byte	0x3f
	.zero		1


	//   ....[98]....
        /*118c*/ 	.word	0x0001fb40
        /*1190*/ 	.word	0x00000005
        /*1194*/ 	.word	0x00038840
        /*1198*/ 	.short	0x010a
        /*119a*/ 	.byte	0x3f
	.zero		1


	//   ....[99]....
        /*119c*/ 	.word	0x0001fb90
        /*11a0*/ 	.word	0x00000019
        /*11a4*/ 	.word	0x00038840
        /*11a8*/ 	.short	0x010a
        /*11aa*/ 	.byte	0x3f
	.zero		1


	//   ....[100]....
        /*11ac*/ 	.word	0x0001fbe0
        /*11b0*/ 	.word	0x00000005
        /*11b4*/ 	.word	0x00038860
        /*11b8*/ 	.short	0x010a
        /*11ba*/ 	.byte	0x3f
	.zero		1


	//----- nvinfo : EIATTR_NUM_MBARRIERS
	.align		4
.L_298:
        /*11bc*/ 	.byte	0x03, 0x38
        /*11be*/ 	.short	0x0017


	//----- nvinfo : EIATTR_EXIT_INSTR_OFFSETS
	.align		4
        /*11c0*/ 	.byte	0x04, 0x1c
        /*11c2*/ 	.short	(.L_300 - .L_299)


	//   ....[0]....
.L_299:
        /*11c4*/ 	.word	0x0001b710


	//----- nvinfo : EIATTR_MAX_THREADS
	.align		4
.L_300:
        /*11c8*/ 	.byte	0x04, 0x05
        /*11ca*/ 	.short	(.L_302 - .L_301)
.L_301:
        /*11cc*/ 	.word	0x00000180
        /*11d0*/ 	.word	0x00000001
        /*11d4*/ 	.word	0x00000001


	//----- nvinfo : EIATTR_CRS_STACK_SIZE
	.align		4
.L_302:
        /*11d8*/ 	.byte	0x04, 0x1e
        /*11da*/ 	.short	(.L_304 - .L_303)
.L_303:
        /*11dc*/ 	.word	0x00000000


	//----- nvinfo : EIATTR_CBANK_PARAM_SIZE
	.align		4
.L_304:
        /*11e0*/ 	.byte	0x03, 0x19
        /*11e2*/ 	.short	0x0bf0


	//----- nvinfo : EIATTR_PARAM_CBANK
	.align		4
        /*11e4*/ 	.byte	0x04, 0x0a
        /*11e6*/ 	.short	(.L_306 - .L_305)
	.align		4
.L_305:
        /*11e8*/ 	.word	index@(.nv.constant0._ZN7cutlass13device_kernelIN5flash11enable_sm90INS1_16FlashAttnFwdSm90INS1_25CollectiveMainloopFwdSm90ILi2EN4cute5tupleIJNS5_1CILi1EEES8_S8_EEENS6_IJNS7_ILi64EEESA_SA_EEELi512ENS_10bfloat16_tEfNS_4arch4Sm90ELb0ELb0ELb1ELb1ELb1ELb1ELb1ELb0ELb0ELb1ELb0ELb0EEENS1_21CollectiveEpilogueFwdINS6_IJSA_NS7_ILi512EEESA_EEES9_SC_SE_Li256ELb1ELb1ELb0ELb0EEENS1_36VarlenDynamicPersistentTileSchedulerILi64ELi64ELi256ELi128ELb0ELb1ELb1ELb0ELb1ELb1EEEEEEEEEvNT_6ParamsE)
        /*11ec*/ 	.short	0x0210
        /*11ee*/ 	.short	0x0bf0


	//----- nvinfo : EIATTR_SW_WAR
	.align		4
.L_306:
        /*11f0*/ 	.byte	0x04, 0x36
        /*11f2*/ 	.short	(.L_308 - .L_307)
.L_307:
        /*11f4*/ 	.word	0x00000008
.L_308:


//--------------------- .nv.info._ZN7cutlass13device_kernelIN5flash11enable_sm90INS1_16FlashAttnFwdSm90INS1_25CollectiveMainloopFwdSm90ILi2EN4cute5tupleIJNS5_1CILi1EEES8_S8_EEENS6_IJNS7_ILi64EEESA_SA_EEELi512ENS_10bfloat16_tEfNS_4arch4Sm90ELb0ELb1ELb1ELb0ELb1ELb0ELb0ELb0ELb0ELb1ELb0ELb0EEENS1_21CollectiveEpilogueFwdINS6_IJSA_NS7_ILi512EEESA_EEES9_SC_SE_Li256ELb0ELb1ELb0ELb0EEENS1_30DynamicPersistentTileSchedulerILi256ELi128ELb0ELb1ELb1EEEEEEEEEvNT_6ParamsE --------------------------
	.section	.nv.info._ZN7cutlass13device_kernelIN5flash11enable_sm90INS1_16FlashAttnFwdSm90INS1_25CollectiveMainloopFwdSm90ILi2EN4cute5tupleIJNS5_1CILi1EEES8_S8_EEENS6_IJNS7_ILi64EEESA_SA_EEELi512ENS_10bfloat16_tEfNS_4arch4Sm90ELb0ELb1ELb1ELb0ELb1ELb0ELb0ELb0ELb0ELb1ELb0ELb0EEENS1_21CollectiveEpilogueFwdINS6_IJSA_NS7_ILi512EEESA_EEES9_SC_SE_Li256ELb0ELb1ELb0ELb0EEENS1_30DynamicPersistentTileSchedulerILi256ELi128ELb0ELb1ELb1EEEEEEEEEvNT_6ParamsE,"",@"SHT_CUDA_INFO"
	.sectionflags	@""
	.align	4


	//----- nvinfo : EIATTR_CUDA_API_VERSION
	.align		4
        /*0000*/ 	.byte	0x04, 0x37
        /*0002*/ 	.short	(.L_310 - .L_309)
.L_309:
        /*0004*/ 	.word	0x00000082


	//----- nvinfo : EIATTR_KPARAM_INFO
	.align		4
.L_310:
        /*0008*/ 	.byte	0x04, 0x17
        /*000a*/ 	.short	(.L_312 - .L_311)
.L_311:
        /*000c*/ 	.word	0x00000000
        /*0010*/ 	.short	0x0000
        /*0012*/ 	.short	0x0070
        /*0014*/ 	.byte	0x00, 0xf0, 0x01, 0x2a


	//----- nvinfo : EIATTR_SPARSE_MMA_MASK
	.align		4
.L_312:
        /*0018*/ 	.byte	0x03, 0x50
        /*001a*/ 	.short	0x0000


	//----- nvinfo : EIATTR_MAXREG_COUNT
	.align		4
        /*001c*/ 	.byte	0x03, 0x1b
        /*001e*/ 	.short	0x00a8


	//----- nvinfo : EIATTR_NUM_BARRIERS
	.align		4
        /*0020*/ 	.byte	0x02, 0x4c
        /*0022*/ 	.byte	0x10
	.zero		1


	//----- nvinfo : EIATTR_EXTERNS
	.align		4
        /*0024*/ 	.byte	0x04, 0x0f
        /*0026*/ 	.short	(.L_314 - .L_313)


	//   ....[0]....
	.align		4
.L_313:
        /*0028*/ 	.word	index@(__assertfail)


	//----- nvinfo : EIATTR_ANNOTATIONS
	.align		4
.L_314:
        /*002c*/ 	.byte	0x04, 0x55
        /*002e*/ 	.short	(.L_316 - .L_315)


	//   ....[0]....
.L_315:
        /*0030*/ 	.word	0x00000001
        /*0034*/ 	.byte	0x20, 0x0a, 0x01, 0x00, 0x01, 0x00, 0x00, 0x00, 0x30, 0x0b, 0x01, 0x00, 0x01, 0x00, 0x00, 0x00
        /*0044*/ 	.byte	0x20, 0x0f, 0x01, 0x00, 0x01, 0x00, 0x00, 0x00, 0x80, 0x21, 0x01, 0x00, 0x01, 0x00, 0x00, 0x00
        /*0054*/ 	.byte	0x40, 0x27, 0x01, 0x00, 0x01, 0x00, 0x00, 0x00, 0x20, 0x2d, 0x01, 0x00, 0x01, 0x00, 0x00, 0x00
        /*0064*/ 	.byte	0x40, 0x2d, 0x01, 0x00, 0x01, 0x00, 0x00, 0x00, 0x80, 0x2e, 0x01, 0x00, 0x01, 0x00, 0x00, 0x00
        /*0074*/ 	.byte	0x30, 0x49, 0x01, 0x00


	//----- nvinfo : EIATTR_MERCURY_ISA_VERSION
	.align		4
.L_316:
        /*0078*/ 	.byte	0x03, 0x5f
        /*007a*/ 	.short	0x0101


	//----- nvinfo : EIATTR_INT_WARP_WIDE_INSTR_OFFSETS
	.align		4
        /*007c*/ 	.byte	0x04, 0x31
        /*007e*/ 	.short	(.L_318 - .L_317)


	//   ....[0]....
.L_317:
        /*0080*/ 	.word	0x000000c0


	//   ....[1]....
        /*0084*/ 	.word	0x000000d0


	//   ....[2]....
        /*0088*/ 	.word	0x00000170


	//   ....[3]....
        /*008c*/ 	.word	0x000118a0


	//   ....[4]....
        /*0090*/ 	.word	0x00011930


	//   ....[5]....
        /*0094*/ 	.word	0x000146c0


	//   ....[6]....
        /*0098*/ 	.word	0x00014750


	//----- nvinfo : EIATTR_COOP_GROUP_MASK_REGIDS
	.align		4
.L_318:
        /*009c*/ 	.byte	0x04, 0x29
        /*009e*/ 	.short	(.L_320 - .L_319)


	//   ....[0]....
.L_319:
        /*00a0*/ 	.word	0xffffffff


	//   ....[1]....
        /*00a4*/ 	.word	0xffffffff


	//   ....[2]....
        /*00a8*/ 	.word	0xffffffff


	//   ....[3]....
        /*00ac*/ 	.word	0xffffffff


	//   ....[4]....
        /*00b0*/ 	.word	0xffffffff


	//   ....[5]....
        /*00b4*/ 	.word	0xffffffff


	//   ....[6]....
        /*00b8*/ 	.word	0xffffffff


	//   ....[7]....
        /*00bc*/ 	.word	0xffffffff


	//   ....[8]....
        /*00c0*/ 	.word	0xffffffff


	//   ....[9]....
        /*00c4*/ 	.word	0xffffffff


	//   ....[10]....
        /*00c8*/ 	.word	0xffffffff


	//   ....[11]....
        /*00cc*/ 	.word	0xffffffff


	//   ....[12]....
        /*00d0*/ 	.word	0xffffffff


	//   ....[13]....
        /*00d4*/ 	.word	0xffffffff


	//   ....[14]....
        /*00d8*/ 	.word	0xffffffff


	//   ....[15]....
        /*00dc*/ 	.word	0xffffffff


	//   ....[16]....
        /*00e0*/ 	.word	0xffffffff


	//   ....[17]....
        /*00e4*/ 	.word	0xffffffff


	//   ....[18]....
        /*00e8*/ 	.word	0xffffffff


	//   ....[19]....
        /*00ec*/ 	.word	0xffffffff


	//   ....[20]....
        /*00f0*/ 	.word	0xffffffff


	//   ....[21]....
        /*00f4*/ 	.word	0xffffffff


	//   ....[22]....
        /*00f8*/ 	.word	0xffffffff


	//   ....[23]....
        /*00fc*/ 	.word	0xffffffff


	//   ....[24]....
        /*0100*/ 	.word	0xffffffff


	//   ....[25]....
        /*0104*/ 	.word	0xffffffff


	//   ....[26]....
        /*0108*/ 	.word	0xffffffff


	//   ....[27]....
        /*010c*/ 	.word	0xffffffff


	//   ....[28]....
        /*0110*/ 	.word	0xffffffff


	//   ....[29]....
        /*0114*/ 	.word	0xffffffff


	//   ....[30]....
        /*0118*/ 	.word	0xffffffff


	//   ....[31]....
        /*011c*/ 	.word	0xffffffff


	//   ....[32]....
        /*0120*/ 	.word	0xffffffff


	//   ....[33]....
        /*0124*/ 	.word	0xffffffff


	//   ....[34]....
        /*0128*/ 	.word	0xffffffff


	//   ....[35]....
        /*012c*/ 	.word	0xffffffff


	//   ....[36]....
        /*0130*/ 	.word	0xffffffff


	//   ....[37]....
        /*0134*/ 	.word	0xffffffff


	//   ....[38]....
        /*0138*/ 	.word	0xffffffff


	//   ....[39]....
        /*013c*/ 	.word	0xffffffff


	//   ....[40]....
        /*0140*/ 	.word	0xffffffff


	//   ....[41]....
        /*0144*/ 	.word	0xffffffff


	//   ....[42]....
        /*0148*/ 	.word	0xffffffff


	//   ....[43]....
        /*014c*/ 	.word	0xffffffff


	//   ....[44]....
        /*0150*/ 	.word	0xffffffff


	//   ....[45]....
        /*0154*/ 	.word	0xffffffff


	//   ....[46]....
        /*0158*/ 	.word	0xffffffff


	//   ....[47]....
        /*015c*/ 	.word	0xffffffff


	//   ....[48]....
        /*0160*/ 	.word	0xffffffff


	//   ....[49]....
        /*0164*/ 	.word	0xffffffff


	//   ....[50]....
        /*0168*/ 	.word	0xffffffff


	//   ....[51]....
        /*016c*/ 	.word	0xffffffff


	//   ....[52]....
        /*0170*/ 	.word	0xffffffff


	//   ....[53]....
        /*0174*/ 	.word	0xffffffff


	//   ....[54]....
        /*0178*/ 	.word	0xffffffff


	//   ....[55]....
        /*017c*/ 	.word	0xffffffff


	//   ....[56]....
        /*0180*/ 	.word	0xffffffff


	//   ....[57]....
        /*0184*/ 	.word	0xffffffff


	//   ....[58]....
        /*0188*/ 	.word	0xffffffff


	//   ....[59]....
        /*018c*/ 	.word	0xffffffff


	//   ....[60]....
        /*0190*/ 	.word	0xffffffff


	//   ....[61]....
        /*0194*/ 	.word	0xffffffff


	//   ....[62]....
        /*0198*/ 	.word	0xffffffff


	//   ....[63]....
        /*019c*/ 	.word	0xffffffff


	//   ....[64]....
        /*01a0*/ 	.word	0xffffffff


	//   ....[65]....
        /*01a4*/ 	.word	0xffffffff


	//   ....[66]....
        /*01a8*/ 	.word	0xffffffff


	//   ....[67]....
        /*01ac*/ 	.word	0xffffffff


	//   ....[68]....
        /*01b0*/ 	.word	0xffffffff


	//   ....[69]....
        /*01b4*/ 	.word	0xffffffff


	//   ....[70]....
        /*01b8*/ 	.word	0xffffffff


	//   ....[71]....
        /*01bc*/ 	.word	0xffffffff


	//   ....[72]....
        /*01c0*/ 	.word	0xffffffff


	//   ....[73]....
        /*01c4*/ 	.word	0xffffffff


	//   ....[74]....
        /*01c8*/ 	.word	0xffffffff


	//   ....[75]....
        /*01cc*/ 	.word	0xffffffff


	//   ....[76]....
        /*01d0*/ 	.word	0xffffffff


	//   ....[77]....
        /*01d4*/ 	.word	0xffffffff


	//   ....[78]....
        /*01d8*/ 	.word	0xffffffff


	//   ....[79]....
        /*01dc*/ 	.word	0xffffffff


	//   ....[80]....
        /*01e0*/ 	.word	0xffffffff


	//   ....[81]....
        /*01e4*/ 	.word	0xffffffff


	//   ....[82]....
        /*01e8*/ 	.word	0xffffffff


	//   ....[83]....
        /*01ec*/ 	.word	0xffffffff


	//   ....[84]....
        /*01f0*/ 	.word	0xffffffff


	//   ....[85]....
        /*01f4*/ 	.word	0xffffffff


	//   ....[86]....
        /*01f8*/ 	.word	0xffffffff


	//   ....[87]....
        /*01fc*/ 	.word	0xffffffff


	//   ....[88]....
        /*0200*/ 	.word	0xffffffff


	//   ....[89]....
        /*0204*/ 	.word	0xffffffff


	//   ....[90]....
        /*0208*/ 	.word	0xffffffff


	//   ....[91]....
        /*020c*/ 	.word	0xffffffff


	//   ....[92]....
        /*0210*/ 	.word	0xffffffff


	//   ....[93]....
        /*0214*/ 	.word	0xffffffff


	//   ....[94]....
        /*0218*/ 	.word	0x0500000f


	//   ....[95]....
        /*021c*/ 	.word	0x0500000f


	//   ....[96]....
        /*0220*/ 	.word	0x0500000f


	//   ....[97]....
        /*0224*/ 	.word	0x0500000f


	//   ....[98]....
        /*0228*/ 	.word	0x0500000f


	//   ....[99]....
        /*022c*/ 	.word	0x0500000f


	//   ....[100]....
        /*0230*/ 	.word	0x0500000f


	//   ....[101]....
        /*0234*/ 	.word	0x0500000f


	//   ....[102]....
        /*0238*/ 	.word	0x0500000f


	//   ....[103]....
        /*023c*/ 	.word	0x0500000f


	//   ....[104]....
        /*0240*/ 	.word	0x0500000f


	//   ....[105]....
        /*0244*/ 	.word	0x0500000f


	//   ....[106]....
        /*0248*/ 	.word	0x0500000f


	//   ....[107]....
        /*024c*/ 	.word	0x0500000f


	//   ....[108]....
        /*0250*/ 	.word	0x0500000f


	//   ....[109]....
        /*0254*/ 	.word	0x0500000f


	//   ....[110]....
        /*0258*/ 	.word	0x0500000f


	//   ....[111]....
        /*025c*/ 	.word	0x0500000f


	//   ....[112]....
        /*0260*/ 	.word	0x0500000f


	//   ....[113]....
        /*0264*/ 	.word	0x0500000f


	//   ....[114]....
        /*0268*/ 	.word	0x0500000f


	//   ....[115]....
        /*026c*/ 	.word	0x0500000f


	//   ....[116]....
        /*0270*/ 	.word	0x0500000f


	//   ....[117]....
        /*0274*/ 	.word	0x0500000f


	//   ....[118]....
        /*0278*/ 	.word	0x0500000f


	//   ....[119]....
        /*027c*/ 	.word	0x0500000f


	//   ....[120]....
        /*0280*/ 	.word	0x0500000f


	//   ....[121]....
        /*0284*/ 	.word	0x0500000f


	//   ....[122]....
        /*0288*/ 	.word	0x0500000f


	//   ....[123]....
        /*028c*/ 	.word	0x0500000f


	//   ....[124]....
        /*0290*/ 	.word	0x0500000f


	//   ....[125]....
        /*0294*/ 	.word	0x0500000f


	//   ....[126]....
        /*0298*/ 	.word	0x0500000f


	//   ....[127]....
        /*029c*/ 	.word	0x0500000f


	//   ....[128]....
        /*02a0*/ 	.word	0x0500000f


	//   ....[129]....
        /*02a4*/ 	.word	0x0500000f


	//   ....[130]....
        /*02a8*/ 	.word	0x0500000f


	//   ....[131]....
        /*02ac*/ 	.word	0x0500000f


	//   ....[132]....
        /*02b0*/ 	.word	0x0500000f


	//   ....[133]....
        /*02b4*/ 	.word	0x0500000f


	//   ....[134]....
        /*02b8*/ 	.word	0x0500000f


	//   ....[135]....
        /*02bc*/ 	.word	0x0500000f


	//   ....[136]....
        /*02c0*/ 	.word	0x0500000f


	//----- nvinfo : EIATTR_COOP_GROUP_INSTR_OFFSETS
	.align		4
.L_320:
        /*02c4*/ 	.byte	0x04, 0x28
        /*02c6*/ 	.short	(.L_322 - .L_321)


	//   ....[0]....
.L_321:
        /*02c8*/ 	.word	0x00000070


	//   ....[1]....
        /*02cc*/ 	.word	0x000000b0


	//   ....[2]....
        /*02d0*/ 	.word	0x00000290


	//   ....[3]....
        /*02d4*/ 	.word	0x000003f0


	//   ....[4]....
        /*02d8*/ 	.word	0x00000510


	//   ....[5]....
        /*02dc*/ 	.word	0x00000670


	//   ....[6]....
        /*02e0*/ 	.word	0x00001b50


	//   ....[7]....
        /*02e4*/ 	.word	0x00003cc0


	//   ....[8]....
        /*02e8*/ 	.word	0x00004430


	//   ....[9]....
        /*02ec*/ 	.word	0x00004a40


	//   ....[10]....
        /*02f0*/ 	.word	0x00005360


	//   ....[11]....
        /*02f4*/ 	.word	0x00005480


	//   ....[12]....
        /*02f8*/ 	.word	0x000057f0


	//   ....[13]....
        /*02fc*/ 	.word	0x00005870


	//   ....[14]....
        /*0300*/ 	.word	0x000060e0


	//   ....[15]....
        /*0304*/ 	.word	0x000068c0


	//   ....[16]....
        /*0308*/ 	.word	0x00006e10


	//   ....[17]....
        /*030c*/ 	.word	0x00007510


	//   ....[18]....
        /*0310*/ 	.word	0x00007610


	//   ....[19]....
        /*0314*/ 	.word	0x00007990


	//   ....[20]....
        /*0318*/ 	.word	0x00007a60


	//   ....[21]....
        /*031c*/ 	.word	0x00008b70


	//   ....[22]....
        /*0320*/ 	.word	0x000095c0


	//   ....[23]....
        /*0324*/ 	.word	0x00009650


	//   ....[24]....
        /*0328*/ 	.word	0x00009910


	//   ....[25]....
        /*032c*/ 	.word	0x00009ad0


	//   ....[26]....
        /*0330*/ 	.word	0x0000aae0


	//   ....[27]....
        /*0334*/ 	.word	0x0000b090


	//   ....[28]....
        /*0338*/ 	.word	0x0000b5d0


	//   ....[29]....
        /*033c*/ 	.word	0x0000bcc0


	//   ....[30]....
        /*0340*/ 	.word	0x0000bdc0


	//   ....[31]....
        /*0344*/ 	.word	0x0000c180


	//   ....[32]....
        /*0348*/ 	.word	0x0000c2a0


	//   ....[33]....
        /*034c*/ 	.word	0x0000d330


	//   ....[34]....
        /*0350*/ 	.word	0x0000d400


	//   ....[35]....
        /*0354*/ 	.word	0x0000d440


	//   ....[36]....
        /*0358*/ 	.word	0x0000d4d0


	//   ....[37]....
        /*035c*/ 	.word	0x0000d510


	//   ....[38]....
        /*0360*/ 	.word	0x0000e7b0


	//   ....[39]....
        /*0364*/ 	.word	0x0000f220


	//   ....[40]....
        /*0368*/ 	.word	0x0000f250


	//   ....[41]....
        /*036c*/ 	.word	0x0000f280


	//   ....[42]....
        /*0370*/ 	.word	0x0000f2a0


	//   ....[43]....
        /*0374*/ 	.word	0x0000f8f0


	//   ....[44]....
        /*0378*/ 	.word	0x0000f900


	//   ....[45]....
        /*037c*/ 	.word	0x0000fb30


	//   ....[46]....
        /*0380*/ 	.word	0x0000fb50


	//   ....[47]....
        /*0384*/ 	.word	0x000104d0


	//   ....[48]....
        /*0388*/ 	.word	0x00010500


	//   ....[49]....
        /*038c*/ 	.word	0x00010740


	//   ....[50]....
        /*0390*/ 	.word	0x00010760


	//   ....[51]....
        /*0394*/ 	.word	0x00010a50


	//   ....[52]....
        /*0398*/ 	.word	0x000122e0


	//   ....[53]....
        /*039c*/ 	.word	0x00012300


	//   ....[54]....
        /*03a0*/ 	.word	0x00012340


	//   ....[55]....
        /*03a4*/ 	.word	0x00012370


	//   ....[56]....
        /*03a8*/ 	.word	0x000123c0


	//   ....[57]....
        /*03ac*/ 	.word	0x000123f0


	//   ....[58]....
        /*03b0*/ 	.word	0x00012410


	//   ....[59]....
        /*03b4*/ 	.word	0x00012450


	//   ....[60]....
        /*03b8*/ 	.word	0x00012a80


	//   ....[61]....
        /*03bc*/ 	.word	0x00012aa0


	//   ....[62]....
        /*03c0*/ 	.word	0x00012b00


	//   ....[63]....
        /*03c4*/ 	.word	0x00012b40


	//   ....[64]....
        /*03c8*/ 	.word	0x00012b80


	//   ....[65]....
        /*03cc*/ 	.word	0x00012bb0


	//   ....[66]....
        /*03d0*/ 	.word	0x00012bc0


	//   ....[67]....
        /*03d4*/ 	.word	0x00012c00


	//   ....[68]....
        /*03d8*/ 	.word	0x00013060


	//   ....[69]....
        /*03dc*/ 	.word	0x00013090


	//   ....[70]....
        /*03e0*/ 	.word	0x000130c0


	//   ....[71]....
        /*03e4*/ 	.word	0x00013120


	//   ....[72]....
        /*03e8*/ 	.word	0x00013270


	//   ....[73]....
        /*03ec*/ 	.word	0x00013290


	//   ....[74]....
        /*03f0*/ 	.word	0x000132a0


	//   ....[75]....
        /*03f4*/ 	.word	0x000133f0


	//   ....[76]....
        /*03f8*/ 	.word	0x00013c50


	//   ....[77]....
        /*03fc*/ 	.word	0x00013c70


	//   ....[78]....
        /*0400*/ 	.word	0x00013c90


	//   ....[79]....
        /*0404*/ 	.word	0x00013cc0


	//   ....[80]....
        /*0408*/ 	.word	0x00013ce0


	//   ....[81]....
        /*040c*/ 	.word	0x00013d10


	//   ....[82]....
        /*0410*/ 	.word	0x00013d30


	//   ....[83]....
        /*0414*/ 	.word	0x00013d40


	//   ....[84]....
        /*0418*/ 	.word	0x00014080


	//   ....[85]....
        /*041c*/ 	.word	0x000140c0


	//   ....[86]....
        /*0420*/ 	.word	0x000140f0


	//   ....[87]....
        /*0424*/ 	.word	0x00014130


	//   ....[88]....
        /*0428*/ 	.word	0x00014150


	//   ....[89]....
        /*042c*/ 	.word	0x00014200


	//   ....[90]....
        /*0430*/ 	.word	0x00014220


	//   ....[91]....
        /*0434*/ 	.word	0x00014230


	//   ....[92]....
        /*0438*/ 	.word	0x00014870


	//   ....[93]....
        /*043c*/ 	.word	0x00014a50


	//   ....[94]....
        /*0440*/ 	.word	0x00015150


	//   ....[95]....
        /*0444*/ 	.word	0x00015230


	//   ....[96]....
        /*0448*/ 	.word	0x000152d0


	//   ....[97]....
        /*044c*/ 	.word	0x00015350


	//   ....[98]....
        /*0450*/ 	.word	0x00015400


	//   ....[99]....
        /*0454*/ 	.word	0x00015480


	//   ....[100]....
        /*0458*/ 	.word	0x00015530


	//   ....[101]....
        /*045c*/ 	.word	0x000155b0


	//   ....[102]....
        /*0460*/ 	.word	0x00015640


	//   ....[103]....
        /*0464*/ 	.word	0x000156d0


	//   ....[104]....
        /*0468*/ 	.word	0x00015740


	//   ....[105]....
        /*046c*/ 	.word	0x000157c0


	//   ....[106]....
        /*0470*/ 	.word	0x00015870


	//   ....[107]....
        /*0474*/ 	.word	0x000158f0


	//   ....[108]....
        /*0478*/ 	.word	0x00015990


	//   ....[109]....
        /*047c*/ 	.word	0x00015a10


	//   ....[110]....
        /*0480*/ 	.word	0x00015aa0


	//   ....[111]....
        /*0484*/ 	.word	0x00015bd0


	//   ....[112]....
        /*0488*/ 	.word	0x00015cd0


	//   ....[113]....
        /*048c*/ 	.word	0x00015ef0


	//   ....[114]....
        /*0490*/ 	.word	0x00015f40


	//   ....[115]....
        /*0494*/ 	.word	0x00016100


	//   ....[116]....
        /*0498*/ 	.word	0x00016150


	//   ....[117]....
        /*049c*/ 	.word	0x00016310


	//   ....[118]....
        /*04a0*/ 	.word	0x00016360


	//   ....[119]....
        /*04a4*/ 	.word	0x00016440


	//   ....[120]....
        /*04a8*/ 	.word	0x000164e0


	//   ....[121]....
        /*04ac*/ 	.word	0x00016540


	//   ....[122]....
        /*04b0*/ 	.word	0x000165e0


	//   ....[123]....
        /*04b4*/ 	.word	0x00016640


	//   ....[124]....
        /*04b8*/ 	.word	0x000166e0


	//   ....[125]....
        /*04bc*/ 	.word	0x00016740


	//   ....[126]....
        /*04c0*/ 	.word	0x000167e0


	//   ....[127]....
        /*04c4*/ 	.word	0x000168c0


	//   ....[128]....
        /*04c8*/ 	.word	0x00016990


	//   ....[129]....
        /*04cc*/ 	.word	0x00016a80


	//   ....[130]....
        /*04d0*/ 	.word	0x00016b90


	//   ....[131]....
        /*04d4*/ 	.word	0x00016ca0


	//   ....[132]....
        /*04d8*/ 	.word	0x00016d80


	//   ....[133]....
        /*04dc*/ 	.word	0x00016e90


	//   ....[134]....
        /*04e0*/ 	.word	0x00016f70


	//   ....[135]....
        /*04e4*/ 	.word	0x00017000


	//   ....[136]....
        /*04e8*/ 	.word	0x00017120


	//----- nvinfo : EIATTR_REG_RECONFIG
	.align		4
.L_322:
        /*04ec*/ 	.byte	0x01, 0x54
	.zero		2


	//----- nvinfo : EIATTR_SYSCALL_OFFSETS
	.align		4
        /*04f0*/ 	.byte	0x04, 0x46
        /*04f2*/ 	.short	(.L_324 - .L_323)


	//   ....[0]....
.L_323:
        /*04f4*/ 	.word	0x00003e90


	//   ....[1]....
        /*04f8*/ 	.word	0x00011a90


	//   ....[2]....
        /*04fc*/ 	.word	0x00011be0


	//   ....[3]....
        /*0500*/ 	.word	0x00011cd0


	//   ....[4]....
        /*0504*/ 	.word	0x00012720


	//----- nvinfo : EIATTR_MBARRIER_INSTR_OFFSETS
	.align		4
.L_324:
        /*0508*/ 	.byte	0x04, 0x39
        /*050a*/ 	.short	(.L_326 - .L_325)


	//   ....[0]....
.L_325:
        /*050c*/ 	.word	0x00000180
        /*0510*/ 	.word	0x000000ff
        /*0514*/ 	.word	0x00028c00
        /*0518*/ 	.short	0x0100
        /*051a*/ 	.byte	0x08
	.zero		1


	//   ....[1]....
        /*051c*/ 	.word	0x00000190
        /*0520*/ 	.word	0x000000ff
        /*0524*/ 	.word	0x00028c20
        /*0528*/ 	.short	0x0100
        /*052a*/ 	.byte	0x08
	.zero		1


	//   ....[2]....
        /*052c*/ 	.word	0x00000240
        /*0530*/ 	.word	0x000000ff
        /*0534*/ 	.word	0x00028c30
        /*0538*/ 	.short	0x0100
        /*053a*/ 	.byte	0x06
	.zero		1


	//   ....[3]....
        /*053c*/ 	.word	0x00000250
        /*0540*/ 	.word	0x000000ff
        /*0544*/ 	.word	0x00028c40
        /*0548*/ 	.short	0x0100
        /*054a*/ 	.byte	0x06
	.zero		1


	//   ....[4]....
        /*054c*/ 	.word	0x00000260
        /*0550*/ 	.word	0x000000ff
        /*0554*/ 	.word	0x00028c38
        /*0558*/ 	.short	0x0100
        /*055a*/ 	.byte	0x06
	.zero		1


	//   ....[5]....
        /*055c*/ 	.word	0x00000270
        /*0560*/ 	.word	0x000000ff
        /*0564*/ 	.word	0x00028c48
        /*0568*/ 	.short	0x0100
        /*056a*/ 	.byte	0x06
	.zero		1


	//   ....[6]....
        /*056c*/ 	.word	0x000003a0
        /*0570*/ 	.word	0x000000ff
        /*0574*/ 	.word	0x00028c50
        /*0578*/ 	.short	0x0100
        /*057a*/ 	.byte	0x08
	.zero		1


	//   ....[7]....
        /*057c*/ 	.word	0x000003b0
        /*0580*/ 	.word	0x000000ff
        /*0584*/ 	.word	0x00028c60
        /*0588*/ 	.short	0x0100
        /*058a*/ 	.byte	0x08
	.zero		1


	//   ....[8]....
        /*058c*/ 	.word	0x000003c0
        /*0590*/ 	.word	0x000000ff
        /*0594*/ 	.word	0x00028c58
        /*0598*/ 	.short	0x0100
        /*059a*/ 	.byte	0x08
	.zero		1


	//   ....[9]....
        /*059c*/ 	.word	0x000003d0
        /*05a0*/ 	.word	0x000000ff
        /*05a4*/ 	.word	0x00028c68
        /*05a8*/ 	.short	0x0100
        /*05aa*/ 	.byte	0x08
	.zero		1


	//   ....[10]....
        /*05ac*/ 	.word	0x000004c0
        /*05b0*/ 	.word	0x000000ff
        /*05b4*/ 	.word	0x00028c70
        /*05b8*/ 	.short	0x0100
        /*05ba*/ 	.byte	0x06
	.zero		1


	//   ....[11]....
        /*05bc*/ 	.word	0x000004d0
        /*05c0*/ 	.word	0x000000ff
        /*05c4*/ 	.word	0x00028c80
        /*05c8*/ 	.short	0x0100
        /*05ca*/ 	.byte	0x06
	.zero		1


	//   ....[12]....
        /*05cc*/ 	.word	0x000004e0
        /*05d0*/ 	.word	0x000000ff
        /*05d4*/ 	.word	0x00028c78
        /*05d8*/ 	.short	0x0100
        /*05da*/ 	.byte	0x06
	.zero		1


	//   ....[13]....
        /*05dc*/ 	.word	0x000004f0
        /*05e0*/ 	.word	0x000000ff
        /*05e4*/ 	.word	0x00028c88
        /*05e8*/ 	.short	0x0100
        /*05ea*/ 	.byte	0x06
	.zero		1


	//   ....[14]....
        /*05ec*/ 	.word	0x00000620
        /*05f0*/ 	.word	0x000000ff
        /*05f4*/ 	.word	0x00028c90
        /*05f8*/ 	.short	0x0100
        /*05fa*/ 	.byte	0x08
	.zero		1


	//   ....[15]....
        /*05fc*/ 	.word	0x00000630
        /*0600*/ 	.word	0x000000ff
        /*0604*/ 	.word	0x00028ca0
        /*0608*/ 	.short	0x0100
        /*060a*/ 	.byte	0x08
	.zero		1


	//   ....[16]....
        /*060c*/ 	.word	0x00000640
        /*0610*/ 	.word	0x000000ff
        /*0614*/ 	.word	0x00028c98
        /*0618*/ 	.short	0x0100
        /*061a*/ 	.byte	0x08
	.zero		1


	//   ....[17]....
        /*061c*/ 	.word	0x00000650
        /*0620*/ 	.word	0x000000ff
        /*0624*/ 	.word	0x00028ca8
        /*0628*/ 	.short	0x0100
        /*062a*/ 	.byte	0x08
	.zero		1


	//   ....[18]....
        /*062c*/ 	.word	0x00000790
        /*0630*/ 	.word	0x000000ff
        /*0634*/ 	.word	0x00028cb0
        /*0638*/ 	.short	0x0100
        /*063a*/ 	.byte	0x08
	.zero		1


	//   ....[19]....
        /*063c*/ 	.word	0x000007a0
        /*0640*/ 	.word	0x000000ff
        /*0644*/ 	.word	0x00028cc0
        /*0648*/ 	.short	0x0100
        /*064a*/ 	.byte	0x08
	.zero		1


	//   ....[20]....
        /*064c*/ 	.word	0x000007b0
        /*0650*/ 	.word	0x000000ff
        /*0654*/ 	.word	0x00028cb8
        /*0658*/ 	.short	0x0100
        /*065a*/ 	.byte	0x08
	.zero		1


	//   ....[21]....
        /*065c*/ 	.word	0x000007c0
        /*0660*/ 	.word	0x000000ff
        /*0664*/ 	.word	0x00028cc8
        /*0668*/ 	.short	0x0100
        /*066a*/ 	.byte	0x08
	.zero		1


	//   ....[22]....
        /*066c*/ 	.word	0x00001c60
        /*0670*/ 	.word	0x000000ff
        /*0674*/ 	.word	0x00028c50
        /*0678*/ 	.short	0x010a
        /*067a*/ 	.byte	0x15
	.zero		1


	//   ....[23]....
        /*067c*/ 	.word	0x00001f20
        /*0680*/ 	.word	0x000000ff
        /*0684*/ 	.word	0x00000000
        /*0688*/ 	.short	0x0101
        /*068a*/ 	.byte	0x06
	.zero		1


	//   ....[24]....
        /*068c*/ 	.word	0x00002860
        /*0690*/ 	.word	0x000000ff
        /*0694*/ 	.word	0x00028c50
        /*0698*/ 	.short	0x010a
        /*069a*/ 	.byte	0x15
	.zero		1


	//   ....[25]....
        /*069c*/ 	.word	0x000028a0
        /*06a0*/ 	.word	0x000000ff
        /*06a4*/ 	.word	0x00028c50
        /*06a8*/ 	.short	0x010a
        /*06aa*/ 	.byte	0x15
	.zero		1


	//   ....[26]....
        /*06ac*/ 	.word	0x00002a80
        /*06b0*/ 	.word	0x000000ff
        /*06b4*/ 	.word	0x00000000
        /*06b8*/ 	.short	0x0101
        /*06ba*/ 	.byte	0x06
	.zero		1


	//   ....[27]....
        /*06bc*/ 	.word	0x00003f10
        /*06c0*/ 	.word	0x000000ff
        /*06c4*/ 	.word	0x00028c00
        /*06c8*/ 	.short	0x010a
        /*06ca*/ 	.byte	0x2a
	.zero		1


	//   ....[28]....
        /*06cc*/ 	.word	0x00003f90
        /*06d0*/ 	.word	0x00000007
        /*06d4*/ 	.word	0x00028c30
        /*06d8*/ 	.short	0x010a
        /*06da*/ 	.byte	0x3f
	.zero		1


	//   ....[29]....
        /*06dc*/ 	.word	0x00003fd0
        /*06e0*/ 	.word	0x00000007
        /*06e4*/ 	.word	0x00028c30
        /*06e8*/ 	.short	0x010a
        /*06ea*/ 	.byte	0x3f
	.zero		1


	//   ....[30]....
        /*06ec*/ 	.word	0x000045a0
        /*06f0*/ 	.word	0x000000ff
        /*06f4*/ 	.word	0x00000000
        /*06f8*/ 	.short	0x0101
        /*06fa*/ 	.byte	0x06
	.zero		1


	//   ....[31]....
        /*06fc*/ 	.word	0x00005ea0
        /*0700*/ 	.word	0x00000007
        /*0704*/ 	.word	0x00028c50
        /*0708*/ 	.short	0x010a
        /*070a*/ 	.byte	0x3f
	.zero		1


	//   ....[32]....
        /*070c*/ 	.word	0x00005ee0
        /*0710*/ 	.word	0x00000007
        /*0714*/ 	.word	0x00028c50
        /*0718*/ 	.short	0x010a
        /*071a*/ 	.byte	0x3f
	.zero		1


	//   ....[33]....
        /*071c*/ 	.word	0x00006200
        /*0720*/ 	.word	0x000000ff
        /*0724*/ 	.word	0x00000000
        /*0728*/ 	.short	0x0101
        /*072a*/ 	.byte	0x0b
	.zero		1


	//   ....[34]....
        /*072c*/ 	.word	0x00006520
        /*0730*/ 	.word	0x000000ff
        /*0734*/ 	.word	0x00028c30
        /*0738*/ 	.short	0x010a
        /*073a*/ 	.byte	0x15
	.zero		1


	//   ....[35]....
        /*073c*/ 	.word	0x00006560
        /*0740*/ 	.word	0x000000ff
        /*0744*/ 	.word	0x00028c30
        /*0748*/ 	.short	0x010a
        /*074a*/ 	.byte	0x15
	.zero		1


	//   ....[36]....
        /*074c*/ 	.word	0x00006a20
        /*0750*/ 	.word	0x000000ff
        /*0754*/ 	.word	0x00000000
        /*0758*/ 	.short	0x0101
        /*075a*/ 	.byte	0x06
	.zero		1


	//   ....[37]....
        /*075c*/ 	.word	0x00008930
        /*0760*/ 	.word	0x000000ff
        /*0764*/ 	.word	0x00028c50
        /*0768*/ 	.short	0x010a
        /*076a*/ 	.byte	0x15
	.zero		1


	//   ....[38]....
        /*076c*/ 	.word	0x00008970
        /*0770*/ 	.word	0x000000ff
        /*0774*/ 	.word	0x00028c50
        /*0778*/ 	.short	0x010a
        /*077a*/ 	.byte	0x15
	.zero		1


	//   ....[39]....
        /*077c*/ 	.word	0x00008c20
        /*0780*/ 	.word	0x000000ff
        /*0784*/ 	.word	0x00000000
        /*0788*/ 	.short	0x0101
        /*078a*/ 	.byte	0x15
	.zero		1


	//   ....[40]....
        /*078c*/ 	.word	0x00008fb0
        /*0790*/ 	.word	0x000000ff
        /*0794*/ 	.word	0x00028c30
        /*0798*/ 	.short	0x010a
        /*079a*/ 	.byte	0x15
	.zero		1


	//   ....[41]....
        /*079c*/ 	.word	0x00008ff0
        /*07a0*/ 	.word	0x000000ff
        /*07a4*/ 	.word	0x00028c30
        /*07a8*/ 	.short	0x010a
        /*07aa*/ 	.byte	0x15
	.zero		1


	//   ....[42]....
        /*07ac*/ 	.word	0x00009410
        /*07b0*/ 	.word	0x000000ff
        /*07b4*/ 	.word	0x00000000
        /*07b8*/ 	.short	0x0101
        /*07ba*/ 	.byte	0x06
	.zero		1


	//   ....[43]....
        /*07bc*/ 	.word	0x0000a8a0
        /*07c0*/ 	.word	0x000000ff
        /*07c4*/ 	.word	0x00028c50
        /*07c8*/ 	.short	0x010a
        /*07ca*/ 	.byte	0x15
	.zero		1


	//   ....[44]....
        /*07cc*/ 	.word	0x0000a8e0
        /*07d0*/ 	.word	0x000000ff
        /*07d4*/ 	.word	0x00028c50
        /*07d8*/ 	.short	0x010a
        /*07da*/ 	.byte	0x15
	.zero		1


	//   ....[45]....
        /*07dc*/ 	.word	0x0000ab70
        /*07e0*/ 	.word	0x000000ff
        /*07e4*/ 	.word	0x00000000
        /*07e8*/ 	.short	0x0101
        /*07ea*/ 	.byte	0x15
	.zero		1


	//   ....[46]....
        /*07ec*/ 	.word	0x0000acf0
        /*07f0*/ 	.word	0x000000ff
        /*07f4*/ 	.word	0x00028c30
        /*07f8*/ 	.short	0x010a
        /*07fa*/ 	.byte	0x14
	.zero		1


	//   ....[47]....
        /*07fc*/ 	.word	0x0000ad30
        /*0800*/ 	.word	0x000000ff
        /*0804*/ 	.word	0x00028c30
        /*0808*/ 	.short	0x010a
        /*080a*/ 	.byte	0x14
	.zero		1


	//   ....[48]....
        /*080c*/ 	.word	0x0000b1d0
        /*0810*/ 	.word	0x000000ff
        /*0814*/ 	.word	0x00000000
        /*0818*/ 	.short	0x0101
        /*081a*/ 	.byte	0x06
	.zero		1


	//   ....[49]....
        /*081c*/ 	.word	0x0000d0f0
        /*0820*/ 	.word	0x000000ff
        /*0824*/ 	.word	0x00028c50
        /*0828*/ 	.short	0x010a
        /*082a*/ 	.byte	0x14
	.zero		1


	//   ....[50]....
        /*082c*/ 	.word	0x0000d130
        /*0830*/ 	.word	0x000000ff
        /*0834*/ 	.word	0x00028c50
        /*0838*/ 	.short	0x010a
        /*083a*/ 	.byte	0x14
	.zero		1


	//   ....[51]....
        /*083c*/ 	.word	0x0000d3e0
        /*0840*/ 	.word	0x000000ff
        /*0844*/ 	.word	0x00000000
        /*0848*/ 	.short	0x0101
        /*084a*/ 	.byte	0x14
	.zero		1


	//   ....[52]....
        /*084c*/ 	.word	0x0000f8c0
        /*0850*/ 	.word	0x000000ff
        /*0854*/ 	.word	0x00000000
        /*0858*/ 	.short	0x0101
        /*085a*/ 	.byte	0x05
	.zero		1


	//   ....[53]....
        /*085c*/ 	.word	0x000120d0
        /*0860*/ 	.word	0x00000019
        /*0864*/ 	.word	0x00028c40
        /*0868*/ 	.short	0x010a
        /*086a*/ 	.byte	0x3f
	.zero		1


	//   ....[54]....
        /*086c*/ 	.word	0x00012500
        /*0870*/ 	.word	0x00000019
        /*0874*/ 	.word	0x00028c30
        /*0878*/ 	.short	0x0107
        /*087a*/ 	.byte	0x3f
	.zero		1


	//   ....[55]....
        /*087c*/ 	.word	0x000125d0
        /*0880*/ 	.word	0x00000019
        /*0884*/ 	.word	0x00028c30
        /*0888*/ 	.short	0x0101
        /*088a*/ 	.byte	0x3f
	.zero		1


	//   ....[56]....
        /*088c*/ 	.word	0x00012cb0
        /*0890*/ 	.word	0x00000011
        /*0894*/ 	.word	0x00028c00
        /*0898*/ 	.short	0x0107
        /*089a*/ 	.byte	0x3f
	.zero		1


	//   ....[57]....
        /*089c*/ 	.word	0x00012da0
        /*08a0*/ 	.word	0x00000011
        /*08a4*/ 	.word	0x00028c00
        /*08a8*/ 	.short	0x0101
        /*08aa*/ 	.byte	0x3f
	.zero		1


	//   ....[58]....
        /*08ac*/ 	.word	0x00012dc0
        /*08b0*/ 	.word	0x00000011
        /*08b4*/ 	.word	0x00028c20
        /*08b8*/ 	.short	0x010a
        /*08ba*/ 	.byte	0x3f
	.zero		1


	//   ....[59]....
        /*08bc*/ 	.word	0x00012e50
        /*08c0*/ 	.word	0x00000019
        /*08c4*/ 	.word	0x00028c60
        /*08c8*/ 	.short	0x010a
        /*08ca*/ 	.byte	0x3f
	.zero		1


	//   ....[60]....
        /*08cc*/ 	.word	0x000136b0
        /*08d0*/ 	.word	0x00000019
        /*08d4*/ 	.word	0x00028c50
        /*08d8*/ 	.short	0x0107
        /*08da*/ 	.byte	0x3f
	.zero		1


	//   ....[61]....
        /*08dc*/ 	.word	0x00013780
        /*08e0*/ 	.word	0x00000019
        /*08e4*/ 	.word	0x00028c50
        /*08e8*/ 	.short	0x0101
        /*08ea*/ 	.byte	0x3f
	.zero		1


	//   ....[62]....
        /*08ec*/ 	.word	0x00013ab0
        /*08f0*/ 	.word	0x00000008
        /*08f4*/ 	.word	0x00028c40
        /*08f8*/ 	.short	0x010a
        /*08fa*/ 	.byte	0x3f
	.zero		1


	//   ....[63]....
        /*08fc*/ 	.word	0x00013de0
        /*0900*/ 	.word	0x00000008
        /*0904*/ 	.word	0x00028c30
        /*0908*/ 	.short	0x0107
        /*090a*/ 	.byte	0x3f
	.zero		1


	//   ....[64]....
        /*090c*/ 	.word	0x00013ea0
        /*0910*/ 	.word	0x00000008
        /*0914*/ 	.word	0x00028c30
        /*0918*/ 	.short	0x0101
        /*091a*/ 	.byte	0x3f
	.zero		1


	//   ....[65]....
        /*091c*/ 	.word	0x00013ed0
        /*0920*/ 	.word	0x00000008
        /*0924*/ 	.word	0x00028c60
        /*0928*/ 	.short	0x010a
        /*092a*/ 	.byte	0x3f
	.zero		1


	//   ....[66]....
        /*092c*/ 	.word	0x00014530
        /*0930*/ 	.word	0x00000008
        /*0934*/ 	.word	0x00028c50
        /*0938*/ 	.short	0x0107
        /*093a*/ 	.byte	0x3f
	.zero		1


	//   ....[67]....
        /*093c*/ 	.word	0x000145f0
        /*0940*/ 	.word	0x00000008
        /*0944*/ 	.word	0x00028c50
        /*0948*/ 	.short	0x0101
        /*094a*/ 	.byte	0x3f
	.zero		1


	//   ....[68]....
        /*094c*/ 	.word	0x000149d0
        /*0950*/ 	.word	0x00000007
        /*0954*/ 	.word	0x00028c20
        /*0958*/ 	.short	0x010a
        /*095a*/ 	.byte	0x3f
	.zero		1


	//   ....[69]....
        /*095c*/ 	.word	0x00014b50
        /*0960*/ 	.word	0x00000005
        /*0964*/ 	.word	0x00028c40
        /*0968*/ 	.short	0x010a
        /*096a*/ 	.byte	0x3f
	.zero		1


	//   ....[70]....
        /*096c*/ 	.word	0x00014bf0
        /*0970*/ 	.word	0x00000003
        /*0974*/ 	.word	0x00028c40
        /*0978*/ 	.short	0x010a
        /*097a*/ 	.byte	0x3f
	.zero		1


	//   ....[71]....
        /*097c*/ 	.word	0x00014c30
        /*0980*/ 	.word	0x00000005
        /*0984*/ 	.word	0x00028c60
        /*0988*/ 	.short	0x010a
        /*098a*/ 	.byte	0x3f
	.zero		1


	//   ....[72]....
        /*098c*/ 	.word	0x00014c70
        /*0990*/ 	.word	0x00000003
        /*0994*/ 	.word	0x00028c60
        /*0998*/ 	.short	0x010a
        /*099a*/ 	.byte	0x3f
	.zero		1


	//   ....[73]....
        /*099c*/ 	.word	0x00014ce0
        /*09a0*/ 	.word	0x00000003
        /*09a4*/ 	.word	0x00028c50
        /*09a8*/ 	.short	0x010a
        /*09aa*/ 	.byte	0x3f
	.zero		1


	//   ....[74]....
        /*09ac*/ 	.word	0x00014d40
        /*09b0*/ 	.word	0x00000003
        /*09b4*/ 	.word	0x00028c50
        /*09b8*/ 	.short	0x010a
        /*09ba*/ 	.byte	0x3f
	.zero		1


	//   ....[75]....
        /*09bc*/ 	.word	0x00014da0
        /*09c0*/ 	.word	0x00000003
        /*09c4*/ 	.word	0x00028c00
        /*09c8*/ 	.short	0x010a
        /*09ca*/ 	.byte	0x3f
	.zero		1


	//   ....[76]....
        /*09cc*/ 	.word	0x00014df0
        /*09d0*/ 	.word	0x00000007
        /*09d4*/ 	.word	0x00028c30
        /*09d8*/ 	.short	0x010a
        /*09da*/ 	.byte	0x3f
	.zero		1


	//   ....[77]....
        /*09dc*/ 	.word	0x00014e40
        /*09e0*/ 	.word	0x00000007
        /*09e4*/ 	.word	0x00028c50
        /*09e8*/ 	.short	0x010a
        /*09ea*/ 	.byte	0x3f
	.zero		1


	//   ....[78]....
        /*09ec*/ 	.word	0x00014ea0
        /*09f0*/ 	.word	0x00000006
        /*09f4*/ 	.word	0x00028c30
        /*09f8*/ 	.short	0x010a
        /*09fa*/ 	.byte	0x3f
	.zero		1


	//   ....[79]....
        /*09fc*/ 	.word	0x00014f00
        /*0a00*/ 	.word	0x0000000a
        /*0a04*/ 	.word	0x00028c50
        /*0a08*/ 	.short	0x010a
        /*0a0a*/ 	.byte	0x3f
	.zero		1


	//   ....[80]....
        /*0a0c*/ 	.word	0x00014f60
        /*0a10*/ 	.word	0x00000005
        /*0a14*/ 	.word	0x00028c30
        /*0a18*/ 	.short	0x010a
        /*0a1a*/ 	.byte	0x3f
	.zero		1


	//   ....[81]....
        /*0a1c*/ 	.word	0x00014fc0
        /*0a20*/ 	.word	0x0000000b
        /*0a24*/ 	.word	0x00028c50
        /*0a28*/ 	.short	0x010a
        /*0a2a*/ 	.byte	0x3f
	.zero		1


	//   ....[82]....
        /*0a2c*/ 	.word	0x00015020
        /*0a30*/ 	.word	0x00000006
        /*0a34*/ 	.word	0x00028c30
        /*0a38*/ 	.short	0x010a
        /*0a3a*/ 	.byte	0x3f
	.zero		1


	//   ....[83]....
        /*0a3c*/ 	.word	0x00015080
        /*0a40*/ 	.word	0x0000000a
        /*0a44*/ 	.word	0x00028c50
        /*0a48*/ 	.short	0x010a
        /*0a4a*/ 	.byte	0x3f
	.zero		1


	//   ....[84]....
        /*0a4c*/ 	.word	0x00015180
        /*0a50*/ 	.word	0x00000019
        /*0a54*/ 	.word	0x00028c40
        /*0a58*/ 	.short	0x010a
        /*0a5a*/ 	.byte	0x3f
	.zero		1


	//   ....[85]....
        /*0a5c*/ 	.word	0x00015ad0
        /*0a60*/ 	.word	0x00000011
        /*0a64*/ 	.word	0x00028c20
        /*0a68*/ 	.short	0x010a
        /*0a6a*/ 	.byte	0x3f
	.zero		1


	//   ....[86]....
        /*0a6c*/ 	.word	0x00015b20
        /*0a70*/ 	.word	0x00000019
        /*0a74*/ 	.word	0x00028c60
        /*0a78*/ 	.short	0x010a
        /*0a7a*/ 	.byte	0x3f
	.zero		1


	//   ....[87]....
        /*0a7c*/ 	.word	0x00016390
        /*0a80*/ 	.word	0x00000008
        /*0a84*/ 	.word	0x00028c40
        /*0a88*/ 	.short	0x010a
        /*0a8a*/ 	.byte	0x3f
	.zero		1


	//   ....[88]....
        /*0a8c*/ 	.word	0x00016810
        /*0a90*/ 	.word	0x00000008
        /*0a94*/ 	.word	0x00028c60
        /*0a98*/ 	.short	0x010a
        /*0a9a*/ 	.byte	0x3f
	.zero		1


	//   ....[89]....
        /*0a9c*/ 	.word	0x00017040
        /*0aa0*/ 	.word	0x00000007
        /*0aa4*/ 	.word	0x00028c20
        /*0aa8*/ 	.short	0x010a
        /*0aaa*/ 	.byte	0x3f
	.zero		1


	//   ....[90]....
        /*0aac*/ 	.word	0x000171e0
        /*0ab0*/ 	.word	0x00000005
        /*0ab4*/ 	.word	0x00028c40
        /*0ab8*/ 	.short	0x010a
        /*0aba*/ 	.byte	0x3f
	.zero		1


	//   ....[91]....
        /*0abc*/ 	.word	0x00017230
        /*0ac0*/ 	.word	0x00000003
        /*0ac4*/ 	.word	0x00028c40
        /*0ac8*/ 	.short	0x010a
        /*0aca*/ 	.byte	0x3f
	.zero		1


	//   ....[92]....
        /*0acc*/ 	.word	0x00017280
        /*0ad0*/ 	.word	0x00000005
        /*0ad4*/ 	.word	0x00028c60
        /*0ad8*/ 	.short	0x010a
        /*0ada*/ 	.byte	0x3f
	.zero		1


	//----- nvinfo : EIATTR_NUM_MBARRIERS
	.align		4
.L_326:
        /*0adc*/ 	.byte	0x03, 0x38
        /*0ade*/ 	.short	0x0016


	//----- nvinfo : EIATTR_EXIT_INSTR_OFFSETS
	.align		4
        /*0ae0*/ 	.byte	0x04, 0x1c
        /*0ae2*/ 	.short	(.L_328 - .L_327)


	//   ....[0]....
.L_327:
        /*0ae4*/ 	.word	0x00000930


	//   ....[1]....
        /*0ae8*/ 	.word	0x000109c0


	//   ....[2]....
        /*0aec*/ 	.word	0x00014cc0


	//----- nvinfo : EIATTR_MAX_THREADS
	.align		4
.L_328:
        /*0af0*/ 	.byte	0x04, 0x05
        /*0af2*/ 	.short	(.L_330 - .L_329)
.L_329:
        /*0af4*/ 	.word	0x00000180
        /*0af8*/ 	.word	0x00000001
        /*0afc*/ 	.word	0x00000001


	//----- nvinfo : EIATTR_CRS_STACK_SIZE
	.align		4
.L_330:
        /*0b00*/ 	.byte	0x04, 0x1e
        /*0b02*/ 	.short	(.L_332 - .L_331)
.L_331:
        /*0b04*/ 	.word	0x00000000


	//----- nvinfo : EIATTR_CBANK_PARAM_SIZE
	.align		4
.L_332:
        /*0b08*/ 	.byte	0x03, 0x19
        /*0b0a*/ 	.short	0x0af0


	//----- nvinfo : EIATTR_PARAM_CBANK
	.align		4
        /*0b0c*/ 	.byte	0x04, 0x0a
        /*0b0e*/ 	.short	(.L_334 - .L_333)
	.align		4
.L_333:
        /*0b10*/ 	.word	index@(.nv.constant0._ZN7cutlass13device_kernelIN5flash11enable_sm90INS1_16FlashAttnFwdSm90INS1_25CollectiveMainloopFwdSm90ILi2EN4cute5tupleIJNS5_1CILi1EEES8_S8_EEENS6_IJNS7_ILi64EEESA_SA_EEELi512ENS_10bfloat16_tEfNS_4arch4Sm90ELb0ELb1ELb1ELb0ELb1ELb0ELb0ELb0ELb0ELb1ELb0ELb0EEENS1_21CollectiveEpilogueFwdINS6_IJSA_NS7_ILi512EEESA_EEES9_SC_SE_Li256ELb0ELb1ELb0ELb0EEENS1_30DynamicPersistentTileSchedulerILi256ELi128ELb0ELb1ELb1EEEEEEEEEvNT_6ParamsE)
        /*0b14*/ 	.short	0x0210
        /*0b16*/ 	.short	0x0af0


	//----- nvinfo : EIATTR_SW_WAR
	.align		4
.L_334:
        /*0b18*/ 	.byte	0x04, 0x36
        /*0b1a*/ 	.short	(.L_336 - .L_335)
.L_335:
        /*0b1c*/ 	.word	0x00000008
.L_336:


//--------------------- .nv.info._ZN7cutlass13device_kernelIN5flash11enable_sm90INS1_16FlashAttnFwdSm90INS1_25CollectiveMainloopFwdSm90ILi2EN4cute5tupleIJNS5_1CILi1EEES8_S8_EEENS6_IJNS7_ILi64EEESA_SA_EEELi512ENS_10bfloat16_tEfNS_4arch4Sm90ELb0ELb1ELb1ELb0ELb1ELb0ELb1ELb0ELb0ELb1ELb0ELb0EEENS1_21CollectiveEpilogueFwdINS6_IJSA_NS7_ILi512EEESA_EEES9_SC_SE_Li256ELb0ELb1ELb0ELb0EEENS1_30DynamicPersistentTileSchedulerILi256ELi128ELb0ELb1ELb1EEEEEEEEEvNT_6ParamsE --------------------------
	.section	.nv.info._ZN7cutlass13device_kernelIN5flash11enable_sm90INS1_16FlashAttnFwdSm90INS1_25CollectiveMainloopFwdSm90ILi2EN4cute5tupleIJNS5_1CILi1EEES8_S8_EEENS6_IJNS7_ILi64EEESA_SA_EEELi512ENS_10bfloat16_tEfNS_4arch4Sm90ELb0ELb1ELb1ELb0ELb1ELb0ELb1ELb0ELb0ELb1ELb0ELb0EEENS1_21CollectiveEpilogueFwdINS6_IJSA_NS7_ILi512EEESA_EEES9_SC_SE_Li256ELb0ELb1ELb0ELb0EEENS1_30DynamicPersistentTileSchedulerILi256ELi128ELb0ELb1ELb1EEEEEEEEEvNT_6ParamsE,"",@"SHT_CUDA_INFO"
	.sectionflags	@""
	.align	4


	//----- nvinfo : EIATTR_CUDA_API_VERSION
	.align		4
        /*0000*/ 	.byte	0x04, 0x37
        /*0002*/ 	.short	(.L_338 - .L_337)
.L_337:
        /*0004*/ 	.word	0x00000082


	//----- nvinfo : EIATTR_KPARAM_INFO
	.align		4
.L_338:
        /*0008*/ 	.byte	0x04, 0x17
        /*000a*/ 	.short	(.L_340 - .L_339)
.L_339:
        /*000c*/ 	.word	0x00000000
        /*0010*/ 	.short	0x0000
        /*0012*/ 	.short	0x0070
        /*0014*/ 	.byte	0x00, 0xf0, 0x01, 0x2e


	//----- nvinfo : EIATTR_SPARSE_MMA_MASK
	.align		4
.L_340:
        /*0018*/ 	.byte	0x03, 0x50
        /*001a*/ 	.short	0x0000


	//----- nvinfo : EIATTR_MAXREG_COUNT
	.align		4
        /*001c*/ 	.byte	0x03, 0x1b
        /*001e*/ 	.short	0x00a8


	//----- nvinfo : EIATTR_NUM_BARRIERS
	.align		4
        /*0020*/ 	.byte	0x02, 0x4c
        /*0022*/ 	.byte	0x10
	.zero		1


	//----- nvinfo : EIATTR_EXTERNS
	.align		4
        /*0024*/ 	.byte	0x04, 0x0f
        /*0026*/ 	.short	(.L_342 - .L_341)


	//   ....[0]....
	.align		4
.L_341:
        /*0028*/ 	.word	index@(__assertfail)


	//----- nvinfo : EIATTR_ANNOTATIONS
	.align		4
.L_342:
        /*002c*/ 	.byte	0x04, 0x55
        /*002e*/ 	.short	(.L_344 - .L_343)


	//   ....[0]....
.L_343:
        /* <DEDUP_REMOVED lines=12> */


	//----- nvinfo : EIATTR_MERCURY_ISA_VERSION
	.align		4
.L_344:
        /*00d8*/ 	.byte	0x03, 0x5f
        /*00da*/ 	.short	0x0101


	//----- nvinfo : EIATTR_INT_WARP_WIDE_INSTR_OFFSETS
	.align		4
        /*00dc*/ 	.byte	0x04, 0x31
        /*00de*/ 	.short	(.L_346 - .L_345)


	//   ....[0]....
.L_345:
        /*00e0*/ 	.word	0x000000c0


	//   ....[1]....
        /*00e4*/ 	.word	0x000000d0


	//   ....[2]....
        /*00e8*/ 	.word	0x000000e0


	//   ....[3]....
        /*00ec*/ 	.word	0x00000180


	//   ....[4]....
        /*00f0*/ 	.word	0x00026020


	//   ....[5]....
        /*00f4*/ 	.word	0x000260b0


	//   ....[6]....
        /*00f8*/ 	.word	0x000299c0


	//   ....[7]....
        /*00fc*/ 	.word	0x00029a50


	//----- nvinfo : EIATTR_COOP_GROUP_MASK_REGIDS
	.align		4
.L_346:
        /*0100*/ 	.byte	0x04, 0x29
        /*0102*/ 	.short	(.L_348 - .L_347)


	//   ....[0]....
.L_347:
        /*0104*/ 	.word	0xffffffff


	//   ....[1]....
        /*0108*/ 	.word	0xffffffff


	//   ....[2]....
        /*010c*/ 	.word	0xffffffff


	//   ....[3]....
        /*0110*/ 	.word	0xffffffff


	//   ....[4]....
        /*0114*/ 	.word	0xffffffff


	//   ....[5]....
        /*0118*/ 	.word	0xffffffff


	//   ....[6]....
        /*011c*/ 	.word	0xffffffff


	//   ....[7]....
        /*0120*/ 	.word	0xffffffff


	//   ....[8]....
        /*0124*/ 	.word	0xffffffff


	//   ....[9]....
        /*0128*/ 	.word	0xffffffff


	//   ....[10]....
        /*012c*/ 	.word	0xffffffff


	//   ....[11]....
        /*0130*/ 	.word	0xffffffff


	//   ....[12]....
        /*0134*/ 	.word	0xffffffff


	//   ....[13]....
        /*0138*/ 	.word	0xffffffff


	//   ....[14]....
        /*013c*/ 	.word	0xffffffff


	//   ....[15]....
        /*0140*/ 	.word	0xffffffff


	//   ....[16]....
        /*0144*/ 	.word	0xffffffff


	//   ....[17]....
        /*0148*/ 	.word	0xffffffff


	//   ....[18]....
        /*014c*/ 	.word	0xffffffff


	//   ....[19]....
        /*0150*/ 	.word	0xffffffff


	//   ....[20]....
        /*0154*/ 	.word	0xffffffff


	//   ....[21]....
        /*0158*/ 	.word	0xffffffff


	//   ....[22]....
        /*015c*/ 	.word	0xffffffff


	//   ....[23]....
        /*0160*/ 	.word	0xffffffff


	//   ....[24]....
        /*0164*/ 	.word	0xffffffff


	//   ....[25]....
        /*0168*/ 	.word	0xffffffff


	//   ....[26]....
        /*016c*/ 	.word	0xffffffff


	//   ....[27]....
        /*0170*/ 	.word	0xffffffff


	//   ....[28]....
        /*0174*/ 	.word	0xffffffff


	//   ....[29]....
        /*0178*/ 	.word	0xffffffff


	//   ....[30]....
        /*017c*/ 	.word	0xffffffff


	//   ....[31]....
        /*0180*/ 	.word	0xffffffff


	//   ....[32]....
        /*0184*/ 	.word	0xffffffff


	//   ....[33]....
        /*0188*/ 	.word	0xffffffff


	//   ....[34]....
        /*018c*/ 	.word	0xffffffff


	//   ....[35]....
        /*0190*/ 	.word	0xffffffff


	//   ....[36]....
        /*0194*/ 	.word	0xffffffff


	//   ....[37]....
        /*0198*/ 	.word	0xffffffff


	//   ....[38]....
        /*019c*/ 	.word	0xffffffff


	//   ....[39]....
        /*01a0*/ 	.word	0xffffffff


	//   ....[40]....
        /*01a4*/ 	.word	0xffffffff


	//   ....[41]....
        /*01a8*/ 	.word	0xffffffff


	//   ....[42]....
        /*01ac*/ 	.word	0xffffffff


	//   ....[43]....
        /*01b0*/ 	.word	0xffffffff


	//   ....[44]....
        /*01b4*/ 	.word	0xffffffff


	//   ....[45]....
        /*01b8*/ 	.word	0xffffffff


	//   ....[46]....
        /*01bc*/ 	.word	0xffffffff


	//   ....[47]....
        /*01c0*/ 	.word	0xffffffff


	//   ....[48]....
        /*01c4*/ 	.word	0xffffffff


	//   ....[49]....
        /*01c8*/ 	.word	0xffffffff


	//   ....[50]....
        /*01cc*/ 	.word	0xffffffff


	//   ....[51]....
        /*01d0*/ 	.word	0xffffffff


	//   ....[52]....
        /*01d4*/ 	.word	0xffffffff


	//   ....[53]....
        /*01d8*/ 	.word	0xffffffff


	//   ....[54]....
        /*01dc*/ 	.word	0xffffffff


	//   ....[55]....
        /*01e0*/ 	.word	0xffffffff


	//   ....[56]....
        /*01e4*/ 	.word	0xffffffff


	//   ....[57]....
        /*01e8*/ 	.word	0xffffffff


	//   ....[58]....
        /*01ec*/ 	.word	0xffffffff


	//   ....[59]....
        /*01f0*/ 	.word	0xffffffff


	//   ....[60]....
        /*01f4*/ 	.word	0xffffffff


	//   ....[61]....
        /*01f8*/ 	.word	0xffffffff


	//   ....[62]....
        /*01fc*/ 	.word	0xffffffff


	//   ....[63]....
        /*0200*/ 	.word	0xffffffff


	//   ....[64]....
        /*0204*/ 	.word	0xffffffff


	//   ....[65]....
        /*0208*/ 	.word	0xffffffff


	//   ....[66]....
        /*020c*/ 	.word	0xffffffff


	//   ....[67]....
        /*0210*/ 	.word	0xffffffff


	//   ....[68]....
        /*0214*/ 	.word	0xffffffff


	//   ....[69]....
        /*0218*/ 	.word	0xffffffff


	//   ....[70]....
        /*021c*/ 	.word	0xffffffff


	//   ....[71]....
        /*0220*/ 	.word	0xffffffff


	//   ....[72]....
        /*0224*/ 	.word	0xffffffff


	//   ....[73]....
        /*0228*/ 	.word	0xffffffff


	//   ....[74]....
        /*022c*/ 	.word	0xffffffff


	//   ....[75]....
        /*0230*/ 	.word	0xffffffff


	//   ....[76]....
        /*0234*/ 	.word	0xffffffff


	//   ....[77]....
        /*0238*/ 	.word	0xffffffff


	//   ....[78]....
        /*023c*/ 	.word	0xffffffff


	//   ....[79]....
        /*0240*/ 	.word	0xffffffff


	//   ....[80]....
        /*0244*/ 	.word	0xffffffff


	//   ....[81]....
        /*0248*/ 	.word	0xffffffff


	//   ....[82]....
        /*024c*/ 	.word	0xffffffff


	//   ....[83]....
        /*0250*/ 	.word	0xffffffff


	//   ....[84]....
        /*0254*/ 	.word	0xffffffff


	//   ....[85]....
        /*0258*/ 	.word	0xffffffff


	//   ....[86]....
        /*025c*/ 	.word	0xffffffff


	//   ....[87]....
        /*0260*/ 	.word	0xffffffff


	//   ....[88]....
        /*0264*/ 	.word	0xffffffff


	//   ....[89]....
        /*0268*/ 	.word	0xffffffff


	//   ....[90]....
        /*026c*/ 	.word	0xffffffff


	//   ....[91]....
        /*0270*/ 	.word	0xffffffff


	//   ....[92]....
        /*0274*/ 	.word	0xffffffff


	//   ....[93]....
        /*0278*/ 	.word	0xffffffff


	//   ....[94]....
        /*027c*/ 	.word	0xffffffff


	//   ....[95]....
        /*0280*/ 	.word	0xffffffff


	//   ....[96]....
        /*0284*/ 	.word	0xffffffff


	//   ....[97]....
        /*0288*/ 	.word	0xffffffff


	//   ....[98]....
        /*028c*/ 	.word	0x0500000f


	//   ....[99]....
        /*0290*/ 	.word	0x0500000f


	//   ....[100]....
        /*0294*/ 	.word	0x0500000f


	//   ....[101]....
        /*0298*/ 	.word	0x0500000f


	//   ....[102]....
        /*029c*/ 	.word	0x0500000f


	//   ....[103]....
        /*02a0*/ 	.word	0x0500000f


	//   ....[104]....
        /*02a4*/ 	.word	0x0500000f


	//   ....[105]....
        /*02a8*/ 	.word	0x0500000f


	//   ....[106]....
        /*02ac*/ 	.word	0x0500000f


	//   ....[107]....
        /*02b0*/ 	.word	0x0500000f


	//   ....[108]....
        /*02b4*/ 	.word	0x0500000f


	//   ....[109]....
        /*02b8*/ 	.word	0x0500000f


	//   ....[110]....
        /*02bc*/ 	.word	0x0500000f


	//   ....[111]....
        /*02c0*/ 	.word	0x0500000f


	//   ....[112]....
        /*02c4*/ 	.word	0x0500000f


	//   ....[113]....
        /*02c8*/ 	.word	0x0500000f


	//   ....[114]....
        /*02cc*/ 	.word	0x0500000f


	//   ....[115]....
        /*02d0*/ 	.word	0x0500000f


	//   ....[116]....
        /*02d4*/ 	.word	0x0500000f


	//   ....[117]....
        /*02d8*/ 	.word	0x0500000f


	//   ....[118]....
        /*02dc*/ 	.word	0x0500000f


	//   ....[119]....
        /*02e0*/ 	.word	0x0500000f


	//   ....[120]....
        /*02e4*/ 	.word	0x0500000f


	//   ....[121]....
        /*02e8*/ 	.word	0x0500000f


	//   ....[122]....
        /*02ec*/ 	.word	0x0500000f


	//   ....[123]....
        /*02f0*/ 	.word	0x0500000f


	//   ....[124]....
        /*02f4*/ 	.word	0x0500000f


	//   ....[125]....
        /*02f8*/ 	.word	0x0500000f


	//   ....[126]....
        /*02fc*/ 	.word	0x0500000f


	//   ....[127]....
        /*0300*/ 	.word	0x0500000f


	//   ....[128]....
        /*0304*/ 	.word	0x0500000f


	//   ....[129]....
        /*0308*/ 	.word	0x0500000f


	//   ....[130]....
        /*030c*/ 	.word	0x0500000f


	//   ....[131]....
        /*0310*/ 	.word	0x0500000f


	//   ....[132]....
        /*0314*/ 	.word	0x0500000f


	//   ....[133]....
        /*0318*/ 	.word	0x0500000f


	//   ....[134]....
        /*031c*/ 	.word	0x0500000f


	//   ....[135]....
        /*0320*/ 	.word	0x0500000f


	//   ....[136]....
        /*0324*/ 	.word	0x0500000f


	//   ....[137]....
        /*0328*/ 	.word	0x0500000f


	//   ....[138]....
        /*032c*/ 	.word	0x0500000f


	//   ....[139]....
        /*0330*/ 	.word	0x0500000f


	//   ....[140]....
        /*0334*/ 	.word	0x0500000f


	//   ....[141]....
        /*0338*/ 	.word	0x0500000f


	//   ....[142]....
        /*033c*/ 	.word	0x0500000f


	//   ....[143]....
        /*0340*/ 	.word	0x0500000f


	//   ....[144]....
        /*0344*/ 	.word	0x0500000f


	//   ....[145]....
        /*0348*/ 	.word	0x0500000f


	//   ....[146]....
        /*034c*/ 	.word	0x0500000f


	//   ....[147]....
        /*0350*/ 	.word	0x0500000f


	//   ....[148]....
        /*0354*/ 	.word	0x0500000f


	//   ....[149]....
        /*0358*/ 	.word	0xffffffff


	//   ....[150]....
        /*035c*/ 	.word	0xffffffff


	//   ....[151]....
        /*0360*/ 	.word	0xffffffff


	//   ....[152]....
        /*0364*/ 	.word	0xffffffff


	//   ....[153]....
        /*0368*/ 	.word	0xffffffff


	//   ....[154]....
        /*036c*/ 	.word	0xffffffff


	//   ....[155]....
        /*0370*/ 	.word	0xffffffff


	//   ....[156]....
        /*0374*/ 	.word	0xffffffff


	//----- nvinfo : EIATTR_COOP_GROUP_INSTR_OFFSETS
	.align		4
.L_348:
        /*0378*/ 	.byte	0x04, 0x28
        /*037a*/ 	.short	(.L_350 - .L_349)


	//   ....[0]....
.L_349:
        /*037c*/ 	.word	0x00000080


	//   ....[1]....
        /*0380*/ 	.word	0x00000090


	//   ....[2]....
        /*0384*/ 	.word	0x000002b0


	//   ....[3]....
        /*0388*/ 	.word	0x00000410


	//   ....[4]....
        /*038c*/ 	.word	0x00000530


	//   ....[5]....
        /*0390*/ 	.word	0x00000690


	//   ....[6]....
        /*0394*/ 	.word	0x000021c0


	//   ....[7]....
        /*0398*/ 	.word	0x00009c50


	//   ....[8]....
        /*039c*/ 	.word	0x0000bd40


	//   ....[9]....
        /*03a0*/ 	.word	0x0000d020


	//   ....[10]....
        /*03a4*/ 	.word	0x0000d5a0


	//   ....[11]....
        /*03a8*/ 	.word	0x0000e2e0


	//   ....[12]....
        /*03ac*/ 	.word	0x0000e3d0


	//   ....[13]....
        /*03b0*/ 	.word	0x0000e820


	//   ....[14]....
        /*03b4*/ 	.word	0x0000e8f0


	//   ....[15]....
        /*03b8*/ 	.word	0x00011450


	//   ....[16]....
        /*03bc*/ 	.word	0x00012db0


	//   ....[17]....
        /*03c0*/ 	.word	0x00014450


	//   ....[18]....
        /*03c4*/ 	.word	0x00014490


	//   ....[19]....
        /*03c8*/ 	.word	0x000144d0


	//   ....[20]....
        /*03cc*/ 	.word	0x000144f0


	//   ....[21]....
        /*03d0*/ 	.word	0x00018b70


	//   ....[22]....
        /*03d4*/ 	.word	0x00019f30


	//   ....[23]....
        /*03d8*/ 	.word	0x0001b250


	//   ....[24]....
        /*03dc*/ 	.word	0x0001b7c0


	//   ....[25]....
        /*03e0*/ 	.word	0x0001c3b0


	//   ....[26]....
        /*03e4*/ 	.word	0x0001c400


	//   ....[27]....
        /*03e8*/ 	.word	0x0001c440


	//   ....[28]....
        /*03ec*/ 	.word	0x0001c460


	//   ....[29]....
        /*03f0*/ 	.word	0x00020b60


	//   ....[30]....
        /*03f4*/ 	.word	0x00020cf0


	//   ....[31]....
        /*03f8*/ 	.word	0x00020d10


	//   ....[32]....
        /*03fc*/ 	.word	0x00020d50


	//   ....[33]....
        /*0400*/ 	.word	0x00020d70


	//   ....[34]....
        /*0404*/ 	.word	0x00022710


	//   ....[35]....
        /*0408*/ 	.word	0x000236e0


	//   ....[36]....
        /*040c*/ 	.word	0x00023710


	//   ....[37]....
        /*0410*/ 	.word	0x00023750


	//   ....[38]....
        /*0414*/ 	.word	0x00023760


	//   ....[39]....
        /*0418*/ 	.word	0x00023dc0


	//   ....[40]....
        /*041c*/ 	.word	0x00023dd0


	//   ....[41]....
        /*0420*/ 	.word	0x00024000


	//   ....[42]....
        /*0424*/ 	.word	0x00024020


	//   ....[43]....
        /*0428*/ 	.word	0x000249d0


	//   ....[44]....
        /*042c*/ 	.word	0x000249f0


	//   ....[45]....
        /*0430*/ 	.word	0x00024c30


	//   ....[46]....
        /*0434*/ 	.word	0x00024c50


	//   ....[47]....
        /*0438*/ 	.word	0x00024f40


	//   ....[48]....
        /*043c*/ 	.word	0x00026ac0


	//   ....[49]....
        /*0440*/ 	.word	0x00026ae0


	//   ....[50]....
        /*0444*/ 	.word	0x00026b00


	//   ....[51]....
        /*0448*/ 	.word	0x00026b50


	//   ....[52]....
        /*044c*/ 	.word	0x00026b80


	//   ....[53]....
        /*0450*/ 	.word	0x00026bd0


	//   ....[54]....
        /*0454*/ 	.word	0x00026c00


	//   ....[55]....
        /*0458*/ 	.word	0x00026c10


	//   ....[56]....
        /*045c*/ 	.word	0x000272b0


	//   ....[57]....
        /*0460*/ 	.word	0x000272e0


	//   ....[58]....
        /*0464*/ 	.word	0x00027330


	//   ....[59]....
        /*0468*/ 	.word	0x00027390


	//   ....[60]....
        /*046c*/ 	.word	0x000273b0


	//   ....[61]....
        /*0470*/ 	.word	0x00027430


	//   ....[62]....
        /*0474*/ 	.word	0x00027450


	//   ....[63]....
        /*0478*/ 	.word	0x00027470


	//   ....[64]....
        /*047c*/ 	.word	0x00027ac0


	//   ....[65]....
        /*0480*/ 	.word	0x00027af0


	//   ....[66]....
        /*0484*/ 	.word	0x00027b00


	//   ....[67]....
        /*0488*/ 	.word	0x00027ba0


	//   ....[68]....
        /*048c*/ 	.word	0x00027cb0


	//   ....[69]....
        /*0490*/ 	.word	0x00027cc0


	//   ....[70]....
        /*0494*/ 	.word	0x00027cd0


	//   ....[71]....
        /*0498*/ 	.word	0x00027de0


	//   ....[72]....
        /*049c*/ 	.word	0x00028370


	//   ....[73]....
        /*04a0*/ 	.word	0x000283a0


	//   ....[74]....
        /*04a4*/ 	.word	0x000283d0


	//   ....[75]....
        /*04a8*/ 	.word	0x00028430


	//   ....[76]....
        /*04ac*/ 	.word	0x00028580


	//   ....[77]....
        /*04b0*/ 	.word	0x000285a0


	//   ....[78]....
        /*04b4*/ 	.word	0x000285b0


	//   ....[79]....
        /*04b8*/ 	.word	0x00028700


	//   ....[80]....
        /*04bc*/ 	.word	0x00028f50


	//   ....[81]....
        /*04c0*/ 	.word	0x00028f70


	//   ....[82]....
        /*04c4*/ 	.word	0x00028f90


	//   ....[83]....
        /*04c8*/ 	.word	0x00028fc0


	//   ....[84]....
        /*04cc*/ 	.word	0x00028fd0


	//   ....[85]....
        /*04d0*/ 	.word	0x00029010


	//   ....[86]....
        /*04d4*/ 	.word	0x00029020


	//   ....[87]....
        /*04d8*/ 	.word	0x00029030


	//   ....[88]....
        /*04dc*/ 	.word	0x00029370


	//   ....[89]....
        /*04e0*/ 	.word	0x000293b0


	//   ....[90]....
        /*04e4*/ 	.word	0x000293d0


	//   ....[91]....
        /*04e8*/ 	.word	0x00029430


	//   ....[92]....
        /*04ec*/ 	.word	0x00029460


	//   ....[93]....
        /*04f0*/ 	.word	0x00029510


	//   ....[94]....
        /*04f4*/ 	.word	0x00029530


	//   ....[95]....
        /*04f8*/ 	.word	0x00029540


	//   ....[96]....
        /*04fc*/ 	.word	0x00029b70


	//   ....[97]....
        /*0500*/ 	.word	0x00029d50


	//   ....[98]....
        /*0504*/ 	.word	0x0002a2f0


	//   ....[99]....
        /*0508*/ 	.word	0x0002a3d0


	//   ....[100]....
        /*050c*/ 	.word	0x0002a470


	//   ....[101]....
        /*0510*/ 	.word	0x0002a4d0


	//   ....[102]....
        /*0514*/ 	.word	0x0002a590


	//   ....[103]....
        /*0518*/ 	.word	0x0002a600


	//   ....[104]....
        /*051c*/ 	.word	0x0002a6c0


	//   ....[105]....
        /*0520*/ 	.word	0x0002a730


	//   ....[106]....
        /*0524*/ 	.word	0x0002a7e0


	//   ....[107]....
        /*0528*/ 	.word	0x0002a880


	//   ....[108]....
        /*052c*/ 	.word	0x0002a900


	//   ....[109]....
        /*0530*/ 	.word	0x0002a960


	//   ....[110]....
        /*0534*/ 	.word	0x0002aa40


	//   ....[111]....
        /*0538*/ 	.word	0x0002aab0


	//   ....[112]....
        /*053c*/ 	.word	0x0002ab90


	//   ....[113]....
        /*0540*/ 	.word	0x0002abf0


	//   ....[114]....
        /*0544*/ 	.word	0x0002aca0


	//   ....[115]....
        /*0548*/ 	.word	0x0002ad30


	//   ....[116]....
        /*054c*/ 	.word	0x0002add0


	//   ....[117]....
        /*0550*/ 	.word	0x0002aef0


	//   ....[118]....
        /*0554*/ 	.word	0x0002afe0


	//   ....[119]....
        /*0558*/ 	.word	0x0002b190


	//   ....[120]....
        /*055c*/ 	.word	0x0002b1e0


	//   ....[121]....
        /*0560*/ 	.word	0x0002b2f0


	//   ....[122]....
        /*0564*/ 	.word	0x0002b3d0


	//   ....[123]....
        /*0568*/ 	.word	0x0002b540


	//   ....[124]....
        /*056c*/ 	.word	0x0002b640


	//   ....[125]....
        /*0570*/ 	.word	0x0002b860


	//   ....[126]....
        /*0574*/ 	.word	0x0002b8b0


	//   ....[127]....
        /*0578*/ 	.word	0x0002ba70


	//   ....[128]....
        /*057c*/ 	.word	0x0002bac0


	//   ....[129]....
        /*0580*/ 	.word	0x0002bc80


	//   ....[130]....
        /*0584*/ 	.word	0x0002bcd0


	//   ....[131]....
        /*0588*/ 	.word	0x0002bdb0


	//   ....[132]....
        /*058c*/ 	.word	0x0002be50


	//   ....[133]....
        /*0590*/ 	.word	0x0002beb0


	//   ....[134]....
        /*0594*/ 	.word	0x0002bf50


	//   ....[135]....
        /*0598*/ 	.word	0x0002bfb0


	//   ....[136]....
        /*059c*/ 	.word	0x0002c060


	//   ....[137]....
        /*05a0*/ 	.word	0x0002c0c0


	//   ....[138]....
        /*05a4*/ 	.word	0x0002c170


	//   ....[139]....
        /*05a8*/ 	.word	0x0002c250


	//   ....[140]....
        /*05ac*/ 	.word	0x0002c330


	//   ....[141]....
        /*05b0*/ 	.word	0x0002c410


	//   ....[142]....
        /*05b4*/ 	.word	0x0002c520


	//   ....[143]....
        /*05b8*/ 	.word	0x0002c630


	//   ....[144]....
        /*05bc*/ 	.word	0x0002c710


	//   ....[145]....
        /*05c0*/ 	.word	0x0002c820


	//   ....[146]....
        /*05c4*/ 	.word	0x0002c900


	//   ....[147]....
        /*05c8*/ 	.word	0x0002c990


	//   ....[148]....
        /*05cc*/ 	.word	0x0002cab0


	//   ....[149]....
        /*05d0*/ 	.word	0x0002eab0


	//   ....[150]....
        /*05d4*/ 	.word	0x00030280


	//   ....[151]....
        /*05d8*/ 	.word	0x00030890


	//   ....[152]....
        /*05dc*/ 	.word	0x000315d0


	//   ....[153]....
        /*05e0*/ 	.word	0x00031620


	//   ....[154]....
        /*05e4*/ 	.word	0x00031680


	//   ....[155]....
        /*05e8*/ 	.word	0x000316a0


	//   ....[156]....
        /*05ec*/ 	.word	0x0003e7c0


	//----- nvinfo : EIATTR_REG_RECONFIG
	.align		4
.L_350:
        /*05f0*/ 	.byte	0x01, 0x54
	.zero		2


	//----- nvinfo : EIATTR_SYSCALL_OFFSETS
	.align		4
        /*05f4*/ 	.byte	0x04, 0x46
        /*05f6*/ 	.short	(.L_352 - .L_351)


	//   ....[0]....
.L_351:
        /*05f8*/ 	.word	0x0000a200


	//   ....[1]....
        /*05fc*/ 	.word	0x00026210


	//   ....[2]....
        /*0600*/ 	.word	0x00026360


	//   ....[3]....
        /*0604*/ 	.word	0x00026450


	//   ....[4]....
        /*0608*/ 	.word	0x00026f00


	//   ....[5]....
        /*060c*/ 	.word	0x00027790


	//----- nvinfo : EIATTR_MBARRIER_INSTR_OFFSETS
	.align		4
.L_352:
        /*0610*/ 	.byte	0x04, 0x39
        /*0612*/ 	.short	(.L_354 - .L_353)


	//   ....[0]....
.L_353:
        /*0614*/ 	.word	0x00000190
        /*0618*/ 	.word	0x000000ff
        /*061c*/ 	.word	0x00038800
        /*0620*/ 	.short	0x0100
        /*0622*/ 	.byte	0x08
	.zero		1


	//   ....[1]....
        /*0624*/ 	.word	0x000001a0
        /*0628*/ 	.word	0x000000ff
        /*062c*/ 	.word	0x00038810
        /*0630*/ 	.short	0x0100
        /*0632*/ 	.byte	0x08
	.zero		1


	//   ....[2]....
        /*0634*/ 	.word	0x000001b0
        /*0638*/ 	.word	0x000000ff
        /*063c*/ 	.word	0x00038820
        /*0640*/ 	.short	0x0100
        /*0642*/ 	.byte	0x08
	.zero		1


	//   ....[3]....
        /*0644*/ 	.word	0x00000260
        /*0648*/ 	.word	0x000000ff
        /*064c*/ 	.word	0x00038830
        /*0650*/ 	.short	0x0100
        /*0652*/ 	.byte	0x06
	.zero		1


	//   ....[4]....
        /*0654*/ 	.word	0x00000270
        /*0658*/ 	.word	0x000000ff
        /*065c*/ 	.word	0x00038840
        /*0660*/ 	.short	0x0100
        /*0662*/ 	.byte	0x06
	.zero		1


	//   ....[5]....
        /*0664*/ 	.word	0x00000280
        /*0668*/ 	.word	0x000000ff
        /*066c*/ 	.word	0x00038838
        /*0670*/ 	.short	0x0100
        /*0672*/ 	.byte	0x06
	.zero		1


	//   ....[6]....
        /*0674*/ 	.word	0x00000290
        /*0678*/ 	.word	0x000000ff
        /*067c*/ 	.word	0x00038848
        /*0680*/ 	.short	0x0100
        /*0682*/ 	.byte	0x06
	.zero		1


	//   ....[7]....
        /*0684*/ 	.word	0x000003c0
        /*0688*/ 	.word	0x000000ff
        /*068c*/ 	.word	0x00038850
        /*0690*/ 	.short	0x0100
        /*0692*/ 	.byte	0x08
	.zero		1


	//   ....[8]....
        /*0694*/ 	.word	0x000003d0
        /*0698*/ 	.word	0x000000ff
        /*069c*/ 	.word	0x00038860
        /*06a0*/ 	.short	0x0100
        /*06a2*/ 	.byte	0x08
	.zero		1


	//   ....[9]....
        /*06a4*/ 	.word	0x000003e0
        /*06a8*/ 	.word	0x000000ff
        /*06ac*/ 	.word	0x00038858
        /*06b0*/ 	.short	0x0100
        /*06b2*/ 	.byte	0x08
	.zero		1


	//   ....[10]....
        /*06b4*/ 	.word	0x000003f0
        /*06b8*/ 	.word	0x000000ff
        /*06bc*/ 	.word	0x00038868
        /*06c0*/ 	.short	0x0100
        /*06c2*/ 	.byte	0x08
	.zero		1


	//   ....[11]....
        /*06c4*/ 	.word	0x000004e0
        /*06c8*/ 	.word	0x000000ff
        /*06cc*/ 	.word	0x00038870
        /*06d0*/ 	.short	0x0100
        /*06d2*/ 	.byte	0x06
	.zero		1


	//   ....[12]....
        /*06d4*/ 	.word	0x000004f0
        /*06d8*/ 	.word	0x000000ff
        /*06dc*/ 	.word	0x00038880
        /*06e0*/ 	.short	0x0100
        /*06e2*/ 	.byte	0x06
	.zero		1


	//   ....[13]....
        /*06e4*/ 	.word	0x00000500
        /*06e8*/ 	.word	0x000000ff
        /*06ec*/ 	.word	0x00038878
        /*06f0*/ 	.short	0x0100
        /*06f2*/ 	.byte	0x06
	.zero		1


	//   ....[14]....
        /*06f4*/ 	.word	0x00000510
        /*06f8*/ 	.word	0x000000ff
        /*06fc*/ 	.word	0x00038888
        /*0700*/ 	.short	0x0100
        /*0702*/ 	.byte	0x06
	.zero		1


	//   ....[15]....
        /*0704*/ 	.word	0x00000640
        /*0708*/ 	.word	0x000000ff
        /*070c*/ 	.word	0x00038890
        /*0710*/ 	.short	0x0100
        /*0712*/ 	.byte	0x08
	.zero		1


	//   ....[16]....
        /*0714*/ 	.word	0x00000650
        /*0718*/ 	.word	0x000000ff
        /*071c*/ 	.word	0x000388a0
        /*0720*/ 	.short	0x0100
        /*0722*/ 	.byte	0x08
	.zero		1


	//   ....[17]....
        /*0724*/ 	.word	0x00000660
        /*0728*/ 	.word	0x000000ff
        /*072c*/ 	.word	0x00038898
        /*0730*/ 	.short	0x0100
        /*0732*/ 	.byte	0x08
	.zero		1


	//   ....[18]....
        /*0734*/ 	.word	0x00000670
        /*0738*/ 	.word	0x000000ff
        /*073c*/ 	.word	0x000388a8
        /*0740*/ 	.short	0x0100
        /*0742*/ 	.byte	0x08
	.zero		1


	//   ....[19]....
        /*0744*/ 	.word	0x000007d0
        /*0748*/ 	.word	0x000000ff
        /*074c*/ 	.word	0x000388b0
        /*0750*/ 	.short	0x0100
        /*0752*/ 	.byte	0x08
	.zero		1


	//   ....[20]....
        /*0754*/ 	.word	0x000007e0
        /*0758*/ 	.word	0x000000ff
        /*075c*/ 	.word	0x000388c0
        /*0760*/ 	.short	0x0100
        /*0762*/ 	.byte	0x08
	.zero		1


	//   ....[21]....
        /*0764*/ 	.word	0x000007f0
        /*0768*/ 	.word	0x000000ff
        /*076c*/ 	.word	0x000388b8
        /*0770*/ 	.short	0x0100
        /*0772*/ 	.byte	0x08
	.zero		1


	//   ....[22]....
        /*0774*/ 	.word	0x00000800
        /*0778*/ 	.word	0x000000ff
        /*077c*/ 	.word	0x000388c8
        /*0780*/ 	.short	0x0100
        /*0782*/ 	.byte	0x08
	.zero		1


	//   ....[23]....
        /*0784*/ 	.word	0x00004570
        /*0788*/ 	.word	0x00000004
        /*078c*/ 	.word	0x00000000
        /*0790*/ 	.short	0x0101
        /*0792*/ 	.byte	0x3f
	.zero		1


	//   ....[24]....
        /*0794*/ 	.word	0x00008300
        /*0798*/ 	.word	0x00000006
        /*079c*/ 	.word	0x00000000
        /*07a0*/ 	.short	0x0101
        /*07a2*/ 	.byte	0x3f
	.zero		1


	//   ....[25]....
        /*07a4*/ 	.word	0x0000a720
        /*07a8*/ 	.word	0x000000ff
        /*07ac*/ 	.word	0x00038800
        /*07b0*/ 	.short	0x010a
        /*07b2*/ 	.byte	0x2c
	.zero		1


	//   ....[26]....
        /*07b4*/ 	.word	0x0000aba0
        /*07b8*/ 	.word	0x00000014
        /*07bc*/ 	.word	0x00000000
        /*07c0*/ 	.short	0x010a
        /*07c2*/ 	.byte	0x3f
	.zero		1


	//   ....[27]....
        /*07c4*/ 	.word	0x0000ac00
        /*07c8*/ 	.word	0x00000014
        /*07cc*/ 	.word	0x00000000
        /*07d0*/ 	.short	0x010a
        /*07d2*/ 	.byte	0x3f
	.zero		1


	//   ....[28]....
        /*07d4*/ 	.word	0x0000afb0
        /*07d8*/ 	.word	0x000000ff
        /*07dc*/ 	.word	0x00038810
        /*07e0*/ 	.short	0x010a
        /*07e2*/ 	.byte	0x2c
	.zero		1


	//   ....[29]....
        /*07e4*/ 	.word	0x0000b0b0
        /*07e8*/ 	.word	0x0000000c
        /*07ec*/ 	.word	0x00000000
        /*07f0*/ 	.short	0x010a
        /*07f2*/ 	.byte	0x3f
	.zero		1


	//   ....[30]....
        /*07f4*/ 	.word	0x0000b110
        /*07f8*/ 	.word	0x0000000c
        /*07fc*/ 	.word	0x00000000
        /*0800*/ 	.short	0x010a
        /*0802*/ 	.byte	0x3f
	.zero		1


	//   ....[31]....
        /*0804*/ 	.word	0x0000cd00
        /*0808*/ 	.word	0x00000003
        /*080c*/ 	.word	0x00000000
        /*0810*/ 	.short	0x0101
        /*0812*/ 	.byte	0x3f
	.zero		1


	//   ....[32]....
        /*0814*/ 	.word	0x00011560
        /*0818*/ 	.word	0x00000000
        /*081c*/ 	.word	0x00000000
        /*0820*/ 	.short	0x0101
        /*0822*/ 	.byte	0x3f
	.zero		1


	//   ....[33]....
        /*0824*/ 	.word	0x00011cd0
        /*0828*/ 	.word	0x00000006
        /*082c*/ 	.word	0x00000000
        /*0830*/ 	.short	0x010a
        /*0832*/ 	.byte	0x3f
	.zero		1


	//   ....[34]....
        /*0834*/ 	.word	0x00011d70
        /*0838*/ 	.word	0x00000008
        /*083c*/ 	.word	0x00000000
        /*0840*/ 	.short	0x010a
        /*0842*/ 	.byte	0x3f
	.zero		1


	//   ....[35]....
        /*0844*/ 	.word	0x00012190
        /*0848*/ 	.word	0x0000000e
        /*084c*/ 	.word	0x00000000
        /*0850*/ 	.short	0x010a
        /*0852*/ 	.byte	0x3f
	.zero		1


	//   ....[36]....
        /*0854*/ 	.word	0x000121f0
        /*0858*/ 	.word	0x0000000e
        /*085c*/ 	.word	0x00000000
        /*0860*/ 	.short	0x010a
        /*0862*/ 	.byte	0x3f
	.zero		1


	//   ....[37]....
        /*0864*/ 	.word	0x00013de0
        /*0868*/ 	.word	0x00000003
        /*086c*/ 	.word	0x00000000
        /*0870*/ 	.short	0x0101
        /*0872*/ 	.byte	0x3f
	.zero		1


	//   ....[38]....
        /*0874*/ 	.word	0x00018c80
        /*0878*/ 	.word	0x00000003
        /*087c*/ 	.word	0x00000000
        /*0880*/ 	.short	0x0101
        /*0882*/ 	.byte	0x3f
	.zero		1


	//   ....[39]....
        /*0884*/ 	.word	0x00018e50
        /*0888*/ 	.word	0x00000006
        /*088c*/ 	.word	0x00000000
        /*0890*/ 	.short	0x010a
        /*0892*/ 	.byte	0x3f
	.zero		1


	//   ....[40]....
        /*0894*/ 	.word	0x00018ef0
        /*0898*/ 	.word	0x00000008
        /*089c*/ 	.word	0x00000000
        /*08a0*/ 	.short	0x010a
        /*08a2*/ 	.byte	0x3f
	.zero		1


	//   ....[41]....
        /*08a4*/ 	.word	0x00019310
        /*08a8*/ 	.word	0x0000000e
        /*08ac*/ 	.word	0x00000000
        /*08b0*/ 	.short	0x010a
        /*08b2*/ 	.byte	0x3f
	.zero		1


	//   ....[42]....
        /*08b4*/ 	.word	0x00019370
        /*08b8*/ 	.word	0x0000000e
        /*08bc*/ 	.word	0x00000000
        /*08c0*/ 	.short	0x010a
        /*08c2*/ 	.byte	0x3f
	.zero		1


	//   ....[43]....
        /*08c4*/ 	.word	0x0001af60
        /*08c8*/ 	.word	0x00000003
        /*08cc*/ 	.word	0x00000000
        /*08d0*/ 	.short	0x0101
        /*08d2*/ 	.byte	0x3f
	.zero		1


	//   ....[44]....
        /*08d4*/ 	.word	0x00020c70
        /*08d8*/ 	.word	0x00000003
        /*08dc*/ 	.word	0x00000000
        /*08e0*/ 	.short	0x0101
        /*08e2*/ 	.byte	0x3f
	.zero		1


	//   ....[45]....
        /*08e4*/ 	.word	0x00023da0
        /*08e8*/ 	.word	0x000000ff
        /*08ec*/ 	.word	0x00000000
        /*08f0*/ 	.short	0x0101
        /*08f2*/ 	.byte	0x05
	.zero		1


	//   ....[46]....
        /*08f4*/ 	.word	0x00026870
        /*08f8*/ 	.word	0x0000001b
        /*08fc*/ 	.word	0x00038840
        /*0900*/ 	.short	0x010a
        /*0902*/ 	.byte	0x3f
	.zero		1


	//   ....[47]....
        /*0904*/ 	.word	0x00026ce0
        /*0908*/ 	.word	0x0000001b
        /*090c*/ 	.word	0x00038830
        /*0910*/ 	.short	0x0107
        /*0912*/ 	.byte	0x3f
	.zero		1


	//   ....[48]....
        /*0914*/ 	.word	0x00026d90
        /*0918*/ 	.word	0x0000001b
        /*091c*/ 	.word	0x00038830
        /*0920*/ 	.short	0x0101
        /*0922*/ 	.byte	0x3f
	.zero		1


	//   ....[49]....
        /*0924*/ 	.word	0x00027560
        /*0928*/ 	.word	0x00000011
        /*092c*/ 	.word	0x00038800
        /*0930*/ 	.short	0x0107
        /*0932*/ 	.byte	0x3f
	.zero		1


	//   ....[50]....
        /*0934*/ 	.word	0x00027600
        /*0938*/ 	.word	0x00000011
        /*093c*/ 	.word	0x00038800
        /*0940*/ 	.short	0x0101
        /*0942*/ 	.byte	0x3f
	.zero		1


	//   ....[51]....
        /*0944*/ 	.word	0x00027fc0
        /*0948*/ 	.word	0x00000011
        /*094c*/ 	.word	0x00038810
        /*0950*/ 	.short	0x0107
        /*0952*/ 	.byte	0x3f
	.zero		1


	//   ....[52]....
        /*0954*/ 	.word	0x000280b0
        /*0958*/ 	.word	0x00000011
        /*095c*/ 	.word	0x00038810
        /*0960*/ 	.short	0x0101
        /*0962*/ 	.byte	0x3f
	.zero		1


	//   ....[53]....
        /*0964*/ 	.word	0x000280d0
        /*0968*/ 	.word	0x00000011
        /*096c*/ 	.word	0x00038820
        /*0970*/ 	.short	0x010a
        /*0972*/ 	.byte	0x3f
	.zero		1


	//   ....[54]....
        /*0974*/ 	.word	0x00028150
        /*0978*/ 	.word	0x0000001b
        /*097c*/ 	.word	0x00038860
        /*0980*/ 	.short	0x010a
        /*0982*/ 	.byte	0x3f
	.zero		1


	//   ....[55]....
        /*0984*/ 	.word	0x000289c0
        /*0988*/ 	.word	0x0000001b
        /*098c*/ 	.word	0x00038850
        /*0990*/ 	.short	0x0107
        /*0992*/ 	.byte	0x3f
	.zero		1


	//   ....[56]....
        /*0994*/ 	.word	0x00028a80
        /*0998*/ 	.word	0x0000001b
        /*099c*/ 	.word	0x00038850
        /*09a0*/ 	.short	0x0101
        /*09a2*/ 	.byte	0x3f
	.zero		1


	//   ....[57]....
        /*09a4*/ 	.word	0x00028db0
        /*09a8*/ 	.word	0x00000008
        /*09ac*/ 	.word	0x00038840
        /*09b0*/ 	.short	0x010a
        /*09b2*/ 	.byte	0x3f
	.zero		1


	//   ....[58]....
        /*09b4*/ 	.word	0x000290e0
        /*09b8*/ 	.word	0x00000008
        /*09bc*/ 	.word	0x00038830
        /*09c0*/ 	.short	0x0107
        /*09c2*/ 	.byte	0x3f
	.zero		1


	//   ....[59]....
        /*09c4*/ 	.word	0x00029190
        /*09c8*/ 	.word	0x00000008
        /*09cc*/ 	.word	0x00038830
        /*09d0*/ 	.short	0x0101
        /*09d2*/ 	.byte	0x3f
	.zero		1


	//   ....[60]....
        /*09d4*/ 	.word	0x000291c0
        /*09d8*/ 	.word	0x00000008
        /*09dc*/ 	.word	0x00038860
        /*09e0*/ 	.short	0x010a
        /*09e2*/ 	.byte	0x3f
	.zero		1


	//   ....[61]....
        /*09e4*/ 	.word	0x00029840
        /*09e8*/ 	.word	0x00000008
        /*09ec*/ 	.word	0x00038850
        /*09f0*/ 	.short	0x0107
        /*09f2*/ 	.byte	0x3f
	.zero		1


	//   ....[62]....
        /*09f4*/ 	.word	0x000298f0
        /*09f8*/ 	.word	0x00000008
        /*09fc*/ 	.word	0x00038850
        /*0a00*/ 	.short	0x0101
        /*0a02*/ 	.byte	0x3f
	.zero		1


	//   ....[63]....
        /*0a04*/ 	.word	0x00029cd0
        /*0a08*/ 	.word	0x00000005
        /*0a0c*/ 	.word	0x00038820
        /*0a10*/ 	.short	0x010a
        /*0a12*/ 	.byte	0x3f
	.zero		1


	//   ....[64]....
        /*0a14*/ 	.word	0x00029e50
        /*0a18*/ 	.word	0x00000003
        /*0a1c*/ 	.word	0x00038840
        /*0a20*/ 	.short	0x010a
        /*0a22*/ 	.byte	0x3f
	.zero		1


	//   ....[65]....
        /*0a24*/ 	.word	0x00029ef0
        /*0a28*/ 	.word	0x00000005
        /*0a2c*/ 	.word	0x00038840
        /*0a30*/ 	.short	0x010a
        /*0a32*/ 	.byte	0x3f
	.zero		1


	//   ....[66]....
        /*0a34*/ 	.word	0x00029f30
        /*0a38*/ 	.word	0x00000003
        /*0a3c*/ 	.word	0x00038860
        /*0a40*/ 	.short	0x010a
        /*0a42*/ 	.byte	0x3f
	.zero		1


	//   ....[67]....
        /*0a44*/ 	.word	0x00029f70
        /*0a48*/ 	.word	0x00000005
        /*0a4c*/ 	.word	0x00038860
        /*0a50*/ 	.short	0x010a
        /*0a52*/ 	.byte	0x3f
	.zero		1


	//   ....[68]....
        /*0a54*/ 	.word	0x00029fe0
        /*0a58*/ 	.word	0x00000003
        /*0a5c*/ 	.word	0x00038800
        /*0a60*/ 	.short	0x010a
        /*0a62*/ 	.byte	0x3f
	.zero		1


	//   ....[69]....
        /*0a64*/ 	.word	0x0002a030
        /*0a68*/ 	.word	0x00000014
        /*0a6c*/ 	.word	0x00000000
        /*0a70*/ 	.short	0x010a
        /*0a72*/ 	.byte	0x3f
	.zero		1


	//   ....[70]....
        /*0a74*/ 	.word	0x0002a090
        /*0a78*/ 	.word	0x00000004
        /*0a7c*/ 	.word	0x00038810
        /*0a80*/ 	.short	0x010a
        /*0a82*/ 	.byte	0x3f
	.zero		1


	//   ....[71]....
        /*0a84*/ 	.word	0x0002a0e0
        /*0a88*/ 	.word	0x0000000c
        /*0a8c*/ 	.word	0x00000000
        /*0a90*/ 	.short	0x010a
        /*0a92*/ 	.byte	0x3f
	.zero		1


	//   ....[72]....
        /*0a94*/ 	.word	0x0002a130
        /*0a98*/ 	.word	0x00000008
        /*0a9c*/ 	.word	0x00000000
        /*0aa0*/ 	.short	0x010a
        /*0aa2*/ 	.byte	0x3f
	.zero		1


	//   ....[73]....
        /*0aa4*/ 	.word	0x0002a180
        /*0aa8*/ 	.word	0x0000000e
        /*0aac*/ 	.word	0x00000000
        /*0ab0*/ 	.short	0x010a
        /*0ab2*/ 	.byte	0x3f
	.zero		1


	//   ....[74]....
        /*0ab4*/ 	.word	0x0002a1d0
        /*0ab8*/ 	.word	0x00000008
        /*0abc*/ 	.word	0x00000000
        /*0ac0*/ 	.short	0x010a
        /*0ac2*/ 	.byte	0x3f
	.zero		1


	//   ....[75]....
        /*0ac4*/ 	.word	0x0002a220
        /*0ac8*/ 	.word	0x0000000e
        /*0acc*/ 	.word	0x00000000
        /*0ad0*/ 	.short	0x010a
        /*0ad2*/ 	.byte	0x3f
	.zero		1


	//   ....[76]....
        /*0ad4*/ 	.word	0x0002a320
        /*0ad8*/ 	.word	0x0000001b
        /*0adc*/ 	.word	0x00038840
        /*0ae0*/ 	.short	0x010a
        /*0ae2*/ 	.byte	0x3f
	.zero		1


	//   ....[77]....
        /*0ae4*/ 	.word	0x0002b440
        /*0ae8*/ 	.word	0x00000011
        /*0aec*/ 	.word	0x00038820
        /*0af0*/ 	.short	0x010a
        /*0af2*/ 	.byte	0x3f
	.zero		1


	//   ....[78]....
        /*0af4*/ 	.word	0x0002b490
        /*0af8*/ 	.word	0x0000001b
        /*0afc*/ 	.word	0x00038860
        /*0b00*/ 	.short	0x010a
        /*0b02*/ 	.byte	0x3f
	.zero		1


	//   ....[79]....
        /*0b04*/ 	.word	0x0002bd00
        /*0b08*/ 	.word	0x00000008
        /*0b0c*/ 	.word	0x00038840
        /*0b10*/ 	.short	0x010a
        /*0b12*/ 	.byte	0x3f
	.zero		1


	//   ....[80]....
        /*0b14*/ 	.word	0x0002c1a0
        /*0b18*/ 	.word	0x00000008
        /*0b1c*/ 	.word	0x00038860
        /*0b20*/ 	.short	0x010a
        /*0b22*/ 	.byte	0x3f
	.zero		1


	//   ....[81]....
        /*0b24*/ 	.word	0x0002c9d0
        /*0b28*/ 	.word	0x00000005
        /*0b2c*/ 	.word	0x00038820
        /*0b30*/ 	.short	0x010a
        /*0b32*/ 	.byte	0x3f
	.zero		1


	//   ....[82]....
        /*0b34*/ 	.word	0x0002cb70
        /*0b38*/ 	.word	0x00000003
        /*0b3c*/ 	.word	0x00038840
        /*0b40*/ 	.short	0x010a
        /*0b42*/ 	.byte	0x3f
	.zero		1


	//   ....[83]....
        /*0b44*/ 	.word	0x0002cbc0
        /*0b48*/ 	.word	0x00000005
        /*0b4c*/ 	.word	0x00038840
        /*0b50*/ 	.short	0x010a
        /*0b52*/ 	.byte	0x3f
	.zero		1


	//   ....[84]....
        /*0b54*/ 	.word	0x0002cc10
        /*0b58*/ 	.word	0x00000003
        /*0b5c*/ 	.word	0x00038860
        /*0b60*/ 	.short	0x010a
        /*0b62*/ 	.byte	0x3f
	.zero		1


	//   ....[85]....
        /*0b64*/ 	.word	0x0002cfd0
        /*0b68*/ 	.word	0x0000001a
        /*0b6c*/ 	.word	0x00000000
        /*0b70*/ 	.short	0x010a
        /*0b72*/ 	.byte	0x3f
	.zero		1


	//   ....[86]....
        /*0b74*/ 	.word	0x0002d110
        /*0b78*/ 	.word	0x0000000b
        /*0b7c*/ 	.word	0x00000000
        /*0b80*/ 	.short	0x010a
        /*0b82*/ 	.byte	0x3f
	.zero		1


	//   ....[87]....
        /*0b84*/ 	.word	0x0002d770
        /*0b88*/ 	.word	0x0000003a
        /*0b8c*/ 	.word	0x00000000
        /*0b90*/ 	.short	0x010a
        /*0b92*/ 	.byte	0x3f
	.zero		1


	//   ....[88]....
        /*0b94*/ 	.word	0x0002d8b0
        /*0b98*/ 	.word	0x00000038
        /*0b9c*/ 	.word	0x00000000
        /*0ba0*/ 	.short	0x010a
        /*0ba2*/ 	.byte	0x3f
	.zero		1


	//   ....[89]....
        /*0ba4*/ 	.word	0x0002fdd0
        /*0ba8*/ 	.word	0x0000000b
        /*0bac*/ 	.word	0x00000000
        /*0bb0*/ 	.short	0x0101
        /*0bb2*/ 	.byte	0x3f
	.zero		1


	//   ....[90]....
        /*0bb4*/ 	.word	0x0003e970
        /*0bb8*/ 	.word	0x00000007
        /*0bbc*/ 	.word	0x00000000
        /*0bc0*/ 	.short	0x0101
        /*0bc2*/ 	.byte	0x3f
	.zero		1


	//   ....[91]....
        /*0bc4*/ 	.word	0x0003e990
        /*0bc8*/ 	.word	0x0000000b
        /*0bcc*/ 	.word	0x00000000
        /*0bd0*/ 	.short	0x010a
        /*0bd2*/ 	.byte	0x3f
	.zero		1


	//   ....[92]....
        /*0bd4*/ 	.word	0x0003e9e0
        /*0bd8*/ 	.word	0x00000038
        /*0bdc*/ 	.word	0x00000000
        /*0be0*/ 	.short	0x010a
        /*0be2*/ 	.byte	0x3f
	.zero		1


	//----- nvinfo : EIATTR_NUM_MBARRIERS
	.align		4
.L_354:
        /*0be4*/ 	.byte	0x03, 0x38
        /*0be6*/ 	.short	0x0017


	//----- nvinfo : EIATTR_EXIT_INSTR_OFFSETS
	.align		4
        /*0be8*/ 	.byte	0x04, 0x1c
        /*0bea*/ 	.short	(.L_356 - .L_355)


	//   ....[0]....
.L_355:
        /*0bec*/ 	.word	0x00000a40


	//   ....[1]....
        /*0bf0*/ 	.word	0x00024eb0


	//   ....[2]....
        /*0bf4*/ 	.word	0x00029fc0


	//----- nvinfo : EIATTR_MAX_THREADS
	.align		4
.L_356:
        /*0bf8*/ 	.byte	0x04, 0x05
        /*0bfa*/ 	.short	(.L_358 - .L_357)
.L_357:
        /*0bfc*/ 	.word	0x00000180
        /*0c00*/ 	.word	0x00000001
        /*0c04*/ 	.word	0x00000001


	//----- nvinfo : EIATTR_CRS_STACK_SIZE
	.align		4
.L_358:
        /*0c08*/ 	.byte	0x04, 0x1e
        /*0c0a*/ 	.short	(.L_360 - .L_359)
.L_359:
        /*0c0c*/ 	.word	0x00000000


	//----- nvinfo : EIATTR_CBANK_PARAM_SIZE
	.align		4
.L_360:
        /*0c10*/ 	.byte	0x03, 0x19
        /*0c12*/ 	.short	0x0bf0


	//----- nvinfo : EIATTR_PARAM_CBANK
	.align		4
        /*0c14*/ 	.byte	0x04, 0x0a
        /*0c16*/ 	.short	(.L_362 - .L_361)
	.align		4
.L_361:
        /*0c18*/ 	.word	index@(.nv.constant0._ZN7cutlass13device_kernelIN5flash11enable_sm90INS1_16FlashAttnFwdSm90INS1_25CollectiveMainloopFwdSm90ILi2EN4cute5tupleIJNS5_1CILi1EEES8_S8_EEENS6_IJNS7_ILi64EEESA_SA_EEELi512ENS_10bfloat16_tEfNS_4arch4Sm90ELb0ELb1ELb1ELb0ELb1ELb0ELb1ELb0ELb0ELb1ELb0ELb0EEENS1_21CollectiveEpilogueFwdINS6_IJSA_NS7_ILi512EEESA_EEES9_SC_SE_Li256ELb0ELb1ELb0ELb0EEENS1_30DynamicPersistentTileSchedulerILi256ELi128ELb0ELb1ELb1EEEEEEEEEvNT_6ParamsE)
        /*0c1c*/ 	.short	0x0210
        /*0c1e*/ 	.short	0x0bf0


	//----- nvinfo : EIATTR_SW_WAR
	.align		4
.L_362:
        /*0c20*/ 	.byte	0x04, 0x36
        /*0c22*/ 	.short	(.L_364 - .L_363)
.L_363:
        /*0c24*/ 	.word	0x00000008
.L_364:


//--------------------- .nv.info._ZN7cutlass13device_kernelIN5flash11enable_sm90INS1_16FlashAttnFwdSm90INS1_25CollectiveMainloopFwdSm90ILi2EN4cute5tupleIJNS5_1CILi1EEES8_S8_EEENS6_IJNS7_ILi64EEESA_SA_EEELi512ENS_10bfloat16_tEfNS_4arch4Sm90ELb0ELb1ELb1ELb1ELb1ELb0ELb0ELb0ELb0ELb1ELb0ELb0EEENS1_21CollectiveEpilogueFwdINS6_IJSA_NS7_ILi512EEESA_EEES9_SC_SE_Li256ELb1ELb1ELb0ELb0EEENS1_36VarlenDynamicPersistentTileSchedulerILi64ELi64ELi256ELi128ELb0ELb1ELb1ELb1ELb0ELb1EEEEEEEEEvNT_6ParamsE --------------------------
	.section	.nv.info._ZN7cutlass13device_kernelIN5flash11enable_sm90INS1_16FlashAttnFwdSm90INS1_25CollectiveMainloopFwdSm90ILi2EN4cute5tupleIJNS5_1CILi1EEES8_S8_EEENS6_IJNS7_ILi64EEESA_SA_EEELi512ENS_10bfloat16_tEfNS_4arch4Sm90ELb0ELb1ELb1ELb1ELb1ELb0ELb0ELb0ELb0ELb1ELb0ELb0EEENS1_21CollectiveEpilogueFwdINS6_IJSA_NS7_ILi512EEESA_EEES9_SC_SE_Li256ELb1ELb1ELb0ELb0EEENS1_36VarlenDynamicPersistentTileSchedulerILi64ELi64ELi256ELi128ELb0ELb1ELb1ELb1ELb0ELb1EEEEEEEEEvNT_6ParamsE,"",@"SHT_CUDA_INFO"
	.sectionflags	@""
	.align	4


	//----- nvinfo : EIATTR_CUDA_API_VERSION
	.align		4
        /*0000*/ 	.byte	0x04, 0x37
        /*0002*/ 	.short	(.L_366 - .L_365)
.L_365:
        /*0004*/ 	.word	0x00000082


	//----- nvinfo : EIATTR_KPARAM_INFO
	.align		4
.L_366:
        /*0008*/ 	.byte	0x04, 0x17
        /*000a*/ 	.short	(.L_368 - .L_367)
.L_367:
        /*000c*/ 	.word	0x00000000
        /*0010*/ 	.short	0x0000
        /*0012*/ 	.short	0x0070
        /*0014*/ 	.byte	0x00, 0xf0, 0x01, 0x2a


	//----- nvinfo : EIATTR_SPARSE_MMA_MASK
	.align		4
.L_368:
        /*0018*/ 	.byte	0x03, 0x50
        /*001a*/ 	.short	0x0000


	//----- nvinfo : EIATTR_MAXREG_COUNT
	.align		4
        /*001c*/ 	.byte	0x03, 0x1b
        /*001e*/ 	.short	0x00a8


	//----- nvinfo : EIATTR_NUM_BARRIERS
	.align		4
        /*0020*/ 	.byte	0x02, 0x4c
        /*0022*/ 	.byte	0x10
	.zero		1


	//----- nvinfo : EIATTR_EXTERNS
	.align		4
        /*0024*/ 	.byte	0x04, 0x0f
        /*0026*/ 	.short	(.L_370 - .L_369)


	//   ....[0]....
	.align		4
.L_369:
        /*0028*/ 	.word	index@(__assertfail)


	//----- nvinfo : EIATTR_ANNOTATIONS
	.align		4
.L_370:
        /*002c*/ 	.byte	0x04, 0x55
        /*002e*/ 	.short	(.L_372 - .L_371)


	//   ....[0]....
.L_371:
        /* <DEDUP_REMOVED lines=10> */


	//----- nvinfo : EIATTR_MERCURY_ISA_VERSION
	.align		4
.L_372:
        /*00b8*/ 	.byte	0x03, 0x5f
        /*00ba*/ 	.short	0x0101


	//----- nvinfo : EIATTR_UNUSED_LOAD_BYTE_OFFSET
	.align		4
        /*00bc*/ 	.byte	0x04, 0x44
        /*00be*/ 	.short	(.L_374 - .L_373)


	//   ....[0]....
.L_373:
        /*00c0*/ 	.word	0x00000940
        /*00c4*/ 	.word	0x0000fff0


	//   ....[1]....
        /*00c8*/ 	.word	0x0000df70
        /*00cc*/ 	.word	0x0000fff0


	//----- nvinfo : EIATTR_INT_WARP_WIDE_INSTR_OFFSETS
	.align		4
.L_374:
        /*00d0*/ 	.byte	0x04, 0x31
        /*00d2*/ 	.short	(.L_376 - .L_375)


	//   ....[0]....
.L_375:
        /*00d4*/ 	.word	0x000000c0


	//   ....[1]....
        /*00d8*/ 	.word	0x000000d0


	//   ....[2]....
        /*00dc*/ 	.word	0x00000170


	//   ....[3]....
        /*00e0*/ 	.word	0x000124c0


	//   ....[4]....
        /*00e4*/ 	.word	0x00012550


	//   ....[5]....
        /*00e8*/ 	.word	0x00015a10


	//   ....[6]....
        /*00ec*/ 	.word	0x00015aa0


	//----- nvinfo : EIATTR_COOP_GROUP_MASK_REGIDS
	.align		4
.L_376:
        /*00f0*/ 	.byte	0x04, 0x29
        /*00f2*/ 	.short	(.L_378 - .L_377)


	//   ....[0]....
.L_377:
        /*00f4*/ 	.word	0xffffffff


	//   ....[1]....
        /*00f8*/ 	.word	0xffffffff


	//   ....[2]....
        /*00fc*/ 	.word	0xffffffff


	//   ....[3]....
        /*0100*/ 	.word	0xffffffff


	//   ....[4]....
        /*0104*/ 	.word	0xffffffff


	//   ....[5]....
        /*0108*/ 	.word	0xffffffff


	//   ....[6]....
        /*010c*/ 	.word	0xffffffff


	//   ....[7]....
        /*0110*/ 	.word	0xffffffff


	//   ....[8]....
        /*0114*/ 	.word	0xffffffff


	//   ....[9]....
        /*0118*/ 	.word	0xffffffff


	//   ....[10]....
        /*011c*/ 	.word	0xffffffff


	//   ....[11]....
        /*0120*/ 	.word	0xffffffff


	//   ....[12]....
        /*0124*/ 	.word	0xffffffff


	//   ....[13]....
        /*0128*/ 	.word	0xffffffff


	//   ....[14]....
        /*012c*/ 	.word	0xffffffff


	//   ....[15]....
        /*0130*/ 	.word	0xffffffff


	//   ....[16]....
        /*0134*/ 	.word	0xffffffff


	//   ....[17]....
        /*0138*/ 	.word	0xffffffff


	//   ....[18]....
        /*013c*/ 	.word	0xffffffff


	//   ....[19]....
        /*0140*/ 	.word	0xffffffff


	//   ....[20]....
        /*0144*/ 	.word	0xffffffff


	//   ....[21]....
        /*0148*/ 	.word	0xffffffff


	//   ....[22]....
        /*014c*/ 	.word	0xffffffff


	//   ....[23]....
        /*0150*/ 	.word	0xffffffff


	//   ....[24]....
        /*0154*/ 	.word	0xffffffff


	//   ....[25]....
        /*0158*/ 	.word	0xffffffff


	//   ....[26]....
        /*015c*/ 	.word	0xffffffff


	//   ....[27]....
        /*0160*/ 	.word	0xffffffff


	//   ....[28]....
        /*0164*/ 	.word	0xffffffff


	//   ....[29]....
        /*0168*/ 	.word	0xffffffff


	//   ....[30]....
        /*016c*/ 	.word	0xffffffff


	//   ....[31]....
        /*0170*/ 	.word	0xffffffff


	//   ....[32]....
        /*0174*/ 	.word	0xffffffff


	//   ....[33]....
        /*0178*/ 	.word	0xffffffff


	//   ....[34]....
        /*017c*/ 	.word	0xffffffff


	//   ....[35]....
        /*0180*/ 	.word	0xffffffff


	//   ....[36]....
        /*0184*/ 	.word	0xffffffff


	//   ....[37]....
        /*0188*/ 	.word	0xffffffff


	//   ....[38]....
        /*018c*/ 	.word	0xffffffff


	//   ....[39]....
        /*0190*/ 	.word	0xffffffff


	//   ....[40]....
        /*0194*/ 	.word	0xffffffff


	//   ....[41]....
        /*0198*/ 	.word	0xffffffff


	//   ....[42]....
        /*019c*/ 	.word	0xffffffff


	//   ....[43]....
        /*01a0*/ 	.word	0xffffffff


	//   ....[44]....
        /*01a4*/ 	.word	0xffffffff


	//   ....[45]....
        /*01a8*/ 	.word	0xffffffff


	//   ....[46]....
        /*01ac*/ 	.word	0xffffffff


	//   ....[47]....
        /*01b0*/ 	.word	0xffffffff


	//   ....[48]....
        /*01b4*/ 	.word	0xffffffff


	//   ....[49]....
        /*01b8*/ 	.word	0xffffffff


	//   ....[50]....
        /*01bc*/ 	.word	0xffffffff


	//   ....[51]....
        /*01c0*/ 	.word	0xffffffff


	//   ....[52]....
        /*01c4*/ 	.word	0xffffffff


	//   ....[53]....
        /*01c8*/ 	.word	0xffffffff


	//   ....[54]....
        /*01cc*/ 	.word	0xffffffff


	//   ....[55]....
        /*01d0*/ 	.word	0xffffffff


	//   ....[56]....
        /*01d4*/ 	.word	0xffffffff


	//   ....[57]....
        /*01d8*/ 	.word	0xffffffff


	//   ....[58]....
        /*01dc*/ 	.word	0xffffffff


	//   ....[59]....
        /*01e0*/ 	.word	0xffffffff


	//   ....[60]....
        /*01e4*/ 	.word	0xffffffff


	//   ....[61]....
        /*01e8*/ 	.word	0xffffffff


	//   ....[62]....
        /*01ec*/ 	.word	0xffffffff


	//   ....[63]....
        /*01f0*/ 	.word	0xffffffff


	//   ....[64]....
        /*01f4*/ 	.word	0xffffffff


	//   ....[65]....
        /*01f8*/ 	.word	0xffffffff


	//   ....[66]....
        /*01fc*/ 	.word	0xffffffff


	//   ....[67]....
        /*0200*/ 	.word	0xffffffff


	//   ....[68]....
        /*0204*/ 	.word	0xffffffff


	//   ....[69]....
        /*0208*/ 	.word	0xffffffff


	//   ....[70]....
        /*020c*/ 	.word	0xffffffff


	//   ....[71]....
        /*0210*/ 	.word	0xffffffff


	//   ....[72]....
        /*0214*/ 	.word	0xffffffff


	//   ....[73]....
        /*0218*/ 	.word	0xffffffff


	//   ....[74]....
        /*021c*/ 	.word	0xffffffff


	//   ....[75]....
        /*0220*/ 	.word	0xffffffff


	//   ....[76]....
        /*0224*/ 	.word	0xffffffff


	//   ....[77]....
        /*0228*/ 	.word	0xffffffff


	//   ....[78]....
        /*022c*/ 	.word	0xffffffff


	//   ....[79]....
        /*0230*/ 	.word	0xffffffff


	//   ....[80]....
        /*0234*/ 	.word	0xffffffff


	//   ....[81]....
        /*0238*/ 	.word	0xffffffff


	//   ....[82]....
        /*023c*/ 	.word	0xffffffff


	//   ....[83]....
        /*0240*/ 	.word	0xffffffff


	//   ....[84]....
        /*0244*/ 	.word	0xffffffff


	//   ....[85]....
        /*0248*/ 	.word	0xffffffff


	//   ....[86]....
        /*024c*/ 	.word	0xffffffff


	//   ....[87]....
        /*0250*/ 	.word	0xffffffff


	//   ....[88]....
        /*0254*/ 	.word	0xffffffff


	//   ....[89]....
        /*0258*/ 	.word	0xffffffff


	//   ....[90]....
        /*025c*/ 	.word	0xffffffff


	//   ....[91]....
        /*0260*/ 	.word	0xffffffff


	//   ....[92]....
        /*0264*/ 	.word	0xffffffff


	//   ....[93]....
        /*0268*/ 	.word	0xffffffff


	//   ....[94]....
        /*026c*/ 	.word	0xffffffff


	//   ....[95]....
        /*0270*/ 	.word	0xffffffff


	//   ....[96]....
        /*0274*/ 	.word	0xffffffff


	//   ....[97]....
        /*0278*/ 	.word	0xffffffff


	//   ....[98]....
        /*027c*/ 	.word	0xffffffff


	//   ....[99]....
        /*0280*/ 	.word	0xffffffff


	//   ....[100]....
        /*0284*/ 	.word	0xffffffff


	//   ....[101]....
        /*0288*/ 	.word	0xffffffff


	//   ....[102]....
        /*028c*/ 	.word	0xffffffff


	//   ....[103]....
        /*0290*/ 	.word	0xffffffff


	//   ....[104]....
        /*0294*/ 	.word	0xffffffff


	//   ....[105]....
        /*0298*/ 	.word	0xffffffff


	//   ....[106]....
        /*029c*/ 	.word	0xffffffff


	//   ....[107]....
        /*02a0*/ 	.word	0xffffffff


	//   ....[108]....
        /*02a4*/ 	.word	0xffffffff


	//   ....[109]....
        /*02a8*/ 	.word	0xffffffff


	//   ....[110]....
        /*02ac*/ 	.word	0xffffffff


	//   ....[111]....
        /*02b0*/ 	.word	0xffffffff


	//   ....[112]....
        /*02b4*/ 	.word	0xffffffff


	//   ....[113]....
        /*02b8*/ 	.word	0xffffffff


	//   ....[114]....
        /*02bc*/ 	.word	0xffffffff


	//   ....[115]....
        /*02c0*/ 	.word	0xffffffff


	//   ....[116]....
        /*02c4*/ 	.word	0xffffffff


	//   ....[117]....
        /*02c8*/ 	.word	0xffffffff


	//   ....[118]....
        /*02cc*/ 	.word	0xffffffff


	//   ....[119]....
        /*02d0*/ 	.word	0xffffffff


	//   ....[120]....
        /*02d4*/ 	.word	0xffffffff


	//   ....[121]....
        /*02d8*/ 	.word	0xffffffff


	//   ....[122]....
        /*02dc*/ 	.word	0xffffffff


	//   ....[123]....
        /*02e0*/ 	.word	0xffffffff


	//   ....[124]....
        /*02e4*/ 	.word	0xffffffff


	//   ....[125]....
        /*02e8*/ 	.word	0x0500000f


	//   ....[126]....
        /*02ec*/ 	.word	0x0500000f


	//   ....[127]....
        /*02f0*/ 	.word	0x0500000f


	//   ....[128]....
        /*02f4*/ 	.word	0x0500000f


	//   ....[129]....
        /*02f8*/ 	.word	0x0500000f


	//   ....[130]....
        /*02fc*/ 	.word	0x0500000f


	//   ....[131]....
        /*0300*/ 	.word	0x0500000f


	//   ....[132]....
        /*0304*/ 	.word	0x0500000f


	//   ....[133]....
        /*0308*/ 	.word	0x0500000f


	//   ....[134]....
        /*030c*/ 	.word	0x0500000f


	//   ....[135]....
        /*0310*/ 	.word	0x0500000f


	//   ....[136]....
        /*0314*/ 	.word	0x0500000f


	//   ....[137]....
        /*0318*/ 	.word	0x0500000f


	//   ....[138]....
        /*031c*/ 	.word	0x0500000f


	//   ....[139]....
        /*0320*/ 	.word	0x0500000f


	//   ....[140]....
        /*0324*/ 	.word	0x0500000f


	//   ....[141]....
        /*0328*/ 	.word	0x0500000f


	//   ....[142]....
        /*032c*/ 	.word	0x0500000f


	//   ....[143]....
        /*0330*/ 	.word	0x0500000f


	//   ....[144]....
        /*0334*/ 	.word	0x0500000f


	//   ....[145]....
        /*0338*/ 	.word	0x0500000f


	//   ....[146]....
        /*033c*/ 	.word	0x0500000f


	//   ....[147]....
        /*0340*/ 	.word	0x0500000f


	//   ....[148]....
        /*0344*/ 	.word	0x0500000f


	//   ....[149]....
        /*0348*/ 	.word	0x0500000f


	//   ....[150]....
        /*034c*/ 	.word	0x0500000f


	//   ....[151]....
        /*0350*/ 	.word	0x0500000f


	//   ....[152]....
        /*0354*/ 	.word	0x0500000f


	//   ....[153]....
        /*0358*/ 	.word	0x0500000f


	//   ....[154]....
        /*035c*/ 	.word	0x0500000f


	//   ....[155]....
        /*0360*/ 	.word	0x0500000f


	//   ....[156]....
        /*0364*/ 	.word	0x0500000f


	//   ....[157]....
        /*0368*/ 	.word	0x0500000f


	//   ....[158]....
        /*036c*/ 	.word	0x0500000f


	//   ....[159]....
        /*0370*/ 	.word	0x0500000f


	//   ....[160]....
        /*0374*/ 	.word	0x0500000f


	//   ....[161]....
        /*0378*/ 	.word	0x0500000f


	//   ....[162]....
        /*037c*/ 	.word	0x0500000f


	//   ....[163]....
        /*0380*/ 	.word	0x0500000f


	//   ....[164]....
        /*0384*/ 	.word	0x0500000f


	//   ....[165]....
        /*0388*/ 	.word	0x0500000f


	//   ....[166]....
        /*038c*/ 	.word	0x0500000f


	//   ....[167]....
        /*0390*/ 	.word	0x0500000f


	//   ....[168]....
        /*0394*/ 	.word	0x0500000f


	//   ....[169]....
        /*0398*/ 	.word	0x0500000f


	//   ....[170]....
        /*039c*/ 	.word	0x0500000f


	//   ....[171]....
        /*03a0*/ 	.word	0x0500000f


	//   ....[172]....
        /*03a4*/ 	.word	0x0500000f


	//   ....[173]....
        /*03a8*/ 	.word	0x0500000f


	//   ....[174]....
        /*03ac*/ 	.word	0x0500000f


	//   ....[175]....
        /*03b0*/ 	.word	0x0500000f


	//   ....[176]....
        /*03b4*/ 	.word	0x0500000f


	//   ....[177]....
        /*03b8*/ 	.word	0x0500000f


	//   ....[178]....
        /*03bc*/ 	.word	0x0500000f


	//   ....[179]....
        /*03c0*/ 	.word	0x0500000f


	//   ....[180]....
        /*03c4*/ 	.word	0x0500000f


	//   ....[181]....
        /*03c8*/ 	.word	0x0500000f


	//   ....[182]....
        /*03cc*/ 	.word	0x0500000f


	//   ....[183]....
        /*03d0*/ 	.word	0x0500000f


	//----- nvinfo : EIATTR_COOP_GROUP_INSTR_OFFSETS
	.align		4
.L_378:
        /*03d4*/ 	.byte	0x04, 0x28
        /*03d6*/ 	.short	(.L_380 - .L_379)


	//   ....[0]....
.L_379:
        /*03d8*/ 	.word	0x00000070


	//   ....[1]....
        /*03dc*/ 	.word	0x000000b0


	//   ....[2]....
        /*03e0*/ 	.word	0x00000290


	//   ....[3]....
        /*03e4*/ 	.word	0x000003f0


	//   ....[4]....
        /*03e8*/ 	.word	0x00000510


	//   ....[5]....
        /*03ec*/ 	.word	0x00000670


	//   ....[6]....
        /*03f0*/ 	.word	0x00001cc0


	//   ....[7]....
        /*03f4*/ 	.word	0x00003df0


	//   ....[8]....
        /*03f8*/ 	.word	0x00004560


	//   ....[9]....
        /*03fc*/ 	.word	0x00004fa0


	//   ....[10]....
        /*0400*/ 	.word	0x000055a0


	//   ....[11]....
        /*0404*/ 	.word	0x00005650


	//   ....[12]....
        /*0408*/ 	.word	0x000058c0


	//   ....[13]....
        /*040c*/ 	.word	0x00005930


	//   ....[14]....
        /*0410*/ 	.word	0x000061d0


	//   ....[15]....
        /*0414*/ 	.word	0x00006970


	//   ....[16]....
        /*0418*/ 	.word	0x00006ea0


	//   ....[17]....
        /*041c*/ 	.word	0x000075a0


	//   ....[18]....
        /*0420*/ 	.word	0x000076a0


	//   ....[19]....
        /*0424*/ 	.word	0x00007a50


	//   ....[20]....
        /*0428*/ 	.word	0x00007b70


	//   ....[21]....
        /*042c*/ 	.word	0x00008c00


	//   ....[22]....
        /*0430*/ 	.word	0x00009660


	//   ....[23]....
        /*0434*/ 	.word	0x00009710


	//   ....[24]....
        /*0438*/ 	.word	0x000099a0


	//   ....[25]....
        /*043c*/ 	.word	0x00009b60


	//   ....[26]....
        /*0440*/ 	.word	0x0000ab80


	//   ....[27]....
        /*0444*/ 	.word	0x0000b110


	//   ....[28]....
        /*0448*/ 	.word	0x0000b640


	//   ....[29]....
        /*044c*/ 	.word	0x0000bd30


	//   ....[30]....
        /*0450*/ 	.word	0x0000be30


	//   ....[31]....
        /*0454*/ 	.word	0x0000c1f0


	//   ....[32]....
        /*0458*/ 	.word	0x0000c310


	//   ....[33]....
        /*045c*/ 	.word	0x0000d3a0


	//   ....[34]....
        /*0460*/ 	.word	0x0000d470


	//   ....[35]....
        /*0464*/ 	.word	0x0000d4b0


	//   ....[36]....
        /*0468*/ 	.word	0x0000d550


	//   ....[37]....
        /*046c*/ 	.word	0x0000d580


	//   ....[38]....
        /*0470*/ 	.word	0x0000ee90


	//   ....[39]....
        /*0474*/ 	.word	0x0000f4d0


	//   ....[40]....
        /*0478*/ 	.word	0x0000f500


	//   ....[41]....
        /*047c*/ 	.word	0x0000f520


	//   ....[42]....
        /*0480*/ 	.word	0x0000f540


	//   ....[43]....
        /*0484*/ 	.word	0x0000fbc0


	//   ....[44]....
        /*0488*/ 	.word	0x0000fbe0


	//   ....[45]....
        /*048c*/ 	.word	0x0000fe10


	//   ....[46]....
        /*0490*/ 	.word	0x0000fe30


	//   ....[47]....
        /*0494*/ 	.word	0x000109d0


	//   ....[48]....
        /*0498*/ 	.word	0x00010a00


	//   ....[49]....
        /*049c*/ 	.word	0x00010c40


	//   ....[50]....
        /*04a0*/ 	.word	0x00010c60


	//   ....[51]....
        /*04a4*/ 	.word	0x00010f20


	//   ....[52]....
        /*04a8*/ 	.word	0x000110d0


	//   ....[53]....
        /*04ac*/ 	.word	0x00011100


	//   ....[54]....
        /*04b0*/ 	.word	0x00011130


	//   ....[55]....
        /*04b4*/ 	.word	0x00011160


	//   ....[56]....
        /*04b8*/ 	.word	0x00011190


	//   ....[57]....
        /*04bc*/ 	.word	0x000111c0


	//   ....[58]....
        /*04c0*/ 	.word	0x00011310


	//   ....[59]....
        /*04c4*/ 	.word	0x00011340


	//   ....[60]....
        /*04c8*/ 	.word	0x00011370


	//   ....[61]....
        /*04cc*/ 	.word	0x000113a0


	//   ....[62]....
        /*04d0*/ 	.word	0x000113d0


	//   ....[63]....
        /*04d4*/ 	.word	0x00011400


	//   ....[64]....
        /*04d8*/ 	.word	0x00011490


	//   ....[65]....
        /*04dc*/ 	.word	0x000114f0


	//   ....[66]....
        /*04e0*/ 	.word	0x00011580


	//   ....[67]....
        /*04e4*/ 	.word	0x000132e0


	//   ....[68]....
        /*04e8*/ 	.word	0x00013300


	//   ....[69]....
        /*04ec*/ 	.word	0x00013390


	//   ....[70]....
        /*04f0*/ 	.word	0x000133b0


	//   ....[71]....
        /*04f4*/ 	.word	0x00013430


	//   ....[72]....
        /*04f8*/ 	.word	0x00013450


	//   ....[73]....
        /*04fc*/ 	.word	0x00013460


	//   ....[74]....
        /*0500*/ 	.word	0x00013470


	//   ....[75]....
        /*0504*/ 	.word	0x00013bb0


	//   ....[76]....
        /*0508*/ 	.word	0x00013be0


	//   ....[77]....
        /*050c*/ 	.word	0x00013c80


	//   ....[78]....
        /*0510*/ 	.word	0x00013ca0


	//   ....[79]....
        /*0514*/ 	.word	0x00013d20


	//   ....[80]....
        /*0518*/ 	.word	0x00013d40


	//   ....[81]....
        /*051c*/ 	.word	0x00013d50


	//   ....[82]....
        /*0520*/ 	.word	0x00013d60


	//   ....[83]....
        /*0524*/ 	.word	0x000141d0


	//   ....[84]....
        /*0528*/ 	.word	0x00014200


	//   ....[85]....
        /*052c*/ 	.word	0x000143f0


	//   ....[86]....
        /*0530*/ 	.word	0x00014430


	//   ....[87]....
        /*0534*/ 	.word	0x00014440


	//   ....[88]....
        /*0538*/ 	.word	0x00014450


	//   ....[89]....
        /*053c*/ 	.word	0x000145a0


	//   ....[90]....
        /*0540*/ 	.word	0x000146f0


	//   ....[91]....
        /*0544*/ 	.word	0x00014f20


	//   ....[92]....
        /*0548*/ 	.word	0x00014f40


	//   ....[93]....
        /*054c*/ 	.word	0x00014f90


	//   ....[94]....
        /*0550*/ 	.word	0x00014fa0


	//   ....[95]....
        /*0554*/ 	.word	0x00014fe0


	//   ....[96]....
        /*0558*/ 	.word	0x00014ff0


	//   ....[97]....
        /*055c*/ 	.word	0x00015000


	//   ....[98]....
        /*0560*/ 	.word	0x00015040


	//   ....[99]....
        /*0564*/ 	.word	0x00015360


	//   ....[100]....
        /*0568*/ 	.word	0x000153a0


	//   ....[101]....
        /*056c*/ 	.word	0x000153c0


	//   ....[102]....
        /*0570*/ 	.word	0x000153e0


	//   ....[103]....
        /*0574*/ 	.word	0x00015410


	//   ....[104]....
        /*0578*/ 	.word	0x00015430


	//   ....[105]....
        /*057c*/ 	.word	0x00015530


	//   ....[106]....
        /*0580*/ 	.word	0x00015680


	//   ....[107]....
        /*0584*/ 	.word	0x00015c80


	//   ....[108]....
        /*0588*/ 	.word	0x00015cd0


	//   ....[109]....
        /*058c*/ 	.word	0x00015d00


	//   ....[110]....
        /*0590*/ 	.word	0x00015d30


	//   ....[111]....
        /*0594*/ 	.word	0x00015d40


	//   ....[112]....
        /*0598*/ 	.word	0x00015d70


	//   ....[113]....
        /*059c*/ 	.word	0x00015da0


	//   ....[114]....
        /*05a0*/ 	.word	0x00015dd0


	//   ....[115]....
        /*05a4*/ 	.word	0x00015f50


	//   ....[116]....
        /*05a8*/ 	.word	0x00015f80


	//   ....[117]....
        /*05ac*/ 	.word	0x00015fb0


	//   ....[118]....
        /*05b0*/ 	.word	0x00015fe0


	//   ....[119]....
        /*05b4*/ 	.word	0x00016010


	//   ....[120]....
        /*05b8*/ 	.word	0x00016040


	//   ....[121]....
        /*05bc*/ 	.word	0x00016100


	//   ....[122]....
        /*05c0*/ 	.word	0x00016120


	//   ....[123]....
        /*05c4*/ 	.word	0x00016190


	//   ....[124]....
        /*05c8*/ 	.word	0x00016830


	//   ....[125]....
        /*05cc*/ 	.word	0x00016f40


	//   ....[126]....
        /*05d0*/ 	.word	0x00017030


	//   ....[127]....
        /*05d4*/ 	.word	0x000170d0


	//   ....[128]....
        /*05d8*/ 	.word	0x00017130


	//   ....[129]....
        /*05dc*/ 	.word	0x00017220


	//   ....[130]....
        /*05e0*/ 	.word	0x00017290


	//   ....[131]....
        /*05e4*/ 	.word	0x00017380


	//   ....[132]....
        /*05e8*/ 	.word	0x000173f0


	//   ....[133]....
        /*05ec*/ 	.word	0x00017490


	//   ....[134]....
        /*05f0*/ 	.word	0x00017580


	//   ....[135]....
        /*05f4*/ 	.word	0x000175f0


	//   ....[136]....
        /*05f8*/ 	.word	0x00017650


	//   ....[137]....
        /*05fc*/ 	.word	0x00017740


	//   ....[138]....
        /*0600*/ 	.word	0x000177a0


	//   ....[139]....
        /*0604*/ 	.word	0x000178a0


	//   ....[140]....
        /*0608*/ 	.word	0x00017900


	//   ....[141]....
        /*060c*/ 	.word	0x000179e0


	//   ....[142]....
        /*0610*/ 	.word	0x00017b20


	//   ....[143]....
        /*0614*/ 	.word	0x00017c20


	//   ....[144]....
        /*0618*/ 	.word	0x00017e90


	//   ....[145]....
        /*061c*/ 	.word	0x00017ee0


	//   ....[146]....
        /*0620*/ 	.word	0x000180b0


	//   ....[147]....
        /*0624*/ 	.word	0x00018100


	//   ....[148]....
        /*0628*/ 	.word	0x000182d0


	//   ....[149]....
        /*062c*/ 	.word	0x00018320


	//   ....[150]....
        /*0630*/ 	.word	0x00018410


	//   ....[151]....
        /*0634*/ 	.word	0x000184b0


	//   ....[152]....
        /*0638*/ 	.word	0x00018510


	//   ....[153]....
        /*063c*/ 	.word	0x000185c0


	//   ....[154]....
        /*0640*/ 	.word	0x00018620


	//   ....[155]....
        /*0644*/ 	.word	0x000186d0


	//   ....[156]....
        /*0648*/ 	.word	0x00018730


	//   ....[157]....
        /*064c*/ 	.word	0x000187e0


	//   ....[158]....
        /*0650*/ 	.word	0x000188d0


	//   ....[159]....
        /*0654*/ 	.word	0x000189a0


	//   ....[160]....
        /*0658*/ 	.word	0x00018ac0


	//   ....[161]....
        /*065c*/ 	.word	0x00018bc0


	//   ....[162]....
        /*0660*/ 	.word	0x00018cf0


	//   ....[163]....
        /*0664*/ 	.word	0x00018dd0


	//   ....[164]....
        /*0668*/ 	.word	0x00018ed0


	//   ....[165]....
        /*066c*/ 	.word	0x00018fb0


	//   ....[166]....
        /*0670*/ 	.word	0x00019040


	//   ....[167]....
        /*0674*/ 	.word	0x000190e0


	//   ....[168]....
        /*0678*/ 	.word	0x00019200


	//   ....[169]....
        /*067c*/ 	.word	0x00019270


	//   ....[170]....
        /*0680*/ 	.word	0x000192e0


	//   ....[171]....
        /*0684*/ 	.word	0x00019350


	//   ....[172]....
        /*0688*/ 	.word	0x000193c0


	//   ....[173]....
        /*068c*/ 	.word	0x00019440


	//   ....[174]....
        /*0690*/ 	.word	0x000194d0


	//   ....[175]....
        /*0694*/ 	.word	0x00019560


	//   ....[176]....
        /*0698*/ 	.word	0x000195d0


	//   ....[177]....
        /*069c*/ 	.word	0x00019640


	//   ....[178]....
        /*06a0*/ 	.word	0x000196b0


	//   ....[179]....
        /*06a4*/ 	.word	0x00019730


	//   ....[180]....
        /*06a8*/ 	.word	0x000197a0


	//   ....[181]....
        /*06ac*/ 	.word	0x00019840


	//   ....[182]....
        /*06b0*/ 	.word	0x000198d0


	//   ....[183]....
        /*06b4*/ 	.word	0x000199f0


	//----- nvinfo : EIATTR_REG_RECONFIG
	.align		4
.L_380:
        /*06b8*/ 	.byte	0x01, 0x54
	.zero		2


	//----- nvinfo : EIATTR_SYSCALL_OFFSETS
	.align		4
        /*06bc*/ 	.byte	0x04, 0x46
        /*06be*/ 	.short	(.L_382 - .L_381)


	//   ....[0]....
.L_381:
        /*06c0*/ 	.word	0x00003fc0


	//   ....[1]....
        /*06c4*/ 	.word	0x000126b0


	//   ....[2]....
        /*06c8*/ 	.word	0x00012800


	//   ....[3]....
        /*06cc*/ 	.word	0x000128f0


	//   ....[4]....
        /*06d0*/ 	.word	0x00013790


	//----- nvinfo : EIATTR_MBARRIER_INSTR_OFFSETS
	.align		4
.L_382:
        /*06d4*/ 	.byte	0x04, 0x39
        /*06d6*/ 	.short	(.L_384 - .L_383)


	//   ....[0]....
.L_383:
        /*06d8*/ 	.word	0x00000180
        /*06dc*/ 	.word	0x000000ff
        /*06e0*/ 	.word	0x00028c00
        /*06e4*/ 	.short	0x0100
        /*06e6*/ 	.byte	0x08
	.zero		1


	//   ....[1]....
        /*06e8*/ 	.word	0x00000190
        /*06ec*/ 	.word	0x000000ff
        /*06f0*/ 	.word	0x00028c20
        /*06f4*/ 	.short	0x0100
        /*06f6*/ 	.byte	0x08
	.zero		1


	//   ....[2]....
        /*06f8*/ 	.word	0x00000240
        /*06fc*/ 	.word	0x000000ff
        /*0700*/ 	.word	0x00028c30
        /*0704*/ 	.short	0x0100
        /*0706*/ 	.byte	0x06
	.zero		1


	//   ....[3]....
        /*0708*/ 	.word	0x00000250
        /*070c*/ 	.word	0x000000ff
        /*0710*/ 	.word	0x00028c40
        /*0714*/ 	.short	0x0100
        /*0716*/ 	.byte	0x06
	.zero		1


	//   ....[4]....
        /*0718*/ 	.word	0x00000260
        /*071c*/ 	.word	0x000000ff
        /*0720*/ 	.word	0x00028c38
        /*0724*/ 	.short	0x0100
        /*0726*/ 	.byte	0x06
	.zero		1


	//   ....[5]....
        /*0728*/ 	.word	0x00000270
        /*072c*/ 	.word	0x000000ff
        /*0730*/ 	.word	0x00028c48
        /*0734*/ 	.short	0x0100
        /*0736*/ 	.byte	0x06
	.zero		1


	//   ....[6]....
        /*0738*/ 	.word	0x000003a0
        /*073c*/ 	.word	0x000000ff
        /*0740*/ 	.word	0x00028c50
        /*0744*/ 	.short	0x0100
        /*0746*/ 	.byte	0x08
	.zero		1


	//   ....[7]....
        /*0748*/ 	.word	0x000003b0
        /*074c*/ 	.word	0x000000ff
        /*0750*/ 	.word	0x00028c60
        /*0754*/ 	.short	0x0100
        /*0756*/ 	.byte	0x08
	.zero		1


	//   ....[8]....
        /*0758*/ 	.word	0x000003c0
        /*075c*/ 	.word	0x000000ff
        /*0760*/ 	.word	0x00028c58
        /*0764*/ 	.short	0x0100
        /*0766*/ 	.byte	0x08
	.zero		1


	//   ....[9]....
        /*0768*/ 	.word	0x000003d0
        /*076c*/ 	.word	0x000000ff
        /*0770*/ 	.word	0x00028c68
        /*0774*/ 	.short	0x0100
        /*0776*/ 	.byte	0x08
	.zero		1


	//   ....[10]....
        /*0778*/ 	.word	0x000004c0
        /*077c*/ 	.word	0x000000ff
        /*0780*/ 	.word	0x00028c70
        /*0784*/ 	.short	0x0100
        /*0786*/ 	.byte	0x06
	.zero		1


	//   ....[11]....
        /*0788*/ 	.word	0x000004d0
        /*078c*/ 	.word	0x000000ff
        /*0790*/ 	.word	0x00028c80
        /*0794*/ 	.short	0x0100
        /*0796*/ 	.byte	0x06
	.zero		1


	//   ....[12]....
        /*0798*/ 	.word	0x000004e0
        /*079c*/ 	.word	0x000000ff
        /*07a0*/ 	.word	0x00028c78
        /*07a4*/ 	.short	0x0100
        /*07a6*/ 	.byte	0x06
	.zero		1


	//   ....[13]....
        /*07a8*/ 	.word	0x000004f0
        /*07ac*/ 	.word	0x000000ff
        /*07b0*/ 	.word	0x00028c88
        /*07b4*/ 	.short	0x0100
        /*07b6*/ 	.byte	0x06
	.zero		1


	//   ....[14]....
        /*07b8*/ 	.word	0x00000620
        /*07bc*/ 	.word	0x000000ff
        /*07c0*/ 	.word	0x00028c90
        /*07c4*/ 	.short	0x0100
        /*07c6*/ 	.byte	0x08
	.zero		1


	//   ....[15]....
        /*07c8*/ 	.word	0x00000630
        /*07cc*/ 	.word	0x000000ff
        /*07d0*/ 	.word	0x00028ca0
        /*07d4*/ 	.short	0x0100
        /*07d6*/ 	.byte	0x08
	.zero		1


	//   ....[16]....
        /*07d8*/ 	.word	0x00000640
        /*07dc*/ 	.word	0x000000ff
        /*07e0*/ 	.word	0x00028c98
        /*07e4*/ 	.short	0x0100
        /*07e6*/ 	.byte	0x08
	.zero		1


	//   ....[17]....
        /*07e8*/ 	.word	0x00000650
        /*07ec*/ 	.word	0x000000ff
        /*07f0*/ 	.word	0x00028ca8
        /*07f4*/ 	.short	0x0100
        /*07f6*/ 	.byte	0x08
	.zero		1


	//   ....[18]....
        /*07f8*/ 	.word	0x00000790
        /*07fc*/ 	.word	0x000000ff
        /*0800*/ 	.word	0x00028cb0
        /*0804*/ 	.short	0x0100
        /*0806*/ 	.byte	0x08
	.zero		1


	//   ....[19]....
        /*0808*/ 	.word	0x000007a0
        /*080c*/ 	.word	0x000000ff
        /*0810*/ 	.word	0x00028cc0
        /*0814*/ 	.short	0x0100
        /*0816*/ 	.byte	0x08
	.zero		1


	//   ....[20]....
        /*0818*/ 	.word	0x000007b0
        /*081c*/ 	.word	0x000000ff
        /*0820*/ 	.word	0x00028cb8
        /*0824*/ 	.short	0x0100
        /*0826*/ 	.byte	0x08
	.zero		1


	//   ....[21]....
        /*0828*/ 	.word	0x000007c0
        /*082c*/ 	.word	0x000000ff
        /*0830*/ 	.word	0x00028cc8
        /*0834*/ 	.short	0x0100
        /*0836*/ 	.byte	0x08
	.zero		1


	//   ....[22]....
        /*0838*/ 	.word	0x00001dd0
        /*083c*/ 	.word	0x000000ff
        /*0840*/ 	.word	0x00028c50
        /*0844*/ 	.short	0x010a
        /*0846*/ 	.byte	0x15
	.zero		1


	//   ....[23]....
        /*0848*/ 	.word	0x00002090
        /*084c*/ 	.word	0x000000ff
        /*0850*/ 	.word	0x00000000
        /*0854*/ 	.short	0x0101
        /*0856*/ 	.byte	0x06
	.zero		1


	//   ....[24]....
        /*0858*/ 	.word	0x000029d0
        /*085c*/ 	.word	0x000000ff
        /*0860*/ 	.word	0x00028c50
        /*0864*/ 	.short	0x010a
        /*0866*/ 	.byte	0x15
	.zero		1


	//   ....[25]....
        /*0868*/ 	.word	0x00002a10
        /*086c*/ 	.word	0x000000ff
        /*0870*/ 	.word	0x00028c50
        /*0874*/ 	.short	0x010a
        /*0876*/ 	.byte	0x15
	.zero		1


	//   ....[26]....
        /*0878*/ 	.word	0x00002bf0
        /*087c*/ 	.word	0x000000ff
        /*0880*/ 	.word	0x00000000
        /*0884*/ 	.short	0x0101
        /*0886*/ 	.byte	0x06
	.zero		1


	//   ....[27]....
        /*0888*/ 	.word	0x00004040
        /*088c*/ 	.word	0x000000ff
        /*0890*/ 	.word	0x00028c00
        /*0894*/ 	.short	0x010a
        /*0896*/ 	.byte	0x29
	.zero		1


	//   ....[28]....
        /*0898*/ 	.word	0x000040c0
        /*089c*/ 	.word	0x00000007
        /*08a0*/ 	.word	0x00028c30
        /*08a4*/ 	.short	0x010a
        /*08a6*/ 	.byte	0x3f
	.zero		1


	//   ....[29]....
        /*08a8*/ 	.word	0x00004100
        /*08ac*/ 	.word	0x00000007
        /*08b0*/ 	.word	0x00028c30
        /*08b4*/ 	.short	0x010a
        /*08b6*/ 	.byte	0x3f
	.zero		1


	//   ....[30]....
        /*08b8*/ 	.word	0x000046b0
        /*08bc*/ 	.word	0x000000ff
        /*08c0*/ 	.word	0x00000000
        /*08c4*/ 	.short	0x0101
        /*08c6*/ 	.byte	0x06
	.zero		1


	//   ....[31]....
        /*08c8*/ 	.word	0x00005f90
        /*08cc*/ 	.word	0x00000007
        /*08d0*/ 	.word	0x00028c50
        /*08d4*/ 	.short	0x010a
        /*08d6*/ 	.byte	0x3f
	.zero		1


	//   ....[32]....
        /*08d8*/ 	.word	0x00005fd0
        /*08dc*/ 	.word	0x00000007
        /*08e0*/ 	.word	0x00028c50
        /*08e4*/ 	.short	0x010a
        /*08e6*/ 	.byte	0x3f
	.zero		1


	//   ....[33]....
        /*08e8*/ 	.word	0x000062b0
        /*08ec*/ 	.word	0x000000ff
        /*08f0*/ 	.word	0x00000000
        /*08f4*/ 	.short	0x0101
        /*08f6*/ 	.byte	0x0b
	.zero		1


	//   ....[34]....
        /*08f8*/ 	.word	0x000065d0
        /*08fc*/ 	.word	0x000000ff
        /*0900*/ 	.word	0x00028c30
        /*0904*/ 	.short	0x010a
        /*0906*/ 	.byte	0x16
	.zero		1


	//   ....[35]....
        /*0908*/ 	.word	0x00006610
        /*090c*/ 	.word	0x000000ff
        /*0910*/ 	.word	0x00028c30
        /*0914*/ 	.short	0x010a
        /*0916*/ 	.byte	0x16
	.zero		1


	//   ....[36]....
        /*0918*/ 	.word	0x00006ab0
        /*091c*/ 	.word	0x000000ff
        /*0920*/ 	.word	0x00000000
        /*0924*/ 	.short	0x0101
        /*0926*/ 	.byte	0x06
	.zero		1


	//   ....[37]....
        /*0928*/ 	.word	0x000089c0
        /*092c*/ 	.word	0x000000ff
        /*0930*/ 	.word	0x00028c50
        /*0934*/ 	.short	0x010a
        /*0936*/ 	.byte	0x16
	.zero		1


	//   ....[38]....
        /*0938*/ 	.word	0x00008a00
        /*093c*/ 	.word	0x000000ff
        /*0940*/ 	.word	0x00028c50
        /*0944*/ 	.short	0x010a
        /*0946*/ 	.byte	0x16
	.zero		1


	//   ....[39]....
        /*0948*/ 	.word	0x00008cb0
        /*094c*/ 	.word	0x000000ff
        /*0950*/ 	.word	0x00000000
        /*0954*/ 	.short	0x0101
        /*0956*/ 	.byte	0x16
	.zero		1


	//   ....[40]....
        /*0958*/ 	.word	0x00009050
        /*095c*/ 	.word	0x000000ff
        /*0960*/ 	.word	0x00028c30
        /*0964*/ 	.short	0x010a
        /*0966*/ 	.byte	0x16
	.zero		1


	//   ....[41]....
        /*0968*/ 	.word	0x00009090
        /*096c*/ 	.word	0x000000ff
        /*0970*/ 	.word	0x00028c30
        /*0974*/ 	.short	0x010a
        /*0976*/ 	.byte	0x16
	.zero		1


	//   ....[42]....
        /*0978*/ 	.word	0x000094b0
        /*097c*/ 	.word	0x000000ff
        /*0980*/ 	.word	0x00000000
        /*0984*/ 	.short	0x0101
        /*0986*/ 	.byte	0x06
	.zero		1


	//   ....[43]....
        /*0988*/ 	.word	0x0000a940
        /*098c*/ 	.word	0x000000ff
        /*0990*/ 	.word	0x00028c50
        /*0994*/ 	.short	0x010a
        /*0996*/ 	.byte	0x16
	.zero		1


	//   ....[44]....
        /*0998*/ 	.word	0x0000a980
        /*099c*/ 	.word	0x000000ff
        /*09a0*/ 	.word	0x00028c50
        /*09a4*/ 	.short	0x010a
        /*09a6*/ 	.byte	0x16
	.zero		1


	//   ....[45]....
        /*09a8*/ 	.word	0x0000ac10
        /*09ac*/ 	.word	0x000000ff
        /*09b0*/ 	.word	0x00000000
        /*09b4*/ 	.short	0x0101
        /*09b6*/ 	.byte	0x16
	.zero		1


	//   ....[46]....
        /*09b8*/ 	.word	0x0000ad70
        /*09bc*/ 	.word	0x000000ff
        /*09c0*/ 	.word	0x00028c30
        /*09c4*/ 	.short	0x010a
        /*09c6*/ 	.byte	0x14
	.zero		1


	//   ....[47]....
        /*09c8*/ 	.word	0x0000adb0
        /*09cc*/ 	.word	0x000000ff
        /*09d0*/ 	.word	0x00028c30
        /*09d4*/ 	.short	0x010a
        /*09d6*/ 	.byte	0x14
	.zero		1


	//   ....[48]....
        /*09d8*/ 	.word	0x0000b250
        /*09dc*/ 	.word	0x000000ff
        /*09e0*/ 	.word	0x00000000
        /*09e4*/ 	.short	0x0101
        /*09e6*/ 	.byte	0x06
	.zero		1


	//   ....[49]....
        /*09e8*/ 	.word	0x0000d160
        /*09ec*/ 	.word	0x000000ff
        /*09f0*/ 	.word	0x00028c50
        /*09f4*/ 	.short	0x010a
        /*09f6*/ 	.byte	0x14
	.zero		1


	//   ....[50]....
        /*09f8*/ 	.word	0x0000d1a0
        /*09fc*/ 	.word	0x000000ff
        /*0a00*/ 	.word	0x00028c50
        /*0a04*/ 	.short	0x010a
        /*0a06*/ 	.byte	0x14
	.zero		1


	//   ....[51]....
        /*0a08*/ 	.word	0x0000d450
        /*0a0c*/ 	.word	0x000000ff
        /*0a10*/ 	.word	0x00000000
        /*0a14*/ 	.short	0x0101
        /*0a16*/ 	.byte	0x14
	.zero		1


	//   ....[52]....
        /*0a18*/ 	.word	0x0000fbd0
        /*0a1c*/ 	.word	0x000000ff
        /*0a20*/ 	.word	0x00000000
        /*0a24*/ 	.short	0x0101
        /*0a26*/ 	.byte	0x04
	.zero		1


	//   ....[53]....
        /*0a28*/ 	.word	0x000130a0
        /*0a2c*/ 	.word	0x0000001b
        /*0a30*/ 	.word	0x00028c40
        /*0a34*/ 	.short	0x010a
        /*0a36*/ 	.byte	0x3f
	.zero		1


	//   ....[54]....
        /*0a38*/ 	.word	0x00013570
        /*0a3c*/ 	.word	0x0000001b
        /*0a40*/ 	.word	0x00028c30
        /*0a44*/ 	.short	0x0107
        /*0a46*/ 	.byte	0x3f
	.zero		1


	//   ....[55]....
        /*0a48*/ 	.word	0x00013640
        /*0a4c*/ 	.word	0x0000001b
        /*0a50*/ 	.word	0x00028c30
        /*0a54*/ 	.short	0x0101
        /*0a56*/ 	.byte	0x3f
	.zero		1


	//   ....[56]....
        /*0a58*/ 	.word	0x00013e60
        /*0a5c*/ 	.word	0x00000017
        /*0a60*/ 	.word	0x00028c00
        /*0a64*/ 	.short	0x0107
        /*0a66*/ 	.byte	0x3f
	.zero		1


	//   ....[57]....
        /*0a68*/ 	.word	0x00013f50
        /*0a6c*/ 	.word	0x00000017
        /*0a70*/ 	.word	0x00028c00
        /*0a74*/ 	.short	0x0101
        /*0a76*/ 	.byte	0x3f
	.zero		1


	//   ....[58]....
        /*0a78*/ 	.word	0x00013f70
        /*0a7c*/ 	.word	0x00000017
        /*0a80*/ 	.word	0x00028c20
        /*0a84*/ 	.short	0x010a
        /*0a86*/ 	.byte	0x3f
	.zero		1


	//   ....[59]....
        /*0a88*/ 	.word	0x00014000
        /*0a8c*/ 	.word	0x0000001b
        /*0a90*/ 	.word	0x00028c60
        /*0a94*/ 	.short	0x010a
        /*0a96*/ 	.byte	0x3f
	.zero		1


	//   ....[60]....
        /*0a98*/ 	.word	0x00014910
        /*0a9c*/ 	.word	0x0000001b
        /*0aa0*/ 	.word	0x00028c50
        /*0aa4*/ 	.short	0x0107
        /*0aa6*/ 	.byte	0x3f
	.zero		1


	//   ....[61]....
        /*0aa8*/ 	.word	0x000149e0
        /*0aac*/ 	.word	0x0000001b
        /*0ab0*/ 	.word	0x00028c50
        /*0ab4*/ 	.short	0x0101
        /*0ab6*/ 	.byte	0x3f
	.zero		1


	//   ....[62]....
        /*0ab8*/ 	.word	0x00014d80
        /*0abc*/ 	.word	0x00000006
        /*0ac0*/ 	.word	0x00028c40
        /*0ac4*/ 	.short	0x010a
        /*0ac6*/ 	.byte	0x3f
	.zero		1


	//   ....[63]....
        /*0ac8*/ 	.word	0x000150c0
        /*0acc*/ 	.word	0x00000006
        /*0ad0*/ 	.word	0x00028c30
        /*0ad4*/ 	.short	0x0107
        /*0ad6*/ 	.byte	0x3f
	.zero		1


	//   ....[64]....
        /*0ad8*/ 	.word	0x00015180
        /*0adc*/ 	.word	0x00000006
        /*0ae0*/ 	.word	0x00028c30
        /*0ae4*/ 	.short	0x0101
        /*0ae6*/ 	.byte	0x3f
	.zero		1


	//   ....[65]....
        /*0ae8*/ 	.word	0x000151b0
        /*0aec*/ 	.word	0x00000006
        /*0af0*/ 	.word	0x00028c60
        /*0af4*/ 	.short	0x010a
        /*0af6*/ 	.byte	0x3f
	.zero		1


	//   ....[66]....
        /*0af8*/ 	.word	0x00015880
        /*0afc*/ 	.word	0x00000006
        /*0b00*/ 	.word	0x00028c50
        /*0b04*/ 	.short	0x0107
        /*0b06*/ 	.byte	0x3f
	.zero		1


	//   ....[67]....
        /*0b08*/ 	.word	0x00015940
        /*0b0c*/ 	.word	0x00000006
        /*0b10*/ 	.word	0x00028c50
        /*0b14*/ 	.short	0x0101
        /*0b16*/ 	.byte	0x3f
	.zero		1


	//   ....[68]....
        /*0b18*/ 	.word	0x000167b0
        /*0b1c*/ 	.word	0x00000005
        /*0b20*/ 	.word	0x00028c20
        /*0b24*/ 	.short	0x010a
        /*0b26*/ 	.byte	0x3f
	.zero		1


	//   ....[69]....
        /*0b28*/ 	.word	0x00016930
        /*0b2c*/ 	.word	0x00000003
        /*0b30*/ 	.word	0x00028c40
        /*0b34*/ 	.short	0x010a
        /*0b36*/ 	.byte	0x3f
	.zero		1


	//   ....[70]....
        /*0b38*/ 	.word	0x000169d0
        /*0b3c*/ 	.word	0x00000005
        /*0b40*/ 	.word	0x00028c40
        /*0b44*/ 	.short	0x010a
        /*0b46*/ 	.byte	0x3f
	.zero		1


	//   ....[71]....
        /*0b48*/ 	.word	0x00016a10
        /*0b4c*/ 	.word	0x00000003
        /*0b50*/ 	.word	0x00028c60
        /*0b54*/ 	.short	0x010a
        /*0b56*/ 	.byte	0x3f
	.zero		1


	//   ....[72]....
        /*0b58*/ 	.word	0x00016a50
        /*0b5c*/ 	.word	0x00000005
        /*0b60*/ 	.word	0x00028c60
        /*0b64*/ 	.short	0x010a
        /*0b66*/ 	.byte	0x3f
	.zero		1


	//   ....[73]....
        /*0b68*/ 	.word	0x00016ac0
        /*0b6c*/ 	.word	0x00000006
        /*0b70*/ 	.word	0x00028c50
        /*0b74*/ 	.short	0x010a
        /*0b76*/ 	.byte	0x3f
	.zero		1


	//   ....[74]....
        /*0b78*/ 	.word	0x00016b20
        /*0b7c*/ 	.word	0x00000005
        /*0b80*/ 	.word	0x00028c50
        /*0b84*/ 	.short	0x010a
        /*0b86*/ 	.byte	0x3f
	.zero		1


	//   ....[75]....
        /*0b88*/ 	.word	0x00016b80
        /*0b8c*/ 	.word	0x00000003
        /*0b90*/ 	.word	0x00028c00
        /*0b94*/ 	.short	0x010a
        /*0b96*/ 	.byte	0x3f
	.zero		1


	//   ....[76]....
        /*0b98*/ 	.word	0x00016bd0
        /*0b9c*/ 	.word	0x00000007
        /*0ba0*/ 	.word	0x00028c30
        /*0ba4*/ 	.short	0x010a
        /*0ba6*/ 	.byte	0x3f
	.zero		1


	//   ....[77]....
        /*0ba8*/ 	.word	0x00016c20
        /*0bac*/ 	.word	0x00000007
        /*0bb0*/ 	.word	0x00028c50
        /*0bb4*/ 	.short	0x010a
        /*0bb6*/ 	.byte	0x3f
	.zero		1


	//   ....[78]....
        /*0bb8*/ 	.word	0x00016c80
        /*0bbc*/ 	.word	0x00000006
        /*0bc0*/ 	.word	0x00028c30
        /*0bc4*/ 	.short	0x010a
        /*0bc6*/ 	.byte	0x3f
	.zero		1


	//   ....[79]....
        /*0bc8*/ 	.word	0x00016ce0
        /*0bcc*/ 	.word	0x0000000a
        /*0bd0*/ 	.word	0x00028c50
        /*0bd4*/ 	.short	0x010a
        /*0bd6*/ 	.byte	0x3f
	.zero		1


	//   ....[80]....
        /*0bd8*/ 	.word	0x00016d40
        /*0bdc*/ 	.word	0x00000006
        /*0be0*/ 	.word	0x00028c30
        /*0be4*/ 	.short	0x010a
        /*0be6*/ 	.byte	0x3f
	.zero		1


	//   ....[81]....
        /*0be8*/ 	.word	0x00016da0
        /*0bec*/ 	.word	0x0000000a
        /*0bf0*/ 	.word	0x00028c50
        /*0bf4*/ 	.short	0x010a
        /*0bf6*/ 	.byte	0x3f
	.zero		1


	//   ....[82]....
        /*0bf8*/ 	.word	0x00016e00
        /*0bfc*/ 	.word	0x00000006
        /*0c00*/ 	.word	0x00028c30
        /*0c04*/ 	.short	0x010a
        /*0c06*/ 	.byte	0x3f
	.zero		1


	//   ....[83]....
        /*0c08*/ 	.word	0x00016e60
        /*0c0c*/ 	.word	0x0000000a
        /*0c10*/ 	.word	0x00028c50
        /*0c14*/ 	.short	0x010a
        /*0c16*/ 	.byte	0x3f
	.zero		1


	//   ....[84]....
        /*0c18*/ 	.word	0x00016f80
        /*0c1c*/ 	.word	0x0000001b
        /*0c20*/ 	.word	0x00028c40
        /*0c24*/ 	.short	0x010a
        /*0c26*/ 	.byte	0x3f
	.zero		1


	//   ....[85]....
        /*0c28*/ 	.word	0x00017a20
        /*0c2c*/ 	.word	0x00000017
        /*0c30*/ 	.word	0x00028c20
        /*0c34*/ 	.short	0x010a
        /*0c36*/ 	.byte	0x3f
	.zero		1


	//   ....[86]....
        /*0c38*/ 	.word	0x00017a70
        /*0c3c*/ 	.word	0x0000001b
        /*0c40*/ 	.word	0x00028c60
        /*0c44*/ 	.short	0x010a
        /*0c46*/ 	.byte	0x3f
	.zero		1


	//   ....[87]....
        /*0c48*/ 	.word	0x00018360
        /*0c4c*/ 	.word	0x00000006
        /*0c50*/ 	.word	0x00028c40
        /*0c54*/ 	.short	0x010a
        /*0c56*/ 	.byte	0x3f
	.zero		1


	//   ....[88]....
        /*0c58*/ 	.word	0x00018820
        /*0c5c*/ 	.word	0x00000006
        /*0c60*/ 	.word	0x00028c60
        /*0c64*/ 	.short	0x010a
        /*0c66*/ 	.byte	0x3f
	.zero		1


	//   ....[89]....
        /*0c68*/ 	.word	0x00019910
        /*0c6c*/ 	.word	0x00000005
        /*0c70*/ 	.word	0x00028c20
        /*0c74*/ 	.short	0x010a
        /*0c76*/ 	.byte	0x3f
	.zero		1


	//   ....[90]....
        /*0c78*/ 	.word	0x00019ab0
        /*0c7c*/ 	.word	0x00000003
        /*0c80*/ 	.word	0x00028c40
        /*0c84*/ 	.short	0x010a
        /*0c86*/ 	.byte	0x3f
	.zero		1


	//   ....[91]....
        /*0c88*/ 	.word	0x00019b00
        /*0c8c*/ 	.word	0x00000005
        /*0c90*/ 	.word	0x00028c40
        /*0c94*/ 	.short	0x010a
        /*0c96*/ 	.byte	0x3f
	.zero		1


	//   ....[92]....
        /*0c98*/ 	.word	0x00019b50
        /*0c9c*/ 	.word	0x00000003
        /*0ca0*/ 	.word	0x00028c60
        /*0ca4*/ 	.short	0x010a
        /*0ca6*/ 	.byte	0x3f
	.zero		1


	//----- nvinfo : EIATTR_NUM_MBARRIERS
	.align		4
.L_384:
        /*0ca8*/ 	.byte	0x03, 0x38
        /*0caa*/ 	.short	0x0016


	//----- nvinfo : EIATTR_EXIT_INSTR_OFFSETS
	.align		4
        /*0cac*/ 	.byte	0x04, 0x1c
        /*0cae*/ 	.short	(.L_386 - .L_385)


	//   ....[0]....
.L_385:
        /*0cb0*/ 	.word	0x00000970


	//   ....[1]....
        /*0cb4*/ 	.word	0x00010ec0


	//   ....[2]....
        /*0cb8*/ 	.word	0x00016aa0


	//----- nvinfo : EIATTR_MAX_THREADS
	.align		4
.L_386:
        /*0cbc*/ 	.byte	0x04, 0x05
        /*0cbe*/ 	.short	(.L_388 - .L_387)
.L_387:
        /*0cc0*/ 	.word	0x00000180
        /*0cc4*/ 	.word	0x00000001
        /*0cc8*/ 	.word	0x00000001


	//----- nvinfo : EIATTR_CRS_STACK_SIZE
	.align		4
.L_388:
        /*0ccc*/ 	.byte	0x04, 0x1e
        /*0cce*/ 	.short	(.L_390 - .L_389)
.L_389:
        /*0cd0*/ 	.word	0x00000000


	//----- nvinfo : EIATTR_CBANK_PARAM_SIZE
	.align		4
.L_390:
        /*0cd4*/ 	.byte	0x03, 0x19
        /*0cd6*/ 	.short	0x0af0


	//----- nvinfo : EIATTR_PARAM_CBANK
	.align		4
        /*0cd8*/ 	.byte	0x04, 0x0a
        /*0cda*/ 	.short	(.L_392 - .L_391)
	.align		4
.L_391:
        /*0cdc*/ 	.word	index@(.nv.constant0._ZN7cutlass13device_kernelIN5flash11enable_sm90INS1_16FlashAttnFwdSm90INS1_25CollectiveMainloopFwdSm90ILi2EN4cute5tupleIJNS5_1CILi1EEES8_S8_EEENS6_IJNS7_ILi64EEESA_SA_EEELi512ENS_10bfloat16_tEfNS_4arch4Sm90ELb0ELb1ELb1ELb1ELb1ELb0ELb0ELb0ELb0ELb1ELb0ELb0EEENS1_21CollectiveEpilogueFwdINS6_IJSA_NS7_ILi512EEESA_EEES9_SC_SE_Li256ELb1ELb1ELb0ELb0EEENS1_36VarlenDynamicPersistentTileSchedulerILi64ELi64ELi256ELi128ELb0ELb1ELb1ELb1ELb0ELb1EEEEEEEEEvNT_6ParamsE)
        /*0ce0*/ 	.short	0x0210
        /*0ce2*/ 	.short	0x0af0


	//----- nvinfo : EIATTR_SW_WAR
	.align		4
.L_392:
        /*0ce4*/ 	.byte	0x04, 0x36
        /*0ce6*/ 	.short	(.L_394 - .L_393)
.L_393:
        /*0ce8*/ 	.word	0x00000008
.L_394:


//--------------------- .nv.info._ZN7cutlass13device_kernelIN5flash11enable_sm90INS1_16FlashAttnFwdSm90INS1_25CollectiveMainloopFwdSm90ILi2EN4cute5tupleIJNS5_1CILi1EEES8_S8_EEENS6_IJNS7_ILi64EEESA_SA_EEELi512ENS_10bfloat16_tEfNS_4arch4Sm90ELb0ELb1ELb1ELb1ELb1ELb1ELb0ELb0ELb0ELb1ELb0ELb0EEENS1_21CollectiveEpilogueFwdINS6_IJSA_NS7_ILi512EEESA_EEES9_SC_SE_Li256ELb1ELb1ELb0ELb0EEENS1_36VarlenDynamicPersistentTileSchedulerILi64ELi64ELi256ELi128ELb0ELb1ELb1ELb1ELb0ELb1EEEEEEEEEvNT_6ParamsE --------------------------
	.section	.nv.info._ZN7cutlass13device_kernelIN5flash11enable_sm90INS1_16FlashAttnFwdSm90INS1_25CollectiveMainloopFwdSm90ILi2EN4cute5tupleIJNS5_1CILi1EEES8_S8_EEENS6_IJNS7_ILi64EEESA_SA_EEELi512ENS_10bfloat16_tEfNS_4arch4Sm90ELb0ELb1ELb1ELb1ELb1ELb1ELb0ELb0ELb0ELb1ELb0ELb0EEENS1_21CollectiveEpilogueFwdINS6_IJSA_NS7_ILi512EEESA_EEES9_SC_SE_Li256ELb1ELb1ELb0ELb0EEENS1_36VarlenDynamicPersistentTileSchedulerILi64ELi64ELi256ELi128ELb0ELb1ELb1ELb1ELb0ELb1EEEEEEEEEvNT_6ParamsE,"",@"SHT_CUDA_INFO"
	.sectionflags	@""
	.align	4


	//----- nvinfo : EIATTR_CUDA_API_VERSION
	.align		4
        /*0000*/ 	.byte	0x04, 0x37
        /*0002*/ 	.short	(.L_396 - .L_395)
.L_395:
        /*0004*/ 	.word	0x00000082


	//----- nvinfo : EIATTR_KPARAM_INFO
	.align		4
.L_396:
        /*0008*/ 	.byte	0x04, 0x17
        /*000a*/ 	.short	(.L_398 - .L_397)
.L_397:
        /*000c*/ 	.word	0x00000000
        /*0010*/ 	.short	0x0000
        /*0012*/ 	.short	0x0070
        /*0014*/ 	.byte	0x00, 0xf0, 0x01, 0x2a


	//----- nvinfo : EIATTR_SPARSE_MMA_MASK
	.align		4
.L_398:
        /*0018*/ 	.byte	0x03, 0x50
        /*001a*/ 	.short	0x0000


	//----- nvinfo : EIATTR_MAXREG_COUNT
	.align		4
        /*001c*/ 	.byte	0x03, 0x1b
        /*001e*/ 	.short	0x00a8


	//----- nvinfo : EIATTR_NUM_BARRIERS
	.align		4
        /*0020*/ 	.byte	0x02, 0x4c
        /*0022*/ 	.byte	0x10
	.zero		1


	//----- nvinfo : EIATTR_EXTERNS
	.align		4
        /*0024*/ 	.byte	0x04, 0x0f
        /*0026*/ 	.short	(.L_400 - .L_399)


	//   ....[0]....
	.align		4
.L_399:
        /*0028*/ 	.word	index@(__assertfail)


	//----- nvinfo : EIATTR_ANNOTATIONS
	.align		4
.L_400:
        /*002c*/ 	.byte	0x04, 0x55
        /*002e*/ 	.short	(.L_402 - .L_401)


	//   ....[0]....
.L_401:
        /* <DEDUP_REMOVED lines=48> */


	//----- nvinfo : EIATTR_MERCURY_ISA_VERSION
	.align		4
.L_402:
        /*0318*/ 	.byte	0x03, 0x5f
        /*031a*/ 	.short	0x0101


	//----- nvinfo : EIATTR_UNUSED_LOAD_BYTE_OFFSET
	.align		4
        /*031c*/ 	.byte	0x04, 0x44
        /*031e*/ 	.short	(.L_404 - .L_403)


	//   ....[0]....
.L_403:
        /*0320*/ 	.word	0x00000a20
        /*0324*/ 	.word	0x0000fff0


	//   ....[1]....
        /*0328*/ 	.word	0x00015670
        /*032c*/ 	.word	0x0000fff0


	//----- nvinfo : EIATTR_INT_WARP_WIDE_INSTR_OFFSETS
	.align		4
.L_404:
        /*0330*/ 	.byte	0x04, 0x31
        /*0332*/ 	.short	(.L_406 - .L_405)


	//   ....[0]....
.L_405:
        /*0334*/ 	.word	0x00000130


	//   ....[1]....
        /*0338*/ 	.word	0x00000170


	//   ....[2]....
        /*033c*/ 	.word	0x000001e0


	//   ....[3]....
        /*0340*/ 	.word	0x0001bdf0


	//   ....[4]....
        /*0344*/ 	.word	0x0001be80


	//   ....[5]....
        /*0348*/ 	.word	0x0001f3f0


	//   ....[6]....
        /*034c*/ 	.word	0x0001f480


	//----- nvinfo : EIATTR_COOP_GROUP_MASK_REGIDS
	.align		4
.L_406:
        /*0350*/ 	.byte	0x04, 0x29
        /*0352*/ 	.short	(.L_408 - .L_407)


	//   ....[0]....
.L_407:
        /*0354*/ 	.word	0xffffffff


	//   ....[1]....
        /*0358*/ 	.word	0xffffffff


	//   ....[2]....
        /*035c*/ 	.word	0xffffffff


	//   ....[3]....
        /*0360*/ 	.word	0xffffffff


	//   ....[4]....
        /*0364*/ 	.word	0xffffffff


	//   ....[5]....
        /*0368*/ 	.word	0xffffffff


	//   ....[6]....
        /*036c*/ 	.word	0xffffffff


	//   ....[7]....
        /*0370*/ 	.word	0xffffffff


	//   ....[8]....
        /*0374*/ 	.word	0xffffffff


	//   ....[9]....
        /*0378*/ 	.word	0xffffffff


	//   ....[10]....
        /*037c*/ 	.word	0xffffffff


	//   ....[11]....
        /*0380*/ 	.word	0xffffffff


	//   ....[12]....
        /*0384*/ 	.word	0xffffffff


	//   ....[13]....
        /*0388*/ 	.word	0xffffffff


	//   ....[14]....
        /*038c*/ 	.word	0xffffffff


	//   ....[15]....
        /*0390*/ 	.word	0xffffffff


	//   ....[16]....
        /*0394*/ 	.word	0xffffffff


	//   ....[17]....
        /*0398*/ 	.word	0xffffffff


	//   ....[18]....
        /*039c*/ 	.word	0xffffffff


	//   ....[19]....
        /*03a0*/ 	.word	0xffffffff


	//   ....[20]....
        /*03a4*/ 	.word	0xffffffff


	//   ....[21]....
        /*03a8*/ 	.word	0xffffffff


	//   ....[22]....
        /*03ac*/ 	.word	0xffffffff


	//   ....[23]....
        /*03b0*/ 	.word	0xffffffff


	//   ....[24]....
        /*03b4*/ 	.word	0xffffffff


	//   ....[25]....
        /*03b8*/ 	.word	0xffffffff


	//   ....[26]....
        /*03bc*/ 	.word	0xffffffff


	//   ....[27]....
        /*03c0*/ 	.word	0xffffffff


	//   ....[28]....
        /*03c4*/ 	.word	0xffffffff


	//   ....[29]....
        /*03c8*/ 	.word	0xffffffff


	//   ....[30]....
        /*03cc*/ 	.word	0xffffffff


	//   ....[31]....
        /*03d0*/ 	.word	0xffffffff


	//   ....[32]....
        /*03d4*/ 	.word	0xffffffff


	//   ....[33]....
        /*03d8*/ 	.word	0xffffffff


	//   ....[34]....
        /*03dc*/ 	.word	0xffffffff


	//   ....[35]....
        /*03e0*/ 	.word	0xffffffff


	//   ....[36]....
        /*03e4*/ 	.word	0xffffffff


	//   ....[37]....
        /*03e8*/ 	.word	0xffffffff


	//   ....[38]....
        /*03ec*/ 	.word	0xffffffff


	//   ....[39]....
        /*03f0*/ 	.word	0xffffffff


	//   ....[40]....
        /*03f4*/ 	.word	0xffffffff


	//   ....[41]....
        /*03f8*/ 	.word	0xffffffff


	//   ....[42]....
        /*03fc*/ 	.word	0xffffffff


	//   ....[43]....
        /*0400*/ 	.word	0xffffffff


	//   ....[44]....
        /*0404*/ 	.word	0xffffffff


	//   ....[45]....
        /*0408*/ 	.word	0xffffffff


	//   ....[46]....
        /*040c*/ 	.word	0xffffffff


	//   ....[47]....
        /*0410*/ 	.word	0xffffffff


	//   ....[48]....
        /*0414*/ 	.word	0xffffffff


	//   ....[49]....
        /*0418*/ 	.word	0xffffffff


	//   ....[50]....
        /*041c*/ 	.word	0xffffffff


	//   ....[51]....
        /*0420*/ 	.word	0xffffffff


	//   ....[52]....
        /*0424*/ 	.word	0xffffffff


	//   ....[53]....
        /*0428*/ 	.word	0xffffffff


	//   ....[54]....
        /*042c*/ 	.word	0xffffffff


	//   ....[55]....
        /*0430*/ 	.word	0xffffffff


	//   ....[56]....
        /*0434*/ 	.word	0xffffffff


	//   ....[57]....
        /*0438*/ 	.word	0xffffffff


	//   ....[58]....
        /*043c*/ 	.word	0xffffffff


	//   ....[59]....
        /*0440*/ 	.word	0xffffffff


	//   ....[60]....
        /*0444*/ 	.word	0xffffffff


	//   ....[61]....
        /*0448*/ 	.word	0xffffffff


	//   ....[62]....
        /*044c*/ 	.word	0xffffffff


	//   ....[63]....
        /*0450*/ 	.word	0xffffffff


	//   ....[64]....
        /*0454*/ 	.word	0xffffffff


	//   ....[65]....
        /*0458*/ 	.word	0xffffffff


	//   ....[66]....
        /*045c*/ 	.word	0xffffffff


	//   ....[67]....
        /*0460*/ 	.word	0xffffffff


	//   ....[68]....
        /*0464*/ 	.word	0xffffffff


	//   ....[69]....
        /*0468*/ 	.word	0xffffffff


	//   ....[70]....
        /*046c*/ 	.word	0xffffffff


	//   ....[71]....
        /*0470*/ 	.word	0xffffffff


	//   ....[72]....
        /*0474*/ 	.word	0xffffffff


	//   ....[73]....
        /*0478*/ 	.word	0xffffffff


	//   ....[74]....
        /*047c*/ 	.word	0xffffffff


	//   ....[75]....
        /*0480*/ 	.word	0xffffffff


	//   ....[76]....
        /*0484*/ 	.word	0xffffffff


	//   ....[77]....
        /*0488*/ 	.word	0xffffffff


	//   ....[78]....
        /*048c*/ 	.word	0xffffffff


	//   ....[79]....
        /*0490*/ 	.word	0xffffffff


	//   ....[80]....
        /*0494*/ 	.word	0xffffffff


	//   ....[81]....
        /*0498*/ 	.word	0xffffffff


	//   ....[82]....
        /*049c*/ 	.word	0xffffffff


	//   ....[83]....
        /*04a0*/ 	.word	0xffffffff


	//   ....[84]....
        /*04a4*/ 	.word	0xffffffff


	//   ....[85]....
        /*04a8*/ 	.word	0xffffffff


	//   ....[86]....
        /*04ac*/ 	.word	0xffffffff


	//   ....[87]....
        /*04b0*/ 	.word	0xffffffff


	//   ....[88]....
        /*04b4*/ 	.word	0xffffffff


	//   ....[89]....
        /*04b8*/ 	.word	0xffffffff


	//   ....[90]....
        /*04bc*/ 	.word	0xffffffff


	//   ....[91]....
        /*04c0*/ 	.word	0xffffffff


	//   ....[92]....
        /*04c4*/ 	.word	0xffffffff


	//   ....[93]....
        /*04c8*/ 	.word	0xffffffff


	//   ....[94]....
        /*04cc*/ 	.word	0xffffffff


	//   ....[95]....
        /*04d0*/ 	.word	0xffffffff


	//   ....[96]....
        /*04d4*/ 	.word	0xffffffff


	//   ....[97]....
        /*04d8*/ 	.word	0xffffffff


	//   ....[98]....
        /*04dc*/ 	.word	0xffffffff


	//   ....[99]....
        /*04e0*/ 	.word	0xffffffff


	//   ....[100]....
        /*04e4*/ 	.word	0xffffffff


	//   ....[101]....
        /*04e8*/ 	.word	0xffffffff


	//   ....[102]....
        /*04ec*/ 	.word	0xffffffff


	//   ....[103]....
        /*04f0*/ 	.word	0xffffffff


	//   ....[104]....
        /*04f4*/ 	.word	0xffffffff


	//   ....[105]....
        /*04f8*/ 	.word	0xffffffff


	//   ....[106]....
        /*04fc*/ 	.word	0xffffffff


	//   ....[107]....
        /*0500*/ 	.word	0xffffffff


	//   ....[108]....
        /*0504*/ 	.word	0xffffffff


	//   ....[109]....
        /*0508*/ 	.word	0xffffffff


	//   ....[110]....
        /*050c*/ 	.word	0xffffffff


	//   ....[111]....
        /*0510*/ 	.word	0xffffffff


	//   ....[112]....
        /*0514*/ 	.word	0xffffffff


	//   ....[113]....
        /*0518*/ 	.word	0xffffffff


	//   ....[114]....
        /*051c*/ 	.word	0xffffffff


	//   ....[115]....
        /*0520*/ 	.word	0xffffffff


	//   ....[116]....
        /*0524*/ 	.word	0xffffffff


	//   ....[117]....
        /*0528*/ 	.word	0xffffffff


	//   ....[118]....
        /*052c*/ 	.word	0xffffffff


	//   ....[119]....
        /*0530*/ 	.word	0xffffffff


	//   ....[120]....
        /*0534*/ 	.word	0xffffffff


	//   ....[121]....
        /*0538*/ 	.word	0xffffffff


	//   ....[122]....
        /*053c*/ 	.word	0xffffffff


	//   ....[123]....
        /*0540*/ 	.word	0xffffffff


	//   ....[124]....
        /*0544*/ 	.word	0xffffffff


	//   ....[125]....
        /*0548*/ 	.word	0xffffffff


	//   ....[126]....
        /*054c*/ 	.word	0xffffffff


	//   ....[127]....
        /*0550*/ 	.word	0xffffffff


	//   ....[128]....
        /*0554*/ 	.word	0xffffffff


	//   ....[129]....
        /*0558*/ 	.word	0xffffffff


	//   ....[130]....
        /*055c*/ 	.word	0xffffffff


	//   ....[131]....
        /*0560*/ 	.word	0xffffffff


	//   ....[132]....
        /*0564*/ 	.word	0xffffffff


	//   ....[133]....
        /*0568*/ 	.word	0xffffffff


	//   ....[134]....
        /*056c*/ 	.word	0xffffffff


	//   ....[135]....
        /*0570*/ 	.word	0xffffffff


	//   ....[136]....
        /*0574*/ 	.word	0xffffffff


	//   ....[137]....
        /*0578*/ 	.word	0xffffffff


	//   ....[138]....
        /*057c*/ 	.word	0xffffffff


	//   ....[139]....
        /*0580*/ 	.word	0xffffffff


	//   ....[140]....
        /*0584*/ 	.word	0xffffffff


	//   ....[141]....
        /*0588*/ 	.word	0xffffffff


	//   ....[142]....
        /*058c*/ 	.word	0xffffffff


	//   ....[143]....
        /*0590*/ 	.word	0xffffffff


	//   ....[144]....
        /*0594*/ 	.word	0xffffffff


	//   ....[145]....
        /*0598*/ 	.word	0xffffffff


	//   ....[146]....
        /*059c*/ 	.word	0xffffffff


	//   ....[147]....
        /*05a0*/ 	.word	0xffffffff


	//   ....[148]....
        /*05a4*/ 	.word	0xffffffff


	//   ....[149]....
        /*05a8*/ 	.word	0xffffffff


	//   ....[150]....
        /*05ac*/ 	.word	0xffffffff


	//   ....[151]....
        /*05b0*/ 	.word	0x0500000f


	//   ....[152]....
        /*05b4*/ 	.word	0x0500000f


	//   ....[153]....
        /*05b8*/ 	.word	0x0500000f


	//   ....[154]....
        /*05bc*/ 	.word	0x0500000f


	//   ....[155]....
        /*05c0*/ 	.word	0x0500000f


	//   ....[156]....
        /*05c4*/ 	.word	0x0500000f


	//   ....[157]....
        /*05c8*/ 	.word	0x0500000f


	//   ....[158]....
        /*05cc*/ 	.word	0x0500000f


	//   ....[159]....
        /*05d0*/ 	.word	0x0500000f


	//   ....[160]....
        /*05d4*/ 	.word	0x0500000f


	//   ....[161]....
        /*05d8*/ 	.word	0x0500000f


	//   ....[162]....
        /*05dc*/ 	.word	0x0500000f


	//   ....[163]....
        /*05e0*/ 	.word	0x0500000f


	//   ....[164]....
        /*05e4*/ 	.word	0x0500000f


	//   ....[165]....
        /*05e8*/ 	.word	0x0500000f


	//   ....[166]....
        /*05ec*/ 	.word	0x0500000f


	//   ....[167]....
        /*05f0*/ 	.word	0x0500000f


	//   ....[168]....
        /*05f4*/ 	.word	0x0500000f


	//   ....[169]....
        /*05f8*/ 	.word	0x0500000f


	//   ....[170]....
        /*05fc*/ 	.word	0x0500000f


	//   ....[171]....
        /*0600*/ 	.word	0x0500000f


	//   ....[172]....
        /*0604*/ 	.word	0x0500000f


	//   ....[173]....
        /*0608*/ 	.word	0x0500000f


	//   ....[174]....
        /*060c*/ 	.word	0x0500000f


	//   ....[175]....
        /*0610*/ 	.word	0x0500000f


	//   ....[176]....
        /*0614*/ 	.word	0x0500000f


	//   ....[177]....
        /*0618*/ 	.word	0x0500000f


	//   ....[178]....
        /*061c*/ 	.word	0x0500000f


	//   ....[179]....
        /*0620*/ 	.word	0x0500000f


	//   ....[180]....
        /*0624*/ 	.word	0x0500000f


	//   ....[181]....
        /*0628*/ 	.word	0x0500000f


	//   ....[182]....
        /*062c*/ 	.word	0x0500000f


	//   ....[183]....
        /*0630*/ 	.word	0x0500000f


	//   ....[184]....
        /*0634*/ 	.word	0x0500000f


	//   ....[185]....
        /*0638*/ 	.word	0x0500000f


	//   ....[186]....
        /*063c*/ 	.word	0x0500000f


	//   ....[187]....
        /*0640*/ 	.word	0x0500000f


	//   ....[188]....
        /*0644*/ 	.word	0x0500000f


	//   ....[189]....
        /*0648*/ 	.word	0x0500000f


	//   ....[190]....
        /*064c*/ 	.word	0x0500000f


	//   ....[191]....
        /*0650*/ 	.word	0x0500000f


	//   ....[192]....
        /*0654*/ 	.word	0x0500000f


	//   ....[193]....
        /*0658*/ 	.word	0x0500000f


	//   ....[194]....
        /*065c*/ 	.word	0x0500000f


	//   ....[195]....
        /*0660*/ 	.word	0x0500000f


	//   ....[196]....
        /*0664*/ 	.word	0x0500000f


	//   ....[197]....
        /*0668*/ 	.word	0x0500000f


	//   ....[198]....
        /*066c*/ 	.word	0x0500000f


	//   ....[199]....
        /*0670*/ 	.word	0x0500000f


	//   ....[200]....
        /*0674*/ 	.word	0x0500000f


	//   ....[201]....
        /*0678*/ 	.word	0x0500000f


	//   ....[202]....
        /*067c*/ 	.word	0x0500000f


	//   ....[203]....
        /*0680*/ 	.word	0x0500000f


	//   ....[204]....
        /*0684*/ 	.word	0x0500000f


	//   ....[205]....
        /*0688*/ 	.word	0x0500000f


	//   ....[206]....
        /*068c*/ 	.word	0x0500000f


	//   ....[207]....
        /*0690*/ 	.word	0x0500000f


	//   ....[208]....
        /*0694*/ 	.word	0x0500000f


	//   ....[209]....
        /*0698*/ 	.word	0x0500000f


	//   ....[210]....
        /*069c*/ 	.word	0x0500000f


	//   ....[211]....
        /*06a0*/ 	.word	0x0500000f


	//   ....[212]....
        /*06a4*/ 	.word	0x0500000f


	//   ....[213]....
        /*06a8*/ 	.word	0x0500000f


	//   ....[214]....
        /*06ac*/ 	.word	0x0500000f


	//   ....[215]....
        /*06b0*/ 	.word	0x0500000f


	//   ....[216]....
        /*06b4*/ 	.word	0x0500000f


	//   ....[217]....
        /*06b8*/ 	.word	0x0500000f


	//   ....[218]....
        /*06bc*/ 	.word	0x0500000f


	//   ....[219]....
        /*06c0*/ 	.word	0x0500000f


	//   ....[220]....
        /*06c4*/ 	.word	0x0500000f


	//   ....[221]....
        /*06c8*/ 	.word	0x0500000f


	//   ....[222]....
        /*06cc*/ 	.word	0x0500000f


	//   ....[223]....
        /*06d0*/ 	.word	0x0500000f


	//   ....[224]....
        /*06d4*/ 	.word	0x0500000f


	//   ....[225]....
        /*06d8*/ 	.word	0x0500000f


	//   ....[226]....
        /*06dc*/ 	.word	0x0500000f


	//   ....[227]....
        /*06e0*/ 	.word	0x0500000f


	//   ....[228]....
        /*06e4*/ 	.word	0x0500000f


	//   ....[229]....
        /*06e8*/ 	.word	0x0500000f


	//   ....[230]....
        /*06ec*/ 	.word	0x0500000f


	//   ....[231]....
        /*06f0*/ 	.word	0x0500000f


	//   ....[232]....
        /*06f4*/ 	.word	0x0500000f


	//----- nvinfo : EIATTR_COOP_GROUP_INSTR_OFFSETS
	.align		4
.L_408:
        /*06f8*/ 	.byte	0x04, 0x28
        /*06fa*/ 	.short	(.L_410 - .L_409)


	//   ....[0]....
.L_409:
        /*06fc*/ 	.word	0x00000060


	//   ....[1]....
        /*0700*/ 	.word	0x00000140


	//   ....[2]....
        /*0704*/ 	.word	0x00000190


	//   ....[3]....
        /*0708*/ 	.word	0x00000380


	//   ....[4]....
        /*070c*/ 	.word	0x000004e0


	//   ....[5]....
        /*0710*/ 	.word	0x00000600


	//   ....[6]....
        /*0714*/ 	.word	0x00000760


	//   ....[7]....
        /*0718*/ 	.word	0x00002e90


	//   ....[8]....
        /*071c*/ 	.word	0x00002ea0


	//   ....[9]....
        /*0720*/ 	.word	0x00003920


	//   ....[10]....
        /*0724*/ 	.word	0x00003930


	//   ....[11]....
        /*0728*/ 	.word	0x00004390


	//   ....[12]....
        /*072c*/ 	.word	0x000043a0


	//   ....[13]....
        /*0730*/ 	.word	0x00004770


	//   ....[14]....
        /*0734*/ 	.word	0x00004790


	//   ....[15]....
        /*0738*/ 	.word	0x00005900


	//   ....[16]....
        /*073c*/ 	.word	0x00007cc0


	//   ....[17]....
        /*0740*/ 	.word	0x00008450


	//   ....[18]....
        /*0744*/ 	.word	0x00008460


	//   ....[19]....
        /*0748*/ 	.word	0x00008470


	//   ....[20]....
        /*074c*/ 	.word	0x00008480


	//   ....[21]....
        /*0750*/ 	.word	0x00008780


	//   ....[22]....
        /*0754*/ 	.word	0x00008790


	//   ....[23]....
        /*0758*/ 	.word	0x000087a0


	//   ....[24]....
        /*075c*/ 	.word	0x000087b0


	//   ....[25]....
        /*0760*/ 	.word	0x00009b60


	//   ....[26]....
        /*0764*/ 	.word	0x00009b80


	//   ....[27]....
        /*0768*/ 	.word	0x00009b90


	//   ....[28]....
        /*076c*/ 	.word	0x00009ba0


	//   ....[29]....
        /*0770*/ 	.word	0x00009c90


	//   ....[30]....
        /*0774*/ 	.word	0x00009cb0


	//   ....[31]....
        /*0778*/ 	.word	0x00009d40


	//   ....[32]....
        /*077c*/ 	.word	0x00009d70


	//   ....[33]....
        /*0780*/ 	.word	0x0000b770


	//   ....[34]....
        /*0784*/ 	.word	0x0000bfd0


	//   ....[35]....
        /*0788*/ 	.word	0x0000c4e0


	//   ....[36]....
        /*078c*/ 	.word	0x0000c5e0


	//   ....[37]....
        /*0790*/ 	.word	0x0000c8f0


	//   ....[38]....
        /*0794*/ 	.word	0x0000c9a0


	//   ....[39]....
        /*0798*/ 	.word	0x0000d2b0


	//   ....[40]....
        /*079c*/ 	.word	0x0000dc10


	//   ....[41]....
        /*07a0*/ 	.word	0x0000e000


	//   ....[42]....
        /*07a4*/ 	.word	0x0000e830


	//   ....[43]....
        /*07a8*/ 	.word	0x0000e930


	//   ....[44]....
        /*07ac*/ 	.word	0x0000eda0


	//   ....[45]....
        /*07b0*/ 	.word	0x0000edf0


	//   ....[46]....
        /*07b4*/ 	.word	0x0000ffa0


	//   ....[47]....
        /*07b8*/ 	.word	0x00010ad0


	//   ....[48]....
        /*07bc*/ 	.word	0x00010b20


	//   ....[49]....
        /*07c0*/ 	.word	0x00011490


	//   ....[50]....
        /*07c4*/ 	.word	0x000114e0


	//   ....[51]....
        /*07c8*/ 	.word	0x00012130


	//   ....[52]....
        /*07cc*/ 	.word	0x00012880


	//   ....[53]....
        /*07d0*/ 	.word	0x00012cb0


	//   ....[54]....
        /*07d4*/ 	.word	0x00013380


	//   ....[55]....
        /*07d8*/ 	.word	0x00013430


	//   ....[56]....
        /*07dc*/ 	.word	0x00013a60


	//   ....[57]....
        /*07e0*/ 	.word	0x00013c30


	//   ....[58]....
        /*07e4*/ 	.word	0x00014a80


	//   ....[59]....
        /*07e8*/ 	.word	0x00014b80


	//   ....[60]....
        /*07ec*/ 	.word	0x00014b90


	//   ....[61]....
        /*07f0*/ 	.word	0x00014bd0


	//   ....[62]....
        /*07f4*/ 	.word	0x00014be0


	//   ....[63]....
        /*07f8*/ 	.word	0x000166f0


	//   ....[64]....
        /*07fc*/ 	.word	0x00016bd0


	//   ....[65]....
        /*0800*/ 	.word	0x00016c00


	//   ....[66]....
        /*0804*/ 	.word	0x00016c30


	//   ....[67]....
        /*0808*/ 	.word	0x00016c40


	//   ....[68]....
        /*080c*/ 	.word	0x00017390


	//   ....[69]....
        /*0810*/ 	.word	0x000173d0


	//   ....[70]....
        /*0814*/ 	.word	0x00017670


	//   ....[71]....
        /*0818*/ 	.word	0x00017690


	//   ....[72]....
        /*081c*/ 	.word	0x00018300


	//   ....[73]....
        /*0820*/ 	.word	0x00018340


	//   ....[74]....
        /*0824*/ 	.word	0x000185e0


	//   ....[75]....
        /*0828*/ 	.word	0x00018600


	//   ....[76]....
        /*082c*/ 	.word	0x000188b0


	//   ....[77]....
        /*0830*/ 	.word	0x00018a60


	//   ....[78]....
        /*0834*/ 	.word	0x00018a90


	//   ....[79]....
        /*0838*/ 	.word	0x00018ac0


	//   ....[80]....
        /*083c*/ 	.word	0x00018af0


	//   ....[81]....
        /*0840*/ 	.word	0x00018b20


	//   ....[82]....
        /*0844*/ 	.word	0x00018b50


	//   ....[83]....
        /*0848*/ 	.word	0x00018cc0


	//   ....[84]....
        /*084c*/ 	.word	0x00018cf0


	//   ....[85]....
        /*0850*/ 	.word	0x00018d20


	//   ....[86]....
        /*0854*/ 	.word	0x00018d50


	//   ....[87]....
        /*0858*/ 	.word	0x00018d80


	//   ....[88]....
        /*085c*/ 	.word	0x00018db0


	//   ....[89]....
        /*0860*/ 	.word	0x00018e40


	//   ....[90]....
        /*0864*/ 	.word	0x00018ea0


	//   ....[91]....
        /*0868*/ 	.word	0x00018f30


	//   ....[92]....
        /*086c*/ 	.word	0x0001a000


	//   ....[93]....
        /*0870*/ 	.word	0x0001cbd0


	//   ....[94]....
        /*0874*/ 	.word	0x0001cbf0


	//   ....[95]....
        /*0878*/ 	.word	0x0001cc80


	//   ....[96]....
        /*087c*/ 	.word	0x0001cca0


	//   ....[97]....
        /*0880*/ 	.word	0x0001cd20


	//   ....[98]....
        /*0884*/ 	.word	0x0001cd40


	//   ....[99]....
        /*0888*/ 	.word	0x0001cd50


	//   ....[100]....
        /*088c*/ 	.word	0x0001cd60


	//   ....[101]....
        /*0890*/ 	.word	0x0001d570


	//   ....[102]....
        /*0894*/ 	.word	0x0001d5a0


	//   ....[103]....
        /*0898*/ 	.word	0x0001d640


	//   ....[104]....
        /*089c*/ 	.word	0x0001d660


	//   ....[105]....
        /*08a0*/ 	.word	0x0001d6e0


	//   ....[106]....
        /*08a4*/ 	.word	0x0001d700


	//   ....[107]....
        /*08a8*/ 	.word	0x0001d710


	//   ....[108]....
        /*08ac*/ 	.word	0x0001d780


	//   ....[109]....
        /*08b0*/ 	.word	0x0001dbd0


	//   ....[110]....
        /*08b4*/ 	.word	0x0001dc90


	//   ....[111]....
        /*08b8*/ 	.word	0x0001dde0


	//   ....[112]....
        /*08bc*/ 	.word	0x0001de20


	//   ....[113]....
        /*08c0*/ 	.word	0x0001de30


	//   ....[114]....
        /*08c4*/ 	.word	0x0001de40


	//   ....[115]....
        /*08c8*/ 	.word	0x0001df90


	//   ....[116]....
        /*08cc*/ 	.word	0x0001e0e0


	//   ....[117]....
        /*08d0*/ 	.word	0x0001e900


	//   ....[118]....
        /*08d4*/ 	.word	0x0001e920


	//   ....[119]....
        /*08d8*/ 	.word	0x0001e970


	//   ....[120]....
        /*08dc*/ 	.word	0x0001e980


	//   ....[121]....
        /*08e0*/ 	.word	0x0001e9c0


	//   ....[122]....
        /*08e4*/ 	.word	0x0001e9d0


	//   ....[123]....
        /*08e8*/ 	.word	0x0001e9e0


	//   ....[124]....
        /*08ec*/ 	.word	0x0001ea20


	//   ....[125]....
        /*08f0*/ 	.word	0x0001ed40


	//   ....[126]....
        /*08f4*/ 	.word	0x0001ed80


	//   ....[127]....
        /*08f8*/ 	.word	0x0001eda0


	//   ....[128]....
        /*08fc*/ 	.word	0x0001edc0


	//   ....[129]....
        /*0900*/ 	.word	0x0001edf0


	//   ....[130]....
        /*0904*/ 	.word	0x0001ee10


	//   ....[131]....
        /*0908*/ 	.word	0x0001ef10


	//   ....[132]....
        /*090c*/ 	.word	0x0001f060


	//   ....[133]....
        /*0910*/ 	.word	0x0001f660


	//   ....[134]....
        /*0914*/ 	.word	0x0001f6b0


	//   ....[135]....
        /*0918*/ 	.word	0x0001f6e0


	//   ....[136]....
        /*091c*/ 	.word	0x0001f710


	//   ....[137]....
        /*0920*/ 	.word	0x0001f720


	//   ....[138]....
        /*0924*/ 	.word	0x0001f750


	//   ....[139]....
        /*0928*/ 	.word	0x0001f780


	//   ....[140]....
        /*092c*/ 	.word	0x0001f7b0


	//   ....[141]....
        /*0930*/ 	.word	0x0001f930


	//   ....[142]....
        /*0934*/ 	.word	0x0001f960


	//   ....[143]....
        /*0938*/ 	.word	0x0001f990


	//   ....[144]....
        /*093c*/ 	.word	0x0001f9c0


	//   ....[145]....
        /*0940*/ 	.word	0x0001f9f0


	//   ....[146]....
        /*0944*/ 	.word	0x0001fa20


	//   ....[147]....
        /*0948*/ 	.word	0x0001fae0


	//   ....[148]....
        /*094c*/ 	.word	0x0001fb00


	//   ....[149]....
        /*0950*/ 	.word	0x0001fb70


	//   ....[150]....
        /*0954*/ 	.word	0x00020210


	//   ....[151]....
        /*0958*/ 	.word	0x00020530


	//   ....[152]....
        /*095c*/ 	.word	0x000205c0


	//   ....[153]....
        /*0960*/ 	.word	0x000206a0


	//   ....[154]....
        /*0964*/ 	.word	0x00020730


	//   ....[155]....
        /*0968*/ 	.word	0x00020810


	//   ....[156]....
        /*096c*/ 	.word	0x000208a0


	//   ....[157]....
        /*0970*/ 	.word	0x00020a20


	//   ....[158]....
        /*0974*/ 	.word	0x00020ab0


	//   ....[159]....
        /*0978*/ 	.word	0x00020b00


	//   ....[160]....
        /*097c*/ 	.word	0x00020b50


	//   ....[161]....
        /*0980*/ 	.word	0x00020be0


	//   ....[162]....
        /*0984*/ 	.word	0x00020c70


	//   ....[163]....
        /*0988*/ 	.word	0x00020cc0


	//   ....[164]....
        /*098c*/ 	.word	0x00020d10


	//   ....[165]....
        /*0990*/ 	.word	0x00020e00


	//   ....[166]....
        /*0994*/ 	.word	0x00020eb0


	//   ....[167]....
        /*0998*/ 	.word	0x00020f30


	//   ....[168]....
        /*099c*/ 	.word	0x00020fa0


	//   ....[169]....
        /*09a0*/ 	.word	0x000210d0


	//   ....[170]....
        /*09a4*/ 	.word	0x000211f0


	//   ....[171]....
        /*09a8*/ 	.word	0x000212c0


	//   ....[172]....
        /*09ac*/ 	.word	0x00021310


	//   ....[173]....
        /*09b0*/ 	.word	0x000216a0


	//   ....[174]....
        /*09b4*/ 	.word	0x00021980


	//   ....[175]....
        /*09b8*/ 	.word	0x00021a70


	//   ....[176]....
        /*09bc*/ 	.word	0x00021b10


	//   ....[177]....
        /*09c0*/ 	.word	0x00021b70


	//   ....[178]....
        /*09c4*/ 	.word	0x00021c60


	//   ....[179]....
        /*09c8*/ 	.word	0x00021cd0


	//   ....[180]....
        /*09cc*/ 	.word	0x00021dc0


	//   ....[181]....
        /*09d0*/ 	.word	0x00021e30


	//   ....[182]....
        /*09d4*/ 	.word	0x00021ed0


	//   ....[183]....
        /*09d8*/ 	.word	0x00021fc0


	//   ....[184]....
        /*09dc*/ 	.word	0x00022030


	//   ....[185]....
        /*09e0*/ 	.word	0x00022090


	//   ....[186]....
        /*09e4*/ 	.word	0x00022180


	//   ....[187]....
        /*09e8*/ 	.word	0x000221e0


	//   ....[188]....
        /*09ec*/ 	.word	0x000222e0


	//   ....[189]....
        /*09f0*/ 	.word	0x00022340


	//   ....[190]....
        /*09f4*/ 	.word	0x00022420


	//   ....[191]....
        /*09f8*/ 	.word	0x00022560


	//   ....[192]....
        /*09fc*/ 	.word	0x00022640


	//   ....[193]....
        /*0a00*/ 	.word	0x000228e0


	//   ....[194]....
        /*0a04*/ 	.word	0x00022930


	//   ....[195]....
        /*0a08*/ 	.word	0x00022b00


	//   ....[196]....
        /*0a0c*/ 	.word	0x00022b50


	//   ....[197]....
        /*0a10*/ 	.word	0x00022d20


	//   ....[198]....
        /*0a14*/ 	.word	0x00022d70


	//   ....[199]....
        /*0a18*/ 	.word	0x00022e60


	//   ....[200]....
        /*0a1c*/ 	.word	0x00022f00


	//   ....[201]....
        /*0a20*/ 	.word	0x00022f60


	//   ....[202]....
        /*0a24*/ 	.word	0x00023010


	//   ....[203]....
        /*0a28*/ 	.word	0x00023070


	//   ....[204]....
        /*0a2c*/ 	.word	0x00023120


	//   ....[205]....
        /*0a30*/ 	.word	0x00023180


	//   ....[206]....
        /*0a34*/ 	.word	0x00023230


	//   ....[207]....
        /*0a38*/ 	.word	0x00023320


	//   ....[208]....
        /*0a3c*/ 	.word	0x00023400


	//   ....[209]....
        /*0a40*/ 	.word	0x00023510


	//   ....[210]....
        /*0a44*/ 	.word	0x00023610


	//   ....[211]....
        /*0a48*/ 	.word	0x00023740


	//   ....[212]....
        /*0a4c*/ 	.word	0x00023820


	//   ....[213]....
        /*0a50*/ 	.word	0x00023920


	//   ....[214]....
        /*0a54*/ 	.word	0x00023a00


	//   ....[215]....
        /*0a58*/ 	.word	0x00023a90


	//   ....[216]....
        /*0a5c*/ 	.word	0x00023b30


	//   ....[217]....
        /*0a60*/ 	.word	0x00023c50


	//   ....[218]....
        /*0a64*/ 	.word	0x00023cc0


	//   ....[219]....
        /*0a68*/ 	.word	0x00023d30


	//   ....[220]....
        /*0a6c*/ 	.word	0x00023da0


	//   ....[221]....
        /*0a70*/ 	.word	0x00023e10


	//   ....[222]....
        /*0a74*/ 	.word	0x00023e90


	//   ....[223]....
        /*0a78*/ 	.word	0x00023f20


	//   ....[224]....
        /*0a7c*/ 	.word	0x00023fb0


	//   ....[225]....
        /*0a80*/ 	.word	0x00024020


	//   ....[226]....
        /*0a84*/ 	.word	0x00024090


	//   ....[227]....
        /*0a88*/ 	.word	0x00024100


	//   ....[228]....
        /*0a8c*/ 	.word	0x00024180


	//   ....[229]....
        /*0a90*/ 	.word	0x000241f0


	//   ....[230]....
        /*0a94*/ 	.word	0x00024290


	//   ....[231]....
        /*0a98*/ 	.word	0x00024320


	//   ....[232]....
        /*0a9c*/ 	.word	0x00024440


	//----- nvinfo : EIATTR_REG_RECONFIG
	.align		4
.L_410:
        /*0aa0*/ 	.byte	0x01, 0x54
	.zero		2


	//----- nvinfo : EIATTR_SYSCALL_OFFSETS
	.align		4
        /*0aa4*/ 	.byte	0x04, 0x46
        /*0aa6*/ 	.short	(.L_412 - .L_411)


	//   ....[0]....
.L_411:
        /*0aa8*/ 	.word	0x000020b0


	//   ....[1]....
        /*0aac*/ 	.word	0x00002200


	//   ....[2]....
        /*0ab0*/ 	.word	0x00007e70


	//   ....[3]....
        /*0ab4*/ 	.word	0x000081a0


	//   ....[4]....
        /*0ab8*/ 	.word	0x0001bfe0


	//   ....[5]....
        /*0abc*/ 	.word	0x0001c130


	//   ....[6]....
        /*0ac0*/ 	.word	0x0001c220


	//   ....[7]....
        /*0ac4*/ 	.word	0x0001d1b0


	//----- nvinfo : EIATTR_MBARRIER_INSTR_OFFSETS
	.align		4
.L_412:
        /*0ac8*/ 	.byte	0x04, 0x39
        /*0aca*/ 	.short	(.L_414 - .L_413)


	//   ....[0]....
.L_413:
        /*0acc*/ 	.word	0x00000270
        /*0ad0*/ 	.word	0x000000ff
        /*0ad4*/ 	.word	0x00028c00
        /*0ad8*/ 	.short	0x0100
        /*0ada*/ 	.byte	0x08
	.zero		1


	//   ....[1]....
        /*0adc*/ 	.word	0x00000280
        /*0ae0*/ 	.word	0x000000ff
        /*0ae4*/ 	.word	0x00028c20
        /*0ae8*/ 	.short	0x0100
        /*0aea*/ 	.byte	0x08
	.zero		1


	//   ....[2]....
        /*0aec*/ 	.word	0x00000330
        /*0af0*/ 	.word	0x000000ff
        /*0af4*/ 	.word	0x00028c30
        /*0af8*/ 	.short	0x0100
        /*0afa*/ 	.byte	0x06
	.zero		1


	//   ....[3]....
        /*0afc*/ 	.word	0x00000340
        /*0b00*/ 	.word	0x000000ff
        /*0b04*/ 	.word	0x00028c40
        /*0b08*/ 	.short	0x0100
        /*0b0a*/ 	.byte	0x06
	.zero		1


	//   ....[4]....
        /*0b0c*/ 	.word	0x00000350
        /*0b10*/ 	.word	0x000000ff
        /*0b14*/ 	.word	0x00028c38
        /*0b18*/ 	.short	0x0100
        /*0b1a*/ 	.byte	0x06
	.zero		1


	//   ....[5]....
        /*0b1c*/ 	.word	0x00000360
        /*0b20*/ 	.word	0x000000ff
        /*0b24*/ 	.word	0x00028c48
        /*0b28*/ 	.short	0x0100
        /*0b2a*/ 	.byte	0x06
	.zero		1


	//   ....[6]....
        /*0b2c*/ 	.word	0x00000490
        /*0b30*/ 	.word	0x000000ff
        /*0b34*/ 	.word	0x00028c50
        /*0b38*/ 	.short	0x0100
        /*0b3a*/ 	.byte	0x08
	.zero		1


	//   ....[7]....
        /*0b3c*/ 	.word	0x000004a0
        /*0b40*/ 	.word	0x000000ff
        /*0b44*/ 	.word	0x00028c60
        /*0b48*/ 	.short	0x0100
        /*0b4a*/ 	.byte	0x08
	.zero		1


	//   ....[8]....
        /*0b4c*/ 	.word	0x000004b0
        /*0b50*/ 	.word	0x000000ff
        /*0b54*/ 	.word	0x00028c58
        /*0b58*/ 	.short	0x0100
        /*0b5a*/ 	.byte	0x08
	.zero		1


	//   ....[9]....
        /*0b5c*/ 	.word	0x000004c0
        /*0b60*/ 	.word	0x000000ff
        /*0b64*/ 	.word	0x00028c68
        /*0b68*/ 	.short	0x0100
        /*0b6a*/ 	.byte	0x08
	.zero		1


	//   ....[10]....
        /*0b6c*/ 	.word	0x000005b0
        /*0b70*/ 	.word	0x000000ff
        /*0b74*/ 	.word	0x00028c70
        /*0b78*/ 	.short	0x0100
        /*0b7a*/ 	.byte	0x06
	.zero		1


	//   ....[11]....
        /*0b7c*/ 	.word	0x000005c0
        /*0b80*/ 	.word	0x000000ff
        /*0b84*/ 	.word	0x00028c80
        /*0b88*/ 	.short	0x0100
        /*0b8a*/ 	.byte	0x06
	.zero		1


	//   ....[12]....
        /*0b8c*/ 	.word	0x000005d0
        /*0b90*/ 	.word	0x000000ff
        /*0b94*/ 	.word	0x00028c78
        /*0b98*/ 	.short	0x0100
        /*0b9a*/ 	.byte	0x06
	.zero		1


	//   ....[13]....
        /*0b9c*/ 	.word	0x000005e0
        /*0ba0*/ 	.word	0x000000ff
        /*0ba4*/ 	.word	0x00028c88
        /*0ba8*/ 	.short	0x0100
        /*0baa*/ 	.byte	0x06
	.zero		1


	//   ....[14]....
        /*0bac*/ 	.word	0x00000710
        /*0bb0*/ 	.word	0x000000ff
        /*0bb4*/ 	.word	0x00028c90
        /*0bb8*/ 	.short	0x0100
        /*0bba*/ 	.byte	0x08
	.zero		1


	//   ....[15]....
        /*0bbc*/ 	.word	0x00000720
        /*0bc0*/ 	.word	0x000000ff
        /*0bc4*/ 	.word	0x00028ca0
        /*0bc8*/ 	.short	0x0100
        /*0bca*/ 	.byte	0x08
	.zero		1


	//   ....[16]....
        /*0bcc*/ 	.word	0x00000730
        /*0bd0*/ 	.word	0x000000ff
        /*0bd4*/ 	.word	0x00028c98
        /*0bd8*/ 	.short	0x0100
        /*0bda*/ 	.byte	0x08
	.zero		1


	//   ....[17]....
        /*0bdc*/ 	.word	0x00000740
        /*0be0*/ 	.word	0x000000ff
        /*0be4*/ 	.word	0x00028ca8
        /*0be8*/ 	.short	0x0100
        /*0bea*/ 	.byte	0x08
	.zero		1


	//   ....[18]....
        /*0bec*/ 	.word	0x00000870
        /*0bf0*/ 	.word	0x000000ff
        /*0bf4*/ 	.word	0x00028cb0
        /*0bf8*/ 	.short	0x0100
        /*0bfa*/ 	.byte	0x08
	.zero		1


	//   ....[19]....
        /*0bfc*/ 	.word	0x00000880
        /*0c00*/ 	.word	0x000000ff
        /*0c04*/ 	.word	0x00028cc0
        /*0c08*/ 	.short	0x0100
        /*0c0a*/ 	.byte	0x08
	.zero		1


	//   ....[20]....
        /*0c0c*/ 	.word	0x00000890
        /*0c10*/ 	.word	0x000000ff
        /*0c14*/ 	.word	0x00028cb8
        /*0c18*/ 	.short	0x0100
        /*0c1a*/ 	.byte	0x08
	.zero		1


	//   ....[21]....
        /*0c1c*/ 	.word	0x000008a0
        /*0c20*/ 	.word	0x000000ff
        /*0c24*/ 	.word	0x00028cc8
        /*0c28*/ 	.short	0x0100
        /*0c2a*/ 	.byte	0x08
	.zero		1


	//   ....[22]....
        /*0c2c*/ 	.word	0x00002e40
        /*0c30*/ 	.word	0x0000003e
        /*0c34*/ 	.word	0x00028c90
        /*0c38*/ 	.short	0x010a
        /*0c3a*/ 	.byte	0x3f
	.zero		1


	//   ....[23]....
        /*0c3c*/ 	.word	0x000038d0
        /*0c40*/ 	.word	0x0000003e
        /*0c44*/ 	.word	0x00028c90
        /*0c48*/ 	.short	0x010a
        /*0c4a*/ 	.byte	0x3f
	.zero		1


	//   ....[24]....
        /*0c4c*/ 	.word	0x000041e0
        /*0c50*/ 	.word	0x0000003e
        /*0c54*/ 	.word	0x00028c90
        /*0c58*/ 	.short	0x010a
        /*0c5a*/ 	.byte	0x3f
	.zero		1


	//   ....[25]....
        /*0c5c*/ 	.word	0x000045c0
        /*0c60*/ 	.word	0x00000004
        /*0c64*/ 	.word	0x00000000
        /*0c68*/ 	.short	0x0101
        /*0c6a*/ 	.byte	0x3f
	.zero		1


	//   ....[26]....
        /*0c6c*/ 	.word	0x00004600
        /*0c70*/ 	.word	0x0000003e
        /*0c74*/ 	.word	0x00028cb0
        /*0c78*/ 	.short	0x010a
        /*0c7a*/ 	.byte	0x3f
	.zero		1


	//   ....[27]....
        /*0c7c*/ 	.word	0x00004f10
        /*0c80*/ 	.word	0x0000003e
        /*0c84*/ 	.word	0x00000000
        /*0c88*/ 	.short	0x0101
        /*0c8a*/ 	.byte	0x3f
	.zero		1


	//   ....[28]....
        /*0c8c*/ 	.word	0x00005a20
        /*0c90*/ 	.word	0x00000003
        /*0c94*/ 	.word	0x00028c50
        /*0c98*/ 	.short	0x010a
        /*0c9a*/ 	.byte	0x3f
	.zero		1


	//   ....[29]....
        /*0c9c*/ 	.word	0x00005df0
        /*0ca0*/ 	.word	0x0000000e
        /*0ca4*/ 	.word	0x00000000
        /*0ca8*/ 	.short	0x0101
        /*0caa*/ 	.byte	0x3f
	.zero		1


	//   ....[30]....
        /*0cac*/ 	.word	0x00006710
        /*0cb0*/ 	.word	0x00000005
        /*0cb4*/ 	.word	0x00028c50
        /*0cb8*/ 	.short	0x010a
        /*0cba*/ 	.byte	0x3f
	.zero		1


	//   ....[31]....
        /*0cbc*/ 	.word	0x00006760
        /*0cc0*/ 	.word	0x00000005
        /*0cc4*/ 	.word	0x00028c50
        /*0cc8*/ 	.short	0x010a
        /*0cca*/ 	.byte	0x3f
	.zero		1


	//   ....[32]....
        /*0ccc*/ 	.word	0x00006a50
        /*0cd0*/ 	.word	0x0000000e
        /*0cd4*/ 	.word	0x00000000
        /*0cd8*/ 	.short	0x0101
        /*0cda*/ 	.byte	0x3f
	.zero		1


	//   ....[33]....
        /*0cdc*/ 	.word	0x00007f10
        /*0ce0*/ 	.word	0x00000002
        /*0ce4*/ 	.word	0x00028c00
        /*0ce8*/ 	.short	0x010a
        /*0cea*/ 	.byte	0x3f
	.zero		1


	//   ....[34]....
        /*0cec*/ 	.word	0x00007f60
        /*0cf0*/ 	.word	0x00000002
        /*0cf4*/ 	.word	0x00028c00
        /*0cf8*/ 	.short	0x010a
        /*0cfa*/ 	.byte	0x3f
	.zero		1


	//   ....[35]....
        /*0cfc*/ 	.word	0x00008a20
        /*0d00*/ 	.word	0x00000002
        /*0d04*/ 	.word	0x00028c00
        /*0d08*/ 	.short	0x010a
        /*0d0a*/ 	.byte	0x3f
	.zero		1


	//   ....[36]....
        /*0d0c*/ 	.word	0x00009ff0
        /*0d10*/ 	.word	0x00000002
        /*0d14*/ 	.word	0x00028c00
        /*0d18*/ 	.short	0x010a
        /*0d1a*/ 	.byte	0x3f
	.zero		1


	//   ....[37]....
        /*0d1c*/ 	.word	0x0000b000
        /*0d20*/ 	.word	0x0000000c
        /*0d24*/ 	.word	0x00028c30
        /*0d28*/ 	.short	0x010a
        /*0d2a*/ 	.byte	0x3f
	.zero		1


	//   ....[38]....
        /*0d2c*/ 	.word	0x0000b0b0
        /*0d30*/ 	.word	0x0000000c
        /*0d34*/ 	.word	0x00028c30
        /*0d38*/ 	.short	0x010a
        /*0d3a*/ 	.byte	0x3f
	.zero		1


	//   ....[39]....
        /*0d3c*/ 	.word	0x0000b7b0
        /*0d40*/ 	.word	0x0000001e
        /*0d44*/ 	.word	0x00000000
        /*0d48*/ 	.short	0x0101
        /*0d4a*/ 	.byte	0x3f
	.zero		1


	//   ....[40]....
        /*0d4c*/ 	.word	0x0000cfa0
        /*0d50*/ 	.word	0x0000000c
        /*0d54*/ 	.word	0x00028c50
        /*0d58*/ 	.short	0x010a
        /*0d5a*/ 	.byte	0x3f
	.zero		1


	//   ....[41]....
        /*0d5c*/ 	.word	0x0000d050
        /*0d60*/ 	.word	0x0000000c
        /*0d64*/ 	.word	0x00028c50
        /*0d68*/ 	.short	0x010a
        /*0d6a*/ 	.byte	0x3f
	.zero		1


	//   ....[42]....
        /*0d6c*/ 	.word	0x0000d340
        /*0d70*/ 	.word	0x0000000c
        /*0d74*/ 	.word	0x00000000
        /*0d78*/ 	.short	0x0101
        /*0d7a*/ 	.byte	0x3f
	.zero		1


	//   ....[43]....
        /*0d7c*/ 	.word	0x0000d660
        /*0d80*/ 	.word	0x00000015
        /*0d84*/ 	.word	0x00028c30
        /*0d88*/ 	.short	0x010a
        /*0d8a*/ 	.byte	0x3f
	.zero		1


	//   ....[44]....
        /*0d8c*/ 	.word	0x0000d6d0
        /*0d90*/ 	.word	0x00000015
        /*0d94*/ 	.word	0x00028c30
        /*0d98*/ 	.short	0x010a
        /*0d9a*/ 	.byte	0x3f
	.zero		1


	//   ....[45]....
        /*0d9c*/ 	.word	0x0000dcc0
        /*0da0*/ 	.word	0x00000098
        /*0da4*/ 	.word	0x00000000
        /*0da8*/ 	.short	0x0101
        /*0daa*/ 	.byte	0x3f
	.zero		1


	//   ....[46]....
        /*0dac*/ 	.word	0x0000fce0
        /*0db0*/ 	.word	0x00000015
        /*0db4*/ 	.word	0x00028c50
        /*0db8*/ 	.short	0x010a
        /*0dba*/ 	.byte	0x3f
	.zero		1


	//   ....[47]....
        /*0dbc*/ 	.word	0x0000fd30
        /*0dc0*/ 	.word	0x00000015
        /*0dc4*/ 	.word	0x00028c50
        /*0dc8*/ 	.short	0x010a
        /*0dca*/ 	.byte	0x3f
	.zero		1


	//   ....[48]....
        /*0dcc*/ 	.word	0x00010050
        /*0dd0*/ 	.word	0x00000015
        /*0dd4*/ 	.word	0x00000000
        /*0dd8*/ 	.short	0x0101
        /*0dda*/ 	.byte	0x3f
	.zero		1


	//   ....[49]....
        /*0ddc*/ 	.word	0x00010460
        /*0de0*/ 	.word	0x0000000c
        /*0de4*/ 	.word	0x00028c30
        /*0de8*/ 	.short	0x010a
        /*0dea*/ 	.byte	0x3f
	.zero		1


	//   ....[50]....
        /*0dec*/ 	.word	0x000104d0
        /*0df0*/ 	.word	0x0000000c
        /*0df4*/ 	.word	0x00028c30
        /*0df8*/ 	.short	0x010a
        /*0dfa*/ 	.byte	0x3f
	.zero		1


	//   ....[51]....
        /*0dfc*/ 	.word	0x000111a0
        /*0e00*/ 	.word	0x000000a0
        /*0e04*/ 	.word	0x00000000
        /*0e08*/ 	.short	0x0101
        /*0e0a*/ 	.byte	0x3f
	.zero		1


	//   ....[52]....
        /*0e0c*/ 	.word	0x00011e70
        /*0e10*/ 	.word	0x0000000c
        /*0e14*/ 	.word	0x00028c50
        /*0e18*/ 	.short	0x010a
        /*0e1a*/ 	.byte	0x3f
	.zero		1


	//   ....[53]....
        /*0e1c*/ 	.word	0x00011ec0
        /*0e20*/ 	.word	0x0000000c
        /*0e24*/ 	.word	0x00028c50
        /*0e28*/ 	.short	0x010a
        /*0e2a*/ 	.byte	0x3f
	.zero		1


	//   ....[54]....
        /*0e2c*/ 	.word	0x000121c0
        /*0e30*/ 	.word	0x0000000c
        /*0e34*/ 	.word	0x00000000
        /*0e38*/ 	.short	0x0101
        /*0e3a*/ 	.byte	0x3f
	.zero		1


	//   ....[55]....
        /*0e3c*/ 	.word	0x00012310
        /*0e40*/ 	.word	0x00000015
        /*0e44*/ 	.word	0x00028c30
        /*0e48*/ 	.short	0x010a
        /*0e4a*/ 	.byte	0x3f
	.zero		1


	//   ....[56]....
        /*0e4c*/ 	.word	0x00012380
        /*0e50*/ 	.word	0x00000015
        /*0e54*/ 	.word	0x00028c30
        /*0e58*/ 	.short	0x010a
        /*0e5a*/ 	.byte	0x3f
	.zero		1


	//   ....[57]....
        /*0e5c*/ 	.word	0x00012910
        /*0e60*/ 	.word	0x00000098
        /*0e64*/ 	.word	0x00000000
        /*0e68*/ 	.short	0x0101
        /*0e6a*/ 	.byte	0x3f
	.zero		1


	//   ....[58]....
        /*0e6c*/ 	.word	0x000147c0
        /*0e70*/ 	.word	0x00000015
        /*0e74*/ 	.word	0x00028c50
        /*0e78*/ 	.short	0x010a
        /*0e7a*/ 	.byte	0x3f
	.zero		1


	//   ....[59]....
        /*0e7c*/ 	.word	0x00014810
        /*0e80*/ 	.word	0x00000015
        /*0e84*/ 	.word	0x00028c50
        /*0e88*/ 	.short	0x010a
        /*0e8a*/ 	.byte	0x3f
	.zero		1


	//   ....[60]....
        /*0e8c*/ 	.word	0x00014b20
        /*0e90*/ 	.word	0x00000015
        /*0e94*/ 	.word	0x00000000
        /*0e98*/ 	.short	0x0101
        /*0e9a*/ 	.byte	0x3f
	.zero		1


	//   ....[61]....
        /*0e9c*/ 	.word	0x00017370
        /*0ea0*/ 	.word	0x00000000
        /*0ea4*/ 	.word	0x00000000
        /*0ea8*/ 	.short	0x0101
        /*0eaa*/ 	.byte	0x3f
	.zero		1


	//   ....[62]....
        /*0eac*/ 	.word	0x0001a0e0
        /*0eb0*/ 	.word	0x00000017
        /*0eb4*/ 	.word	0x00028c20
        /*0eb8*/ 	.short	0x010a
        /*0eba*/ 	.byte	0x3f
	.zero		1


	//   ....[63]....
        /*0ebc*/ 	.word	0x0001a170
        /*0ec0*/ 	.word	0x0000000c
        /*0ec4*/ 	.word	0x00028ca0
        /*0ec8*/ 	.short	0x010a
        /*0eca*/ 	.byte	0x3f
	.zero		1


	//   ....[64]....
        /*0ecc*/ 	.word	0x0001a3c0
        /*0ed0*/ 	.word	0x0000000c
        /*0ed4*/ 	.word	0x00028cc0
        /*0ed8*/ 	.short	0x010a
        /*0eda*/ 	.byte	0x3f
	.zero		1


	//   ....[65]....
        /*0edc*/ 	.word	0x0001ad90
        /*0ee0*/ 	.word	0x0000000a
        /*0ee4*/ 	.word	0x00028ca0
        /*0ee8*/ 	.short	0x010a
        /*0eea*/ 	.byte	0x3f
	.zero		1


	//   ....[66]....
        /*0eec*/ 	.word	0x0001afd0
        /*0ef0*/ 	.word	0x0000000a
        /*0ef4*/ 	.word	0x00028cc0
        /*0ef8*/ 	.short	0x010a
        /*0efa*/ 	.byte	0x3f
	.zero		1


	//   ....[67]....
        /*0efc*/ 	.word	0x0001c980
        /*0f00*/ 	.word	0x0000001b
        /*0f04*/ 	.word	0x00028c40
        /*0f08*/ 	.short	0x010a
        /*0f0a*/ 	.byte	0x3f
	.zero		1


	//   ....[68]....
        /*0f0c*/ 	.word	0x0001ce60
        /*0f10*/ 	.word	0x0000001b
        /*0f14*/ 	.word	0x00028c30
        /*0f18*/ 	.short	0x0107
        /*0f1a*/ 	.byte	0x3f
	.zero		1


	//   ....[69]....
        /*0f1c*/ 	.word	0x0001cf30
        /*0f20*/ 	.word	0x0000001b
        /*0f24*/ 	.word	0x00028c30
        /*0f28*/ 	.short	0x0101
        /*0f2a*/ 	.byte	0x3f
	.zero		1


	//   ....[70]....
        /*0f2c*/ 	.word	0x0001d820
        /*0f30*/ 	.word	0x00000017
        /*0f34*/ 	.word	0x00028c00
        /*0f38*/ 	.short	0x0107
        /*0f3a*/ 	.byte	0x3f
	.zero		1


	//   ....[71]....
        /*0f3c*/ 	.word	0x0001d910
        /*0f40*/ 	.word	0x00000017
        /*0f44*/ 	.word	0x00028c00
        /*0f48*/ 	.short	0x0101
        /*0f4a*/ 	.byte	0x3f
	.zero		1


	//   ....[72]....
        /*0f4c*/ 	.word	0x0001d930
        /*0f50*/ 	.word	0x00000017
        /*0f54*/ 	.word	0x00028c20
        /*0f58*/ 	.short	0x010a
        /*0f5a*/ 	.byte	0x3f
	.zero		1


	//   ....[73]....
        /*0f5c*/ 	.word	0x0001d9c0
        /*0f60*/ 	.word	0x0000001b
        /*0f64*/ 	.word	0x00028c60
        /*0f68*/ 	.short	0x010a
        /*0f6a*/ 	.byte	0x3f
	.zero		1


	//   ....[74]....
        /*0f6c*/ 	.word	0x0001e300
        /*0f70*/ 	.word	0x0000001b
        /*0f74*/ 	.word	0x00028c50
        /*0f78*/ 	.short	0x0107
        /*0f7a*/ 	.byte	0x3f
	.zero		1


	//   ....[75]....
        /*0f7c*/ 	.word	0x0001e3d0
        /*0f80*/ 	.word	0x0000001b
        /*0f84*/ 	.word	0x00028c50
        /*0f88*/ 	.short	0x0101
        /*0f8a*/ 	.byte	0x3f
	.zero		1


	//   ....[76]....
        /*0f8c*/ 	.word	0x0001e760
        /*0f90*/ 	.word	0x00000006
        /*0f94*/ 	.word	0x00028c40
        /*0f98*/ 	.short	0x010a
        /*0f9a*/ 	.byte	0x3f
	.zero		1


	//   ....[77]....
        /*0f9c*/ 	.word	0x0001eaa0
        /*0fa0*/ 	.word	0x00000006
        /*0fa4*/ 	.word	0x00028c30
        /*0fa8*/ 	.short	0x0107
        /*0faa*/ 	.byte	0x3f
	.zero		1


	//   ....[78]....
        /*0fac*/ 	.word	0x0001eb60
        /*0fb0*/ 	.word	0x00000006
        /*0fb4*/ 	.word	0x00028c30
        /*0fb8*/ 	.short	0x0101
        /*0fba*/ 	.byte	0x3f
	.zero		1


	//   ....[79]....
        /*0fbc*/ 	.word	0x0001eb90
        /*0fc0*/ 	.word	0x00000006
        /*0fc4*/ 	.word	0x00028c60
        /*0fc8*/ 	.short	0x010a
        /*0fca*/ 	.byte	0x3f
	.zero		1


	//   ....[80]....
        /*0fcc*/ 	.word	0x0001f260
        /*0fd0*/ 	.word	0x00000006
        /*0fd4*/ 	.word	0x00028c50
        /*0fd8*/ 	.short	0x0107
        /*0fda*/ 	.byte	0x3f
	.zero		1


	//   ....[81]....
        /*0fdc*/ 	.word	0x0001f320
        /*0fe0*/ 	.word	0x00000006
        /*0fe4*/ 	.word	0x00028c50
        /*0fe8*/ 	.short	0x0101
        /*0fea*/ 	.byte	0x3f
	.zero		1


	//   ....[82]....
        /*0fec*/ 	.word	0x00020190
        /*0ff0*/ 	.word	0x00000004
        /*0ff4*/ 	.word	0x00028c20
        /*0ff8*/ 	.short	0x010a
        /*0ffa*/ 	.byte	0x3f
	.zero		1


	//   ....[83]....
        /*0ffc*/ 	.word	0x00020300
        /*1000*/ 	.word	0x00000005
        /*1004*/ 	.word	0x00028c40
        /*1008*/ 	.short	0x010a
        /*100a*/ 	.byte	0x3f
	.zero		1


	//   ....[84]....
        /*100c*/ 	.word	0x000203a0
        /*1010*/ 	.word	0x00000019
        /*1014*/ 	.word	0x00028c40
        /*1018*/ 	.short	0x010a
        /*101a*/ 	.byte	0x3f
	.zero		1


	//   ....[85]....
        /*101c*/ 	.word	0x000203e0
        /*1020*/ 	.word	0x00000005
        /*1024*/ 	.word	0x00028c60
        /*1028*/ 	.short	0x010a
        /*102a*/ 	.byte	0x3f
	.zero		1


	//   ....[86]....
        /*102c*/ 	.word	0x00020420
        /*1030*/ 	.word	0x00000019
        /*1034*/ 	.word	0x00028c60
        /*1038*/ 	.short	0x010a
        /*103a*/ 	.byte	0x3f
	.zero		1


	//   ....[87]....
        /*103c*/ 	.word	0x00020480
        /*1040*/ 	.word	0x0000003e
        /*1044*/ 	.word	0x00028c90
        /*1048*/ 	.short	0x010a
        /*104a*/ 	.byte	0x3f
	.zero		1


	//   ....[88]....
        /*104c*/ 	.word	0x000205f0
        /*1050*/ 	.word	0x0000003e
        /*1054*/ 	.word	0x00028c90
        /*1058*/ 	.short	0x010a
        /*105a*/ 	.byte	0x3f
	.zero		1


	//   ....[89]....
        /*105c*/ 	.word	0x00020770
        /*1060*/ 	.word	0x0000003e
        /*1064*/ 	.word	0x00028c90
        /*1068*/ 	.short	0x010a
        /*106a*/ 	.byte	0x3f
	.zero		1


	//   ....[90]....
        /*106c*/ 	.word	0x000208d0
        /*1070*/ 	.word	0x0000003e
        /*1074*/ 	.word	0x00028cb0
        /*1078*/ 	.short	0x010a
        /*107a*/ 	.byte	0x3f
	.zero		1


	//   ....[91]....
        /*107c*/ 	.word	0x00020920
        /*1080*/ 	.word	0x00000003
        /*1084*/ 	.word	0x00028c50
        /*1088*/ 	.short	0x010a
        /*108a*/ 	.byte	0x3f
	.zero		1


	//   ....[92]....
        /*108c*/ 	.word	0x00020970
        /*1090*/ 	.word	0x00000005
        /*1094*/ 	.word	0x00028c50
        /*1098*/ 	.short	0x010a
        /*109a*/ 	.byte	0x3f
	.zero		1


	//   ....[93]....
        /*109c*/ 	.word	0x00020d40
        /*10a0*/ 	.word	0x00000002
        /*10a4*/ 	.word	0x00028c00
        /*10a8*/ 	.short	0x010a
        /*10aa*/ 	.byte	0x3f
	.zero		1


	//   ....[94]....
        /*10ac*/ 	.word	0x00021340
        /*10b0*/ 	.word	0x00000002
        /*10b4*/ 	.word	0x00028c00
        /*10b8*/ 	.short	0x010a
        /*10ba*/ 	.byte	0x3f
	.zero		1


	//   ....[95]....
        /*10bc*/ 	.word	0x00021390
        /*10c0*/ 	.word	0x0000000c
        /*10c4*/ 	.word	0x00028c30
        /*10c8*/ 	.short	0x010a
        /*10ca*/ 	.byte	0x3f
	.zero		1


	//   ....[96]....
        /*10cc*/ 	.word	0x000213e0
        /*10d0*/ 	.word	0x0000000c
        /*10d4*/ 	.word	0x00028c50
        /*10d8*/ 	.short	0x010a
        /*10da*/ 	.byte	0x3f
	.zero		1


	//   ....[97]....
        /*10dc*/ 	.word	0x00021430
        /*10e0*/ 	.word	0x00000015
        /*10e4*/ 	.word	0x00028c30
        /*10e8*/ 	.short	0x010a
        /*10ea*/ 	.byte	0x3f
	.zero		1


	//   ....[98]....
        /*10ec*/ 	.word	0x00021480
        /*10f0*/ 	.word	0x00000015
        /*10f4*/ 	.word	0x00028c50
        /*10f8*/ 	.short	0x010a
        /*10fa*/ 	.byte	0x3f
	.zero		1


	//   ....[99]....
        /*10fc*/ 	.word	0x000214d0
        /*1100*/ 	.word	0x0000000c
        /*1104*/ 	.word	0x00028c30
        /*1108*/ 	.short	0x010a
        /*110a*/ 	.byte	0x3f
	.zero		1


	//   ....[100]....
        /*110c*/ 	.word	0x00021520
        /*1110*/ 	.word	0x0000000c
        /*1114*/ 	.word	0x00028c50
        /*1118*/ 	.short	0x010a
        /*111a*/ 	.byte	0x3f
	.zero		1


	//   ....[101]....
        /*111c*/ 	.word	0x00021570
        /*1120*/ 	.word	0x00000015
        /*1124*/ 	.word	0x00028c30
        /*1128*/ 	.short	0x010a
        /*112a*/ 	.byte	0x3f
	.zero		1


	//   ....[102]....
        /*112c*/ 	.word	0x000215c0
        /*1130*/ 	.word	0x00000015
        /*1134*/ 	.word	0x00028c50
        /*1138*/ 	.short	0x010a
        /*113a*/ 	.byte	0x3f
	.zero		1


	//   ....[103]....
        /*113c*/ 	.word	0x00021760
        /*1140*/ 	.word	0x00000017
        /*1144*/ 	.word	0x00028c20
        /*1148*/ 	.short	0x010a
        /*114a*/ 	.byte	0x3f
	.zero		1


	//   ....[104]....
        /*114c*/ 	.word	0x000217b0
        /*1150*/ 	.word	0x0000000c
        /*1154*/ 	.word	0x00028ca0
        /*1158*/ 	.short	0x010a
        /*115a*/ 	.byte	0x3f
	.zero		1


	//   ....[105]....
        /*115c*/ 	.word	0x00021800
        /*1160*/ 	.word	0x0000000c
        /*1164*/ 	.word	0x00028cc0
        /*1168*/ 	.short	0x010a
        /*116a*/ 	.byte	0x3f
	.zero		1


	//   ....[106]....
        /*116c*/ 	.word	0x00021850
        /*1170*/ 	.word	0x0000000a
        /*1174*/ 	.word	0x00028ca0
        /*1178*/ 	.short	0x010a
        /*117a*/ 	.byte	0x3f
	.zero		1


	//   ....[107]....
        /*117c*/ 	.word	0x000218a0
        /*1180*/ 	.word	0x0000000a
        /*1184*/ 	.word	0x00028cc0
        /*1188*/ 	.short	0x010a
        /*118a*/ 	.byte	0x3f
	.zero		1


	//   ....[108]....
        /*118c*/ 	.word	0x000219c0
        /*1190*/ 	.word	0x0000001b
        /*1194*/ 	.word	0x00028c40
        /*1198*/ 	.short	0x010a
        /*119a*/ 	.byte	0x3f
	.zero		1


	//   ....[109]....
        /*119c*/ 	.word	0x00022460
        /*11a0*/ 	.word	0x00000017
        /*11a4*/ 	.word	0x00028c20
        /*11a8*/ 	.short	0x010a
        /*11aa*/ 	.byte	0x3f
	.zero		1


	//   ....[110]....
        /*11ac*/ 	.word	0x000224b0
        /*11b0*/ 	.word	0x0000001b
        /*11b4*/ 	.word	0x00028c60
        /*11b8*/ 	.short	0x010a
        /*11ba*/ 	.byte	0x3f
	.zero		1


	//   ....[111]....
        /*11bc*/ 	.word	0x00022db0
        /*11c0*/ 	.word	0x00000006
        /*11c4*/ 	.word	0x00028c40
        /*11c8*/ 	.short	0x010a
        /*11ca*/ 	.byte	0x3f
	.zero		1


	//   ....[112]....
        /*11cc*/ 	.word	0x00023270
        /*11d0*/ 	.word	0x00000006
        /*11d4*/ 	.word	0x00028c60
        /*11d8*/ 	.short	0x010a
        /*11da*/ 	.byte	0x3f
	.zero		1


	//   ....[113]....
        /*11dc*/ 	.word	0x00024360
        /*11e0*/ 	.word	0x00000004
        /*11e4*/ 	.word	0x00028c20
        /*11e8*/ 	.short	0x010a
        /*11ea*/ 	.byte	0x3f
	.zero		1


	//   ....[114]....
        /*11ec*/ 	.word	0x00024500
        /*11f0*/ 	.word	0x00000005
        /*11f4*/ 	.word	0x00028c40
        /*11f8*/ 	.short	0x010a
        /*11fa*/ 	.byte	0x3f
	.zero		1


	//   ....[115]....
        /*11fc*/ 	.word	0x00024550
        /*1200*/ 	.word	0x00000019
        /*1204*/ 	.word	0x00028c40
        /*1208*/ 	.short	0x010a
        /*120a*/ 	.byte	0x3f
	.zero		1


	//   ....[116]....
        /*120c*/ 	.word	0x000245a0
        /*1210*/ 	.word	0x00000005
        /*1214*/ 	.word	0x00028c60
        /*1218*/ 	.short	0x010a
        /*121a*/ 	.byte	0x3f
	.zero		1


	//----- nvinfo : EIATTR_NUM_MBARRIERS
	.align		4
.L_414:
        /*121c*/ 	.byte	0x03, 0x38
        /*121e*/ 	.short	0x0016


	//----- nvinfo : EIATTR_EXIT_INSTR_OFFSETS
	.align		4
        /*1220*/ 	.byte	0x04, 0x1c
        /*1222*/ 	.short	(.L_416 - .L_415)


	//   ....[0]....
.L_415:
        /*1224*/ 	.word	0x00020470


	//----- nvinfo : EIATTR_MAX_THREADS
	.align		4
.L_416:
        /*1228*/ 	.byte	0x04, 0x05
        /*122a*/ 	.short	(.L_418 - .L_417)
.L_417:
        /*122c*/ 	.word	0x00000180
        /*1230*/ 	.word	0x00000001
        /*1234*/ 	.word	0x00000001


	//----- nvinfo : EIATTR_CRS_STACK_SIZE
	.align		4
.L_418:
        /*1238*/ 	.byte	0x04, 0x1e
        /*123a*/ 	.short	(.L_420 - .L_419)
.L_419:
        /*123c*/ 	.word	0x00000000


	//----- nvinfo : EIATTR_CBANK_PARAM_SIZE
	.align		4
.L_420:
        /*1240*/ 	.byte	0x03, 0x19
        /*1242*/ 	.short	0x0af0


	//----- nvinfo : EIATTR_PARAM_CBANK
	.align		4
        /*1244*/ 	.byte	0x04, 0x0a
        /*1246*/ 	.short	(.L_422 - .L_421)
	.align		4
.L_421:
        /*1248*/ 	.word	index@(.nv.constant0._ZN7cutlass13device_kernelIN5flash11enable_sm90INS1_16FlashAttnFwdSm90INS1_25CollectiveMainloopFwdSm90ILi2EN4cute5tupleIJNS5_1CILi1EEES8_S8_EEENS6_IJNS7_ILi64EEESA_SA_EEELi512ENS_10bfloat16_tEfNS_4arch4Sm90ELb0ELb1ELb1ELb1ELb1ELb1ELb0ELb0ELb0ELb1ELb0ELb0EEENS1_21CollectiveEpilogueFwdINS6_IJSA_NS7_ILi512EEESA_EEES9_SC_SE_Li256ELb1ELb1ELb0ELb0EEENS1_36VarlenDynamicPersistentTileSchedulerILi64ELi64ELi256ELi128ELb0ELb1ELb1ELb1ELb0ELb1EEEEEEEEEvNT_6ParamsE)
        /*124c*/ 	.short	0x0210
        /*124e*/ 	.short	0x0af0


	//----- nvinfo : EIATTR_SW_WAR
	.align		4
.L_422:
        /*1250*/ 	.byte	0x04, 0x36
        /*1252*/ 	.short	(.L_424 - .L_423)
.L_423:
        /*1254*/ 	.word	0x00000008
.L_424:


//--------------------- .nv.info._ZN7cutlass13device_kernelIN5flash11enable_sm90INS1_16FlashAttnFwdSm90INS1_25CollectiveMainloopFwdSm90ILi2EN4cute5tupleIJNS5_1CILi1EEES8_S8_EEENS6_IJNS7_ILi64EEESA_SA_EEELi512ENS_10bfloat16_tEfNS_4arch4Sm90ELb0ELb1ELb1ELb1ELb1ELb0ELb1ELb0ELb0ELb1ELb0ELb0EEENS1_21CollectiveEpilogueFwdINS6_IJSA_NS7_ILi512EEESA_EEES9_SC_SE_Li256ELb1ELb1ELb0ELb0EEENS1_36VarlenDynamicPersistentTileSchedulerILi64ELi64ELi256ELi128ELb0ELb1ELb1ELb1ELb0ELb1EEEEEEEEEvNT_6ParamsE --------------------------
	.section	.nv.info._ZN7cutlass13device_kernelIN5flash11enable_sm90INS1_16FlashAttnFwdSm90INS1_25CollectiveMainloopFwdSm90ILi2EN4cute5tupleIJNS5_1CILi1EEES8_S8_EEENS6_IJNS7_ILi64EEESA_SA_EEELi512ENS_10bfloat16_tEfNS_4arch4Sm90ELb0ELb1ELb1ELb1ELb1ELb0ELb1ELb0ELb0ELb1ELb0ELb0EEENS1_21CollectiveEpilogueFwdINS6_IJSA_NS7_ILi512EEESA_EEES9_SC_SE_Li256ELb1ELb1ELb0ELb0EEENS1_36VarlenDynamicPersistentTileSchedulerILi64ELi64ELi256ELi128ELb0ELb1ELb1ELb1ELb0ELb1EEEEEEEEEvNT_6ParamsE,"",@"SHT_CUDA_INFO"
	.sectionflags	@""
	.align	4


	//----- nvinfo : EIATTR_CUDA_API_VERSION
	.align		4
        /*0000*/ 	.byte	0x04, 0x37
        /*0002*/ 	.short	(.L_426 - .L_425)
.L_425:
        /*0004*/ 	.word	0x00000082


	//----- nvinfo : EIATTR_KPARAM_INFO
	.align		4
.L_426:
        /*0008*/ 	.byte	0x04, 0x17
        /*000a*/ 	.short	(.L_428 - .L_427)
.L_427:
        /*000c*/ 	.word	0x00000000
        /*0010*/ 	.short	0x0000
        /*0012*/ 	.short	0x0070
        /*0014*/ 	.byte	0x00, 0xf0, 0x01, 0x2e


	//----- nvinfo : EIATTR_SPARSE_MMA_MASK
	.align		4
.L_428:
        /*0018*/ 	.byte	0x03, 0x50
        /*001a*/ 	.short	0x0000


	//----- nvinfo : EIATTR_MAXREG_COUNT
	.align		4
        /*001c*/ 	.byte	0x03, 0x1b
        /*001e*/ 	.short	0x00a8


	//----- nvinfo : EIATTR_NUM_BARRIERS
	.align		4
        /*0020*/ 	.byte	0x02, 0x4c
        /*0022*/ 	.byte	0x10
	.zero		1


	//----- nvinfo : EIATTR_EXTERNS
	.align		4
        /*0024*/ 	.byte	0x04, 0x0f
        /*0026*/ 	.short	(.L_430 - .L_429)


	//   ....[0]....
	.align		4
.L_429:
        /*0028*/ 	.word	index@(__assertfail)


	//----- nvinfo : EIATTR_ANNOTATIONS
	.align		4
.L_430:
        /*002c*/ 	.byte	0x04, 0x55
        /*002e*/ 	.short	(.L_432 - .L_431)


	//   ....[0]....
.L_431:
        /* <DEDUP_REMOVED lines=19> */


	//----- nvinfo : EIATTR_MERCURY_ISA_VERSION
	.align		4
.L_432:
        /*0148*/ 	.byte	0x03, 0x5f
        /*014a*/ 	.short	0x0101


	//----- nvinfo : EIATTR_UNUSED_LOAD_BYTE_OFFSET
	.align		4
        /*014c*/ 	.byte	0x04, 0x44
        /*014e*/ 	.short	(.L_434 - .L_433)


	//   ....[0]....
.L_433:
        /*0150*/ 	.word	0x00000a70
        /*0154*/ 	.word	0x0000fff0


	//   ....[1]....
        /*0158*/ 	.word	0x000222e0
        /*015c*/ 	.word	0x0000fff0


	//----- nvinfo : EIATTR_INT_WARP_WIDE_INSTR_OFFSETS
	.align		4
.L_434:
        /*0160*/ 	.byte	0x04, 0x31
        /*0162*/ 	.short	(.L_436 - .L_435)


	//   ....[0]....
.L_435:
        /*0164*/ 	.word	0x000000c0


	//   ....[1]....
        /*0168*/ 	.word	0x000000d0


	//   ....[2]....
        /*016c*/ 	.word	0x000000e0


	//   ....[3]....
        /*0170*/ 	.word	0x00000180


	//   ....[4]....
        /*0174*/ 	.word	0x00026ad0


	//   ....[5]....
        /*0178*/ 	.word	0x00026b60


	//   ....[6]....
        /*017c*/ 	.word	0x0002ae30


	//   ....[7]....
        /*0180*/ 	.word	0x0002aec0


	//----- nvinfo : EIATTR_COOP_GROUP_MASK_REGIDS
	.align		4
.L_436:
        /*0184*/ 	.byte	0x04, 0x29
        /*0186*/ 	.short	(.L_438 - .L_437)


	//   ....[0]....
.L_437:
        /*0188*/ 	.word	0xffffffff


	//   ....[1]....
        /*018c*/ 	.word	0xffffffff


	//   ....[2]....
        /*0190*/ 	.word	0xffffffff


	//   ....[3]....
        /*0194*/ 	.word	0xffffffff


	//   ....[4]....
        /*0198*/ 	.word	0xffffffff


	//   ....[5]....
        /*019c*/ 	.word	0xffffffff


	//   ....[6]....
        /*01a0*/ 	.word	0xffffffff


	//   ....[7]....
        /*01a4*/ 	.word	0xffffffff


	//   ....[8]....
        /*01a8*/ 	.word	0xffffffff


	//   ....[9]....
        /*01ac*/ 	.word	0xffffffff


	//   ....[10]....
        /*01b0*/ 	.word	0xffffffff


	//   ....[11]....
        /*01b4*/ 	.word	0xffffffff


	//   ....[12]....
        /*01b8*/ 	.word	0xffffffff


	//   ....[13]....
        /*01bc*/ 	.word	0xffffffff


	//   ....[14]....
        /*01c0*/ 	.word	0xffffffff


	//   ....[15]....
        /*01c4*/ 	.word	0xffffffff


	//   ....[16]....
        /*01c8*/ 	.word	0xffffffff


	//   ....[17]....
        /*01cc*/ 	.word	0xffffffff


	//   ....[18]....
        /*01d0*/ 	.word	0xffffffff


	//   ....[19]....
        /*01d4*/ 	.word	0xffffffff


	//   ....[20]....
        /*01d8*/ 	.word	0xffffffff


	//   ....[21]....
        /*01dc*/ 	.word	0xffffffff


	//   ....[22]....
        /*01e0*/ 	.word	0xffffffff


	//   ....[23]....
        /*01e4*/ 	.word	0xffffffff


	//   ....[24]....
        /*01e8*/ 	.word	0xffffffff


	//   ....[25]....
        /*01ec*/ 	.word	0xffffffff


	//   ....[26]....
        /*01f0*/ 	.word	0xffffffff


	//   ....[27]....
        /*01f4*/ 	.word	0xffffffff


	//   ....[28]....
        /*01f8*/ 	.word	0xffffffff


	//   ....[29]....
        /*01fc*/ 	.word	0xffffffff


	//   ....[30]....
        /*0200*/ 	.word	0xffffffff


	//   ....[31]....
        /*0204*/ 	.word	0xffffffff


	//   ....[32]....
        /*0208*/ 	.word	0xffffffff


	//   ....[33]....
        /*020c*/ 	.word	0xffffffff


	//   ....[34]....
        /*0210*/ 	.word	0xffffffff


	//   ....[35]....
        /*0214*/ 	.word	0xffffffff


	//   ....[36]....
        /*0218*/ 	.word	0xffffffff


	//   ....[37]....
        /*021c*/ 	.word	0xffffffff


	//   ....[38]....
        /*0220*/ 	.word	0xffffffff


	//   ....[39]....
        /*0224*/ 	.word	0xffffffff


	//   ....[40]....
        /*0228*/ 	.word	0xffffffff


	//   ....[41]....
        /*022c*/ 	.word	0xffffffff


	//   ....[42]....
        /*0230*/ 	.word	0xffffffff


	//   ....[43]....
        /*0234*/ 	.word	0xffffffff


	//   ....[44]....
        /*0238*/ 	.word	0xffffffff


	//   ....[45]....
        /*023c*/ 	.word	0xffffffff


	//   ....[46]....
        /*0240*/ 	.word	0xffffffff


	//   ....[47]....
        /*0244*/ 	.word	0xffffffff


	//   ....[48]....
        /*0248*/ 	.word	0xffffffff


	//   ....[49]....
        /*024c*/ 	.word	0xffffffff


	//   ....[50]....
        /*0250*/ 	.word	0xffffffff


	//   ....[51]....
        /*0254*/ 	.word	0xffffffff


	//   ....[52]....
        /*0258*/ 	.word	0xffffffff


	//   ....[53]....
        /*025c*/ 	.word	0xffffffff


	//   ....[54]....
        /*0260*/ 	.word	0xffffffff


	//   ....[55]....
        /*0264*/ 	.word	0xffffffff


	//   ....[56]....
        /*0268*/ 	.word	0xffffffff


	//   ....[57]....
        /*026c*/ 	.word	0xffffffff


	//   ....[58]....
        /*0270*/ 	.word	0xffffffff


	//   ....[59]....
        /*0274*/ 	.word	0xffffffff


	//   ....[60]....
        /*0278*/ 	.word	0xffffffff


	//   ....[61]....
        /*027c*/ 	.word	0xffffffff


	//   ....[62]....
        /*0280*/ 	.word	0xffffffff


	//   ....[63]....
        /*0284*/ 	.word	0xffffffff


	//   ....[64]....
        /*0288*/ 	.word	0xffffffff


	//   ....[65]....
        /*028c*/ 	.word	0xffffffff


	//   ....[66]....
        /*0290*/ 	.word	0xffffffff


	//   ....[67]....
        /*0294*/ 	.word	0xffffffff


	//   ....[68]....
        /*0298*/ 	.word	0xffffffff


	//   ....[69]....
        /*029c*/ 	.word	0xffffffff


	//   ....[70]....
        /*02a0*/ 	.word	0xffffffff


	//   ....[71]....
        /*02a4*/ 	.word	0xffffffff


	//   ....[72]....
        /*02a8*/ 	.word	0xffffffff


	//   ....[73]....
        /*02ac*/ 	.word	0xffffffff


	//   ....[74]....
        /*02b0*/ 	.word	0xffffffff


	//   ....[75]....
        /*02b4*/ 	.word	0xffffffff


	//   ....[76]....
        /*02b8*/ 	.word	0xffffffff


	//   ....[77]....
        /*02bc*/ 	.word	0xffffffff


	//   ....[78]....
        /*02c0*/ 	.word	0xffffffff


	//   ....[79]....
        /*02c4*/ 	.word	0xffffffff


	//   ....[80]....
        /*02c8*/ 	.word	0xffffffff


	//   ....[81]....
        /*02cc*/ 	.word	0xffffffff


	//   ....[82]....
        /*02d0*/ 	.word	0xffffffff


	//   ....[83]....
        /*02d4*/ 	.word	0xffffffff


	//   ....[84]....
        /*02d8*/ 	.word	0xffffffff


	//   ....[85]....
        /*02dc*/ 	.word	0xffffffff


	//   ....[86]....
        /*02e0*/ 	.word	0xffffffff


	//   ....[87]....
        /*02e4*/ 	.word	0xffffffff


	//   ....[88]....
        /*02e8*/ 	.word	0xffffffff


	//   ....[89]....
        /*02ec*/ 	.word	0xffffffff


	//   ....[90]....
        /*02f0*/ 	.word	0xffffffff


	//   ....[91]....
        /*02f4*/ 	.word	0xffffffff


	//   ....[92]....
        /*02f8*/ 	.word	0xffffffff


	//   ....[93]....
        /*02fc*/ 	.word	0xffffffff


	//   ....[94]....
        /*0300*/ 	.word	0xffffffff


	//   ....[95]....
        /*0304*/ 	.word	0xffffffff


	//   ....[96]....
        /*0308*/ 	.word	0xffffffff


	//   ....[97]....
        /*030c*/ 	.word	0xffffffff


	//   ....[98]....
        /*0310*/ 	.word	0xffffffff


	//   ....[99]....
        /*0314*/ 	.word	0xffffffff


	//   ....[100]....
        /*0318*/ 	.word	0xffffffff


	//   ....[101]....
        /*031c*/ 	.word	0xffffffff


	//   ....[102]....
        /*0320*/ 	.word	0xffffffff


	//   ....[103]....
        /*0324*/ 	.word	0xffffffff


	//   ....[104]....
        /*0328*/ 	.word	0xffffffff


	//   ....[105]....
        /*032c*/ 	.word	0xffffffff


	//   ....[106]....
        /*0330*/ 	.word	0xffffffff


	//   ....[107]....
        /*0334*/ 	.word	0xffffffff


	//   ....[108]....
        /*0338*/ 	.word	0xffffffff


	//   ....[109]....
        /*033c*/ 	.word	0xffffffff


	//   ....[110]....
        /*0340*/ 	.word	0xffffffff


	//   ....[111]....
        /*0344*/ 	.word	0xffffffff


	//   ....[112]....
        /*0348*/ 	.word	0xffffffff


	//   ....[113]....
        /*034c*/ 	.word	0xffffffff


	//   ....[114]....
        /*0350*/ 	.word	0xffffffff


	//   ....[115]....
        /*0354*/ 	.word	0xffffffff


	//   ....[116]....
        /*0358*/ 	.word	0xffffffff


	//   ....[117]....
        /*035c*/ 	.word	0xffffffff


	//   ....[118]....
        /*0360*/ 	.word	0xffffffff


	//   ....[119]....
        /*0364*/ 	.word	0xffffffff


	//   ....[120]....
        /*0368*/ 	.word	0xffffffff


	//   ....[121]....
        /*036c*/ 	.word	0xffffffff


	//   ....[122]....
        /*0370*/ 	.word	0xffffffff


	//   ....[123]....
        /*0374*/ 	.word	0xffffffff


	//   ....[124]....
        /*0378*/ 	.word	0xffffffff


	//   ....[125]....
        /*037c*/ 	.word	0xffffffff


	//   ....[126]....
        /*0380*/ 	.word	0xffffffff


	//   ....[127]....
        /*0384*/ 	.word	0xffffffff


	//   ....[128]....
        /*0388*/ 	.word	0xffffffff


	//   ....[129]....
        /*038c*/ 	.word	0x0500000f


	//   ....[130]....
        /*0390*/ 	.word	0x0500000f


	//   ....[131]....
        /*0394*/ 	.word	0x0500000f


	//   ....[132]....
        /*0398*/ 	.word	0x0500000f


	//   ....[133]....
        /*039c*/ 	.word	0x0500000f


	//   ....[134]....
        /*03a0*/ 	.word	0x0500000f


	//   ....[135]....
        /*03a4*/ 	.word	0x0500000f


	//   ....[136]....
        /*03a8*/ 	.word	0x0500000f


	//   ....[137]....
        /*03ac*/ 	.word	0x0500000f


	//   ....[138]....
        /*03b0*/ 	.word	0x0500000f


	//   ....[139]....
        /*03b4*/ 	.word	0x0500000f


	//   ....[140]....
        /*03b8*/ 	.word	0x0500000f


	//   ....[141]....
        /*03bc*/ 	.word	0x0500000f


	//   ....[142]....
        /*03c0*/ 	.word	0x0500000f


	//   ....[143]....
        /*03c4*/ 	.word	0x0500000f


	//   ....[144]....
        /*03c8*/ 	.word	0x0500000f


	//   ....[145]....
        /*03cc*/ 	.word	0x0500000f


	//   ....[146]....
        /*03d0*/ 	.word	0x0500000f


	//   ....[147]....
        /*03d4*/ 	.word	0x0500000f


	//   ....[148]....
        /*03d8*/ 	.word	0x0500000f


	//   ....[149]....
        /*03dc*/ 	.word	0x0500000f


	//   ....[150]....
        /*03e0*/ 	.word	0x0500000f


	//   ....[151]....
        /*03e4*/ 	.word	0x0500000f


	//   ....[152]....
        /*03e8*/ 	.word	0x0500000f


	//   ....[153]....
        /*03ec*/ 	.word	0x0500000f


	//   ....[154]....
        /*03f0*/ 	.word	0x0500000f


	//   ....[155]....
        /*03f4*/ 	.word	0x0500000f


	//   ....[156]....
        /*03f8*/ 	.word	0x0500000f


	//   ....[157]....
        /*03fc*/ 	.word	0x0500000f


	//   ....[158]....
        /*0400*/ 	.word	0x0500000f


	//   ....[159]....
        /*0404*/ 	.word	0x0500000f


	//   ....[160]....
        /*0408*/ 	.word	0x0500000f


	//   ....[161]....
        /*040c*/ 	.word	0x0500000f


	//   ....[162]....
        /*0410*/ 	.word	0x0500000f


	//   ....[163]....
        /*0414*/ 	.word	0x0500000f


	//   ....[164]....
        /*0418*/ 	.word	0x0500000f


	//   ....[165]....
        /*041c*/ 	.word	0x0500000f


	//   ....[166]....
        /*0420*/ 	.word	0x0500000f


	//   ....[167]....
        /*0424*/ 	.word	0x0500000f


	//   ....[168]....
        /*0428*/ 	.word	0x0500000f


	//   ....[169]....
        /*042c*/ 	.word	0x0500000f


	//   ....[170]....
        /*0430*/ 	.word	0x0500000f


	//   ....[171]....
        /*0434*/ 	.word	0x0500000f


	//   ....[172]....
        /*0438*/ 	.word	0x0500000f


	//   ....[173]....
        /*043c*/ 	.word	0x0500000f


	//   ....[174]....
        /*0440*/ 	.word	0x0500000f


	//   ....[175]....
        /*0444*/ 	.word	0x0500000f


	//   ....[176]....
        /*0448*/ 	.word	0x0500000f


	//   ....[177]....
        /*044c*/ 	.word	0x0500000f


	//   ....[178]....
        /*0450*/ 	.word	0x0500000f


	//   ....[179]....
        /*0454*/ 	.word	0x0500000f


	//   ....[180]....
        /*0458*/ 	.word	0x0500000f


	//   ....[181]....
        /*045c*/ 	.word	0x0500000f


	//   ....[182]....
        /*0460*/ 	.word	0x0500000f


	//   ....[183]....
        /*0464*/ 	.word	0x0500000f


	//   ....[184]....
        /*0468*/ 	.word	0x0500000f


	//   ....[185]....
        /*046c*/ 	.word	0x0500000f


	//   ....[186]....
        /*0470*/ 	.word	0x0500000f


	//   ....[187]....
        /*0474*/ 	.word	0x0500000f


	//   ....[188]....
        /*0478*/ 	.word	0x0500000f


	//   ....[189]....
        /*047c*/ 	.word	0x0500000f


	//   ....[190]....
        /*0480*/ 	.word	0x0500000f


	//   ....[191]....
        /*0484*/ 	.word	0x0500000f


	//   ....[192]....
        /*0488*/ 	.word	0x0500000f


	//   ....[193]....
        /*048c*/ 	.word	0x0500000f


	//   ....[194]....
        /*0490*/ 	.word	0x0500000f


	//   ....[195]....
        /*0494*/ 	.word	0x0500000f


	//   ....[196]....
        /*0498*/ 	.word	0xffffffff


	//   ....[197]....
        /*049c*/ 	.word	0xffffffff


	//   ....[198]....
        /*04a0*/ 	.word	0xffffffff


	//   ....[199]....
        /*04a4*/ 	.word	0xffffffff


	//   ....[200]....
        /*04a8*/ 	.word	0xffffffff


	//   ....[201]....
        /*04ac*/ 	.word	0xffffffff


	//   ....[202]....
        /*04b0*/ 	.word	0xffffffff


	//   ....[203]....
        /*04b4*/ 	.word	0xffffffff


	//----- nvinfo : EIATTR_COOP_GROUP_INSTR_OFFSETS
	.align		4
.L_438:
        /*04b8*/ 	.byte	0x04, 0x28
        /*04ba*/ 	.short	(.L_440 - .L_439)


	//   ....[0]....
.L_439:
        /*04bc*/ 	.word	0x00000080


	//   ....[1]....
        /*04c0*/ 	.word	0x00000090


	//   ....[2]....
        /*04c4*/ 	.word	0x000002b0


	//   ....[3]....
        /*04c8*/ 	.word	0x00000410


	//   ....[4]....
        /*04cc*/ 	.word	0x00000530


	//   ....[5]....
        /*04d0*/ 	.word	0x00000690


	//   ....[6]....
        /*04d4*/ 	.word	0x00002320


	//   ....[7]....
        /*04d8*/ 	.word	0x00009d50


	//   ....[8]....
        /*04dc*/ 	.word	0x0000be40


	//   ....[9]....
        /*04e0*/ 	.word	0x0000d120


	//   ....[10]....
        /*04e4*/ 	.word	0x0000d6a0


	//   ....[11]....
        /*04e8*/ 	.word	0x0000e3e0


	//   ....[12]....
        /*04ec*/ 	.word	0x0000e4d0


	//   ....[13]....
        /*04f0*/ 	.word	0x0000e920


	//   ....[14]....
        /*04f4*/ 	.word	0x0000e9f0


	//   ....[15]....
        /*04f8*/ 	.word	0x00011540


	//   ....[16]....
        /*04fc*/ 	.word	0x00012ea0


	//   ....[17]....
        /*0500*/ 	.word	0x00014540


	//   ....[18]....
        /*0504*/ 	.word	0x00014580


	//   ....[19]....
        /*0508*/ 	.word	0x000145c0


	//   ....[20]....
        /*050c*/ 	.word	0x000145e0


	//   ....[21]....
        /*0510*/ 	.word	0x00018c60


	//   ....[22]....
        /*0514*/ 	.word	0x0001a040


	//   ....[23]....
        /*0518*/ 	.word	0x0001b360


	//   ....[24]....
        /*051c*/ 	.word	0x0001b8d0


	//   ....[25]....
        /*0520*/ 	.word	0x0001c4c0


	//   ....[26]....
        /*0524*/ 	.word	0x0001c510


	//   ....[27]....
        /*0528*/ 	.word	0x0001c550


	//   ....[28]....
        /*052c*/ 	.word	0x0001c570


	//   ....[29]....
        /*0530*/ 	.word	0x00020c70


	//   ....[30]....
        /*0534*/ 	.word	0x00020e20


	//   ....[31]....
        /*0538*/ 	.word	0x00020e40


	//   ....[32]....
        /*053c*/ 	.word	0x00020e80


	//   ....[33]....
        /*0540*/ 	.word	0x00020ea0


	//   ....[34]....
        /*0544*/ 	.word	0x00023400


	//   ....[35]....
        /*0548*/ 	.word	0x00023a60


	//   ....[36]....
        /*054c*/ 	.word	0x00023a80


	//   ....[37]....
        /*0550*/ 	.word	0x00023ab0


	//   ....[38]....
        /*0554*/ 	.word	0x00023ac0


	//   ....[39]....
        /*0558*/ 	.word	0x00024160


	//   ....[40]....
        /*055c*/ 	.word	0x00024170


	//   ....[41]....
        /*0560*/ 	.word	0x000243a0


	//   ....[42]....
        /*0564*/ 	.word	0x000243c0


	//   ....[43]....
        /*0568*/ 	.word	0x00024f80


	//   ....[44]....
        /*056c*/ 	.word	0x00024fc0


	//   ....[45]....
        /*0570*/ 	.word	0x00025200


	//   ....[46]....
        /*0574*/ 	.word	0x00025220


	//   ....[47]....
        /*0578*/ 	.word	0x000254d0


	//   ....[48]....
        /*057c*/ 	.word	0x000256a0


	//   ....[49]....
        /*0580*/ 	.word	0x000256d0


	//   ....[50]....
        /*0584*/ 	.word	0x00025700


	//   ....[51]....
        /*0588*/ 	.word	0x00025730


	//   ....[52]....
        /*058c*/ 	.word	0x00025760


	//   ....[53]....
        /*0590*/ 	.word	0x00025790


	//   ....[54]....
        /*0594*/ 	.word	0x000258e0


	//   ....[55]....
        /*0598*/ 	.word	0x00025910


	//   ....[56]....
        /*059c*/ 	.word	0x00025940


	//   ....[57]....
        /*05a0*/ 	.word	0x00025970


	//   ....[58]....
        /*05a4*/ 	.word	0x000259a0


	//   ....[59]....
        /*05a8*/ 	.word	0x000259d0


	//   ....[60]....
        /*05ac*/ 	.word	0x00025a60


	//   ....[61]....
        /*05b0*/ 	.word	0x00025ac0


	//   ....[62]....
        /*05b4*/ 	.word	0x00025b50


	//   ....[63]....
        /*05b8*/ 	.word	0x000278c0


	//   ....[64]....
        /*05bc*/ 	.word	0x000278e0


	//   ....[65]....
        /*05c0*/ 	.word	0x00027970


	//   ....[66]....
        /*05c4*/ 	.word	0x00027990


	//   ....[67]....
        /*05c8*/ 	.word	0x00027a10


	//   ....[68]....
        /*05cc*/ 	.word	0x00027a30


	//   ....[69]....
        /*05d0*/ 	.word	0x00027a40


	//   ....[70]....
        /*05d4*/ 	.word	0x00027a50


	//   ....[71]....
        /*05d8*/ 	.word	0x000281f0


	//   ....[72]....
        /*05dc*/ 	.word	0x00028230


	//   ....[73]....
        /*05e0*/ 	.word	0x000282e0


	//   ....[74]....
        /*05e4*/ 	.word	0x000282f0


	//   ....[75]....
        /*05e8*/ 	.word	0x00028380


	//   ....[76]....
        /*05ec*/ 	.word	0x00028390


	//   ....[77]....
        /*05f0*/ 	.word	0x000283b0


	//   ....[78]....
        /*05f4*/ 	.word	0x000283f0


	//   ....[79]....
        /*05f8*/ 	.word	0x00028c70


	//   ....[80]....
        /*05fc*/ 	.word	0x00028c90


	//   ....[81]....
        /*0600*/ 	.word	0x00028e30


	//   ....[82]....
        /*0604*/ 	.word	0x00028e60


	//   ....[83]....
        /*0608*/ 	.word	0x00028f70


	//   ....[84]....
        /*060c*/ 	.word	0x00028f80


	//   ....[85]....
        /*0610*/ 	.word	0x00028fb0


	//   ....[86]....
        /*0614*/ 	.word	0x00028fc0


	//   ....[87]....
        /*0618*/ 	.word	0x000295f0


	//   ....[88]....
        /*061c*/ 	.word	0x00029650


	//   ....[89]....
        /*0620*/ 	.word	0x00029810


	//   ....[90]....
        /*0624*/ 	.word	0x00029850


	//   ....[91]....
        /*0628*/ 	.word	0x00029860


	//   ....[92]....
        /*062c*/ 	.word	0x00029870


	//   ....[93]....
        /*0630*/ 	.word	0x000299c0


	//   ....[94]....
        /*0634*/ 	.word	0x00029b10


	//   ....[95]....
        /*0638*/ 	.word	0x0002a340


	//   ....[96]....
        /*063c*/ 	.word	0x0002a360


	//   ....[97]....
        /*0640*/ 	.word	0x0002a3b0


	//   ....[98]....
        /*0644*/ 	.word	0x0002a3c0


	//   ....[99]....
        /*0648*/ 	.word	0x0002a400


	//   ....[100]....
        /*064c*/ 	.word	0x0002a410


	//   ....[101]....
        /*0650*/ 	.word	0x0002a420


	//   ....[102]....
        /*0654*/ 	.word	0x0002a460


	//   ....[103]....
        /*0658*/ 	.word	0x0002a780


	//   ....[104]....
        /*065c*/ 	.word	0x0002a7c0


	//   ....[105]....
        /*0660*/ 	.word	0x0002a7e0


	//   ....[106]....
        /*0664*/ 	.word	0x0002a800


	//   ....[107]....
        /*0668*/ 	.word	0x0002a830


	//   ....[108]....
        /*066c*/ 	.word	0x0002a850


	//   ....[109]....
        /*0670*/ 	.word	0x0002a950


	//   ....[110]....
        /*0674*/ 	.word	0x0002aaa0


	//   ....[111]....
        /*0678*/ 	.word	0x0002b0a0


	//   ....[112]....
        /*067c*/ 	.word	0x0002b0f0


	//   ....[113]....
        /*0680*/ 	.word	0x0002b120


	//   ....[114]....
        /*0684*/ 	.word	0x0002b150


	//   ....[115]....
        /*0688*/ 	.word	0x0002b160


	//   ....[116]....
        /*068c*/ 	.word	0x0002b190


	//   ....[117]....
        /*0690*/ 	.word	0x0002b1c0


	//   ....[118]....
        /*0694*/ 	.word	0x0002b1f0


	//   ....[119]....
        /*0698*/ 	.word	0x0002b370


	//   ....[120]....
        /*069c*/ 	.word	0x0002b3a0


	//   ....[121]....
        /*06a0*/ 	.word	0x0002b3d0


	//   ....[122]....
        /*06a4*/ 	.word	0x0002b400


	//   ....[123]....
        /*06a8*/ 	.word	0x0002b430


	//   ....[124]....
        /*06ac*/ 	.word	0x0002b460


	//   ....[125]....
        /*06b0*/ 	.word	0x0002b520


	//   ....[126]....
        /*06b4*/ 	.word	0x0002b540


	//   ....[127]....
        /*06b8*/ 	.word	0x0002b5b0


	//   ....[128]....
        /*06bc*/ 	.word	0x0002bc50


	//   ....[129]....
        /*06c0*/ 	.word	0x0002c1f0


	//   ....[130]....
        /*06c4*/ 	.word	0x0002c2e0


	//   ....[131]....
        /*06c8*/ 	.word	0x0002c380


	//   ....[132]....
        /*06cc*/ 	.word	0x0002c3e0


	//   ....[133]....
        /*06d0*/ 	.word	0x0002c4d0


	//   ....[134]....
        /*06d4*/ 	.word	0x0002c540


	//   ....[135]....
        /*06d8*/ 	.word	0x0002c630


	//   ....[136]....
        /*06dc*/ 	.word	0x0002c6a0


	//   ....[137]....
        /*06e0*/ 	.word	0x0002c740


	//   ....[138]....
        /*06e4*/ 	.word	0x0002c840


	//   ....[139]....
        /*06e8*/ 	.word	0x0002c8d0


	//   ....[140]....
        /*06ec*/ 	.word	0x0002c930


	//   ....[141]....
        /*06f0*/ 	.word	0x0002ca00


	//   ....[142]....
        /*06f4*/ 	.word	0x0002ca80


	//   ....[143]....
        /*06f8*/ 	.word	0x0002cb60


	//   ....[144]....
        /*06fc*/ 	.word	0x0002cbd0


	//   ....[145]....
        /*0700*/ 	.word	0x0002cc90


	//   ....[146]....
        /*0704*/ 	.word	0x0002cfa0


	//   ....[147]....
        /*0708*/ 	.word	0x0002d060


	//   ....[148]....
        /*070c*/ 	.word	0x0002d2d0


	//   ....[149]....
        /*0710*/ 	.word	0x0002d320


	//   ....[150]....
        /*0714*/ 	.word	0x0002d530


	//   ....[151]....
        /*0718*/ 	.word	0x0002d580


	//   ....[152]....
        /*071c*/ 	.word	0x0002d730


	//   ....[153]....
        /*0720*/ 	.word	0x0002d780


	//   ....[154]....
        /*0724*/ 	.word	0x0002d8c0


	//   ....[155]....
        /*0728*/ 	.word	0x0002d9c0


	//   ....[156]....
        /*072c*/ 	.word	0x0002dc30


	//   ....[157]....
        /*0730*/ 	.word	0x0002dc80


	//   ....[158]....
        /*0734*/ 	.word	0x0002de50


	//   ....[159]....
        /*0738*/ 	.word	0x0002dea0


	//   ....[160]....
        /*073c*/ 	.word	0x0002e070


	//   ....[161]....
        /*0740*/ 	.word	0x0002e0c0


	//   ....[162]....
        /*0744*/ 	.word	0x0002e1b0


	//   ....[163]....
        /*0748*/ 	.word	0x0002e250


	//   ....[164]....
        /*074c*/ 	.word	0x0002e2b0


	//   ....[165]....
        /*0750*/ 	.word	0x0002e360


	//   ....[166]....
        /*0754*/ 	.word	0x0002e3c0


	//   ....[167]....
        /*0758*/ 	.word	0x0002e470


	//   ....[168]....
        /*075c*/ 	.word	0x0002e4d0


	//   ....[169]....
        /*0760*/ 	.word	0x0002e580


	//   ....[170]....
        /*0764*/ 	.word	0x0002e670


	//   ....[171]....
        /*0768*/ 	.word	0x0002e750


	//   ....[172]....
        /*076c*/ 	.word	0x0002e860


	//   ....[173]....
        /*0770*/ 	.word	0x0002e960


	//   ....[174]....
        /*0774*/ 	.word	0x0002ea90


	//   ....[175]....
        /*0778*/ 	.word	0x0002eb70


	//   ....[176]....
        /*077c*/ 	.word	0x0002ec70


	//   ....[177]....
        /*0780*/ 	.word	0x0002ed50


	//   ....[178]....
        /*0784*/ 	.word	0x0002ede0


	//   ....[179]....
        /*0788*/ 	.word	0x0002ee80


	//   ....[180]....
        /*078c*/ 	.word	0x0002efa0


	//   ....[181]....
        /*0790*/ 	.word	0x0002f010


	//   ....[182]....
        /*0794*/ 	.word	0x0002f080


	//   ....[183]....
        /*0798*/ 	.word	0x0002f0f0


	//   ....[184]....
        /*079c*/ 	.word	0x0002f160


	//   ....[185]....
        /*07a0*/ 	.word	0x0002f1e0


	//   ....[186]....
        /*07a4*/ 	.word	0x0002f270


	//   ....[187]....
        /*07a8*/ 	.word	0x0002f300


	//   ....[188]....
        /*07ac*/ 	.word	0x0002f370


	//   ....[189]....
        /*07b0*/ 	.word	0x0002f3e0


	//   ....[190]....
        /*07b4*/ 	.word	0x0002f450


	//   ....[191]....
        /*07b8*/ 	.word	0x0002f4d0


	//   ....[192]....
        /*07bc*/ 	.word	0x0002f540


	//   ....[193]....
        /*07c0*/ 	.word	0x0002f5e0


	//   ....[194]....
        /*07c4*/ 	.word	0x0002f670


	//   ....[195]....
        /*07c8*/ 	.word	0x0002f790


	//   ....[196]....
        /*07cc*/ 	.word	0x00031790


	//   ....[197]....
        /*07d0*/ 	.word	0x00032f50


	//   ....[198]....
        /*07d4*/ 	.word	0x00033570


	//   ....[199]....
        /*07d8*/ 	.word	0x000342b0


	//   ....[200]....
        /*07dc*/ 	.word	0x000342f0


	//   ....[201]....
        /*07e0*/ 	.word	0x00034360


	//   ....[202]....
        /*07e4*/ 	.word	0x00034380


	//   ....[203]....
        /*07e8*/ 	.word	0x00041480


	//----- nvinfo : EIATTR_REG_RECONFIG
	.align		4
.L_440:
        /*07ec*/ 	.byte	0x01, 0x54
	.zero		2


	//----- nvinfo : EIATTR_SYSCALL_OFFSETS
	.align		4
        /*07f0*/ 	.byte	0x04, 0x46
        /*07f2*/ 	.short	(.L_442 - .L_441)


	//   ....[0]....
.L_441:
        /*07f4*/ 	.word	0x0000a300


	//   ....[1]....
        /*07f8*/ 	.word	0x00026cc0


	//   ....[2]....
        /*07fc*/ 	.word	0x00026e10


	//   ....[3]....
        /*0800*/ 	.word	0x00026f00


	//   ....[4]....
        /*0804*/ 	.word	0x00027df0


	//   ....[5]....
        /*0808*/ 	.word	0x00028680


	//----- nvinfo : EIATTR_MBARRIER_INSTR_OFFSETS
	.align		4
.L_442:
        /*080c*/ 	.byte	0x04, 0x39
        /*080e*/ 	.short	(.L_444 - .L_443)


	//   ....[0]....
.L_443:
        /*0810*/ 	.word	0x00000190
        /*0814*/ 	.word	0x000000ff
        /*0818*/ 	.word	0x00038800
        /*081c*/ 	.short	0x0100
        /*081e*/ 	.byte	0x08
	.zero		1


	//   ....[1]....
        /*0820*/ 	.word	0x000001a0
        /*0824*/ 	.word	0x000000ff
        /*0828*/ 	.word	0x00038810
        /*082c*/ 	.short	0x0100
        /*082e*/ 	.byte	0x08
	.zero		1


	//   ....[2]....
        /*0830*/ 	.word	0x000001b0
        /*0834*/ 	.word	0x000000ff
        /*0838*/ 	.word	0x00038820
        /*083c*/ 	.short	0x0100
        /*083e*/ 	.byte	0x08
	.zero		1


	//   ....[3]....
        /*0840*/ 	.word	0x00000260
        /*0844*/ 	.word	0x000000ff
        /*0848*/ 	.word	0x00038830
        /*084c*/ 	.short	0x0100
        /*084e*/ 	.byte	0x06
	.zero		1


	//   ....[4]....
        /*0850*/ 	.word	0x00000270
        /*0854*/ 	.word	0x000000ff
        /*0858*/ 	.word	0x00038840
        /*085c*/ 	.short	0x0100
        /*085e*/ 	.byte	0x06
	.zero		1


	//   ....[5]....
        /*0860*/ 	.word	0x00000280
        /*0864*/ 	.word	0x000000ff
        /*0868*/ 	.word	0x00038838
        /*086c*/ 	.short	0x0100
        /*086e*/ 	.byte	0x06
	.zero		1


	//   ....[6]....
        /*0870*/ 	.word	0x00000290
        /*0874*/ 	.word	0x000000ff
        /*0878*/ 	.word	0x00038848
        /*087c*/ 	.short	0x0100
        /*087e*/ 	.byte	0x06
	.zero		1


	//   ....[7]....
        /*0880*/ 	.word	0x000003c0
        /*0884*/ 	.word	0x000000ff
        /*0888*/ 	.word	0x00038850
        /*088c*/ 	.short	0x0100
        /*088e*/ 	.byte	0x08
	.zero		1


	//   ....[8]....
        /*0890*/ 	.word	0x000003d0
        /*0894*/ 	.word	0x000000ff
        /*0898*/ 	.word	0x00038860
        /*089c*/ 	.short	0x0100
        /*089e*/ 	.byte	0x08
	.zero		1


	//   ....[9]....
        /*08a0*/ 	.word	0x000003e0
        /*08a4*/ 	.word	0x000000ff
        /*08a8*/ 	.word	0x00038858
        /*08ac*/ 	.short	0x0100
        /*08ae*/ 	.byte	0x08
	.zero		1


	//   ....[10]....
        /*08b0*/ 	.word	0x000003f0
        /*08b4*/ 	.word	0x000000ff
        /*08b8*/ 	.word	0x00038868
        /*08bc*/ 	.short	0x0100
        /*08be*/ 	.byte	0x08
	.zero		1


	//   ....[11]....
        /*08c0*/ 	.word	0x000004e0
        /*08c4*/ 	.word	0x000000ff
        /*08c8*/ 	.word	0x00038870
        /*08cc*/ 	.short	0x0100
        /*08ce*/ 	.byte	0x06
	.zero		1


	//   ....[12]....
        /*08d0*/ 	.word	0x000004f0
        /*08d4*/ 	.word	0x000000ff
        /*08d8*/ 	.word	0x00038880
        /*08dc*/ 	.short	0x0100
        /*08de*/ 	.byte	0x06
	.zero		1


	//   ....[13]....
        /*08e0*/ 	.word	0x00000500
        /*08e4*/ 	.word	0x000000ff
        /*08e8*/ 	.word	0x00038878
        /*08ec*/ 	.short	0x0100
        /*08ee*/ 	.byte	0x06
	.zero		1


	//   ....[14]....
        /*08f0*/ 	.word	0x00000510
        /*08f4*/ 	.word	0x000000ff
        /*08f8*/ 	.word	0x00038888
        /*08fc*/ 	.short	0x0100
        /*08fe*/ 	.byte	0x06
	.zero		1


	//   ....[15]....
        /*0900*/ 	.word	0x00000640
        /*0904*/ 	.word	0x000000ff
        /*0908*/ 	.word	0x00038890
        /*090c*/ 	.short	0x0100
        /*090e*/ 	.byte	0x08
	.zero		1


	//   ....[16]....
        /*0910*/ 	.word	0x00000650
        /*0914*/ 	.word	0x000000ff
        /*0918*/ 	.word	0x000388a0
        /*091c*/ 	.short	0x0100
        /*091e*/ 	.byte	0x08
	.zero		1


	//   ....[17]....
        /*0920*/ 	.word	0x00000660
        /*0924*/ 	.word	0x000000ff
        /*0928*/ 	.word	0x00038898
        /*092c*/ 	.short	0x0100
        /*092e*/ 	.byte	0x08
	.zero		1


	//   ....[18]....
        /*0930*/ 	.word	0x00000670
        /*0934*/ 	.word	0x000000ff
        /*0938*/ 	.word	0x000388a8
        /*093c*/ 	.short	0x0100
        /*093e*/ 	.byte	0x08
	.zero		1


	//   ....[19]....
        /*0940*/ 	.word	0x000007b0
        /*0944*/ 	.word	0x000000ff
        /*0948*/ 	.word	0x000388b0
        /*094c*/ 	.short	0x0100
        /*094e*/ 	.byte	0x08
	.zero		1


	//   ....[20]....
        /*0950*/ 	.word	0x000007c0
        /*0954*/ 	.word	0x000000ff
        /*0958*/ 	.word	0x000388c0
        /*095c*/ 	.short	0x0100
        /*095e*/ 	.byte	0x08
	.zero		1


	//   ....[21]....
        /*0960*/ 	.word	0x000007d0
        /*0964*/ 	.word	0x000000ff
        /*0968*/ 	.word	0x000388b8
        /*096c*/ 	.short	0x0100
        /*096e*/ 	.byte	0x08
	.zero		1


	//   ....[22]....
        /*0970*/ 	.word	0x000007e0
        /*0974*/ 	.word	0x000000ff
        /*0978*/ 	.word	0x000388c8
        /*097c*/ 	.short	0x0100
        /*097e*/ 	.byte	0x08
	.zero		1


	//   ....[23]....
        /*0980*/ 	.word	0x000046d0
        /*0984*/ 	.word	0x00000004
        /*0988*/ 	.word	0x00000000
        /*098c*/ 	.short	0x0101
        /*098e*/ 	.byte	0x3f
	.zero		1


	//   ....[24]....
        /*0990*/ 	.word	0x00008460
        /*0994*/ 	.word	0x00000006
        /*0998*/ 	.word	0x00000000
        /*099c*/ 	.short	0x0101
        /*099e*/ 	.byte	0x3f
	.zero		1


	//   ....[25]....
        /*09a0*/ 	.word	0x0000a820
        /*09a4*/ 	.word	0x000000ff
        /*09a8*/ 	.word	0x00038800
        /*09ac*/ 	.short	0x010a
        /*09ae*/ 	.byte	0x2e
	.zero		1


	//   ....[26]....
        /*09b0*/ 	.word	0x0000aca0
        /*09b4*/ 	.word	0x00000014
        /*09b8*/ 	.word	0x00000000
        /*09bc*/ 	.short	0x010a
        /*09be*/ 	.byte	0x3f
	.zero		1


	//   ....[27]....
        /*09c0*/ 	.word	0x0000ad00
        /*09c4*/ 	.word	0x00000014
        /*09c8*/ 	.word	0x00000000
        /*09cc*/ 	.short	0x010a
        /*09ce*/ 	.byte	0x3f
	.zero		1


	//   ....[28]....
        /*09d0*/ 	.word	0x0000b0b0
        /*09d4*/ 	.word	0x000000ff
        /*09d8*/ 	.word	0x00038810
        /*09dc*/ 	.short	0x010a
        /*09de*/ 	.byte	0x2e
	.zero		1


	//   ....[29]....
        /*09e0*/ 	.word	0x0000b1b0
        /*09e4*/ 	.word	0x0000000c
        /*09e8*/ 	.word	0x00000000
        /*09ec*/ 	.short	0x010a
        /*09ee*/ 	.byte	0x3f
	.zero		1


	//   ....[30]....
        /*09f0*/ 	.word	0x0000b210
        /*09f4*/ 	.word	0x0000000c
        /*09f8*/ 	.word	0x00000000
        /*09fc*/ 	.short	0x010a
        /*09fe*/ 	.byte	0x3f
	.zero		1


	//   ....[31]....
        /*0a00*/ 	.word	0x0000ce00
        /*0a04*/ 	.word	0x00000003
        /*0a08*/ 	.word	0x00000000
        /*0a0c*/ 	.short	0x0101
        /*0a0e*/ 	.byte	0x3f
	.zero		1


	//   ....[32]....
        /*0a10*/ 	.word	0x00011650
        /*0a14*/ 	.word	0x00000000
        /*0a18*/ 	.word	0x00000000
        /*0a1c*/ 	.short	0x0101
        /*0a1e*/ 	.byte	0x3f
	.zero		1


	//   ....[33]....
        /*0a20*/ 	.word	0x00011dc0
        /*0a24*/ 	.word	0x00000006
        /*0a28*/ 	.word	0x00000000
        /*0a2c*/ 	.short	0x010a
        /*0a2e*/ 	.byte	0x3f
	.zero		1


	//   ....[34]....
        /*0a30*/ 	.word	0x00011e60
        /*0a34*/ 	.word	0x00000008
        /*0a38*/ 	.word	0x00000000
        /*0a3c*/ 	.short	0x010a
        /*0a3e*/ 	.byte	0x3f
	.zero		1


	//   ....[35]....
        /*0a40*/ 	.word	0x00012280
        /*0a44*/ 	.word	0x0000000e
        /*0a48*/ 	.word	0x00000000
        /*0a4c*/ 	.short	0x010a
        /*0a4e*/ 	.byte	0x3f
	.zero		1


	//   ....[36]....
        /*0a50*/ 	.word	0x000122e0
        /*0a54*/ 	.word	0x0000000e
        /*0a58*/ 	.word	0x00000000
        /*0a5c*/ 	.short	0x010a
        /*0a5e*/ 	.byte	0x3f
	.zero		1


	//   ....[37]....
        /*0a60*/ 	.word	0x00013ed0
        /*0a64*/ 	.word	0x00000003
        /*0a68*/ 	.word	0x00000000
        /*0a6c*/ 	.short	0x0101
        /*0a6e*/ 	.byte	0x3f
	.zero		1


	//   ....[38]....
        /*0a70*/ 	.word	0x00018d70
        /*0a74*/ 	.word	0x00000003
        /*0a78*/ 	.word	0x00000000
        /*0a7c*/ 	.short	0x0101
        /*0a7e*/ 	.byte	0x3f
	.zero		1


	//   ....[39]....
        /*0a80*/ 	.word	0x00018f60
        /*0a84*/ 	.word	0x00000006
        /*0a88*/ 	.word	0x00000000
        /*0a8c*/ 	.short	0x010a
        /*0a8e*/ 	.byte	0x3f
	.zero		1


	//   ....[40]....
        /*0a90*/ 	.word	0x00019000
        /*0a94*/ 	.word	0x00000008
        /*0a98*/ 	.word	0x00000000
        /*0a9c*/ 	.short	0x010a
        /*0a9e*/ 	.byte	0x3f
	.zero		1


	//   ....[41]....
        /*0aa0*/ 	.word	0x00019420
        /*0aa4*/ 	.word	0x0000000e
        /*0aa8*/ 	.word	0x00000000
        /*0aac*/ 	.short	0x010a
        /*0aae*/ 	.byte	0x3f
	.zero		1


	//   ....[42]....
        /*0ab0*/ 	.word	0x00019480
        /*0ab4*/ 	.word	0x0000000e
        /*0ab8*/ 	.word	0x00000000
        /*0abc*/ 	.short	0x010a
        /*0abe*/ 	.byte	0x3f
	.zero		1


	//   ....[43]....
        /*0ac0*/ 	.word	0x0001b070
        /*0ac4*/ 	.word	0x00000003
        /*0ac8*/ 	.word	0x00000000
        /*0acc*/ 	.short	0x0101
        /*0ace*/ 	.byte	0x3f
	.zero		1


	//   ....[44]....
        /*0ad0*/ 	.word	0x00020da0
        /*0ad4*/ 	.word	0x00000003
        /*0ad8*/ 	.word	0x00000000
        /*0adc*/ 	.short	0x0101
        /*0ade*/ 	.byte	0x3f
	.zero		1


	//   ....[45]....
        /*0ae0*/ 	.word	0x00024110
        /*0ae4*/ 	.word	0x000000ff
        /*0ae8*/ 	.word	0x00000000
        /*0aec*/ 	.short	0x0101
        /*0aee*/ 	.byte	0x04
	.zero		1


	//   ....[46]....
        /*0af0*/ 	.word	0x00027670
        /*0af4*/ 	.word	0x00000011
        /*0af8*/ 	.word	0x00038840
        /*0afc*/ 	.short	0x010a
        /*0afe*/ 	.byte	0x3f
	.zero		1


	//   ....[47]....
        /*0b00*/ 	.word	0x00027b50
        /*0b04*/ 	.word	0x00000011
        /*0b08*/ 	.word	0x00038830
        /*0b0c*/ 	.short	0x0107
        /*0b0e*/ 	.byte	0x3f
	.zero		1


	//   ....[48]....
        /*0b10*/ 	.word	0x00027c30
        /*0b14*/ 	.word	0x00000011
        /*0b18*/ 	.word	0x00038830
        /*0b1c*/ 	.short	0x0101
        /*0b1e*/ 	.byte	0x3f
	.zero		1


	//   ....[49]....
        /*0b20*/ 	.word	0x000284c0
        /*0b24*/ 	.word	0x00000017
        /*0b28*/ 	.word	0x00038800
        /*0b2c*/ 	.short	0x0107
        /*0b2e*/ 	.byte	0x3f
	.zero		1


	//   ....[50]....
        /*0b30*/ 	.word	0x00028550
        /*0b34*/ 	.word	0x00000017
        /*0b38*/ 	.word	0x00038800
        /*0b3c*/ 	.short	0x0101
        /*0b3e*/ 	.byte	0x3f
	.zero		1


	//   ....[51]....
        /*0b40*/ 	.word	0x00029260
        /*0b44*/ 	.word	0x00000017
        /*0b48*/ 	.word	0x00038810
        /*0b4c*/ 	.short	0x0107
        /*0b4e*/ 	.byte	0x3f
	.zero		1


	//   ....[52]....
        /*0b50*/ 	.word	0x00029360
        /*0b54*/ 	.word	0x00000017
        /*0b58*/ 	.word	0x00038810
        /*0b5c*/ 	.short	0x0101
        /*0b5e*/ 	.byte	0x3f
	.zero		1


	//   ....[53]....
        /*0b60*/ 	.word	0x00029380
        /*0b64*/ 	.word	0x00000017
        /*0b68*/ 	.word	0x00038820
        /*0b6c*/ 	.short	0x010a
        /*0b6e*/ 	.byte	0x3f
	.zero		1


	//   ....[54]....
        /*0b70*/ 	.word	0x00029410
        /*0b74*/ 	.word	0x00000011
        /*0b78*/ 	.word	0x00038860
        /*0b7c*/ 	.short	0x010a
        /*0b7e*/ 	.byte	0x3f
	.zero		1


	//   ....[55]....
        /*0b80*/ 	.word	0x00029d30
        /*0b84*/ 	.word	0x00000011
        /*0b88*/ 	.word	0x00038850
        /*0b8c*/ 	.short	0x0107
        /*0b8e*/ 	.byte	0x3f
	.zero		1


	//   ....[56]....
        /*0b90*/ 	.word	0x00029e00
        /*0b94*/ 	.word	0x00000011
        /*0b98*/ 	.word	0x00038850
        /*0b9c*/ 	.short	0x0101
        /*0b9e*/ 	.byte	0x3f
	.zero		1


	//   ....[57]....
        /*0ba0*/ 	.word	0x0002a1a0
        /*0ba4*/ 	.word	0x00000006
        /*0ba8*/ 	.word	0x00038840
        /*0bac*/ 	.short	0x010a
        /*0bae*/ 	.byte	0x3f
	.zero		1


	//   ....[58]....
        /*0bb0*/ 	.word	0x0002a4e0
        /*0bb4*/ 	.word	0x00000006
        /*0bb8*/ 	.word	0x00038830
        /*0bbc*/ 	.short	0x0107
        /*0bbe*/ 	.byte	0x3f
	.zero		1


	//   ....[59]....
        /*0bc0*/ 	.word	0x0002a5a0
        /*0bc4*/ 	.word	0x00000006
        /*0bc8*/ 	.word	0x00038830
        /*0bcc*/ 	.short	0x0101
        /*0bce*/ 	.byte	0x3f
	.zero		1


	//   ....[60]....
        /*0bd0*/ 	.word	0x0002a5d0
        /*0bd4*/ 	.word	0x00000006
        /*0bd8*/ 	.word	0x00038860
        /*0bdc*/ 	.short	0x010a
        /*0bde*/ 	.byte	0x3f
	.zero		1


	//   ....[61]....
        /*0be0*/ 	.word	0x0002aca0
        /*0be4*/ 	.word	0x00000006
        /*0be8*/ 	.word	0x00038850
        /*0bec*/ 	.short	0x0107
        /*0bee*/ 	.byte	0x3f
	.zero		1


	//   ....[62]....
        /*0bf0*/ 	.word	0x0002ad60
        /*0bf4*/ 	.word	0x00000006
        /*0bf8*/ 	.word	0x00038850
        /*0bfc*/ 	.short	0x0101
        /*0bfe*/ 	.byte	0x3f
	.zero		1


	//   ....[63]....
        /*0c00*/ 	.word	0x0002bbd0
        /*0c04*/ 	.word	0x00000007
        /*0c08*/ 	.word	0x00038820
        /*0c0c*/ 	.short	0x010a
        /*0c0e*/ 	.byte	0x3f
	.zero		1


	//   ....[64]....
        /*0c10*/ 	.word	0x0002bd50
        /*0c14*/ 	.word	0x00000005
        /*0c18*/ 	.word	0x00038840
        /*0c1c*/ 	.short	0x010a
        /*0c1e*/ 	.byte	0x3f
	.zero		1


	//   ....[65]....
        /*0c20*/ 	.word	0x0002bdf0
        /*0c24*/ 	.word	0x00000003
        /*0c28*/ 	.word	0x00038840
        /*0c2c*/ 	.short	0x010a
        /*0c2e*/ 	.byte	0x3f
	.zero		1


	//   ....[66]....
        /*0c30*/ 	.word	0x0002be30
        /*0c34*/ 	.word	0x00000005
        /*0c38*/ 	.word	0x00038860
        /*0c3c*/ 	.short	0x010a
        /*0c3e*/ 	.byte	0x3f
	.zero		1


	//   ....[67]....
        /*0c40*/ 	.word	0x0002be70
        /*0c44*/ 	.word	0x00000003
        /*0c48*/ 	.word	0x00038860
        /*0c4c*/ 	.short	0x010a
        /*0c4e*/ 	.byte	0x3f
	.zero		1


	//   ....[68]....
        /*0c50*/ 	.word	0x0002bee0
        /*0c54*/ 	.word	0x00000003
        /*0c58*/ 	.word	0x00038800
        /*0c5c*/ 	.short	0x010a
        /*0c5e*/ 	.byte	0x3f
	.zero		1


	//   ....[69]....
        /*0c60*/ 	.word	0x0002bf30
        /*0c64*/ 	.word	0x00000014
        /*0c68*/ 	.word	0x00000000
        /*0c6c*/ 	.short	0x010a
        /*0c6e*/ 	.byte	0x3f
	.zero		1


	//   ....[70]....
        /*0c70*/ 	.word	0x0002bf90
        /*0c74*/ 	.word	0x00000004
        /*0c78*/ 	.word	0x00038810
        /*0c7c*/ 	.short	0x010a
        /*0c7e*/ 	.byte	0x3f
	.zero		1


	//   ....[71]....
        /*0c80*/ 	.word	0x0002bfe0
        /*0c84*/ 	.word	0x0000000c
        /*0c88*/ 	.word	0x00000000
        /*0c8c*/ 	.short	0x010a
        /*0c8e*/ 	.byte	0x3f
	.zero		1


	//   ....[72]....
        /*0c90*/ 	.word	0x0002c030
        /*0c94*/ 	.word	0x00000008
        /*0c98*/ 	.word	0x00000000
        /*0c9c*/ 	.short	0x010a
        /*0c9e*/ 	.byte	0x3f
	.zero		1


	//   ....[73]....
        /*0ca0*/ 	.word	0x0002c080
        /*0ca4*/ 	.word	0x0000000e
        /*0ca8*/ 	.word	0x00000000
        /*0cac*/ 	.short	0x010a
        /*0cae*/ 	.byte	0x3f
	.zero		1


	//   ....[74]....
        /*0cb0*/ 	.word	0x0002c0d0
        /*0cb4*/ 	.word	0x00000008
        /*0cb8*/ 	.word	0x00000000
        /*0cbc*/ 	.short	0x010a
        /*0cbe*/ 	.byte	0x3f
	.zero		1


	//   ....[75]....
        /*0cc0*/ 	.word	0x0002c120
        /*0cc4*/ 	.word	0x0000000e
        /*0cc8*/ 	.word	0x00000000
        /*0ccc*/ 	.short	0x010a
        /*0cce*/ 	.byte	0x3f
	.zero		1


	//   ....[76]....
        /*0cd0*/ 	.word	0x0002c230
        /*0cd4*/ 	.word	0x00000011
        /*0cd8*/ 	.word	0x00038840
        /*0cdc*/ 	.short	0x010a
        /*0cde*/ 	.byte	0x3f
	.zero		1


	//   ....[77]....
        /*0ce0*/ 	.word	0x0002d7c0
        /*0ce4*/ 	.word	0x00000017
        /*0ce8*/ 	.word	0x00038820
        /*0cec*/ 	.short	0x010a
        /*0cee*/ 	.byte	0x3f
	.zero		1


	//   ....[78]....
        /*0cf0*/ 	.word	0x0002d810
        /*0cf4*/ 	.word	0x00000011
        /*0cf8*/ 	.word	0x00038860
        /*0cfc*/ 	.short	0x010a
        /*0cfe*/ 	.byte	0x3f
	.zero		1


	//   ....[79]....
        /*0d00*/ 	.word	0x0002e100
        /*0d04*/ 	.word	0x00000006
        /*0d08*/ 	.word	0x00038840
        /*0d0c*/ 	.short	0x010a
        /*0d0e*/ 	.byte	0x3f
	.zero		1


	//   ....[80]....
        /*0d10*/ 	.word	0x0002e5c0
        /*0d14*/ 	.word	0x00000006
        /*0d18*/ 	.word	0x00038860
        /*0d1c*/ 	.short	0x010a
        /*0d1e*/ 	.byte	0x3f
	.zero		1


	//   ....[81]....
        /*0d20*/ 	.word	0x0002f6b0
        /*0d24*/ 	.word	0x00000007
        /*0d28*/ 	.word	0x00038820
        /*0d2c*/ 	.short	0x010a
        /*0d2e*/ 	.byte	0x3f
	.zero		1


	//   ....[82]....
        /*0d30*/ 	.word	0x0002f850
        /*0d34*/ 	.word	0x00000005
        /*0d38*/ 	.word	0x00038840
        /*0d3c*/ 	.short	0x010a
        /*0d3e*/ 	.byte	0x3f
	.zero		1


	//   ....[83]....
        /*0d40*/ 	.word	0x0002f8a0
        /*0d44*/ 	.word	0x00000003
        /*0d48*/ 	.word	0x00038840
        /*0d4c*/ 	.short	0x010a
        /*0d4e*/ 	.byte	0x3f
	.zero		1


	//   ....[84]....
        /*0d50*/ 	.word	0x0002f8f0
        /*0d54*/ 	.word	0x00000005
        /*0d58*/ 	.word	0x00038860
        /*0d5c*/ 	.short	0x010a
        /*0d5e*/ 	.byte	0x3f
	.zero		1


	//   ....[85]....
        /*0d60*/ 	.word	0x0002fcb0
        /*0d64*/ 	.word	0x0000001a
        /*0d68*/ 	.word	0x00000000
        /*0d6c*/ 	.short	0x010a
        /*0d6e*/ 	.byte	0x3f
	.zero		1


	//   ....[86]....
        /*0d70*/ 	.word	0x0002fdf0
        /*0d74*/ 	.word	0x0000000b
        /*0d78*/ 	.word	0x00000000
        /*0d7c*/ 	.short	0x010a
        /*0d7e*/ 	.byte	0x3f
	.zero		1


	//   ....[87]....
        /*0d80*/ 	.word	0x00030450
        /*0d84*/ 	.word	0x0000003a
        /*0d88*/ 	.word	0x00000000
        /*0d8c*/ 	.short	0x010a
        /*0d8e*/ 	.byte	0x3f
	.zero		1


	//   ....[88]....
        /*0d90*/ 	.word	0x00030590
        /*0d94*/ 	.word	0x00000038
        /*0d98*/ 	.word	0x00000000
        /*0d9c*/ 	.short	0x010a
        /*0d9e*/ 	.byte	0x3f
	.zero		1


	//   ....[89]....
        /*0da0*/ 	.word	0x00032ab0
        /*0da4*/ 	.word	0x0000000b
        /*0da8*/ 	.word	0x00000000
        /*0dac*/ 	.short	0x0101
        /*0dae*/ 	.byte	0x3f
	.zero		1


	//   ....[90]....
        /*0db0*/ 	.word	0x00041630
        /*0db4*/ 	.word	0x00000007
        /*0db8*/ 	.word	0x00000000
        /*0dbc*/ 	.short	0x0101
        /*0dbe*/ 	.byte	0x3f
	.zero		1


	//   ....[91]....
        /*0dc0*/ 	.word	0x00041650
        /*0dc4*/ 	.word	0x0000000b
        /*0dc8*/ 	.word	0x00000000
        /*0dcc*/ 	.short	0x010a
        /*0dce*/ 	.byte	0x3f
	.zero		1


	//   ....[92]....
        /*0dd0*/ 	.word	0x000416a0
        /*0dd4*/ 	.word	0x00000038
        /*0dd8*/ 	.word	0x00000000
        /*0ddc*/ 	.short	0x010a
        /*0dde*/ 	.byte	0x3f
	.zero		1


	//----- nvinfo : EIATTR_NUM_MBARRIERS
	.align		4
.L_444:
        /*0de0*/ 	.byte	0x03, 0x38
        /*0de2*/ 	.short	0x0017


	//----- nvinfo : EIATTR_EXIT_INSTR_OFFSETS
	.align		4
        /*0de4*/ 	.byte	0x04, 0x1c
        /*0de6*/ 	.short	(.L_446 - .L_445)


	//   ....[0]....
.L_445:
        /*0de8*/ 	.word	0x00000aa0


	//   ....[1]....
        /*0dec*/ 	.word	0x00025480


	//   ....[2]....
        /*0df0*/ 	.word	0x0002bec0


	//----- nvinfo : EIATTR_MAX_THREADS
	.align		4
.L_446:
        /*0df4*/ 	.byte	0x04, 0x05
        /*0df6*/ 	.short	(.L_448 - .L_447)
.L_447:
        /*0df8*/ 	.word	0x00000180
        /*0dfc*/ 	.word	0x00000001
        /*0e00*/ 	.word	0x00000001


	//----- nvinfo : EIATTR_CRS_STACK_SIZE
	.align		4
.L_448:
        /*0e04*/ 	.byte	0x04, 0x1e
        /*0e06*/ 	.short	(.L_450 - .L_449)
.L_449:
        /*0e08*/ 	.word	0x00000000


	//----- nvinfo : EIATTR_CBANK_PARAM_SIZE
	.align		4
.L_450:
        /*0e0c*/ 	.byte	0x03, 0x19
        /*0e0e*/ 	.short	0x0bf0


	//----- nvinfo : EIATTR_PARAM_CBANK
	.align		4
        /*0e10*/ 	.byte	0x04, 0x0a
        /*0e12*/ 	.short	(.L_452 - .L_451)
	.align		4
.L_451:
        /*0e14*/ 	.word	index@(.nv.constant0._ZN7cutlass13device_kernelIN5flash11enable_sm90INS1_16FlashAttnFwdSm90INS1_25CollectiveMainloopFwdSm90ILi2EN4cute5tupleIJNS5_1CILi1EEES8_S8_EEENS6_IJNS7_ILi64EEESA_SA_EEELi512ENS_10bfloat16_tEfNS_4arch4Sm90ELb0ELb1ELb1ELb1ELb1ELb0ELb1ELb0ELb0ELb1ELb0ELb0EEENS1_21CollectiveEpilogueFwdINS6_IJSA_NS7_ILi512EEESA_EEES9_SC_SE_Li256ELb1ELb1ELb0ELb0EEENS1_36VarlenDynamicPersistentTileSchedulerILi64ELi64ELi256ELi128ELb0ELb1ELb1ELb1ELb0ELb1EEEEEEEEEvNT_6ParamsE)
        /*0e18*/ 	.short	0x0210
        /*0e1a*/ 	.short	0x0bf0


	//----- nvinfo : EIATTR_SW_WAR
	.align		4
.L_452:
        /*0e1c*/ 	.byte	0x04, 0x36
        /*0e1e*/ 	.short	(.L_454 - .L_453)
.L_453:
        /*0e20*/ 	.word	0x00000008
.L_454:


//--------------------- .nv.info._ZN7cutlass13device_kernelIN5flash11enable_sm90INS1_16FlashAttnFwdSm90INS1_25CollectiveMainloopFwdSm90ILi2EN4cute5tupleIJNS5_1CILi1EEES8_S8_EEENS6_IJNS7_ILi64EEESA_SA_EEELi512ENS_10bfloat16_tEfNS_4arch4Sm90ELb0ELb1ELb1ELb1ELb1ELb1ELb1ELb0ELb0ELb1ELb0ELb0EEENS1_21CollectiveEpilogueFwdINS6_IJSA_NS7_ILi512EEESA_EEES9_SC_SE_Li256ELb1ELb1ELb0ELb0EEENS1_36VarlenDynamicPersistentTileSchedulerILi64ELi64ELi256ELi128ELb0ELb1ELb1ELb1ELb0ELb1EEEEEEEEEvNT_6ParamsE --------------------------
	.section	.nv.info._ZN7cutlass13device_kernelIN5flash11enable_sm90INS1_16FlashAttnFwdSm90INS1_25CollectiveMainloopFwdSm90ILi2EN4cute5tupleIJNS5_1CILi1EEES8_S8_EEENS6_IJNS7_ILi64EEESA_SA_EEELi512ENS_10bfloat16_tEfNS_4arch4Sm90ELb0ELb1ELb1ELb1ELb1ELb1ELb1ELb0ELb0ELb1ELb0ELb0EEENS1_21CollectiveEpilogueFwdINS6_IJSA_NS7_ILi512EEESA_EEES9_SC_SE_Li256ELb1ELb1ELb0ELb0EEENS1_36VarlenDynamicPersistentTileSchedulerILi64ELi64ELi256ELi128ELb0ELb1ELb1ELb1ELb0ELb1EEEEEEEEEvNT_6ParamsE,"",@"SHT_CUDA_INFO"
	.sectionflags	@""
	.align	4


	//----- nvinfo : EIATTR_CUDA_API_VERSION
	.align		4
        /*0000*/ 	.byte	0x04, 0x37
        /*0002*/ 	.short	(.L_456 - .L_455)
.L_455:
        /*0004*/ 	.word	0x00000082


	//----- nvinfo : EIATTR_KPARAM_INFO
	.align		4
.L_456:
        /*0008*/ 	.byte	0x04, 0x17
        /*000a*/ 	.short	(.L_458 - .L_457)
.L_457:
        /*000c*/ 	.word	0x00000000
        /*0010*/ 	.short	0x0000
        /*0012*/ 	.short	0x0070
        /*0014*/ 	.byte	0x00, 0xf0, 0x01, 0x2e


	//----- nvinfo : EIATTR_SPARSE_MMA_MASK
	.align		4
.L_458:
        /*0018*/ 	.byte	0x03, 0x50
        /*001a*/ 	.short	0x0000


	//----- nvinfo : EIATTR_MAXREG_COUNT
	.align		4
        /*001c*/ 	.byte	0x03, 0x1b
        /*001e*/ 	.short	0x00a8


	//----- nvinfo : EIATTR_NUM_BARRIERS
	.align		4
        /*0020*/ 	.byte	0x02, 0x4c
        /*0022*/ 	.byte	0x10
	.zero		1


	//----- nvinfo : EIATTR_EXTERNS
	.align		4
        /*0024*/ 	.byte	0x04, 0x0f
        /*0026*/ 	.short	(.L_460 - .L_459)


	//   ....[0]....
	.align		4
.L_459:
        /*0028*/ 	.word	index@(__assertfail)


	//----- nvinfo : EIATTR_ANNOTATIONS
	.align		4
.L_460:
        /*002c*/ 	.byte	0x04, 0x55
        /*002e*/ 	.short	(.L_462 - .L_461)


	//   ....[0]....
.L_461:
        /* <DEDUP_REMOVED lines=44> */


	//----- nvinfo : EIATTR_MERCURY_ISA_VERSION
	.align		4
.L_462:
        /*02d8*/ 	.byte	0x03, 0x5f
        /*02da*/ 	.short	0x0101


	//----- nvinfo : EIATTR_UNUSED_LOAD_BYTE_OFFSET
	.align		4
        /*02dc*/ 	.byte	0x04, 0x44
        /*02de*/ 	.short	(.L_464 - .L_463)


	//   ....[0]....
.L_463:
        /*02e0*/ 	.word	0x00000ae0
        /*02e4*/ 	.word	0x0000fff0


	//   ....[1]....
        /*02e8*/ 	.word	0x0002a130
        /*02ec*/ 	.word	0x0000fff0


	//----- nvinfo : EIATTR_INT_WARP_WIDE_INSTR_OFFSETS
	.align		4
.L_464:
        /*02f0*/ 	.byte	0x04, 0x31
        /*02f2*/ 	.short	(.L_466 - .L_465)


	//   ....[0]....
.L_465:
        /*02f4*/ 	.word	0x00000180


	//   ....[1]....
        /*02f8*/ 	.word	0x000001c0


	//   ....[2]....
        /*02fc*/ 	.word	0x00000230


	//   ....[3]....
        /*0300*/ 	.word	0x000002a0


	//   ....[4]....
        /*0304*/ 	.word	0x00030700


	//   ....[5]....
        /*0308*/ 	.word	0x00030790


	//   ....[6]....
        /*030c*/ 	.word	0x00034c50


	//   ....[7]....
        /*0310*/ 	.word	0x00034ce0


	//----- nvinfo : EIATTR_COOP_GROUP_MASK_REGIDS
	.align		4
.L_466:
        /*0314*/ 	.byte	0x04, 0x29
        /*0316*/ 	.short	(.L_468 - .L_467)


	//   ....[0]....
.L_467:
        /*0318*/ 	.word	0xffffffff


	//   ....[1]....
        /*031c*/ 	.word	0xffffffff


	//   ....[2]....
        /*0320*/ 	.word	0xffffffff


	//   ....[3]....
        /*0324*/ 	.word	0xffffffff


	//   ....[4]....
        /*0328*/ 	.word	0xffffffff


	//   ....[5]....
        /*032c*/ 	.word	0xffffffff


	//   ....[6]....
        /*0330*/ 	.word	0xffffffff


	//   ....[7]....
        /*0334*/ 	.word	0xffffffff


	//   ....[8]....
        /*0338*/ 	.word	0xffffffff


	//   ....[9]....
        /*033c*/ 	.word	0xffffffff


	//   ....[10]....
        /*0340*/ 	.word	0xffffffff


	//   ....[11]....
        /*0344*/ 	.word	0xffffffff


	//   ....[12]....
        /*0348*/ 	.word	0xffffffff


	//   ....[13]....
        /*034c*/ 	.word	0xffffffff


	//   ....[14]....
        /*0350*/ 	.word	0xffffffff


	//   ....[15]....
        /*0354*/ 	.word	0xffffffff


	//   ....[16]....
        /*0358*/ 	.word	0xffffffff


	//   ....[17]....
        /*035c*/ 	.word	0xffffffff


	//   ....[18]....
        /*0360*/ 	.word	0xffffffff


	//   ....[19]....
        /*0364*/ 	.word	0xffffffff


	//   ....[20]....
        /*0368*/ 	.word	0xffffffff


	//   ....[21]....
        /*036c*/ 	.word	0xffffffff


	//   ....[22]....
        /*0370*/ 	.word	0xffffffff


	//   ....[23]....
        /*0374*/ 	.word	0xffffffff


	//   ....[24]....
        /*0378*/ 	.word	0xffffffff


	//   ....[25]....
        /*037c*/ 	.word	0xffffffff


	//   ....[26]....
        /*0380*/ 	.word	0xffffffff


	//   ....[27]....
        /*0384*/ 	.word	0xffffffff


	//   ....[28]....
        /*0388*/ 	.word	0xffffffff


	//   ....[29]....
        /*038c*/ 	.word	0xffffffff


	//   ....[30]....
        /*0390*/ 	.word	0xffffffff


	//   ....[31]....
        /*0394*/ 	.word	0xffffffff


	//   ....[32]....
        /*0398*/ 	.word	0xffffffff


	//   ....[33]....
        /*039c*/ 	.word	0xffffffff


	//   ....[34]....
        /*03a0*/ 	.word	0xffffffff


	//   ....[35]....
        /*03a4*/ 	.word	0xffffffff


	//   ....[36]....
        /*03a8*/ 	.word	0xffffffff


	//   ....[37]....
        /*03ac*/ 	.word	0xffffffff


	//   ....[38]....
        /*03b0*/ 	.word	0xffffffff


	//   ....[39]....
        /*03b4*/ 	.word	0xffffffff


	//   ....[40]....
        /*03b8*/ 	.word	0xffffffff


	//   ....[41]....
        /*03bc*/ 	.word	0xffffffff


	//   ....[42]....
        /*03c0*/ 	.word	0xffffffff


	//   ....[43]....
        /*03c4*/ 	.word	0xffffffff


	//   ....[44]....
        /*03c8*/ 	.word	0xffffffff


	//   ....[45]....
        /*03cc*/ 	.word	0xffffffff


	//   ....[46]....
        /*03d0*/ 	.word	0xffffffff


	//   ....[47]....
        /*03d4*/ 	.word	0xffffffff


	//   ....[48]....
        /*03d8*/ 	.word	0xffffffff


	//   ....[49]....
        /*03dc*/ 	.word	0xffffffff


	//   ....[50]....
        /*03e0*/ 	.word	0xffffffff


	//   ....[51]....
        /*03e4*/ 	.word	0xffffffff


	//   ....[52]....
        /*03e8*/ 	.word	0xffffffff


	//   ....[53]....
        /*03ec*/ 	.word	0xffffffff


	//   ....[54]....
        /*03f0*/ 	.word	0xffffffff


	//   ....[55]....
        /*03f4*/ 	.word	0xffffffff


	//   ....[56]....
        /*03f8*/ 	.word	0xffffffff


	//   ....[57]....
        /*03fc*/ 	.word	0xffffffff


	//   ....[58]....
        /*0400*/ 	.word	0xffffffff


	//   ....[59]....
        /*0404*/ 	.word	0xffffffff


	//   ....[60]....
        /*0408*/ 	.word	0xffffffff


	//   ....[61]....
        /*040c*/ 	.word	0xffffffff


	//   ....[62]....
        /*0410*/ 	.word	0xffffffff


	//   ....[63]....
        /*0414*/ 	.word	0xffffffff


	//   ....[64]....
        /*0418*/ 	.word	0xffffffff


	//   ....[65]....
        /*041c*/ 	.word	0xffffffff


	//   ....[66]....
        /*0420*/ 	.word	0xffffffff


	//   ....[67]....
        /*0424*/ 	.word	0xffffffff


	//   ....[68]....
        /*0428*/ 	.word	0xffffffff


	//   ....[69]....
        /*042c*/ 	.word	0xffffffff


	//   ....[70]....
        /*0430*/ 	.word	0xffffffff


	//   ....[71]....
        /*0434*/ 	.word	0xffffffff


	//   ....[72]....
        /*0438*/ 	.word	0xffffffff


	//   ....[73]....
        /*043c*/ 	.word	0xffffffff


	//   ....[74]....
        /*0440*/ 	.word	0xffffffff


	//   ....[75]....
        /*0444*/ 	.word	0xffffffff


	//   ....[76]....
        /*0448*/ 	.word	0xffffffff


	//   ....[77]....
        /*044c*/ 	.word	0xffffffff


	//   ....[78]....
        /*0450*/ 	.word	0xffffffff


	//   ....[79]....
        /*0454*/ 	.word	0xffffffff


	//   ....[80]....
        /*0458*/ 	.word	0xffffffff


	//   ....[81]....
        /*045c*/ 	.word	0xffffffff


	//   ....[82]....
        /*0460*/ 	.word	0xffffffff


	//   ....[83]....
        /*0464*/ 	.word	0xffffffff


	//   ....[84]....
        /*0468*/ 	.word	0xffffffff


	//   ....[85]....
        /*046c*/ 	.word	0xffffffff


	//   ....[86]....
        /*0470*/ 	.word	0xffffffff


	//   ....[87]....
        /*0474*/ 	.word	0xffffffff


	//   ....[88]....
        /*0478*/ 	.word	0xffffffff


	//   ....[89]....
        /*047c*/ 	.word	0xffffffff


	//   ....[90]....
        /*0480*/ 	.word	0xffffffff


	//   ....[91]....
        /*0484*/ 	.word	0xffffffff


	//   ....[92]....
        /*0488*/ 	.word	0xffffffff


	//   ....[93]....
        /*048c*/ 	.word	0xffffffff


	//   ....[94]....
        /*0490*/ 	.word	0xffffffff


	//   ....[95]....
        /*0494*/ 	.word	0xffffffff


	//   ....[96]....
        /*0498*/ 	.word	0xffffffff


	//   ....[97]....
        /*049c*/ 	.word	0xffffffff


	//   ....[98]....
        /*04a0*/ 	.word	0xffffffff


	//   ....[99]....
        /*04a4*/ 	.word	0xffffffff


	//   ....[100]....
        /*04a8*/ 	.word	0xffffffff


	//   ....[101]....
        /*04ac*/ 	.word	0xffffffff


	//   ....[102]....
        /*04b0*/ 	.word	0xffffffff


	//   ....[103]....
        /*04b4*/ 	.word	0xffffffff


	//   ....[104]....
        /*04b8*/ 	.word	0xffffffff


	//   ....[105]....
        /*04bc*/ 	.word	0xffffffff


	//   ....[106]....
        /*04c0*/ 	.word	0xffffffff


	//   ....[107]....
        /*04c4*/ 	.word	0xffffffff


	//   ....[108]....
        /*04c8*/ 	.word	0xffffffff


	//   ....[109]....
        /*04cc*/ 	.word	0xffffffff


	//   ....[110]....
        /*04d0*/ 	.word	0xffffffff


	//   ....[111]....
        /*04d4*/ 	.word	0xffffffff


	//   ....[112]....
        /*04d8*/ 	.word	0xffffffff


	//   ....[113]....
        /*04dc*/ 	.word	0xffffffff


	//   ....[114]....
        /*04e0*/ 	.word	0xffffffff


	//   ....[115]....
        /*04e4*/ 	.word	0xffffffff


	//   ....[116]....
        /*04e8*/ 	.word	0xffffffff


	//   ....[117]....
        /*04ec*/ 	.word	0xffffffff


	//   ....[118]....
        /*04f0*/ 	.word	0xffffffff


	//   ....[119]....
        /*04f4*/ 	.word	0xffffffff


	//   ....[120]....
        /*04f8*/ 	.word	0xffffffff


	//   ....[121]....
        /*04fc*/ 	.word	0xffffffff


	//   ....[122]....
        /*0500*/ 	.word	0xffffffff


	//   ....[123]....
        /*0504*/ 	.word	0xffffffff


	//   ....[124]....
        /*0508*/ 	.word	0xffffffff


	//   ....[125]....
        /*050c*/ 	.word	0xffffffff


	//   ....[126]....
        /*0510*/ 	.word	0xffffffff


	//   ....[127]....
        /*0514*/ 	.word	0xffffffff


	//   ....[128]....
        /*0518*/ 	.word	0xffffffff


	//   ....[129]....
        /*051c*/ 	.word	0xffffffff


	//   ....[130]....
        /*0520*/ 	.word	0xffffffff


	//   ....[131]....
        /*0524*/ 	.word	0xffffffff


	//   ....[132]....
        /*0528*/ 	.word	0xffffffff


	//   ....[133]....
        /*052c*/ 	.word	0xffffffff


	//   ....[134]....
        /*0530*/ 	.word	0xffffffff


	//   ....[135]....
        /*0534*/ 	.word	0xffffffff


	//   ....[136]....
        /*0538*/ 	.word	0xffffffff


	//   ....[137]....
        /*053c*/ 	.word	0xffffffff


	//   ....[138]....
        /*0540*/ 	.word	0xffffffff


	//   ....[139]....
        /*0544*/ 	.word	0xffffffff


	//   ....[140]....
        /*0548*/ 	.word	0xffffffff


	//   ....[141]....
        /*054c*/ 	.word	0xffffffff


	//   ....[142]....
        /*0550*/ 	.word	0xffffffff


	//   ....[143]....
        /*0554*/ 	.word	0xffffffff


	//   ....[144]....
        /*0558*/ 	.word	0xffffffff


	//   ....[145]....
        /*055c*/ 	.word	0xffffffff


	//   ....[146]....
        /*0560*/ 	.word	0xffffffff


	//   ....[147]....
        /*0564*/ 	.word	0xffffffff


	//   ....[148]....
        /*0568*/ 	.word	0xffffffff


	//   ....[149]....
        /*056c*/ 	.word	0xffffffff


	//   ....[150]....
        /*0570*/ 	.word	0xffffffff


	//   ....[151]....
        /*0574*/ 	.word	0xffffffff


	//   ....[152]....
        /*0578*/ 	.word	0xffffffff


	//   ....[153]....
        /*057c*/ 	.word	0xffffffff


	//   ....[154]....
        /*0580*/ 	.word	0xffffffff


	//   ....[155]....
        /*0584*/ 	.word	0x0500000f


	//   ....[156]....
        /*0588*/ 	.word	0x0500000f


	//   ....[157]....
        /*058c*/ 	.word	0x0500000f


	//   ....[158]....
        /*0590*/ 	.word	0x0500000f


	//   ....[159]....
        /*0594*/ 	.word	0x0500000f


	//   ....[160]....
        /*0598*/ 	.word	0x0500000f


	//   ....[161]....
        /*059c*/ 	.word	0x0500000f


	//   ....[162]....
        /*05a0*/ 	.word	0x0500000f


	//   ....[163]....
        /*05a4*/ 	.word	0x0500000f


	//   ....[164]....
        /*05a8*/ 	.word	0x0500000f


	//   ....[165]....
        /*05ac*/ 	.word	0x0500000f


	//   ....[166]....
        /*05b0*/ 	.word	0x0500000f


	//   ....[167]....
        /*05b4*/ 	.word	0x0500000f


	//   ....[168]....
        /*05b8*/ 	.word	0x0500000f


	//   ....[169]....
        /*05bc*/ 	.word	0x0500000f


	//   ....[170]....
        /*05c0*/ 	.word	0x0500000f


	//   ....[171]....
        /*05c4*/ 	.word	0x0500000f


	//   ....[172]....
        /*05c8*/ 	.word	0x0500000f


	//   ....[173]....
        /*05cc*/ 	.word	0x0500000f


	//   ....[174]....
        /*05d0*/ 	.word	0x0500000f


	//   ....[175]....
        /*05d4*/ 	.word	0x0500000f


	//   ....[176]....
        /*05d8*/ 	.word	0x0500000f


	//   ....[177]....
        /*05dc*/ 	.word	0x0500000f


	//   ....[178]....
        /*05e0*/ 	.word	0x0500000f


	//   ....[179]....
        /*05e4*/ 	.word	0x0500000f


	//   ....[180]....
        /*05e8*/ 	.word	0x0500000f


	//   ....[181]....
        /*05ec*/ 	.word	0x0500000f


	//   ....[182]....
        /*05f0*/ 	.word	0x0500000f


	//   ....[183]....
        /*05f4*/ 	.word	0x0500000f


	//   ....[184]....
        /*05f8*/ 	.word	0x0500000f


	//   ....[185]....
        /*05fc*/ 	.word	0x0500000f


	//   ....[186]....
        /*0600*/ 	.word	0x0500000f


	//   ....[187]....
        /*0604*/ 	.word	0x0500000f


	//   ....[188]....
        /*0608*/ 	.word	0x0500000f


	//   ....[189]....
        /*060c*/ 	.word	0x0500000f


	//   ....[190]....
        /*0610*/ 	.word	0x0500000f


	//   ....[191]....
        /*0614*/ 	.word	0x0500000f


	//   ....[192]....
        /*0618*/ 	.word	0x0500000f


	//   ....[193]....
        /*061c*/ 	.word	0x0500000f


	//   ....[194]....
        /*0620*/ 	.word	0x0500000f


	//   ....[195]....
        /*0624*/ 	.word	0x0500000f


	//   ....[196]....
        /*0628*/ 	.word	0x0500000f


	//   ....[197]....
        /*062c*/ 	.word	0x0500000f


	//   ....[198]....
        /*0630*/ 	.word	0x0500000f


	//   ....[199]....
        /*0634*/ 	.word	0x0500000f


	//   ....[200]....
        /*0638*/ 	.word	0x0500000f


	//   ....[201]....
        /*063c*/ 	.word	0x0500000f


	//   ....[202]....
        /*0640*/ 	.word	0x0500000f


	//   ....[203]....
        /*0644*/ 	.word	0x0500000f


	//   ....[204]....
        /*0648*/ 	.word	0x0500000f


	//   ....[205]....
        /*064c*/ 	.word	0x0500000f


	//   ....[206]....
        /*0650*/ 	.word	0x0500000f


	//   ....[207]....
        /*0654*/ 	.word	0x0500000f


	//   ....[208]....
        /*0658*/ 	.word	0x0500000f


	//   ....[209]....
        /*065c*/ 	.word	0x0500000f


	//   ....[210]....
        /*0660*/ 	.word	0x0500000f


	//   ....[211]....
        /*0664*/ 	.word	0x0500000f


	//   ....[212]....
        /*0668*/ 	.word	0x0500000f


	//   ....[213]....
        /*066c*/ 	.word	0x0500000f


	//   ....[214]....
        /*0670*/ 	.word	0x0500000f


	//   ....[215]....
        /*0674*/ 	.word	0x0500000f


	//   ....[216]....
        /*0678*/ 	.word	0x0500000f


	//   ....[217]....
        /*067c*/ 	.word	0x0500000f


	//   ....[218]....
        /*0680*/ 	.word	0x0500000f


	//   ....[219]....
        /*0684*/ 	.word	0x0500000f


	//   ....[220]....
        /*0688*/ 	.word	0x0500000f


	//   ....[221]....
        /*068c*/ 	.word	0x0500000f


	//   ....[222]....
        /*0690*/ 	.word	0x0500000f


	//   ....[223]....
        /*0694*/ 	.word	0x0500000f


	//   ....[224]....
        /*0698*/ 	.word	0x0500000f


	//   ....[225]....
        /*069c*/ 	.word	0x0500000f


	//   ....[226]....
        /*06a0*/ 	.word	0x0500000f


	//   ....[227]....
        /*06a4*/ 	.word	0x0500000f


	//   ....[228]....
        /*06a8*/ 	.word	0x0500000f


	//   ....[229]....
        /*06ac*/ 	.word	0x0500000f


	//   ....[230]....
        /*06b0*/ 	.word	0x0500000f


	//   ....[231]....
        /*06b4*/ 	.word	0x0500000f


	//   ....[232]....
        /*06b8*/ 	.word	0x0500000f


	//   ....[233]....
        /*06bc*/ 	.word	0x0500000f


	//   ....[234]....
        /*06c0*/ 	.word	0x0500000f


	//   ....[235]....
        /*06c4*/ 	.word	0x0500000f


	//   ....[236]....
        /*06c8*/ 	.word	0x0500000f


	//   ....[237]....
        /*06cc*/ 	.word	0x0500000f


	//   ....[238]....
        /*06d0*/ 	.word	0x0500000f


	//   ....[239]....
        /*06d4*/ 	.word	0x0500000f


	//   ....[240]....
        /*06d8*/ 	.word	0x0500000f


	//   ....[241]....
        /*06dc*/ 	.word	0x0500000f


	//   ....[242]....
        /*06e0*/ 	.word	0x0500000f


	//   ....[243]....
        /*06e4*/ 	.word	0x0500000f


	//   ....[244]....
        /*06e8*/ 	.word	0x0500000f


	//   ....[245]....
        /*06ec*/ 	.word	0xffffffff


	//   ....[246]....
        /*06f0*/ 	.word	0xffffffff


	//   ....[247]....
        /*06f4*/ 	.word	0xffffffff


	//   ....[248]....
        /*06f8*/ 	.word	0xffffffff


	//   ....[249]....
        /*06fc*/ 	.word	0xffffffff


	//   ....[250]....
        /*0700*/ 	.word	0xffffffff


	//   ....[251]....
        /*0704*/ 	.word	0xffffffff


	//   ....[252]....
        /*0708*/ 	.word	0xffffffff


	//----- nvinfo : EIATTR_COOP_GROUP_INSTR_OFFSETS
	.align		4
.L_468:
        /*070c*/ 	.byte	0x04, 0x28
        /*070e*/ 	.short	(.L_470 - .L_469)


	//   ....[0]....
.L_469:
        /*0710*/ 	.word	0x000000c0


	//   ....[1]....
        /*0714*/ 	.word	0x00000190


	//   ....[2]....
        /*0718*/ 	.word	0x000001e0


	//   ....[3]....
        /*071c*/ 	.word	0x00000400


	//   ....[4]....
        /*0720*/ 	.word	0x00000560


	//   ....[5]....
        /*0724*/ 	.word	0x00000680


	//   ....[6]....
        /*0728*/ 	.word	0x000007e0


	//   ....[7]....
        /*072c*/ 	.word	0x00002d70


	//   ....[8]....
        /*0730*/ 	.word	0x00002d80


	//   ....[9]....
        /*0734*/ 	.word	0x00003810


	//   ....[10]....
        /*0738*/ 	.word	0x00003820


	//   ....[11]....
        /*073c*/ 	.word	0x00004210


	//   ....[12]....
        /*0740*/ 	.word	0x00004220


	//   ....[13]....
        /*0744*/ 	.word	0x000045e0


	//   ....[14]....
        /*0748*/ 	.word	0x00004600


	//   ....[15]....
        /*074c*/ 	.word	0x00005c50


	//   ....[16]....
        /*0750*/ 	.word	0x0000d8c0


	//   ....[17]....
        /*0754*/ 	.word	0x0000e890


	//   ....[18]....
        /*0758*/ 	.word	0x0000e8a0


	//   ....[19]....
        /*075c*/ 	.word	0x0000e8b0


	//   ....[20]....
        /*0760*/ 	.word	0x0000e8c0


	//   ....[21]....
        /*0764*/ 	.word	0x0000ec00


	//   ....[22]....
        /*0768*/ 	.word	0x0000ec10


	//   ....[23]....
        /*076c*/ 	.word	0x0000ec20


	//   ....[24]....
        /*0770*/ 	.word	0x0000ec30


	//   ....[25]....
        /*0774*/ 	.word	0x0000ff60


	//   ....[26]....
        /*0778*/ 	.word	0x0000ff80


	//   ....[27]....
        /*077c*/ 	.word	0x0000ff90


	//   ....[28]....
        /*0780*/ 	.word	0x0000ffa0


	//   ....[29]....
        /*0784*/ 	.word	0x00010080


	//   ....[30]....
        /*0788*/ 	.word	0x000100a0


	//   ....[31]....
        /*078c*/ 	.word	0x000100b0


	//   ....[32]....
        /*0790*/ 	.word	0x00010130


	//   ....[33]....
        /*0794*/ 	.word	0x00012bd0


	//   ....[34]....
        /*0798*/ 	.word	0x00013f70


	//   ....[35]....
        /*079c*/ 	.word	0x00014400


	//   ....[36]....
        /*07a0*/ 	.word	0x00014ff0


	//   ....[37]....
        /*07a4*/ 	.word	0x00015030


	//   ....[38]....
        /*07a8*/ 	.word	0x00015080


	//   ....[39]....
        /*07ac*/ 	.word	0x000150a0


	//   ....[40]....
        /*07b0*/ 	.word	0x000197b0


	//   ....[41]....
        /*07b4*/ 	.word	0x0001adc0


	//   ....[42]....
        /*07b8*/ 	.word	0x0001c3f0


	//   ....[43]....
        /*07bc*/ 	.word	0x0001c430


	//   ....[44]....
        /*07c0*/ 	.word	0x0001c480


	//   ....[45]....
        /*07c4*/ 	.word	0x0001c4a0


	//   ....[46]....
        /*07c8*/ 	.word	0x00020b30


	//   ....[47]....
        /*07cc*/ 	.word	0x00021f00


	//   ....[48]....
        /*07d0*/ 	.word	0x00023290


	//   ....[49]....
        /*07d4*/ 	.word	0x000237e0


	//   ....[50]....
        /*07d8*/ 	.word	0x00024310


	//   ....[51]....
        /*07dc*/ 	.word	0x00024350


	//   ....[52]....
        /*07e0*/ 	.word	0x000243a0


	//   ....[53]....
        /*07e4*/ 	.word	0x000243c0


	//   ....[54]....
        /*07e8*/ 	.word	0x00028ad0


	//   ....[55]....
        /*07ec*/ 	.word	0x00028c70


	//   ....[56]....
        /*07f0*/ 	.word	0x00028c90


	//   ....[57]....
        /*07f4*/ 	.word	0x00028cd0


	//   ....[58]....
        /*07f8*/ 	.word	0x00028cf0


	//   ....[59]....
        /*07fc*/ 	.word	0x0002b4e0


	//   ....[60]....
        /*0800*/ 	.word	0x0002b820


	//   ....[61]....
        /*0804*/ 	.word	0x0002b840


	//   ....[62]....
        /*0808*/ 	.word	0x0002b870


	//   ....[63]....
        /*080c*/ 	.word	0x0002b880


	//   ....[64]....
        /*0810*/ 	.word	0x0002bed0


	//   ....[65]....
        /*0814*/ 	.word	0x0002bef0


	//   ....[66]....
        /*0818*/ 	.word	0x0002c120


	//   ....[67]....
        /*081c*/ 	.word	0x0002c140


	//   ....[68]....
        /*0820*/ 	.word	0x0002cc50


	//   ....[69]....
        /*0824*/ 	.word	0x0002cc70


	//   ....[70]....
        /*0828*/ 	.word	0x0002cea0


	//   ....[71]....
        /*082c*/ 	.word	0x0002cec0


	//   ....[72]....
        /*0830*/ 	.word	0x0002d160


	//   ....[73]....
        /*0834*/ 	.word	0x0002d330


	//   ....[74]....
        /*0838*/ 	.word	0x0002d360


	//   ....[75]....
        /*083c*/ 	.word	0x0002d390


	//   ....[76]....
        /*0840*/ 	.word	0x0002d3c0


	//   ....[77]....
        /*0844*/ 	.word	0x0002d3f0


	//   ....[78]....
        /*0848*/ 	.word	0x0002d420


	//   ....[79]....
        /*084c*/ 	.word	0x0002d590


	//   ....[80]....
        /*0850*/ 	.word	0x0002d5c0


	//   ....[81]....
        /*0854*/ 	.word	0x0002d5f0


	//   ....[82]....
        /*0858*/ 	.word	0x0002d620


	//   ....[83]....
        /*085c*/ 	.word	0x0002d650


	//   ....[84]....
        /*0860*/ 	.word	0x0002d680


	//   ....[85]....
        /*0864*/ 	.word	0x0002d710


	//   ....[86]....
        /*0868*/ 	.word	0x0002d770


	//   ....[87]....
        /*086c*/ 	.word	0x0002d800


	//   ....[88]....
        /*0870*/ 	.word	0x0002e910


	//   ....[89]....
        /*0874*/ 	.word	0x000314e0


	//   ....[90]....
        /*0878*/ 	.word	0x00031500


	//   ....[91]....
        /*087c*/ 	.word	0x00031590


	//   ....[92]....
        /*0880*/ 	.word	0x000315b0


	//   ....[93]....
        /*0884*/ 	.word	0x00031630


	//   ....[94]....
        /*0888*/ 	.word	0x00031650


	//   ....[95]....
        /*088c*/ 	.word	0x00031660


	//   ....[96]....
        /*0890*/ 	.word	0x00031670


	//   ....[97]....
        /*0894*/ 	.word	0x00031e50


	//   ....[98]....
        /*0898*/ 	.word	0x00031e80


	//   ....[99]....
        /*089c*/ 	.word	0x00031f30


	//   ....[100]....
        /*08a0*/ 	.word	0x00031f40


	//   ....[101]....
        /*08a4*/ 	.word	0x00031f50


	//   ....[102]....
        /*08a8*/ 	.word	0x00031f60


	//   ....[103]....
        /*08ac*/ 	.word	0x00031fe0


	//   ....[104]....
        /*08b0*/ 	.word	0x00031ff0


	//   ....[105]....
        /*08b4*/ 	.word	0x00032950


	//   ....[106]....
        /*08b8*/ 	.word	0x000329e0


	//   ....[107]....
        /*08bc*/ 	.word	0x00032a60


	//   ....[108]....
        /*08c0*/ 	.word	0x00032bb0


	//   ....[109]....
        /*08c4*/ 	.word	0x00032c10


	//   ....[110]....
        /*08c8*/ 	.word	0x00032c30


	//   ....[111]....
        /*08cc*/ 	.word	0x00032c40


	//   ....[112]....
        /*08d0*/ 	.word	0x00032ed0


	//   ....[113]....
        /*08d4*/ 	.word	0x00033430


	//   ....[114]....
        /*08d8*/ 	.word	0x00033490


	//   ....[115]....
        /*08dc*/ 	.word	0x00033680


	//   ....[116]....
        /*08e0*/ 	.word	0x00033690


	//   ....[117]....
        /*08e4*/ 	.word	0x000336b0


	//   ....[118]....
        /*08e8*/ 	.word	0x000336e0


	//   ....[119]....
        /*08ec*/ 	.word	0x00033700


	//   ....[120]....
        /*08f0*/ 	.word	0x00033950


	//   ....[121]....
        /*08f4*/ 	.word	0x00034160


	//   ....[122]....
        /*08f8*/ 	.word	0x00034180


	//   ....[123]....
        /*08fc*/ 	.word	0x000341d0


	//   ....[124]....
        /*0900*/ 	.word	0x000341e0


	//   ....[125]....
        /*0904*/ 	.word	0x00034220


	//   ....[126]....
        /*0908*/ 	.word	0x00034230


	//   ....[127]....
        /*090c*/ 	.word	0x00034240


	//   ....[128]....
        /*0910*/ 	.word	0x00034280


	//   ....[129]....
        /*0914*/ 	.word	0x000345a0


	//   ....[130]....
        /*0918*/ 	.word	0x000345e0


	//   ....[131]....
        /*091c*/ 	.word	0x00034600


	//   ....[132]....
        /*0920*/ 	.word	0x00034620


	//   ....[133]....
        /*0924*/ 	.word	0x00034650


	//   ....[134]....
        /*0928*/ 	.word	0x00034670


	//   ....[135]....
        /*092c*/ 	.word	0x00034770


	//   ....[136]....
        /*0930*/ 	.word	0x000348c0


	//   ....[137]....
        /*0934*/ 	.word	0x00034ec0


	//   ....[138]....
        /*0938*/ 	.word	0x00034f10


	//   ....[139]....
        /*093c*/ 	.word	0x00034f40


	//   ....[140]....
        /*0940*/ 	.word	0x00034f70


	//   ....[141]....
        /*0944*/ 	.word	0x00034f80


	//   ....[142]....
        /*0948*/ 	.word	0x00034fb0


	//   ....[143]....
        /*094c*/ 	.word	0x00034fe0


	//   ....[144]....
        /*0950*/ 	.word	0x00035010


	//   ....[145]....
        /*0954*/ 	.word	0x00035190


	//   ....[146]....
        /*0958*/ 	.word	0x000351c0


	//   ....[147]....
        /*095c*/ 	.word	0x000351f0


	//   ....[148]....
        /*0960*/ 	.word	0x00035220


	//   ....[149]....
        /*0964*/ 	.word	0x00035250


	//   ....[150]....
        /*0968*/ 	.word	0x00035280


	//   ....[151]....
        /*096c*/ 	.word	0x00035340


	//   ....[152]....
        /*0970*/ 	.word	0x00035360


	//   ....[153]....
        /*0974*/ 	.word	0x000353d0


	//   ....[154]....
        /*0978*/ 	.word	0x00035a70


	//   ....[155]....
        /*097c*/ 	.word	0x00035d90


	//   ....[156]....
        /*0980*/ 	.word	0x00035e20


	//   ....[157]....
        /*0984*/ 	.word	0x00035f00


	//   ....[158]....
        /*0988*/ 	.word	0x00035f90


	//   ....[159]....
        /*098c*/ 	.word	0x00036070


	//   ....[160]....
        /*0990*/ 	.word	0x00036100


	//   ....[161]....
        /*0994*/ 	.word	0x000361e0


	//   ....[162]....
        /*0998*/ 	.word	0x00036270


	//   ....[163]....
        /*099c*/ 	.word	0x000362c0


	//   ....[164]....
        /*09a0*/ 	.word	0x00036310


	//   ....[165]....
        /*09a4*/ 	.word	0x000363b0


	//   ....[166]....
        /*09a8*/ 	.word	0x00036440


	//   ....[167]....
        /*09ac*/ 	.word	0x00036490


	//   ....[168]....
        /*09b0*/ 	.word	0x000364e0


	//   ....[169]....
        /*09b4*/ 	.word	0x000365d0


	//   ....[170]....
        /*09b8*/ 	.word	0x00036680


	//   ....[171]....
        /*09bc*/ 	.word	0x00036700


	//   ....[172]....
        /*09c0*/ 	.word	0x00036770


	//   ....[173]....
        /*09c4*/ 	.word	0x000368c0


	//   ....[174]....
        /*09c8*/ 	.word	0x00036a10


	//   ....[175]....
        /*09cc*/ 	.word	0x00036a70


	//   ....[176]....
        /*09d0*/ 	.word	0x00036ad0


	//   ....[177]....
        /*09d4*/ 	.word	0x00036dc0


	//   ....[178]....
        /*09d8*/ 	.word	0x00037090


	//   ....[179]....
        /*09dc*/ 	.word	0x00037180


	//   ....[180]....
        /*09e0*/ 	.word	0x00037220


	//   ....[181]....
        /*09e4*/ 	.word	0x00037280


	//   ....[182]....
        /*09e8*/ 	.word	0x00037370


	//   ....[183]....
        /*09ec*/ 	.word	0x000373e0


	//   ....[184]....
        /*09f0*/ 	.word	0x000374d0


	//   ....[185]....
        /*09f4*/ 	.word	0x00037540


	//   ....[186]....
        /*09f8*/ 	.word	0x000375e0


	//   ....[187]....
        /*09fc*/ 	.word	0x000376d0


	//   ....[188]....
        /*0a00*/ 	.word	0x00037770


	//   ....[189]....
        /*0a04*/ 	.word	0x000377d0


	//   ....[190]....
        /*0a08*/ 	.word	0x00037890


	//   ....[191]....
        /*0a0c*/ 	.word	0x000378f0


	//   ....[192]....
        /*0a10*/ 	.word	0x00037990


	//   ....[193]....
        /*0a14*/ 	.word	0x00037a40


	//   ....[194]....
        /*0a18*/ 	.word	0x00037ae0


	//   ....[195]....
        /*0a1c*/ 	.word	0x00037e10


	//   ....[196]....
        /*0a20*/ 	.word	0x00037ed0


	//   ....[197]....
        /*0a24*/ 	.word	0x00038140


	//   ....[198]....
        /*0a28*/ 	.word	0x000381c0


	//   ....[199]....
        /*0a2c*/ 	.word	0x000383d0


	//   ....[200]....
        /*0a30*/ 	.word	0x00038420


	//   ....[201]....
        /*0a34*/ 	.word	0x00038590


	//   ....[202]....
        /*0a38*/ 	.word	0x00038620


	//   ....[203]....
        /*0a3c*/ 	.word	0x00038760


	//   ....[204]....
        /*0a40*/ 	.word	0x00038860


	//   ....[205]....
        /*0a44*/ 	.word	0x00038ad0


	//   ....[206]....
        /*0a48*/ 	.word	0x00038b20


	//   ....[207]....
        /*0a4c*/ 	.word	0x00038cf0


	//   ....[208]....
        /*0a50*/ 	.word	0x00038d40


	//   ....[209]....
        /*0a54*/ 	.word	0x00038f10


	//   ....[210]....
        /*0a58*/ 	.word	0x00038f60


	//   ....[211]....
        /*0a5c*/ 	.word	0x00039050


	//   ....[212]....
        /*0a60*/ 	.word	0x000390f0


	//   ....[213]....
        /*0a64*/ 	.word	0x00039150


	//   ....[214]....
        /*0a68*/ 	.word	0x00039200


	//   ....[215]....
        /*0a6c*/ 	.word	0x00039260


	//   ....[216]....
        /*0a70*/ 	.word	0x00039310


	//   ....[217]....
        /*0a74*/ 	.word	0x00039370


	//   ....[218]....
        /*0a78*/ 	.word	0x00039420


	//   ....[219]....
        /*0a7c*/ 	.word	0x00039510


	//   ....[220]....
        /*0a80*/ 	.word	0x000395f0


	//   ....[221]....
        /*0a84*/ 	.word	0x00039700


	//   ....[222]....
        /*0a88*/ 	.word	0x00039800


	//   ....[223]....
        /*0a8c*/ 	.word	0x00039930


	//   ....[224]....
        /*0a90*/ 	.word	0x00039a10


	//   ....[225]....
        /*0a94*/ 	.word	0x00039b10


	//   ....[226]....
        /*0a98*/ 	.word	0x00039bf0


	//   ....[227]....
        /*0a9c*/ 	.word	0x00039c80


	//   ....[228]....
        /*0aa0*/ 	.word	0x00039d20


	//   ....[229]....
        /*0aa4*/ 	.word	0x00039e40


	//   ....[230]....
        /*0aa8*/ 	.word	0x00039eb0


	//   ....[231]....
        /*0aac*/ 	.word	0x00039f20


	//   ....[232]....
        /*0ab0*/ 	.word	0x00039f90


	//   ....[233]....
        /*0ab4*/ 	.word	0x0003a000


	//   ....[234]....
        /*0ab8*/ 	.word	0x0003a080


	//   ....[235]....
        /*0abc*/ 	.word	0x0003a110


	//   ....[236]....
        /*0ac0*/ 	.word	0x0003a1a0


	//   ....[237]....
        /*0ac4*/ 	.word	0x0003a210


	//   ....[238]....
        /*0ac8*/ 	.word	0x0003a280


	//   ....[239]....
        /*0acc*/ 	.word	0x0003a2f0


	//   ....[240]....
        /*0ad0*/ 	.word	0x0003a370


	//   ....[241]....
        /*0ad4*/ 	.word	0x0003a3e0


	//   ....[242]....
        /*0ad8*/ 	.word	0x0003a480


	//   ....[243]....
        /*0adc*/ 	.word	0x0003a510


	//   ....[244]....
        /*0ae0*/ 	.word	0x0003a630


	//   ....[245]....
        /*0ae4*/ 	.word	0x0003c570


	//   ....[246]....
        /*0ae8*/ 	.word	0x0003dd30


	//   ....[247]....
        /*0aec*/ 	.word	0x0003e320


	//   ....[248]....
        /*0af0*/ 	.word	0x0003f030


	//   ....[249]....
        /*0af4*/ 	.word	0x0003f080


	//   ....[250]....
        /*0af8*/ 	.word	0x0003f0a0


	//   ....[251]....
        /*0afc*/ 	.word	0x0003f0b0


	//   ....[252]....
        /*0b00*/ 	.word	0x00049d00


	//----- nvinfo : EIATTR_REG_RECONFIG
	.align		4
.L_470:
        /*0b04*/ 	.byte	0x01, 0x54
	.zero		2


	//----- nvinfo : EIATTR_SYSCALL_OFFSETS
	.align		4
        /*0b08*/ 	.byte	0x04, 0x46
        /*0b0a*/ 	.short	(.L_472 - .L_471)


	//   ....[0]....
.L_471:
        /*0b0c*/ 	.word	0x00002030


	//   ....[1]....
        /*0b10*/ 	.word	0x00002180


	//   ....[2]....
        /*0b14*/ 	.word	0x0000dcf0


	//   ....[3]....
        /*0b18*/ 	.word	0x0000e640


	//   ....[4]....
        /*0b1c*/ 	.word	0x000308f0


	//   ....[5]....
        /*0b20*/ 	.word	0x00030a40


	//   ....[6]....
        /*0b24*/ 	.word	0x00030b30


	//   ....[7]....
        /*0b28*/ 	.word	0x00031a40


	//   ....[8]....
        /*0b2c*/ 	.word	0x000322c0


	//----- nvinfo : EIATTR_MBARRIER_INSTR_OFFSETS
	.align		4
.L_472:
        /*0b30*/ 	.byte	0x04, 0x39
        /*0b32*/ 	.short	(.L_474 - .L_473)


	//   ....[0]....
.L_473:
        /*0b34*/ 	.word	0x000002d0
        /*0b38*/ 	.word	0x000000ff
        /*0b3c*/ 	.word	0x00038800
        /*0b40*/ 	.short	0x0100
        /*0b42*/ 	.byte	0x08
	.zero		1


	//   ....[1]....
        /*0b44*/ 	.word	0x000002f0
        /*0b48*/ 	.word	0x000000ff
        /*0b4c*/ 	.word	0x00038810
        /*0b50*/ 	.short	0x0100
        /*0b52*/ 	.byte	0x08
	.zero		1


	//   ....[2]....
        /*0b54*/ 	.word	0x00000300
        /*0b58*/ 	.word	0x000000ff
        /*0b5c*/ 	.word	0x00038820
        /*0b60*/ 	.short	0x0100
        /*0b62*/ 	.byte	0x08
	.zero		1


	//   ....[3]....
        /*0b64*/ 	.word	0x000003b0
        /*0b68*/ 	.word	0x000000ff
        /*0b6c*/ 	.word	0x00038830
        /*0b70*/ 	.short	0x0100
        /*0b72*/ 	.byte	0x06
	.zero		1


	//   ....[4]....
        /*0b74*/ 	.word	0x000003c0
        /*0b78*/ 	.word	0x000000ff
        /*0b7c*/ 	.word	0x00038840
        /*0b80*/ 	.short	0x0100
        /*0b82*/ 	.byte	0x06
	.zero		1


	//   ....[5]....
        /*0b84*/ 	.word	0x000003d0
        /*0b88*/ 	.word	0x000000ff
        /*0b8c*/ 	.word	0x00038838
        /*0b90*/ 	.short	0x0100
        /*0b92*/ 	.byte	0x06
	.zero		1


	//   ....[6]....
        /*0b94*/ 	.word	0x000003e0
        /*0b98*/ 	.word	0x000000ff
        /*0b9c*/ 	.word	0x00038848
        /*0ba0*/ 	.short	0x0100
        /*0ba2*/ 	.byte	0x06
	.zero		1


	//   ....[7]....
        /*0ba4*/ 	.word	0x00000510
        /*0ba8*/ 	.word	0x000000ff
        /*0bac*/ 	.word	0x00038850
        /*0bb0*/ 	.short	0x0100
        /*0bb2*/ 	.byte	0x08
	.zero		1


	//   ....[8]....
        /*0bb4*/ 	.word	0x00000520
        /*0bb8*/ 	.word	0x000000ff
        /*0bbc*/ 	.word	0x00038860
        /*0bc0*/ 	.short	0x0100
        /*0bc2*/ 	.byte	0x08
	.zero		1


	//   ....[9]....
        /*0bc4*/ 	.word	0x00000530
        /*0bc8*/ 	.word	0x000000ff
        /*0bcc*/ 	.word	0x00038858
        /*0bd0*/ 	.short	0x0100
        /*0bd2*/ 	.byte	0x08
	.zero		1


	//   ....[10]....
        /*0bd4*/ 	.word	0x00000540
        /*0bd8*/ 	.word	0x000000ff
        /*0bdc*/ 	.word	0x00038868
        /*0be0*/ 	.short	0x0100
        /*0be2*/ 	.byte	0x08
	.zero		1


	//   ....[11]....
        /*0be4*/ 	.word	0x00000630
        /*0be8*/ 	.word	0x000000ff
        /*0bec*/ 	.word	0x00038870
        /*0bf0*/ 	.short	0x0100
        /*0bf2*/ 	.byte	0x06
	.zero		1


	//   ....[12]....
        /*0bf4*/ 	.word	0x00000640
        /*0bf8*/ 	.word	0x000000ff
        /*0bfc*/ 	.word	0x00038880
        /*0c00*/ 	.short	0x0100
        /*0c02*/ 	.byte	0x06
	.zero		1


	//   ....[13]....
        /*0c04*/ 	.word	0x00000650
        /*0c08*/ 	.word	0x000000ff
        /*0c0c*/ 	.word	0x00038878
        /*0c10*/ 	.short	0x0100
        /*0c12*/ 	.byte	0x06
	.zero		1


	//   ....[14]....
        /*0c14*/ 	.word	0x00000660
        /*0c18*/ 	.word	0x000000ff
        /*0c1c*/ 	.word	0x00038888
        /*0c20*/ 	.short	0x0100
        /*0c22*/ 	.byte	0x06
	.zero		1


	//   ....[15]....
        /*0c24*/ 	.word	0x00000790
        /*0c28*/ 	.word	0x000000ff
        /*0c2c*/ 	.word	0x00038890
        /*0c30*/ 	.short	0x0100
        /*0c32*/ 	.byte	0x08
	.zero		1


	//   ....[16]....
        /*0c34*/ 	.word	0x000007a0
        /*0c38*/ 	.word	0x000000ff
        /*0c3c*/ 	.word	0x000388a0
        /*0c40*/ 	.short	0x0100
        /*0c42*/ 	.byte	0x08
	.zero		1


	//   ....[17]....
        /*0c44*/ 	.word	0x000007b0
        /*0c48*/ 	.word	0x000000ff
        /*0c4c*/ 	.word	0x00038898
        /*0c50*/ 	.short	0x0100
        /*0c52*/ 	.byte	0x08
	.zero		1


	//   ....[18]....
        /*0c54*/ 	.word	0x000007c0
        /*0c58*/ 	.word	0x000000ff
        /*0c5c*/ 	.word	0x000388a8
        /*0c60*/ 	.short	0x0100
        /*0c62*/ 	.byte	0x08
	.zero		1


	//   ....[19]....
        /*0c64*/ 	.word	0x000008f0
        /*0c68*/ 	.word	0x000000ff
        /*0c6c*/ 	.word	0x000388b0
        /*0c70*/ 	.short	0x0100
        /*0c72*/ 	.byte	0x08
	.zero		1


	//   ....[20]....
        /*0c74*/ 	.word	0x00000900
        /*0c78*/ 	.word	0x000000ff
        /*0c7c*/ 	.word	0x000388c0
        /*0c80*/ 	.short	0x0100
        /*0c82*/ 	.byte	0x08
	.zero		1


	//   ....[21]....
        /*0c84*/ 	.word	0x00000910
        /*0c88*/ 	.word	0x000000ff
        /*0c8c*/ 	.word	0x000388b8
        /*0c90*/ 	.short	0x0100
        /*0c92*/ 	.byte	0x08
	.zero		1


	//   ....[22]....
        /*0c94*/ 	.word	0x00000920
        /*0c98*/ 	.word	0x000000ff
        /*0c9c*/ 	.word	0x000388c8
        /*0ca0*/ 	.short	0x0100
        /*0ca2*/ 	.byte	0x08
	.zero		1


	//   ....[23]....
        /*0ca4*/ 	.word	0x00002d20
        /*0ca8*/ 	.word	0x0000003d
        /*0cac*/ 	.word	0x00038890
        /*0cb0*/ 	.short	0x010a
        /*0cb2*/ 	.byte	0x3f
	.zero		1


	//   ....[24]....
        /*0cb4*/ 	.word	0x000037c0
        /*0cb8*/ 	.word	0x0000003d
        /*0cbc*/ 	.word	0x00038890
        /*0cc0*/ 	.short	0x010a
        /*0cc2*/ 	.byte	0x3f
	.zero		1


	//   ....[25]....
        /*0cc4*/ 	.word	0x00004060
        /*0cc8*/ 	.word	0x0000003d
        /*0ccc*/ 	.word	0x00038890
        /*0cd0*/ 	.short	0x010a
        /*0cd2*/ 	.byte	0x3f
	.zero		1


	//   ....[26]....
        /*0cd4*/ 	.word	0x00004440
        /*0cd8*/ 	.word	0x00000004
        /*0cdc*/ 	.word	0x00000000
        /*0ce0*/ 	.short	0x0101
        /*0ce2*/ 	.byte	0x3f
	.zero		1


	//   ....[27]....
        /*0ce4*/ 	.word	0x00004470
        /*0ce8*/ 	.word	0x0000003d
        /*0cec*/ 	.word	0x000388b0
        /*0cf0*/ 	.short	0x010a
        /*0cf2*/ 	.byte	0x3f
	.zero		1


	//   ....[28]....
        /*0cf4*/ 	.word	0x00004c80
        /*0cf8*/ 	.word	0x0000003d
        /*0cfc*/ 	.word	0x00000000
        /*0d00*/ 	.short	0x0101
        /*0d02*/ 	.byte	0x3f
	.zero		1


	//   ....[29]....
        /*0d04*/ 	.word	0x00008080
        /*0d08*/ 	.word	0x0000000c
        /*0d0c*/ 	.word	0x00000000
        /*0d10*/ 	.short	0x0101
        /*0d12*/ 	.byte	0x3f
	.zero		1


	//   ....[30]....
        /*0d14*/ 	.word	0x0000be90
        /*0d18*/ 	.word	0x0000000c
        /*0d1c*/ 	.word	0x00000000
        /*0d20*/ 	.short	0x0101
        /*0d22*/ 	.byte	0x3f
	.zero		1


	//   ....[31]....
        /*0d24*/ 	.word	0x0000e3c0
        /*0d28*/ 	.word	0x00000002
        /*0d2c*/ 	.word	0x00038800
        /*0d30*/ 	.short	0x010a
        /*0d32*/ 	.byte	0x3f
	.zero		1


	//   ....[32]....
        /*0d34*/ 	.word	0x0000e410
        /*0d38*/ 	.word	0x00000002
        /*0d3c*/ 	.word	0x00038800
        /*0d40*/ 	.short	0x010a
        /*0d42*/ 	.byte	0x3f
	.zero		1


	//   ....[33]....
        /*0d44*/ 	.word	0x0000ee90
        /*0d48*/ 	.word	0x00000002
        /*0d4c*/ 	.word	0x00038800
        /*0d50*/ 	.short	0x010a
        /*0d52*/ 	.byte	0x3f
	.zero		1


	//   ....[34]....
        /*0d54*/ 	.word	0x000103f0
        /*0d58*/ 	.word	0x00000002
        /*0d5c*/ 	.word	0x00038800
        /*0d60*/ 	.short	0x010a
        /*0d62*/ 	.byte	0x3f
	.zero		1


	//   ....[35]....
        /*0d64*/ 	.word	0x00011af0
        /*0d68*/ 	.word	0x00000004
        /*0d6c*/ 	.word	0x00000000
        /*0d70*/ 	.short	0x010a
        /*0d72*/ 	.byte	0x3f
	.zero		1


	//   ....[36]....
        /*0d74*/ 	.word	0x00011b90
        /*0d78*/ 	.word	0x00000006
        /*0d7c*/ 	.word	0x00000000
        /*0d80*/ 	.short	0x010a
        /*0d82*/ 	.byte	0x3f
	.zero		1


	//   ....[37]....
        /*0d84*/ 	.word	0x00011fb0
        /*0d88*/ 	.word	0x00000002
        /*0d8c*/ 	.word	0x00000000
        /*0d90*/ 	.short	0x010a
        /*0d92*/ 	.byte	0x3f
	.zero		1


	//   ....[38]....
        /*0d94*/ 	.word	0x00012010
        /*0d98*/ 	.word	0x00000002
        /*0d9c*/ 	.word	0x00000000
        /*0da0*/ 	.short	0x010a
        /*0da2*/ 	.byte	0x3f
	.zero		1


	//   ....[39]....
        /*0da4*/ 	.word	0x00013ba0
        /*0da8*/ 	.word	0x0000000e
        /*0dac*/ 	.word	0x00000000
        /*0db0*/ 	.short	0x0101
        /*0db2*/ 	.byte	0x3f
	.zero		1


	//   ....[40]....
        /*0db4*/ 	.word	0x000198c0
        /*0db8*/ 	.word	0x00000002
        /*0dbc*/ 	.word	0x00000000
        /*0dc0*/ 	.short	0x0101
        /*0dc2*/ 	.byte	0x3f
	.zero		1


	//   ....[41]....
        /*0dc4*/ 	.word	0x00019ce0
        /*0dc8*/ 	.word	0x00000004
        /*0dcc*/ 	.word	0x00000000
        /*0dd0*/ 	.short	0x010a
        /*0dd2*/ 	.byte	0x3f
	.zero		1


	//   ....[42]....
        /*0dd4*/ 	.word	0x00019d80
        /*0dd8*/ 	.word	0x00000006
        /*0ddc*/ 	.word	0x00000000
        /*0de0*/ 	.short	0x010a
        /*0de2*/ 	.byte	0x3f
	.zero		1


	//   ....[43]....
        /*0de4*/ 	.word	0x0001a1a0
        /*0de8*/ 	.word	0x0000000e
        /*0dec*/ 	.word	0x00000000
        /*0df0*/ 	.short	0x010a
        /*0df2*/ 	.byte	0x3f
	.zero		1


	//   ....[44]....
        /*0df4*/ 	.word	0x0001a200
        /*0df8*/ 	.word	0x0000000e
        /*0dfc*/ 	.word	0x00000000
        /*0e00*/ 	.short	0x010a
        /*0e02*/ 	.byte	0x3f
	.zero		1


	//   ....[45]....
        /*0e04*/ 	.word	0x0001bd90
        /*0e08*/ 	.word	0x0000000e
        /*0e0c*/ 	.word	0x00000000
        /*0e10*/ 	.short	0x0101
        /*0e12*/ 	.byte	0x3f
	.zero		1


	//   ....[46]....
        /*0e14*/ 	.word	0x00020c40
        /*0e18*/ 	.word	0x00000002
        /*0e1c*/ 	.word	0x00000000
        /*0e20*/ 	.short	0x0101
        /*0e22*/ 	.byte	0x3f
	.zero		1


	//   ....[47]....
        /*0e24*/ 	.word	0x00020e10
        /*0e28*/ 	.word	0x00000004
        /*0e2c*/ 	.word	0x00000000
        /*0e30*/ 	.short	0x010a
        /*0e32*/ 	.byte	0x3f
	.zero		1


	//   ....[48]....
        /*0e34*/ 	.word	0x00020eb0
        /*0e38*/ 	.word	0x00000006
        /*0e3c*/ 	.word	0x00000000
        /*0e40*/ 	.short	0x010a
        /*0e42*/ 	.byte	0x3f
	.zero		1


	//   ....[49]....
        /*0e44*/ 	.word	0x000212d0
        /*0e48*/ 	.word	0x0000000c
        /*0e4c*/ 	.word	0x00000000
        /*0e50*/ 	.short	0x010a
        /*0e52*/ 	.byte	0x3f
	.zero		1


	//   ....[50]....
        /*0e54*/ 	.word	0x00021330
        /*0e58*/ 	.word	0x0000000c
        /*0e5c*/ 	.word	0x00000000
        /*0e60*/ 	.short	0x010a
        /*0e62*/ 	.byte	0x3f
	.zero		1


	//   ....[51]....
        /*0e64*/ 	.word	0x00022ec0
        /*0e68*/ 	.word	0x0000000c
        /*0e6c*/ 	.word	0x00000000
        /*0e70*/ 	.short	0x0101
        /*0e72*/ 	.byte	0x3f
	.zero		1


	//   ....[52]....
        /*0e74*/ 	.word	0x00028be0
        /*0e78*/ 	.word	0x00000002
        /*0e7c*/ 	.word	0x00000000
        /*0e80*/ 	.short	0x0101
        /*0e82*/ 	.byte	0x3f
	.zero		1


	//   ....[53]....
        /*0e84*/ 	.word	0x0002bec0
        /*0e88*/ 	.word	0x00000003
        /*0e8c*/ 	.word	0x00000000
        /*0e90*/ 	.short	0x0101
        /*0e92*/ 	.byte	0x3f
	.zero		1


	//   ....[54]....
        /*0e94*/ 	.word	0x0002e9f0
        /*0e98*/ 	.word	0x00000017
        /*0e9c*/ 	.word	0x00038820
        /*0ea0*/ 	.short	0x010a
        /*0ea2*/ 	.byte	0x3f
	.zero		1


	//   ....[55]....
        /*0ea4*/ 	.word	0x0002eaa0
        /*0ea8*/ 	.word	0x00000003
        /*0eac*/ 	.word	0x000388a0
        /*0eb0*/ 	.short	0x010a
        /*0eb2*/ 	.byte	0x3f
	.zero		1


	//   ....[56]....
        /*0eb4*/ 	.word	0x0002ecd0
        /*0eb8*/ 	.word	0x00000003
        /*0ebc*/ 	.word	0x000388c0
        /*0ec0*/ 	.short	0x010a
        /*0ec2*/ 	.byte	0x3f
	.zero		1


	//   ....[57]....
        /*0ec4*/ 	.word	0x0002f6c0
        /*0ec8*/ 	.word	0x0000000a
        /*0ecc*/ 	.word	0x000388a0
        /*0ed0*/ 	.short	0x010a
        /*0ed2*/ 	.byte	0x3f
	.zero		1


	//   ....[58]....
        /*0ed4*/ 	.word	0x0002f8e0
        /*0ed8*/ 	.word	0x0000000a
        /*0edc*/ 	.word	0x000388c0
        /*0ee0*/ 	.short	0x010a
        /*0ee2*/ 	.byte	0x3f
	.zero		1


	//   ....[59]....
        /*0ee4*/ 	.word	0x00031280
        /*0ee8*/ 	.word	0x00000011
        /*0eec*/ 	.word	0x00038840
        /*0ef0*/ 	.short	0x010a
        /*0ef2*/ 	.byte	0x3f
	.zero		1


	//   ....[60]....
        /*0ef4*/ 	.word	0x00031770
        /*0ef8*/ 	.word	0x00000011
        /*0efc*/ 	.word	0x00038830
        /*0f00*/ 	.short	0x0107
        /*0f02*/ 	.byte	0x3f
	.zero		1


	//   ....[61]....
        /*0f04*/ 	.word	0x00031840
        /*0f08*/ 	.word	0x00000011
        /*0f0c*/ 	.word	0x00038830
        /*0f10*/ 	.short	0x0101
        /*0f12*/ 	.byte	0x3f
	.zero		1


	//   ....[62]....
        /*0f14*/ 	.word	0x00032100
        /*0f18*/ 	.word	0x00000017
        /*0f1c*/ 	.word	0x00038800
        /*0f20*/ 	.short	0x0107
        /*0f22*/ 	.byte	0x3f
	.zero		1


	//   ....[63]....
        /*0f24*/ 	.word	0x00032190
        /*0f28*/ 	.word	0x00000017
        /*0f2c*/ 	.word	0x00038800
        /*0f30*/ 	.short	0x0101
        /*0f32*/ 	.byte	0x3f
	.zero		1


	//   ....[64]....
        /*0f34*/ 	.word	0x00033090
        /*0f38*/ 	.word	0x00000017
        /*0f3c*/ 	.word	0x00038810
        /*0f40*/ 	.short	0x0107
        /*0f42*/ 	.byte	0x3f
	.zero		1


	//   ....[65]....
        /*0f44*/ 	.word	0x00033190
        /*0f48*/ 	.word	0x00000017
        /*0f4c*/ 	.word	0x00038810
        /*0f50*/ 	.short	0x0101
        /*0f52*/ 	.byte	0x3f
	.zero		1


	//   ....[66]....
        /*0f54*/ 	.word	0x000331b0
        /*0f58*/ 	.word	0x00000017
        /*0f5c*/ 	.word	0x00038820
        /*0f60*/ 	.short	0x010a
        /*0f62*/ 	.byte	0x3f
	.zero		1


	//   ....[67]....
        /*0f64*/ 	.word	0x00033240
        /*0f68*/ 	.word	0x00000011
        /*0f6c*/ 	.word	0x00038860
        /*0f70*/ 	.short	0x010a
        /*0f72*/ 	.byte	0x3f
	.zero		1


	//   ....[68]....
        /*0f74*/ 	.word	0x00033b70
        /*0f78*/ 	.word	0x00000011
        /*0f7c*/ 	.word	0x00038850
        /*0f80*/ 	.short	0x0107
        /*0f82*/ 	.byte	0x3f
	.zero		1


	//   ....[69]....
        /*0f84*/ 	.word	0x00033c40
        /*0f88*/ 	.word	0x00000011
        /*0f8c*/ 	.word	0x00038850
        /*0f90*/ 	.short	0x0101
        /*0f92*/ 	.byte	0x3f
	.zero		1


	//   ....[70]....
        /*0f94*/ 	.word	0x00033fc0
        /*0f98*/ 	.word	0x00000006
        /*0f9c*/ 	.word	0x00038840
        /*0fa0*/ 	.short	0x010a
        /*0fa2*/ 	.byte	0x3f
	.zero		1


	//   ....[71]....
        /*0fa4*/ 	.word	0x00034300
        /*0fa8*/ 	.word	0x00000006
        /*0fac*/ 	.word	0x00038830
        /*0fb0*/ 	.short	0x0107
        /*0fb2*/ 	.byte	0x3f
	.zero		1


	//   ....[72]....
        /*0fb4*/ 	.word	0x000343c0
        /*0fb8*/ 	.word	0x00000006
        /*0fbc*/ 	.word	0x00038830
        /*0fc0*/ 	.short	0x0101
        /*0fc2*/ 	.byte	0x3f
	.zero		1


	//   ....[73]....
        /*0fc4*/ 	.word	0x000343f0
        /*0fc8*/ 	.word	0x00000006
        /*0fcc*/ 	.word	0x00038860
        /*0fd0*/ 	.short	0x010a
        /*0fd2*/ 	.byte	0x3f
	.zero		1


	//   ....[74]....
        /*0fd4*/ 	.word	0x00034ac0
        /*0fd8*/ 	.word	0x00000006
        /*0fdc*/ 	.word	0x00038850
        /*0fe0*/ 	.short	0x0107
        /*0fe2*/ 	.byte	0x3f
	.zero		1


	//   ....[75]....
        /*0fe4*/ 	.word	0x00034b80
        /*0fe8*/ 	.word	0x00000006
        /*0fec*/ 	.word	0x00038850
        /*0ff0*/ 	.short	0x0101
        /*0ff2*/ 	.byte	0x3f
	.zero		1


	//   ....[76]....
        /*0ff4*/ 	.word	0x000359f0
        /*0ff8*/ 	.word	0x00000004
        /*0ffc*/ 	.word	0x00038820
        /*1000*/ 	.short	0x010a
        /*1002*/ 	.byte	0x3f
	.zero		1


	//   ....[77]....
        /*1004*/ 	.word	0x00035b60
        /*1008*/ 	.word	0x00000005
        /*100c*/ 	.word	0x00038840
        /*1010*/ 	.short	0x010a
        /*1012*/ 	.byte	0x3f
	.zero		1


	//   ....[78]....
        /*1014*/ 	.word	0x00035c00
        /*1018*/ 	.word	0x00000019
        /*101c*/ 	.word	0x00038840
        /*1020*/ 	.short	0x010a
        /*1022*/ 	.byte	0x3f
	.zero		1


	//   ....[79]....
        /*1024*/ 	.word	0x00035c40
        /*1028*/ 	.word	0x00000005
        /*102c*/ 	.word	0x00038860
        /*1030*/ 	.short	0x010a
        /*1032*/ 	.byte	0x3f
	.zero		1


	//   ....[80]....
        /*1034*/ 	.word	0x00035c80
        /*1038*/ 	.word	0x00000019
        /*103c*/ 	.word	0x00038860
        /*1040*/ 	.short	0x010a
        /*1042*/ 	.byte	0x3f
	.zero		1


	//   ....[81]....
        /*1044*/ 	.word	0x00035ce0
        /*1048*/ 	.word	0x0000003d
        /*104c*/ 	.word	0x00038890
        /*1050*/ 	.short	0x010a
        /*1052*/ 	.byte	0x3f
	.zero		1


	//   ....[82]....
        /*1054*/ 	.word	0x00035e50
        /*1058*/ 	.word	0x0000003d
        /*105c*/ 	.word	0x00038890
        /*1060*/ 	.short	0x010a
        /*1062*/ 	.byte	0x3f
	.zero		1


	//   ....[83]....
        /*1064*/ 	.word	0x00035fd0
        /*1068*/ 	.word	0x0000003d
        /*106c*/ 	.word	0x00038890
        /*1070*/ 	.short	0x010a
        /*1072*/ 	.byte	0x3f
	.zero		1


	//   ....[84]....
        /*1074*/ 	.word	0x00036130
        /*1078*/ 	.word	0x0000003d
        /*107c*/ 	.word	0x000388b0
        /*1080*/ 	.short	0x010a
        /*1082*/ 	.byte	0x3f
	.zero		1


	//   ....[85]....
        /*1084*/ 	.word	0x00036510
        /*1088*/ 	.word	0x00000002
        /*108c*/ 	.word	0x00038800
        /*1090*/ 	.short	0x010a
        /*1092*/ 	.byte	0x3f
	.zero		1


	//   ....[86]....
        /*1094*/ 	.word	0x00036b00
        /*1098*/ 	.word	0x00000002
        /*109c*/ 	.word	0x00038800
        /*10a0*/ 	.short	0x010a
        /*10a2*/ 	.byte	0x3f
	.zero		1


	//   ....[87]....
        /*10a4*/ 	.word	0x00036b50
        /*10a8*/ 	.word	0x00000006
        /*10ac*/ 	.word	0x00000000
        /*10b0*/ 	.short	0x010a
        /*10b2*/ 	.byte	0x3f
	.zero		1


	//   ....[88]....
        /*10b4*/ 	.word	0x00036ba0
        /*10b8*/ 	.word	0x00000002
        /*10bc*/ 	.word	0x00000000
        /*10c0*/ 	.short	0x010a
        /*10c2*/ 	.byte	0x3f
	.zero		1


	//   ....[89]....
        /*10c4*/ 	.word	0x00036bf0
        /*10c8*/ 	.word	0x00000006
        /*10cc*/ 	.word	0x00000000
        /*10d0*/ 	.short	0x010a
        /*10d2*/ 	.byte	0x3f
	.zero		1


	//   ....[90]....
        /*10d4*/ 	.word	0x00036c40
        /*10d8*/ 	.word	0x0000000e
        /*10dc*/ 	.word	0x00000000
        /*10e0*/ 	.short	0x010a
        /*10e2*/ 	.byte	0x3f
	.zero		1


	//   ....[91]....
        /*10e4*/ 	.word	0x00036c90
        /*10e8*/ 	.word	0x00000006
        /*10ec*/ 	.word	0x00000000
        /*10f0*/ 	.short	0x010a
        /*10f2*/ 	.byte	0x3f
	.zero		1


	//   ....[92]....
        /*10f4*/ 	.word	0x00036ce0
        /*10f8*/ 	.word	0x0000000c
        /*10fc*/ 	.word	0x00000000
        /*1100*/ 	.short	0x010a
        /*1102*/ 	.byte	0x3f
	.zero		1


	//   ....[93]....
        /*1104*/ 	.word	0x00036e80
        /*1108*/ 	.word	0x00000017
        /*110c*/ 	.word	0x00038820
        /*1110*/ 	.short	0x010a
        /*1112*/ 	.byte	0x3f
	.zero		1


	//   ....[94]....
        /*1114*/ 	.word	0x00036ed0
        /*1118*/ 	.word	0x00000003
        /*111c*/ 	.word	0x000388a0
        /*1120*/ 	.short	0x010a
        /*1122*/ 	.byte	0x3f
	.zero		1


	//   ....[95]....
        /*1124*/ 	.word	0x00036f20
        /*1128*/ 	.word	0x00000003
        /*112c*/ 	.word	0x000388c0
        /*1130*/ 	.short	0x010a
        /*1132*/ 	.byte	0x3f
	.zero		1


	//   ....[96]....
        /*1134*/ 	.word	0x00036f70
        /*1138*/ 	.word	0x0000000a
        /*113c*/ 	.word	0x000388a0
        /*1140*/ 	.short	0x010a
        /*1142*/ 	.byte	0x3f
	.zero		1


	//   ....[97]....
        /*1144*/ 	.word	0x00036fc0
        /*1148*/ 	.word	0x0000000a
        /*114c*/ 	.word	0x000388c0
        /*1150*/ 	.short	0x010a
        /*1152*/ 	.byte	0x3f
	.zero		1


	//   ....[98]....
        /*1154*/ 	.word	0x000370d0
        /*1158*/ 	.word	0x00000011
        /*115c*/ 	.word	0x00038840
        /*1160*/ 	.short	0x010a
        /*1162*/ 	.byte	0x3f
	.zero		1


	//   ....[99]....
        /*1164*/ 	.word	0x00038660
        /*1168*/ 	.word	0x00000017
        /*116c*/ 	.word	0x00038820
        /*1170*/ 	.short	0x010a
        /*1172*/ 	.byte	0x3f
	.zero		1


	//   ....[100]....
        /*1174*/ 	.word	0x000386b0
        /*1178*/ 	.word	0x00000011
        /*117c*/ 	.word	0x00038860
        /*1180*/ 	.short	0x010a
        /*1182*/ 	.byte	0x3f
	.zero		1


	//   ....[101]....
        /*1184*/ 	.word	0x00038fa0
        /*1188*/ 	.word	0x00000006
        /*118c*/ 	.word	0x00038840
        /*1190*/ 	.short	0x010a
        /*1192*/ 	.byte	0x3f
	.zero		1


	//   ....[102]....
        /*1194*/ 	.word	0x00039460
        /*1198*/ 	.word	0x00000006
        /*119c*/ 	.word	0x00038860
        /*11a0*/ 	.short	0x010a
        /*11a2*/ 	.byte	0x3f
	.zero		1


	//   ....[103]....
        /*11a4*/ 	.word	0x0003a550
        /*11a8*/ 	.word	0x00000004
        /*11ac*/ 	.word	0x00038820
        /*11b0*/ 	.short	0x010a
        /*11b2*/ 	.byte	0x3f
	.zero		1


	//   ....[104]....
        /*11b4*/ 	.word	0x0003a6f0
        /*11b8*/ 	.word	0x00000005
        /*11bc*/ 	.word	0x00038840
        /*11c0*/ 	.short	0x010a
        /*11c2*/ 	.byte	0x3f
	.zero		1


	//   ....[105]....
        /*11c4*/ 	.word	0x0003a740
        /*11c8*/ 	.word	0x00000019
        /*11cc*/ 	.word	0x00038840
        /*11d0*/ 	.short	0x010a
        /*11d2*/ 	.byte	0x3f
	.zero		1


	//   ....[106]....
        /*11d4*/ 	.word	0x0003a790
        /*11d8*/ 	.word	0x00000005
        /*11dc*/ 	.word	0x00038860
        /*11e0*/ 	.short	0x010a
        /*11e2*/ 	.byte	0x3f
	.zero		1


	//   ....[107]....
        /*11e4*/ 	.word	0x0003a9b0
        /*11e8*/ 	.word	0x00000009
        /*11ec*/ 	.word	0x00000000
        /*11f0*/ 	.short	0x010a
        /*11f2*/ 	.byte	0x3f
	.zero		1


	//   ....[108]....
        /*11f4*/ 	.word	0x0003aaf0
        /*11f8*/ 	.word	0x0000000c
        /*11fc*/ 	.word	0x00000000
        /*1200*/ 	.short	0x010a
        /*1202*/ 	.byte	0x3f
	.zero		1


	//   ....[109]....
        /*1204*/ 	.word	0x0003b0b0
        /*1208*/ 	.word	0x0000000c
        /*120c*/ 	.word	0x00038810
        /*1210*/ 	.short	0x010a
        /*1212*/ 	.byte	0x3f
	.zero		1


	//   ....[110]....
        /*1214*/ 	.word	0x0003b230
        /*1218*/ 	.word	0x0000000e
        /*121c*/ 	.word	0x00000000
        /*1220*/ 	.short	0x010a
        /*1222*/ 	.byte	0x3f
	.zero		1


	//   ....[111]....
        /*1224*/ 	.word	0x0003b370
        /*1228*/ 	.word	0x0000000c
        /*122c*/ 	.word	0x00000000
        /*1230*/ 	.short	0x010a
        /*1232*/ 	.byte	0x3f
	.zero		1


	//   ....[112]....
        /*1234*/ 	.word	0x0003d840
        /*1238*/ 	.word	0x00000009
        /*123c*/ 	.word	0x00000000
        /*1240*/ 	.short	0x0101
        /*1242*/ 	.byte	0x3f
	.zero		1


	//   ....[113]....
        /*1244*/ 	.word	0x00049ec0
        /*1248*/ 	.word	0x00000000
        /*124c*/ 	.word	0x00000000
        /*1250*/ 	.short	0x0101
        /*1252*/ 	.byte	0x3f
	.zero		1


	//   ....[114]....
        /*1254*/ 	.word	0x00049ee0
        /*1258*/ 	.word	0x0000000c
        /*125c*/ 	.word	0x00000000
        /*1260*/ 	.short	0x010a
        /*1262*/ 	.byte	0x3f
	.zero		1


	//   ....[115]....
        /*1264*/ 	.word	0x00049f30
        /*1268*/ 	.word	0x0000000c
        /*126c*/ 	.word	0x00038810
        /*1270*/ 	.short	0x010a
        /*1272*/ 	.byte	0x3f
	.zero		1


	//   ....[116]....
        /*1274*/ 	.word	0x00049f80
        /*1278*/ 	.word	0x0000000c
        /*127c*/ 	.word	0x00000000
        /*1280*/ 	.short	0x010a
        /*1282*/ 	.byte	0x3f
	.zero		1


	//----- nvinfo : EIATTR_NUM_MBARRIERS
	.align		4
.L_474:
        /*1284*/ 	.byte	0x03, 0x38
        /*1286*/ 	.short	0x0017


	//----- nvinfo : EIATTR_EXIT_INSTR_OFFSETS
	.align		4
        /*1288*/ 	.byte	0x04, 0x1c
        /*128a*/ 	.short	(.L_476 - .L_475)


	//   ....[0]....
.L_475:
        /*128c*/ 	.word	0x00035cd0


	//----- nvinfo : EIATTR_MAX_THREADS
	.align		4
.L_476:
        /*1290*/ 	.byte	0x04, 0x05
        /*1292*/ 	.short	(.L_478 - .L_477)
.L_477:
        /*1294*/ 	.word	0x00000180
        /*1298*/ 	.word	0x00000001
        /*129c*/ 	.word	0x00000001


	//----- nvinfo : EIATTR_CRS_STACK_SIZE
	.align		4
.L_478:
        /*12a0*/ 	.byte	0x04, 0x1e
        /*12a2*/ 	.short	(.L_480 - .L_479)
.L_479:
        /*12a4*/ 	.word	0x00000000


	//----- nvinfo : EIATTR_CBANK_PARAM_SIZE
	.align		4
.L_480:
        /*12a8*/ 	.byte	0x03, 0x19
        /*12aa*/ 	.short	0x0bf0


	//----- nvinfo : EIATTR_PARAM_CBANK
	.align		4
        /*12ac*/ 	.byte	0x04, 0x0a
        /*12ae*/ 	.short	(.L_482 - .L_481)
	.align		4
.L_481:
        /*12b0*/ 	.word	index@(.nv.constant0._ZN7cutlass13device_kernelIN5flash11enable_sm90INS1_16FlashAttnFwdSm90INS1_25CollectiveMainloopFwdSm90ILi2EN4cute5tupleIJNS5_1CILi1EEES8_S8_EEENS6_IJNS7_ILi64EEESA_SA_EEELi512ENS_10bfloat16_tEfNS_4arch4Sm90ELb0ELb1ELb1ELb1ELb1ELb1ELb1ELb0ELb0ELb1ELb0ELb0EEENS1_21CollectiveEpilogueFwdINS6_IJSA_NS7_ILi512EEESA_EEES9_SC_SE_Li256ELb1ELb1ELb0ELb0EEENS1_36VarlenDynamicPersistentTileSchedulerILi64ELi64ELi256ELi128ELb0ELb1ELb1ELb1ELb0ELb1EEEEEEEEEvNT_6ParamsE)
        /*12b4*/ 	.short	0x0210
        /*12b6*/ 	.short	0x0bf0


	//----- nvinfo : EIATTR_SW_WAR
	.align		4
.L_482:
        /*12b8*/ 	.byte	0x04, 0x36
        /*12ba*/ 	.short	(.L_484 - .L_483)
.L_483:
        /*12bc*/ 	.word	0x00000008
.L_484:


//--------------------- .nv.info._ZN7cutlass13device_kernelIN5flash11enable_sm90INS1_16FlashAttnFwdSm90INS1_25CollectiveMainloopFwdSm90ILi2EN4cute5tupleIJNS5_1CILi1EEES8_S8_EEENS6_IJNS7_ILi64EEESA_SA_EEELi512ENS_10bfloat16_tEfNS_4arch4Sm90ELb1ELb0ELb1ELb0ELb1ELb0ELb0ELb0ELb0ELb1ELb0ELb0EEENS1_21CollectiveEpilogueFwdINS6_IJSA_NS7_ILi512EEESA_EEES9_SC_SE_Li256ELb0ELb1ELb0ELb0EEENS1_30DynamicPersistentTileSchedulerILi256ELi128ELb0ELb1ELb1EEEEEEEEEvNT_6ParamsE --------------------------
	.section	.nv.info._ZN7cutlass13device_kernelIN5flash11enable_sm90INS1_16FlashAttnFwdSm90INS1_25CollectiveMainloopFwdSm90ILi2EN4cute5tupleIJNS5_1CILi1EEES8_S8_EEENS6_IJNS7_ILi64EEESA_SA_EEELi512ENS_10bfloat16_tEfNS_4arch4Sm90ELb1ELb0ELb1ELb0ELb1ELb0ELb0ELb0ELb0ELb1ELb0ELb0EEENS1_21CollectiveEpilogueFwdINS6_IJSA_NS7_ILi512EEESA_EEES9_SC_SE_Li256ELb0ELb1ELb0ELb0EEENS1_30DynamicPersistentTileSchedulerILi256ELi128ELb0ELb1ELb1EEEEEEEEEvNT_6ParamsE,"",@"SHT_CUDA_INFO"
	.sectionflags	@""
	.align	4


	//----- nvinfo : EIATTR_CUDA_API_VERSION
	.align		4
        /*0000*/ 	.byte	0x04, 0x37
        /*0002*/ 	.short	(.L_486 - .L_485)
.L_485:
        /*0004*/ 	.word	0x00000082


	//----- nvinfo : EIATTR_KPARAM_INFO
	.align		4
.L_486:
        /*0008*/ 	.byte	0x04, 0x17
        /*000a*/ 	.short	(.L_488 - .L_487)
.L_487:
        /*000c*/ 	.word	0x00000000
        /*0010*/ 	.short	0x0000
        /*0012*/ 	.short	0x0070
        /*0014*/ 	.byte	0x00, 0xf0, 0x01, 0x2a


	//----- nvinfo : EIATTR_SPARSE_MMA_MASK
	.align		4
.L_488:
        /*0018*/ 	.byte	0x03, 0x50
        /*001a*/ 	.short	0x0000


	//----- nvinfo : EIATTR_MAXREG_COUNT
	.align		4
        /*001c*/ 	.byte	0x03, 0x1b
        /*001e*/ 	.short	0x00a8


	//----- nvinfo : EIATTR_NUM_BARRIERS
	.align		4
        /*0020*/ 	.byte	0x02, 0x4c
        /*0022*/ 	.byte	0x10
	.zero		1


	//----- nvinfo : EIATTR_EXTERNS
	.align		4
        /*0024*/ 	.byte	0x04, 0x0f
        /*0026*/ 	.short	(.L_490 - .L_489)


	//   ....[0]....
	.align		4
.L_489:
        /*0028*/ 	.word	index@(__assertfail)


	//----- nvinfo : EIATTR_ANNOTATIONS
	.align		4
.L_490:
        /*002c*/ 	.byte	0x04, 0x55
        /*002e*/ 	.short	(.L_492 - .L_491)


	//   ....[0]....
.L_491:
        /*0030*/ 	.word	0x00000001
        /*0034*/ 	.byte	0x10, 0xc9, 0x00, 0x00, 0x01, 0x00, 0x00, 0x00, 0x20, 0xca, 0x00, 0x00, 0x01, 0x00, 0x00, 0x00
        /*0044*/ 	.byte	0x30, 0xce, 0x00, 0x00, 0x01, 0x00, 0x00, 0x00, 0xd0, 0xdc, 0x00, 0x00, 0x01, 0x00, 0x00, 0x00
        /*0054*/ 	.byte	0x90, 0xe2, 0x00, 0x00, 0x01, 0x00, 0x00, 0x00, 0x90, 0xe8, 0x00, 0x00, 0x01, 0x00, 0x00, 0x00
        /*0064*/ 	.byte	0xb0, 0xe8, 0x00, 0x00, 0x01, 0x00, 0x00, 0x00, 0xf0, 0xe9, 0x00, 0x00, 0x01, 0x00, 0x00, 0x00
        /*0074*/ 	.byte	0xa0, 0x04, 0x01, 0x00


	//----- nvinfo : EIATTR_MERCURY_ISA_VERSION
	.align		4
.L_492:
        /*0078*/ 	.byte	0x03, 0x5f
        /*007a*/ 	.short	0x0101


	//----- nvinfo : EIATTR_INT_WARP_WIDE_INSTR_OFFSETS
	.align		4
        /*007c*/ 	.byte	0x04, 0x31
        /*007e*/ 	.short	(.L_494 - .L_493)


	//   ....[0]....
.L_493:
        /*0080*/ 	.word	0x000000c0


	//   ....[1]....
        /*0084*/ 	.word	0x000000d0


	//   ....[2]....
        /*0088*/ 	.word	0x00000170


	//   ....[3]....
        /*008c*/ 	.word	0x0000d3f0


	//   ....[4]....
        /*0090*/ 	.word	0x0000d480


	//   ....[5]....
        /*0094*/ 	.word	0x00010230


	//   ....[6]....
        /*0098*/ 	.word	0x000102c0


	//----- nvinfo : EIATTR_COOP_GROUP_MASK_REGIDS
	.align		4
.L_494:
        /*009c*/ 	.byte	0x04, 0x29
        /*009e*/ 	.short	(.L_496 - .L_495)


	//   ....[0]....
.L_495:
        /*00a0*/ 	.word	0xffffffff


	//   ....[1]....
        /*00a4*/ 	.word	0xffffffff


	//   ....[2]....
        /*00a8*/ 	.word	0xffffffff


	//   ....[3]....
        /*00ac*/ 	.word	0xffffffff


	//   ....[4]....
        /*00b0*/ 	.word	0xffffffff


	//   ....[5]....
        /*00b4*/ 	.word	0xffffffff


	//   ....[6]....
        /*00b8*/ 	.word	0xffffffff


	//   ....[7]....
        /*00bc*/ 	.word	0xffffffff


	//   ....[8]....
        /*00c0*/ 	.word	0xffffffff


	//   ....[9]....
        /*00c4*/ 	.word	0xffffffff


	//   ....[10]....
        /*00c8*/ 	.word	0xffffffff


	//   ....[11]....
        /*00cc*/ 	.word	0xffffffff


	//   ....[12]....
        /*00d0*/ 	.word	0xffffffff


	//   ....[13]....
        /*00d4*/ 	.word	0xffffffff


	//   ....[14]....
        /*00d8*/ 	.word	0xffffffff


	//   ....[15]....
        /*00dc*/ 	.word	0xffffffff


	//   ....[16]....
        /*00e0*/ 	.word	0xffffffff


	//   ....[17]....
        /*00e4*/ 	.word	0xffffffff


	//   ....[18]....
        /*00e8*/ 	.word	0xffffffff


	//   ....[19]....
        /*00ec*/ 	.word	0xffffffff


	//   ....[20]....
        /*00f0*/ 	.word	0xffffffff


	//   ....[21]....
        /*00f4*/ 	.word	0xffffffff


	//   ....[22]....
        /*00f8*/ 	.word	0xffffffff


	//   ....[23]....
        /*00fc*/ 	.word	0xffffffff


	//   ....[24]....
        /*0100*/ 	.word	0xffffffff


	//   ....[25]....
        /*0104*/ 	.word	0xffffffff


	//   ....[26]....
        /*0108*/ 	.word	0xffffffff


	//   ....[27]....
        /*010c*/ 	.word	0xffffffff


	//   ....[28]....
        /*0110*/ 	.word	0xffffffff


	//   ....[29]....
        /*0114*/ 	.word	0xffffffff


	//   ....[30]....
        /*0118*/ 	.word	0xffffffff


	//   ....[31]....
        /*011c*/ 	.word	0xffffffff


	//   ....[32]....
        /*0120*/ 	.word	0xffffffff


	//   ....[33]....
        /*0124*/ 	.word	0xffffffff


	//   ....[34]....
        /*0128*/ 	.word	0xffffffff


	//   ....[35]....
        /*012c*/ 	.word	0xffffffff


	//   ....[36]....
        /*0130*/ 	.word	0xffffffff


	//   ....[37]....
        /*0134*/ 	.word	0xffffffff


	//   ....[38]....
        /*0138*/ 	.word	0xffffffff


	//   ....[39]....
        /*013c*/ 	.word	0xffffffff


	//   ....[40]....
        /*0140*/ 	.word	0xffffffff


	//   ....[41]....
        /*0144*/ 	.word	0xffffffff


	//   ....[42]....
        /*0148*/ 	.word	0xffffffff


	//   ....[43]....
        /*014c*/ 	.word	0xffffffff


	//   ....[44]....
        /*0150*/ 	.word	0xffffffff


	//   ....[45]....
        /*0154*/ 	.word	0xffffffff


	//   ....[46]....
        /*0158*/ 	.word	0xffffffff


	//   ....[47]....
        /*015c*/ 	.word	0xffffffff


	//   ....[48]....
        /*0160*/ 	.word	0xffffffff


	//   ....[49]....
        /*0164*/ 	.word	0xffffffff


	//   ....[50]....
        /*0168*/ 	.word	0xffffffff


	//   ....[51]....
        /*016c*/ 	.word	0xffffffff


	//   ....[52]....
        /*0170*/ 	.word	0xffffffff


	//   ....[53]....
        /*0174*/ 	.word	0xffffffff


	//   ....[54]....
        /*0178*/ 	.word	0xffffffff


	//   ....[55]....
        /*017c*/ 	.word	0xffffffff


	//   ....[56]....
        /*0180*/ 	.word	0xffffffff


	//   ....[57]....
        /*0184*/ 	.word	0xffffffff


	//   ....[58]....
        /*0188*/ 	.word	0xffffffff


	//   ....[59]....
        /*018c*/ 	.word	0xffffffff


	//   ....[60]....
        /*0190*/ 	.word	0xffffffff


	//   ....[61]....
        /*0194*/ 	.word	0xffffffff


	//   ....[62]....
        /*0198*/ 	.word	0xffffffff


	//   ....[63]....
        /*019c*/ 	.word	0xffffffff


	//   ....[64]....
        /*01a0*/ 	.word	0xffffffff


	//   ....[65]....
        /*01a4*/ 	.word	0xffffffff


	//   ....[66]....
        /*01a8*/ 	.word	0xffffffff


	//   ....[67]....
        /*01ac*/ 	.word	0xffffffff


	//   ....[68]....
        /*01b0*/ 	.word	0xffffffff


	//   ....[69]....
        /*01b4*/ 	.word	0xffffffff


	//   ....[70]....
        /*01b8*/ 	.word	0xffffffff


	//   ....[71]....
        /*01bc*/ 	.word	0xffffffff


	//   ....[72]....
        /*01c0*/ 	.word	0xffffffff


	//   ....[73]....
        /*01c4*/ 	.word	0xffffffff


	//   ....[74]....
        /*01c8*/ 	.word	0xffffffff


	//   ....[75]....
        /*01cc*/ 	.word	0xffffffff


	//   ....[76]....
        /*01d0*/ 	.word	0xffffffff


	//   ....[77]....
        /*01d4*/ 	.word	0xffffffff


	//   ....[78]....
        /*01d8*/ 	.word	0xffffffff


	//   ....[79]....
        /*01dc*/ 	.word	0xffffffff


	//   ....[80]....
        /*01e0*/ 	.word	0xffffffff


	//   ....[81]....
        /*01e4*/ 	.word	0xffffffff


	//   ....[82]....
        /*01e8*/ 	.word	0xffffffff


	//   ....[83]....
        /*01ec*/ 	.word	0xffffffff


	//   ....[84]....
        /*01f0*/ 	.word	0xffffffff


	//   ....[85]....
        /*01f4*/ 	.word	0xffffffff


	//   ....[86]....
        /*01f8*/ 	.word	0xffffffff


	//   ....[87]....
        /*01fc*/ 	.word	0x0500000f


	//   ....[88]....
        /*0200*/ 	.word	0x0500000f


	//   ....[89]....
        /*0204*/ 	.word	0x0500000f


	//   ....[90]....
        /*0208*/ 	.word	0x0500000f


	//   ....[91]....
        /*020c*/ 	.word	0x0500000f


	//   ....[92]....
        /*0210*/ 	.word	0x0500000f


	//   ....[93]....
        /*0214*/ 	.word	0x0500000f


	//   ....[94]....
        /*0218*/ 	.word	0x0500000f


	//   ....[95]....
        /*021c*/ 	.word	0x0500000f


	//   ....[96]....
        /*0220*/ 	.word	0x0500000f


	//   ....[97]....
        /*0224*/ 	.word	0x0500000f


	//   ....[98]....
        /*0228*/ 	.word	0x0500000f


	//   ....[99]....
        /*022c*/ 	.word	0x0500000f


	//   ....[100]....
        /*0230*/ 	.word	0x0500000f


	//   ....[101]....
        /*0234*/ 	.word	0x0500000f


	//   ....[102]....
        /*0238*/ 	.word	0x0500000f


	//   ....[103]....
        /*023c*/ 	.word	0x0500000f


	//   ....[104]....
        /*0240*/ 	.word	0x0500000f


	//   ....[105]....
        /*0244*/ 	.word	0x0500000f


	//   ....[106]....
        /*0248*/ 	.word	0x0500000f


	//   ....[107]....
        /*024c*/ 	.word	0x0500000f


	//   ....[108]....
        /*0250*/ 	.word	0x0500000f


	//   ....[109]....
        /*0254*/ 	.word	0x0500000f


	//   ....[110]....
        /*0258*/ 	.word	0x0500000f


	//   ....[111]....
        /*025c*/ 	.word	0x0500000f


	//   ....[112]....
        /*0260*/ 	.word	0x0500000f


	//   ....[113]....
        /*0264*/ 	.word	0x0500000f


	//   ....[114]....
        /*0268*/ 	.word	0x0500000f


	//   ....[115]....
        /*026c*/ 	.word	0x0500000f


	//   ....[116]....
        /*0270*/ 	.word	0x0500000f


	//   ....[117]....
        /*0274*/ 	.word	0x0500000f


	//   ....[118]....
        /*0278*/ 	.word	0x0500000f


	//   ....[119]....
        /*027c*/ 	.word	0x0500000f


	//   ....[120]....
        /*0280*/ 	.word	0x0500000f


	//   ....[121]....
        /*0284*/ 	.word	0x0500000f


	//   ....[122]....
        /*0288*/ 	.word	0x0500000f


	//   ....[123]....
        /*028c*/ 	.word	0x0500000f


	//   ....[124]....
        /*0290*/ 	.word	0x0500000f


	//   ....[125]....
        /*0294*/ 	.word	0x0500000f


	//   ....[126]....
        /*0298*/ 	.word	0x0500000f


	//   ....[127]....
        /*029c*/ 	.word	0x0500000f


	//   ....[128]....
        /*02a0*/ 	.word	0x0500000f


	//   ....[129]....
        /*02a4*/ 	.word	0x0500000f


	//----- nvinfo : EIATTR_COOP_GROUP_INSTR_OFFSETS
	.align		4
.L_496:
        /*02a8*/ 	.byte	0x04, 0x28
        /*02aa*/ 	.short	(.L_498 - .L_497)


	//   ....[0]....
.L_497:
        /*02ac*/ 	.word	0x00000070


	//   ....[1]....
        /*02b0*/ 	.word	0x000000b0


	//   ....[2]....
        /*02b4*/ 	.word	0x00000290


	//   ....[3]....
        /*02b8*/ 	.word	0x000003f0


	//   ....[4]....
        /*02bc*/ 	.word	0x00000510


	//   ....[5]....
        /*02c0*/ 	.word	0x00000670


	//   ....[6]....
        /*02c4*/ 	.word	0x00001830


	//   ....[7]....
        /*02c8*/ 	.word	0x00003610


	//   ....[8]....
        /*02cc*/ 	.word	0x00003d90


	//   ....[9]....
        /*02d0*/ 	.word	0x00003e30


	//   ....[10]....
        /*02d4*/ 	.word	0x000043e0


	//   ....[11]....
        /*02d8*/ 	.word	0x000044b0


	//   ....[12]....
        /*02dc*/ 	.word	0x00004900


	//   ....[13]....
        /*02e0*/ 	.word	0x00004980


	//   ....[14]....
        /*02e4*/ 	.word	0x000051d0


	//   ....[15]....
        /*02e8*/ 	.word	0x00005800


	//   ....[16]....
        /*02ec*/ 	.word	0x00005d90


	//   ....[17]....
        /*02f0*/ 	.word	0x00005db0


	//   ....[18]....
        /*02f4*/ 	.word	0x00005e50


	//   ....[19]....
        /*02f8*/ 	.word	0x00006210


	//   ....[20]....
        /*02fc*/ 	.word	0x00006390


	//   ....[21]....
        /*0300*/ 	.word	0x00007510


	//   ....[22]....
        /*0304*/ 	.word	0x00007d10


	//   ....[23]....
        /*0308*/ 	.word	0x00007db0


	//   ....[24]....
        /*030c*/ 	.word	0x000080c0


	//   ....[25]....
        /*0310*/ 	.word	0x00008290


	//   ....[26]....
        /*0314*/ 	.word	0x00009230


	//   ....[27]....
        /*0318*/ 	.word	0x00009300


	//   ....[28]....
        /*031c*/ 	.word	0x00009340


	//   ....[29]....
        /*0320*/ 	.word	0x000093d0


	//   ....[30]....
        /*0324*/ 	.word	0x00009410


	//   ....[31]....
        /*0328*/ 	.word	0x00009e50


	//   ....[32]....
        /*032c*/ 	.word	0x0000b120


	//   ....[33]....
        /*0330*/ 	.word	0x0000b150


	//   ....[34]....
        /*0334*/ 	.word	0x0000b180


	//   ....[35]....
        /*0338*/ 	.word	0x0000b1a0


	//   ....[36]....
        /*033c*/ 	.word	0x0000b7e0


	//   ....[37]....
        /*0340*/ 	.word	0x0000b800


	//   ....[38]....
        /*0344*/ 	.word	0x0000ba30


	//   ....[39]....
        /*0348*/ 	.word	0x0000ba50


	//   ....[40]....
        /*034c*/ 	.word	0x0000c3e0


	//   ....[41]....
        /*0350*/ 	.word	0x0000c400


	//   ....[42]....
        /*0354*/ 	.word	0x0000c630


	//   ....[43]....
        /*0358*/ 	.word	0x0000c650


	//   ....[44]....
        /*035c*/ 	.word	0x0000c940


	//   ....[45]....
        /*0360*/ 	.word	0x0000de30


	//   ....[46]....
        /*0364*/ 	.word	0x0000de50


	//   ....[47]....
        /*0368*/ 	.word	0x0000de90


	//   ....[48]....
        /*036c*/ 	.word	0x0000dec0


	//   ....[49]....
        /*0370*/ 	.word	0x0000df10


	//   ....[50]....
        /*0374*/ 	.word	0x0000df40


	//   ....[51]....
        /*0378*/ 	.word	0x0000df60


	//   ....[52]....
        /*037c*/ 	.word	0x0000dfa0


	//   ....[53]....
        /*0380*/ 	.word	0x0000e5e0


	//   ....[54]....
        /*0384*/ 	.word	0x0000e600


	//   ....[55]....
        /*0388*/ 	.word	0x0000e670


	//   ....[56]....
        /*038c*/ 	.word	0x0000e6b0


	//   ....[57]....
        /*0390*/ 	.word	0x0000e6f0


	//   ....[58]....
        /*0394*/ 	.word	0x0000e720


	//   ....[59]....
        /*0398*/ 	.word	0x0000e730


	//   ....[60]....
        /*039c*/ 	.word	0x0000e770


	//   ....[61]....
        /*03a0*/ 	.word	0x0000ebc0


	//   ....[62]....
        /*03a4*/ 	.word	0x0000ebf0


	//   ....[63]....
        /*03a8*/ 	.word	0x0000ec20


	//   ....[64]....
        /*03ac*/ 	.word	0x0000ec90


	//   ....[65]....
        /*03b0*/ 	.word	0x0000ede0


	//   ....[66]....
        /*03b4*/ 	.word	0x0000ee00


	//   ....[67]....
        /*03b8*/ 	.word	0x0000ee10


	//   ....[68]....
        /*03bc*/ 	.word	0x0000ef60


	//   ....[69]....
        /*03c0*/ 	.word	0x0000f7c0


	//   ....[70]....
        /*03c4*/ 	.word	0x0000f7e0


	//   ....[71]....
        /*03c8*/ 	.word	0x0000f800


	//   ....[72]....
        /*03cc*/ 	.word	0x0000f830


	//   ....[73]....
        /*03d0*/ 	.word	0x0000f850


	//   ....[74]....
        /*03d4*/ 	.word	0x0000f880


	//   ....[75]....
        /*03d8*/ 	.word	0x0000f8a0


	//   ....[76]....
        /*03dc*/ 	.word	0x0000f8b0


	//   ....[77]....
        /*03e0*/ 	.word	0x0000fbf0


	//   ....[78]....
        /*03e4*/ 	.word	0x0000fc30


	//   ....[79]....
        /*03e8*/ 	.word	0x0000fc60


	//   ....[80]....
        /*03ec*/ 	.word	0x0000fca0


	//   ....[81]....
        /*03f0*/ 	.word	0x0000fcc0


	//   ....[82]....
        /*03f4*/ 	.word	0x0000fd70


	//   ....[83]....
        /*03f8*/ 	.word	0x0000fd90


	//   ....[84]....
        /*03fc*/ 	.word	0x0000fda0


	//   ....[85]....
        /*0400*/ 	.word	0x000103e0


	//   ....[86]....
        /*0404*/ 	.word	0x000105c0


	//   ....[87]....
        /*0408*/ 	.word	0x00010c00


	//   ....[88]....
        /*040c*/ 	.word	0x00010ce0


	//   ....[89]....
        /*0410*/ 	.word	0x00010d80


	//   ....[90]....
        /*0414*/ 	.word	0x00010e00


	//   ....[91]....
        /*0418*/ 	.word	0x00010eb0


	//   ....[92]....
        /*041c*/ 	.word	0x00010f30


	//   ....[93]....
        /*0420*/ 	.word	0x00010fe0


	//   ....[94]....
        /*0424*/ 	.word	0x00011060


	//   ....[95]....
        /*0428*/ 	.word	0x000110f0


	//   ....[96]....
        /*042c*/ 	.word	0x00011180


	//   ....[97]....
        /*0430*/ 	.word	0x00011200


	//   ....[98]....
        /*0434*/ 	.word	0x00011280


	//   ....[99]....
        /*0438*/ 	.word	0x00011330


	//   ....[100]....
        /*043c*/ 	.word	0x000113b0


	//   ....[101]....
        /*0440*/ 	.word	0x00011450


	//   ....[102]....
        /*0444*/ 	.word	0x000114d0


	//   ....[103]....
        /*0448*/ 	.word	0x00011560


	//   ....[104]....
        /*044c*/ 	.word	0x00011690


	//   ....[105]....
        /*0450*/ 	.word	0x00011770


	//   ....[106]....
        /*0454*/ 	.word	0x000119b0


	//   ....[107]....
        /*0458*/ 	.word	0x00011a00


	//   ....[108]....
        /*045c*/ 	.word	0x00011bc0


	//   ....[109]....
        /*0460*/ 	.word	0x00011c10


	//   ....[110]....
        /*0464*/ 	.word	0x00011dd0


	//   ....[111]....
        /*0468*/ 	.word	0x00011e20


	//   ....[112]....
        /*046c*/ 	.word	0x00011f00


	//   ....[113]....
        /*0470*/ 	.word	0x00011fa0


	//   ....[114]....
        /*0474*/ 	.word	0x00012000


	//   ....[115]....
        /*0478*/ 	.word	0x000120a0


	//   ....[116]....
        /*047c*/ 	.word	0x00012100


	//   ....[117]....
        /*0480*/ 	.word	0x000121a0


	//   ....[118]....
        /*0484*/ 	.word	0x00012200


	//   ....[119]....
        /*0488*/ 	.word	0x000122a0


	//   ....[120]....
        /*048c*/ 	.word	0x00012380


	//   ....[121]....
        /*0490*/ 	.word	0x00012440


	//   ....[122]....
        /*0494*/ 	.word	0x00012540


	//   ....[123]....
        /*0498*/ 	.word	0x00012650


	//   ....[124]....
        /*049c*/ 	.word	0x00012760


	//   ....[125]....
        /*04a0*/ 	.word	0x00012840


	//   ....[126]....
        /*04a4*/ 	.word	0x00012950


	//   ....[127]....
        /*04a8*/ 	.word	0x00012a30


	//   ....[128]....
        /*04ac*/ 	.word	0x00012ac0


	//   ....[129]....
        /*04b0*/ 	.word	0x00012be0


	//----- nvinfo : EIATTR_REG_RECONFIG
	.align		4
.L_498:
        /*04b4*/ 	.byte	0x01, 0x54
	.zero		2


	//----- nvinfo : EIATTR_SYSCALL_OFFSETS
	.align		4
        /*04b8*/ 	.byte	0x04, 0x46
        /*04ba*/ 	.short	(.L_500 - .L_499)


	//   ....[0]....
.L_499:
        /*04bc*/ 	.word	0x000037e0


	//   ....[1]....
        /*04c0*/ 	.word	0x0000d5e0


	//   ....[2]....
        /*04c4*/ 	.word	0x0000d730


	//   ....[3]....
        /*04c8*/ 	.word	0x0000d820


	//   ....[4]....
        /*04cc*/ 	.word	0x0000e270


	//----- nvinfo : EIATTR_MBARRIER_INSTR_OFFSETS
	.align		4
.L_500:
        /*04d0*/ 	.byte	0x04, 0x39
        /*04d2*/ 	.short	(.L_502 - .L_501)


	//   ....[0]....
.L_501:
        /*04d4*/ 	.word	0x00000180
        /*04d8*/ 	.word	0x000000ff
        /*04dc*/ 	.word	0x00028c00
        /*04e0*/ 	.short	0x0100
        /*04e2*/ 	.byte	0x08
	.zero		1


	//   ....[1]....
        /*04e4*/ 	.word	0x00000190
        /*04e8*/ 	.word	0x000000ff
        /*04ec*/ 	.word	0x00028c20
        /*04f0*/ 	.short	0x0100
        /*04f2*/ 	.byte	0x08
	.zero		1


	//   ....[2]....
        /*04f4*/ 	.word	0x00000240
        /*04f8*/ 	.word	0x000000ff
        /*04fc*/ 	.word	0x00028c30
        /*0500*/ 	.short	0x0100
        /*0502*/ 	.byte	0x06
	.zero		1


	//   ....[3]....
        /*0504*/ 	.word	0x00000250
        /*0508*/ 	.word	0x000000ff
        /*050c*/ 	.word	0x00028c40
        /*0510*/ 	.short	0x0100
        /*0512*/ 	.byte	0x06
	.zero		1


	//   ....[4]....
        /*0514*/ 	.word	0x00000260
        /*0518*/ 	.word	0x000000ff
        /*051c*/ 	.word	0x00028c38
        /*0520*/ 	.short	0x0100
        /*0522*/ 	.byte	0x06
	.zero		1


	//   ....[5]....
        /*0524*/ 	.word	0x00000270
        /*0528*/ 	.word	0x000000ff
        /*052c*/ 	.word	0x00028c48
        /*0530*/ 	.short	0x0100
        /*0532*/ 	.byte	0x06
	.zero		1


	//   ....[6]....
        /*0534*/ 	.word	0x000003a0
        /*0538*/ 	.word	0x000000ff
        /*053c*/ 	.word	0x00028c50
        /*0540*/ 	.short	0x0100
        /*0542*/ 	.byte	0x08
	.zero		1


	//   ....[7]....
        /*0544*/ 	.word	0x000003b0
        /*0548*/ 	.word	0x000000ff
        /*054c*/ 	.word	0x00028c60
        /*0550*/ 	.short	0x0100
        /*0552*/ 	.byte	0x08
	.zero		1


	//   ....[8]....
        /*0554*/ 	.word	0x000003c0
        /*0558*/ 	.word	0x000000ff
        /*055c*/ 	.word	0x00028c58
        /*0560*/ 	.short	0x0100
        /*0562*/ 	.byte	0x08
	.zero		1


	//   ....[9]....
        /*0564*/ 	.word	0x000003d0
        /*0568*/ 	.word	0x000000ff
        /*056c*/ 	.word	0x00028c68
        /*0570*/ 	.short	0x0100
        /*0572*/ 	.byte	0x08
	.zero		1


	//   ....[10]....
        /*0574*/ 	.word	0x000004c0
        /*0578*/ 	.word	0x000000ff
        /*057c*/ 	.word	0x00028c70
        /*0580*/ 	.short	0x0100
        /*0582*/ 	.byte	0x06
	.zero		1


	//   ....[11]....
        /*0584*/ 	.word	0x000004d0
        /*0588*/ 	.word	0x000000ff
        /*058c*/ 	.word	0x00028c80
        /*0590*/ 	.short	0x0100
        /*0592*/ 	.byte	0x06
	.zero		1


	//   ....[12]....
        /*0594*/ 	.word	0x000004e0
        /*0598*/ 	.word	0x000000ff
        /*059c*/ 	.word	0x00028c78
        /*05a0*/ 	.short	0x0100
        /*05a2*/ 	.byte	0x06
	.zero		1


	//   ....[13]....
        /*05a4*/ 	.word	0x000004f0
        /*05a8*/ 	.word	0x000000ff
        /*05ac*/ 	.word	0x00028c88
        /*05b0*/ 	.short	0x0100
        /*05b2*/ 	.byte	0x06
	.zero		1


	//   ....[14]....
        /*05b4*/ 	.word	0x00000620
        /*05b8*/ 	.word	0x000000ff
        /*05bc*/ 	.word	0x00028c90
        /*05c0*/ 	.short	0x0100
        /*05c2*/ 	.byte	0x08
	.zero		1


	//   ....[15]....
        /*05c4*/ 	.word	0x00000630
        /*05c8*/ 	.word	0x000000ff
        /*05cc*/ 	.word	0x00028ca0
        /*05d0*/ 	.short	0x0100
        /*05d2*/ 	.byte	0x08
	.zero		1


	//   ....[16]....
        /*05d4*/ 	.word	0x00000640
        /*05d8*/ 	.word	0x000000ff
        /*05dc*/ 	.word	0x00028c98
        /*05e0*/ 	.short	0x0100
        /*05e2*/ 	.byte	0x08
	.zero		1


	//   ....[17]....
        /*05e4*/ 	.word	0x00000650
        /*05e8*/ 	.word	0x000000ff
        /*05ec*/ 	.word	0x00028ca8
        /*05f0*/ 	.short	0x0100
        /*05f2*/ 	.byte	0x08
	.zero		1


	//   ....[18]....
        /*05f4*/ 	.word	0x00000790
        /*05f8*/ 	.word	0x000000ff
        /*05fc*/ 	.word	0x00028cb0
        /*0600*/ 	.short	0x0100
        /*0602*/ 	.byte	0x08
	.zero		1


	//   ....[19]....
        /*0604*/ 	.word	0x000007a0
        /*0608*/ 	.word	0x000000ff
        /*060c*/ 	.word	0x00028cc0
        /*0610*/ 	.short	0x0100
        /*0612*/ 	.byte	0x08
	.zero		1


	//   ....[20]....
        /*0614*/ 	.word	0x000007b0
        /*0618*/ 	.word	0x000000ff
        /*061c*/ 	.word	0x00028cb8
        /*0620*/ 	.short	0x0100
        /*0622*/ 	.byte	0x08
	.zero		1


	//   ....[21]....
        /*0624*/ 	.word	0x000007c0
        /*0628*/ 	.word	0x000000ff
        /*062c*/ 	.word	0x00028cc8
        /*0630*/ 	.short	0x0100
        /*0632*/ 	.byte	0x08
	.zero		1


	//   ....[22]....
        /*0634*/ 	.word	0x00001940
        /*0638*/ 	.word	0x000000ff
        /*063c*/ 	.word	0x00028c50
        /*0640*/ 	.short	0x010a
        /*0642*/ 	.byte	0x15
	.zero		1


	//   ....[23]....
        /*0644*/ 	.word	0x00001bf0
        /*0648*/ 	.word	0x000000ff
        /*064c*/ 	.word	0x00000000
        /*0650*/ 	.short	0x0101
        /*0652*/ 	.byte	0x06
	.zero		1


	//   ....[24]....
        /*0654*/ 	.word	0x00002540
        /*0658*/ 	.word	0x000000ff
        /*065c*/ 	.word	0x00028c50
        /*0660*/ 	.short	0x010a
        /*0662*/ 	.byte	0x15
	.zero		1


	//   ....[25]....
        /*0664*/ 	.word	0x00002580
        /*0668*/ 	.word	0x000000ff
        /*066c*/ 	.word	0x00028c50
        /*0670*/ 	.short	0x010a
        /*0672*/ 	.byte	0x15
	.zero		1


	//   ....[26]....
        /*0674*/ 	.word	0x00002760
        /*0678*/ 	.word	0x000000ff
        /*067c*/ 	.word	0x00000000
        /*0680*/ 	.short	0x0101
        /*0682*/ 	.byte	0x06
	.zero		1


	//   ....[27]....
        /*0684*/ 	.word	0x00003860
        /*0688*/ 	.word	0x000000ff
        /*068c*/ 	.word	0x00028c00
        /*0690*/ 	.short	0x010a
        /*0692*/ 	.byte	0x2a
	.zero		1


	//   ....[28]....
        /*0694*/ 	.word	0x000038e0
        /*0698*/ 	.word	0x00000007
        /*069c*/ 	.word	0x00028c30
        /*06a0*/ 	.short	0x010a
        /*06a2*/ 	.byte	0x3f
	.zero		1


	//   ....[29]....
        /*06a4*/ 	.word	0x00003920
        /*06a8*/ 	.word	0x00000007
        /*06ac*/ 	.word	0x00028c30
        /*06b0*/ 	.short	0x010a
        /*06b2*/ 	.byte	0x3f
	.zero		1


	//   ....[30]....
        /*06b4*/ 	.word	0x00004480
        /*06b8*/ 	.word	0x000000ff
        /*06bc*/ 	.word	0x00000000
        /*06c0*/ 	.short	0x0101
        /*06c2*/ 	.byte	0x06
	.zero		1


	//   ....[31]....
        /*06c4*/ 	.word	0x00004f90
        /*06c8*/ 	.word	0x00000007
        /*06cc*/ 	.word	0x00028c50
        /*06d0*/ 	.short	0x010a
        /*06d2*/ 	.byte	0x3f
	.zero		1


	//   ....[32]....
        /*06d4*/ 	.word	0x00004fd0
        /*06d8*/ 	.word	0x00000007
        /*06dc*/ 	.word	0x00028c50
        /*06e0*/ 	.short	0x010a
        /*06e2*/ 	.byte	0x3f
	.zero		1


	//   ....[33]....
        /*06e4*/ 	.word	0x000052e0
        /*06e8*/ 	.word	0x000000ff
        /*06ec*/ 	.word	0x00000000
        /*06f0*/ 	.short	0x0101
        /*06f2*/ 	.byte	0x06
	.zero		1


	//   ....[34]....
        /*06f4*/ 	.word	0x00005460
        /*06f8*/ 	.word	0x000000ff
        /*06fc*/ 	.word	0x00028c30
        /*0700*/ 	.short	0x010a
        /*0702*/ 	.byte	0x17
	.zero		1


	//   ....[35]....
        /*0704*/ 	.word	0x000054a0
        /*0708*/ 	.word	0x000000ff
        /*070c*/ 	.word	0x00028c30
        /*0710*/ 	.short	0x010a
        /*0712*/ 	.byte	0x17
	.zero		1


	//   ....[36]....
        /*0714*/ 	.word	0x00005a40
        /*0718*/ 	.word	0x000000ff
        /*071c*/ 	.word	0x00000000
        /*0720*/ 	.short	0x0101
        /*0722*/ 	.byte	0x06
	.zero		1


	//   ....[37]....
        /*0724*/ 	.word	0x000072d0
        /*0728*/ 	.word	0x000000ff
        /*072c*/ 	.word	0x00028c50
        /*0730*/ 	.short	0x010a
        /*0732*/ 	.byte	0x17
	.zero		1


	//   ....[38]....
        /*0734*/ 	.word	0x00007310
        /*0738*/ 	.word	0x000000ff
        /*073c*/ 	.word	0x00028c50
        /*0740*/ 	.short	0x010a
        /*0742*/ 	.byte	0x17
	.zero		1


	//   ....[39]....
        /*0744*/ 	.word	0x000075d0
        /*0748*/ 	.word	0x000000ff
        /*074c*/ 	.word	0x00000000
        /*0750*/ 	.short	0x0101
        /*0752*/ 	.byte	0x17
	.zero		1


	//   ....[40]....
        /*0754*/ 	.word	0x00007700
        /*0758*/ 	.word	0x000000ff
        /*075c*/ 	.word	0x00028c30
        /*0760*/ 	.short	0x010a
        /*0762*/ 	.byte	0x16
	.zero		1


	//   ....[41]....
        /*0764*/ 	.word	0x00007740
        /*0768*/ 	.word	0x000000ff
        /*076c*/ 	.word	0x00028c30
        /*0770*/ 	.short	0x010a
        /*0772*/ 	.byte	0x16
	.zero		1


	//   ....[42]....
        /*0774*/ 	.word	0x00007b40
        /*0778*/ 	.word	0x000000ff
        /*077c*/ 	.word	0x00000000
        /*0780*/ 	.short	0x0101
        /*0782*/ 	.byte	0x06
	.zero		1


	//   ....[43]....
        /*0784*/ 	.word	0x00008ff0
        /*0788*/ 	.word	0x000000ff
        /*078c*/ 	.word	0x00028c50
        /*0790*/ 	.short	0x010a
        /*0792*/ 	.byte	0x16
	.zero		1


	//   ....[44]....
        /*0794*/ 	.word	0x00009030
        /*0798*/ 	.word	0x000000ff
        /*079c*/ 	.word	0x00028c50
        /*07a0*/ 	.short	0x010a
        /*07a2*/ 	.byte	0x16
	.zero		1


	//   ....[45]....
        /*07a4*/ 	.word	0x000092e0
        /*07a8*/ 	.word	0x000000ff
        /*07ac*/ 	.word	0x00000000
        /*07b0*/ 	.short	0x0101
        /*07b2*/ 	.byte	0x16
	.zero		1


	//   ....[46]....
        /*07b4*/ 	.word	0x0000b7c0
        /*07b8*/ 	.word	0x000000ff
        /*07bc*/ 	.word	0x00000000
        /*07c0*/ 	.short	0x0101
        /*07c2*/ 	.byte	0x05
	.zero		1


	//   ....[47]....
        /*07c4*/ 	.word	0x0000dc20
        /*07c8*/ 	.word	0x00000019
        /*07cc*/ 	.word	0x00028c40
        /*07d0*/ 	.short	0x010a
        /*07d2*/ 	.byte	0x3f
	.zero		1


	//   ....[48]....
        /*07d4*/ 	.word	0x0000e050
        /*07d8*/ 	.word	0x00000019
        /*07dc*/ 	.word	0x00028c30
        /*07e0*/ 	.short	0x0107
        /*07e2*/ 	.byte	0x3f
	.zero		1


	//   ....[49]....
        /*07e4*/ 	.word	0x0000e120
        /*07e8*/ 	.word	0x00000019
        /*07ec*/ 	.word	0x00028c30
        /*07f0*/ 	.short	0x0101
        /*07f2*/ 	.byte	0x3f
	.zero		1


	//   ....[50]....
        /*07f4*/ 	.word	0x0000e820
        /*07f8*/ 	.word	0x00000011
        /*07fc*/ 	.word	0x00028c00
        /*0800*/ 	.short	0x0107
        /*0802*/ 	.byte	0x3f
	.zero		1


	//   ....[51]....
        /*0804*/ 	.word	0x0000e910
        /*0808*/ 	.word	0x00000011
        /*080c*/ 	.word	0x00028c00
        /*0810*/ 	.short	0x0101
        /*0812*/ 	.byte	0x3f
	.zero		1


	//   ....[52]....
        /*0814*/ 	.word	0x0000e930
        /*0818*/ 	.word	0x00000011
        /*081c*/ 	.word	0x00028c20
        /*0820*/ 	.short	0x010a
        /*0822*/ 	.byte	0x3f
	.zero		1


	//   ....[53]....
        /*0824*/ 	.word	0x0000e9c0
        /*0828*/ 	.word	0x00000019
        /*082c*/ 	.word	0x00028c60
        /*0830*/ 	.short	0x010a
        /*0832*/ 	.byte	0x3f
	.zero		1


	//   ....[54]....
        /*0834*/ 	.word	0x0000f220
        /*0838*/ 	.word	0x00000019
        /*083c*/ 	.word	0x00028c50
        /*0840*/ 	.short	0x0107
        /*0842*/ 	.byte	0x3f
	.zero		1


	//   ....[55]....
        /*0844*/ 	.word	0x0000f2f0
        /*0848*/ 	.word	0x00000019
        /*084c*/ 	.word	0x00028c50
        /*0850*/ 	.short	0x0101
        /*0852*/ 	.byte	0x3f
	.zero		1


	//   ....[56]....
        /*0854*/ 	.word	0x0000f620
        /*0858*/ 	.word	0x00000008
        /*085c*/ 	.word	0x00028c40
        /*0860*/ 	.short	0x010a
        /*0862*/ 	.byte	0x3f
	.zero		1


	//   ....[57]....
        /*0864*/ 	.word	0x0000f950
        /*0868*/ 	.word	0x00000008
        /*086c*/ 	.word	0x00028c30
        /*0870*/ 	.short	0x0107
        /*0872*/ 	.byte	0x3f
	.zero		1


	//   ....[58]....
        /*0874*/ 	.word	0x0000fa10
        /*0878*/ 	.word	0x00000008
        /*087c*/ 	.word	0x00028c30
        /*0880*/ 	.short	0x0101
        /*0882*/ 	.byte	0x3f
	.zero		1


	//   ....[59]....
        /*0884*/ 	.word	0x0000fa40
        /*0888*/ 	.word	0x00000008
        /*088c*/ 	.word	0x00028c60
        /*0890*/ 	.short	0x010a
        /*0892*/ 	.byte	0x3f
	.zero		1


	//   ....[60]....
        /*0894*/ 	.word	0x000100a0
        /*0898*/ 	.word	0x00000008
        /*089c*/ 	.word	0x00028c50
        /*08a0*/ 	.short	0x0107
        /*08a2*/ 	.byte	0x3f
	.zero		1


	//   ....[61]....
        /*08a4*/ 	.word	0x00010160
        /*08a8*/ 	.word	0x00000008
        /*08ac*/ 	.word	0x00028c50
        /*08b0*/ 	.short	0x0101
        /*08b2*/ 	.byte	0x3f
	.zero		1


	//   ....[62]....
        /*08b4*/ 	.word	0x00010540
        /*08b8*/ 	.word	0x00000007
        /*08bc*/ 	.word	0x00028c20
        /*08c0*/ 	.short	0x010a
        /*08c2*/ 	.byte	0x3f
	.zero		1


	//   ....[63]....
        /*08c4*/ 	.word	0x000106c0
        /*08c8*/ 	.word	0x00000005
        /*08cc*/ 	.word	0x00028c40
        /*08d0*/ 	.short	0x010a
        /*08d2*/ 	.byte	0x3f
	.zero		1


	//   ....[64]....
        /*08d4*/ 	.word	0x00010760
        /*08d8*/ 	.word	0x00000003
        /*08dc*/ 	.word	0x00028c40
        /*08e0*/ 	.short	0x010a
        /*08e2*/ 	.byte	0x3f
	.zero		1


	//   ....[65]....
        /*08e4*/ 	.word	0x000107a0
        /*08e8*/ 	.word	0x00000005
        /*08ec*/ 	.word	0x00028c60
        /*08f0*/ 	.short	0x010a
        /*08f2*/ 	.byte	0x3f
	.zero		1


	//   ....[66]....
        /*08f4*/ 	.word	0x000107e0
        /*08f8*/ 	.word	0x00000003
        /*08fc*/ 	.word	0x00028c60
        /*0900*/ 	.short	0x010a
        /*0902*/ 	.byte	0x3f
	.zero		1


	//   ....[67]....
        /*0904*/ 	.word	0x00010850
        /*0908*/ 	.word	0x00000003
        /*090c*/ 	.word	0x00028c50
        /*0910*/ 	.short	0x010a
        /*0912*/ 	.byte	0x3f
	.zero		1


	//   ....[68]....
        /*0914*/ 	.word	0x000108b0
        /*0918*/ 	.word	0x00000003
        /*091c*/ 	.word	0x00028c50
        /*0920*/ 	.short	0x010a
        /*0922*/ 	.byte	0x3f
	.zero		1


	//   ....[69]....
        /*0924*/ 	.word	0x00010910
        /*0928*/ 	.word	0x00000003
        /*092c*/ 	.word	0x00028c00
        /*0930*/ 	.short	0x010a
        /*0932*/ 	.byte	0x3f
	.zero		1


	//   ....[70]....
        /*0934*/ 	.word	0x00010960
        /*0938*/ 	.word	0x00000007
        /*093c*/ 	.word	0x00028c30
        /*0940*/ 	.short	0x010a
        /*0942*/ 	.byte	0x3f
	.zero		1


	//   ....[71]....
        /*0944*/ 	.word	0x000109b0
        /*0948*/ 	.word	0x00000007
        /*094c*/ 	.word	0x00028c50
        /*0950*/ 	.short	0x010a
        /*0952*/ 	.byte	0x3f
	.zero		1


	//   ....[72]....
        /*0954*/ 	.word	0x00010a10
        /*0958*/ 	.word	0x00000006
        /*095c*/ 	.word	0x00028c30
        /*0960*/ 	.short	0x010a
        /*0962*/ 	.byte	0x3f
	.zero		1


	//   ....[73]....
        /*0964*/ 	.word	0x00010a70
        /*0968*/ 	.word	0x00000008
        /*096c*/ 	.word	0x00028c50
        /*0970*/ 	.short	0x010a
        /*0972*/ 	.byte	0x3f
	.zero		1


	//   ....[74]....
        /*0974*/ 	.word	0x00010ad0
        /*0978*/ 	.word	0x00000006
        /*097c*/ 	.word	0x00028c30
        /*0980*/ 	.short	0x010a
        /*0982*/ 	.byte	0x3f
	.zero		1


	//   ....[75]....
        /*0984*/ 	.word	0x00010b30
        /*0988*/ 	.word	0x00000008
        /*098c*/ 	.word	0x00028c50
        /*0990*/ 	.short	0x010a
        /*0992*/ 	.byte	0x3f
	.zero		1


	//   ....[76]....
        /*0994*/ 	.word	0x00010c30
        /*0998*/ 	.word	0x00000019
        /*099c*/ 	.word	0x00028c40
        /*09a0*/ 	.short	0x010a
        /*09a2*/ 	.byte	0x3f
	.zero		1


	//   ....[77]....
        /*09a4*/ 	.word	0x00011590
        /*09a8*/ 	.word	0x00000011
        /*09ac*/ 	.word	0x00028c20
        /*09b0*/ 	.short	0x010a
        /*09b2*/ 	.byte	0x3f
	.zero		1


	//   ....[78]....
        /*09b4*/ 	.word	0x000115e0
        /*09b8*/ 	.word	0x00000019
        /*09bc*/ 	.word	0x00028c60
        /*09c0*/ 	.short	0x010a
        /*09c2*/ 	.byte	0x3f
	.zero		1


	//   ....[79]....
        /*09c4*/ 	.word	0x00011e50
        /*09c8*/ 	.word	0x00000008
        /*09cc*/ 	.word	0x00028c40
        /*09d0*/ 	.short	0x010a
        /*09d2*/ 	.byte	0x3f
	.zero		1


	//   ....[80]....
        /*09d4*/ 	.word	0x000122d0
        /*09d8*/ 	.word	0x00000008
        /*09dc*/ 	.word	0x00028c60
        /*09e0*/ 	.short	0x010a
        /*09e2*/ 	.byte	0x3f
	.zero		1


	//   ....[81]....
        /*09e4*/ 	.word	0x00012b00
        /*09e8*/ 	.word	0x00000007
        /*09ec*/ 	.word	0x00028c20
        /*09f0*/ 	.short	0x010a
        /*09f2*/ 	.byte	0x3f
	.zero		1


	//   ....[82]....
        /*09f4*/ 	.word	0x00012ca0
        /*09f8*/ 	.word	0x00000005
        /*09fc*/ 	.word	0x00028c40
        /*0a00*/ 	.short	0x010a
        /*0a02*/ 	.byte	0x3f
	.zero		1


	//   ....[83]....
        /*0a04*/ 	.word	0x00012cf0
        /*0a08*/ 	.word	0x00000003
        /*0a0c*/ 	.word	0x00028c40
        /*0a10*/ 	.short	0x010a
        /*0a12*/ 	.byte	0x3f
	.zero		1


	//   ....[84]....
        /*0a14*/ 	.word	0x00012d40
        /*0a18*/ 	.word	0x00000005
        /*0a1c*/ 	.word	0x00028c60
        /*0a20*/ 	.short	0x010a
        /*0a22*/ 	.byte	0x3f
	.zero		1


	//----- nvinfo : EIATTR_NUM_MBARRIERS
	.align		4
.L_502:
        /*0a24*/ 	.byte	0x03, 0x38
        /*0a26*/ 	.short	0x0016


	//----- nvinfo : EIATTR_EXIT_INSTR_OFFSETS
	.align		4
        /*0a28*/ 	.byte	0x04, 0x1c
        /*0a2a*/ 	.short	(.L_504 - .L_503)


	//   ....[0]....
.L_503:
        /*0a2c*/ 	.word	0x00000930


	//   ....[1]....
        /*0a30*/ 	.word	0x0000c8b0


	//   ....[2]....
        /*0a34*/ 	.word	0x00010830


	//----- nvinfo : EIATTR_MAX_THREADS
	.align		4
.L_504:
        /*0a38*/ 	.byte	0x04, 0x05
        /*0a3a*/ 	.short	(.L_506 - .L_505)
.L_505:
        /*0a3c*/ 	.word	0x00000180
        /*0a40*/ 	.word	0x00000001
        /*0a44*/ 	.word	0x00000001


	//----- nvinfo : EIATTR_CRS_STACK_SIZE
	.align		4
.L_506:
        /*0a48*/ 	.byte	0x04, 0x1e
        /*0a4a*/ 	.short	(.L_508 - .L_507)
.L_507:
        /*0a4c*/ 	.word	0x00000000


	//----- nvinfo : EIATTR_CBANK_PARAM_SIZE
	.align		4
.L_508:
        /*0a50*/ 	.byte	0x03, 0x19
        /*0a52*/ 	.short	0x0af0


	//----- nvinfo : EIATTR_PARAM_CBANK
	.align		4
        /*0a54*/ 	.byte	0x04, 0x0a
        /*0a56*/ 	.short	(.L_510 - .L_509)
	.align		4
.L_509:
        /*0a58*/ 	.word	index@(.nv.constant0._ZN7cutlass13device_kernelIN5flash11enable_sm90INS1_16FlashAttnFwdSm90INS1_25CollectiveMainloopFwdSm90ILi2EN4cute5tupleIJNS5_1CILi1EEES8_S8_EEENS6_IJNS7_ILi64EEESA_SA_EEELi512ENS_10bfloat16_tEfNS_4arch4Sm90ELb1ELb0ELb1ELb0ELb1ELb0ELb0ELb0ELb0ELb1ELb0ELb0EEENS1_21CollectiveEpilogueFwdINS6_IJSA_NS7_ILi512EEESA_EEES9_SC_SE_Li256ELb0ELb1ELb0ELb0EEENS1_30DynamicPersistentTileSchedulerILi256ELi128ELb0ELb1ELb1EEEEEEEEEvNT_6ParamsE)
        /*0a5c*/ 	.short	0x0210
        /*0a5e*/ 	.short	0x0af0


	//----- nvinfo : EIATTR_SW_WAR
	.align		4
.L_510:
        /*0a60*/ 	.byte	0x04, 0x36
        /*0a62*/ 	.short	(.L_512 - .L_511)
.L_511:
        /*0a64*/ 	.word	0x00000008
.L_512:


//--------------------- .nv.info._ZN7cutlass13device_kernelIN5flash11enable_sm90INS1_16FlashAttnFwdSm90INS1_25CollectiveMainloopFwdSm90ILi2EN4cute5tupleIJNS5_1CILi1EEES8_S8_EEENS6_IJNS7_ILi64EEESA_SA_EEELi512ENS_10bfloat16_tEfNS_4arch4Sm90ELb1ELb0ELb1ELb0ELb1ELb0ELb1ELb0ELb0ELb1ELb0ELb0EEENS1_21CollectiveEpilogueFwdINS6_IJSA_NS7_ILi512EEESA_EEES9_SC_SE_Li256ELb0ELb1ELb0ELb0EEENS1_30DynamicPersistentTileSchedulerILi256ELi128ELb0ELb1ELb1EEEEEEEEEvNT_6ParamsE --------------------------
	.section	.nv.info._ZN7cutlass13device_kernelIN5flash11enable_sm90INS1_16FlashAttnFwdSm90INS1_25CollectiveMainloopFwdSm90ILi2EN4cute5tupleIJNS5_1CILi1EEES8_S8_EEENS6_IJNS7_ILi64EEESA_SA_EEELi512ENS_10bfloat16_tEfNS_4arch4Sm90ELb1ELb0ELb1ELb0ELb1ELb0ELb1ELb0ELb0ELb1ELb0ELb0EEENS1_21CollectiveEpilogueFwdINS6_IJSA_NS7_ILi512EEESA_EEES9_SC_SE_Li256ELb0ELb1ELb0ELb0EEENS1_30DynamicPersistentTileSchedulerILi256ELi128ELb0ELb1ELb1EEEEEEEEEvNT_6ParamsE,"",@"SHT_CUDA_INFO"
	.sectionflags	@""
	.align	4


	//----- nvinfo : EIATTR_CUDA_API_VERSION
	.align		4
        /*0000*/ 	.byte	0x04, 0x37
        /*0002*/ 	.short	(.L_514 - .L_513)
.L_513:
        /*0004*/ 	.word	0x00000082


	//----- nvinfo : EIATTR_KPARAM_INFO
	.align		4
.L_514:
        /*0008*/ 	.byte	0x04, 0x17
        /*000a*/ 	.short	(.L_516 - .L_515)
.L_515:
        /*000c*/ 	.word	0x00000000
        /*0010*/ 	.short	0x0000
        /*0012*/ 	.short	0x0070
        /*0014*/ 	.byte	0x00, 0xf0, 0x01, 0x2e


	//----- nvinfo : EIATTR_SPARSE_MMA_MASK
	.align		4
.L_516:
        /*0018*/ 	.byte	0x03, 0x50
        /*001a*/ 	.short	0x0000


	//----- nvinfo : EIATTR_MAXREG_COUNT
	.align		4
        /*001c*/ 	.byte	0x03, 0x1b
        /*001e*/ 	.short	0x00a8


	//----- nvinfo : EIATTR_NUM_BARRIERS
	.align		4
        /*0020*/ 	.byte	0x02, 0x4c
        /*0022*/ 	.byte	0x10
	.zero		1


	//----- nvinfo : EIATTR_EXTERNS
	.align		4
        /*0024*/ 	.byte	0x04, 0x0f
        /*0026*/ 	.short	(.L_518 - .L_517)


	//   ....[0]....
	.align		4
.L_517:
        /*0028*/ 	.word	index@(__assertfail)


	//----- nvinfo : EIATTR_ANNOTATIONS
	.align		4
.L_518:
        /*002c*/ 	.byte	0x04, 0x55
        /*002e*/ 	.short	(.L_520 - .L_519)


	//   ....[0]....
.L_519:
        /*0030*/ 	.word	0x00000001
        /*0034*/ 	.byte	0xe0, 0x05, 0x01, 0x00, 0x01, 0x00, 0x00, 0x00, 0xe0, 0x06, 0x01, 0x00, 0x01, 0x00, 0x00, 0x00
        /*0044*/ 	.byte	0x20, 0x0e, 0x01, 0x00, 0x01, 0x00, 0x00, 0x00, 0x50, 0x0e, 0x01, 0x00, 0x01, 0x00, 0x00, 0x00
        /*0054*/ 	.byte	0x40, 0x1c, 0x01, 0x00, 0x01, 0x00, 0x00, 0x00, 0x50, 0x1c, 0x01, 0x00, 0x01, 0x00, 0x00, 0x00
        /*0064*/ 	.byte	0xb0, 0x2a, 0x01, 0x00, 0x01, 0x00, 0x00, 0x00, 0xc0, 0x2a, 0x01, 0x00, 0x01, 0x00, 0x00, 0x00
        /*0074*/ 	.byte	0x40, 0x33, 0x01, 0x00, 0x01, 0x00, 0x00, 0x00, 0x60, 0x33, 0x01, 0x00, 0x01, 0x00, 0x00, 0x00
        /*0084*/ 	.byte	0xa0, 0x34, 0x01, 0x00, 0x01, 0x00, 0x00, 0x00, 0xc0, 0x34, 0x01, 0x00, 0x01, 0x00, 0x00, 0x00
        /*0094*/ 	.byte	0xb0, 0x4f, 0x01, 0x00


	//----- nvinfo : EIATTR_MERCURY_ISA_VERSION
	.align		4
.L_520:
        /*0098*/ 	.byte	0x03, 0x5f
        /*009a*/ 	.short	0x0101


	//----- nvinfo : EIATTR_INT_WARP_WIDE_INSTR_OFFSETS
	.align		4
        /*009c*/ 	.byte	0x04, 0x31
        /*009e*/ 	.short	(.L_522 - .L_521)


	//   ....[0]....
.L_521:
        /*00a0*/ 	.word	0x000000c0


	//   ....[1]....
        /*00a4*/ 	.word	0x000000d0


	//   ....[2]....
        /*00a8*/ 	.word	0x000000e0


	//   ....[3]....
        /*00ac*/ 	.word	0x00000180


	//   ....[4]....
        /*00b0*/ 	.word	0x00011360


	//   ....[5]....
        /*00b4*/ 	.word	0x000113f0


	//   ....[6]....
        /*00b8*/ 	.word	0x00014d40


	//   ....[7]....
        /*00bc*/ 	.word	0x00014dd0


	//----- nvinfo : EIATTR_COOP_GROUP_MASK_REGIDS
	.align		4
.L_522:
        /*00c0*/ 	.byte	0x04, 0x29
        /*00c2*/ 	.short	(.L_524 - .L_523)


	//   ....[0]....
.L_523:
        /*00c4*/ 	.word	0xffffffff


	//   ....[1]....
        /*00c8*/ 	.word	0xffffffff


	//   ....[2]....
        /*00cc*/ 	.word	0xffffffff


	//   ....[3]....
        /*00d0*/ 	.word	0xffffffff


	//   ....[4]....
        /*00d4*/ 	.word	0xffffffff


	//   ....[5]....
        /*00d8*/ 	.word	0xffffffff


	//   ....[6]....
        /*00dc*/ 	.word	0xffffffff


	//   ....[7]....
        /*00e0*/ 	.word	0xffffffff


	//   ....[8]....
        /*00e4*/ 	.word	0xffffffff


	//   ....[9]....
        /*00e8*/ 	.word	0xffffffff


	//   ....[10]....
        /*00ec*/ 	.word	0xffffffff


	//   ....[11]....
        /*00f0*/ 	.word	0xffffffff


	//   ....[12]....
        /*00f4*/ 	.word	0xffffffff


	//   ....[13]....
        /*00f8*/ 	.word	0xffffffff


	//   ....[14]....
        /*00fc*/ 	.word	0xffffffff


	//   ....[15]....
        /*0100*/ 	.word	0xffffffff


	//   ....[16]....
        /*0104*/ 	.word	0xffffffff


	//   ....[17]....
        /*0108*/ 	.word	0xffffffff


	//   ....[18]....
        /*010c*/ 	.word	0xffffffff


	//   ....[19]....
        /*0110*/ 	.word	0xffffffff


	//   ....[20]....
        /*0114*/ 	.word	0xffffffff


	//   ....[21]....
        /*0118*/ 	.word	0xffffffff


	//   ....[22]....
        /*011c*/ 	.word	0xffffffff


	//   ....[23]....
        /*0120*/ 	.word	0xffffffff


	//   ....[24]....
        /*0124*/ 	.word	0xffffffff


	//   ....[25]....
        /*0128*/ 	.word	0xffffffff


	//   ....[26]....
        /*012c*/ 	.word	0xffffffff


	//   ....[27]....
        /*0130*/ 	.word	0xffffffff


	//   ....[28]....
        /*0134*/ 	.word	0xffffffff


	//   ....[29]....
        /*0138*/ 	.word	0xffffffff


	//   ....[30]....
        /*013c*/ 	.word	0xffffffff


	//   ....[31]....
        /*0140*/ 	.word	0xffffffff


	//   ....[32]....
        /*0144*/ 	.word	0xffffffff


	//   ....[33]....
        /*0148*/ 	.word	0xffffffff


	//   ....[34]....
        /*014c*/ 	.word	0xffffffff


	//   ....[35]....
        /*0150*/ 	.word	0xffffffff


	//   ....[36]....
        /*0154*/ 	.word	0xffffffff


	//   ....[37]....
        /*0158*/ 	.word	0xffffffff


	//   ....[38]....
        /*015c*/ 	.word	0xffffffff


	//   ....[39]....
        /*0160*/ 	.word	0xffffffff


	//   ....[40]....
        /*0164*/ 	.word	0xffffffff


	//   ....[41]....
        /*0168*/ 	.word	0xffffffff


	//   ....[42]....
        /*016c*/ 	.word	0xffffffff


	//   ....[43]....
        /*0170*/ 	.word	0xffffffff


	//   ....[44]....
        /*0174*/ 	.word	0xffffffff


	//   ....[45]....
        /*0178*/ 	.word	0xffffffff


	//   ....[46]....
        /*017c*/ 	.word	0xffffffff


	//   ....[47]....
        /*0180*/ 	.word	0xffffffff


	//   ....[48]....
        /*0184*/ 	.word	0xffffffff


	//   ....[49]....
        /*0188*/ 	.word	0xffffffff


	//   ....[50]....
        /*018c*/ 	.word	0xffffffff


	//   ....[51]....
        /*0190*/ 	.word	0xffffffff


	//   ....[52]....
        /*0194*/ 	.word	0xffffffff


	//   ....[53]....
        /*0198*/ 	.word	0xffffffff


	//   ....[54]....
        /*019c*/ 	.word	0xffffffff


	//   ....[55]....
        /*01a0*/ 	.word	0xffffffff


	//   ....[56]....
        /*01a4*/ 	.word	0xffffffff


	//   ....[57]....
        /*01a8*/ 	.word	0xffffffff


	//   ....[58]....
        /*01ac*/ 	.word	0xffffffff


	//   ....[59]....
        /*01b0*/ 	.word	0xffffffff


	//   ....[60]....
        /*01b4*/ 	.word	0xffffffff


	//   ....[61]....
        /*01b8*/ 	.word	0xffffffff


	//   ....[62]....
        /*01bc*/ 	.word	0xffffffff


	//   ....[63]....
        /*01c0*/ 	.word	0xffffffff


	//   ....[64]....
        /*01c4*/ 	.word	0xffffffff


	//   ....[65]....
        /*01c8*/ 	.word	0xffffffff


	//   ....[66]....
        /*01cc*/ 	.word	0xffffffff


	//   ....[67]....
        /*01d0*/ 	.word	0xffffffff


	//   ....[68]....
        /*01d4*/ 	.word	0xffffffff


	//   ....[69]....
        /*01d8*/ 	.word	0xffffffff


	//   ....[70]....
        /*01dc*/ 	.word	0xffffffff


	//   ....[71]....
        /*01e0*/ 	.word	0xffffffff


	//   ....[72]....
        /*01e4*/ 	.word	0xffffffff


	//   ....[73]....
        /*01e8*/ 	.word	0xffffffff


	//   ....[74]....
        /*01ec*/ 	.word	0xffffffff


	//   ....[75]....
        /*01f0*/ 	.word	0xffffffff


	//   ....[76]....
        /*01f4*/ 	.word	0xffffffff


	//   ....[77]....
        /*01f8*/ 	.word	0xffffffff


	//   ....[78]....
        /*01fc*/ 	.word	0xffffffff


	//   ....[79]....
        /*0200*/ 	.word	0xffffffff


	//   ....[80]....
        /*0204*/ 	.word	0xffffffff


	//   ....[81]....
        /*0208*/ 	.word	0xffffffff


	//   ....[82]....
        /*020c*/ 	.word	0xffffffff


	//   ....[83]....
        /*0210*/ 	.word	0xffffffff


	//   ....[84]....
        /*0214*/ 	.word	0xffffffff


	//   ....[85]....
        /*0218*/ 	.word	0xffffffff


	//   ....[86]....
        /*021c*/ 	.word	0xffffffff


	//   ....[87]....
        /*0220*/ 	.word	0xffffffff


	//   ....[88]....
        /*0224*/ 	.word	0xffffffff


	//   ....[89]....
        /*0228*/ 	.word	0xffffffff


	//   ....[90]....
        /*022c*/ 	.word	0xffffffff


	//   ....[91]....
        /*0230*/ 	.word	0xffffffff


	//   ....[92]....
        /*0234*/ 	.word	0xffffffff


	//   ....[93]....
        /*0238*/ 	.word	0xffffffff


	//   ....[94]....
        /*023c*/ 	.word	0xffffffff


	//   ....[95]....
        /*0240*/ 	.word	0xffffffff


	//   ....[96]....
        /*0244*/ 	.word	0xffffffff


	//   ....[97]....
        /*0248*/ 	.word	0xffffffff


	//   ....[98]....
        /*024c*/ 	.word	0x0500000f


	//   ....[99]....
        /*0250*/ 	.word	0x0500000f


	//   ....[100]....
        /*0254*/ 	.word	0x0500000f


	//   ....[101]....
        /*0258*/ 	.word	0x0500000f


	//   ....[102]....
        /*025c*/ 	.word	0x0500000f


	//   ....[103]....
        /*0260*/ 	.word	0x0500000f


	//   ....[104]....
        /*0264*/ 	.word	0x0500000f


	//   ....[105]....
        /*0268*/ 	.word	0x0500000f


	//   ....[106]....
        /*026c*/ 	.word	0x0500000f


	//   ....[107]....
        /*0270*/ 	.word	0x0500000f


	//   ....[108]....
        /*0274*/ 	.word	0x0500000f


	//   ....[109]....
        /*0278*/ 	.word	0x0500000f


	//   ....[110]....
        /*027c*/ 	.word	0x0500000f


	//   ....[111]....
        /*0280*/ 	.word	0x0500000f


	//   ....[112]....
        /*0284*/ 	.word	0x0500000f


	//   ....[113]....
        /*0288*/ 	.word	0x0500000f


	//   ....[114]....
        /*028c*/ 	.word	0x0500000f


	//   ....[115]....
        /*0290*/ 	.word	0x0500000f


	//   ....[116]....
        /*0294*/ 	.word	0x0500000f


	//   ....[117]....
        /*0298*/ 	.word	0x0500000f


	//   ....[118]....
        /*029c*/ 	.word	0x0500000f


	//   ....[119]....
        /*02a0*/ 	.word	0x0500000f


	//   ....[120]....
        /*02a4*/ 	.word	0x0500000f


	//   ....[121]....
        /*02a8*/ 	.word	0x0500000f


	//   ....[122]....
        /*02ac*/ 	.word	0x0500000f


	//   ....[123]....
        /*02b0*/ 	.word	0x0500000f


	//   ....[124]....
        /*02b4*/ 	.word	0x0500000f


	//   ....[125]....
        /*02b8*/ 	.word	0x0500000f


	//   ....[126]....
        /*02bc*/ 	.word	0x0500000f


	//   ....[127]....
        /*02c0*/ 	.word	0x0500000f


	//   ....[128]....
        /*02c4*/ 	.word	0x0500000f


	//   ....[129]....
        /*02c8*/ 	.word	0x0500000f


	//   ....[130]....
        /*02cc*/ 	.word	0x0500000f


	//   ....[131]....
        /*02d0*/ 	.word	0x0500000f


	//   ....[132]....
        /*02d4*/ 	.word	0x0500000f


	//   ....[133]....
        /*02d8*/ 	.word	0x0500000f


	//   ....[134]....
        /*02dc*/ 	.word	0x0500000f


	//   ....[135]....
        /*02e0*/ 	.word	0x0500000f


	//   ....[136]....
        /*02e4*/ 	.word	0x0500000f


	//   ....[137]....
        /*02e8*/ 	.word	0x0500000f


	//   ....[138]....
        /*02ec*/ 	.word	0x0500000f


	//   ....[139]....
        /*02f0*/ 	.word	0x0500000f


	//   ....[140]....
        /*02f4*/ 	.word	0x0500000f


	//   ....[141]....
        /*02f8*/ 	.word	0x0500000f


	//   ....[142]....
        /*02fc*/ 	.word	0x0500000f


	//   ....[143]....
        /*0300*/ 	.word	0x0500000f


	//   ....[144]....
        /*0304*/ 	.word	0x0500000f


	//   ....[145]....
        /*0308*/ 	.word	0x0500000f


	//   ....[146]....
        /*030c*/ 	.word	0x0500000f


	//   ....[147]....
        /*0310*/ 	.word	0x0500000f


	//   ....[148]....
        /*0314*/ 	.word	0x0500000f


	//----- nvinfo : EIATTR_COOP_GROUP_INSTR_OFFSETS
	.align		4
.L_524:
        /*0318*/ 	.byte	0x04, 0x28
        /*031a*/ 	.short	(.L_526 - .L_525)


	//   ....[0]....
.L_525:
        /*031c*/ 	.word	0x00000080


	//   ....[1]....
        /*0320*/ 	.word	0x00000090


	//   ....[2]....
        /*0324*/ 	.word	0x000002b0


	//   ....[3]....
        /*0328*/ 	.word	0x00000410


	//   ....[4]....
        /*032c*/ 	.word	0x00000530


	//   ....[5]....
        /*0330*/ 	.word	0x00000690


	//   ....[6]....
        /*0334*/ 	.word	0x00001860


	//   ....[7]....
        /*0338*/ 	.word	0x000035b0


	//   ....[8]....
        /*033c*/ 	.word	0x00004540


	//   ....[9]....
        /*0340*/ 	.word	0x00005450


	//   ....[10]....
        /*0344*/ 	.word	0x00005490


	//   ....[11]....
        /*0348*/ 	.word	0x000058f0


	//   ....[12]....
        /*034c*/ 	.word	0x00005a30


	//   ....[13]....
        /*0350*/ 	.word	0x00005d80


	//   ....[14]....
        /*0354*/ 	.word	0x00005e40


	//   ....[15]....
        /*0358*/ 	.word	0x00006660


	//   ....[16]....
        /*035c*/ 	.word	0x000073f0


	//   ....[17]....
        /*0360*/ 	.word	0x00008280


	//   ....[18]....
        /*0364*/ 	.word	0x000082a0


	//   ....[19]....
        /*0368*/ 	.word	0x00008720


	//   ....[20]....
        /*036c*/ 	.word	0x00008860


	//   ....[21]....
        /*0370*/ 	.word	0x00008bf0


	//   ....[22]....
        /*0374*/ 	.word	0x00008c70


	//   ....[23]....
        /*0378*/ 	.word	0x00009db0


	//   ....[24]....
        /*037c*/ 	.word	0x0000aa90


	//   ....[25]....
        /*0380*/ 	.word	0x0000ba70


	//   ....[26]....
        /*0384*/ 	.word	0x0000bae0


	//   ....[27]....
        /*0388*/ 	.word	0x0000be20


	//   ....[28]....
        /*038c*/ 	.word	0x0000bfe0


	//   ....[29]....
        /*0390*/ 	.word	0x0000cf30


	//   ....[30]....
        /*0394*/ 	.word	0x0000d000


	//   ....[31]....
        /*0398*/ 	.word	0x0000d030


	//   ....[32]....
        /*039c*/ 	.word	0x0000d090


	//   ....[33]....
        /*03a0*/ 	.word	0x0000d0b0


	//   ....[34]....
        /*03a4*/ 	.word	0x0000e2b0


	//   ....[35]....
        /*03a8*/ 	.word	0x0000edf0


	//   ....[36]....
        /*03ac*/ 	.word	0x0000ee20


	//   ....[37]....
        /*03b0*/ 	.word	0x0000ee50


	//   ....[38]....
        /*03b4*/ 	.word	0x0000ee70


	//   ....[39]....
        /*03b8*/ 	.word	0x0000f4b0


	//   ....[40]....
        /*03bc*/ 	.word	0x0000f4d0


	//   ....[41]....
        /*03c0*/ 	.word	0x0000f700


	//   ....[42]....
        /*03c4*/ 	.word	0x0000f720


	//   ....[43]....
        /*03c8*/ 	.word	0x000100a0


	//   ....[44]....
        /*03cc*/ 	.word	0x000100c0


	//   ....[45]....
        /*03d0*/ 	.word	0x00010300


	//   ....[46]....
        /*03d4*/ 	.word	0x00010320


	//   ....[47]....
        /*03d8*/ 	.word	0x00010610


	//   ....[48]....
        /*03dc*/ 	.word	0x00011e00


	//   ....[49]....
        /*03e0*/ 	.word	0x00011e20


	//   ....[50]....
        /*03e4*/ 	.word	0x00011e40


	//   ....[51]....
        /*03e8*/ 	.word	0x00011e90


	//   ....[52]....
        /*03ec*/ 	.word	0x00011ec0


	//   ....[53]....
        /*03f0*/ 	.word	0x00011f10


	//   ....[54]....
        /*03f4*/ 	.word	0x00011f40


	//   ....[55]....
        /*03f8*/ 	.word	0x00011f50


	//   ....[56]....
        /*03fc*/ 	.word	0x00012610


	//   ....[57]....
        /*0400*/ 	.word	0x00012640


	//   ....[58]....
        /*0404*/ 	.word	0x00012690


	//   ....[59]....
        /*0408*/ 	.word	0x00012700


	//   ....[60]....
        /*040c*/ 	.word	0x00012720


	//   ....[61]....
        /*0410*/ 	.word	0x000127a0


	//   ....[62]....
        /*0414*/ 	.word	0x000127c0


	//   ....[63]....
        /*0418*/ 	.word	0x000127e0


	//   ....[64]....
        /*041c*/ 	.word	0x00012de0


	//   ....[65]....
        /*0420*/ 	.word	0x00012e10


	//   ....[66]....
        /*0424*/ 	.word	0x00012e70


	//   ....[67]....
        /*0428*/ 	.word	0x00012f60


	//   ....[68]....
        /*042c*/ 	.word	0x00012f80


	//   ....[69]....
        /*0430*/ 	.word	0x00013080


	//   ....[70]....
        /*0434*/ 	.word	0x00013090


	//   ....[71]....
        /*0438*/ 	.word	0x000130c0


	//   ....[72]....
        /*043c*/ 	.word	0x00013690


	//   ....[73]....
        /*0440*/ 	.word	0x000136c0


	//   ....[74]....
        /*0444*/ 	.word	0x000136f0


	//   ....[75]....
        /*0448*/ 	.word	0x00013750


	//   ....[76]....
        /*044c*/ 	.word	0x000138a0


	//   ....[77]....
        /*0450*/ 	.word	0x000138c0


	//   ....[78]....
        /*0454*/ 	.word	0x000138d0


	//   ....[79]....
        /*0458*/ 	.word	0x00013a20


	//   ....[80]....
        /*045c*/ 	.word	0x000142a0


	//   ....[81]....
        /*0460*/ 	.word	0x000142c0


	//   ....[82]....
        /*0464*/ 	.word	0x00014310


	//   ....[83]....
        /*0468*/ 	.word	0x00014320


	//   ....[84]....
        /*046c*/ 	.word	0x00014360


	//   ....[85]....
        /*0470*/ 	.word	0x00014370


	//   ....[86]....
        /*0474*/ 	.word	0x00014380


	//   ....[87]....
        /*0478*/ 	.word	0x000143c0


	//   ....[88]....
        /*047c*/ 	.word	0x000146e0


	//   ....[89]....
        /*0480*/ 	.word	0x00014720


	//   ....[90]....
        /*0484*/ 	.word	0x00014740


	//   ....[91]....
        /*0488*/ 	.word	0x000147b0


	//   ....[92]....
        /*048c*/ 	.word	0x000147d0


	//   ....[93]....
        /*0490*/ 	.word	0x000147f0


	//   ....[94]....
        /*0494*/ 	.word	0x00014890


	//   ....[95]....
        /*0498*/ 	.word	0x000148b0


	//   ....[96]....
        /*049c*/ 	.word	0x00014ef0


	//   ....[97]....
        /*04a0*/ 	.word	0x000150d0


	//   ....[98]....
        /*04a4*/ 	.word	0x00015650


	//   ....[99]....
        /*04a8*/ 	.word	0x00015730


	//   ....[100]....
        /*04ac*/ 	.word	0x000157d0


	//   ....[101]....
        /*04b0*/ 	.word	0x00015830


	//   ....[102]....
        /*04b4*/ 	.word	0x000158f0


	//   ....[103]....
        /*04b8*/ 	.word	0x00015960


	//   ....[104]....
        /*04bc*/ 	.word	0x00015a30


	//   ....[105]....
        /*04c0*/ 	.word	0x00015a90


	//   ....[106]....
        /*04c4*/ 	.word	0x00015b40


	//   ....[107]....
        /*04c8*/ 	.word	0x00015bf0


	//   ....[108]....
        /*04cc*/ 	.word	0x00015c70


	//   ....[109]....
        /*04d0*/ 	.word	0x00015cd0


	//   ....[110]....
        /*04d4*/ 	.word	0x00015db0


	//   ....[111]....
        /*04d8*/ 	.word	0x00015e20


	//   ....[112]....
        /*04dc*/ 	.word	0x00015f00


	//   ....[113]....
        /*04e0*/ 	.word	0x00015f60


	//   ....[114]....
        /*04e4*/ 	.word	0x00016010


	//   ....[115]....
        /*04e8*/ 	.word	0x000160a0


	//   ....[116]....
        /*04ec*/ 	.word	0x00016150


	//   ....[117]....
        /*04f0*/ 	.word	0x00016250


	//   ....[118]....
        /*04f4*/ 	.word	0x00016340


	//   ....[119]....
        /*04f8*/ 	.word	0x000164f0


	//   ....[120]....
        /*04fc*/ 	.word	0x00016540


	//   ....[121]....
        /*0500*/ 	.word	0x00016650


	//   ....[122]....
        /*0504*/ 	.word	0x00016730


	//   ....[123]....
        /*0508*/ 	.word	0x000168a0


	//   ....[124]....
        /*050c*/ 	.word	0x000169a0


	//   ....[125]....
        /*0510*/ 	.word	0x00016bc0


	//   ....[126]....
        /*0514*/ 	.word	0x00016c10


	//   ....[127]....
        /*0518*/ 	.word	0x00016dd0


	//   ....[128]....
        /*051c*/ 	.word	0x00016e20


	//   ....[129]....
        /*0520*/ 	.word	0x00016fe0


	//   ....[130]....
        /*0524*/ 	.word	0x00017030


	//   ....[131]....
        /*0528*/ 	.word	0x00017110


	//   ....[132]....
        /*052c*/ 	.word	0x000171b0


	//   ....[133]....
        /*0530*/ 	.word	0x00017210


	//   ....[134]....
        /*0534*/ 	.word	0x000172c0


	//   ....[135]....
        /*0538*/ 	.word	0x00017320


	//   ....[136]....
        /*053c*/ 	.word	0x000173d0


	//   ....[137]....
        /*0540*/ 	.word	0x00017430


	//   ....[138]....
        /*0544*/ 	.word	0x000174e0


	//   ....[139]....
        /*0548*/ 	.word	0x000175d0


	//   ....[140]....
        /*054c*/ 	.word	0x000176b0


	//   ....[141]....
        /*0550*/ 	.word	0x00017790


	//   ....[142]....
        /*0554*/ 	.word	0x000178a0


	//   ....[143]....
        /*0558*/ 	.word	0x000179c0


	//   ....[144]....
        /*055c*/ 	.word	0x00017aa0


	//   ....[145]....
        /*0560*/ 	.word	0x00017bb0


	//   ....[146]....
        /*0564*/ 	.word	0x00017c90


	//   ....[147]....
        /*0568*/ 	.word	0x00017d20


	//   ....[148]....
        /*056c*/ 	.word	0x00017e40


	//----- nvinfo : EIATTR_REG_RECONFIG
	.align		4
.L_526:
        /*0570*/ 	.byte	0x01, 0x54
	.zero		2


	//----- nvinfo : EIATTR_SYSCALL_OFFSETS
	.align		4
        /*0574*/ 	.byte	0x04, 0x46
        /*0576*/ 	.short	(.L_528 - .L_527)


	//   ....[0]....
.L_527:
        /*0578*/ 	.word	0x00003760


	//   ....[1]....
        /*057c*/ 	.word	0x00011550


	//   ....[2]....
        /*0580*/ 	.word	0x000116a0


	//   ....[3]....
        /*0584*/ 	.word	0x00011790


	//   ....[4]....
        /*0588*/ 	.word	0x00012250


	//   ....[5]....
        /*058c*/ 	.word	0x00012a90


	//----- nvinfo : EIATTR_MBARRIER_INSTR_OFFSETS
	.align		4
.L_528:
        /*0590*/ 	.byte	0x04, 0x39
        /*0592*/ 	.short	(.L_530 - .L_529)


	//   ....[0]....
.L_529:
        /*0594*/ 	.word	0x00000190
        /*0598*/ 	.word	0x000000ff
        /*059c*/ 	.word	0x00038800
        /*05a0*/ 	.short	0x0100
        /*05a2*/ 	.byte	0x08
	.zero		1


	//   ....[1]....
        /*05a4*/ 	.word	0x000001a0
        /*05a8*/ 	.word	0x000000ff
        /*05ac*/ 	.word	0x00038810
        /*05b0*/ 	.short	0x0100
        /*05b2*/ 	.byte	0x08
	.zero		1


	//   ....[2]....
        /*05b4*/ 	.word	0x000001b0
        /*05b8*/ 	.word	0x000000ff
        /*05bc*/ 	.word	0x00038820
        /*05c0*/ 	.short	0x0100
        /*05c2*/ 	.byte	0x08
	.zero		1


	//   ....[3]....
        /*05c4*/ 	.word	0x00000260
        /*05c8*/ 	.word	0x000000ff
        /*05cc*/ 	.word	0x00038830
        /*05d0*/ 	.short	0x0100
        /*05d2*/ 	.byte	0x06
	.zero		1


	//   ....[4]....
        /*05d4*/ 	.word	0x00000270
        /*05d8*/ 	.word	0x000000ff
        /*05dc*/ 	.word	0x00038840
        /*05e0*/ 	.short	0x0100
        /*05e2*/ 	.byte	0x06
	.zero		1


	//   ....[5]....
        /*05e4*/ 	.word	0x00000280
        /*05e8*/ 	.word	0x000000ff
        /*05ec*/ 	.word	0x00038838
        /*05f0*/ 	.short	0x0100
        /*05f2*/ 	.byte	0x06
	.zero		1


	//   ....[6]....
        /*05f4*/ 	.word	0x00000290
        /*05f8*/ 	.word	0x000000ff
        /*05fc*/ 	.word	0x00038848
        /*0600*/ 	.short	0x0100
        /*0602*/ 	.byte	0x06
	.zero		1


	//   ....[7]....
        /*0604*/ 	.word	0x000003c0
        /*0608*/ 	.word	0x000000ff
        /*060c*/ 	.word	0x00038850
        /*0610*/ 	.short	0x0100
        /*0612*/ 	.byte	0x08
	.zero		1


	//   ....[8]....
        /*0614*/ 	.word	0x000003d0
        /*0618*/ 	.word	0x000000ff
        /*061c*/ 	.word	0x00038860
        /*0620*/ 	.short	0x0100
        /*0622*/ 	.byte	0x08
	.zero		1


	//   ....[9]....
        /*0624*/ 	.word	0x000003e0
        /*0628*/ 	.word	0x000000ff
        /*062c*/ 	.word	0x00038858
        /*0630*/ 	.short	0x0100
        /*0632*/ 	.byte	0x08
	.zero		1


	//   ....[10]....
        /*0634*/ 	.word	0x000003f0
        /*0638*/ 	.word	0x000000ff
        /*063c*/ 	.word	0x00038868
        /*0640*/ 	.short	0x0100
        /*0642*/ 	.byte	0x08
	.zero		1


	//   ....[11]....
        /*0644*/ 	.word	0x000004e0
        /*0648*/ 	.word	0x000000ff
        /*064c*/ 	.word	0x00038870
        /*0650*/ 	.short	0x0100
        /*0652*/ 	.byte	0x06
	.zero		1


	//   ....[12]....
        /*0654*/ 	.word	0x000004f0
        /*0658*/ 	.word	0x000000ff
        /*065c*/ 	.word	0x00038880
        /*0660*/ 	.short	0x0100
        /*0662*/ 	.byte	0x06
	.zero		1


	//   ....[13]....
        /*0664*/ 	.word	0x00000500
        /*0668*/ 	.word	0x000000ff
        /*066c*/ 	.word	0x00038878
        /*0670*/ 	.short	0x0100
        /*0672*/ 	.byte	0x06
	.zero		1


	//   ....[14]....
        /*0674*/ 	.word	0x00000510
        /*0678*/ 	.word	0x000000ff
        /*067c*/ 	.word	0x00038888
        /*0680*/ 	.short	0x0100
        /*0682*/ 	.byte	0x06
	.zero		1


	//   ....[15]....
        /*0684*/ 	.word	0x00000640
        /*0688*/ 	.word	0x000000ff
        /*068c*/ 	.word	0x00038890
        /*0690*/ 	.short	0x0100
        /*0692*/ 	.byte	0x08
	.zero		1


	//   ....[16]....
        /*0694*/ 	.word	0x00000650
        /*0698*/ 	.word	0x000000ff
        /*069c*/ 	.word	0x000388a0
        /*06a0*/ 	.short	0x0100
        /*06a2*/ 	.byte	0x08
	.zero		1


	//   ....[17]....
        /*06a4*/ 	.word	0x00000660
        /*06a8*/ 	.word	0x000000ff
        /*06ac*/ 	.word	0x00038898
        /*06b0*/ 	.short	0x0100
        /*06b2*/ 	.byte	0x08
	.zero		1


	//   ....[18]....
        /*06b4*/ 	.word	0x00000670
        /*06b8*/ 	.word	0x000000ff
        /*06bc*/ 	.word	0x000388a8
        /*06c0*/ 	.short	0x0100
        /*06c2*/ 	.byte	0x08
	.zero		1


	//   ....[19]....
        /*06c4*/ 	.word	0x000007b0
        /*06c8*/ 	.word	0x000000ff
        /*06cc*/ 	.word	0x000388b0
        /*06d0*/ 	.short	0x0100
        /*06d2*/ 	.byte	0x08
	.zero		1


	//   ....[20]....
        /*06d4*/ 	.word	0x000007c0
        /*06d8*/ 	.word	0x000000ff
        /*06dc*/ 	.word	0x000388c0
        /*06e0*/ 	.short	0x0100
        /*06e2*/ 	.byte	0x08
	.zero		1


	//   ....[21]....
        /*06e4*/ 	.word	0x000007d0
        /*06e8*/ 	.word	0x000000ff
        /*06ec*/ 	.word	0x000388b8
        /*06f0*/ 	.short	0x0100
        /*06f2*/ 	.byte	0x08
	.zero		1


	//   ....[22]....
        /*06f4*/ 	.word	0x000007e0
        /*06f8*/ 	.word	0x000000ff
        /*06fc*/ 	.word	0x000388c8
        /*0700*/ 	.short	0x0100
        /*0702*/ 	.byte	0x08
	.zero		1


	//   ....[23]....
        /*0704*/ 	.word	0x00001c30
        /*0708*/ 	.word	0x00000000
        /*070c*/ 	.word	0x00000000
        /*0710*/ 	.short	0x0101
        /*0712*/ 	.byte	0x3f
	.zero		1


	//   ....[24]....
        /*0714*/ 	.word	0x00002730
        /*0718*/ 	.word	0x00000000
        /*071c*/ 	.word	0x00000000
        /*0720*/ 	.short	0x0101
        /*0722*/ 	.byte	0x3f
	.zero		1


	//   ....[25]....
        /*0724*/ 	.word	0x000037e0
        /*0728*/ 	.word	0x00000011
        /*072c*/ 	.word	0x00038800
        /*0730*/ 	.short	0x010a
        /*0732*/ 	.byte	0x3f
	.zero		1


	//   ....[26]....
        /*0734*/ 	.word	0x00003840
        /*0738*/ 	.word	0x00000009
        /*073c*/ 	.word	0x00038830
        /*0740*/ 	.short	0x010a
        /*0742*/ 	.byte	0x3f
	.zero		1


	//   ....[27]....
        /*0744*/ 	.word	0x000038b0
        /*0748*/ 	.word	0x00000009
        /*074c*/ 	.word	0x00038830
        /*0750*/ 	.short	0x010a
        /*0752*/ 	.byte	0x3f
	.zero		1


	//   ....[28]....
        /*0754*/ 	.word	0x00003b30
        /*0758*/ 	.word	0x00000011
        /*075c*/ 	.word	0x00038810
        /*0760*/ 	.short	0x010a
        /*0762*/ 	.byte	0x3f
	.zero		1


	//   ....[29]....
        /*0764*/ 	.word	0x00003b70
        /*0768*/ 	.word	0x00000009
        /*076c*/ 	.word	0x00038850
        /*0770*/ 	.short	0x010a
        /*0772*/ 	.byte	0x3f
	.zero		1


	//   ....[30]....
        /*0774*/ 	.word	0x00003c40
        /*0778*/ 	.word	0x00000009
        /*077c*/ 	.word	0x00038850
        /*0780*/ 	.short	0x010a
        /*0782*/ 	.byte	0x3f
	.zero		1


	//   ....[31]....
        /*0784*/ 	.word	0x00006060
        /*0788*/ 	.word	0x00000018
        /*078c*/ 	.word	0x00000000
        /*0790*/ 	.short	0x0101
        /*0792*/ 	.byte	0x3f
	.zero		1


	//   ....[32]....
        /*0794*/ 	.word	0x00006790
        /*0798*/ 	.word	0x0000000a
        /*079c*/ 	.word	0x00000000
        /*07a0*/ 	.short	0x0101
        /*07a2*/ 	.byte	0x3f
	.zero		1


	//   ....[33]....
        /*07a4*/ 	.word	0x000068f0
        /*07a8*/ 	.word	0x00000009
        /*07ac*/ 	.word	0x00038830
        /*07b0*/ 	.short	0x010a
        /*07b2*/ 	.byte	0x3f
	.zero		1


	//   ....[34]....
        /*07b4*/ 	.word	0x00006940
        /*07b8*/ 	.word	0x00000009
        /*07bc*/ 	.word	0x00038830
        /*07c0*/ 	.short	0x010a
        /*07c2*/ 	.byte	0x3f
	.zero		1


	//   ....[35]....
        /*07c4*/ 	.word	0x00006ac0
        /*07c8*/ 	.word	0x00000009
        /*07cc*/ 	.word	0x00038850
        /*07d0*/ 	.short	0x010a
        /*07d2*/ 	.byte	0x3f
	.zero		1


	//   ....[36]....
        /*07d4*/ 	.word	0x00006b10
        /*07d8*/ 	.word	0x00000009
        /*07dc*/ 	.word	0x00038850
        /*07e0*/ 	.short	0x010a
        /*07e2*/ 	.byte	0x3f
	.zero		1


	//   ....[37]....
        /*07e4*/ 	.word	0x00008ec0
        /*07e8*/ 	.word	0x00000098
        /*07ec*/ 	.word	0x00000000
        /*07f0*/ 	.short	0x0101
        /*07f2*/ 	.byte	0x3f
	.zero		1


	//   ....[38]....
        /*07f4*/ 	.word	0x00009e60
        /*07f8*/ 	.word	0x0000000a
        /*07fc*/ 	.word	0x00000000
        /*0800*/ 	.short	0x0101
        /*0802*/ 	.byte	0x3f
	.zero		1


	//   ....[39]....
        /*0804*/ 	.word	0x00009f90
        /*0808*/ 	.word	0x00000009
        /*080c*/ 	.word	0x00038830
        /*0810*/ 	.short	0x010a
        /*0812*/ 	.byte	0x3f
	.zero		1


	//   ....[40]....
        /*0814*/ 	.word	0x00009fe0
        /*0818*/ 	.word	0x00000009
        /*081c*/ 	.word	0x00038830
        /*0820*/ 	.short	0x010a
        /*0822*/ 	.byte	0x3f
	.zero		1


	//   ....[41]....
        /*0824*/ 	.word	0x0000a160
        /*0828*/ 	.word	0x00000009
        /*082c*/ 	.word	0x00038850
        /*0830*/ 	.short	0x010a
        /*0832*/ 	.byte	0x3f
	.zero		1


	//   ....[42]....
        /*0834*/ 	.word	0x0000a1b0
        /*0838*/ 	.word	0x00000009
        /*083c*/ 	.word	0x00038850
        /*0840*/ 	.short	0x010a
        /*0842*/ 	.byte	0x3f
	.zero		1


	//   ....[43]....
        /*0844*/ 	.word	0x0000bed0
        /*0848*/ 	.word	0x00000098
        /*084c*/ 	.word	0x00000000
        /*0850*/ 	.short	0x0101
        /*0852*/ 	.byte	0x3f
	.zero		1


	//   ....[44]....
        /*0854*/ 	.word	0x0000cfe0
        /*0858*/ 	.word	0x0000000a
        /*085c*/ 	.word	0x00000000
        /*0860*/ 	.short	0x0101
        /*0862*/ 	.byte	0x3f
	.zero		1


	//   ....[45]....
        /*0864*/ 	.word	0x0000f4a0
        /*0868*/ 	.word	0x00000000
        /*086c*/ 	.word	0x00000000
        /*0870*/ 	.short	0x0101
        /*0872*/ 	.byte	0x3f
	.zero		1


	//   ....[46]....
        /*0874*/ 	.word	0x00011bb0
        /*0878*/ 	.word	0x0000001b
        /*087c*/ 	.word	0x00038840
        /*0880*/ 	.short	0x010a
        /*0882*/ 	.byte	0x3f
	.zero		1


	//   ....[47]....
        /*0884*/ 	.word	0x00012020
        /*0888*/ 	.word	0x0000001b
        /*088c*/ 	.word	0x00038830
        /*0890*/ 	.short	0x0107
        /*0892*/ 	.byte	0x3f
	.zero		1


	//   ....[48]....
        /*0894*/ 	.word	0x000120e0
        /*0898*/ 	.word	0x0000001b
        /*089c*/ 	.word	0x00038830
        /*08a0*/ 	.short	0x0101
        /*08a2*/ 	.byte	0x3f
	.zero		1


	//   ....[49]....
        /*08a4*/ 	.word	0x000128d0
        /*08a8*/ 	.word	0x00000011
        /*08ac*/ 	.word	0x00038800
        /*08b0*/ 	.short	0x0107
        /*08b2*/ 	.byte	0x3f
	.zero		1


	//   ....[50]....
        /*08b4*/ 	.word	0x00012960
        /*08b8*/ 	.word	0x00000011
        /*08bc*/ 	.word	0x00038800
        /*08c0*/ 	.short	0x0101
        /*08c2*/ 	.byte	0x3f
	.zero		1


	//   ....[51]....
        /*08c4*/ 	.word	0x000132d0
        /*08c8*/ 	.word	0x00000011
        /*08cc*/ 	.word	0x00038810
        /*08d0*/ 	.short	0x0107
        /*08d2*/ 	.byte	0x3f
	.zero		1


	//   ....[52]....
        /*08d4*/ 	.word	0x000133c0
        /*08d8*/ 	.word	0x00000011
        /*08dc*/ 	.word	0x00038810
        /*08e0*/ 	.short	0x0101
        /*08e2*/ 	.byte	0x3f
	.zero		1


	//   ....[53]....
        /*08e4*/ 	.word	0x000133e0
        /*08e8*/ 	.word	0x00000011
        /*08ec*/ 	.word	0x00038820
        /*08f0*/ 	.short	0x010a
        /*08f2*/ 	.byte	0x3f
	.zero		1


	//   ....[54]....
        /*08f4*/ 	.word	0x00013470
        /*08f8*/ 	.word	0x0000001b
        /*08fc*/ 	.word	0x00038860
        /*0900*/ 	.short	0x010a
        /*0902*/ 	.byte	0x3f
	.zero		1


	//   ....[55]....
        /*0904*/ 	.word	0x00013ce0
        /*0908*/ 	.word	0x0000001b
        /*090c*/ 	.word	0x00038850
        /*0910*/ 	.short	0x0107
        /*0912*/ 	.byte	0x3f
	.zero		1


	//   ....[56]....
        /*0914*/ 	.word	0x00013db0
        /*0918*/ 	.word	0x0000001b
        /*091c*/ 	.word	0x00038850
        /*0920*/ 	.short	0x0101
        /*0922*/ 	.byte	0x3f
	.zero		1


	//   ....[57]....
        /*0924*/ 	.word	0x00014100
        /*0928*/ 	.word	0x00000008
        /*092c*/ 	.word	0x00038840
        /*0930*/ 	.short	0x010a
        /*0932*/ 	.byte	0x3f
	.zero		1


	//   ....[58]....
        /*0934*/ 	.word	0x00014440
        /*0938*/ 	.word	0x00000008
        /*093c*/ 	.word	0x00038830
        /*0940*/ 	.short	0x0107
        /*0942*/ 	.byte	0x3f
	.zero		1


	//   ....[59]....
        /*0944*/ 	.word	0x00014500
        /*0948*/ 	.word	0x00000008
        /*094c*/ 	.word	0x00038830
        /*0950*/ 	.short	0x0101
        /*0952*/ 	.byte	0x3f
	.zero		1


	//   ....[60]....
        /*0954*/ 	.word	0x00014530
        /*0958*/ 	.word	0x00000008
        /*095c*/ 	.word	0x00038860
        /*0960*/ 	.short	0x010a
        /*0962*/ 	.byte	0x3f
	.zero		1


	//   ....[61]....
        /*0964*/ 	.word	0x00014bb0
        /*0968*/ 	.word	0x00000008
        /*096c*/ 	.word	0x00038850
        /*0970*/ 	.short	0x0107
        /*0972*/ 	.byte	0x3f
	.zero		1


	//   ....[62]....
        /*0974*/ 	.word	0x00014c70
        /*0978*/ 	.word	0x00000008
        /*097c*/ 	.word	0x00038850
        /*0980*/ 	.short	0x0101
        /*0982*/ 	.byte	0x3f
	.zero		1


	//   ....[63]....
        /*0984*/ 	.word	0x00015050
        /*0988*/ 	.word	0x00000005
        /*098c*/ 	.word	0x00038820
        /*0990*/ 	.short	0x010a
        /*0992*/ 	.byte	0x3f
	.zero		1


	//   ....[64]....
        /*0994*/ 	.word	0x000151d0
        /*0998*/ 	.word	0x00000003
        /*099c*/ 	.word	0x00038840
        /*09a0*/ 	.short	0x010a
        /*09a2*/ 	.byte	0x3f
	.zero		1


	//   ....[65]....
        /*09a4*/ 	.word	0x00015270
        /*09a8*/ 	.word	0x00000005
        /*09ac*/ 	.word	0x00038840
        /*09b0*/ 	.short	0x010a
        /*09b2*/ 	.byte	0x3f
	.zero		1


	//   ....[66]....
        /*09b4*/ 	.word	0x000152b0
        /*09b8*/ 	.word	0x00000003
        /*09bc*/ 	.word	0x00038860
        /*09c0*/ 	.short	0x010a
        /*09c2*/ 	.byte	0x3f
	.zero		1


	//   ....[67]....
        /*09c4*/ 	.word	0x000152f0
        /*09c8*/ 	.word	0x00000005
        /*09cc*/ 	.word	0x00038860
        /*09d0*/ 	.short	0x010a
        /*09d2*/ 	.byte	0x3f
	.zero		1


	//   ....[68]....
        /*09d4*/ 	.word	0x00015350
        /*09d8*/ 	.word	0x00000011
        /*09dc*/ 	.word	0x00038800
        /*09e0*/ 	.short	0x010a
        /*09e2*/ 	.byte	0x3f
	.zero		1


	//   ....[69]....
        /*09e4*/ 	.word	0x000153a0
        /*09e8*/ 	.word	0x00000009
        /*09ec*/ 	.word	0x00038830
        /*09f0*/ 	.short	0x010a
        /*09f2*/ 	.byte	0x3f
	.zero		1


	//   ....[70]....
        /*09f4*/ 	.word	0x000153f0
        /*09f8*/ 	.word	0x00000011
        /*09fc*/ 	.word	0x00038810
        /*0a00*/ 	.short	0x010a
        /*0a02*/ 	.byte	0x3f
	.zero		1


	//   ....[71]....
        /*0a04*/ 	.word	0x00015440
        /*0a08*/ 	.word	0x00000009
        /*0a0c*/ 	.word	0x00038850
        /*0a10*/ 	.short	0x010a
        /*0a12*/ 	.byte	0x3f
	.zero		1


	//   ....[72]....
        /*0a14*/ 	.word	0x00015490
        /*0a18*/ 	.word	0x00000009
        /*0a1c*/ 	.word	0x00038830
        /*0a20*/ 	.short	0x010a
        /*0a22*/ 	.byte	0x3f
	.zero		1


	//   ....[73]....
        /*0a24*/ 	.word	0x000154e0
        /*0a28*/ 	.word	0x00000009
        /*0a2c*/ 	.word	0x00038850
        /*0a30*/ 	.short	0x010a
        /*0a32*/ 	.byte	0x3f
	.zero		1


	//   ....[74]....
        /*0a34*/ 	.word	0x00015530
        /*0a38*/ 	.word	0x00000009
        /*0a3c*/ 	.word	0x00038830
        /*0a40*/ 	.short	0x010a
        /*0a42*/ 	.byte	0x3f
	.zero		1


	//   ....[75]....
        /*0a44*/ 	.word	0x00015580
        /*0a48*/ 	.word	0x00000009
        /*0a4c*/ 	.word	0x00038850
        /*0a50*/ 	.short	0x010a
        /*0a52*/ 	.byte	0x3f
	.zero		1


	//   ....[76]....
        /*0a54*/ 	.word	0x00015680
        /*0a58*/ 	.word	0x0000001b
        /*0a5c*/ 	.word	0x00038840
        /*0a60*/ 	.short	0x010a
        /*0a62*/ 	.byte	0x3f
	.zero		1


	//   ....[77]....
        /*0a64*/ 	.word	0x000167a0
        /*0a68*/ 	.word	0x00000011
        /*0a6c*/ 	.word	0x00038820
        /*0a70*/ 	.short	0x010a
        /*0a72*/ 	.byte	0x3f
	.zero		1


	//   ....[78]....
        /*0a74*/ 	.word	0x000167f0
        /*0a78*/ 	.word	0x0000001b
        /*0a7c*/ 	.word	0x00038860
        /*0a80*/ 	.short	0x010a
        /*0a82*/ 	.byte	0x3f
	.zero		1


	//   ....[79]....
        /*0a84*/ 	.word	0x00017060
        /*0a88*/ 	.word	0x00000008
        /*0a8c*/ 	.word	0x00038840
        /*0a90*/ 	.short	0x010a
        /*0a92*/ 	.byte	0x3f
	.zero		1


	//   ....[80]....
        /*0a94*/ 	.word	0x00017520
        /*0a98*/ 	.word	0x00000008
        /*0a9c*/ 	.word	0x00038860
        /*0aa0*/ 	.short	0x010a
        /*0aa2*/ 	.byte	0x3f
	.zero		1


	//   ....[81]....
        /*0aa4*/ 	.word	0x00017d60
        /*0aa8*/ 	.word	0x00000005
        /*0aac*/ 	.word	0x00038820
        /*0ab0*/ 	.short	0x010a
        /*0ab2*/ 	.byte	0x3f
	.zero		1


	//   ....[82]....
        /*0ab4*/ 	.word	0x00017f00
        /*0ab8*/ 	.word	0x00000003
        /*0abc*/ 	.word	0x00038840
        /*0ac0*/ 	.short	0x010a
        /*0ac2*/ 	.byte	0x3f
	.zero		1


	//   ....[83]....
        /*0ac4*/ 	.word	0x00017f50
        /*0ac8*/ 	.word	0x00000005
        /*0acc*/ 	.word	0x00038840
        /*0ad0*/ 	.short	0x010a
        /*0ad2*/ 	.byte	0x3f
	.zero		1


	//   ....[84]....
        /*0ad4*/ 	.word	0x00017fa0
        /*0ad8*/ 	.word	0x00000003
        /*0adc*/ 	.word	0x00038860
        /*0ae0*/ 	.short	0x010a
        /*0ae2*/ 	.byte	0x3f
	.zero		1


	//----- nvinfo : EIATTR_NUM_MBARRIERS
	.align		4
.L_530:
        /*0ae4*/ 	.byte	0x03, 0x38
        /*0ae6*/ 	.short	0x0017


	//----- nvinfo : EIATTR_EXIT_INSTR_OFFSETS
	.align		4
        /*0ae8*/ 	.byte	0x04, 0x1c
        /*0aea*/ 	.short	(.L_532 - .L_531)


	//   ....[0]....
.L_531:
        /*0aec*/ 	.word	0x00000960


	//   ....[1]....
        /*0af0*/ 	.word	0x00010580


	//   ....[2]....
        /*0af4*/ 	.word	0x00015340


	//----- nvinfo : EIATTR_MAX_THREADS
	.align		4
.L_532:
        /*0af8*/ 	.byte	0x04, 0x05
        /*0afa*/ 	.short	(.L_534 - .L_533)
.L_533:
        /*0afc*/ 	.word	0x00000180
        /*0b00*/ 	.word	0x00000001
        /*0b04*/ 	.word	0x00000001


	//----- nvinfo : EIATTR_CRS_STACK_SIZE
	.align		4
.L_534:
        /*0b08*/ 	.byte	0x04, 0x1e
        /*0b0a*/ 	.short	(.L_536 - .L_535)
.L_535:
        /*0b0c*/ 	.word	0x00000000


	//----- nvinfo : EIATTR_CBANK_PARAM_SIZE
	.align		4
.L_536:
        /*0b10*/ 	.byte	0x03, 0x19
        /*0b12*/ 	.short	0x0bf0


	//----- nvinfo : EIATTR_PARAM_CBANK
	.align		4
        /*0b14*/ 	.byte	0x04, 0x0a
        /*0b16*/ 	.short	(.L_538 - .L_537)
	.align		4
.L_537:
        /*0b18*/ 	.word	index@(.nv.constant0._ZN7cutlass13device_kernelIN5flash11enable_sm90INS1_16FlashAttnFwdSm90INS1_25CollectiveMainloopFwdSm90ILi2EN4cute5tupleIJNS5_1CILi1EEES8_S8_EEENS6_IJNS7_ILi64EEESA_SA_EEELi512ENS_10bfloat16_tEfNS_4arch4Sm90ELb1ELb0ELb1ELb0ELb1ELb0ELb1ELb0ELb0ELb1ELb0ELb0EEENS1_21CollectiveEpilogueFwdINS6_IJSA_NS7_ILi512EEESA_EEES9_SC_SE_Li256ELb0ELb1ELb0ELb0EEENS1_30DynamicPersistentTileSchedulerILi256ELi128ELb0ELb1ELb1EEEEEEEEEvNT_6ParamsE)
        /*0b1c*/ 	.short	0x0210
        /*0b1e*/ 	.short	0x0bf0


	//----- nvinfo : EIATTR_SW_WAR
	.align		4
.L_538:
        /*0b20*/ 	.byte	0x04, 0x36
        /*0b22*/ 	.short	(.L_540 - .L_539)
.L_539:
        /*0b24*/ 	.word	0x00000008
.L_540:


//--------------------- .nv.info._ZN7cutlass13device_kernelIN5flash11enable_sm90INS1_16FlashAttnFwdSm90INS1_25CollectiveMainloopFwdSm90ILi2EN4cute5tupleIJNS5_1CILi1EEES8_S8_EEENS6_IJNS7_ILi64EEESA_SA_EEELi512ENS_10bfloat16_tEfNS_4arch4Sm90ELb1ELb0ELb1ELb1ELb1ELb0ELb0ELb0ELb0ELb1ELb0ELb0EEENS1_21CollectiveEpilogueFwdINS6_IJSA_NS7_ILi512EEESA_EEES9_SC_SE_Li256ELb1ELb1ELb0ELb0EEENS1_36VarlenDynamicPersistentTileSchedulerILi64ELi64ELi256ELi128ELb0ELb1ELb1ELb1ELb1ELb1EEEEEEEEEvNT_6ParamsE --------------------------
	.section	.nv.info._ZN7cutlass13device_kernelIN5flash11enable_sm90INS1_16FlashAttnFwdSm90INS1_25CollectiveMainloopFwdSm90ILi2EN4cute5tupleIJNS5_1CILi1EEES8_S8_EEENS6_IJNS7_ILi64EEESA_SA_EEELi512ENS_10bfloat16_tEfNS_4arch4Sm90ELb1ELb0ELb1ELb1ELb1ELb0ELb0ELb0ELb0ELb1ELb0ELb0EEENS1_21CollectiveEpilogueFwdINS6_IJSA_NS7_ILi512EEESA_EEES9_SC_SE_Li256ELb1ELb1ELb0ELb0EEENS1_36VarlenDynamicPersistentTileSchedulerILi64ELi64ELi256ELi128ELb0ELb1ELb1ELb1ELb1ELb1EEEEEEEEEvNT_6ParamsE,"",@"SHT_CUDA_INFO"
	.sectionflags	@""
	.align	4


	//----- nvinfo : EIATTR_CUDA_API_VERSION
	.align		4
        /*0000*/ 	.byte	0x04, 0x37
        /*0002*/ 	.short	(.L_542 - .L_541)
.L_541:
        /*0004*/ 	.word	0x00000082


	//----- nvinfo : EIATTR_KPARAM_INFO
	.align		4
.L_542:
        /*0008*/ 	.byte	0x04, 0x17
        /*000a*/ 	.short	(.L_544 - .L_543)
.L_543:
        /*000c*/ 	.word	0x00000000
        /*0010*/ 	.short	0x0000
        /*0012*/ 	.short	0x0070
        /*0014*/ 	.byte	0x00, 0xf0, 0x01, 0x2a


	//----- nvinfo : EIATTR_SPARSE_MMA_MASK
	.align		4
.L_544:
        /*0018*/ 	.byte	0x03, 0x50
        /*001a*/ 	.short	0x0000


	//----- nvinfo : EIATTR_MAXREG_COUNT
	.align		4
        /*001c*/ 	.byte	0x03, 0x1b
        /*001e*/ 	.short	0x00a8


	//----- nvinfo : EIATTR_NUM_BARRIERS
	.align		4
        /*0020*/ 	.byte	0x02, 0x4c
        /*0022*/ 	.byte	0x10
	.zero		1


	//----- nvinfo : EIATTR_EXTERNS
	.align		4
        /*0024*/ 	.byte	0x04, 0x0f
        /*0026*/ 	.short	(.L_546 - .L_545)


	//   ....[0]....
	.align		4
.L_545:
        /*0028*/ 	.word	index@(__assertfail)


	//----- nvinfo : EIATTR_ANNOTATIONS
	.align		4
.L_546:
        /*002c*/ 	.byte	0x04, 0x55
        /*002e*/ 	.short	(.L_548 - .L_547)


	//   ....[0]....
.L_547:
        /* <DEDUP_REMOVED lines=18> */


	//----- nvinfo : EIATTR_MERCURY_ISA_VERSION
	.align		4
.L_548:
        /*0138*/ 	.byte	0x03, 0x5f
        /*013a*/ 	.short	0x0101


	//----- nvinfo : EIATTR_UNUSED_LOAD_BYTE_OFFSET
	.align		4
        /*013c*/ 	.byte	0x04, 0x44
        /*013e*/ 	.short	(.L_550 - .L_549)


	//   ....[0]....
.L_549:
        /*0140*/ 	.word	0x00000940
        /*0144*/ 	.word	0x0000fff0


	//   ....[1]....
        /*0148*/ 	.word	0x00009f20
        /*014c*/ 	.word	0x0000fff0


	//----- nvinfo : EIATTR_INT_WARP_WIDE_INSTR_OFFSETS
	.align		4
.L_550:
        /*0150*/ 	.byte	0x04, 0x31
        /*0152*/ 	.short	(.L_552 - .L_551)


	//   ....[0]....
.L_551:
        /*0154*/ 	.word	0x000000c0


	//   ....[1]....
        /*0158*/ 	.word	0x000000d0


	//   ....[2]....
        /*015c*/ 	.word	0x00000170


	//   ....[3]....
        /*0160*/ 	.word	0x0000e1d0


	//   ....[4]....
        /*0164*/ 	.word	0x0000e260


	//   ....[5]....
        /*0168*/ 	.word	0x000116d0


	//   ....[6]....
        /*016c*/ 	.word	0x00011760


	//----- nvinfo : EIATTR_COOP_GROUP_MASK_REGIDS
	.align		4
.L_552:
        /*0170*/ 	.byte	0x04, 0x29
        /*0172*/ 	.short	(.L_554 - .L_553)


	//   ....[0]....
.L_553:
        /*0174*/ 	.word	0xffffffff


	//   ....[1]....
        /*0178*/ 	.word	0xffffffff


	//   ....[2]....
        /*017c*/ 	.word	0xffffffff


	//   ....[3]....
        /*0180*/ 	.word	0xffffffff


	//   ....[4]....
        /*0184*/ 	.word	0xffffffff


	//   ....[5]....
        /*0188*/ 	.word	0xffffffff


	//   ....[6]....
        /*018c*/ 	.word	0xffffffff


	//   ....[7]....
        /*0190*/ 	.word	0xffffffff


	//   ....[8]....
        /*0194*/ 	.word	0xffffffff


	//   ....[9]....
        /*0198*/ 	.word	0xffffffff


	//   ....[10]....
        /*019c*/ 	.word	0xffffffff


	//   ....[11]....
        /*01a0*/ 	.word	0xffffffff


	//   ....[12]....
        /*01a4*/ 	.word	0xffffffff


	//   ....[13]....
        /*01a8*/ 	.word	0xffffffff


	//   ....[14]....
        /*01ac*/ 	.word	0xffffffff


	//   ....[15]....
        /*01b0*/ 	.word	0xffffffff


	//   ....[16]....
        /*01b4*/ 	.word	0xffffffff


	//   ....[17]....
        /*01b8*/ 	.word	0xffffffff


	//   ....[18]....
        /*01bc*/ 	.word	0xffffffff


	//   ....[19]....
        /*01c0*/ 	.word	0xffffffff


	//   ....[20]....
        /*01c4*/ 	.word	0xffffffff


	//   ....[21]....
        /*01c8*/ 	.word	0xffffffff


	//   ....[22]....
        /*01cc*/ 	.word	0xffffffff


	//   ....[23]....
        /*01d0*/ 	.word	0xffffffff


	//   ....[24]....
        /*01d4*/ 	.word	0xffffffff


	//   ....[25]....
        /*01d8*/ 	.word	0xffffffff


	//   ....[26]....
        /*01dc*/ 	.word	0xffffffff


	//   ....[27]....
        /*01e0*/ 	.word	0xffffffff


	//   ....[28]....
        /*01e4*/ 	.word	0xffffffff


	//   ....[29]....
        /*01e8*/ 	.word	0xffffffff


	//   ....[30]....
        /*01ec*/ 	.word	0xffffffff


	//   ....[31]....
        /*01f0*/ 	.word	0xffffffff


	//   ....[32]....
        /*01f4*/ 	.word	0xffffffff


	//   ....[33]....
        /*01f8*/ 	.word	0xffffffff


	//   ....[34]....
        /*01fc*/ 	.word	0xffffffff


	//   ....[35]....
        /*0200*/ 	.word	0xffffffff


	//   ....[36]....
        /*0204*/ 	.word	0xffffffff


	//   ....[37]....
        /*0208*/ 	.word	0xffffffff


	//   ....[38]....
        /*020c*/ 	.word	0xffffffff


	//   ....[39]....
        /*0210*/ 	.word	0xffffffff


	//   ....[40]....
        /*0214*/ 	.word	0xffffffff


	//   ....[41]....
        /*0218*/ 	.word	0xffffffff


	//   ....[42]....
        /*021c*/ 	.word	0xffffffff


	//   ....[43]....
        /*0220*/ 	.word	0xffffffff


	//   ....[44]....
        /*0224*/ 	.word	0xffffffff


	//   ....[45]....
        /*0228*/ 	.word	0xffffffff


	//   ....[46]....
        /*022c*/ 	.word	0xffffffff


	//   ....[47]....
        /*0230*/ 	.word	0xffffffff


	//   ....[48]....
        /*0234*/ 	.word	0xffffffff


	//   ....[49]....
        /*0238*/ 	.word	0xffffffff


	//   ....[50]....
        /*023c*/ 	.word	0xffffffff


	//   ....[51]....
        /*0240*/ 	.word	0xffffffff


	//   ....[52]....
        /*0244*/ 	.word	0xffffffff


	//   ....[53]....
        /*0248*/ 	.word	0xffffffff


	//   ....[54]....
        /*024c*/ 	.word	0xffffffff


	//   ....[55]....
        /*0250*/ 	.word	0xffffffff


	//   ....[56]....
        /*0254*/ 	.word	0xffffffff


	//   ....[57]....
        /*0258*/ 	.word	0xffffffff


	//   ....[58]....
        /*025c*/ 	.word	0xffffffff


	//   ....[59]....
        /*0260*/ 	.word	0xffffffff


	//   ....[60]....
        /*0264*/ 	.word	0xffffffff


	//   ....[61]....
        /*0268*/ 	.word	0xffffffff


	//   ....[62]....
        /*026c*/ 	.word	0xffffffff


	//   ....[63]....
        /*0270*/ 	.word	0xffffffff


	//   ....[64]....
        /*0274*/ 	.word	0xffffffff


	//   ....[65]....
        /*0278*/ 	.word	0xffffffff


	//   ....[66]....
        /*027c*/ 	.word	0xffffffff


	//   ....[67]....
        /*0280*/ 	.word	0xffffffff


	//   ....[68]....
        /*0284*/ 	.word	0xffffffff


	//   ....[69]....
        /*0288*/ 	.word	0xffffffff


	//   ....[70]....
        /*028c*/ 	.word	0xffffffff


	//   ....[71]....
        /*0290*/ 	.word	0xffffffff


	//   ....[72]....
        /*0294*/ 	.word	0xffffffff


	//   ....[73]....
        /*0298*/ 	.word	0xffffffff


	//   ....[74]....
        /*029c*/ 	.word	0xffffffff


	//   ....[75]....
        /*02a0*/ 	.word	0xffffffff


	//   ....[76]....
        /*02a4*/ 	.word	0xffffffff


	//   ....[77]....
        /*02a8*/ 	.word	0xffffffff


	//   ....[78]....
        /*02ac*/ 	.word	0xffffffff


	//   ....[79]....
        /*02b0*/ 	.word	0xffffffff


	//   ....[80]....
        /*02b4*/ 	.word	0xffffffff


	//   ....[81]....
        /*02b8*/ 	.word	0xffffffff


	//   ....[82]....
        /*02bc*/ 	.word	0xffffffff


	//   ....[83]....
        /*02c0*/ 	.word	0xffffffff


	//   ....[84]....
        /*02c4*/ 	.word	0xffffffff


	//   ....[85]....
        /*02c8*/ 	.word	0xffffffff


	//   ....[86]....
        /*02cc*/ 	.word	0xffffffff


	//   ....[87]....
        /*02d0*/ 	.word	0xffffffff


	//   ....[88]....
        /*02d4*/ 	.word	0xffffffff


	//   ....[89]....
        /*02d8*/ 	.word	0xffffffff


	//   ....[90]....
        /*02dc*/ 	.word	0xffffffff


	//   ....[91]....
        /*02e0*/ 	.word	0xffffffff


	//   ....[92]....
        /*02e4*/ 	.word	0xffffffff


	//   ....[93]....
        /*02e8*/ 	.word	0xffffffff


	//   ....[94]....
        /*02ec*/ 	.word	0xffffffff


	//   ....[95]....
        /*02f0*/ 	.word	0xffffffff


	//   ....[96]....
        /*02f4*/ 	.word	0xffffffff


	//   ....[97]....
        /*02f8*/ 	.word	0xffffffff


	//   ....[98]....
        /*02fc*/ 	.word	0xffffffff


	//   ....[99]....
        /*0300*/ 	.word	0xffffffff


	//   ....[100]....
        /*0304*/ 	.word	0xffffffff


	//   ....[101]....
        /*0308*/ 	.word	0xffffffff


	//   ....[102]....
        /*030c*/ 	.word	0xffffffff


	//   ....[103]....
        /*0310*/ 	.word	0xffffffff


	//   ....[104]....
        /*0314*/ 	.word	0xffffffff


	//   ....[105]....
        /*0318*/ 	.word	0xffffffff


	//   ....[106]....
        /*031c*/ 	.word	0xffffffff


	//   ....[107]....
        /*0320*/ 	.word	0xffffffff


	//   ....[108]....
        /*0324*/ 	.word	0xffffffff


	//   ....[109]....
        /*0328*/ 	.word	0xffffffff


	//   ....[110]....
        /*032c*/ 	.word	0xffffffff


	//   ....[111]....
        /*0330*/ 	.word	0xffffffff


	//   ....[112]....
        /*0334*/ 	.word	0xffffffff


	//   ....[113]....
        /*0338*/ 	.word	0xffffffff


	//   ....[114]....
        /*033c*/ 	.word	0xffffffff


	//   ....[115]....
        /*0340*/ 	.word	0xffffffff


	//   ....[116]....
        /*0344*/ 	.word	0xffffffff


	//   ....[117]....
        /*0348*/ 	.word	0xffffffff


	//   ....[118]....
        /*034c*/ 	.word	0x0500000f


	//   ....[119]....
        /*0350*/ 	.word	0x0500000f


	//   ....[120]....
        /*0354*/ 	.word	0x0500000f


	//   ....[121]....
        /*0358*/ 	.word	0x0500000f


	//   ....[122]....
        /*035c*/ 	.word	0x0500000f


	//   ....[123]....
        /*0360*/ 	.word	0x0500000f


	//   ....[124]....
        /*0364*/ 	.word	0x0500000f


	//   ....[125]....
        /*0368*/ 	.word	0x0500000f


	//   ....[126]....
        /*036c*/ 	.word	0x0500000f


	//   ....[127]....
        /*0370*/ 	.word	0x0500000f


	//   ....[128]....
        /*0374*/ 	.word	0x0500000f


	//   ....[129]....
        /*0378*/ 	.word	0x0500000f


	//   ....[130]....
        /*037c*/ 	.word	0x0500000f


	//   ....[131]....
        /*0380*/ 	.word	0x0500000f


	//   ....[132]....
        /*0384*/ 	.word	0x0500000f


	//   ....[133]....
        /*0388*/ 	.word	0x0500000f


	//   ....[134]....
        /*038c*/ 	.word	0x0500000f


	//   ....[135]....
        /*0390*/ 	.word	0x0500000f


	//   ....[136]....
        /*0394*/ 	.word	0x0500000f


	//   ....[137]....
        /*0398*/ 	.word	0x0500000f


	//   ....[138]....
        /*039c*/ 	.word	0x0500000f


	//   ....[139]....
        /*03a0*/ 	.word	0x0500000f


	//   ....[140]....
        /*03a4*/ 	.word	0x0500000f


	//   ....[141]....
        /*03a8*/ 	.word	0x0500000f


	//   ....[142]....
        /*03ac*/ 	.word	0x0500000f


	//   ....[143]....
        /*03b0*/ 	.word	0x0500000f


	//   ....[144]....
        /*03b4*/ 	.word	0x0500000f


	//   ....[145]....
        /*03b8*/ 	.word	0x0500000f


	//   ....[146]....
        /*03bc*/ 	.word	0x0500000f


	//   ....[147]....
        /*03c0*/ 	.word	0x0500000f


	//   ....[148]....
        /*03c4*/ 	.word	0x0500000f


	//   ....[149]....
        /*03c8*/ 	.word	0x0500000f


	//   ....[150]....
        /*03cc*/ 	.word	0x0500000f


	//   ....[151]....
        /*03d0*/ 	.word	0x0500000f


	//   ....[152]....
        /*03d4*/ 	.word	0x0500000f


	//   ....[153]....
        /*03d8*/ 	.word	0x0500000f


	//   ....[154]....
        /*03dc*/ 	.word	0x0500000f


	//   ....[155]....
        /*03e0*/ 	.word	0x0500000f


	//   ....[156]....
        /*03e4*/ 	.word	0x0500000f


	//   ....[157]....
        /*03e8*/ 	.word	0x0500000f


	//   ....[158]....
        /*03ec*/ 	.word	0x0500000f


	//   ....[159]....
        /*03f0*/ 	.word	0x0500000f


	//   ....[160]....
        /*03f4*/ 	.word	0x0500000f


	//   ....[161]....
        /*03f8*/ 	.word	0x0500000f


	//   ....[162]....
        /*03fc*/ 	.word	0x0500000f


	//   ....[163]....
        /*0400*/ 	.word	0x0500000f


	//   ....[164]....
        /*0404*/ 	.word	0x0500000f


	//   ....[165]....
        /*0408*/ 	.word	0x0500000f


	//   ....[166]....
        /*040c*/ 	.word	0x0500000f


	//   ....[167]....
        /*0410*/ 	.word	0x0500000f


	//   ....[168]....
        /*0414*/ 	.word	0x0500000f


	//   ....[169]....
        /*0418*/ 	.word	0x0500000f


	//   ....[170]....
        /*041c*/ 	.word	0x0500000f


	//   ....[171]....
        /*0420*/ 	.word	0x0500000f


	//   ....[172]....
        /*0424*/ 	.word	0x0500000f


	//   ....[173]....
        /*0428*/ 	.word	0x0500000f


	//   ....[174]....
        /*042c*/ 	.word	0x0500000f


	//   ....[175]....
        /*0430*/ 	.word	0x0500000f


	//   ....[176]....
        /*0434*/ 	.word	0x0500000f


	//----- nvinfo : EIATTR_COOP_GROUP_INSTR_OFFSETS
	.align		4
.L_554:
        /*0438*/ 	.byte	0x04, 0x28
        /*043a*/ 	.short	(.L_556 - .L_555)


	//   ....[0]....
.L_555:
        /*043c*/ 	.word	0x00000070


	//   ....[1]....
        /*0440*/ 	.word	0x000000b0


	//   ....[2]....
        /*0444*/ 	.word	0x00000290


	//   ....[3]....
        /*0448*/ 	.word	0x000003f0


	//   ....[4]....
        /*044c*/ 	.word	0x00000510


	//   ....[5]....
        /*0450*/ 	.word	0x00000670


	//   ....[6]....
        /*0454*/ 	.word	0x000019e0


	//   ....[7]....
        /*0458*/ 	.word	0x00003780


	//   ....[8]....
        /*045c*/ 	.word	0x00003ef0


	//   ....[9]....
        /*0460*/ 	.word	0x00003f60


	//   ....[10]....
        /*0464*/ 	.word	0x00004520


	//   ....[11]....
        /*0468*/ 	.word	0x000045f0


	//   ....[12]....
        /*046c*/ 	.word	0x00004a40


	//   ....[13]....
        /*0470*/ 	.word	0x00004ac0


	//   ....[14]....
        /*0474*/ 	.word	0x00005310


	//   ....[15]....
        /*0478*/ 	.word	0x00005920


	//   ....[16]....
        /*047c*/ 	.word	0x00005ec0


	//   ....[17]....
        /*0480*/ 	.word	0x00005ed0


	//   ....[18]....
        /*0484*/ 	.word	0x00005f60


	//   ....[19]....
        /*0488*/ 	.word	0x00006330


	//   ....[20]....
        /*048c*/ 	.word	0x000064b0


	//   ....[21]....
        /*0490*/ 	.word	0x00007630


	//   ....[22]....
        /*0494*/ 	.word	0x00007e30


	//   ....[23]....
        /*0498*/ 	.word	0x00007ed0


	//   ....[24]....
        /*049c*/ 	.word	0x000081e0


	//   ....[25]....
        /*04a0*/ 	.word	0x000083b0


	//   ....[26]....
        /*04a4*/ 	.word	0x00009350


	//   ....[27]....
        /*04a8*/ 	.word	0x00009420


	//   ....[28]....
        /*04ac*/ 	.word	0x00009460


	//   ....[29]....
        /*04b0*/ 	.word	0x00009500


	//   ....[30]....
        /*04b4*/ 	.word	0x00009530


	//   ....[31]....
        /*04b8*/ 	.word	0x0000ae60


	//   ....[32]....
        /*04bc*/ 	.word	0x0000b490


	//   ....[33]....
        /*04c0*/ 	.word	0x0000b4c0


	//   ....[34]....
        /*04c4*/ 	.word	0x0000b4e0


	//   ....[35]....
        /*04c8*/ 	.word	0x0000b500


	//   ....[36]....
        /*04cc*/ 	.word	0x0000bb80


	//   ....[37]....
        /*04d0*/ 	.word	0x0000bba0


	//   ....[38]....
        /*04d4*/ 	.word	0x0000bdd0


	//   ....[39]....
        /*04d8*/ 	.word	0x0000bdf0


	//   ....[40]....
        /*04dc*/ 	.word	0x0000c9a0


	//   ....[41]....
        /*04e0*/ 	.word	0x0000c9c0


	//   ....[42]....
        /*04e4*/ 	.word	0x0000cbf0


	//   ....[43]....
        /*04e8*/ 	.word	0x0000cc10


	//   ....[44]....
        /*04ec*/ 	.word	0x0000ced0


	//   ....[45]....
        /*04f0*/ 	.word	0x0000d080


	//   ....[46]....
        /*04f4*/ 	.word	0x0000d0b0


	//   ....[47]....
        /*04f8*/ 	.word	0x0000d0e0


	//   ....[48]....
        /*04fc*/ 	.word	0x0000d110


	//   ....[49]....
        /*0500*/ 	.word	0x0000d140


	//   ....[50]....
        /*0504*/ 	.word	0x0000d170


	//   ....[51]....
        /*0508*/ 	.word	0x0000d2c0


	//   ....[52]....
        /*050c*/ 	.word	0x0000d2f0


	//   ....[53]....
        /*0510*/ 	.word	0x0000d320


	//   ....[54]....
        /*0514*/ 	.word	0x0000d350


	//   ....[55]....
        /*0518*/ 	.word	0x0000d380


	//   ....[56]....
        /*051c*/ 	.word	0x0000d3b0


	//   ....[57]....
        /*0520*/ 	.word	0x0000d440


	//   ....[58]....
        /*0524*/ 	.word	0x0000d4a0


	//   ....[59]....
        /*0528*/ 	.word	0x0000d530


	//   ....[60]....
        /*052c*/ 	.word	0x0000ef60


	//   ....[61]....
        /*0530*/ 	.word	0x0000ef80


	//   ....[62]....
        /*0534*/ 	.word	0x0000f010


	//   ....[63]....
        /*0538*/ 	.word	0x0000f030


	//   ....[64]....
        /*053c*/ 	.word	0x0000f0b0


	//   ....[65]....
        /*0540*/ 	.word	0x0000f0d0


	//   ....[66]....
        /*0544*/ 	.word	0x0000f0e0


	//   ....[67]....
        /*0548*/ 	.word	0x0000f0f0


	//   ....[68]....
        /*054c*/ 	.word	0x0000f870


	//   ....[69]....
        /*0550*/ 	.word	0x0000f8a0


	//   ....[70]....
        /*0554*/ 	.word	0x0000f940


	//   ....[71]....
        /*0558*/ 	.word	0x0000f960


	//   ....[72]....
        /*055c*/ 	.word	0x0000f9e0


	//   ....[73]....
        /*0560*/ 	.word	0x0000fa00


	//   ....[74]....
        /*0564*/ 	.word	0x0000fa10


	//   ....[75]....
        /*0568*/ 	.word	0x0000fa20


	//   ....[76]....
        /*056c*/ 	.word	0x0000fec0


	//   ....[77]....
        /*0570*/ 	.word	0x0000ff80


	//   ....[78]....
        /*0574*/ 	.word	0x000100d0


	//   ....[79]....
        /*0578*/ 	.word	0x00010110


	//   ....[80]....
        /*057c*/ 	.word	0x00010120


	//   ....[81]....
        /*0580*/ 	.word	0x00010130


	//   ....[82]....
        /*0584*/ 	.word	0x00010280


	//   ....[83]....
        /*0588*/ 	.word	0x000103d0


	//   ....[84]....
        /*058c*/ 	.word	0x00010be0


	//   ....[85]....
        /*0590*/ 	.word	0x00010c00


	//   ....[86]....
        /*0594*/ 	.word	0x00010c50


	//   ....[87]....
        /*0598*/ 	.word	0x00010c60


	//   ....[88]....
        /*059c*/ 	.word	0x00010ca0


	//   ....[89]....
        /*05a0*/ 	.word	0x00010cb0


	//   ....[90]....
        /*05a4*/ 	.word	0x00010cc0


	//   ....[91]....
        /*05a8*/ 	.word	0x00010d00


	//   ....[92]....
        /*05ac*/ 	.word	0x00011020


	//   ....[93]....
        /*05b0*/ 	.word	0x00011060


	//   ....[94]....
        /*05b4*/ 	.word	0x00011080


	//   ....[95]....
        /*05b8*/ 	.word	0x000110a0


	//   ....[96]....
        /*05bc*/ 	.word	0x000110d0


	//   ....[97]....
        /*05c0*/ 	.word	0x000110f0


	//   ....[98]....
        /*05c4*/ 	.word	0x000111f0


	//   ....[99]....
        /*05c8*/ 	.word	0x00011340


	//   ....[100]....
        /*05cc*/ 	.word	0x00011940


	//   ....[101]....
        /*05d0*/ 	.word	0x00011990


	//   ....[102]....
        /*05d4*/ 	.word	0x000119c0


	//   ....[103]....
        /*05d8*/ 	.word	0x000119f0


	//   ....[104]....
        /*05dc*/ 	.word	0x00011a00


	//   ....[105]....
        /*05e0*/ 	.word	0x00011a30


	//   ....[106]....
        /*05e4*/ 	.word	0x00011a60


	//   ....[107]....
        /*05e8*/ 	.word	0x00011a90


	//   ....[108]....
        /*05ec*/ 	.word	0x00011c10


	//   ....[109]....
        /*05f0*/ 	.word	0x00011c40


	//   ....[110]....
        /*05f4*/ 	.word	0x00011c70


	//   ....[111]....
        /*05f8*/ 	.word	0x00011ca0


	//   ....[112]....
        /*05fc*/ 	.word	0x00011cd0


	//   ....[113]....
        /*0600*/ 	.word	0x00011d00


	//   ....[114]....
        /*0604*/ 	.word	0x00011dc0


	//   ....[115]....
        /*0608*/ 	.word	0x00011de0


	//   ....[116]....
        /*060c*/ 	.word	0x00011e50


	//   ....[117]....
        /*0610*/ 	.word	0x000124f0


	//   ....[118]....
        /*0614*/ 	.word	0x00012b40


	//   ....[119]....
        /*0618*/ 	.word	0x00012c30


	//   ....[120]....
        /*061c*/ 	.word	0x00012cd0


	//   ....[121]....
        /*0620*/ 	.word	0x00012d30


	//   ....[122]....
        /*0624*/ 	.word	0x00012e20


	//   ....[123]....
        /*0628*/ 	.word	0x00012e90


	//   ....[124]....
        /*062c*/ 	.word	0x00012f80


	//   ....[125]....
        /*0630*/ 	.word	0x00012ff0


	//   ....[126]....
        /*0634*/ 	.word	0x00013090


	//   ....[127]....
        /*0638*/ 	.word	0x00013180


	//   ....[128]....
        /*063c*/ 	.word	0x000131f0


	//   ....[129]....
        /*0640*/ 	.word	0x00013250


	//   ....[130]....
        /*0644*/ 	.word	0x00013340


	//   ....[131]....
        /*0648*/ 	.word	0x000133a0


	//   ....[132]....
        /*064c*/ 	.word	0x000134a0


	//   ....[133]....
        /*0650*/ 	.word	0x00013500


	//   ....[134]....
        /*0654*/ 	.word	0x000135a0


	//   ....[135]....
        /*0658*/ 	.word	0x00013720


	//   ....[136]....
        /*065c*/ 	.word	0x00013810


	//   ....[137]....
        /*0660*/ 	.word	0x00013aa0


	//   ....[138]....
        /*0664*/ 	.word	0x00013af0


	//   ....[139]....
        /*0668*/ 	.word	0x00013cc0


	//   ....[140]....
        /*066c*/ 	.word	0x00013d10


	//   ....[141]....
        /*0670*/ 	.word	0x00013ee0


	//   ....[142]....
        /*0674*/ 	.word	0x00013f30


	//   ....[143]....
        /*0678*/ 	.word	0x00014020


	//   ....[144]....
        /*067c*/ 	.word	0x000140c0


	//   ....[145]....
        /*0680*/ 	.word	0x00014120


	//   ....[146]....
        /*0684*/ 	.word	0x000141d0


	//   ....[147]....
        /*0688*/ 	.word	0x00014230


	//   ....[148]....
        /*068c*/ 	.word	0x000142e0


	//   ....[149]....
        /*0690*/ 	.word	0x00014340


	//   ....[150]....
        /*0694*/ 	.word	0x000143f0


	//   ....[151]....
        /*0698*/ 	.word	0x000144e0


	//   ....[152]....
        /*069c*/ 	.word	0x000145b0


	//   ....[153]....
        /*06a0*/ 	.word	0x000146d0


	//   ....[154]....
        /*06a4*/ 	.word	0x000147d0


	//   ....[155]....
        /*06a8*/ 	.word	0x00014900


	//   ....[156]....
        /*06ac*/ 	.word	0x000149e0


	//   ....[157]....
        /*06b0*/ 	.word	0x00014ae0


	//   ....[158]....
        /*06b4*/ 	.word	0x00014bc0


	//   ....[159]....
        /*06b8*/ 	.word	0x00014c50


	//   ....[160]....
        /*06bc*/ 	.word	0x00014cf0


	//   ....[161]....
        /*06c0*/ 	.word	0x00014e10


	//   ....[162]....
        /*06c4*/ 	.word	0x00014e80


	//   ....[163]....
        /*06c8*/ 	.word	0x00014ef0


	//   ....[164]....
        /*06cc*/ 	.word	0x00014f60


	//   ....[165]....
        /*06d0*/ 	.word	0x00014fd0


	//   ....[166]....
        /*06d4*/ 	.word	0x00015050


	//   ....[167]....
        /*06d8*/ 	.word	0x000150e0


	//   ....[168]....
        /*06dc*/ 	.word	0x00015170


	//   ....[169]....
        /*06e0*/ 	.word	0x000151e0


	//   ....[170]....
        /*06e4*/ 	.word	0x00015250


	//   ....[171]....
        /*06e8*/ 	.word	0x000152c0


	//   ....[172]....
        /*06ec*/ 	.word	0x00015340


	//   ....[173]....
        /*06f0*/ 	.word	0x000153b0


	//   ....[174]....
        /*06f4*/ 	.word	0x00015450


	//   ....[175]....
        /*06f8*/ 	.word	0x000154e0


	//   ....[176]....
        /*06fc*/ 	.word	0x00015600


	//----- nvinfo : EIATTR_REG_RECONFIG
	.align		4
.L_556:
        /*0700*/ 	.byte	0x01, 0x54
	.zero		2


	//----- nvinfo : EIATTR_SYSCALL_OFFSETS
	.align		4
        /*0704*/ 	.byte	0x04, 0x46
        /*0706*/ 	.short	(.L_558 - .L_557)


	//   ....[0]....
.L_557:
        /*0708*/ 	.word	0x00003950


	//   ....[1]....
        /*070c*/ 	.word	0x0000e3c0


	//   ....[2]....
        /*0710*/ 	.word	0x0000e510


	//   ....[3]....
        /*0714*/ 	.word	0x0000e600


	//   ....[4]....
        /*0718*/ 	.word	0x0000f510


	//----- nvinfo : EIATTR_MBARRIER_INSTR_OFFSETS
	.align		4
.L_558:
        /*071c*/ 	.byte	0x04, 0x39
        /*071e*/ 	.short	(.L_560 - .L_559)


	//   ....[0]....
.L_559:
        /*0720*/ 	.word	0x00000180
        /*0724*/ 	.word	0x000000ff
        /*0728*/ 	.word	0x00028c00
        /*072c*/ 	.short	0x0100
        /*072e*/ 	.byte	0x08
	.zero		1


	//   ....[1]....
        /*0730*/ 	.word	0x00000190
        /*0734*/ 	.word	0x000000ff
        /*0738*/ 	.word	0x00028c20
        /*073c*/ 	.short	0x0100
        /*073e*/ 	.byte	0x08
	.zero		1


	//   ....[2]....
        /*0740*/ 	.word	0x00000240
        /*0744*/ 	.word	0x000000ff
        /*0748*/ 	.word	0x00028c30
        /*074c*/ 	.short	0x0100
        /*074e*/ 	.byte	0x06
	.zero		1


	//   ....[3]....
        /*0750*/ 	.word	0x00000250
        /*0754*/ 	.word	0x000000ff
        /*0758*/ 	.word	0x00028c40
        /*075c*/ 	.short	0x0100
        /*075e*/ 	.byte	0x06
	.zero		1


	//   ....[4]....
        /*0760*/ 	.word	0x00000260
        /*0764*/ 	.word	0x000000ff
        /*0768*/ 	.word	0x00028c38
        /*076c*/ 	.short	0x0100
        /*076e*/ 	.byte	0x06
	.zero		1


	//   ....[5]....
        /*0770*/ 	.word	0x00000270
        /*0774*/ 	.word	0x000000ff
        /*0778*/ 	.word	0x00028c48
        /*077c*/ 	.short	0x0100
        /*077e*/ 	.byte	0x06
	.zero		1


	//   ....[6]....
        /*0780*/ 	.word	0x000003a0
        /*0784*/ 	.word	0x000000ff
        /*0788*/ 	.word	0x00028c50
        /*078c*/ 	.short	0x0100
        /*078e*/ 	.byte	0x08
	.zero		1


	//   ....[7]....
        /*0790*/ 	.word	0x000003b0
        /*0794*/ 	.word	0x000000ff
        /*0798*/ 	.word	0x00028c60
        /*079c*/ 	.short	0x0100
        /*079e*/ 	.byte	0x08
	.zero		1


	//   ....[8]....
        /*07a0*/ 	.word	0x000003c0
        /*07a4*/ 	.word	0x000000ff
        /*07a8*/ 	.word	0x00028c58
        /*07ac*/ 	.short	0x0100
        /*07ae*/ 	.byte	0x08
	.zero		1


	//   ....[9]....
        /*07b0*/ 	.word	0x000003d0
        /*07b4*/ 	.word	0x000000ff
        /*07b8*/ 	.word	0x00028c68
        /*07bc*/ 	.short	0x0100
        /*07be*/ 	.byte	0x08
	.zero		1


	//   ....[10]....
        /*07c0*/ 	.word	0x000004c0
        /*07c4*/ 	.word	0x000000ff
        /*07c8*/ 	.word	0x00028c70
        /*07cc*/ 	.short	0x0100
        /*07ce*/ 	.byte	0x06
	.zero		1


	//   ....[11]....
        /*07d0*/ 	.word	0x000004d0
        /*07d4*/ 	.word	0x000000ff
        /*07d8*/ 	.word	0x00028c80
        /*07dc*/ 	.short	0x0100
        /*07de*/ 	.byte	0x06
	.zero		1


	//   ....[12]....
        /*07e0*/ 	.word	0x000004e0
        /*07e4*/ 	.word	0x000000ff
        /*07e8*/ 	.word	0x00028c78
        /*07ec*/ 	.short	0x0100
        /*07ee*/ 	.byte	0x06
	.zero		1


	//   ....[13]....
        /*07f0*/ 	.word	0x000004f0
        /*07f4*/ 	.word	0x000000ff
        /*07f8*/ 	.word	0x00028c88
        /*07fc*/ 	.short	0x0100
        /*07fe*/ 	.byte	0x06
	.zero		1


	//   ....[14]....
        /*0800*/ 	.word	0x00000620
        /*0804*/ 	.word	0x000000ff
        /*0808*/ 	.word	0x00028c90
        /*080c*/ 	.short	0x0100
        /*080e*/ 	.byte	0x08
	.zero		1


	//   ....[15]....
        /*0810*/ 	.word	0x00000630
        /*0814*/ 	.word	0x000000ff
        /*0818*/ 	.word	0x00028ca0
        /*081c*/ 	.short	0x0100
        /*081e*/ 	.byte	0x08
	.zero		1


	//   ....[16]....
        /*0820*/ 	.word	0x00000640
        /*0824*/ 	.word	0x000000ff
        /*0828*/ 	.word	0x00028c98
        /*082c*/ 	.short	0x0100
        /*082e*/ 	.byte	0x08
	.zero		1


	//   ....[17]....
        /*0830*/ 	.word	0x00000650
        /*0834*/ 	.word	0x000000ff
        /*0838*/ 	.word	0x00028ca8
        /*083c*/ 	.short	0x0100
        /*083e*/ 	.byte	0x08
	.zero		1


	//   ....[18]....
        /*0840*/ 	.word	0x00000790
        /*0844*/ 	.word	0x000000ff
        /*0848*/ 	.word	0x00028cb0
        /*084c*/ 	.short	0x0100
        /*084e*/ 	.byte	0x08
	.zero		1


	//   ....[19]....
        /*0850*/ 	.word	0x000007a0
        /*0854*/ 	.word	0x000000ff
        /*0858*/ 	.word	0x00028cc0
        /*085c*/ 	.short	0x0100
        /*085e*/ 	.byte	0x08
	.zero		1


	//   ....[20]....
        /*0860*/ 	.word	0x000007b0
        /*0864*/ 	.word	0x000000ff
        /*0868*/ 	.word	0x00028cb8
        /*086c*/ 	.short	0x0100
        /*086e*/ 	.byte	0x08
	.zero		1


	//   ....[21]....
        /*0870*/ 	.word	0x000007c0
        /*0874*/ 	.word	0x000000ff
        /*0878*/ 	.word	0x00028cc8
        /*087c*/ 	.short	0x0100
        /*087e*/ 	.byte	0x08
	.zero		1


	//   ....[22]....
        /*0880*/ 	.word	0x00001af0
        /*0884*/ 	.word	0x000000ff
        /*0888*/ 	.word	0x00028c50
        /*088c*/ 	.short	0x010a
        /*088e*/ 	.byte	0x15
	.zero		1


	//   ....[23]....
        /*0890*/ 	.word	0x00001da0
        /*0894*/ 	.word	0x000000ff
        /*0898*/ 	.word	0x00000000
        /*089c*/ 	.short	0x0101
        /*089e*/ 	.byte	0x06
	.zero		1


	//   ....[24]....
        /*08a0*/ 	.word	0x000026f0
        /*08a4*/ 	.word	0x000000ff
        /*08a8*/ 	.word	0x00028c50
        /*08ac*/ 	.short	0x010a
        /*08ae*/ 	.byte	0x15
	.zero		1


	//   ....[25]....
        /*08b0*/ 	.word	0x00002730
        /*08b4*/ 	.word	0x000000ff
        /*08b8*/ 	.word	0x00028c50
        /*08bc*/ 	.short	0x010a
        /*08be*/ 	.byte	0x15
	.zero		1


	//   ....[26]....
        /*08c0*/ 	.word	0x00002910
        /*08c4*/ 	.word	0x000000ff
        /*08c8*/ 	.word	0x00000000
        /*08cc*/ 	.short	0x0101
        /*08ce*/ 	.byte	0x06
	.zero		1


	//   ....[27]....
        /*08d0*/ 	.word	0x000039d0
        /*08d4*/ 	.word	0x000000ff
        /*08d8*/ 	.word	0x00028c00
        /*08dc*/ 	.short	0x010a
        /*08de*/ 	.byte	0x29
	.zero		1


	//   ....[28]....
        /*08e0*/ 	.word	0x00003a50
        /*08e4*/ 	.word	0x00000007
        /*08e8*/ 	.word	0x00028c30
        /*08ec*/ 	.short	0x010a
        /*08ee*/ 	.byte	0x3f
	.zero		1


	//   ....[29]....
        /*08f0*/ 	.word	0x00003a90
        /*08f4*/ 	.word	0x00000007
        /*08f8*/ 	.word	0x00028c30
        /*08fc*/ 	.short	0x010a
        /*08fe*/ 	.byte	0x3f
	.zero		1


	//   ....[30]....
        /*0900*/ 	.word	0x000045c0
        /*0904*/ 	.word	0x000000ff
        /*0908*/ 	.word	0x00000000
        /*090c*/ 	.short	0x0101
        /*090e*/ 	.byte	0x06
	.zero		1


	//   ....[31]....
        /*0910*/ 	.word	0x000050d0
        /*0914*/ 	.word	0x00000007
        /*0918*/ 	.word	0x00028c50
        /*091c*/ 	.short	0x010a
        /*091e*/ 	.byte	0x3f
	.zero		1


	//   ....[32]....
        /*0920*/ 	.word	0x00005110
        /*0924*/ 	.word	0x00000007
        /*0928*/ 	.word	0x00028c50
        /*092c*/ 	.short	0x010a
        /*092e*/ 	.byte	0x3f
	.zero		1


	//   ....[33]....
        /*0930*/ 	.word	0x00005410
        /*0934*/ 	.word	0x000000ff
        /*0938*/ 	.word	0x00000000
        /*093c*/ 	.short	0x0101
        /*093e*/ 	.byte	0x06
	.zero		1


	//   ....[34]....
        /*0940*/ 	.word	0x00005580
        /*0944*/ 	.word	0x000000ff
        /*0948*/ 	.word	0x00028c30
        /*094c*/ 	.short	0x010a
        /*094e*/ 	.byte	0x17
	.zero		1


	//   ....[35]....
        /*0950*/ 	.word	0x000055c0
        /*0954*/ 	.word	0x000000ff
        /*0958*/ 	.word	0x00028c30
        /*095c*/ 	.short	0x010a
        /*095e*/ 	.byte	0x17
	.zero		1


	//   ....[36]....
        /*0960*/ 	.word	0x00005b50
        /*0964*/ 	.word	0x000000ff
        /*0968*/ 	.word	0x00000000
        /*096c*/ 	.short	0x0101
        /*096e*/ 	.byte	0x06
	.zero		1


	//   ....[37]....
        /*0970*/ 	.word	0x000073f0
        /*0974*/ 	.word	0x000000ff
        /*0978*/ 	.word	0x00028c50
        /*097c*/ 	.short	0x010a
        /*097e*/ 	.byte	0x17
	.zero		1


	//   ....[38]....
        /*0980*/ 	.word	0x00007430
        /*0984*/ 	.word	0x000000ff
        /*0988*/ 	.word	0x00028c50
        /*098c*/ 	.short	0x010a
        /*098e*/ 	.byte	0x17
	.zero		1


	//   ....[39]....
        /*0990*/ 	.word	0x000076f0
        /*0994*/ 	.word	0x000000ff
        /*0998*/ 	.word	0x00000000
        /*099c*/ 	.short	0x0101
        /*099e*/ 	.byte	0x17
	.zero		1


	//   ....[40]....
        /*09a0*/ 	.word	0x00007820
        /*09a4*/ 	.word	0x000000ff
        /*09a8*/ 	.word	0x00028c30
        /*09ac*/ 	.short	0x010a
        /*09ae*/ 	.byte	0x16
	.zero		1


	//   ....[41]....
        /*09b0*/ 	.word	0x00007860
        /*09b4*/ 	.word	0x000000ff
        /*09b8*/ 	.word	0x00028c30
        /*09bc*/ 	.short	0x010a
        /*09be*/ 	.byte	0x16
	.zero		1


	//   ....[42]....
        /*09c0*/ 	.word	0x00007c60
        /*09c4*/ 	.word	0x000000ff
        /*09c8*/ 	.word	0x00000000
        /*09cc*/ 	.short	0x0101
        /*09ce*/ 	.byte	0x06
	.zero		1


	//   ....[43]....
        /*09d0*/ 	.word	0x00009110
        /*09d4*/ 	.word	0x000000ff
        /*09d8*/ 	.word	0x00028c50
        /*09dc*/ 	.short	0x010a
        /*09de*/ 	.byte	0x16
	.zero		1


	//   ....[44]....
        /*09e0*/ 	.word	0x00009150
        /*09e4*/ 	.word	0x000000ff
        /*09e8*/ 	.word	0x00028c50
        /*09ec*/ 	.short	0x010a
        /*09ee*/ 	.byte	0x16
	.zero		1


	//   ....[45]....
        /*09f0*/ 	.word	0x00009400
        /*09f4*/ 	.word	0x000000ff
        /*09f8*/ 	.word	0x00000000
        /*09fc*/ 	.short	0x0101
        /*09fe*/ 	.byte	0x16
	.zero		1


	//   ....[46]....
        /*0a00*/ 	.word	0x0000bb90
        /*0a04*/ 	.word	0x000000ff
        /*0a08*/ 	.word	0x00000000
        /*0a0c*/ 	.short	0x0101
        /*0a0e*/ 	.byte	0x04
	.zero		1


	//   ....[47]....
        /*0a10*/ 	.word	0x0000ed20
        /*0a14*/ 	.word	0x0000001b
        /*0a18*/ 	.word	0x00028c40
        /*0a1c*/ 	.short	0x010a
        /*0a1e*/ 	.byte	0x3f
	.zero		1


	//   ....[48]....
        /*0a20*/ 	.word	0x0000f1f0
        /*0a24*/ 	.word	0x0000001b
        /*0a28*/ 	.word	0x00028c30
        /*0a2c*/ 	.short	0x0107
        /*0a2e*/ 	.byte	0x3f
	.zero		1


	//   ....[49]....
        /*0a30*/ 	.word	0x0000f2d0
        /*0a34*/ 	.word	0x0000001b
        /*0a38*/ 	.word	0x00028c30
        /*0a3c*/ 	.short	0x0101
        /*0a3e*/ 	.byte	0x3f
	.zero		1


	//   ....[50]....
        /*0a40*/ 	.word	0x0000fb20
        /*0a44*/ 	.word	0x00000017
        /*0a48*/ 	.word	0x00028c00
        /*0a4c*/ 	.short	0x0107
        /*0a4e*/ 	.byte	0x3f
	.zero		1


	//   ....[51]....
        /*0a50*/ 	.word	0x0000fc10
        /*0a54*/ 	.word	0x00000017
        /*0a58*/ 	.word	0x00028c00
        /*0a5c*/ 	.short	0x0101
        /*0a5e*/ 	.byte	0x3f
	.zero		1


	//   ....[52]....
        /*0a60*/ 	.word	0x0000fc30
        /*0a64*/ 	.word	0x00000017
        /*0a68*/ 	.word	0x00028c20
        /*0a6c*/ 	.short	0x010a
        /*0a6e*/ 	.byte	0x3f
	.zero		1


	//   ....[53]....
        /*0a70*/ 	.word	0x0000fcc0
        /*0a74*/ 	.word	0x0000001b
        /*0a78*/ 	.word	0x00028c60
        /*0a7c*/ 	.short	0x010a
        /*0a7e*/ 	.byte	0x3f
	.zero		1


	//   ....[54]....
        /*0a80*/ 	.word	0x000105f0
        /*0a84*/ 	.word	0x0000001b
        /*0a88*/ 	.word	0x00028c50
        /*0a8c*/ 	.short	0x0107
        /*0a8e*/ 	.byte	0x3f
	.zero		1


	//   ....[55]....
        /*0a90*/ 	.word	0x000106c0
        /*0a94*/ 	.word	0x0000001b
        /*0a98*/ 	.word	0x00028c50
        /*0a9c*/ 	.short	0x0101
        /*0a9e*/ 	.byte	0x3f
	.zero		1


	//   ....[56]....
        /*0aa0*/ 	.word	0x00010a40
        /*0aa4*/ 	.word	0x00000006
        /*0aa8*/ 	.word	0x00028c40
        /*0aac*/ 	.short	0x010a
        /*0aae*/ 	.byte	0x3f
	.zero		1


	//   ....[57]....
        /*0ab0*/ 	.word	0x00010d80
        /*0ab4*/ 	.word	0x00000006
        /*0ab8*/ 	.word	0x00028c30
        /*0abc*/ 	.short	0x0107
        /*0abe*/ 	.byte	0x3f
	.zero		1


	//   ....[58]....
        /*0ac0*/ 	.word	0x00010e40
        /*0ac4*/ 	.word	0x00000006
        /*0ac8*/ 	.word	0x00028c30
        /*0acc*/ 	.short	0x0101
        /*0ace*/ 	.byte	0x3f
	.zero		1


	//   ....[59]....
        /*0ad0*/ 	.word	0x00010e70
        /*0ad4*/ 	.word	0x00000006
        /*0ad8*/ 	.word	0x00028c60
        /*0adc*/ 	.short	0x010a
        /*0ade*/ 	.byte	0x3f
	.zero		1


	//   ....[60]....
        /*0ae0*/ 	.word	0x00011540
        /*0ae4*/ 	.word	0x00000006
        /*0ae8*/ 	.word	0x00028c50
        /*0aec*/ 	.short	0x0107
        /*0aee*/ 	.byte	0x3f
	.zero		1


	//   ....[61]....
        /*0af0*/ 	.word	0x00011600
        /*0af4*/ 	.word	0x00000006
        /*0af8*/ 	.word	0x00028c50
        /*0afc*/ 	.short	0x0101
        /*0afe*/ 	.byte	0x3f
	.zero		1


	//   ....[62]....
        /*0b00*/ 	.word	0x00012470
        /*0b04*/ 	.word	0x00000005
        /*0b08*/ 	.word	0x00028c20
        /*0b0c*/ 	.short	0x010a
        /*0b0e*/ 	.byte	0x3f
	.zero		1


	//   ....[63]....
        /*0b10*/ 	.word	0x000125f0
        /*0b14*/ 	.word	0x00000003
        /*0b18*/ 	.word	0x00028c40
        /*0b1c*/ 	.short	0x010a
        /*0b1e*/ 	.byte	0x3f
	.zero		1


	//   ....[64]....
        /*0b20*/ 	.word	0x00012690
        /*0b24*/ 	.word	0x00000005
        /*0b28*/ 	.word	0x00028c40
        /*0b2c*/ 	.short	0x010a
        /*0b2e*/ 	.byte	0x3f
	.zero		1


	//   ....[65]....
        /*0b30*/ 	.word	0x000126d0
        /*0b34*/ 	.word	0x00000003
        /*0b38*/ 	.word	0x00028c60
        /*0b3c*/ 	.short	0x010a
        /*0b3e*/ 	.byte	0x3f
	.zero		1


	//   ....[66]....
        /*0b40*/ 	.word	0x00012710
        /*0b44*/ 	.word	0x00000005
        /*0b48*/ 	.word	0x00028c60
        /*0b4c*/ 	.short	0x010a
        /*0b4e*/ 	.byte	0x3f
	.zero		1


	//   ....[67]....
        /*0b50*/ 	.word	0x00012780
        /*0b54*/ 	.word	0x00000004
        /*0b58*/ 	.word	0x00028c50
        /*0b5c*/ 	.short	0x010a
        /*0b5e*/ 	.byte	0x3f
	.zero		1


	//   ....[68]....
        /*0b60*/ 	.word	0x000127e0
        /*0b64*/ 	.word	0x00000004
        /*0b68*/ 	.word	0x00028c50
        /*0b6c*/ 	.short	0x010a
        /*0b6e*/ 	.byte	0x3f
	.zero		1


	//   ....[69]....
        /*0b70*/ 	.word	0x00012840
        /*0b74*/ 	.word	0x00000003
        /*0b78*/ 	.word	0x00028c00
        /*0b7c*/ 	.short	0x010a
        /*0b7e*/ 	.byte	0x3f
	.zero		1


	//   ....[70]....
        /*0b80*/ 	.word	0x00012890
        /*0b84*/ 	.word	0x00000007
        /*0b88*/ 	.word	0x00028c30
        /*0b8c*/ 	.short	0x010a
        /*0b8e*/ 	.byte	0x3f
	.zero		1


	//   ....[71]....
        /*0b90*/ 	.word	0x000128e0
        /*0b94*/ 	.word	0x00000007
        /*0b98*/ 	.word	0x00028c50
        /*0b9c*/ 	.short	0x010a
        /*0b9e*/ 	.byte	0x3f
	.zero		1


	//   ....[72]....
        /*0ba0*/ 	.word	0x00012940
        /*0ba4*/ 	.word	0x00000006
        /*0ba8*/ 	.word	0x00028c30
        /*0bac*/ 	.short	0x010a
        /*0bae*/ 	.byte	0x3f
	.zero		1


	//   ....[73]....
        /*0bb0*/ 	.word	0x000129a0
        /*0bb4*/ 	.word	0x00000008
        /*0bb8*/ 	.word	0x00028c50
        /*0bbc*/ 	.short	0x010a
        /*0bbe*/ 	.byte	0x3f
	.zero		1


	//   ....[74]....
        /*0bc0*/ 	.word	0x00012a00
        /*0bc4*/ 	.word	0x00000006
        /*0bc8*/ 	.word	0x00028c30
        /*0bcc*/ 	.short	0x010a
        /*0bce*/ 	.byte	0x3f
	.zero		1


	//   ....[75]....
        /*0bd0*/ 	.word	0x00012a60
        /*0bd4*/ 	.word	0x00000008
        /*0bd8*/ 	.word	0x00028c50
        /*0bdc*/ 	.short	0x010a
        /*0bde*/ 	.byte	0x3f
	.zero		1


	//   ....[76]....
        /*0be0*/ 	.word	0x00012b80
        /*0be4*/ 	.word	0x0000001b
        /*0be8*/ 	.word	0x00028c40
        /*0bec*/ 	.short	0x010a
        /*0bee*/ 	.byte	0x3f
	.zero		1


	//   ....[77]....
        /*0bf0*/ 	.word	0x00013620
        /*0bf4*/ 	.word	0x00000017
        /*0bf8*/ 	.word	0x00028c20
        /*0bfc*/ 	.short	0x010a
        /*0bfe*/ 	.byte	0x3f
	.zero		1


	//   ....[78]....
        /*0c00*/ 	.word	0x00013670
        /*0c04*/ 	.word	0x0000001b
        /*0c08*/ 	.word	0x00028c60
        /*0c0c*/ 	.short	0x010a
        /*0c0e*/ 	.byte	0x3f
	.zero		1


	//   ....[79]....
        /*0c10*/ 	.word	0x00013f70
        /*0c14*/ 	.word	0x00000006
        /*0c18*/ 	.word	0x00028c40
        /*0c1c*/ 	.short	0x010a
        /*0c1e*/ 	.byte	0x3f
	.zero		1


	//   ....[80]....
        /*0c20*/ 	.word	0x00014430
        /*0c24*/ 	.word	0x00000006
        /*0c28*/ 	.word	0x00028c60
        /*0c2c*/ 	.short	0x010a
        /*0c2e*/ 	.byte	0x3f
	.zero		1


	//   ....[81]....
        /*0c30*/ 	.word	0x00015520
        /*0c34*/ 	.word	0x00000005
        /*0c38*/ 	.word	0x00028c20
        /*0c3c*/ 	.short	0x010a
        /*0c3e*/ 	.byte	0x3f
	.zero		1


	//   ....[82]....
        /*0c40*/ 	.word	0x000156c0
        /*0c44*/ 	.word	0x00000003
        /*0c48*/ 	.word	0x00028c40
        /*0c4c*/ 	.short	0x010a
        /*0c4e*/ 	.byte	0x3f
	.zero		1


	//   ....[83]....
        /*0c50*/ 	.word	0x00015710
        /*0c54*/ 	.word	0x00000005
        /*0c58*/ 	.word	0x00028c40
        /*0c5c*/ 	.short	0x010a
        /*0c5e*/ 	.byte	0x3f
	.zero		1


	//   ....[84]....
        /*0c60*/ 	.word	0x00015760
        /*0c64*/ 	.word	0x00000003
        /*0c68*/ 	.word	0x00028c60
        /*0c6c*/ 	.short	0x010a
        /*0c6e*/ 	.byte	0x3f
	.zero		1


	//----- nvinfo : EIATTR_NUM_MBARRIERS
	.align		4
.L_560:
        /*0c70*/ 	.byte	0x03, 0x38
        /*0c72*/ 	.short	0x0016


	//----- nvinfo : EIATTR_EXIT_INSTR_OFFSETS
	.align		4
        /*0c74*/ 	.byte	0x04, 0x1c
        /*0c76*/ 	.short	(.L_562 - .L_561)


	//   ....[0]....
.L_561:
        /*0c78*/ 	.word	0x00000970


	//   ....[1]....
        /*0c7c*/ 	.word	0x0000ce70


	//   ....[2]....
        /*0c80*/ 	.word	0x00012760


	//----- nvinfo : EIATTR_MAX_THREADS
	.align		4
.L_562:
        /*0c84*/ 	.byte	0x04, 0x05
        /*0c86*/ 	.short	(.L_564 - .L_563)
.L_563:
        /*0c88*/ 	.word	0x00000180
        /*0c8c*/ 	.word	0x00000001
        /*0c90*/ 	.word	0x00000001


	//----- nvinfo : EIATTR_CRS_STACK_SIZE
	.align		4
.L_564:
        /*0c94*/ 	.byte	0x04, 0x1e
        /*0c96*/ 	.short	(.L_566 - .L_565)
.L_565:
        /*0c98*/ 	.word	0x00000000


	//----- nvinfo : EIATTR_CBANK_PARAM_SIZE
	.align		4
.L_566:
        /*0c9c*/ 	.byte	0x03, 0x19
        /*0c9e*/ 	.short	0x0af0


	//----- nvinfo : EIATTR_PARAM_CBANK
	.align		4
        /*0ca0*/ 	.byte	0x04, 0x0a
        /*0ca2*/ 	.short	(.L_568 - .L_567)
	.align		4
.L_567:
        /*0ca4*/ 	.word	index@(.nv.constant0._ZN7cutlass13device_kernelIN5flash11enable_sm90INS1_16FlashAttnFwdSm90INS1_25CollectiveMainloopFwdSm90ILi2EN4cute5tupleIJNS5_1CILi1EEES8_S8_EEENS6_IJNS7_ILi64EEESA_SA_EEELi512ENS_10bfloat16_tEfNS_4arch4Sm90ELb1ELb0ELb1ELb1ELb1ELb0ELb0ELb0ELb0ELb1ELb0ELb0EEENS1_21CollectiveEpilogueFwdINS6_IJSA_NS7_ILi512EEESA_EEES9_SC_SE_Li256ELb1ELb1ELb0ELb0EEENS1_36VarlenDynamicPersistentTileSchedulerILi64ELi64ELi256ELi128ELb0ELb1ELb1ELb1ELb1ELb1EEEEEEEEEvNT_6ParamsE)
        /*0ca8*/ 	.short	0x0210
        /*0caa*/ 	.short	0x0af0


	//----- nvinfo : EIATTR_SW_WAR
	.align		4
.L_568:
        /*0cac*/ 	.byte	0x04, 0x36
        /*0cae*/ 	.short	(.L_570 - .L_569)
.L_569:
        /*0cb0*/ 	.word	0x00000008
.L_570:


//--------------------- .nv.info._ZN7cutlass13device_kernelIN5flash11enable_sm90INS1_16FlashAttnFwdSm90INS1_25CollectiveMainloopFwdSm90ILi2EN4cute5tupleIJNS5_1CILi1EEES8_S8_EEENS6_IJNS7_ILi64EEESA_SA_EEELi512ENS_10bfloat16_tEfNS_4arch4Sm90ELb1ELb0ELb1ELb1ELb1ELb1ELb0ELb0ELb0ELb1ELb0ELb0EEENS1_21CollectiveEpilogueFwdINS6_IJSA_NS7_ILi512EEESA_EEES9_SC_SE_Li256ELb1ELb1ELb0ELb0EEENS1_36VarlenDynamicPersistentTileSchedulerILi64ELi64ELi256ELi128ELb0ELb1ELb1ELb1ELb1ELb1EEEEEEEEEvNT_6ParamsE --------------------------
	.section	.nv.info._ZN7cutlass13device_kernelIN5flash11enable_sm90INS1_16FlashAttnFwdSm90INS1_25CollectiveMainloopFwdSm90ILi2EN4cute5tupleIJNS5_1CILi1EEES8_S8_EEENS6_IJNS7_ILi64EEESA_SA_EEELi512ENS_10bfloat16_tEfNS_4arch4Sm90ELb1ELb0ELb1ELb1ELb1ELb1ELb0ELb0ELb0ELb1ELb0ELb0EEENS1_21CollectiveEpilogueFwdINS6_IJSA_NS7_ILi512EEESA_EEES9_SC_SE_Li256ELb1ELb1ELb0ELb0EEENS1_36VarlenDynamicPersistentTileSchedulerILi64ELi64ELi256ELi128ELb0ELb1ELb1ELb1ELb1ELb1EEEEEEEEEvNT_6ParamsE,"",@"SHT_CUDA_INFO"
	.sectionflags	@""
	.align	4


	//----- nvinfo : EIATTR_CUDA_API_VERSION
	.align		4
        /*0000*/ 	.byte	0x04, 0x37
        /*0002*/ 	.short	(.L_572 - .L_571)
.L_571:
        /*0004*/ 	.word	0x00000082


	//----- nvinfo : EIATTR_KPARAM_INFO
	.align		4
.L_572:
        /*0008*/ 	.byte	0x04, 0x17
        /*000a*/ 	.short	(.L_574 - .L_573)
.L_573:
        /*000c*/ 	.word	0x00000000
        /*0010*/ 	.short	0x0000
        /*0012*/ 	.short	0x0070
        /*0014*/ 	.byte	0x00, 0xf0, 0x01, 0x2a


	//----- nvinfo : EIATTR_SPARSE_MMA_MASK
	.align		4
.L_574:
        /*0018*/ 	.byte	0x03, 0x50
        /*001a*/ 	.short	0x0000


	//----- nvinfo : EIATTR_MAXREG_COUNT
	.align		4
        /*001c*/ 	.byte	0x03, 0x1b
        /*001e*/ 	.short	0x00a8


	//----- nvinfo : EIATTR_NUM_BARRIERS
	.align		4
        /*0020*/ 	.byte	0x02, 0x4c
        /*0022*/ 	.byte	0x10
	.zero		1


	//----- nvinfo : EIATTR_EXTERNS
	.align		4
        /*0024*/ 	.byte	0x04, 0x0f
        /*0026*/ 	.short	(.L_576 - .L_575)


	//   ....[0]....
	.align		4
.L_575:
        /*0028*/ 	.word	index@(__assertfail)


	//----- nvinfo : EIATTR_ANNOTATIONS
	.align		4
.L_576:
        /*002c*/ 	.byte	0x04, 0x55
        /*002e*/ 	.short	(.L_578 - .L_577)


	//   ....[0]....
.L_577:
        /* <DEDUP_REMOVED lines=51> */


	//----- nvinfo : EIATTR_MERCURY_ISA_VERSION
	.align		4
.L_578:
        /*0350*/ 	.byte	0x03, 0x5f
        /*0352*/ 	.short	0x0101


	//----- nvinfo : EIATTR_UNUSED_LOAD_BYTE_OFFSET
	.align		4
        /*0354*/ 	.byte	0x04, 0x44
        /*0356*/ 	.short	(.L_580 - .L_579)


	//   ....[0]....
.L_579:
        /*0358*/ 	.word	0x00000a10
        /*035c*/ 	.word	0x0000fff0


	//   ....[1]....
        /*0360*/ 	.word	0x00010d90
        /*0364*/ 	.word	0x0000fff0


	//----- nvinfo : EIATTR_INT_WARP_WIDE_INSTR_OFFSETS
	.align		4
.L_580:
        /*0368*/ 	.byte	0x04, 0x31
        /*036a*/ 	.short	(.L_582 - .L_581)


	//   ....[0]....
.L_581:
        /*036c*/ 	.word	0x00000130


	//   ....[1]....
        /*0370*/ 	.word	0x00000160


	//   ....[2]....
        /*0374*/ 	.word	0x00000230


	//   ....[3]....
        /*0378*/ 	.word	0x00016f50


	//   ....[4]....
        /*037c*/ 	.word	0x00016fe0


	//   ....[5]....
        /*0380*/ 	.word	0x0001a560


	//   ....[6]....
        /*0384*/ 	.word	0x0001a5f0


	//----- nvinfo : EIATTR_COOP_GROUP_MASK_REGIDS
	.align		4
.L_582:
        /*0388*/ 	.byte	0x04, 0x29
        /*038a*/ 	.short	(.L_584 - .L_583)


	//   ....[0]....
.L_583:
        /*038c*/ 	.word	0xffffffff


	//   ....[1]....
        /*0390*/ 	.word	0xffffffff


	//   ....[2]....
        /*0394*/ 	.word	0xffffffff


	//   ....[3]....
        /*0398*/ 	.word	0xffffffff


	//   ....[4]....
        /*039c*/ 	.word	0xffffffff


	//   ....[5]....
        /*03a0*/ 	.word	0xffffffff


	//   ....[6]....
        /*03a4*/ 	.word	0xffffffff


	//   ....[7]....
        /*03a8*/ 	.word	0xffffffff


	//   ....[8]....
        /*03ac*/ 	.word	0xffffffff


	//   ....[9]....
        /*03b0*/ 	.word	0xffffffff


	//   ....[10]....
        /*03b4*/ 	.word	0xffffffff


	//   ....[11]....
        /*03b8*/ 	.word	0xffffffff


	//   ....[12]....
        /*03bc*/ 	.word	0xffffffff


	//   ....[13]....
        /*03c0*/ 	.word	0xffffffff


	//   ....[14]....
        /*03c4*/ 	.word	0xffffffff


	//   ....[15]....
        /*03c8*/ 	.word	0xffffffff


	//   ....[16]....
        /*03cc*/ 	.word	0xffffffff


	//   ....[17]....
        /*03d0*/ 	.word	0xffffffff


	//   ....[18]....
        /*03d4*/ 	.word	0xffffffff


	//   ....[19]....
        /*03d8*/ 	.word	0xffffffff


	//   ....[20]....
        /*03dc*/ 	.word	0xffffffff


	//   ....[21]....
        /*03e0*/ 	.word	0xffffffff


	//   ....[22]....
        /*03e4*/ 	.word	0xffffffff


	//   ....[23]....
        /*03e8*/ 	.word	0xffffffff


	//   ....[24]....
        /*03ec*/ 	.word	0xffffffff


	//   ....[25]....
        /*03f0*/ 	.word	0xffffffff


	//   ....[26]....
        /*03f4*/ 	.word	0xffffffff


	//   ....[27]....
        /*03f8*/ 	.word	0xffffffff


	//   ....[28]....
        /*03fc*/ 	.word	0xffffffff


	//   ....[29]....
        /*0400*/ 	.word	0xffffffff


	//   ....[30]....
        /*0404*/ 	.word	0xffffffff


	//   ....[31]....
        /*0408*/ 	.word	0xffffffff


	//   ....[32]....
        /*040c*/ 	.word	0xffffffff


	//   ....[33]....
        /*0410*/ 	.word	0xffffffff


	//   ....[34]....
        /*0414*/ 	.word	0xffffffff


	//   ....[35]....
        /*0418*/ 	.word	0xffffffff


	//   ....[36]....
        /*041c*/ 	.word	0xffffffff


	//   ....[37]....
        /*0420*/ 	.word	0xffffffff


	//   ....[38]....
        /*0424*/ 	.word	0xffffffff


	//   ....[39]....
        /*0428*/ 	.word	0xffffffff


	//   ....[40]....
        /*042c*/ 	.word	0xffffffff


	//   ....[41]....
        /*0430*/ 	.word	0xffffffff


	//   ....[42]....
        /*0434*/ 	.word	0xffffffff


	//   ....[43]....
        /*0438*/ 	.word	0xffffffff


	//   ....[44]....
        /*043c*/ 	.word	0xffffffff


	//   ....[45]....
        /*0440*/ 	.word	0xffffffff


	//   ....[46]....
        /*0444*/ 	.word	0xffffffff


	//   ....[47]....
        /*0448*/ 	.word	0xffffffff


	//   ....[48]....
        /*044c*/ 	.word	0xffffffff


	//   ....[49]....
        /*0450*/ 	.word	0xffffffff


	//   ....[50]....
        /*0454*/ 	.word	0xffffffff


	//   ....[51]....
        /*0458*/ 	.word	0xffffffff


	//   ....[52]....
        /*045c*/ 	.word	0xffffffff


	//   ....[53]....
        /*0460*/ 	.word	0xffffffff


	//   ....[54]....
        /*0464*/ 	.word	0xffffffff


	//   ....[55]....
        /*0468*/ 	.word	0xffffffff


	//   ....[56]....
        /*046c*/ 	.word	0xffffffff


	//   ....[57]....
        /*0470*/ 	.word	0xffffffff


	//   ....[58]....
        /*0474*/ 	.word	0xffffffff


	//   ....[59]....
        /*0478*/ 	.word	0xffffffff


	//   ....[60]....
        /*047c*/ 	.word	0xffffffff


	//   ....[61]....
        /*0480*/ 	.word	0xffffffff


	//   ....[62]....
        /*0484*/ 	.word	0xffffffff


	//   ....[63]....
        /*0488*/ 	.word	0xffffffff


	//   ....[64]....
        /*048c*/ 	.word	0xffffffff


	//   ....[65]....
        /*0490*/ 	.word	0xffffffff


	//   ....[66]....
        /*0494*/ 	.word	0xffffffff


	//   ....[67]....
        /*0498*/ 	.word	0xffffffff


	//   ....[68]....
        /*049c*/ 	.word	0xffffffff


	//   ....[69]....
        /*04a0*/ 	.word	0xffffffff


	//   ....[70]....
        /*04a4*/ 	.word	0xffffffff


	//   ....[71]....
        /*04a8*/ 	.word	0xffffffff


	//   ....[72]....
        /*04ac*/ 	.word	0xffffffff


	//   ....[73]....
        /*04b0*/ 	.word	0xffffffff


	//   ....[74]....
        /*04b4*/ 	.word	0xffffffff


	//   ....[75]....
        /*04b8*/ 	.word	0xffffffff


	//   ....[76]....
        /*04bc*/ 	.word	0xffffffff


	//   ....[77]....
        /*04c0*/ 	.word	0xffffffff


	//   ....[78]....
        /*04c4*/ 	.word	0xffffffff


	//   ....[79]....
        /*04c8*/ 	.word	0xffffffff


	//   ....[80]....
        /*04cc*/ 	.word	0xffffffff


	//   ....[81]....
        /*04d0*/ 	.word	0xffffffff


	//   ....[82]....
        /*04d4*/ 	.word	0xffffffff


	//   ....[83]....
        /*04d8*/ 	.word	0xffffffff


	//   ....[84]....
        /*04dc*/ 	.word	0xffffffff


	//   ....[85]....
        /*04e0*/ 	.word	0xffffffff


	//   ....[86]....
        /*04e4*/ 	.word	0xffffffff


	//   ....[87]....
        /*04e8*/ 	.word	0xffffffff


	//   ....[88]....
        /*04ec*/ 	.word	0xffffffff


	//   ....[89]....
        /*04f0*/ 	.word	0xffffffff


	//   ....[90]....
        /*04f4*/ 	.word	0xffffffff


	//   ....[91]....
        /*04f8*/ 	.word	0xffffffff


	//   ....[92]....
        /*04fc*/ 	.word	0xffffffff


	//   ....[93]....
        /*0500*/ 	.word	0xffffffff


	//   ....[94]....
        /*0504*/ 	.word	0xffffffff


	//   ....[95]....
        /*0508*/ 	.word	0xffffffff


	//   ....[96]....
        /*050c*/ 	.word	0xffffffff


	//   ....[97]....
        /*0510*/ 	.word	0xffffffff


	//   ....[98]....
        /*0514*/ 	.word	0xffffffff


	//   ....[99]....
        /*0518*/ 	.word	0xffffffff


	//   ....[100]....
        /*051c*/ 	.word	0xffffffff


	//   ....[101]....
        /*0520*/ 	.word	0xffffffff


	//   ....[102]....
        /*0524*/ 	.word	0xffffffff


	//   ....[103]....
        /*0528*/ 	.word	0xffffffff


	//   ....[104]....
        /*052c*/ 	.word	0xffffffff


	//   ....[105]....
        /*0530*/ 	.word	0xffffffff


	//   ....[106]....
        /*0534*/ 	.word	0xffffffff


	//   ....[107]....
        /*0538*/ 	.word	0xffffffff


	//   ....[108]....
        /*053c*/ 	.word	0xffffffff


	//   ....[109]....
        /*0540*/ 	.word	0xffffffff


	//   ....[110]....
        /*0544*/ 	.word	0xffffffff


	//   ....[111]....
        /*0548*/ 	.word	0xffffffff


	//   ....[112]....
        /*054c*/ 	.word	0xffffffff


	//   ....[113]....
        /*0550*/ 	.word	0xffffffff


	//   ....[114]....
        /*0554*/ 	.word	0xffffffff


	//   ....[115]....
        /*0558*/ 	.word	0xffffffff


	//   ....[116]....
        /*055c*/ 	.word	0xffffffff


	//   ....[117]....
        /*0560*/ 	.word	0xffffffff


	//   ....[118]....
        /*0564*/ 	.word	0xffffffff


	//   ....[119]....
        /*0568*/ 	.word	0xffffffff


	//   ....[120]....
        /*056c*/ 	.word	0xffffffff


	//   ....[121]....
        /*0570*/ 	.word	0xffffffff


	//   ....[122]....
        /*0574*/ 	.word	0xffffffff


	//   ....[123]....
        /*0578*/ 	.word	0xffffffff


	//   ....[124]....
        /*057c*/ 	.word	0xffffffff


	//   ....[125]....
        /*0580*/ 	.word	0xffffffff


	//   ....[126]....
        /*0584*/ 	.word	0xffffffff


	//   ....[127]....
        /*0588*/ 	.word	0xffffffff


	//   ....[128]....
        /*058c*/ 	.word	0xffffffff


	//   ....[129]....
        /*0590*/ 	.word	0xffffffff


	//   ....[130]....
        /*0594*/ 	.word	0xffffffff


	//   ....[131]....
        /*0598*/ 	.word	0xffffffff


	//   ....[132]....
        /*059c*/ 	.word	0xffffffff


	//   ....[133]....
        /*05a0*/ 	.word	0xffffffff


	//   ....[134]....
        /*05a4*/ 	.word	0xffffffff


	//   ....[135]....
        /*05a8*/ 	.word	0xffffffff


	//   ....[136]....
        /*05ac*/ 	.word	0xffffffff


	//   ....[137]....
        /*05b0*/ 	.word	0xffffffff


	//   ....[138]....
        /*05b4*/ 	.word	0xffffffff


	//   ....[139]....
        /*05b8*/ 	.word	0xffffffff


	//   ....[140]....
        /*05bc*/ 	.word	0xffffffff


	//   ....[141]....
        /*05c0*/ 	.word	0xffffffff


	//   ....[142]....
        /*05c4*/ 	.word	0xffffffff


	//   ....[143]....
        /*05c8*/ 	.word	0xffffffff


	//   ....[144]....
        /*05cc*/ 	.word	0x0500000f


	//   ....[145]....
        /*05d0*/ 	.word	0x0500000f


	//   ....[146]....
        /*05d4*/ 	.word	0x0500000f


	//   ....[147]....
        /*05d8*/ 	.word	0x0500000f


	//   ....[148]....
        /*05dc*/ 	.word	0x0500000f


	//   ....[149]....
        /*05e0*/ 	.word	0x0500000f


	//   ....[150]....
        /*05e4*/ 	.word	0x0500000f


	//   ....[151]....
        /*05e8*/ 	.word	0x0500000f


	//   ....[152]....
        /*05ec*/ 	.word	0x0500000f


	//   ....[153]....
        /*05f0*/ 	.word	0x0500000f


	//   ....[154]....
        /*05f4*/ 	.word	0x0500000f


	//   ....[155]....
        /*05f8*/ 	.word	0x0500000f


	//   ....[156]....
        /*05fc*/ 	.word	0x0500000f


	//   ....[157]....
        /*0600*/ 	.word	0x0500000f


	//   ....[158]....
        /*0604*/ 	.word	0x0500000f


	//   ....[159]....
        /*0608*/ 	.word	0x0500000f


	//   ....[160]....
        /*060c*/ 	.word	0x0500000f


	//   ....[161]....
        /*0610*/ 	.word	0x0500000f


	//   ....[162]....
        /*0614*/ 	.word	0x0500000f


	//   ....[163]....
        /*0618*/ 	.word	0x0500000f


	//   ....[164]....
        /*061c*/ 	.word	0x0500000f


	//   ....[165]....
        /*0620*/ 	.word	0x0500000f


	//   ....[166]....
        /*0624*/ 	.word	0x0500000f


	//   ....[167]....
        /*0628*/ 	.word	0x0500000f


	//   ....[168]....
        /*062c*/ 	.word	0x0500000f


	//   ....[169]....
        /*0630*/ 	.word	0x0500000f


	//   ....[170]....
        /*0634*/ 	.word	0x0500000f


	//   ....[171]....
        /*0638*/ 	.word	0x0500000f


	//   ....[172]....
        /*063c*/ 	.word	0x0500000f


	//   ....[173]....
        /*0640*/ 	.word	0x0500000f


	//   ....[174]....
        /*0644*/ 	.word	0x0500000f


	//   ....[175]....
        /*0648*/ 	.word	0x0500000f


	//   ....[176]....
        /*064c*/ 	.word	0x0500000f


	//   ....[177]....
        /*0650*/ 	.word	0x0500000f


	//   ....[178]....
        /*0654*/ 	.word	0x0500000f


	//   ....[179]....
        /*0658*/ 	.word	0x0500000f


	//   ....[180]....
        /*065c*/ 	.word	0x0500000f


	//   ....[181]....
        /*0660*/ 	.word	0x0500000f


	//   ....[182]....
        /*0664*/ 	.word	0x0500000f


	//   ....[183]....
        /*0668*/ 	.word	0x0500000f


	//   ....[184]....
        /*066c*/ 	.word	0x0500000f


	//   ....[185]....
        /*0670*/ 	.word	0x0500000f


	//   ....[186]....
        /*0674*/ 	.word	0x0500000f


	//   ....[187]....
        /*0678*/ 	.word	0x0500000f


	//   ....[188]....
        /*067c*/ 	.word	0x0500000f


	//   ....[189]....
        /*0680*/ 	.word	0x0500000f


	//   ....[190]....
        /*0684*/ 	.word	0x0500000f


	//   ....[191]....
        /*0688*/ 	.word	0x0500000f


	//   ....[192]....
        /*068c*/ 	.word	0x0500000f


	//   ....[193]....
        /*0690*/ 	.word	0x0500000f


	//   ....[194]....
        /*0694*/ 	.word	0x0500000f


	//   ....[195]....
        /*0698*/ 	.word	0x0500000f


	//   ....[196]....
        /*069c*/ 	.word	0x0500000f


	//   ....[197]....
        /*06a0*/ 	.word	0x0500000f


	//   ....[198]....
        /*06a4*/ 	.word	0x0500000f


	//   ....[199]....
        /*06a8*/ 	.word	0x0500000f


	//   ....[200]....
        /*06ac*/ 	.word	0x0500000f


	//   ....[201]....
        /*06b0*/ 	.word	0x0500000f


	//   ....[202]....
        /*06b4*/ 	.word	0x0500000f


	//   ....[203]....
        /*06b8*/ 	.word	0x0500000f


	//   ....[204]....
        /*06bc*/ 	.word	0x0500000f


	//   ....[205]....
        /*06c0*/ 	.word	0x0500000f


	//   ....[206]....
        /*06c4*/ 	.word	0x0500000f


	//   ....[207]....
        /*06c8*/ 	.word	0x0500000f


	//   ....[208]....
        /*06cc*/ 	.word	0x0500000f


	//   ....[209]....
        /*06d0*/ 	.word	0x0500000f


	//   ....[210]....
        /*06d4*/ 	.word	0x0500000f


	//   ....[211]....
        /*06d8*/ 	.word	0x0500000f


	//   ....[212]....
        /*06dc*/ 	.word	0x0500000f


	//   ....[213]....
        /*06e0*/ 	.word	0x0500000f


	//   ....[214]....
        /*06e4*/ 	.word	0x0500000f


	//   ....[215]....
        /*06e8*/ 	.word	0x0500000f


	//   ....[216]....
        /*06ec*/ 	.word	0x0500000f


	//   ....[217]....
        /*06f0*/ 	.word	0x0500000f


	//   ....[218]....
        /*06f4*/ 	.word	0x0500000f


	//   ....[219]....
        /*06f8*/ 	.word	0x0500000f


	//   ....[220]....
        /*06fc*/ 	.word	0x0500000f


	//   ....[221]....
        /*0700*/ 	.word	0x0500000f


	//   ....[222]....
        /*0704*/ 	.word	0x0500000f


	//   ....[223]....
        /*0708*/ 	.word	0x0500000f


	//   ....[224]....
        /*070c*/ 	.word	0x0500000f


	//   ....[225]....
        /*0710*/ 	.word	0x0500000f


	//----- nvinfo : EIATTR_COOP_GROUP_INSTR_OFFSETS
	.align		4
.L_584:
        /*0714*/ 	.byte	0x04, 0x28
        /*0716*/ 	.short	(.L_586 - .L_585)


	//   ....[0]....
.L_585:
        /*0718*/ 	.word	0x00000060


	//   ....[1]....
        /*071c*/ 	.word	0x00000120


	//   ....[2]....
        /*0720*/ 	.word	0x000001f0


	//   ....[3]....
        /*0724*/ 	.word	0x00000370


	//   ....[4]....
        /*0728*/ 	.word	0x000004d0


	//   ....[5]....
        /*072c*/ 	.word	0x000005f0


	//   ....[6]....
        /*0730*/ 	.word	0x00000750


	//   ....[7]....
        /*0734*/ 	.word	0x00002b20


	//   ....[8]....
        /*0738*/ 	.word	0x00002b30


	//   ....[9]....
        /*073c*/ 	.word	0x000035b0


	//   ....[10]....
        /*0740*/ 	.word	0x000035c0


	//   ....[11]....
        /*0744*/ 	.word	0x00003fb0


	//   ....[12]....
        /*0748*/ 	.word	0x00003fc0


	//   ....[13]....
        /*074c*/ 	.word	0x000043a0


	//   ....[14]....
        /*0750*/ 	.word	0x000043b0


	//   ....[15]....
        /*0754*/ 	.word	0x000051b0


	//   ....[16]....
        /*0758*/ 	.word	0x000071c0


	//   ....[17]....
        /*075c*/ 	.word	0x00007950


	//   ....[18]....
        /*0760*/ 	.word	0x00007960


	//   ....[19]....
        /*0764*/ 	.word	0x00007970


	//   ....[20]....
        /*0768*/ 	.word	0x00007980


	//   ....[21]....
        /*076c*/ 	.word	0x00007c90


	//   ....[22]....
        /*0770*/ 	.word	0x00007ca0


	//   ....[23]....
        /*0774*/ 	.word	0x00007cb0


	//   ....[24]....
        /*0778*/ 	.word	0x00007cc0


	//   ....[25]....
        /*077c*/ 	.word	0x00009010


	//   ....[26]....
        /*0780*/ 	.word	0x00009030


	//   ....[27]....
        /*0784*/ 	.word	0x00009040


	//   ....[28]....
        /*0788*/ 	.word	0x00009050


	//   ....[29]....
        /*078c*/ 	.word	0x00009140


	//   ....[30]....
        /*0790*/ 	.word	0x00009160


	//   ....[31]....
        /*0794*/ 	.word	0x000091f0


	//   ....[32]....
        /*0798*/ 	.word	0x00009220


	//   ....[33]....
        /*079c*/ 	.word	0x0000ab40


	//   ....[34]....
        /*07a0*/ 	.word	0x0000aba0


	//   ....[35]....
        /*07a4*/ 	.word	0x0000aff0


	//   ....[36]....
        /*07a8*/ 	.word	0x0000b130


	//   ....[37]....
        /*07ac*/ 	.word	0x0000b4e0


	//   ....[38]....
        /*07b0*/ 	.word	0x0000b560


	//   ....[39]....
        /*07b4*/ 	.word	0x0000bec0


	//   ....[40]....
        /*07b8*/ 	.word	0x0000c630


	//   ....[41]....
        /*07bc*/ 	.word	0x0000c680


	//   ....[42]....
        /*07c0*/ 	.word	0x0000cc20


	//   ....[43]....
        /*07c4*/ 	.word	0x0000cd10


	//   ....[44]....
        /*07c8*/ 	.word	0x0000d510


	//   ....[45]....
        /*07cc*/ 	.word	0x0000d660


	//   ....[46]....
        /*07d0*/ 	.word	0x0000e310


	//   ....[47]....
        /*07d4*/ 	.word	0x0000eb50


	//   ....[48]....
        /*07d8*/ 	.word	0x0000eba0


	//   ....[49]....
        /*07dc*/ 	.word	0x0000f510


	//   ....[50]....
        /*07e0*/ 	.word	0x0000f560


	//   ....[51]....
        /*07e4*/ 	.word	0x000101b0


	//   ....[52]....
        /*07e8*/ 	.word	0x000102a0


	//   ....[53]....
        /*07ec*/ 	.word	0x000102b0


	//   ....[54]....
        /*07f0*/ 	.word	0x000102f0


	//   ....[55]....
        /*07f4*/ 	.word	0x00010300


	//   ....[56]....
        /*07f8*/ 	.word	0x00011e70


	//   ....[57]....
        /*07fc*/ 	.word	0x00012340


	//   ....[58]....
        /*0800*/ 	.word	0x00012360


	//   ....[59]....
        /*0804*/ 	.word	0x00012390


	//   ....[60]....
        /*0808*/ 	.word	0x000123a0


	//   ....[61]....
        /*080c*/ 	.word	0x00012ae0


	//   ....[62]....
        /*0810*/ 	.word	0x00012b50


	//   ....[63]....
        /*0814*/ 	.word	0x00012dd0


	//   ....[64]....
        /*0818*/ 	.word	0x00012df0


	//   ....[65]....
        /*081c*/ 	.word	0x00013a80


	//   ....[66]....
        /*0820*/ 	.word	0x00013ac0


	//   ....[67]....
        /*0824*/ 	.word	0x00013d60


	//   ....[68]....
        /*0828*/ 	.word	0x00013d80


	//   ....[69]....
        /*082c*/ 	.word	0x00014030


	//   ....[70]....
        /*0830*/ 	.word	0x000141e0


	//   ....[71]....
        /*0834*/ 	.word	0x00014210


	//   ....[72]....
        /*0838*/ 	.word	0x00014240


	//   ....[73]....
        /*083c*/ 	.word	0x00014270


	//   ....[74]....
        /*0840*/ 	.word	0x000142a0


	//   ....[75]....
        /*0844*/ 	.word	0x000142d0


	//   ....[76]....
        /*0848*/ 	.word	0x00014440


	//   ....[77]....
        /*084c*/ 	.word	0x00014470


	//   ....[78]....
        /*0850*/ 	.word	0x000144a0


	//   ....[79]....
        /*0854*/ 	.word	0x000144d0


	//   ....[80]....
        /*0858*/ 	.word	0x00014500


	//   ....[81]....
        /*085c*/ 	.word	0x00014530


	//   ....[82]....
        /*0860*/ 	.word	0x000145c0


	//   ....[83]....
        /*0864*/ 	.word	0x00014620


	//   ....[84]....
        /*0868*/ 	.word	0x000146b0


	//   ....[85]....
        /*086c*/ 	.word	0x000154b0


	//   ....[86]....
        /*0870*/ 	.word	0x00017d30


	//   ....[87]....
        /*0874*/ 	.word	0x00017d50


	//   ....[88]....
        /*0878*/ 	.word	0x00017de0


	//   ....[89]....
        /*087c*/ 	.word	0x00017e00


	//   ....[90]....
        /*0880*/ 	.word	0x00017e80


	//   ....[91]....
        /*0884*/ 	.word	0x00017ea0


	//   ....[92]....
        /*0888*/ 	.word	0x00017eb0


	//   ....[93]....
        /*088c*/ 	.word	0x00017ec0


	//   ....[94]....
        /*0890*/ 	.word	0x000186e0


	//   ....[95]....
        /*0894*/ 	.word	0x00018710


	//   ....[96]....
        /*0898*/ 	.word	0x000187b0


	//   ....[97]....
        /*089c*/ 	.word	0x000187d0


	//   ....[98]....
        /*08a0*/ 	.word	0x00018850


	//   ....[99]....
        /*08a4*/ 	.word	0x00018870


	//   ....[100]....
        /*08a8*/ 	.word	0x00018880


	//   ....[101]....
        /*08ac*/ 	.word	0x000188f0


	//   ....[102]....
        /*08b0*/ 	.word	0x00018d40


	//   ....[103]....
        /*08b4*/ 	.word	0x00018e00


	//   ....[104]....
        /*08b8*/ 	.word	0x00018f50


	//   ....[105]....
        /*08bc*/ 	.word	0x00018f90


	//   ....[106]....
        /*08c0*/ 	.word	0x00018fa0


	//   ....[107]....
        /*08c4*/ 	.word	0x00018fb0


	//   ....[108]....
        /*08c8*/ 	.word	0x00019100


	//   ....[109]....
        /*08cc*/ 	.word	0x00019250


	//   ....[110]....
        /*08d0*/ 	.word	0x00019a70


	//   ....[111]....
        /*08d4*/ 	.word	0x00019a90


	//   ....[112]....
        /*08d8*/ 	.word	0x00019ae0


	//   ....[113]....
        /*08dc*/ 	.word	0x00019af0


	//   ....[114]....
        /*08e0*/ 	.word	0x00019b30


	//   ....[115]....
        /*08e4*/ 	.word	0x00019b40


	//   ....[116]....
        /*08e8*/ 	.word	0x00019b50


	//   ....[117]....
        /*08ec*/ 	.word	0x00019b90


	//   ....[118]....
        /*08f0*/ 	.word	0x00019eb0


	//   ....[119]....
        /*08f4*/ 	.word	0x00019ee0


	//   ....[120]....
        /*08f8*/ 	.word	0x00019f10


	//   ....[121]....
        /*08fc*/ 	.word	0x00019f30


	//   ....[122]....
        /*0900*/ 	.word	0x00019f60


	//   ....[123]....
        /*0904*/ 	.word	0x00019f80


	//   ....[124]....
        /*0908*/ 	.word	0x0001a080


	//   ....[125]....
        /*090c*/ 	.word	0x0001a1d0


	//   ....[126]....
        /*0910*/ 	.word	0x0001a7c0


	//   ....[127]....
        /*0914*/ 	.word	0x0001a7f0


	//   ....[128]....
        /*0918*/ 	.word	0x0001a830


	//   ....[129]....
        /*091c*/ 	.word	0x0001a860


	//   ....[130]....
        /*0920*/ 	.word	0x0001a890


	//   ....[131]....
        /*0924*/ 	.word	0x0001a8c0


	//   ....[132]....
        /*0928*/ 	.word	0x0001a8f0


	//   ....[133]....
        /*092c*/ 	.word	0x0001a920


	//   ....[134]....
        /*0930*/ 	.word	0x0001aaa0


	//   ....[135]....
        /*0934*/ 	.word	0x0001aad0


	//   ....[136]....
        /*0938*/ 	.word	0x0001ab00


	//   ....[137]....
        /*093c*/ 	.word	0x0001ab30


	//   ....[138]....
        /*0940*/ 	.word	0x0001ab60


	//   ....[139]....
        /*0944*/ 	.word	0x0001ab90


	//   ....[140]....
        /*0948*/ 	.word	0x0001ac50


	//   ....[141]....
        /*094c*/ 	.word	0x0001ac70


	//   ....[142]....
        /*0950*/ 	.word	0x0001ace0


	//   ....[143]....
        /*0954*/ 	.word	0x0001b380


	//   ....[144]....
        /*0958*/ 	.word	0x0001b690


	//   ....[145]....
        /*095c*/ 	.word	0x0001b720


	//   ....[146]....
        /*0960*/ 	.word	0x0001b800


	//   ....[147]....
        /*0964*/ 	.word	0x0001b890


	//   ....[148]....
        /*0968*/ 	.word	0x0001b970


	//   ....[149]....
        /*096c*/ 	.word	0x0001ba00


	//   ....[150]....
        /*0970*/ 	.word	0x0001bb80


	//   ....[151]....
        /*0974*/ 	.word	0x0001bc10


	//   ....[152]....
        /*0978*/ 	.word	0x0001bc60


	//   ....[153]....
        /*097c*/ 	.word	0x0001bcb0


	//   ....[154]....
        /*0980*/ 	.word	0x0001bd40


	//   ....[155]....
        /*0984*/ 	.word	0x0001bdd0


	//   ....[156]....
        /*0988*/ 	.word	0x0001be20


	//   ....[157]....
        /*098c*/ 	.word	0x0001be70


	//   ....[158]....
        /*0990*/ 	.word	0x0001bf60


	//   ....[159]....
        /*0994*/ 	.word	0x0001c010


	//   ....[160]....
        /*0998*/ 	.word	0x0001c090


	//   ....[161]....
        /*099c*/ 	.word	0x0001c100


	//   ....[162]....
        /*09a0*/ 	.word	0x0001c230


	//   ....[163]....
        /*09a4*/ 	.word	0x0001c350


	//   ....[164]....
        /*09a8*/ 	.word	0x0001c420


	//   ....[165]....
        /*09ac*/ 	.word	0x0001c470


	//   ....[166]....
        /*09b0*/ 	.word	0x0001c760


	//   ....[167]....
        /*09b4*/ 	.word	0x0001ca40


	//   ....[168]....
        /*09b8*/ 	.word	0x0001cb30


	//   ....[169]....
        /*09bc*/ 	.word	0x0001cbd0


	//   ....[170]....
        /*09c0*/ 	.word	0x0001cc30


	//   ....[171]....
        /*09c4*/ 	.word	0x0001cd20


	//   ....[172]....
        /*09c8*/ 	.word	0x0001cd90


	//   ....[173]....
        /*09cc*/ 	.word	0x0001ce80


	//   ....[174]....
        /*09d0*/ 	.word	0x0001cef0


	//   ....[175]....
        /*09d4*/ 	.word	0x0001cfd0


	//   ....[176]....
        /*09d8*/ 	.word	0x0001d080


	//   ....[177]....
        /*09dc*/ 	.word	0x0001d0f0


	//   ....[178]....
        /*09e0*/ 	.word	0x0001d150


	//   ....[179]....
        /*09e4*/ 	.word	0x0001d240


	//   ....[180]....
        /*09e8*/ 	.word	0x0001d2a0


	//   ....[181]....
        /*09ec*/ 	.word	0x0001d3a0


	//   ....[182]....
        /*09f0*/ 	.word	0x0001d400


	//   ....[183]....
        /*09f4*/ 	.word	0x0001d4e0


	//   ....[184]....
        /*09f8*/ 	.word	0x0001d620


	//   ....[185]....
        /*09fc*/ 	.word	0x0001d720


	//   ....[186]....
        /*0a00*/ 	.word	0x0001d9a0


	//   ....[187]....
        /*0a04*/ 	.word	0x0001d9f0


	//   ....[188]....
        /*0a08*/ 	.word	0x0001dbc0


	//   ....[189]....
        /*0a0c*/ 	.word	0x0001dc10


	//   ....[190]....
        /*0a10*/ 	.word	0x0001dde0


	//   ....[191]....
        /*0a14*/ 	.word	0x0001de30


	//   ....[192]....
        /*0a18*/ 	.word	0x0001df20


	//   ....[193]....
        /*0a1c*/ 	.word	0x0001dfc0


	//   ....[194]....
        /*0a20*/ 	.word	0x0001e020


	//   ....[195]....
        /*0a24*/ 	.word	0x0001e0d0


	//   ....[196]....
        /*0a28*/ 	.word	0x0001e130


	//   ....[197]....
        /*0a2c*/ 	.word	0x0001e1e0


	//   ....[198]....
        /*0a30*/ 	.word	0x0001e240


	//   ....[199]....
        /*0a34*/ 	.word	0x0001e2f0


	//   ....[200]....
        /*0a38*/ 	.word	0x0001e3e0


	//   ....[201]....
        /*0a3c*/ 	.word	0x0001e4c0


	//   ....[202]....
        /*0a40*/ 	.word	0x0001e5d0


	//   ....[203]....
        /*0a44*/ 	.word	0x0001e6d0


	//   ....[204]....
        /*0a48*/ 	.word	0x0001e800


	//   ....[205]....
        /*0a4c*/ 	.word	0x0001e8e0


	//   ....[206]....
        /*0a50*/ 	.word	0x0001e9e0


	//   ....[207]....
        /*0a54*/ 	.word	0x0001eac0


	//   ....[208]....
        /*0a58*/ 	.word	0x0001eb50


	//   ....[209]....
        /*0a5c*/ 	.word	0x0001ebf0


	//   ....[210]....
        /*0a60*/ 	.word	0x0001ed10


	//   ....[211]....
        /*0a64*/ 	.word	0x0001ed80


	//   ....[212]....
        /*0a68*/ 	.word	0x0001edf0


	//   ....[213]....
        /*0a6c*/ 	.word	0x0001ee60


	//   ....[214]....
        /*0a70*/ 	.word	0x0001eed0


	//   ....[215]....
        /*0a74*/ 	.word	0x0001ef50


	//   ....[216]....
        /*0a78*/ 	.word	0x0001efe0


	//   ....[217]....
        /*0a7c*/ 	.word	0x0001f070


	//   ....[218]....
        /*0a80*/ 	.word	0x0001f0e0


	//   ....[219]....
        /*0a84*/ 	.word	0x0001f150


	//   ....[220]....
        /*0a88*/ 	.word	0x0001f1c0


	//   ....[221]....
        /*0a8c*/ 	.word	0x0001f240


	//   ....[222]....
        /*0a90*/ 	.word	0x0001f2b0


	//   ....[223]....
        /*0a94*/ 	.word	0x0001f350


	//   ....[224]....
        /*0a98*/ 	.word	0x0001f3e0


	//   ....[225]....
        /*0a9c*/ 	.word	0x0001f510


	//----- nvinfo : EIATTR_REG_RECONFIG
	.align		4
.L_586:
        /*0aa0*/ 	.byte	0x01, 0x54
	.zero		2


	//----- nvinfo : EIATTR_SYSCALL_OFFSETS
	.align		4
        /*0aa4*/ 	.byte	0x04, 0x46
        /*0aa6*/ 	.short	(.L_588 - .L_587)


	//   ....[0]....
.L_587:
        /*0aa8*/ 	.word	0x00001db0


	//   ....[1]....
        /*0aac*/ 	.word	0x00001f00


	//   ....[2]....
        /*0ab0*/ 	.word	0x00007370


	//   ....[3]....
        /*0ab4*/ 	.word	0x000076a0


	//   ....[4]....
        /*0ab8*/ 	.word	0x00017140


	//   ....[5]....
        /*0abc*/ 	.word	0x00017290


	//   ....[6]....
        /*0ac0*/ 	.word	0x00017380


	//   ....[7]....
        /*0ac4*/ 	.word	0x00018320


	//----- nvinfo : EIATTR_MBARRIER_INSTR_OFFSETS
	.align		4
.L_588:
        /*0ac8*/ 	.byte	0x04, 0x39
        /*0aca*/ 	.short	(.L_590 - .L_589)


	//   ....[0]....
.L_589:
        /*0acc*/ 	.word	0x00000250
        /*0ad0*/ 	.word	0x000000ff
        /*0ad4*/ 	.word	0x00028c00
        /*0ad8*/ 	.short	0x0100
        /*0ada*/ 	.byte	0x08
	.zero		1


	//   ....[1]....
        /*0adc*/ 	.word	0x00000270
        /*0ae0*/ 	.word	0x000000ff
        /*0ae4*/ 	.word	0x00028c20
        /*0ae8*/ 	.short	0x0100
        /*0aea*/ 	.byte	0x08
	.zero		1


	//   ....[2]....
        /*0aec*/ 	.word	0x00000320
        /*0af0*/ 	.word	0x000000ff
        /*0af4*/ 	.word	0x00028c30
        /*0af8*/ 	.short	0x0100
        /*0afa*/ 	.byte	0x06
	.zero		1


	//   ....[3]....
        /*0afc*/ 	.word	0x00000330
        /*0b00*/ 	.word	0x000000ff
        /*0b04*/ 	.word	0x00028c40
        /*0b08*/ 	.short	0x0100
        /*0b0a*/ 	.byte	0x06
	.zero		1


	//   ....[4]....
        /*0b0c*/ 	.word	0x00000340
        /*0b10*/ 	.word	0x000000ff
        /*0b14*/ 	.word	0x00028c38
        /*0b18*/ 	.short	0x0100
        /*0b1a*/ 	.byte	0x06
	.zero		1


	//   ....[5]....
        /*0b1c*/ 	.word	0x00000350
        /*0b20*/ 	.word	0x000000ff
        /*0b24*/ 	.word	0x00028c48
        /*0b28*/ 	.short	0x0100
        /*0b2a*/ 	.byte	0x06
	.zero		1


	//   ....[6]....
        /*0b2c*/ 	.word	0x00000480
        /*0b30*/ 	.word	0x000000ff
        /*0b34*/ 	.word	0x00028c50
        /*0b38*/ 	.short	0x0100
        /*0b3a*/ 	.byte	0x08
	.zero		1


	//   ....[7]....
        /*0b3c*/ 	.word	0x00000490
        /*0b40*/ 	.word	0x000000ff
        /*0b44*/ 	.word	0x00028c60
        /*0b48*/ 	.short	0x0100
        /*0b4a*/ 	.byte	0x08
	.zero		1


	//   ....[8]....
        /*0b4c*/ 	.word	0x000004a0
        /*0b50*/ 	.word	0x000000ff
        /*0b54*/ 	.word	0x00028c58
        /*0b58*/ 	.short	0x0100
        /*0b5a*/ 	.byte	0x08
	.zero		1


	//   ....[9]....
        /*0b5c*/ 	.word	0x000004b0
        /*0b60*/ 	.word	0x000000ff
        /*0b64*/ 	.word	0x00028c68
        /*0b68*/ 	.short	0x0100
        /*0b6a*/ 	.byte	0x08
	.zero		1


	//   ....[10]....
        /*0b6c*/ 	.word	0x000005a0
        /*0b70*/ 	.word	0x000000ff
        /*0b74*/ 	.word	0x00028c70
        /*0b78*/ 	.short	0x0100
        /*0b7a*/ 	.byte	0x06
	.zero		1


	//   ....[11]....
        /*0b7c*/ 	.word	0x000005b0
        /*0b80*/ 	.word	0x000000ff
        /*0b84*/ 	.word	0x00028c80
        /*0b88*/ 	.short	0x0100
        /*0b8a*/ 	.byte	0x06
	.zero		1


	//   ....[12]....
        /*0b8c*/ 	.word	0x000005c0
        /*0b90*/ 	.word	0x000000ff
        /*0b94*/ 	.word	0x00028c78
        /*0b98*/ 	.short	0x0100
        /*0b9a*/ 	.byte	0x06
	.zero		1


	//   ....[13]....
        /*0b9c*/ 	.word	0x000005d0
        /*0ba0*/ 	.word	0x000000ff
        /*0ba4*/ 	.word	0x00028c88
        /*0ba8*/ 	.short	0x0100
        /*0baa*/ 	.byte	0x06
	.zero		1


	//   ....[14]....
        /*0bac*/ 	.word	0x00000700
        /*0bb0*/ 	.word	0x000000ff
        /*0bb4*/ 	.word	0x00028c90
        /*0bb8*/ 	.short	0x0100
        /*0bba*/ 	.byte	0x08
	.zero		1


	//   ....[15]....
        /*0bbc*/ 	.word	0x00000710
        /*0bc0*/ 	.word	0x000000ff
        /*0bc4*/ 	.word	0x00028ca0
        /*0bc8*/ 	.short	0x0100
        /*0bca*/ 	.byte	0x08
	.zero		1


	//   ....[16]....
        /*0bcc*/ 	.word	0x00000720
        /*0bd0*/ 	.word	0x000000ff
        /*0bd4*/ 	.word	0x00028c98
        /*0bd8*/ 	.short	0x0100
        /*0bda*/ 	.byte	0x08
	.zero		1


	//   ....[17]....
        /*0bdc*/ 	.word	0x00000730
        /*0be0*/ 	.word	0x000000ff
        /*0be4*/ 	.word	0x00028ca8
        /*0be8*/ 	.short	0x0100
        /*0bea*/ 	.byte	0x08
	.zero		1


	//   ....[18]....
        /*0bec*/ 	.word	0x00000860
        /*0bf0*/ 	.word	0x000000ff
        /*0bf4*/ 	.word	0x00028cb0
        /*0bf8*/ 	.short	0x0100
        /*0bfa*/ 	.byte	0x08
	.zero		1


	//   ....[19]....
        /*0bfc*/ 	.word	0x00000870
        /*0c00*/ 	.word	0x000000ff
        /*0c04*/ 	.word	0x00028cc0
        /*0c08*/ 	.short	0x0100
        /*0c0a*/ 	.byte	0x08
	.zero		1


	//   ....[20]....
        /*0c0c*/ 	.word	0x00000880
        /*0c10*/ 	.word	0x000000ff
        /*0c14*/ 	.word	0x00028cb8
        /*0c18*/ 	.short	0x0100
        /*0c1a*/ 	.byte	0x08
	.zero		1


	//   ....[21]....
        /*0c1c*/ 	.word	0x00000890
        /*0c20*/ 	.word	0x000000ff
        /*0c24*/ 	.word	0x00028cc8
        /*0c28*/ 	.short	0x0100
        /*0c2a*/ 	.byte	0x08
	.zero		1


	//   ....[22]....
        /*0c2c*/ 	.word	0x00002ad0
        /*0c30*/ 	.word	0x0000003e
        /*0c34*/ 	.word	0x00028c90
        /*0c38*/ 	.short	0x010a
        /*0c3a*/ 	.byte	0x3f
	.zero		1


	//   ....[23]....
        /*0c3c*/ 	.word	0x00003560
        /*0c40*/ 	.word	0x0000003e
        /*0c44*/ 	.word	0x00028c90
        /*0c48*/ 	.short	0x010a
        /*0c4a*/ 	.byte	0x3f
	.zero		1


	//   ....[24]....
        /*0c4c*/ 	.word	0x00003e00
        /*0c50*/ 	.word	0x0000003e
        /*0c54*/ 	.word	0x00028c90
        /*0c58*/ 	.short	0x010a
        /*0c5a*/ 	.byte	0x3f
	.zero		1


	//   ....[25]....
        /*0c5c*/ 	.word	0x000041e0
        /*0c60*/ 	.word	0x00000004
        /*0c64*/ 	.word	0x00000000
        /*0c68*/ 	.short	0x0101
        /*0c6a*/ 	.byte	0x3f
	.zero		1


	//   ....[26]....
        /*0c6c*/ 	.word	0x00004220
        /*0c70*/ 	.word	0x0000003e
        /*0c74*/ 	.word	0x00028cb0
        /*0c78*/ 	.short	0x010a
        /*0c7a*/ 	.byte	0x3f
	.zero		1


	//   ....[27]....
        /*0c7c*/ 	.word	0x00004b10
        /*0c80*/ 	.word	0x0000003e
        /*0c84*/ 	.word	0x00000000
        /*0c88*/ 	.short	0x0101
        /*0c8a*/ 	.byte	0x3f
	.zero		1


	//   ....[28]....
        /*0c8c*/ 	.word	0x000052b0
        /*0c90*/ 	.word	0x00000003
        /*0c94*/ 	.word	0x00028c50
        /*0c98*/ 	.short	0x010a
        /*0c9a*/ 	.byte	0x3f
	.zero		1


	//   ....[29]....
        /*0c9c*/ 	.word	0x00005650
        /*0ca0*/ 	.word	0x0000000e
        /*0ca4*/ 	.word	0x00000000
        /*0ca8*/ 	.short	0x0101
        /*0caa*/ 	.byte	0x3f
	.zero		1


	//   ....[30]....
        /*0cac*/ 	.word	0x00005f80
        /*0cb0*/ 	.word	0x00000014
        /*0cb4*/ 	.word	0x00028c50
        /*0cb8*/ 	.short	0x010a
        /*0cba*/ 	.byte	0x3f
	.zero		1


	//   ....[31]....
        /*0cbc*/ 	.word	0x00005fd0
        /*0cc0*/ 	.word	0x00000014
        /*0cc4*/ 	.word	0x00028c50
        /*0cc8*/ 	.short	0x010a
        /*0cca*/ 	.byte	0x3f
	.zero		1


	//   ....[32]....
        /*0ccc*/ 	.word	0x000062c0
        /*0cd0*/ 	.word	0x00000014
        /*0cd4*/ 	.word	0x00000000
        /*0cd8*/ 	.short	0x0101
        /*0cda*/ 	.byte	0x3f
	.zero		1


	//   ....[33]....
        /*0cdc*/ 	.word	0x00007410
        /*0ce0*/ 	.word	0x00000002
        /*0ce4*/ 	.word	0x00028c00
        /*0ce8*/ 	.short	0x010a
        /*0cea*/ 	.byte	0x3f
	.zero		1


	//   ....[34]....
        /*0cec*/ 	.word	0x00007460
        /*0cf0*/ 	.word	0x00000002
        /*0cf4*/ 	.word	0x00028c00
        /*0cf8*/ 	.short	0x010a
        /*0cfa*/ 	.byte	0x3f
	.zero		1


	//   ....[35]....
        /*0cfc*/ 	.word	0x00007f20
        /*0d00*/ 	.word	0x00000002
        /*0d04*/ 	.word	0x00028c00
        /*0d08*/ 	.short	0x010a
        /*0d0a*/ 	.byte	0x3f
	.zero		1


	//   ....[36]....
        /*0d0c*/ 	.word	0x000094a0
        /*0d10*/ 	.word	0x00000002
        /*0d14*/ 	.word	0x00028c00
        /*0d18*/ 	.short	0x010a
        /*0d1a*/ 	.byte	0x3f
	.zero		1


	//   ....[37]....
        /*0d1c*/ 	.word	0x0000a450
        /*0d20*/ 	.word	0x00000014
        /*0d24*/ 	.word	0x00028c30
        /*0d28*/ 	.short	0x010a
        /*0d2a*/ 	.byte	0x3f
	.zero		1


	//   ....[38]....
        /*0d2c*/ 	.word	0x0000a500
        /*0d30*/ 	.word	0x00000014
        /*0d34*/ 	.word	0x00028c30
        /*0d38*/ 	.short	0x010a
        /*0d3a*/ 	.byte	0x3f
	.zero		1


	//   ....[39]....
        /*0d3c*/ 	.word	0x0000b630
        /*0d40*/ 	.word	0x00000000
        /*0d44*/ 	.word	0x00000000
        /*0d48*/ 	.short	0x0101
        /*0d4a*/ 	.byte	0x3f
	.zero		1


	//   ....[40]....
        /*0d4c*/ 	.word	0x0000bbb0
        /*0d50*/ 	.word	0x00000014
        /*0d54*/ 	.word	0x00028c50
        /*0d58*/ 	.short	0x010a
        /*0d5a*/ 	.byte	0x3f
	.zero		1


	//   ....[41]....
        /*0d5c*/ 	.word	0x0000bc60
        /*0d60*/ 	.word	0x00000014
        /*0d64*/ 	.word	0x00028c50
        /*0d68*/ 	.short	0x010a
        /*0d6a*/ 	.byte	0x3f
	.zero		1


	//   ....[42]....
        /*0d6c*/ 	.word	0x0000bf60
        /*0d70*/ 	.word	0x00000014
        /*0d74*/ 	.word	0x00000000
        /*0d78*/ 	.short	0x0101
        /*0d7a*/ 	.byte	0x3f
	.zero		1


	//   ....[43]....
        /*0d7c*/ 	.word	0x0000c110
        /*0d80*/ 	.word	0x000000d1
        /*0d84*/ 	.word	0x00028c30
        /*0d88*/ 	.short	0x010a
        /*0d8a*/ 	.byte	0x3f
	.zero		1


	//   ....[44]....
        /*0d8c*/ 	.word	0x0000c180
        /*0d90*/ 	.word	0x000000d1
        /*0d94*/ 	.word	0x00028c30
        /*0d98*/ 	.short	0x010a
        /*0d9a*/ 	.byte	0x3f
	.zero		1


	//   ....[45]....
        /*0d9c*/ 	.word	0x0000d070
        /*0da0*/ 	.word	0x0000000e
        /*0da4*/ 	.word	0x00000000
        /*0da8*/ 	.short	0x0101
        /*0daa*/ 	.byte	0x3f
	.zero		1


	//   ....[46]....
        /*0dac*/ 	.word	0x0000e050
        /*0db0*/ 	.word	0x000000d1
        /*0db4*/ 	.word	0x00028c50
        /*0db8*/ 	.short	0x010a
        /*0dba*/ 	.byte	0x3f
	.zero		1


	//   ....[47]....
        /*0dbc*/ 	.word	0x0000e0a0
        /*0dc0*/ 	.word	0x000000d1
        /*0dc4*/ 	.word	0x00028c50
        /*0dc8*/ 	.short	0x010a
        /*0dca*/ 	.byte	0x3f
	.zero		1


	//   ....[48]....
        /*0dcc*/ 	.word	0x0000e3c0
        /*0dd0*/ 	.word	0x000000d1
        /*0dd4*/ 	.word	0x00000000
        /*0dd8*/ 	.short	0x0101
        /*0dda*/ 	.byte	0x3f
	.zero		1


	//   ....[49]....
        /*0ddc*/ 	.word	0x0000e500
        /*0de0*/ 	.word	0x000000c6
        /*0de4*/ 	.word	0x00028c30
        /*0de8*/ 	.short	0x010a
        /*0dea*/ 	.byte	0x3f
	.zero		1


	//   ....[50]....
        /*0dec*/ 	.word	0x0000e570
        /*0df0*/ 	.word	0x000000c6
        /*0df4*/ 	.word	0x00028c30
        /*0df8*/ 	.short	0x010a
        /*0dfa*/ 	.byte	0x3f
	.zero		1


	//   ....[51]....
        /*0dfc*/ 	.word	0x0000f220
        /*0e00*/ 	.word	0x000000a0
        /*0e04*/ 	.word	0x00000000
        /*0e08*/ 	.short	0x0101
        /*0e0a*/ 	.byte	0x3f
	.zero		1


	//   ....[52]....
        /*0e0c*/ 	.word	0x0000fef0
        /*0e10*/ 	.word	0x000000c6
        /*0e14*/ 	.word	0x00028c50
        /*0e18*/ 	.short	0x010a
        /*0e1a*/ 	.byte	0x3f
	.zero		1


	//   ....[53]....
        /*0e1c*/ 	.word	0x0000ff40
        /*0e20*/ 	.word	0x000000c6
        /*0e24*/ 	.word	0x00028c50
        /*0e28*/ 	.short	0x010a
        /*0e2a*/ 	.byte	0x3f
	.zero		1


	//   ....[54]....
        /*0e2c*/ 	.word	0x00010260
        /*0e30*/ 	.word	0x000000c6
        /*0e34*/ 	.word	0x00000000
        /*0e38*/ 	.short	0x0101
        /*0e3a*/ 	.byte	0x3f
	.zero		1


	//   ....[55]....
        /*0e3c*/ 	.word	0x00012ac0
        /*0e40*/ 	.word	0x00000003
        /*0e44*/ 	.word	0x00000000
        /*0e48*/ 	.short	0x0101
        /*0e4a*/ 	.byte	0x3f
	.zero		1


	//   ....[56]....
        /*0e4c*/ 	.word	0x00015590
        /*0e50*/ 	.word	0x00000017
        /*0e54*/ 	.word	0x00028c20
        /*0e58*/ 	.short	0x010a
        /*0e5a*/ 	.byte	0x3f
	.zero		1


	//   ....[57]....
        /*0e5c*/ 	.word	0x00015620
        /*0e60*/ 	.word	0x00000003
        /*0e64*/ 	.word	0x00028ca0
        /*0e68*/ 	.short	0x010a
        /*0e6a*/ 	.byte	0x3f
	.zero		1


	//   ....[58]....
        /*0e6c*/ 	.word	0x00015870
        /*0e70*/ 	.word	0x00000003
        /*0e74*/ 	.word	0x00028cc0
        /*0e78*/ 	.short	0x010a
        /*0e7a*/ 	.byte	0x3f
	.zero		1


	//   ....[59]....
        /*0e7c*/ 	.word	0x00016240
        /*0e80*/ 	.word	0x00000008
        /*0e84*/ 	.word	0x00028ca0
        /*0e88*/ 	.short	0x010a
        /*0e8a*/ 	.byte	0x3f
	.zero		1


	//   ....[60]....
        /*0e8c*/ 	.word	0x00016480
        /*0e90*/ 	.word	0x00000008
        /*0e94*/ 	.word	0x00028cc0
        /*0e98*/ 	.short	0x010a
        /*0e9a*/ 	.byte	0x3f
	.zero		1


	//   ....[61]....
        /*0e9c*/ 	.word	0x00017ae0
        /*0ea0*/ 	.word	0x0000001f
        /*0ea4*/ 	.word	0x00028c40
        /*0ea8*/ 	.short	0x010a
        /*0eaa*/ 	.byte	0x3f
	.zero		1


	//   ....[62]....
        /*0eac*/ 	.word	0x00017fc0
        /*0eb0*/ 	.word	0x0000001f
        /*0eb4*/ 	.word	0x00028c30
        /*0eb8*/ 	.short	0x0107
        /*0eba*/ 	.byte	0x3f
	.zero		1


	//   ....[63]....
        /*0ebc*/ 	.word	0x00018090
        /*0ec0*/ 	.word	0x0000001f
        /*0ec4*/ 	.word	0x00028c30
        /*0ec8*/ 	.short	0x0101
        /*0eca*/ 	.byte	0x3f
	.zero		1


	//   ....[64]....
        /*0ecc*/ 	.word	0x00018990
        /*0ed0*/ 	.word	0x00000017
        /*0ed4*/ 	.word	0x00028c00
        /*0ed8*/ 	.short	0x0107
        /*0eda*/ 	.byte	0x3f
	.zero		1


	//   ....[65]....
        /*0edc*/ 	.word	0x00018a80
        /*0ee0*/ 	.word	0x00000017
        /*0ee4*/ 	.word	0x00028c00
        /*0ee8*/ 	.short	0x0101
        /*0eea*/ 	.byte	0x3f
	.zero		1


	//   ....[66]....
        /*0eec*/ 	.word	0x00018aa0
        /*0ef0*/ 	.word	0x00000017
        /*0ef4*/ 	.word	0x00028c20
        /*0ef8*/ 	.short	0x010a
        /*0efa*/ 	.byte	0x3f
	.zero		1


	//   ....[67]....
        /*0efc*/ 	.word	0x00018b30
        /*0f00*/ 	.word	0x0000001f
        /*0f04*/ 	.word	0x00028c60
        /*0f08*/ 	.short	0x010a
        /*0f0a*/ 	.byte	0x3f
	.zero		1


	//   ....[68]....
        /*0f0c*/ 	.word	0x00019470
        /*0f10*/ 	.word	0x0000001f
        /*0f14*/ 	.word	0x00028c50
        /*0f18*/ 	.short	0x0107
        /*0f1a*/ 	.byte	0x3f
	.zero		1


	//   ....[69]....
        /*0f1c*/ 	.word	0x00019540
        /*0f20*/ 	.word	0x0000001f
        /*0f24*/ 	.word	0x00028c50
        /*0f28*/ 	.short	0x0101
        /*0f2a*/ 	.byte	0x3f
	.zero		1


	//   ....[70]....
        /*0f2c*/ 	.word	0x000198d0
        /*0f30*/ 	.word	0x00000006
        /*0f34*/ 	.word	0x00028c40
        /*0f38*/ 	.short	0x010a
        /*0f3a*/ 	.byte	0x3f
	.zero		1


	//   ....[71]....
        /*0f3c*/ 	.word	0x00019c10
        /*0f40*/ 	.word	0x00000006
        /*0f44*/ 	.word	0x00028c30
        /*0f48*/ 	.short	0x0107
        /*0f4a*/ 	.byte	0x3f
	.zero		1


	//   ....[72]....
        /*0f4c*/ 	.word	0x00019cd0
        /*0f50*/ 	.word	0x00000006
        /*0f54*/ 	.word	0x00028c30
        /*0f58*/ 	.short	0x0101
        /*0f5a*/ 	.byte	0x3f
	.zero		1


	//   ....[73]....
        /*0f5c*/ 	.word	0x00019d00
        /*0f60*/ 	.word	0x00000006
        /*0f64*/ 	.word	0x00028c60
        /*0f68*/ 	.short	0x010a
        /*0f6a*/ 	.byte	0x3f
	.zero		1


	//   ....[74]....
        /*0f6c*/ 	.word	0x0001a3d0
        /*0f70*/ 	.word	0x00000006
        /*0f74*/ 	.word	0x00028c50
        /*0f78*/ 	.short	0x0107
        /*0f7a*/ 	.byte	0x3f
	.zero		1


	//   ....[75]....
        /*0f7c*/ 	.word	0x0001a490
        /*0f80*/ 	.word	0x00000006
        /*0f84*/ 	.word	0x00028c50
        /*0f88*/ 	.short	0x0101
        /*0f8a*/ 	.byte	0x3f
	.zero		1


	//   ....[76]....
        /*0f8c*/ 	.word	0x0001b300
        /*0f90*/ 	.word	0x00000004
        /*0f94*/ 	.word	0x00028c20
        /*0f98*/ 	.short	0x010a
        /*0f9a*/ 	.byte	0x3f
	.zero		1


	//   ....[77]....
        /*0f9c*/ 	.word	0x0001b460
        /*0fa0*/ 	.word	0x00000005
        /*0fa4*/ 	.word	0x00028c40
        /*0fa8*/ 	.short	0x010a
        /*0faa*/ 	.byte	0x3f
	.zero		1


	//   ....[78]....
        /*0fac*/ 	.word	0x0001b500
        /*0fb0*/ 	.word	0x00000019
        /*0fb4*/ 	.word	0x00028c40
        /*0fb8*/ 	.short	0x010a
        /*0fba*/ 	.byte	0x3f
	.zero		1


	//   ....[79]....
        /*0fbc*/ 	.word	0x0001b540
        /*0fc0*/ 	.word	0x00000005
        /*0fc4*/ 	.word	0x00028c60
        /*0fc8*/ 	.short	0x010a
        /*0fca*/ 	.byte	0x3f
	.zero		1


	//   ....[80]....
        /*0fcc*/ 	.word	0x0001b580
        /*0fd0*/ 	.word	0x00000019
        /*0fd4*/ 	.word	0x00028c60
        /*0fd8*/ 	.short	0x010a
        /*0fda*/ 	.byte	0x3f
	.zero		1


	//   ....[81]....
        /*0fdc*/ 	.word	0x0001b5e0
        /*0fe0*/ 	.word	0x0000003e
        /*0fe4*/ 	.word	0x00028c90
        /*0fe8*/ 	.short	0x010a
        /*0fea*/ 	.byte	0x3f
	.zero		1


	//   ....[82]....
        /*0fec*/ 	.word	0x0001b750
        /*0ff0*/ 	.word	0x0000003e
        /*0ff4*/ 	.word	0x00028c90
        /*0ff8*/ 	.short	0x010a
        /*0ffa*/ 	.byte	0x3f
	.zero		1


	//   ....[83]....
        /*0ffc*/ 	.word	0x0001b8d0
        /*1000*/ 	.word	0x0000003e
        /*1004*/ 	.word	0x00028c90
        /*1008*/ 	.short	0x010a
        /*100a*/ 	.byte	0x3f
	.zero		1


	//   ....[84]....
        /*100c*/ 	.word	0x0001ba30
        /*1010*/ 	.word	0x0000003e
        /*1014*/ 	.word	0x00028cb0
        /*1018*/ 	.short	0x010a
        /*101a*/ 	.byte	0x3f
	.zero		1


	//   ....[85]....
        /*101c*/ 	.word	0x0001ba80
        /*1020*/ 	.word	0x00000003
        /*1024*/ 	.word	0x00028c50
        /*1028*/ 	.short	0x010a
        /*102a*/ 	.byte	0x3f
	.zero		1


	//   ....[86]....
        /*102c*/ 	.word	0x0001bad0
        /*1030*/ 	.word	0x00000014
        /*1034*/ 	.word	0x00028c50
        /*1038*/ 	.short	0x010a
        /*103a*/ 	.byte	0x3f
	.zero		1


	//   ....[87]....
        /*103c*/ 	.word	0x0001bea0
        /*1040*/ 	.word	0x00000002
        /*1044*/ 	.word	0x00028c00
        /*1048*/ 	.short	0x010a
        /*104a*/ 	.byte	0x3f
	.zero		1


	//   ....[88]....
        /*104c*/ 	.word	0x0001c4a0
        /*1050*/ 	.word	0x00000002
        /*1054*/ 	.word	0x00028c00
        /*1058*/ 	.short	0x010a
        /*105a*/ 	.byte	0x3f
	.zero		1


	//   ....[89]....
        /*105c*/ 	.word	0x0001c4f0
        /*1060*/ 	.word	0x00000014
        /*1064*/ 	.word	0x00028c30
        /*1068*/ 	.short	0x010a
        /*106a*/ 	.byte	0x3f
	.zero		1


	//   ....[90]....
        /*106c*/ 	.word	0x0001c540
        /*1070*/ 	.word	0x00000014
        /*1074*/ 	.word	0x00028c50
        /*1078*/ 	.short	0x010a
        /*107a*/ 	.byte	0x3f
	.zero		1


	//   ....[91]....
        /*107c*/ 	.word	0x0001c590
        /*1080*/ 	.word	0x000000d1
        /*1084*/ 	.word	0x00028c30
        /*1088*/ 	.short	0x010a
        /*108a*/ 	.byte	0x3f
	.zero		1


	//   ....[92]....
        /*108c*/ 	.word	0x0001c5e0
        /*1090*/ 	.word	0x000000d1
        /*1094*/ 	.word	0x00028c50
        /*1098*/ 	.short	0x010a
        /*109a*/ 	.byte	0x3f
	.zero		1


	//   ....[93]....
        /*109c*/ 	.word	0x0001c630
        /*10a0*/ 	.word	0x000000c6
        /*10a4*/ 	.word	0x00028c30
        /*10a8*/ 	.short	0x010a
        /*10aa*/ 	.byte	0x3f
	.zero		1


	//   ....[94]....
        /*10ac*/ 	.word	0x0001c680
        /*10b0*/ 	.word	0x000000c6
        /*10b4*/ 	.word	0x00028c50
        /*10b8*/ 	.short	0x010a
        /*10ba*/ 	.byte	0x3f
	.zero		1


	//   ....[95]....
        /*10bc*/ 	.word	0x0001c820
        /*10c0*/ 	.word	0x00000017
        /*10c4*/ 	.word	0x00028c20
        /*10c8*/ 	.short	0x010a
        /*10ca*/ 	.byte	0x3f
	.zero		1


	//   ....[96]....
        /*10cc*/ 	.word	0x0001c870
        /*10d0*/ 	.word	0x00000003
        /*10d4*/ 	.word	0x00028ca0
        /*10d8*/ 	.short	0x010a
        /*10da*/ 	.byte	0x3f
	.zero		1


	//   ....[97]....
        /*10dc*/ 	.word	0x0001c8c0
        /*10e0*/ 	.word	0x00000003
        /*10e4*/ 	.word	0x00028cc0
        /*10e8*/ 	.short	0x010a
        /*10ea*/ 	.byte	0x3f
	.zero		1


	//   ....[98]....
        /*10ec*/ 	.word	0x0001c910
        /*10f0*/ 	.word	0x00000008
        /*10f4*/ 	.word	0x00028ca0
        /*10f8*/ 	.short	0x010a
        /*10fa*/ 	.byte	0x3f
	.zero		1


	//   ....[99]....
        /*10fc*/ 	.word	0x0001c960
        /*1100*/ 	.word	0x00000008
        /*1104*/ 	.word	0x00028cc0
        /*1108*/ 	.short	0x010a
        /*110a*/ 	.byte	0x3f
	.zero		1


	//   ....[100]....
        /*110c*/ 	.word	0x0001ca80
        /*1110*/ 	.word	0x0000001f
        /*1114*/ 	.word	0x00028c40
        /*1118*/ 	.short	0x010a
        /*111a*/ 	.byte	0x3f
	.zero		1


	//   ....[101]....
        /*111c*/ 	.word	0x0001d520
        /*1120*/ 	.word	0x00000017
        /*1124*/ 	.word	0x00028c20
        /*1128*/ 	.short	0x010a
        /*112a*/ 	.byte	0x3f
	.zero		1


	//   ....[102]....
        /*112c*/ 	.word	0x0001d570
        /*1130*/ 	.word	0x0000001f
        /*1134*/ 	.word	0x00028c60
        /*1138*/ 	.short	0x010a
        /*113a*/ 	.byte	0x3f
	.zero		1


	//   ....[103]....
        /*113c*/ 	.word	0x0001de70
        /*1140*/ 	.word	0x00000006
        /*1144*/ 	.word	0x00028c40
        /*1148*/ 	.short	0x010a
        /*114a*/ 	.byte	0x3f
	.zero		1


	//   ....[104]....
        /*114c*/ 	.word	0x0001e330
        /*1150*/ 	.word	0x00000006
        /*1154*/ 	.word	0x00028c60
        /*1158*/ 	.short	0x010a
        /*115a*/ 	.byte	0x3f
	.zero		1


	//   ....[105]....
        /*115c*/ 	.word	0x0001f430
        /*1160*/ 	.word	0x00000004
        /*1164*/ 	.word	0x00028c20
        /*1168*/ 	.short	0x010a
        /*116a*/ 	.byte	0x3f
	.zero		1


	//   ....[106]....
        /*116c*/ 	.word	0x0001f5d0
        /*1170*/ 	.word	0x00000005
        /*1174*/ 	.word	0x00028c40
        /*1178*/ 	.short	0x010a
        /*117a*/ 	.byte	0x3f
	.zero		1


	//   ....[107]....
        /*117c*/ 	.word	0x0001f620
        /*1180*/ 	.word	0x00000019
        /*1184*/ 	.word	0x00028c40
        /*1188*/ 	.short	0x010a
        /*118a*/ 	.byte	0x3f
	.zero		1


	//   ....[108]....
        /*118c*/ 	.word	0x0001f670
        /*1190*/ 	.word	0x00000005
        /*1194*/ 	.word	0x00028c60
        /*1198*/ 	.short	0x010a
        /*119a*/ 	.byte	0x3f
	.zero		1


	//----- nvinfo : EIATTR_NUM_MBARRIERS
	.align		4
.L_590:
        /*119c*/ 	.byte	0x03, 0x38
        /*119e*/ 	.short	0x0016


	//----- nvinfo : EIATTR_EXIT_INSTR_OFFSETS
	.align		4
        /*11a0*/ 	.byte	0x04, 0x1c
        /*11a2*/ 	.short	(.L_592 - .L_591)


	//   ....[0]....
.L_591:
        /*11a4*/ 	.word	0x0001b5d0


	//----- nvinfo : EIATTR_MAX_THREADS
	.align		4
.L_592:
        /*11a8*/ 	.byte	0x04, 0x05
        /*11aa*/ 	.short	(.L_594 - .L_593)
.L_593:
        /*11ac*/ 	.word	0x00000180
        /*11b0*/ 	.word	0x00000001
        /*11b4*/ 	.word	0x00000001


	//----- nvinfo : EIATTR_CRS_STACK_SIZE
	.align		4
.L_594:
        /*11b8*/ 	.byte	0x04, 0x1e
        /*11ba*/ 	.short	(.L_596 - .L_595)
.L_595:
        /*11bc*/ 	.word	0x00000000


	//----- nvinfo : EIATTR_CBANK_PARAM_SIZE
	.align		4
.L_596:
        /*11c0*/ 	.byte	0x03, 0x19
        /*11c2*/ 	.short	0x0af0


	//----- nvinfo : EIATTR_PARAM_CBANK
	.align		4
        /*11c4*/ 	.byte	0x04, 0x0a
        /*11c6*/ 	.short	(.L_598 - .L_597)
	.align		4
.L_597:
        /*11c8*/ 	.word	index@(.nv.constant0._ZN7cutlass13device_kernelIN5flash11enable_sm90INS1_16FlashAttnFwdSm90INS1_25CollectiveMainloopFwdSm90ILi2EN4cute5tupleIJNS5_1CILi1EEES8_S8_EEENS6_IJNS7_ILi64EEESA_SA_EEELi512ENS_10bfloat16_tEfNS_4arch4Sm90ELb1ELb0ELb1ELb1ELb1ELb1ELb0ELb0ELb0ELb1ELb0ELb0EEENS1_21CollectiveEpilogueFwdINS6_IJSA_NS7_ILi512EEESA_EEES9_SC_SE_Li256ELb1ELb1ELb0ELb0EEENS1_36VarlenDynamicPersistentTileSchedulerILi64ELi64ELi256ELi128ELb0ELb1ELb1ELb1ELb1ELb1EEEEEEEEEvNT_6ParamsE)
        /*11cc*/ 	.short	0x0210
        /*11ce*/ 	.short	0x0af0


	//----- nvinfo : EIATTR_SW_WAR
	.align		4
.L_598:
        /*11d0*/ 	.byte	0x04, 0x36
        /*11d2*/ 	.short	(.L_600 - .L_599)
.L_599:
        /*11d4*/ 	.word	0x00000008
.L_600:


//--------------------- .nv.info._ZN7cutlass13device_kernelIN5flash11enable_sm90INS1_16FlashAttnFwdSm90INS1_25CollectiveMainloopFwdSm90ILi2EN4cute5tupleIJNS5_1CILi1EEES8_S8_EEENS6_IJNS7_ILi64EEESA_SA_EEELi512ENS_10bfloat16_tEfNS_4arch4Sm90ELb1ELb0ELb1ELb1ELb1ELb0ELb1ELb0ELb0ELb1ELb0ELb0EEENS1_21CollectiveEpilogueFwdINS6_IJSA_NS7_ILi512EEESA_EEES9_SC_SE_Li256ELb1ELb1ELb0ELb0EEENS1_36VarlenDynamicPersistentTileSchedulerILi64ELi64ELi256ELi128ELb0ELb1ELb1ELb1ELb1ELb1EEEEEEEEEvNT_6ParamsE --------------------------
	.section	.nv.info._ZN7cutlass13device_kernelIN5flash11enable_sm90INS1_16FlashAttnFwdSm90INS1_25CollectiveMainloopFwdSm90ILi2EN4cute5tupleIJNS5_1CILi1EEES8_S8_EEENS6_IJNS7_ILi64EEESA_SA_EEELi512ENS_10bfloat16_tEfNS_4arch4Sm90ELb1ELb0ELb1ELb1ELb1ELb0ELb1ELb0ELb0ELb1ELb0ELb0EEENS1_21CollectiveEpilogueFwdINS6_IJSA_NS7_ILi512EEESA_EEES9_SC_SE_Li256ELb1ELb1ELb0ELb0EEENS1_36VarlenDynamicPersistentTileSchedulerILi64ELi64ELi256ELi128ELb0ELb1ELb1ELb1ELb1ELb1EEEEEEEEEvNT_6ParamsE,"",@"SHT_CUDA_INFO"
	.sectionflags	@""
	.align	4


	//----- nvinfo : EIATTR_CUDA_API_VERSION
	.align		4
        /*0000*/ 	.byte	0x04, 0x37
        /*0002*/ 	.short	(.L_602 - .L_601)
.L_601:
        /*0004*/ 	.word	0x00000082


	//----- nvinfo : EIATTR_KPARAM_INFO
	.align		4
.L_602:
        /*0008*/ 	.byte	0x04, 0x17
        /*000a*/ 	.short	(.L_604 - .L_603)
.L_603:
        /*000c*/ 	.word	0x00000000
        /*0010*/ 	.short	0x0000
        /*0012*/ 	.short	0x0070
        /*0014*/ 	.byte	0x00, 0xf0, 0x01, 0x2e


	//----- nvinfo : EIATTR_SPARSE_MMA_MASK
	.align		4
.L_604:
        /*0018*/ 	.byte	0x03, 0x50
        /*001a*/ 	.short	0x0000


	//----- nvinfo : EIATTR_MAXREG_COUNT
	.align		4
        /*001c*/ 	.byte	0x03, 0x1b
        /*001e*/ 	.short	0x00a8


	//----- nvinfo : EIATTR_NUM_BARRIERS
	.align		4
        /*0020*/ 	.byte	0x02, 0x4c
        /*0022*/ 	.byte	0x10
	.zero		1


	//----- nvinfo : EIATTR_EXTERNS
	.align		4
        /*0024*/ 	.byte	0x04, 0x0f
        /*0026*/ 	.short	(.L_606 - .L_605)


	//   ....[0]....
	.align		4
.L_605:
        /*0028*/ 	.word	index@(__assertfail)


	//----- nvinfo : EIATTR_ANNOTATIONS
	.align		4
.L_606:
        /*002c*/ 	.byte	0x04, 0x55
        /*002e*/ 	.short	(.L_608 - .L_607)


	//   ....[0]....
.L_607:
        /* <DEDUP_REMOVED lines=17> */


	//----- nvinfo : EIATTR_MERCURY_ISA_VERSION
	.align		4
.L_608:
        /*0130*/ 	.byte	0x03, 0x5f
        /*0132*/ 	.short	0x0101


	//----- nvinfo : EIATTR_UNUSED_LOAD_BYTE_OFFSET
	.align		4
        /*0134*/ 	.byte	0x04, 0x44
        /*0136*/ 	.short	(.L_610 - .L_609)


	//   ....[0]....
.L_609:
        /*0138*/ 	.word	0x00000970
        /*013c*/ 	.word	0x0000fff0


	//   ....[1]....
        /*0140*/ 	.word	0x0000dba0
        /*0144*/ 	.word	0x0000fff0


	//----- nvinfo : EIATTR_INT_WARP_WIDE_INSTR_OFFSETS
	.align		4
.L_610:
        /*0148*/ 	.byte	0x04, 0x31
        /*014a*/ 	.short	(.L_612 - .L_611)


	//   ....[0]....
.L_611:
        /*014c*/ 	.word	0x000000c0


	//   ....[1]....
        /*0150*/ 	.word	0x000000d0


	//   ....[2]....
        /*0154*/ 	.word	0x000000e0


	//   ....[3]....
        /*0158*/ 	.word	0x00000180


	//   ....[4]....
        /*015c*/ 	.word	0x00011e30


	//   ....[5]....
        /*0160*/ 	.word	0x00011ec0


	//   ....[6]....
        /*0164*/ 	.word	0x000161d0


	//   ....[7]....
        /*0168*/ 	.word	0x00016260


	//----- nvinfo : EIATTR_COOP_GROUP_MASK_REGIDS
	.align		4
.L_612:
        /*016c*/ 	.byte	0x04, 0x29
        /*016e*/ 	.short	(.L_614 - .L_613)


	//   ....[0]....
.L_613:
        /*0170*/ 	.word	0xffffffff


	//   ....[1]....
        /*0174*/ 	.word	0xffffffff


	//   ....[2]....
        /*0178*/ 	.word	0xffffffff


	//   ....[3]....
        /*017c*/ 	.word	0xffffffff


	//   ....[4]....
        /*0180*/ 	.word	0xffffffff


	//   ....[5]....
        /*0184*/ 	.word	0xffffffff


	//   ....[6]....
        /*0188*/ 	.word	0xffffffff


	//   ....[7]....
        /*018c*/ 	.word	0xffffffff


	//   ....[8]....
        /*0190*/ 	.word	0xffffffff


	//   ....[9]....
        /*0194*/ 	.word	0xffffffff


	//   ....[10]....
        /*0198*/ 	.word	0xffffffff


	//   ....[11]....
        /*019c*/ 	.word	0xffffffff


	//   ....[12]....
        /*01a0*/ 	.word	0xffffffff


	//   ....[13]....
        /*01a4*/ 	.word	0xffffffff


	//   ....[14]....
        /*01a8*/ 	.word	0xffffffff


	//   ....[15]....
        /*01ac*/ 	.word	0xffffffff


	//   ....[16]....
        /*01b0*/ 	.word	0xffffffff


	//   ....[17]....
        /*01b4*/ 	.word	0xffffffff


	//   ....[18]....
        /*01b8*/ 	.word	0xffffffff


	//   ....[19]....
        /*01bc*/ 	.word	0xffffffff


	//   ....[20]....
        /*01c0*/ 	.word	0xffffffff


	//   ....[21]....
        /*01c4*/ 	.word	0xffffffff


	//   ....[22]....
        /*01c8*/ 	.word	0xffffffff


	//   ....[23]....
        /*01cc*/ 	.word	0xffffffff


	//   ....[24]....
        /*01d0*/ 	.word	0xffffffff


	//   ....[25]....
        /*01d4*/ 	.word	0xffffffff


	//   ....[26]....
        /*01d8*/ 	.word	0xffffffff


	//   ....[27]....
        /*01dc*/ 	.word	0xffffffff


	//   ....[28]....
        /*01e0*/ 	.word	0xffffffff


	//   ....[29]....
        /*01e4*/ 	.word	0xffffffff


	//   ....[30]....
        /*01e8*/ 	.word	0xffffffff


	//   ....[31]....
        /*01ec*/ 	.word	0xffffffff


	//   ....[32]....
        /*01f0*/ 	.word	0xffffffff


	//   ....[33]....
        /*01f4*/ 	.word	0xffffffff


	//   ....[34]....
        /*01f8*/ 	.word	0xffffffff


	//   ....[35]....
        /*01fc*/ 	.word	0xffffffff


	//   ....[36]....
        /*0200*/ 	.word	0xffffffff


	//   ....[37]....
        /*0204*/ 	.word	0xffffffff


	//   ....[38]....
        /*0208*/ 	.word	0xffffffff


	//   ....[39]....
        /*020c*/ 	.word	0xffffffff


	//   ....[40]....
        /*0210*/ 	.word	0xffffffff


	//   ....[41]....
        /*0214*/ 	.word	0xffffffff


	//   ....[42]....
        /*0218*/ 	.word	0xffffffff


	//   ....[43]....
        /*021c*/ 	.word	0xffffffff


	//   ....[44]....
        /*0220*/ 	.word	0xffffffff


	//   ....[45]....
        /*0224*/ 	.word	0xffffffff


	//   ....[46]....
        /*0228*/ 	.word	0xffffffff


	//   ....[47]....
        /*022c*/ 	.word	0xffffffff


	//   ....[48]....
        /*0230*/ 	.word	0xffffffff


	//   ....[49]....
        /*0234*/ 	.word	0xffffffff


	//   ....[50]....
        /*0238*/ 	.word	0xffffffff


	//   ....[51]....
        /*023c*/ 	.word	0xffffffff


	//   ....[52]....
        /*0240*/ 	.word	0xffffffff


	//   ....[53]....
        /*0244*/ 	.word	0xffffffff


	//   ....[54]....
        /*0248*/ 	.word	0xffffffff


	//   ....[55]....
        /*024c*/ 	.word	0xffffffff


	//   ....[56]....
        /*0250*/ 	.word	0xffffffff


	//   ....[57]....
        /*0254*/ 	.word	0xffffffff


	//   ....[58]....
        /*0258*/ 	.word	0xffffffff


	//   ....[59]....
        /*025c*/ 	.word	0xffffffff


	//   ....[60]....
        /*0260*/ 	.word	0xffffffff


	//   ....[61]....
        /*0264*/ 	.word	0xffffffff


	//   ....[62]....
        /*0268*/ 	.word	0xffffffff


	//   ....[63]....
        /*026c*/ 	.word	0xffffffff


	//   ....[64]....
        /*0270*/ 	.word	0xffffffff


	//   ....[65]....
        /*0274*/ 	.word	0xffffffff


	//   ....[66]....
        /*0278*/ 	.word	0xffffffff


	//   ....[67]....
        /*027c*/ 	.word	0xffffffff


	//   ....[68]....
        /*0280*/ 	.word	0xffffffff


	//   ....[69]....
        /*0284*/ 	.word	0xffffffff


	//   ....[70]....
        /*0288*/ 	.word	0xffffffff


	//   ....[71]....
        /*028c*/ 	.word	0xffffffff


	//   ....[72]....
        /*0290*/ 	.word	0xffffffff


	//   ....[73]....
        /*0294*/ 	.word	0xffffffff


	//   ....[74]....
        /*0298*/ 	.word	0xffffffff


	//   ....[75]....
        /*029c*/ 	.word	0xffffffff


	//   ....[76]....
        /*02a0*/ 	.word	0xffffffff


	//   ....[77]....
        /*02a4*/ 	.word	0xffffffff


	//   ....[78]....
        /*02a8*/ 	.word	0xffffffff


	//   ....[79]....
        /*02ac*/ 	.word	0xffffffff


	//   ....[80]....
        /*02b0*/ 	.word	0xffffffff


	//   ....[81]....
        /*02b4*/ 	.word	0xffffffff


	//   ....[82]....
        /*02b8*/ 	.word	0xffffffff


	//   ....[83]....
        /*02bc*/ 	.word	0xffffffff


	//   ....[84]....
        /*02c0*/ 	.word	0xffffffff


	//   ....[85]....
        /*02c4*/ 	.word	0xffffffff


	//   ....[86]....
        /*02c8*/ 	.word	0xffffffff


	//   ....[87]....
        /*02cc*/ 	.word	0xffffffff


	//   ....[88]....
        /*02d0*/ 	.word	0xffffffff


	//   ....[89]....
        /*02d4*/ 	.word	0xffffffff


	//   ....[90]....
        /*02d8*/ 	.word	0xffffffff


	//   ....[91]....
        /*02dc*/ 	.word	0xffffffff


	//   ....[92]....
        /*02e0*/ 	.word	0xffffffff


	//   ....[93]....
        /*02e4*/ 	.word	0xffffffff


	//   ....[94]....
        /*02e8*/ 	.word	0xffffffff


	//   ....[95]....
        /*02ec*/ 	.word	0xffffffff


	//   ....[96]....
        /*02f0*/ 	.word	0xffffffff


	//   ....[97]....
        /*02f4*/ 	.word	0xffffffff


	//   ....[98]....
        /*02f8*/ 	.word	0xffffffff


	//   ....[99]....
        /*02fc*/ 	.word	0xffffffff


	//   ....[100]....
        /*0300*/ 	.word	0xffffffff


	//   ....[101]....
        /*0304*/ 	.word	0xffffffff


	//   ....[102]....
        /*0308*/ 	.word	0xffffffff


	//   ....[103]....
        /*030c*/ 	.word	0xffffffff


	//   ....[104]....
        /*0310*/ 	.word	0xffffffff


	//   ....[105]....
        /*0314*/ 	.word	0xffffffff


	//   ....[106]....
        /*0318*/ 	.word	0xffffffff


	//   ....[107]....
        /*031c*/ 	.word	0xffffffff


	//   ....[108]....
        /*0320*/ 	.word	0xffffffff


	//   ....[109]....
        /*0324*/ 	.word	0xffffffff


	//   ....[110]....
        /*0328*/ 	.word	0xffffffff


	//   ....[111]....
        /*032c*/ 	.word	0xffffffff


	//   ....[112]....
        /*0330*/ 	.word	0xffffffff


	//   ....[113]....
        /*0334*/ 	.word	0xffffffff


	//   ....[114]....
        /*0338*/ 	.word	0xffffffff


	//   ....[115]....
        /*033c*/ 	.word	0xffffffff


	//   ....[116]....
        /*0340*/ 	.word	0xffffffff


	//   ....[117]....
        /*0344*/ 	.word	0xffffffff


	//   ....[118]....
        /*0348*/ 	.word	0xffffffff


	//   ....[119]....
        /*034c*/ 	.word	0xffffffff


	//   ....[120]....
        /*0350*/ 	.word	0xffffffff


	//   ....[121]....
        /*0354*/ 	.word	0xffffffff


	//   ....[122]....
        /*0358*/ 	.word	0xffffffff


	//   ....[123]....
        /*035c*/ 	.word	0xffffffff


	//   ....[124]....
        /*0360*/ 	.word	0xffffffff


	//   ....[125]....
        /*0364*/ 	.word	0xffffffff


	//   ....[126]....
        /*0368*/ 	.word	0xffffffff


	//   ....[127]....
        /*036c*/ 	.word	0xffffffff


	//   ....[128]....
        /*0370*/ 	.word	0xffffffff


	//   ....[129]....
        /*0374*/ 	.word	0x0500000f


	//   ....[130]....
        /*0378*/ 	.word	0x0500000f


	//   ....[131]....
        /*037c*/ 	.word	0x0500000f


	//   ....[132]....
        /*0380*/ 	.word	0x0500000f


	//   ....[133]....
        /*0384*/ 	.word	0x0500000f


	//   ....[134]....
        /*0388*/ 	.word	0x0500000f


	//   ....[135]....
        /*038c*/ 	.word	0x0500000f


	//   ....[136]....
        /*0390*/ 	.word	0x0500000f


	//   ....[137]....
        /*0394*/ 	.word	0x0500000f


	//   ....[138]....
        /*0398*/ 	.word	0x0500000f


	//   ....[139]....
        /*039c*/ 	.word	0x0500000f


	//   ....[140]....
        /*03a0*/ 	.word	0x0500000f


	//   ....[141]....
        /*03a4*/ 	.word	0x0500000f


	//   ....[142]....
        /*03a8*/ 	.word	0x0500000f


	//   ....[143]....
        /*03ac*/ 	.word	0x0500000f


	//   ....[144]....
        /*03b0*/ 	.word	0x0500000f


	//   ....[145]....
        /*03b4*/ 	.word	0x0500000f


	//   ....[146]....
        /*03b8*/ 	.word	0x0500000f


	//   ....[147]....
        /*03bc*/ 	.word	0x0500000f


	//   ....[148]....
        /*03c0*/ 	.word	0x0500000f


	//   ....[149]....
        /*03c4*/ 	.word	0x0500000f


	//   ....[150]....
        /*03c8*/ 	.word	0x0500000f


	//   ....[151]....
        /*03cc*/ 	.word	0x0500000f


	//   ....[152]....
        /*03d0*/ 	.word	0x0500000f


	//   ....[153]....
        /*03d4*/ 	.word	0x0500000f


	//   ....[154]....
        /*03d8*/ 	.word	0x0500000f


	//   ....[155]....
        /*03dc*/ 	.word	0x0500000f


	//   ....[156]....
        /*03e0*/ 	.word	0x0500000f


	//   ....[157]....
        /*03e4*/ 	.word	0x0500000f


	//   ....[158]....
        /*03e8*/ 	.word	0x0500000f


	//   ....[159]....
        /*03ec*/ 	.word	0x0500000f


	//   ....[160]....
        /*03f0*/ 	.word	0x0500000f


	//   ....[161]....
        /*03f4*/ 	.word	0x0500000f


	//   ....[162]....
        /*03f8*/ 	.word	0x0500000f


	//   ....[163]....
        /*03fc*/ 	.word	0x0500000f


	//   ....[164]....
        /*0400*/ 	.word	0x0500000f


	//   ....[165]....
        /*0404*/ 	.word	0x0500000f


	//   ....[166]....
        /*0408*/ 	.word	0x0500000f


	//   ....[167]....
        /*040c*/ 	.word	0x0500000f


	//   ....[168]....
        /*0410*/ 	.word	0x0500000f


	//   ....[169]....
        /*0414*/ 	.word	0x0500000f


	//   ....[170]....
        /*0418*/ 	.word	0x0500000f


	//   ....[171]....
        /*041c*/ 	.word	0x0500000f


	//   ....[172]....
        /*0420*/ 	.word	0x0500000f


	//   ....[173]....
        /*0424*/ 	.word	0x0500000f


	//   ....[174]....
        /*0428*/ 	.word	0x0500000f


	//   ....[175]....
        /*042c*/ 	.word	0x0500000f


	//   ....[176]....
        /*0430*/ 	.word	0x0500000f


	//   ....[177]....
        /*0434*/ 	.word	0x0500000f


	//   ....[178]....
        /*0438*/ 	.word	0x0500000f


	//   ....[179]....
        /*043c*/ 	.word	0x0500000f


	//   ....[180]....
        /*0440*/ 	.word	0x0500000f


	//   ....[181]....
        /*0444*/ 	.word	0x0500000f


	//   ....[182]....
        /*0448*/ 	.word	0x0500000f


	//   ....[183]....
        /*044c*/ 	.word	0x0500000f


	//   ....[184]....
        /*0450*/ 	.word	0x0500000f


	//   ....[185]....
        /*0454*/ 	.word	0x0500000f


	//   ....[186]....
        /*0458*/ 	.word	0x0500000f


	//   ....[187]....
        /*045c*/ 	.word	0x0500000f


	//   ....[188]....
        /*0460*/ 	.word	0x0500000f


	//   ....[189]....
        /*0464*/ 	.word	0x0500000f


	//   ....[190]....
        /*0468*/ 	.word	0x0500000f


	//   ....[191]....
        /*046c*/ 	.word	0x0500000f


	//   ....[192]....
        /*0470*/ 	.word	0x0500000f


	//   ....[193]....
        /*0474*/ 	.word	0x0500000f


	//   ....[194]....
        /*0478*/ 	.word	0x0500000f


	//   ....[195]....
        /*047c*/ 	.word	0x0500000f


	//----- nvinfo : EIATTR_COOP_GROUP_INSTR_OFFSETS
	.align		4
.L_614:
        /*0480*/ 	.byte	0x04, 0x28
        /*0482*/ 	.short	(.L_616 - .L_615)


	//   ....[0]....
.L_615:
        /*0484*/ 	.word	0x00000080


	//   ....[1]....
        /*0488*/ 	.word	0x00000090


	//   ....[2]....
        /*048c*/ 	.word	0x000002b0


	//   ....[3]....
        /*0490*/ 	.word	0x00000410


	//   ....[4]....
        /*0494*/ 	.word	0x00000530


	//   ....[5]....
        /*0498*/ 	.word	0x00000690


	//   ....[6]....
        /*049c*/ 	.word	0x000019b0


	//   ....[7]....
        /*04a0*/ 	.word	0x000036f0


	//   ....[8]....
        /*04a4*/ 	.word	0x00004680


	//   ....[9]....
        /*04a8*/ 	.word	0x00005540


	//   ....[10]....
        /*04ac*/ 	.word	0x00005580


	//   ....[11]....
        /*04b0*/ 	.word	0x000059f0


	//   ....[12]....
        /*04b4*/ 	.word	0x00005ad0


	//   ....[13]....
        /*04b8*/ 	.word	0x00005ed0


	//   ....[14]....
        /*04bc*/ 	.word	0x00005f60


	//   ....[15]....
        /*04c0*/ 	.word	0x00006750


	//   ....[16]....
        /*04c4*/ 	.word	0x000074b0


	//   ....[17]....
        /*04c8*/ 	.word	0x000082d0


	//   ....[18]....
        /*04cc*/ 	.word	0x000082e0


	//   ....[19]....
        /*04d0*/ 	.word	0x000087b0


	//   ....[20]....
        /*04d4*/ 	.word	0x00008820


	//   ....[21]....
        /*04d8*/ 	.word	0x00008cb0


	//   ....[22]....
        /*04dc*/ 	.word	0x00008d30


	//   ....[23]....
        /*04e0*/ 	.word	0x00009e70


	//   ....[24]....
        /*04e4*/ 	.word	0x0000ab50


	//   ....[25]....
        /*04e8*/ 	.word	0x0000bb20


	//   ....[26]....
        /*04ec*/ 	.word	0x0000bb90


	//   ....[27]....
        /*04f0*/ 	.word	0x0000bea0


	//   ....[28]....
        /*04f4*/ 	.word	0x0000c060


	//   ....[29]....
        /*04f8*/ 	.word	0x0000cfe0


	//   ....[30]....
        /*04fc*/ 	.word	0x0000d0b0


	//   ....[31]....
        /*0500*/ 	.word	0x0000d0d0


	//   ....[32]....
        /*0504*/ 	.word	0x0000d130


	//   ....[33]....
        /*0508*/ 	.word	0x0000d150


	//   ....[34]....
        /*050c*/ 	.word	0x0000eab0


	//   ....[35]....
        /*0510*/ 	.word	0x0000f0d0


	//   ....[36]....
        /*0514*/ 	.word	0x0000f100


	//   ....[37]....
        /*0518*/ 	.word	0x0000f120


	//   ....[38]....
        /*051c*/ 	.word	0x0000f150


	//   ....[39]....
        /*0520*/ 	.word	0x0000f7d0


	//   ....[40]....
        /*0524*/ 	.word	0x0000f7f0


	//   ....[41]....
        /*0528*/ 	.word	0x0000fa30


	//   ....[42]....
        /*052c*/ 	.word	0x0000fa50


	//   ....[43]....
        /*0530*/ 	.word	0x00010600


	//   ....[44]....
        /*0534*/ 	.word	0x00010620


	//   ....[45]....
        /*0538*/ 	.word	0x00010850


	//   ....[46]....
        /*053c*/ 	.word	0x00010870


	//   ....[47]....
        /*0540*/ 	.word	0x00010b10


	//   ....[48]....
        /*0544*/ 	.word	0x00010ce0


	//   ....[49]....
        /*0548*/ 	.word	0x00010d10


	//   ....[50]....
        /*054c*/ 	.word	0x00010d40


	//   ....[51]....
        /*0550*/ 	.word	0x00010d70


	//   ....[52]....
        /*0554*/ 	.word	0x00010da0


	//   ....[53]....
        /*0558*/ 	.word	0x00010dd0


	//   ....[54]....
        /*055c*/ 	.word	0x00010f20


	//   ....[55]....
        /*0560*/ 	.word	0x00010f50


	//   ....[56]....
        /*0564*/ 	.word	0x00010f80


	//   ....[57]....
        /*0568*/ 	.word	0x00010fb0


	//   ....[58]....
        /*056c*/ 	.word	0x00010fe0


	//   ....[59]....
        /*0570*/ 	.word	0x00011010


	//   ....[60]....
        /*0574*/ 	.word	0x000110a0


	//   ....[61]....
        /*0578*/ 	.word	0x00011100


	//   ....[62]....
        /*057c*/ 	.word	0x00011190


	//   ....[63]....
        /*0580*/ 	.word	0x00012c20


	//   ....[64]....
        /*0584*/ 	.word	0x00012c40


	//   ....[65]....
        /*0588*/ 	.word	0x00012cd0


	//   ....[66]....
        /*058c*/ 	.word	0x00012cf0


	//   ....[67]....
        /*0590*/ 	.word	0x00012d70


	//   ....[68]....
        /*0594*/ 	.word	0x00012d90


	//   ....[69]....
        /*0598*/ 	.word	0x00012da0


	//   ....[70]....
        /*059c*/ 	.word	0x00012db0


	//   ....[71]....
        /*05a0*/ 	.word	0x00013540


	//   ....[72]....
        /*05a4*/ 	.word	0x00013570


	//   ....[73]....
        /*05a8*/ 	.word	0x00013630


	//   ....[74]....
        /*05ac*/ 	.word	0x00013650


	//   ....[75]....
        /*05b0*/ 	.word	0x000136f0


	//   ....[76]....
        /*05b4*/ 	.word	0x00013710


	//   ....[77]....
        /*05b8*/ 	.word	0x00013720


	//   ....[78]....
        /*05bc*/ 	.word	0x000137a0


	//   ....[79]....
        /*05c0*/ 	.word	0x00014010


	//   ....[80]....
        /*05c4*/ 	.word	0x00014030


	//   ....[81]....
        /*05c8*/ 	.word	0x000141d0


	//   ....[82]....
        /*05cc*/ 	.word	0x00014200


	//   ....[83]....
        /*05d0*/ 	.word	0x00014310


	//   ....[84]....
        /*05d4*/ 	.word	0x00014320


	//   ....[85]....
        /*05d8*/ 	.word	0x00014350


	//   ....[86]....
        /*05dc*/ 	.word	0x00014360


	//   ....[87]....
        /*05e0*/ 	.word	0x00014990


	//   ....[88]....
        /*05e4*/ 	.word	0x000149f0


	//   ....[89]....
        /*05e8*/ 	.word	0x00014bb0


	//   ....[90]....
        /*05ec*/ 	.word	0x00014bf0


	//   ....[91]....
        /*05f0*/ 	.word	0x00014c00


	//   ....[92]....
        /*05f4*/ 	.word	0x00014c10


	//   ....[93]....
        /*05f8*/ 	.word	0x00014d60


	//   ....[94]....
        /*05fc*/ 	.word	0x00014eb0


	//   ....[95]....
        /*0600*/ 	.word	0x000156e0


	//   ....[96]....
        /*0604*/ 	.word	0x00015700


	//   ....[97]....
        /*0608*/ 	.word	0x00015750


	//   ....[98]....
        /*060c*/ 	.word	0x00015760


	//   ....[99]....
        /*0610*/ 	.word	0x000157a0


	//   ....[100]....
        /*0614*/ 	.word	0x000157b0


	//   ....[101]....
        /*0618*/ 	.word	0x000157c0


	//   ....[102]....
        /*061c*/ 	.word	0x00015800


	//   ....[103]....
        /*0620*/ 	.word	0x00015b20


	//   ....[104]....
        /*0624*/ 	.word	0x00015b60


	//   ....[105]....
        /*0628*/ 	.word	0x00015b80


	//   ....[106]....
        /*062c*/ 	.word	0x00015ba0


	//   ....[107]....
        /*0630*/ 	.word	0x00015bd0


	//   ....[108]....
        /*0634*/ 	.word	0x00015bf0


	//   ....[109]....
        /*0638*/ 	.word	0x00015cf0


	//   ....[110]....
        /*063c*/ 	.word	0x00015e40


	//   ....[111]....
        /*0640*/ 	.word	0x00016430


	//   ....[112]....
        /*0644*/ 	.word	0x00016490


	//   ....[113]....
        /*0648*/ 	.word	0x000164c0


	//   ....[114]....
        /*064c*/ 	.word	0x000164f0


	//   ....[115]....
        /*0650*/ 	.word	0x00016500


	//   ....[116]....
        /*0654*/ 	.word	0x00016530


	//   ....[117]....
        /*0658*/ 	.word	0x00016560


	//   ....[118]....
        /*065c*/ 	.word	0x00016590


	//   ....[119]....
        /*0660*/ 	.word	0x00016710


	//   ....[120]....
        /*0664*/ 	.word	0x00016740


	//   ....[121]....
        /*0668*/ 	.word	0x00016770


	//   ....[122]....
        /*066c*/ 	.word	0x000167a0


	//   ....[123]....
        /*0670*/ 	.word	0x000167d0


	//   ....[124]....
        /*0674*/ 	.word	0x00016800


	//   ....[125]....
        /*0678*/ 	.word	0x000168c0


	//   ....[126]....
        /*067c*/ 	.word	0x000168e0


	//   ....[127]....
        /*0680*/ 	.word	0x00016950


	//   ....[128]....
        /*0684*/ 	.word	0x00016ff0


	//   ....[129]....
        /*0688*/ 	.word	0x00017570


	//   ....[130]....
        /*068c*/ 	.word	0x00017660


	//   ....[131]....
        /*0690*/ 	.word	0x00017700


	//   ....[132]....
        /*0694*/ 	.word	0x00017760


	//   ....[133]....
        /*0698*/ 	.word	0x00017850


	//   ....[134]....
        /*069c*/ 	.word	0x000178c0


	//   ....[135]....
        /*06a0*/ 	.word	0x000179b0


	//   ....[136]....
        /*06a4*/ 	.word	0x00017a20


	//   ....[137]....
        /*06a8*/ 	.word	0x00017ac0


	//   ....[138]....
        /*06ac*/ 	.word	0x00017bc0


	//   ....[139]....
        /*06b0*/ 	.word	0x00017c50


	//   ....[140]....
        /*06b4*/ 	.word	0x00017cb0


	//   ....[141]....
        /*06b8*/ 	.word	0x00017da0


	//   ....[142]....
        /*06bc*/ 	.word	0x00017e20


	//   ....[143]....
        /*06c0*/ 	.word	0x00017f20


	//   ....[144]....
        /*06c4*/ 	.word	0x00017f90


	//   ....[145]....
        /*06c8*/ 	.word	0x00018070


	//   ....[146]....
        /*06cc*/ 	.word	0x00018380


	//   ....[147]....
        /*06d0*/ 	.word	0x00018440


	//   ....[148]....
        /*06d4*/ 	.word	0x000186b0


	//   ....[149]....
        /*06d8*/ 	.word	0x00018700


	//   ....[150]....
        /*06dc*/ 	.word	0x00018910


	//   ....[151]....
        /*06e0*/ 	.word	0x00018960


	//   ....[152]....
        /*06e4*/ 	.word	0x00018b10


	//   ....[153]....
        /*06e8*/ 	.word	0x00018b60


	//   ....[154]....
        /*06ec*/ 	.word	0x00018ca0


	//   ....[155]....
        /*06f0*/ 	.word	0x00018da0


	//   ....[156]....
        /*06f4*/ 	.word	0x00019010


	//   ....[157]....
        /*06f8*/ 	.word	0x00019060


	//   ....[158]....
        /*06fc*/ 	.word	0x00019230


	//   ....[159]....
        /*0700*/ 	.word	0x00019280


	//   ....[160]....
        /*0704*/ 	.word	0x00019450


	//   ....[161]....
        /*0708*/ 	.word	0x000194a0


	//   ....[162]....
        /*070c*/ 	.word	0x00019590


	//   ....[163]....
        /*0710*/ 	.word	0x00019630


	//   ....[164]....
        /*0714*/ 	.word	0x00019690


	//   ....[165]....
        /*0718*/ 	.word	0x00019740


	//   ....[166]....
        /*071c*/ 	.word	0x000197a0


	//   ....[167]....
        /*0720*/ 	.word	0x00019850


	//   ....[168]....
        /*0724*/ 	.word	0x000198b0


	//   ....[169]....
        /*0728*/ 	.word	0x00019960


	//   ....[170]....
        /*072c*/ 	.word	0x00019a50


	//   ....[171]....
        /*0730*/ 	.word	0x00019b30


	//   ....[172]....
        /*0734*/ 	.word	0x00019c40


	//   ....[173]....
        /*0738*/ 	.word	0x00019d40


	//   ....[174]....
        /*073c*/ 	.word	0x00019e70


	//   ....[175]....
        /*0740*/ 	.word	0x00019f50


	//   ....[176]....
        /*0744*/ 	.word	0x0001a050


	//   ....[177]....
        /*0748*/ 	.word	0x0001a130


	//   ....[178]....
        /*074c*/ 	.word	0x0001a1c0


	//   ....[179]....
        /*0750*/ 	.word	0x0001a260


	//   ....[180]....
        /*0754*/ 	.word	0x0001a380


	//   ....[181]....
        /*0758*/ 	.word	0x0001a3f0


	//   ....[182]....
        /*075c*/ 	.word	0x0001a460


	//   ....[183]....
        /*0760*/ 	.word	0x0001a4d0


	//   ....[184]....
        /*0764*/ 	.word	0x0001a540


	//   ....[185]....
        /*0768*/ 	.word	0x0001a5c0


	//   ....[186]....
        /*076c*/ 	.word	0x0001a650


	//   ....[187]....
        /*0770*/ 	.word	0x0001a6e0


	//   ....[188]....
        /*0774*/ 	.word	0x0001a750


	//   ....[189]....
        /*0778*/ 	.word	0x0001a7c0


	//   ....[190]....
        /*077c*/ 	.word	0x0001a830


	//   ....[191]....
        /*0780*/ 	.word	0x0001a8b0


	//   ....[192]....
        /*0784*/ 	.word	0x0001a920


	//   ....[193]....
        /*0788*/ 	.word	0x0001a9c0


	//   ....[194]....
        /*078c*/ 	.word	0x0001aa50


	//   ....[195]....
        /*0790*/ 	.word	0x0001ab70


	//----- nvinfo : EIATTR_REG_RECONFIG
	.align		4
.L_616:
        /*0794*/ 	.byte	0x01, 0x54
	.zero		2


	//----- nvinfo : EIATTR_SYSCALL_OFFSETS
	.align		4
        /*0798*/ 	.byte	0x04, 0x46
        /*079a*/ 	.short	(.L_618 - .L_617)


	//   ....[0]....
.L_617:
        /*079c*/ 	.word	0x000038a0


	//   ....[1]....
        /*07a0*/ 	.word	0x00012020


	//   ....[2]....
        /*07a4*/ 	.word	0x00012170


	//   ....[3]....
        /*07a8*/ 	.word	0x00012260


	//   ....[4]....
        /*07ac*/ 	.word	0x00013150


	//   ....[5]....
        /*07b0*/ 	.word	0x00013a20


	//----- nvinfo : EIATTR_MBARRIER_INSTR_OFFSETS
	.align		4
.L_618:
        /*07b4*/ 	.byte	0x04, 0x39
        /*07b6*/ 	.short	(.L_620 - .L_619)


	//   ....[0]....
.L_619:
        /*07b8*/ 	.word	0x00000190
        /*07bc*/ 	.word	0x000000ff
        /*07c0*/ 	.word	0x00038800
        /*07c4*/ 	.short	0x0100
        /*07c6*/ 	.byte	0x08
	.zero		1


	//   ....[1]....
        /*07c8*/ 	.word	0x000001a0
        /*07cc*/ 	.word	0x000000ff
        /*07d0*/ 	.word	0x00038810
        /*07d4*/ 	.short	0x0100
        /*07d6*/ 	.byte	0x08
	.zero		1


	//   ....[2]....
        /*07d8*/ 	.word	0x000001b0
        /*07dc*/ 	.word	0x000000ff
        /*07e0*/ 	.word	0x00038820
        /*07e4*/ 	.short	0x0100
        /*07e6*/ 	.byte	0x08
	.zero		1


	//   ....[3]....
        /*07e8*/ 	.word	0x00000260
        /*07ec*/ 	.word	0x000000ff
        /*07f0*/ 	.word	0x00038830
        /*07f4*/ 	.short	0x0100
        /*07f6*/ 	.byte	0x06
	.zero		1


	//   ....[4]....
        /*07f8*/ 	.word	0x00000270
        /*07fc*/ 	.word	0x000000ff
        /*0800*/ 	.word	0x00038840
        /*0804*/ 	.short	0x0100
        /*0806*/ 	.byte	0x06
	.zero		1


	//   ....[5]....
        /*0808*/ 	.word	0x00000280
        /*080c*/ 	.word	0x000000ff
        /*0810*/ 	.word	0x00038838
        /*0814*/ 	.short	0x0100
        /*0816*/ 	.byte	0x06
	.zero		1


	//   ....[6]....
        /*0818*/ 	.word	0x00000290
        /*081c*/ 	.word	0x000000ff
        /*0820*/ 	.word	0x00038848
        /*0824*/ 	.short	0x0100
        /*0826*/ 	.byte	0x06
	.zero		1


	//   ....[7]....
        /*0828*/ 	.word	0x000003c0
        /*082c*/ 	.word	0x000000ff
        /*0830*/ 	.word	0x00038850
        /*0834*/ 	.short	0x0100
        /*0836*/ 	.byte	0x08
	.zero		1


	//   ....[8]....
        /*0838*/ 	.word	0x000003d0
        /*083c*/ 	.word	0x000000ff
        /*0840*/ 	.word	0x00038860
        /*0844*/ 	.short	0x0100
        /*0846*/ 	.byte	0x08
	.zero		1


	//   ....[9]....
        /*0848*/ 	.word	0x000003e0
        /*084c*/ 	.word	0x000000ff
        /*0850*/ 	.word	0x00038858
        /*0854*/ 	.short	0x0100
        /*0856*/ 	.byte	0x08
	.zero		1


	//   ....[10]....
        /*0858*/ 	.word	0x000003f0
        /*085c*/ 	.word	0x000000ff
        /*0860*/ 	.word	0x00038868
        /*0864*/ 	.short	0x0100
        /*0866*/ 	.byte	0x08
	.zero		1


	//   ....[11]....
        /*0868*/ 	.word	0x000004e0
        /*086c*/ 	.word	0x000000ff
        /*0870*/ 	.word	0x00038870
        /*0874*/ 	.short	0x0100
        /*0876*/ 	.byte	0x06
	.zero		1


	//   ....[12]....
        /*0878*/ 	.word	0x000004f0
        /*087c*/ 	.word	0x000000ff
        /*0880*/ 	.word	0x00038880
        /*0884*/ 	.short	0x0100
        /*0886*/ 	.byte	0x06
	.zero		1


	//   ....[13]....
        /*0888*/ 	.word	0x00000500
        /*088c*/ 	.word	0x000000ff
        /*0890*/ 	.word	0x00038878
        /*0894*/ 	.short	0x0100
        /*0896*/ 	.byte	0x06
	.zero		1


	//   ....[14]....
        /*0898*/ 	.word	0x00000510
        /*089c*/ 	.word	0x000000ff
        /*08a0*/ 	.word	0x00038888
        /*08a4*/ 	.short	0x0100
        /*08a6*/ 	.byte	0x06
	.zero		1


	//   ....[15]....
        /*08a8*/ 	.word	0x00000640
        /*08ac*/ 	.word	0x000000ff
        /*08b0*/ 	.word	0x00038890
        /*08b4*/ 	.short	0x0100
        /*08b6*/ 	.byte	0x08
	.zero		1


	//   ....[16]....
        /*08b8*/ 	.word	0x00000650
        /*08bc*/ 	.word	0x000000ff
        /*08c0*/ 	.word	0x000388a0
        /*08c4*/ 	.short	0x0100
        /*08c6*/ 	.byte	0x08
	.zero		1


	//   ....[17]....
        /*08c8*/ 	.word	0x00000660
        /*08cc*/ 	.word	0x000000ff
        /*08d0*/ 	.word	0x00038898
        /*08d4*/ 	.short	0x0100
        /*08d6*/ 	.byte	0x08
	.zero		1


	//   ....[18]....
        /*08d8*/ 	.word	0x00000670
        /*08dc*/ 	.word	0x000000ff
        /*08e0*/ 	.word	0x000388a8
        /*08e4*/ 	.short	0x0100
        /*08e6*/ 	.byte	0x08
	.zero		1


	//   ....[19]....
        /*08e8*/ 	.word	0x000007b0
        /*08ec*/ 	.word	0x000000ff
        /*08f0*/ 	.word	0x000388b0
        /*08f4*/ 	.short	0x0100
        /*08f6*/ 	.byte	0x08
	.zero		1


	//   ....[20]....
        /*08f8*/ 	.word	0x000007c0
        /*08fc*/ 	.word	0x000000ff
        /*0900*/ 	.word	0x000388c0
        /*0904*/ 	.short	0x0100
        /*0906*/ 	.byte	0x08
	.zero		1


	//   ....[21]....
        /*0908*/ 	.word	0x000007d0
        /*090c*/ 	.word	0x000000ff
        /*0910*/ 	.word	0x000388b8
        /*0914*/ 	.short	0x0100
        /*0916*/ 	.byte	0x08
	.zero		1


	//   ....[22]....
        /*0918*/ 	.word	0x000007e0
        /*091c*/ 	.word	0x000000ff
        /*0920*/ 	.word	0x000388c8
        /*0924*/ 	.short	0x0100
        /*0926*/ 	.byte	0x08
	.zero		1


	//   ....[23]....
        /*0928*/ 	.word	0x00001d80
        /*092c*/ 	.word	0x00000003
        /*0930*/ 	.word	0x00000000
        /*0934*/ 	.short	0x0101
        /*0936*/ 	.byte	0x3f
	.zero		1


	//   ....[24]....
        /*0938*/ 	.word	0x00002880
        /*093c*/ 	.word	0x00000003
        /*0940*/ 	.word	0x00000000
        /*0944*/ 	.short	0x0101
        /*0946*/ 	.byte	0x3f
	.zero		1


	//   ....[25]....
        /*0948*/ 	.word	0x00003920
        /*094c*/ 	.word	0x00000011
        /*0950*/ 	.word	0x00038800
        /*0954*/ 	.short	0x010a
        /*0956*/ 	.byte	0x3f
	.zero		1


	//   ....[26]....
        /*0958*/ 	.word	0x00003980
        /*095c*/ 	.word	0x00000009
        /*0960*/ 	.word	0x00038830
        /*0964*/ 	.short	0x010a
        /*0966*/ 	.byte	0x3f
	.zero		1


	//   ....[27]....
        /*0968*/ 	.word	0x000039f0
        /*096c*/ 	.word	0x00000009
        /*0970*/ 	.word	0x00038830
        /*0974*/ 	.short	0x010a
        /*0976*/ 	.byte	0x3f
	.zero		1


	//   ....[28]....
        /*0978*/ 	.word	0x00003c70
        /*097c*/ 	.word	0x00000011
        /*0980*/ 	.word	0x00038810
        /*0984*/ 	.short	0x010a
        /*0986*/ 	.byte	0x3f
	.zero		1


	//   ....[29]....
        /*0988*/ 	.word	0x00003cb0
        /*098c*/ 	.word	0x00000009
        /*0990*/ 	.word	0x00038850
        /*0994*/ 	.short	0x010a
        /*0996*/ 	.byte	0x3f
	.zero		1


	//   ....[30]....
        /*0998*/ 	.word	0x00003d80
        /*099c*/ 	.word	0x00000009
        /*09a0*/ 	.word	0x00038850
        /*09a4*/ 	.short	0x010a
        /*09a6*/ 	.byte	0x3f
	.zero		1


	//   ....[31]....
        /*09a8*/ 	.word	0x00005ef0
        /*09ac*/ 	.word	0x00000019
        /*09b0*/ 	.word	0x00000000
        /*09b4*/ 	.short	0x0101
        /*09b6*/ 	.byte	0x3f
	.zero		1


	//   ....[32]....
        /*09b8*/ 	.word	0x00006800
        /*09bc*/ 	.word	0x00000009
        /*09c0*/ 	.word	0x00000000
        /*09c4*/ 	.short	0x0101
        /*09c6*/ 	.byte	0x3f
	.zero		1


	//   ....[33]....
        /*09c8*/ 	.word	0x000069b0
        /*09cc*/ 	.word	0x00000009
        /*09d0*/ 	.word	0x00038830
        /*09d4*/ 	.short	0x010a
        /*09d6*/ 	.byte	0x3f
	.zero		1


	//   ....[34]....
        /*09d8*/ 	.word	0x00006a00
        /*09dc*/ 	.word	0x00000009
        /*09e0*/ 	.word	0x00038830
        /*09e4*/ 	.short	0x010a
        /*09e6*/ 	.byte	0x3f
	.zero		1


	//   ....[35]....
        /*09e8*/ 	.word	0x00006b80
        /*09ec*/ 	.word	0x00000009
        /*09f0*/ 	.word	0x00038850
        /*09f4*/ 	.short	0x010a
        /*09f6*/ 	.byte	0x3f
	.zero		1


	//   ....[36]....
        /*09f8*/ 	.word	0x00006bd0
        /*09fc*/ 	.word	0x00000009
        /*0a00*/ 	.word	0x00038850
        /*0a04*/ 	.short	0x010a
        /*0a06*/ 	.byte	0x3f
	.zero		1


	//   ....[37]....
        /*0a08*/ 	.word	0x00008f80
        /*0a0c*/ 	.word	0x00000099
        /*0a10*/ 	.word	0x00000000
        /*0a14*/ 	.short	0x0101
        /*0a16*/ 	.byte	0x3f
	.zero		1


	//   ....[38]....
        /*0a18*/ 	.word	0x00009f30
        /*0a1c*/ 	.word	0x00000009
        /*0a20*/ 	.word	0x00000000
        /*0a24*/ 	.short	0x0101
        /*0a26*/ 	.byte	0x3f
	.zero		1


	//   ....[39]....
        /*0a28*/ 	.word	0x0000a050
        /*0a2c*/ 	.word	0x00000009
        /*0a30*/ 	.word	0x00038830
        /*0a34*/ 	.short	0x010a
        /*0a36*/ 	.byte	0x3f
	.zero		1


	//   ....[40]....
        /*0a38*/ 	.word	0x0000a0a0
        /*0a3c*/ 	.word	0x00000009
        /*0a40*/ 	.word	0x00038830
        /*0a44*/ 	.short	0x010a
        /*0a46*/ 	.byte	0x3f
	.zero		1


	//   ....[41]....
        /*0a48*/ 	.word	0x0000a220
        /*0a4c*/ 	.word	0x00000009
        /*0a50*/ 	.word	0x00038850
        /*0a54*/ 	.short	0x010a
        /*0a56*/ 	.byte	0x3f
	.zero		1


	//   ....[42]....
        /*0a58*/ 	.word	0x0000a270
        /*0a5c*/ 	.word	0x00000009
        /*0a60*/ 	.word	0x00038850
        /*0a64*/ 	.short	0x010a
        /*0a66*/ 	.byte	0x3f
	.zero		1


	//   ....[43]....
        /*0a68*/ 	.word	0x0000bf60
        /*0a6c*/ 	.word	0x0000009b
        /*0a70*/ 	.word	0x00000000
        /*0a74*/ 	.short	0x0101
        /*0a76*/ 	.byte	0x3f
	.zero		1


	//   ....[44]....
        /*0a78*/ 	.word	0x0000d090
        /*0a7c*/ 	.word	0x00000009
        /*0a80*/ 	.word	0x00000000
        /*0a84*/ 	.short	0x0101
        /*0a86*/ 	.byte	0x3f
	.zero		1


	//   ....[45]....
        /*0a88*/ 	.word	0x0000f800
        /*0a8c*/ 	.word	0x00000000
        /*0a90*/ 	.word	0x00000000
        /*0a94*/ 	.short	0x0101
        /*0a96*/ 	.byte	0x3f
	.zero		1


	//   ....[46]....
        /*0a98*/ 	.word	0x000129d0
        /*0a9c*/ 	.word	0x0000001b
        /*0aa0*/ 	.word	0x00038840
        /*0aa4*/ 	.short	0x010a
        /*0aa6*/ 	.byte	0x3f
	.zero		1


	//   ....[47]....
        /*0aa8*/ 	.word	0x00012eb0
        /*0aac*/ 	.word	0x0000001b
        /*0ab0*/ 	.word	0x00038830
        /*0ab4*/ 	.short	0x0107
        /*0ab6*/ 	.byte	0x3f
	.zero		1


	//   ....[48]....
        /*0ab8*/ 	.word	0x00012f90
        /*0abc*/ 	.word	0x0000001b
        /*0ac0*/ 	.word	0x00038830
        /*0ac4*/ 	.short	0x0101
        /*0ac6*/ 	.byte	0x3f
	.zero		1


	//   ....[49]....
        /*0ac8*/ 	.word	0x00013860
        /*0acc*/ 	.word	0x00000017
        /*0ad0*/ 	.word	0x00038800
        /*0ad4*/ 	.short	0x0107
        /*0ad6*/ 	.byte	0x3f
	.zero		1


	//   ....[50]....
        /*0ad8*/ 	.word	0x000138f0
        /*0adc*/ 	.word	0x00000017
        /*0ae0*/ 	.word	0x00038800
        /*0ae4*/ 	.short	0x0101
        /*0ae6*/ 	.byte	0x3f
	.zero		1


	//   ....[51]....
        /*0ae8*/ 	.word	0x00014600
        /*0aec*/ 	.word	0x00000017
        /*0af0*/ 	.word	0x00038810
        /*0af4*/ 	.short	0x0107
        /*0af6*/ 	.byte	0x3f
	.zero		1


	//   ....[52]....
        /*0af8*/ 	.word	0x00014700
        /*0afc*/ 	.word	0x00000017
        /*0b00*/ 	.word	0x00038810
        /*0b04*/ 	.short	0x0101
        /*0b06*/ 	.byte	0x3f
	.zero		1


	//   ....[53]....
        /*0b08*/ 	.word	0x00014720
        /*0b0c*/ 	.word	0x00000017
        /*0b10*/ 	.word	0x00038820
        /*0b14*/ 	.short	0x010a
        /*0b16*/ 	.byte	0x3f
	.zero		1


	//   ....[54]....
        /*0b18*/ 	.word	0x000147b0
        /*0b1c*/ 	.word	0x0000001b
        /*0b20*/ 	.word	0x00038860
        /*0b24*/ 	.short	0x010a
        /*0b26*/ 	.byte	0x3f
	.zero		1


	//   ....[55]....
        /*0b28*/ 	.word	0x000150d0
        /*0b2c*/ 	.word	0x0000001b
        /*0b30*/ 	.word	0x00038850
        /*0b34*/ 	.short	0x0107
        /*0b36*/ 	.byte	0x3f
	.zero		1


	//   ....[56]....
        /*0b38*/ 	.word	0x000151a0
        /*0b3c*/ 	.word	0x0000001b
        /*0b40*/ 	.word	0x00038850
        /*0b44*/ 	.short	0x0101
        /*0b46*/ 	.byte	0x3f
	.zero		1


	//   ....[57]....
        /*0b48*/ 	.word	0x00015540
        /*0b4c*/ 	.word	0x00000006
        /*0b50*/ 	.word	0x00038840
        /*0b54*/ 	.short	0x010a
        /*0b56*/ 	.byte	0x3f
	.zero		1


	//   ....[58]....
        /*0b58*/ 	.word	0x00015880
        /*0b5c*/ 	.word	0x00000006
        /*0b60*/ 	.word	0x00038830
        /*0b64*/ 	.short	0x0107
        /*0b66*/ 	.byte	0x3f
	.zero		1


	//   ....[59]....
        /*0b68*/ 	.word	0x00015940
        /*0b6c*/ 	.word	0x00000006
        /*0b70*/ 	.word	0x00038830
        /*0b74*/ 	.short	0x0101
        /*0b76*/ 	.byte	0x3f
	.zero		1


	//   ....[60]....
        /*0b78*/ 	.word	0x00015970
        /*0b7c*/ 	.word	0x00000006
        /*0b80*/ 	.word	0x00038860
        /*0b84*/ 	.short	0x010a
        /*0b86*/ 	.byte	0x3f
	.zero		1


	//   ....[61]....
        /*0b88*/ 	.word	0x00016040
        /*0b8c*/ 	.word	0x00000006
        /*0b90*/ 	.word	0x00038850
        /*0b94*/ 	.short	0x0107
        /*0b96*/ 	.byte	0x3f
	.zero		1


	//   ....[62]....
        /*0b98*/ 	.word	0x00016100
        /*0b9c*/ 	.word	0x00000006
        /*0ba0*/ 	.word	0x00038850
        /*0ba4*/ 	.short	0x0101
        /*0ba6*/ 	.byte	0x3f
	.zero		1


	//   ....[63]....
        /*0ba8*/ 	.word	0x00016f70
        /*0bac*/ 	.word	0x00000007
        /*0bb0*/ 	.word	0x00038820
        /*0bb4*/ 	.short	0x010a
        /*0bb6*/ 	.byte	0x3f
	.zero		1


	//   ....[64]....
        /*0bb8*/ 	.word	0x000170f0
        /*0bbc*/ 	.word	0x00000005
        /*0bc0*/ 	.word	0x00038840
        /*0bc4*/ 	.short	0x010a
        /*0bc6*/ 	.byte	0x3f
	.zero		1


	//   ....[65]....
        /*0bc8*/ 	.word	0x00017190
        /*0bcc*/ 	.word	0x00000003
        /*0bd0*/ 	.word	0x00038840
        /*0bd4*/ 	.short	0x010a
        /*0bd6*/ 	.byte	0x3f
	.zero		1


	//   ....[66]....
        /*0bd8*/ 	.word	0x000171d0
        /*0bdc*/ 	.word	0x00000005
        /*0be0*/ 	.word	0x00038860
        /*0be4*/ 	.short	0x010a
        /*0be6*/ 	.byte	0x3f
	.zero		1


	//   ....[67]....
        /*0be8*/ 	.word	0x00017210
        /*0bec*/ 	.word	0x00000003
        /*0bf0*/ 	.word	0x00038860
        /*0bf4*/ 	.short	0x010a
        /*0bf6*/ 	.byte	0x3f
	.zero		1


	//   ....[68]....
        /*0bf8*/ 	.word	0x00017270
        /*0bfc*/ 	.word	0x00000011
        /*0c00*/ 	.word	0x00038800
        /*0c04*/ 	.short	0x010a
        /*0c06*/ 	.byte	0x3f
	.zero		1


	//   ....[69]....
        /*0c08*/ 	.word	0x000172c0
        /*0c0c*/ 	.word	0x00000009
        /*0c10*/ 	.word	0x00038830
        /*0c14*/ 	.short	0x010a
        /*0c16*/ 	.byte	0x3f
	.zero		1


	//   ....[70]....
        /*0c18*/ 	.word	0x00017310
        /*0c1c*/ 	.word	0x00000011
        /*0c20*/ 	.word	0x00038810
        /*0c24*/ 	.short	0x010a
        /*0c26*/ 	.byte	0x3f
	.zero		1


	//   ....[71]....
        /*0c28*/ 	.word	0x00017360
        /*0c2c*/ 	.word	0x00000009
        /*0c30*/ 	.word	0x00038850
        /*0c34*/ 	.short	0x010a
        /*0c36*/ 	.byte	0x3f
	.zero		1


	//   ....[72]....
        /*0c38*/ 	.word	0x000173b0
        /*0c3c*/ 	.word	0x00000009
        /*0c40*/ 	.word	0x00038830
        /*0c44*/ 	.short	0x010a
        /*0c46*/ 	.byte	0x3f
	.zero		1


	//   ....[73]....
        /*0c48*/ 	.word	0x00017400
        /*0c4c*/ 	.word	0x00000009
        /*0c50*/ 	.word	0x00038850
        /*0c54*/ 	.short	0x010a
        /*0c56*/ 	.byte	0x3f
	.zero		1


	//   ....[74]....
        /*0c58*/ 	.word	0x00017450
        /*0c5c*/ 	.word	0x00000009
        /*0c60*/ 	.word	0x00038830
        /*0c64*/ 	.short	0x010a
        /*0c66*/ 	.byte	0x3f
	.zero		1


	//   ....[75]....
        /*0c68*/ 	.word	0x000174a0
        /*0c6c*/ 	.word	0x00000009
        /*0c70*/ 	.word	0x00038850
        /*0c74*/ 	.short	0x010a
        /*0c76*/ 	.byte	0x3f
	.zero		1


	//   ....[76]....
        /*0c78*/ 	.word	0x000175b0
        /*0c7c*/ 	.word	0x0000001b
        /*0c80*/ 	.word	0x00038840
        /*0c84*/ 	.short	0x010a
        /*0c86*/ 	.byte	0x3f
	.zero		1


	//   ....[77]....
        /*0c88*/ 	.word	0x00018ba0
        /*0c8c*/ 	.word	0x00000017
        /*0c90*/ 	.word	0x00038820
        /*0c94*/ 	.short	0x010a
        /*0c96*/ 	.byte	0x3f
	.zero		1


	//   ....[78]....
        /*0c98*/ 	.word	0x00018bf0
        /*0c9c*/ 	.word	0x0000001b
        /*0ca0*/ 	.word	0x00038860
        /*0ca4*/ 	.short	0x010a
        /*0ca6*/ 	.byte	0x3f
	.zero		1


	//   ....[79]....
        /*0ca8*/ 	.word	0x000194e0
        /*0cac*/ 	.word	0x00000006
        /*0cb0*/ 	.word	0x00038840
        /*0cb4*/ 	.short	0x010a
        /*0cb6*/ 	.byte	0x3f
	.zero		1


	//   ....[80]....
        /*0cb8*/ 	.word	0x000199a0
        /*0cbc*/ 	.word	0x00000006
        /*0cc0*/ 	.word	0x00038860
        /*0cc4*/ 	.short	0x010a
        /*0cc6*/ 	.byte	0x3f
	.zero		1


	//   ....[81]....
        /*0cc8*/ 	.word	0x0001aa90
        /*0ccc*/ 	.word	0x00000007
        /*0cd0*/ 	.word	0x00038820
        /*0cd4*/ 	.short	0x010a
        /*0cd6*/ 	.byte	0x3f
	.zero		1


	//   ....[82]....
        /*0cd8*/ 	.word	0x0001ac30
        /*0cdc*/ 	.word	0x00000005
        /*0ce0*/ 	.word	0x00038840
        /*0ce4*/ 	.short	0x010a
        /*0ce6*/ 	.byte	0x3f
	.zero		1


	//   ....[83]....
        /*0ce8*/ 	.word	0x0001ac80
        /*0cec*/ 	.word	0x00000003
        /*0cf0*/ 	.word	0x00038840
        /*0cf4*/ 	.short	0x010a
        /*0cf6*/ 	.byte	0x3f
	.zero		1


	//   ....[84]....
        /*0cf8*/ 	.word	0x0001acd0
        /*0cfc*/ 	.word	0x00000005
        /*0d00*/ 	.word	0x00038860
        /*0d04*/ 	.short	0x010a
        /*0d06*/ 	.byte	0x3f
	.zero		1


	//----- nvinfo : EIATTR_NUM_MBARRIERS
	.align		4
.L_620:
        /*0d08*/ 	.byte	0x03, 0x38
        /*0d0a*/ 	.short	0x0017


	//----- nvinfo : EIATTR_EXIT_INSTR_OFFSETS
	.align		4
        /*0d0c*/ 	.byte	0x04, 0x1c
        /*0d0e*/ 	.short	(.L_622 - .L_621)


	//   ....[0]....
.L_621:
        /*0d10*/ 	.word	0x000009a0


	//   ....[1]....
        /*0d14*/ 	.word	0x00010ac0


	//   ....[2]....
        /*0d18*/ 	.word	0x00017260


	//----- nvinfo : EIATTR_MAX_THREADS
	.align		4
.L_622:
        /*0d1c*/ 	.byte	0x04, 0x05
        /*0d1e*/ 	.short	(.L_624 - .L_623)
.L_623:
        /*0d20*/ 	.word	0x00000180
        /*0d24*/ 	.word	0x00000001
        /*0d28*/ 	.word	0x00000001


	//----- nvinfo : EIATTR_CRS_STACK_SIZE
	.align		4
.L_624:
        /*0d2c*/ 	.byte	0x04, 0x1e
        /*0d2e*/ 	.short	(.L_626 - .L_625)
.L_625:
        /*0d30*/ 	.word	0x00000000


	//----- nvinfo : EIATTR_CBANK_PARAM_SIZE
	.align		4
.L_626:
        /*0d34*/ 	.byte	0x03, 0x19
        /*0d36*/ 	.short	0x0bf0


	//----- nvinfo : EIATTR_PARAM_CBANK
	.align		4
        /*0d38*/ 	.byte	0x04, 0x0a
        /*0d3a*/ 	.short	(.L_628 - .L_627)
	.align		4
.L_627:
        /*0d3c*/ 	.word	index@(.nv.constant0._ZN7cutlass13device_kernelIN5flash11enable_sm90INS1_16FlashAttnFwdSm90INS1_25CollectiveMainloopFwdSm90ILi2EN4cute5tupleIJNS5_1CILi1EEES8_S8_EEENS6_IJNS7_ILi64EEESA_SA_EEELi512ENS_10bfloat16_tEfNS_4arch4Sm90ELb1ELb0ELb1ELb1ELb1ELb0ELb1ELb0ELb0ELb1ELb0ELb0EEENS1_21CollectiveEpilogueFwdINS6_IJSA_NS7_ILi512EEESA_EEES9_SC_SE_Li256ELb1ELb1ELb0ELb0EEENS1_36VarlenDynamicPersistentTileSchedulerILi64ELi64ELi256ELi128ELb0ELb1ELb1ELb1ELb1ELb1EEEEEEEEEvNT_6ParamsE)
        /*0d40*/ 	.short	0x0210
        /*0d42*/ 	.short	0x0bf0


	//----- nvinfo : EIATTR_SW_WAR
	.align		4
.L_628:
        /*0d44*/ 	.byte	0x04, 0x36
        /*0d46*/ 	.short	(.L_630 - .L_629)
.L_629:
        /*0d48*/ 	.word	0x00000008
.L_630:


//--------------------- .nv.info._ZN7cutlass13device_kernelIN5flash11enable_sm90INS1_16FlashAttnFwdSm90INS1_25CollectiveMainloopFwdSm90ILi2EN4cute5tupleIJNS5_1CILi1EEES8_S8_EEENS6_IJNS7_ILi64EEESA_SA_EEELi512ENS_10bfloat16_tEfNS_4arch4Sm90ELb1ELb0ELb1ELb1ELb1ELb1ELb1ELb0ELb0ELb1ELb0ELb0EEENS1_21CollectiveEpilogueFwdINS6_IJSA_NS7_ILi512EEESA_EEES9_SC_SE_Li256ELb1ELb1ELb0ELb0EEENS1_36VarlenDynamicPersistentTileSchedulerILi64ELi64ELi256ELi128ELb0ELb1ELb1ELb1ELb1ELb1EEEEEEEEEvNT_6ParamsE --------------------------
	.section	.nv.info._ZN7cutlass13device_kernelIN5flash11enable_sm90INS1_16FlashAttnFwdSm90INS1_25CollectiveMainloopFwdSm90ILi2EN4cute5tupleIJNS5_1CILi1EEES8_S8_EEENS6_IJNS7_ILi64EEESA_SA_EEELi512ENS_10bfloat16_tEfNS_4arch4Sm90ELb1ELb0ELb1ELb1ELb1ELb1ELb1ELb0ELb0ELb1ELb0ELb0EEENS1_21CollectiveEpilogueFwdINS6_IJSA_NS7_ILi512EEESA_EEES9_SC_SE_Li256ELb1ELb1ELb0ELb0EEENS1_36VarlenDynamicPersistentTileSchedulerILi64ELi64ELi256ELi128ELb0ELb1ELb1ELb1ELb1ELb1EEEEEEEEEvNT_6ParamsE,"",@"SHT_CUDA_INFO"
	.sectionflags	@""
	.align	4


	//----- nvinfo : EIATTR_CUDA_API_VERSION
	.align		4
        /*0000*/ 	.byte	0x04, 0x37
        /*0002*/ 	.short	(.L_632 - .L_631)
.L_631:
        /*0004*/ 	.word	0x00000082


	//----- nvinfo : EIATTR_KPARAM_INFO
	.align		4
.L_632:
        /*0008*/ 	.byte	0x04, 0x17
        /*000a*/ 	.short	(.L_634 - .L_633)
.L_633:
        /*000c*/ 	.word	0x00000000
        /*0010*/ 	.short	0x0000
        /*0012*/ 	.short	0x0070
        /*0014*/ 	.byte	0x00, 0xf0, 0x01, 0x2e


	//----- nvinfo : EIATTR_SPARSE_MMA_MASK
	.align		4
.L_634:
        /*0018*/ 	.byte	0x03, 0x50
        /*001a*/ 	.short	0x0000


	//----- nvinfo : EIATTR_MAXREG_COUNT
	.align		4
        /*001c*/ 	.byte	0x03, 0x1b
        /*001e*/ 	.short	0x00a8


	//----- nvinfo : EIATTR_NUM_BARRIERS
	.align		4
        /*0020*/ 	.byte	0x02, 0x4c
        /*0022*/ 	.byte	0x10
	.zero		1


	//----- nvinfo : EIATTR_EXTERNS
	.align		4
        /*0024*/ 	.byte	0x04, 0x0f
        /*0026*/ 	.short	(.L_636 - .L_635)


	//   ....[0]....
	.align		4
.L_635:
        /*0028*/ 	.word	index@(__assertfail)


	//----- nvinfo : EIATTR_ANNOTATIONS
	.align		4
.L_636:
        /*002c*/ 	.byte	0x04, 0x55
        /*002e*/ 	.short	(.L_638 - .L_637)


	//   ....[0]....
.L_637:
        /* <DEDUP_REMOVED lines=66> */


	//----- nvinfo : EIATTR_MERCURY_ISA_VERSION
	.align		4
.L_638:
        /*0440*/ 	.byte	0x03, 0x5f
        /*0442*/ 	.short	0x0101


	//----- nvinfo : EIATTR_UNUSED_LOAD_BYTE_OFFSET
	.align		4
        /*0444*/ 	.byte	0x04, 0x44
        /*0446*/ 	.short	(.L_640 - .L_639)


	//   ....[0]....
.L_639:
        /*0448*/ 	.word	0x00000a50
        /*044c*/ 	.word	0x0000fff0


	//   ....[1]....
        /*0450*/ 	.word	0x000157a0
        /*0454*/ 	.word	0x0000fff0


	//----- nvinfo : EIATTR_INT_WARP_WIDE_INSTR_OFFSETS
	.align		4
.L_640:
        /*0458*/ 	.byte	0x04, 0x31
        /*045a*/ 	.short	(.L_642 - .L_641)


	//   ....[0]....
.L_641:
        /*045c*/ 	.word	0x00000130


	//   ....[1]....
        /*0460*/ 	.word	0x00000170


	//   ....[2]....
        /*0464*/ 	.word	0x000001e0


	//   ....[3]....
        /*0468*/ 	.word	0x00000250


	//   ....[4]....
        /*046c*/ 	.word	0x0001b980


	//   ....[5]....
        /*0470*/ 	.word	0x0001ba10


	//   ....[6]....
        /*0474*/ 	.word	0x0001fed0


	//   ....[7]....
        /*0478*/ 	.word	0x0001ff60


	//----- nvinfo : EIATTR_COOP_GROUP_MASK_REGIDS
	.align		4
.L_642:
        /*047c*/ 	.byte	0x04, 0x29
        /*047e*/ 	.short	(.L_644 - .L_643)


	//   ....[0]....
.L_643:
        /*0480*/ 	.word	0xffffffff


	//   ....[1]....
        /*0484*/ 	.word	0xffffffff


	//   ....[2]....
        /*0488*/ 	.word	0xffffffff


	//   ....[3]....
        /*048c*/ 	.word	0xffffffff


	//   ....[4]....
        /*0490*/ 	.word	0xffffffff


	//   ....[5]....
        /*0494*/ 	.word	0xffffffff


	//   ....[6]....
        /*0498*/ 	.word	0xffffffff


	//   ....[7]....
        /*049c*/ 	.word	0xffffffff


	//   ....[8]....
        /*04a0*/ 	.word	0xffffffff


	//   ....[9]....
        /*04a4*/ 	.word	0xffffffff


	//   ....[10]....
        /*04a8*/ 	.word	0xffffffff


	//   ....[11]....
        /*04ac*/ 	.word	0xffffffff


	//   ....[12]....
        /*04b0*/ 	.word	0xffffffff


	//   ....[13]....
        /*04b4*/ 	.word	0xffffffff


	//   ....[14]....
        /*04b8*/ 	.word	0xffffffff


	//   ....[15]....
        /*04bc*/ 	.word	0xffffffff


	//   ....[16]....
        /*04c0*/ 	.word	0xffffffff


	//   ....[17]....
        /*04c4*/ 	.word	0xffffffff


	//   ....[18]....
        /*04c8*/ 	.word	0xffffffff


	//   ....[19]....
        /*04cc*/ 	.word	0xffffffff


	//   ....[20]....
        /*04d0*/ 	.word	0xffffffff


	//   ....[21]....
        /*04d4*/ 	.word	0xffffffff


	//   ....[22]....
        /*04d8*/ 	.word	0xffffffff


	//   ....[23]....
        /*04dc*/ 	.word	0xffffffff


	//   ....[24]....
        /*04e0*/ 	.word	0xffffffff


	//   ....[25]....
        /*04e4*/ 	.word	0xffffffff


	//   ....[26]....
        /*04e8*/ 	.word	0xffffffff


	//   ....[27]....
        /*04ec*/ 	.word	0xffffffff


	//   ....[28]....
        /*04f0*/ 	.word	0xffffffff


	//   ....[29]....
        /*04f4*/ 	.word	0xffffffff


	//   ....[30]....
        /*04f8*/ 	.word	0xffffffff


	//   ....[31]....
        /*04fc*/ 	.word	0xffffffff


	//   ....[32]....
        /*0500*/ 	.word	0xffffffff


	//   ....[33]....
        /*0504*/ 	.word	0xffffffff


	//   ....[34]....
        /*0508*/ 	.word	0xffffffff


	//   ....[35]....
        /*050c*/ 	.word	0xffffffff


	//   ....[36]....
        /*0510*/ 	.word	0xffffffff


	//   ....[37]....
        /*0514*/ 	.word	0xffffffff


	//   ....[38]....
        /*0518*/ 	.word	0xffffffff


	//   ....[39]....
        /*051c*/ 	.word	0xffffffff


	//   ....[40]....
        /*0520*/ 	.word	0xffffffff


	//   ....[41]....
        /*0524*/ 	.word	0xffffffff


	//   ....[42]....
        /*0528*/ 	.word	0xffffffff


	//   ....[43]....
        /*052c*/ 	.word	0xffffffff


	//   ....[44]....
        /*0530*/ 	.word	0xffffffff


	//   ....[45]....
        /*0534*/ 	.word	0xffffffff


	//   ....[46]....
        /*0538*/ 	.word	0xffffffff


	//   ....[47]....
        /*053c*/ 	.word	0xffffffff


	//   ....[48]....
        /*0540*/ 	.word	0xffffffff


	//   ....[49]....
        /*0544*/ 	.word	0xffffffff


	//   ....[50]....
        /*0548*/ 	.word	0xffffffff


	//   ....[51]....
        /*054c*/ 	.word	0xffffffff


	//   ....[52]....
        /*0550*/ 	.word	0xffffffff


	//   ....[53]....
        /*0554*/ 	.word	0xffffffff


	//   ....[54]....
        /*0558*/ 	.word	0xffffffff


	//   ....[55]....
        /*055c*/ 	.word	0xffffffff


	//   ....[56]....
        /*0560*/ 	.word	0xffffffff


	//   ....[57]....
        /*0564*/ 	.word	0xffffffff


	//   ....[58]....
        /*0568*/ 	.word	0xffffffff


	//   ....[59]....
        /*056c*/ 	.word	0xffffffff


	//   ....[60]....
        /*0570*/ 	.word	0xffffffff


	//   ....[61]....
        /*0574*/ 	.word	0xffffffff


	//   ....[62]....
        /*0578*/ 	.word	0xffffffff


	//   ....[63]....
        /*057c*/ 	.word	0xffffffff


	//   ....[64]....
        /*0580*/ 	.word	0xffffffff


	//   ....[65]....
        /*0584*/ 	.word	0xffffffff


	//   ....[66]....
        /*0588*/ 	.word	0xffffffff


	//   ....[67]....
        /*058c*/ 	.word	0xffffffff


	//   ....[68]....
        /*0590*/ 	.word	0xffffffff


	//   ....[69]....
        /*0594*/ 	.word	0xffffffff


	//   ....[70]....
        /*0598*/ 	.word	0xffffffff


	//   ....[71]....
        /*059c*/ 	.word	0xffffffff


	//   ....[72]....
        /*05a0*/ 	.word	0xffffffff


	//   ....[73]....
        /*05a4*/ 	.word	0xffffffff


	//   ....[74]....
        /*05a8*/ 	.word	0xffffffff


	//   ....[75]....
        /*05ac*/ 	.word	0xffffffff


	//   ....[76]....
        /*05b0*/ 	.word	0xffffffff


	//   ....[77]....
        /*05b4*/ 	.word	0xffffffff


	//   ....[78]....
        /*05b8*/ 	.word	0xffffffff


	//   ....[79]....
        /*05bc*/ 	.word	0xffffffff


	//   ....[80]....
        /*05c0*/ 	.word	0xffffffff


	//   ....[81]....
        /*05c4*/ 	.word	0xffffffff


	//   ....[82]....
        /*05c8*/ 	.word	0xffffffff


	//   ....[83]....
        /*05cc*/ 	.word	0xffffffff


	//   ....[84]....
        /*05d0*/ 	.word	0xffffffff


	//   ....[85]....
        /*05d4*/ 	.word	0xffffffff


	//   ....[86]....
        /*05d8*/ 	.word	0xffffffff


	//   ....[87]....
        /*05dc*/ 	.word	0xffffffff


	//   ....[88]....
        /*05e0*/ 	.word	0xffffffff


	//   ....[89]....
        /*05e4*/ 	.word	0xffffffff


	//   ....[90]....
        /*05e8*/ 	.word	0xffffffff


	//   ....[91]....
        /*05ec*/ 	.word	0xffffffff


	//   ....[92]....
        /*05f0*/ 	.word	0xffffffff


	//   ....[93]....
        /*05f4*/ 	.word	0xffffffff


	//   ....[94]....
        /*05f8*/ 	.word	0xffffffff


	//   ....[95]....
        /*05fc*/ 	.word	0xffffffff


	//   ....[96]....
        /*0600*/ 	.word	0xffffffff


	//   ....[97]....
        /*0604*/ 	.word	0xffffffff


	//   ....[98]....
        /*0608*/ 	.word	0xffffffff


	//   ....[99]....
        /*060c*/ 	.word	0xffffffff


	//   ....[100]....
        /*0610*/ 	.word	0xffffffff


	//   ....[101]....
        /*0614*/ 	.word	0xffffffff


	//   ....[102]....
        /*0618*/ 	.word	0xffffffff


	//   ....[103]....
        /*061c*/ 	.word	0xffffffff


	//   ....[104]....
        /*0620*/ 	.word	0xffffffff


	//   ....[105]....
        /*0624*/ 	.word	0xffffffff


	//   ....[106]....
        /*0628*/ 	.word	0xffffffff


	//   ....[107]....
        /*062c*/ 	.word	0xffffffff


	//   ....[108]....
        /*0630*/ 	.word	0xffffffff


	//   ....[109]....
        /*0634*/ 	.word	0xffffffff


	//   ....[110]....
        /*0638*/ 	.word	0xffffffff


	//   ....[111]....
        /*063c*/ 	.word	0xffffffff


	//   ....[112]....
        /*0640*/ 	.word	0xffffffff


	//   ....[113]....
        /*0644*/ 	.word	0xffffffff


	//   ....[114]....
        /*0648*/ 	.word	0xffffffff


	//   ....[115]....
        /*064c*/ 	.word	0xffffffff


	//   ....[116]....
        /*0650*/ 	.word	0xffffffff


	//   ....[117]....
        /*0654*/ 	.word	0xffffffff


	//   ....[118]....
        /*0658*/ 	.word	0xffffffff


	//   ....[119]....
        /*065c*/ 	.word	0xffffffff


	//   ....[120]....
        /*0660*/ 	.word	0xffffffff


	//   ....[121]....
        /*0664*/ 	.word	0xffffffff


	//   ....[122]....
        /*0668*/ 	.word	0xffffffff


	//   ....[123]....
        /*066c*/ 	.word	0xffffffff


	//   ....[124]....
        /*0670*/ 	.word	0xffffffff


	//   ....[125]....
        /*0674*/ 	.word	0xffffffff


	//   ....[126]....
        /*0678*/ 	.word	0xffffffff


	//   ....[127]....
        /*067c*/ 	.word	0xffffffff


	//   ....[128]....
        /*0680*/ 	.word	0xffffffff


	//   ....[129]....
        /*0684*/ 	.word	0xffffffff


	//   ....[130]....
        /*0688*/ 	.word	0xffffffff


	//   ....[131]....
        /*068c*/ 	.word	0xffffffff


	//   ....[132]....
        /*0690*/ 	.word	0xffffffff


	//   ....[133]....
        /*0694*/ 	.word	0xffffffff


	//   ....[134]....
        /*0698*/ 	.word	0xffffffff


	//   ....[135]....
        /*069c*/ 	.word	0xffffffff


	//   ....[136]....
        /*06a0*/ 	.word	0xffffffff


	//   ....[137]....
        /*06a4*/ 	.word	0xffffffff


	//   ....[138]....
        /*06a8*/ 	.word	0xffffffff


	//   ....[139]....
        /*06ac*/ 	.word	0xffffffff


	//   ....[140]....
        /*06b0*/ 	.word	0xffffffff


	//   ....[141]....
        /*06b4*/ 	.word	0xffffffff


	//   ....[142]....
        /*06b8*/ 	.word	0xffffffff


	//   ....[143]....
        /*06bc*/ 	.word	0xffffffff


	//   ....[144]....
        /*06c0*/ 	.word	0xffffffff


	//   ....[145]....
        /*06c4*/ 	.word	0xffffffff


	//   ....[146]....
        /*06c8*/ 	.word	0xffffffff


	//   ....[147]....
        /*06cc*/ 	.word	0xffffffff


	//   ....[148]....
        /*06d0*/ 	.word	0xffffffff


	//   ....[149]....
        /*06d4*/ 	.word	0xffffffff


	//   ....[150]....
        /*06d8*/ 	.word	0xffffffff


	//   ....[151]....
        /*06dc*/ 	.word	0xffffffff


	//   ....[152]....
        /*06e0*/ 	.word	0xffffffff


	//   ....[153]....
        /*06e4*/ 	.word	0xffffffff


	//   ....[154]....
        /*06e8*/ 	.word	0xffffffff


	//   ....[155]....
        /*06ec*/ 	.word	0x0500000f


	//   ....[156]....
        /*06f0*/ 	.word	0x0500000f


	//   ....[157]....
        /*06f4*/ 	.word	0x0500000f


	//   ....[158]....
        /*06f8*/ 	.word	0x0500000f


	//   ....[159]....
        /*06fc*/ 	.word	0x0500000f


	//   ....[160]....
        /*0700*/ 	.word	0x0500000f


	//   ....[161]....
        /*0704*/ 	.word	0x0500000f


	//   ....[162]....
        /*0708*/ 	.word	0x0500000f


	//   ....[163]....
        /*070c*/ 	.word	0x0500000f


	//   ....[164]....
        /*0710*/ 	.word	0x0500000f


	//   ....[165]....
        /*0714*/ 	.word	0x0500000f


	//   ....[166]....
        /*0718*/ 	.word	0x0500000f


	//   ....[167]....
        /*071c*/ 	.word	0x0500000f


	//   ....[168]....
        /*0720*/ 	.word	0x0500000f


	//   ....[169]....
        /*0724*/ 	.word	0x0500000f


	//   ....[170]....
        /*0728*/ 	.word	0x0500000f


	//   ....[171]....
        /*072c*/ 	.word	0x0500000f


	//   ....[172]....
        /*0730*/ 	.word	0x0500000f


	//   ....[173]....
        /*0734*/ 	.word	0x0500000f


	//   ....[174]....
        /*0738*/ 	.word	0x0500000f


	//   ....[175]....
        /*073c*/ 	.word	0x0500000f


	//   ....[176]....
        /*0740*/ 	.word	0x0500000f


	//   ....[177]....
        /*0744*/ 	.word	0x0500000f


	//   ....[178]....
        /*0748*/ 	.word	0x0500000f


	//   ....[179]....
        /*074c*/ 	.word	0x0500000f


	//   ....[180]....
        /*0750*/ 	.word	0x0500000f


	//   ....[181]....
        /*0754*/ 	.word	0x0500000f


	//   ....[182]....
        /*0758*/ 	.word	0x0500000f


	//   ....[183]....
        /*075c*/ 	.word	0x0500000f


	//   ....[184]....
        /*0760*/ 	.word	0x0500000f


	//   ....[185]....
        /*0764*/ 	.word	0x0500000f


	//   ....[186]....
        /*0768*/ 	.word	0x0500000f


	//   ....[187]....
        /*076c*/ 	.word	0x0500000f


	//   ....[188]....
        /*0770*/ 	.word	0x0500000f


	//   ....[189]....
        /*0774*/ 	.word	0x0500000f


	//   ....[190]....
        /*0778*/ 	.word	0x0500000f


	//   ....[191]....
        /*077c*/ 	.word	0x0500000f


	//   ....[192]....
        /*0780*/ 	.word	0x0500000f


	//   ....[193]....
        /*0784*/ 	.word	0x0500000f


	//   ....[194]....
        /*0788*/ 	.word	0x0500000f


	//   ....[195]....
        /*078c*/ 	.word	0x0500000f


	//   ....[196]....
        /*0790*/ 	.word	0x0500000f


	//   ....[197]....
        /*0794*/ 	.word	0x0500000f


	//   ....[198]....
        /*0798*/ 	.word	0x0500000f


	//   ....[199]....
        /*079c*/ 	.word	0x0500000f


	//   ....[200]....
        /*07a0*/ 	.word	0x0500000f


	//   ....[201]....
        /*07a4*/ 	.word	0x0500000f


	//   ....[202]....
        /*07a8*/ 	.word	0x0500000f


	//   ....[203]....
        /*07ac*/ 	.word	0x0500000f


	//   ....[204]....
        /*07b0*/ 	.word	0x0500000f


	//   ....[205]....
        /*07b4*/ 	.word	0x0500000f


	//   ....[206]....
        /*07b8*/ 	.word	0x0500000f


	//   ....[207]....
        /*07bc*/ 	.word	0x0500000f


	//   ....[208]....
        /*07c0*/ 	.word	0x0500000f


	//   ....[209]....
        /*07c4*/ 	.word	0x0500000f


	//   ....[210]....
        /*07c8*/ 	.word	0x0500000f


	//   ....[211]....
        /*07cc*/ 	.word	0x0500000f


	//   ....[212]....
        /*07d0*/ 	.word	0x0500000f


	//   ....[213]....
        /*07d4*/ 	.word	0x0500000f


	//   ....[214]....
        /*07d8*/ 	.word	0x0500000f


	//   ....[215]....
        /*07dc*/ 	.word	0x0500000f


	//   ....[216]....
        /*07e0*/ 	.word	0x0500000f


	//   ....[217]....
        /*07e4*/ 	.word	0x0500000f


	//   ....[218]....
        /*07e8*/ 	.word	0x0500000f


	//   ....[219]....
        /*07ec*/ 	.word	0x0500000f


	//   ....[220]....
        /*07f0*/ 	.word	0x0500000f


	//   ....[221]....
        /*07f4*/ 	.word	0x0500000f


	//   ....[222]....
        /*07f8*/ 	.word	0x0500000f


	//   ....[223]....
        /*07fc*/ 	.word	0x0500000f


	//   ....[224]....
        /*0800*/ 	.word	0x0500000f


	//   ....[225]....
        /*0804*/ 	.word	0x0500000f


	//   ....[226]....
        /*0808*/ 	.word	0x0500000f


	//   ....[227]....
        /*080c*/ 	.word	0x0500000f


	//   ....[228]....
        /*0810*/ 	.word	0x0500000f


	//   ....[229]....
        /*0814*/ 	.word	0x0500000f


	//   ....[230]....
        /*0818*/ 	.word	0x0500000f


	//   ....[231]....
        /*081c*/ 	.word	0x0500000f


	//   ....[232]....
        /*0820*/ 	.word	0x0500000f


	//   ....[233]....
        /*0824*/ 	.word	0x0500000f


	//   ....[234]....
        /*0828*/ 	.word	0x0500000f


	//   ....[235]....
        /*082c*/ 	.word	0x0500000f


	//   ....[236]....
        /*0830*/ 	.word	0x0500000f


	//   ....[237]....
        /*0834*/ 	.word	0x0500000f


	//   ....[238]....
        /*0838*/ 	.word	0x0500000f


	//   ....[239]....
        /*083c*/ 	.word	0x0500000f


	//   ....[240]....
        /*0840*/ 	.word	0x0500000f


	//   ....[241]....
        /*0844*/ 	.word	0x0500000f


	//   ....[242]....
        /*0848*/ 	.word	0x0500000f


	//   ....[243]....
        /*084c*/ 	.word	0x0500000f


	//   ....[244]....
        /*0850*/ 	.word	0x0500000f


	//----- nvinfo : EIATTR_COOP_GROUP_INSTR_OFFSETS
	.align		4
.L_644:
        /*0854*/ 	.byte	0x04, 0x28
        /*0856*/ 	.short	(.L_646 - .L_645)


	//   ....[0]....
.L_645:
        /*0858*/ 	.word	0x00000060


	//   ....[1]....
        /*085c*/ 	.word	0x00000140


	//   ....[2]....
        /*0860*/ 	.word	0x00000180


	//   ....[3]....
        /*0864*/ 	.word	0x00000390


	//   ....[4]....
        /*0868*/ 	.word	0x000004f0


	//   ....[5]....
        /*086c*/ 	.word	0x00000610


	//   ....[6]....
        /*0870*/ 	.word	0x00000770


	//   ....[7]....
        /*0874*/ 	.word	0x00002c10


	//   ....[8]....
        /*0878*/ 	.word	0x00002c20


	//   ....[9]....
        /*087c*/ 	.word	0x00003690


	//   ....[10]....
        /*0880*/ 	.word	0x000036a0


	//   ....[11]....
        /*0884*/ 	.word	0x000040e0


	//   ....[12]....
        /*0888*/ 	.word	0x000040f0


	//   ....[13]....
        /*088c*/ 	.word	0x000044d0


	//   ....[14]....
        /*0890*/ 	.word	0x000044e0


	//   ....[15]....
        /*0894*/ 	.word	0x00005350


	//   ....[16]....
        /*0898*/ 	.word	0x000071a0


	//   ....[17]....
        /*089c*/ 	.word	0x00007930


	//   ....[18]....
        /*08a0*/ 	.word	0x00007940


	//   ....[19]....
        /*08a4*/ 	.word	0x00007950


	//   ....[20]....
        /*08a8*/ 	.word	0x00007960


	//   ....[21]....
        /*08ac*/ 	.word	0x00007c60


	//   ....[22]....
        /*08b0*/ 	.word	0x00007c70


	//   ....[23]....
        /*08b4*/ 	.word	0x00007c80


	//   ....[24]....
        /*08b8*/ 	.word	0x00007c90


	//   ....[25]....
        /*08bc*/ 	.word	0x00009010


	//   ....[26]....
        /*08c0*/ 	.word	0x00009030


	//   ....[27]....
        /*08c4*/ 	.word	0x00009040


	//   ....[28]....
        /*08c8*/ 	.word	0x00009050


	//   ....[29]....
        /*08cc*/ 	.word	0x00009160


	//   ....[30]....
        /*08d0*/ 	.word	0x00009170


	//   ....[31]....
        /*08d4*/ 	.word	0x00009180


	//   ....[32]....
        /*08d8*/ 	.word	0x00009190


	//   ....[33]....
        /*08dc*/ 	.word	0x0000ab60


	//   ....[34]....
        /*08e0*/ 	.word	0x0000c6a0


	//   ....[35]....
        /*08e4*/ 	.word	0x0000c6d0


	//   ....[36]....
        /*08e8*/ 	.word	0x0000cab0


	//   ....[37]....
        /*08ec*/ 	.word	0x0000cbb0


	//   ....[38]....
        /*08f0*/ 	.word	0x0000cec0


	//   ....[39]....
        /*08f4*/ 	.word	0x0000cff0


	//   ....[40]....
        /*08f8*/ 	.word	0x0000d810


	//   ....[41]....
        /*08fc*/ 	.word	0x0000df30


	//   ....[42]....
        /*0900*/ 	.word	0x0000f8b0


	//   ....[43]....
        /*0904*/ 	.word	0x0000f8c0


	//   ....[44]....
        /*0908*/ 	.word	0x0000fdb0


	//   ....[45]....
        /*090c*/ 	.word	0x0000fdf0


	//   ....[46]....
        /*0910*/ 	.word	0x00010320


	//   ....[47]....
        /*0914*/ 	.word	0x00010340


	//   ....[48]....
        /*0918*/ 	.word	0x000114c0


	//   ....[49]....
        /*091c*/ 	.word	0x00011b60


	//   ....[50]....
        /*0920*/ 	.word	0x000135f0


	//   ....[51]....
        /*0924*/ 	.word	0x00013640


	//   ....[52]....
        /*0928*/ 	.word	0x00013ef0


	//   ....[53]....
        /*092c*/ 	.word	0x00013f90


	//   ....[54]....
        /*0930*/ 	.word	0x00014bb0


	//   ....[55]....
        /*0934*/ 	.word	0x00014ca0


	//   ....[56]....
        /*0938*/ 	.word	0x00014cb0


	//   ....[57]....
        /*093c*/ 	.word	0x00014cf0


	//   ....[58]....
        /*0940*/ 	.word	0x00014d00


	//   ....[59]....
        /*0944*/ 	.word	0x00016880


	//   ....[60]....
        /*0948*/ 	.word	0x00016d50


	//   ....[61]....
        /*094c*/ 	.word	0x00016d80


	//   ....[62]....
        /*0950*/ 	.word	0x00016db0


	//   ....[63]....
        /*0954*/ 	.word	0x00016dc0


	//   ....[64]....
        /*0958*/ 	.word	0x00017520


	//   ....[65]....
        /*095c*/ 	.word	0x00017560


	//   ....[66]....
        /*0960*/ 	.word	0x000177f0


	//   ....[67]....
        /*0964*/ 	.word	0x00017810


	//   ....[68]....
        /*0968*/ 	.word	0x000184a0


	//   ....[69]....
        /*096c*/ 	.word	0x000184e0


	//   ....[70]....
        /*0970*/ 	.word	0x00018780


	//   ....[71]....
        /*0974*/ 	.word	0x000187a0


	//   ....[72]....
        /*0978*/ 	.word	0x00018a50


	//   ....[73]....
        /*097c*/ 	.word	0x00018c00


	//   ....[74]....
        /*0980*/ 	.word	0x00018c30


	//   ....[75]....
        /*0984*/ 	.word	0x00018c60


	//   ....[76]....
        /*0988*/ 	.word	0x00018c90


	//   ....[77]....
        /*098c*/ 	.word	0x00018cc0


	//   ....[78]....
        /*0990*/ 	.word	0x00018cf0


	//   ....[79]....
        /*0994*/ 	.word	0x00018e60


	//   ....[80]....
        /*0998*/ 	.word	0x00018e90


	//   ....[81]....
        /*099c*/ 	.word	0x00018ec0


	//   ....[82]....
        /*09a0*/ 	.word	0x00018ef0


	//   ....[83]....
        /*09a4*/ 	.word	0x00018f20


	//   ....[84]....
        /*09a8*/ 	.word	0x00018f50


	//   ....[85]....
        /*09ac*/ 	.word	0x00018fe0


	//   ....[86]....
        /*09b0*/ 	.word	0x00019040


	//   ....[87]....
        /*09b4*/ 	.word	0x000190d0


	//   ....[88]....
        /*09b8*/ 	.word	0x00019ee0


	//   ....[89]....
        /*09bc*/ 	.word	0x0001c760


	//   ....[90]....
        /*09c0*/ 	.word	0x0001c780


	//   ....[91]....
        /*09c4*/ 	.word	0x0001c810


	//   ....[92]....
        /*09c8*/ 	.word	0x0001c830


	//   ....[93]....
        /*09cc*/ 	.word	0x0001c8b0


	//   ....[94]....
        /*09d0*/ 	.word	0x0001c8d0


	//   ....[95]....
        /*09d4*/ 	.word	0x0001c8e0


	//   ....[96]....
        /*09d8*/ 	.word	0x0001c8f0


	//   ....[97]....
        /*09dc*/ 	.word	0x0001d0c0


	//   ....[98]....
        /*09e0*/ 	.word	0x0001d0f0


	//   ....[99]....
        /*09e4*/ 	.word	0x0001d1a0


	//   ....[100]....
        /*09e8*/ 	.word	0x0001d1b0


	//   ....[101]....
        /*09ec*/ 	.word	0x0001d1c0


	//   ....[102]....
        /*09f0*/ 	.word	0x0001d1d0


	//   ....[103]....
        /*09f4*/ 	.word	0x0001d250


	//   ....[104]....
        /*09f8*/ 	.word	0x0001d260


	//   ....[105]....
        /*09fc*/ 	.word	0x0001dbd0


	//   ....[106]....
        /*0a00*/ 	.word	0x0001dc60


	//   ....[107]....
        /*0a04*/ 	.word	0x0001dce0


	//   ....[108]....
        /*0a08*/ 	.word	0x0001de30


	//   ....[109]....
        /*0a0c*/ 	.word	0x0001de90


	//   ....[110]....
        /*0a10*/ 	.word	0x0001deb0


	//   ....[111]....
        /*0a14*/ 	.word	0x0001dec0


	//   ....[112]....
        /*0a18*/ 	.word	0x0001e150


	//   ....[113]....
        /*0a1c*/ 	.word	0x0001e6b0


	//   ....[114]....
        /*0a20*/ 	.word	0x0001e6e0


	//   ....[115]....
        /*0a24*/ 	.word	0x0001e8d0


	//   ....[116]....
        /*0a28*/ 	.word	0x0001e910


	//   ....[117]....
        /*0a2c*/ 	.word	0x0001e920


	//   ....[118]....
        /*0a30*/ 	.word	0x0001e930


	//   ....[119]....
        /*0a34*/ 	.word	0x0001ea80


	//   ....[120]....
        /*0a38*/ 	.word	0x0001ebd0


	//   ....[121]....
        /*0a3c*/ 	.word	0x0001f3e0


	//   ....[122]....
        /*0a40*/ 	.word	0x0001f400


	//   ....[123]....
        /*0a44*/ 	.word	0x0001f450


	//   ....[124]....
        /*0a48*/ 	.word	0x0001f460


	//   ....[125]....
        /*0a4c*/ 	.word	0x0001f4a0


	//   ....[126]....
        /*0a50*/ 	.word	0x0001f4b0


	//   ....[127]....
        /*0a54*/ 	.word	0x0001f4c0


	//   ....[128]....
        /*0a58*/ 	.word	0x0001f500


	//   ....[129]....
        /*0a5c*/ 	.word	0x0001f820


	//   ....[130]....
        /*0a60*/ 	.word	0x0001f860


	//   ....[131]....
        /*0a64*/ 	.word	0x0001f880


	//   ....[132]....
        /*0a68*/ 	.word	0x0001f8a0


	//   ....[133]....
        /*0a6c*/ 	.word	0x0001f8d0


	//   ....[134]....
        /*0a70*/ 	.word	0x0001f8f0


	//   ....[135]....
        /*0a74*/ 	.word	0x0001f9f0


	//   ....[136]....
        /*0a78*/ 	.word	0x0001fb40


	//   ....[137]....
        /*0a7c*/ 	.word	0x00020130


	//   ....[138]....
        /*0a80*/ 	.word	0x00020160


	//   ....[139]....
        /*0a84*/ 	.word	0x000201a0


	//   ....[140]....
        /*0a88*/ 	.word	0x000201d0


	//   ....[141]....
        /*0a8c*/ 	.word	0x00020200


	//   ....[142]....
        /*0a90*/ 	.word	0x00020230


	//   ....[143]....
        /*0a94*/ 	.word	0x00020260


	//   ....[144]....
        /*0a98*/ 	.word	0x00020290


	//   ....[145]....
        /*0a9c*/ 	.word	0x00020410


	//   ....[146]....
        /*0aa0*/ 	.word	0x00020440


	//   ....[147]....
        /*0aa4*/ 	.word	0x00020470


	//   ....[148]....
        /*0aa8*/ 	.word	0x000204a0


	//   ....[149]....
        /*0aac*/ 	.word	0x000204d0


	//   ....[150]....
        /*0ab0*/ 	.word	0x00020500


	//   ....[151]....
        /*0ab4*/ 	.word	0x000205c0


	//   ....[152]....
        /*0ab8*/ 	.word	0x000205e0


	//   ....[153]....
        /*0abc*/ 	.word	0x00020650


	//   ....[154]....
        /*0ac0*/ 	.word	0x00020cf0


	//   ....[155]....
        /*0ac4*/ 	.word	0x00021010


	//   ....[156]....
        /*0ac8*/ 	.word	0x000210a0


	//   ....[157]....
        /*0acc*/ 	.word	0x00021180


	//   ....[158]....
        /*0ad0*/ 	.word	0x00021210


	//   ....[159]....
        /*0ad4*/ 	.word	0x000212f0


	//   ....[160]....
        /*0ad8*/ 	.word	0x00021380


	//   ....[161]....
        /*0adc*/ 	.word	0x00021460


	//   ....[162]....
        /*0ae0*/ 	.word	0x000214f0


	//   ....[163]....
        /*0ae4*/ 	.word	0x00021540


	//   ....[164]....
        /*0ae8*/ 	.word	0x00021590


	//   ....[165]....
        /*0aec*/ 	.word	0x00021620


	//   ....[166]....
        /*0af0*/ 	.word	0x000216b0


	//   ....[167]....
        /*0af4*/ 	.word	0x00021700


	//   ....[168]....
        /*0af8*/ 	.word	0x00021750


	//   ....[169]....
        /*0afc*/ 	.word	0x00021850


	//   ....[170]....
        /*0b00*/ 	.word	0x00021900


	//   ....[171]....
        /*0b04*/ 	.word	0x00021980


	//   ....[172]....
        /*0b08*/ 	.word	0x00021a10


	//   ....[173]....
        /*0b0c*/ 	.word	0x00021b30


	//   ....[174]....
        /*0b10*/ 	.word	0x00021c60


	//   ....[175]....
        /*0b14*/ 	.word	0x00021d30


	//   ....[176]....
        /*0b18*/ 	.word	0x00021d80


	//   ....[177]....
        /*0b1c*/ 	.word	0x000220c0


	//   ....[178]....
        /*0b20*/ 	.word	0x000223a0


	//   ....[179]....
        /*0b24*/ 	.word	0x00022490


	//   ....[180]....
        /*0b28*/ 	.word	0x00022530


	//   ....[181]....
        /*0b2c*/ 	.word	0x00022590


	//   ....[182]....
        /*0b30*/ 	.word	0x00022680


	//   ....[183]....
        /*0b34*/ 	.word	0x000226f0


	//   ....[184]....
        /*0b38*/ 	.word	0x000227e0


	//   ....[185]....
        /*0b3c*/ 	.word	0x00022850


	//   ....[186]....
        /*0b40*/ 	.word	0x000228f0


	//   ....[187]....
        /*0b44*/ 	.word	0x000229e0


	//   ....[188]....
        /*0b48*/ 	.word	0x00022a80


	//   ....[189]....
        /*0b4c*/ 	.word	0x00022ae0


	//   ....[190]....
        /*0b50*/ 	.word	0x00022ba0


	//   ....[191]....
        /*0b54*/ 	.word	0x00022c00


	//   ....[192]....
        /*0b58*/ 	.word	0x00022ca0


	//   ....[193]....
        /*0b5c*/ 	.word	0x00022d50


	//   ....[194]....
        /*0b60*/ 	.word	0x00022df0


	//   ....[195]....
        /*0b64*/ 	.word	0x00023120


	//   ....[196]....
        /*0b68*/ 	.word	0x000231e0


	//   ....[197]....
        /*0b6c*/ 	.word	0x00023450


	//   ....[198]....
        /*0b70*/ 	.word	0x000234d0


	//   ....[199]....
        /*0b74*/ 	.word	0x000236e0


	//   ....[200]....
        /*0b78*/ 	.word	0x00023730


	//   ....[201]....
        /*0b7c*/ 	.word	0x000238a0


	//   ....[202]....
        /*0b80*/ 	.word	0x00023930


	//   ....[203]....
        /*0b84*/ 	.word	0x00023a70


	//   ....[204]....
        /*0b88*/ 	.word	0x00023b70


	//   ....[205]....
        /*0b8c*/ 	.word	0x00023de0


	//   ....[206]....
        /*0b90*/ 	.word	0x00023e30


	//   ....[207]....
        /*0b94*/ 	.word	0x00024000


	//   ....[208]....
        /*0b98*/ 	.word	0x00024050


	//   ....[209]....
        /*0b9c*/ 	.word	0x00024220


	//   ....[210]....
        /*0ba0*/ 	.word	0x00024270


	//   ....[211]....
        /*0ba4*/ 	.word	0x00024360


	//   ....[212]....
        /*0ba8*/ 	.word	0x00024400


	//   ....[213]....
        /*0bac*/ 	.word	0x00024460


	//   ....[214]....
        /*0bb0*/ 	.word	0x00024510


	//   ....[215]....
        /*0bb4*/ 	.word	0x00024570


	//   ....[216]....
        /*0bb8*/ 	.word	0x00024620


	//   ....[217]....
        /*0bbc*/ 	.word	0x00024680


	//   ....[218]....
        /*0bc0*/ 	.word	0x00024730


	//   ....[219]....
        /*0bc4*/ 	.word	0x00024820


	//   ....[220]....
        /*0bc8*/ 	.word	0x00024900


	//   ....[221]....
        /*0bcc*/ 	.word	0x00024a10


	//   ....[222]....
        /*0bd0*/ 	.word	0x00024b10


	//   ....[223]....
        /*0bd4*/ 	.word	0x00024c40


	//   ....[224]....
        /*0bd8*/ 	.word	0x00024d20


	//   ....[225]....
        /*0bdc*/ 	.word	0x00024e20


	//   ....[226]....
        /*0be0*/ 	.word	0x00024f00


	//   ....[227]....
        /*0be4*/ 	.word	0x00024f90


	//   ....[228]....
        /*0be8*/ 	.word	0x00025030


	//   ....[229]....
        /*0bec*/ 	.word	0x00025150


	//   ....[230]....
        /*0bf0*/ 	.word	0x000251c0


	//   ....[231]....
        /*0bf4*/ 	.word	0x00025230


	//   ....[232]....
        /*0bf8*/ 	.word	0x000252a0


	//   ....[233]....
        /*0bfc*/ 	.word	0x00025310


	//   ....[234]....
        /*0c00*/ 	.word	0x00025390


	//   ....[235]....
        /*0c04*/ 	.word	0x00025420


	//   ....[236]....
        /*0c08*/ 	.word	0x000254b0


	//   ....[237]....
        /*0c0c*/ 	.word	0x00025520


	//   ....[238]....
        /*0c10*/ 	.word	0x00025590


	//   ....[239]....
        /*0c14*/ 	.word	0x00025600


	//   ....[240]....
        /*0c18*/ 	.word	0x00025680


	//   ....[241]....
        /*0c1c*/ 	.word	0x000256f0


	//   ....[242]....
        /*0c20*/ 	.word	0x00025790


	//   ....[243]....
        /*0c24*/ 	.word	0x00025820


	//   ....[244]....
        /*0c28*/ 	.word	0x00025950


	//----- nvinfo : EIATTR_REG_RECONFIG
	.align		4
.L_646:
        /*0c2c*/ 	.byte	0x01, 0x54
	.zero		2


	//----- nvinfo : EIATTR_SYSCALL_OFFSETS
	.align		4
        /*0c30*/ 	.byte	0x04, 0x46
        /*0c32*/ 	.short	(.L_648 - .L_647)


	//   ....[0]....
.L_647:
        /*0c34*/ 	.word	0x00001e40


	//   ....[1]....
        /*0c38*/ 	.word	0x00001f90


	//   ....[2]....
        /*0c3c*/ 	.word	0x00007350


	//   ....[3]....
        /*0c40*/ 	.word	0x00007680


	//   ....[4]....
        /*0c44*/ 	.word	0x0001bb70


	//   ....[5]....
        /*0c48*/ 	.word	0x0001bcc0


	//   ....[6]....
        /*0c4c*/ 	.word	0x0001bdb0


	//   ....[7]....
        /*0c50*/ 	.word	0x0001ccc0


	//   ....[8]....
        /*0c54*/ 	.word	0x0001d530


	//----- nvinfo : EIATTR_MBARRIER_INSTR_OFFSETS
	.align		4
.L_648:
        /*0c58*/ 	.byte	0x04, 0x39
        /*0c5a*/ 	.short	(.L_650 - .L_649)


	//   ....[0]....
.L_649:
        /*0c5c*/ 	.word	0x00000270
        /*0c60*/ 	.word	0x000000ff
        /*0c64*/ 	.word	0x00038800
        /*0c68*/ 	.short	0x0100
        /*0c6a*/ 	.byte	0x08
	.zero		1


	//   ....[1]....
        /*0c6c*/ 	.word	0x00000280
        /*0c70*/ 	.word	0x000000ff
        /*0c74*/ 	.word	0x00038810
        /*0c78*/ 	.short	0x0100
        /*0c7a*/ 	.byte	0x08
	.zero		1


	//   ....[2]....
        /*0c7c*/ 	.word	0x00000290
        /*0c80*/ 	.word	0x000000ff
        /*0c84*/ 	.word	0x00038820
        /*0c88*/ 	.short	0x0100
        /*0c8a*/ 	.byte	0x08
	.zero		1


	//   ....[3]....
        /*0c8c*/ 	.word	0x00000340
        /*0c90*/ 	.word	0x000000ff
        /*0c94*/ 	.word	0x00038830
        /*0c98*/ 	.short	0x0100
        /*0c9a*/ 	.byte	0x06
	.zero		1


	//   ....[4]....
        /*0c9c*/ 	.word	0x00000350
        /*0ca0*/ 	.word	0x000000ff
        /*0ca4*/ 	.word	0x00038840
        /*0ca8*/ 	.short	0x0100
        /*0caa*/ 	.byte	0x06
	.zero		1


	//   ....[5]....
        /*0cac*/ 	.word	0x00000360
        /*0cb0*/ 	.word	0x000000ff
        /*0cb4*/ 	.word	0x00038838
        /*0cb8*/ 	.short	0x0100
        /*0cba*/ 	.byte	0x06
	.zero		1


	//   ....[6]....
        /*0cbc*/ 	.word	0x00000370
        /*0cc0*/ 	.word	0x000000ff
        /*0cc4*/ 	.word	0x00038848
        /*0cc8*/ 	.short	0x0100
        /*0cca*/ 	.byte	0x06
	.zero		1


	//   ....[7]....
        /*0ccc*/ 	.word	0x000004a0
        /*0cd0*/ 	.word	0x000000ff
        /*0cd4*/ 	.word	0x00038850
        /*0cd8*/ 	.short	0x0100
        /*0cda*/ 	.byte	0x08
	.zero		1


	//   ....[8]....
        /*0cdc*/ 	.word	0x000004b0
        /*0ce0*/ 	.word	0x000000ff
        /*0ce4*/ 	.word	0x00038860
        /*0ce8*/ 	.short	0x0100
        /*0cea*/ 	.byte	0x08
	.zero		1


	//   ....[9]....
        /*0cec*/ 	.word	0x000004c0
        /*0cf0*/ 	.word	0x000000ff
        /*0cf4*/ 	.word	0x00038858
        /*0cf8*/ 	.short	0x0100
        /*0cfa*/ 	.byte	0x08
	.zero		1


	//   ....[10]....
        /*0cfc*/ 	.word	0x000004d0
        /*0d00*/ 	.word	0x000000ff
        /*0d04*/ 	.word	0x00038868
        /*0d08*/ 	.short	0x0100
        /*0d0a*/ 	.byte	0x08
	.zero		1


	//   ....[11]....
        /*0d0c*/ 	.word	0x000005c0
        /*0d10*/ 	.word	0x000000ff
        /*0d14*/ 	.word	0x00038870
        /*0d18*/ 	.short	0x0100
        /*0d1a*/ 	.byte	0x06
	.zero		1


	//   ....[12]....
        /*0d1c*/ 	.word	0x000005d0
        /*0d20*/ 	.word	0x000000ff
        /*0d24*/ 	.word	0x00038880
        /*0d28*/ 	.short	0x0100
        /*0d2a*/ 	.byte	0x06
	.zero		1


	//   ....[13]....
        /*0d2c*/ 	.word	0x000005e0
        /*0d30*/ 	.word	0x000000ff
        /*0d34*/ 	.word	0x00038878
        /*0d38*/ 	.short	0x0100
        /*0d3a*/ 	.byte	0x06
	.zero		1


	//   ....[14]....
        /*0d3c*/ 	.word	0x000005f0
        /*0d40*/ 	.word	0x000000ff
        /*0d44*/ 	.word	0x00038888
        /*0d48*/ 	.short	0x0100
        /*0d4a*/ 	.byte	0x06
	.zero		1


	//   ....[15]....
        /*0d4c*/ 	.word	0x00000720
        /*0d50*/ 	.word	0x000000ff
        /*0d54*/ 	.word	0x00038890
        /*0d58*/ 	.short	0x0100
        /*0d5a*/ 	.byte	0x08
	.zero		1


	//   ....[16]....
        /*0d5c*/ 	.word	0x00000730
        /*0d60*/ 	.word	0x000000ff
        /*0d64*/ 	.word	0x000388a0
        /*0d68*/ 	.short	0x0100
        /*0d6a*/ 	.byte	0x08
	.zero		1


	//   ....[17]....
        /*0d6c*/ 	.word	0x00000740
        /*0d70*/ 	.word	0x000000ff
        /*0d74*/ 	.word	0x00038898
        /*0d78*/ 	.short	0x0100
        /*0d7a*/ 	.byte	0x08
	.zero		1


	//   ....[18]....
        /*0d7c*/ 	.word	0x00000750
        /*0d80*/ 	.word	0x000000ff
        /*0d84*/ 	.word	0x000388a8
        /*0d88*/ 	.short	0x0100
        /*0d8a*/ 	.byte	0x08
	.zero		1


	//   ....[19]....
        /*0d8c*/ 	.word	0x00000880
        /*0d90*/ 	.word	0x000000ff
        /*0d94*/ 	.word	0x000388b0
        /*0d98*/ 	.short	0x0100
        /*0d9a*/ 	.byte	0x08
	.zero		1


	//   ....[20]....
        /*0d9c*/ 	.word	0x00000890
        /*0da0*/ 	.word	0x000000ff
        /*0da4*/ 	.word	0x000388c0
        /*0da8*/ 	.short	0x0100
        /*0daa*/ 	.byte	0x08
	.zero		1


	//   ....[21]....
        /*0dac*/ 	.word	0x000008a0
        /*0db0*/ 	.word	0x000000ff
        /*0db4*/ 	.word	0x000388b8
        /*0db8*/ 	.short	0x0100
        /*0dba*/ 	.byte	0x08
	.zero		1


	//   ....[22]....
        /*0dbc*/ 	.word	0x000008b0
        /*0dc0*/ 	.word	0x000000ff
        /*0dc4*/ 	.word	0x000388c8
        /*0dc8*/ 	.short	0x0100
        /*0dca*/ 	.byte	0x08
	.zero		1


	//   ....[23]....
        /*0dcc*/ 	.word	0x00002bc0
        /*0dd0*/ 	.word	0x0000003d
        /*0dd4*/ 	.word	0x00038890
        /*0dd8*/ 	.short	0x010a
        /*0dda*/ 	.byte	0x3f
	.zero		1


	//   ....[24]....
        /*0ddc*/ 	.word	0x00003640
        /*0de0*/ 	.word	0x0000003d
        /*0de4*/ 	.word	0x00038890
        /*0de8*/ 	.short	0x010a
        /*0dea*/ 	.byte	0x3f
	.zero		1


	//   ....[25]....
        /*0dec*/ 	.word	0x00003f30
        /*0df0*/ 	.word	0x0000003d
        /*0df4*/ 	.word	0x00038890
        /*0df8*/ 	.short	0x010a
        /*0dfa*/ 	.byte	0x3f
	.zero		1


	//   ....[26]....
        /*0dfc*/ 	.word	0x00004310
        /*0e00*/ 	.word	0x00000004
        /*0e04*/ 	.word	0x00000000
        /*0e08*/ 	.short	0x0101
        /*0e0a*/ 	.byte	0x3f
	.zero		1


	//   ....[27]....
        /*0e0c*/ 	.word	0x00004350
        /*0e10*/ 	.word	0x0000003d
        /*0e14*/ 	.word	0x000388b0
        /*0e18*/ 	.short	0x010a
        /*0e1a*/ 	.byte	0x3f
	.zero		1


	//   ....[28]....
        /*0e1c*/ 	.word	0x00004c60
        /*0e20*/ 	.word	0x0000003d
        /*0e24*/ 	.word	0x00000000
        /*0e28*/ 	.short	0x0101
        /*0e2a*/ 	.byte	0x3f
	.zero		1


	//   ....[29]....
        /*0e2c*/ 	.word	0x00005710
        /*0e30*/ 	.word	0x00000005
        /*0e34*/ 	.word	0x00000000
        /*0e38*/ 	.short	0x0101
        /*0e3a*/ 	.byte	0x3f
	.zero		1


	//   ....[30]....
        /*0e3c*/ 	.word	0x000062c0
        /*0e40*/ 	.word	0x00000004
        /*0e44*/ 	.word	0x00000000
        /*0e48*/ 	.short	0x0101
        /*0e4a*/ 	.byte	0x3f
	.zero		1


	//   ....[31]....
        /*0e4c*/ 	.word	0x000073f0
        /*0e50*/ 	.word	0x00000012
        /*0e54*/ 	.word	0x00038800
        /*0e58*/ 	.short	0x010a
        /*0e5a*/ 	.byte	0x3f
	.zero		1


	//   ....[32]....
        /*0e5c*/ 	.word	0x00007440
        /*0e60*/ 	.word	0x00000012
        /*0e64*/ 	.word	0x00038800
        /*0e68*/ 	.short	0x010a
        /*0e6a*/ 	.byte	0x3f
	.zero		1


	//   ....[33]....
        /*0e6c*/ 	.word	0x00007ed0
        /*0e70*/ 	.word	0x00000012
        /*0e74*/ 	.word	0x00038800
        /*0e78*/ 	.short	0x010a
        /*0e7a*/ 	.byte	0x3f
	.zero		1


	//   ....[34]....
        /*0e7c*/ 	.word	0x000094c0
        /*0e80*/ 	.word	0x00000012
        /*0e84*/ 	.word	0x00038800
        /*0e88*/ 	.short	0x010a
        /*0e8a*/ 	.byte	0x3f
	.zero		1


	//   ....[35]....
        /*0e8c*/ 	.word	0x0000a4c0
        /*0e90*/ 	.word	0x0000000f
        /*0e94*/ 	.word	0x00038830
        /*0e98*/ 	.short	0x010a
        /*0e9a*/ 	.byte	0x3f
	.zero		1


	//   ....[36]....
        /*0e9c*/ 	.word	0x0000a570
        /*0ea0*/ 	.word	0x0000000f
        /*0ea4*/ 	.word	0x00038830
        /*0ea8*/ 	.short	0x010a
        /*0eaa*/ 	.byte	0x3f
	.zero		1


	//   ....[37]....
        /*0eac*/ 	.word	0x0000a880
        /*0eb0*/ 	.word	0x00000012
        /*0eb4*/ 	.word	0x00038810
        /*0eb8*/ 	.short	0x010a
        /*0eba*/ 	.byte	0x3f
	.zero		1


	//   ....[38]....
        /*0ebc*/ 	.word	0x0000a8d0
        /*0ec0*/ 	.word	0x0000000f
        /*0ec4*/ 	.word	0x00038850
        /*0ec8*/ 	.short	0x010a
        /*0eca*/ 	.byte	0x3f
	.zero		1


	//   ....[39]....
        /*0ecc*/ 	.word	0x0000a940
        /*0ed0*/ 	.word	0x0000000f
        /*0ed4*/ 	.word	0x00038850
        /*0ed8*/ 	.short	0x010a
        /*0eda*/ 	.byte	0x3f
	.zero		1


	//   ....[40]....
        /*0edc*/ 	.word	0x0000d0a0
        /*0ee0*/ 	.word	0x00000015
        /*0ee4*/ 	.word	0x00000000
        /*0ee8*/ 	.short	0x0101
        /*0eea*/ 	.byte	0x3f
	.zero		1


	//   ....[41]....
        /*0eec*/ 	.word	0x0000d8e0
        /*0ef0*/ 	.word	0x0000000f
        /*0ef4*/ 	.word	0x00000000
        /*0ef8*/ 	.short	0x0101
        /*0efa*/ 	.byte	0x3f
	.zero		1


	//   ....[42]....
        /*0efc*/ 	.word	0x0000da70
        /*0f00*/ 	.word	0x00000014
        /*0f04*/ 	.word	0x00038830
        /*0f08*/ 	.short	0x010a
        /*0f0a*/ 	.byte	0x3f
	.zero		1


	//   ....[43]....
        /*0f0c*/ 	.word	0x0000dae0
        /*0f10*/ 	.word	0x00000014
        /*0f14*/ 	.word	0x00038830
        /*0f18*/ 	.short	0x010a
        /*0f1a*/ 	.byte	0x3f
	.zero		1


	//   ....[44]....
        /*0f1c*/ 	.word	0x0000dd50
        /*0f20*/ 	.word	0x00000014
        /*0f24*/ 	.word	0x00038850
        /*0f28*/ 	.short	0x010a
        /*0f2a*/ 	.byte	0x3f
	.zero		1


	//   ....[45]....
        /*0f2c*/ 	.word	0x0000dda0
        /*0f30*/ 	.word	0x00000014
        /*0f34*/ 	.word	0x00038850
        /*0f38*/ 	.short	0x010a
        /*0f3a*/ 	.byte	0x3f
	.zero		1


	//   ....[46]....
        /*0f3c*/ 	.word	0x000100e0
        /*0f40*/ 	.word	0x0000000c
        /*0f44*/ 	.word	0x00000000
        /*0f48*/ 	.short	0x0101
        /*0f4a*/ 	.byte	0x3f
	.zero		1


	//   ....[47]....
        /*0f4c*/ 	.word	0x00011570
        /*0f50*/ 	.word	0x00000014
        /*0f54*/ 	.word	0x00000000
        /*0f58*/ 	.short	0x0101
        /*0f5a*/ 	.byte	0x3f
	.zero		1


	//   ....[48]....
        /*0f5c*/ 	.word	0x000116a0
        /*0f60*/ 	.word	0x00000014
        /*0f64*/ 	.word	0x00038830
        /*0f68*/ 	.short	0x010a
        /*0f6a*/ 	.byte	0x3f
	.zero		1


	//   ....[49]....
        /*0f6c*/ 	.word	0x00011710
        /*0f70*/ 	.word	0x00000014
        /*0f74*/ 	.word	0x00038830
        /*0f78*/ 	.short	0x010a
        /*0f7a*/ 	.byte	0x3f
	.zero		1


	//   ....[50]....
        /*0f7c*/ 	.word	0x00011980
        /*0f80*/ 	.word	0x00000014
        /*0f84*/ 	.word	0x00038850
        /*0f88*/ 	.short	0x010a
        /*0f8a*/ 	.byte	0x3f
	.zero		1


	//   ....[51]....
        /*0f8c*/ 	.word	0x000119d0
        /*0f90*/ 	.word	0x00000014
        /*0f94*/ 	.word	0x00038850
        /*0f98*/ 	.short	0x010a
        /*0f9a*/ 	.byte	0x3f
	.zero		1


	//   ....[52]....
        /*0f9c*/ 	.word	0x000139e0
        /*0fa0*/ 	.word	0x000000a8
        /*0fa4*/ 	.word	0x00000000
        /*0fa8*/ 	.short	0x0101
        /*0faa*/ 	.byte	0x3f
	.zero		1


	//   ....[53]....
        /*0fac*/ 	.word	0x00014c60
        /*0fb0*/ 	.word	0x00000014
        /*0fb4*/ 	.word	0x00000000
        /*0fb8*/ 	.short	0x0101
        /*0fba*/ 	.byte	0x3f
	.zero		1


	//   ....[54]....
        /*0fbc*/ 	.word	0x00017500
        /*0fc0*/ 	.word	0x00000014
        /*0fc4*/ 	.word	0x00000000
        /*0fc8*/ 	.short	0x0101
        /*0fca*/ 	.byte	0x3f
	.zero		1


	//   ....[55]....
        /*0fcc*/ 	.word	0x00019fc0
        /*0fd0*/ 	.word	0x00000017
        /*0fd4*/ 	.word	0x00038820
        /*0fd8*/ 	.short	0x010a
        /*0fda*/ 	.byte	0x3f
	.zero		1


	//   ....[56]....
        /*0fdc*/ 	.word	0x0001a050
        /*0fe0*/ 	.word	0x00000003
        /*0fe4*/ 	.word	0x000388a0
        /*0fe8*/ 	.short	0x010a
        /*0fea*/ 	.byte	0x3f
	.zero		1


	//   ....[57]....
        /*0fec*/ 	.word	0x0001a2a0
        /*0ff0*/ 	.word	0x00000003
        /*0ff4*/ 	.word	0x000388c0
        /*0ff8*/ 	.short	0x010a
        /*0ffa*/ 	.byte	0x3f
	.zero		1


	//   ....[58]....
        /*0ffc*/ 	.word	0x0001ac70
        /*1000*/ 	.word	0x00000008
        /*1004*/ 	.word	0x000388a0
        /*1008*/ 	.short	0x010a
        /*100a*/ 	.byte	0x3f
	.zero		1


	//   ....[59]....
        /*100c*/ 	.word	0x0001aeb0
        /*1010*/ 	.word	0x00000008
        /*1014*/ 	.word	0x000388c0
        /*1018*/ 	.short	0x010a
        /*101a*/ 	.byte	0x3f
	.zero		1


	//   ....[60]....
        /*101c*/ 	.word	0x0001c500
        /*1020*/ 	.word	0x0000001f
        /*1024*/ 	.word	0x00038840
        /*1028*/ 	.short	0x010a
        /*102a*/ 	.byte	0x3f
	.zero		1


	//   ....[61]....
        /*102c*/ 	.word	0x0001c9f0
        /*1030*/ 	.word	0x0000001f
        /*1034*/ 	.word	0x00038830
        /*1038*/ 	.short	0x0107
        /*103a*/ 	.byte	0x3f
	.zero		1


	//   ....[62]....
        /*103c*/ 	.word	0x0001cac0
        /*1040*/ 	.word	0x0000001f
        /*1044*/ 	.word	0x00038830
        /*1048*/ 	.short	0x0101
        /*104a*/ 	.byte	0x3f
	.zero		1


	//   ....[63]....
        /*104c*/ 	.word	0x0001d370
        /*1050*/ 	.word	0x00000017
        /*1054*/ 	.word	0x00038800
        /*1058*/ 	.short	0x0107
        /*105a*/ 	.byte	0x3f
	.zero		1


	//   ....[64]....
        /*105c*/ 	.word	0x0001d400
        /*1060*/ 	.word	0x00000017
        /*1064*/ 	.word	0x00038800
        /*1068*/ 	.short	0x0101
        /*106a*/ 	.byte	0x3f
	.zero		1


	//   ....[65]....
        /*106c*/ 	.word	0x0001e310
        /*1070*/ 	.word	0x00000017
        /*1074*/ 	.word	0x00038810
        /*1078*/ 	.short	0x0107
        /*107a*/ 	.byte	0x3f
	.zero		1


	//   ....[66]....
        /*107c*/ 	.word	0x0001e410
        /*1080*/ 	.word	0x00000017
        /*1084*/ 	.word	0x00038810
        /*1088*/ 	.short	0x0101
        /*108a*/ 	.byte	0x3f
	.zero		1


	//   ....[67]....
        /*108c*/ 	.word	0x0001e430
        /*1090*/ 	.word	0x00000017
        /*1094*/ 	.word	0x00038820
        /*1098*/ 	.short	0x010a
        /*109a*/ 	.byte	0x3f
	.zero		1


	//   ....[68]....
        /*109c*/ 	.word	0x0001e4c0
        /*10a0*/ 	.word	0x0000001f
        /*10a4*/ 	.word	0x00038860
        /*10a8*/ 	.short	0x010a
        /*10aa*/ 	.byte	0x3f
	.zero		1


	//   ....[69]....
        /*10ac*/ 	.word	0x0001edf0
        /*10b0*/ 	.word	0x0000001f
        /*10b4*/ 	.word	0x00038850
        /*10b8*/ 	.short	0x0107
        /*10ba*/ 	.byte	0x3f
	.zero		1


	//   ....[70]....
        /*10bc*/ 	.word	0x0001eec0
        /*10c0*/ 	.word	0x0000001f
        /*10c4*/ 	.word	0x00038850
        /*10c8*/ 	.short	0x0101
        /*10ca*/ 	.byte	0x3f
	.zero		1


	//   ....[71]....
        /*10cc*/ 	.word	0x0001f240
        /*10d0*/ 	.word	0x00000006
        /*10d4*/ 	.word	0x00038840
        /*10d8*/ 	.short	0x010a
        /*10da*/ 	.byte	0x3f
	.zero		1


	//   ....[72]....
        /*10dc*/ 	.word	0x0001f580
        /*10e0*/ 	.word	0x00000006
        /*10e4*/ 	.word	0x00038830
        /*10e8*/ 	.short	0x0107
        /*10ea*/ 	.byte	0x3f
	.zero		1


	//   ....[73]....
        /*10ec*/ 	.word	0x0001f640
        /*10f0*/ 	.word	0x00000006
        /*10f4*/ 	.word	0x00038830
        /*10f8*/ 	.short	0x0101
        /*10fa*/ 	.byte	0x3f
	.zero		1


	//   ....[74]....
        /*10fc*/ 	.word	0x0001f670
        /*1100*/ 	.word	0x00000006
        /*1104*/ 	.word	0x00038860
        /*1108*/ 	.short	0x010a
        /*110a*/ 	.byte	0x3f
	.zero		1


	//   ....[75]....
        /*110c*/ 	.word	0x0001fd40
        /*1110*/ 	.word	0x00000006
        /*1114*/ 	.word	0x00038850
        /*1118*/ 	.short	0x0107
        /*111a*/ 	.byte	0x3f
	.zero		1


	//   ....[76]....
        /*111c*/ 	.word	0x0001fe00
        /*1120*/ 	.word	0x00000006
        /*1124*/ 	.word	0x00038850
        /*1128*/ 	.short	0x0101
        /*112a*/ 	.byte	0x3f
	.zero		1


	//   ....[77]....
        /*112c*/ 	.word	0x00020c70
        /*1130*/ 	.word	0x00000004
        /*1134*/ 	.word	0x00038820
        /*1138*/ 	.short	0x010a
        /*113a*/ 	.byte	0x3f
	.zero		1


	//   ....[78]....
        /*113c*/ 	.word	0x00020de0
        /*1140*/ 	.word	0x00000005
        /*1144*/ 	.word	0x00038840
        /*1148*/ 	.short	0x010a
        /*114a*/ 	.byte	0x3f
	.zero		1


	//   ....[79]....
        /*114c*/ 	.word	0x00020e80
        /*1150*/ 	.word	0x00000019
        /*1154*/ 	.word	0x00038840
        /*1158*/ 	.short	0x010a
        /*115a*/ 	.byte	0x3f
	.zero		1


	//   ....[80]....
        /*115c*/ 	.word	0x00020ec0
        /*1160*/ 	.word	0x00000005
        /*1164*/ 	.word	0x00038860
        /*1168*/ 	.short	0x010a
        /*116a*/ 	.byte	0x3f
	.zero		1


	//   ....[81]....
        /*116c*/ 	.word	0x00020f00
        /*1170*/ 	.word	0x00000019
        /*1174*/ 	.word	0x00038860
        /*1178*/ 	.short	0x010a
        /*117a*/ 	.byte	0x3f
	.zero		1


	//   ....[82]....
        /*117c*/ 	.word	0x00020f60
        /*1180*/ 	.word	0x0000003d
        /*1184*/ 	.word	0x00038890
        /*1188*/ 	.short	0x010a
        /*118a*/ 	.byte	0x3f
	.zero		1


	//   ....[83]....
        /*118c*/ 	.word	0x000210d0
        /*1190*/ 	.word	0x0000003d
        /*1194*/ 	.word	0x00038890
        /*1198*/ 	.short	0x010a
        /*119a*/ 	.byte	0x3f
	.zero		1


	//   ....[84]....
        /*119c*/ 	.word	0x00021250
        /*11a0*/ 	.word	0x0000003d
        /*11a4*/ 	.word	0x00038890
        /*11a8*/ 	.short	0x010a
        /*11aa*/ 	.byte	0x3f
	.zero		1


	//   ....[85]....
        /*11ac*/ 	.word	0x000213b0
        /*11b0*/ 	.word	0x0000003d
        /*11b4*/ 	.word	0x000388b0
        /*11b8*/ 	.short	0x010a
        /*11ba*/ 	.byte	0x3f
	.zero		1


	//   ....[86]....
        /*11bc*/ 	.word	0x00021790
        /*11c0*/ 	.word	0x00000012
        /*11c4*/ 	.word	0x00038800
        /*11c8*/ 	.short	0x010a
        /*11ca*/ 	.byte	0x3f
	.zero		1


	//   ....[87]....
        /*11cc*/ 	.word	0x00021db0
        /*11d0*/ 	.word	0x00000012
        /*11d4*/ 	.word	0x00038800
        /*11d8*/ 	.short	0x010a
        /*11da*/ 	.byte	0x3f
	.zero		1


	//   ....[88]....
        /*11dc*/ 	.word	0x00021e00
        /*11e0*/ 	.word	0x0000000f
        /*11e4*/ 	.word	0x00038830
        /*11e8*/ 	.short	0x010a
        /*11ea*/ 	.byte	0x3f
	.zero		1


	//   ....[89]....
        /*11ec*/ 	.word	0x00021e50
        /*11f0*/ 	.word	0x00000012
        /*11f4*/ 	.word	0x00038810
        /*11f8*/ 	.short	0x010a
        /*11fa*/ 	.byte	0x3f
	.zero		1


	//   ....[90]....
        /*11fc*/ 	.word	0x00021ea0
        /*1200*/ 	.word	0x0000000f
        /*1204*/ 	.word	0x00038850
        /*1208*/ 	.short	0x010a
        /*120a*/ 	.byte	0x3f
	.zero		1


	//   ....[91]....
        /*120c*/ 	.word	0x00021ef0
        /*1210*/ 	.word	0x00000014
        /*1214*/ 	.word	0x00038830
        /*1218*/ 	.short	0x010a
        /*121a*/ 	.byte	0x3f
	.zero		1


	//   ....[92]....
        /*121c*/ 	.word	0x00021f40
        /*1220*/ 	.word	0x00000014
        /*1224*/ 	.word	0x00038850
        /*1228*/ 	.short	0x010a
        /*122a*/ 	.byte	0x3f
	.zero		1


	//   ....[93]....
        /*122c*/ 	.word	0x00021f90
        /*1230*/ 	.word	0x00000014
        /*1234*/ 	.word	0x00038830
        /*1238*/ 	.short	0x010a
        /*123a*/ 	.byte	0x3f
	.zero		1


	//   ....[94]....
        /*123c*/ 	.word	0x00021fe0
        /*1240*/ 	.word	0x00000014
        /*1244*/ 	.word	0x00038850
        /*1248*/ 	.short	0x010a
        /*124a*/ 	.byte	0x3f
	.zero		1


	//   ....[95]....
        /*124c*/ 	.word	0x00022180
        /*1250*/ 	.word	0x00000017
        /*1254*/ 	.word	0x00038820
        /*1258*/ 	.short	0x010a
        /*125a*/ 	.byte	0x3f
	.zero		1


	//   ....[96]....
        /*125c*/ 	.word	0x000221d0
        /*1260*/ 	.word	0x00000003
        /*1264*/ 	.word	0x000388a0
        /*1268*/ 	.short	0x010a
        /*126a*/ 	.byte	0x3f
	.zero		1


	//   ....[97]....
        /*126c*/ 	.word	0x00022220
        /*1270*/ 	.word	0x00000003
        /*1274*/ 	.word	0x000388c0
        /*1278*/ 	.short	0x010a
        /*127a*/ 	.byte	0x3f
	.zero		1


	//   ....[98]....
        /*127c*/ 	.word	0x00022270
        /*1280*/ 	.word	0x00000008
        /*1284*/ 	.word	0x000388a0
        /*1288*/ 	.short	0x010a
        /*128a*/ 	.byte	0x3f
	.zero		1


	//   ....[99]....
        /*128c*/ 	.word	0x000222c0
        /*1290*/ 	.word	0x00000008
        /*1294*/ 	.word	0x000388c0
        /*1298*/ 	.short	0x010a
        /*129a*/ 	.byte	0x3f
	.zero		1


	//   ....[100]....
        /*129c*/ 	.word	0x000223e0
        /*12a0*/ 	.word	0x0000001f
        /*12a4*/ 	.word	0x00038840
        /*12a8*/ 	.short	0x010a
        /*12aa*/ 	.byte	0x3f
	.zero		1


	//   ....[101]....
        /*12ac*/ 	.word	0x00023970
        /*12b0*/ 	.word	0x00000017
        /*12b4*/ 	.word	0x00038820
        /*12b8*/ 	.short	0x010a
        /*12ba*/ 	.byte	0x3f
	.zero		1


	//   ....[102]....
        /*12bc*/ 	.word	0x000239c0
        /*12c0*/ 	.word	0x0000001f
        /*12c4*/ 	.word	0x00038860
        /*12c8*/ 	.short	0x010a
        /*12ca*/ 	.byte	0x3f
	.zero		1


	//   ....[103]....
        /*12cc*/ 	.word	0x000242b0
        /*12d0*/ 	.word	0x00000006
        /*12d4*/ 	.word	0x00038840
        /*12d8*/ 	.short	0x010a
        /*12da*/ 	.byte	0x3f
	.zero		1


	//   ....[104]....
        /*12dc*/ 	.word	0x00024770
        /*12e0*/ 	.word	0x00000006
        /*12e4*/ 	.word	0x00038860
        /*12e8*/ 	.short	0x010a
        /*12ea*/ 	.byte	0x3f
	.zero		1


	//   ....[105]....
        /*12ec*/ 	.word	0x00025870
        /*12f0*/ 	.word	0x00000004
        /*12f4*/ 	.word	0x00038820
        /*12f8*/ 	.short	0x010a
        /*12fa*/ 	.byte	0x3f
	.zero		1


	//   ....[106]....
        /*12fc*/ 	.word	0x00025a10
        /*1300*/ 	.word	0x00000005
        /*1304*/ 	.word	0x00038840
        /*1308*/ 	.short	0x010a
        /*130a*/ 	.byte	0x3f
	.zero		1


	//   ....[107]....
        /*130c*/ 	.word	0x00025a60
        /*1310*/ 	.word	0x00000019
        /*1314*/ 	.word	0x00038840
        /*1318*/ 	.short	0x010a
        /*131a*/ 	.byte	0x3f
	.zero		1


	//   ....[108]....
        /*131c*/ 	.word	0x00025ab0
        /*1320*/ 	.word	0x00000005
        /*1324*/ 	.word	0x00038860
        /*1328*/ 	.short	0x010a
        /*132a*/ 	.byte	0x3f
	.zero		1


	//----- nvinfo : EIATTR_NUM_MBARRIERS
	.align		4
.L_650:
        /*132c*/ 	.byte	0x03, 0x38
        /*132e*/ 	.short	0x0017


	//----- nvinfo : EIATTR_EXIT_INSTR_OFFSETS
	.align		4
        /*1330*/ 	.byte	0x04, 0x1c
        /*1332*/ 	.short	(.L_652 - .L_651)


	//   ....[0]....
.L_651:
        /*1334*/ 	.word	0x00020f50


	//----- nvinfo : EIATTR_MAX_THREADS
	.align		4
.L_652:
        /*1338*/ 	.byte	0x04, 0x05
        /*133a*/ 	.short	(.L_654 - .L_653)
.L_653:
        /*133c*/ 	.word	0x00000180
        /*1340*/ 	.word	0x00000001
        /*1344*/ 	.word	0x00000001


	//----- nvinfo : EIATTR_CRS_STACK_SIZE
	.align		4
.L_654:
        /*1348*/ 	.byte	0x04, 0x1e
        /*134a*/ 	.short	(.L_656 - .L_655)
.L_655:
        /*134c*/ 	.word	0x00000000


	//----- nvinfo : EIATTR_CBANK_PARAM_SIZE
	.align		4
.L_656:
        /*1350*/ 	.byte	0x03, 0x19
        /*1352*/ 	.short	0x0bf0


	//----- nvinfo : EIATTR_PARAM_CBANK
	.align		4
        /*1354*/ 	.byte	0x04, 0x0a
        /*1356*/ 	.short	(.L_658 - .L_657)
	.align		4
.L_657:
        /*1358*/ 	.word	index@(.nv.constant0._ZN7cutlass13device_kernelIN5flash11enable_sm90INS1_16FlashAttnFwdSm90INS1_25CollectiveMainloopFwdSm90ILi2EN4cute5tupleIJNS5_1CILi1EEES8_S8_EEENS6_IJNS7_ILi64EEESA_SA_EEELi512ENS_10bfloat16_tEfNS_4arch4Sm90ELb1ELb0ELb1ELb1ELb1ELb1ELb1ELb0ELb0ELb1ELb0ELb0EEENS1_21CollectiveEpilogueFwdINS6_IJSA_NS7_ILi512EEESA_EEES9_SC_SE_Li256ELb1ELb1ELb0ELb0EEENS1_36VarlenDynamicPersistentTileSchedulerILi64ELi64ELi256ELi128ELb0ELb1ELb1ELb1ELb1ELb1EEEEEEEEEvNT_6ParamsE)
        /*135c*/ 	.short	0x0210
        /*135e*/ 	.short	0x0bf0


	//----- nvinfo : EIATTR_SW_WAR
	.align		4
.L_658:
        /*1360*/ 	.byte	0x04, 0x36
        /*1362*/ 	.short	(.L_660 - .L_659)
.L_659:
        /*1364*/ 	.word	0x00000008
.L_660:


//--------------------- .nv.callgraph             --------------------------
	.section	.nv.callgraph,"",@"SHT_CUDA_CALLGRAPH"
	.align	4
	.sectionentsize	8
	.align		4
        /*0000*/ 	.word	0x00000000
	.align		4
        /*0004*/ 	.word	0xffffffff
	.align		4
        /*0008*/ 	.word	index@(_ZN7cutlass13device_kernelIN5flash11enable_sm90INS1_16FlashAttnFwdSm90INS1_25CollectiveMainloopFwdSm90ILi2EN4cute5tupleIJNS5_1CILi1EEES8_S8_EEENS6_IJNS7_ILi64EEESA_SA_EEELi512ENS_10bfloat16_tEfNS_4arch4Sm90ELb0ELb0ELb1ELb0ELb1ELb0ELb0ELb0ELb0ELb1ELb0ELb0EEENS1_21CollectiveEpilogueFwdINS6_IJSA_NS7_ILi512EEESA_EEES9_SC_SE_Li256ELb0ELb1ELb0ELb0EEENS1_29StaticPersistentTileSchedulerILb0EEEEEEEEEvNT_6ParamsE)
	.align		4
        /*000c*/ 	.word	index@(__assertfail)
	.align		4
        /*0010*/ 	.word	index@(_ZN7cutlass13device_kernelIN5flash11enable_sm90INS1_16FlashAttnFwdSm90INS1_25CollectiveMainloopFwdSm90ILi2EN4cute5tupleIJNS5_1CILi1EEES8_S8_EEENS6_IJNS7_ILi64EEESA_SA_EEELi512ENS_10bfloat16_tEfNS_4arch4Sm90ELb0ELb0ELb1ELb0ELb1ELb0ELb1ELb0ELb0ELb1ELb0ELb0EEENS1_21CollectiveEpilogueFwdINS6_IJSA_NS7_ILi512EEESA_EEES9_SC_SE_Li256ELb0ELb1ELb0ELb0EEENS1_29StaticPersistentTileSchedulerILb0EEEEEEEEEvNT_6ParamsE)
	.align		4
        /*0014*/ 	.word	index@(__assertfail)
	.align		4
        /*0018*/ 	.word	index@(_ZN7cutlass13device_kernelIN5flash11enable_sm90INS1_16FlashAttnFwdSm90INS1_25CollectiveMainloopFwdSm90ILi2EN4cute5tupleIJNS5_1CILi1EEES8_S8_EEENS6_IJNS7_ILi64EEESA_SA_EEELi512ENS_10bfloat16_tEfNS_4arch4Sm90ELb0ELb0ELb1ELb1ELb1ELb0ELb0ELb0ELb0ELb1ELb0ELb0EEENS1_21CollectiveEpilogueFwdINS6_IJSA_NS7_ILi512EEESA_EEES9_SC_SE_Li256ELb1ELb1ELb0ELb0EEENS1_36VarlenDynamicPersistentTileSchedulerILi64ELi64ELi256ELi128ELb0ELb1ELb1ELb0ELb1ELb1EEEEEEEEEvNT_6ParamsE)
	.align		4
        /*001c*/ 	.word	index@(__assertfail)
	.align		4
        /*0020*/ 	.word	index@(_ZN7cutlass13device_kernelIN5flash11enable_sm90INS1_16FlashAttnFwdSm90INS1_25CollectiveMainloopFwdSm90ILi2EN4cute5tupleIJNS5_1CILi1EEES8_S8_EEENS6_IJNS7_ILi64EEESA_SA_EEELi512ENS_10bfloat16_tEfNS_4arch4Sm90ELb0ELb0ELb1ELb1ELb1ELb1ELb0ELb0ELb0ELb1ELb0ELb0EEENS1_21CollectiveEpilogueFwdINS6_IJSA_NS7_ILi512EEESA_EEES9_SC_SE_Li256ELb1ELb1ELb0ELb0EEENS1_36VarlenDynamicPersistentTileSchedulerILi64ELi64ELi256ELi128ELb0ELb1ELb1ELb0ELb1ELb1EEEEEEEEEvNT_6ParamsE)
	.align		4
        /*0024*/ 	.word	index@(__assertfail)
	.align		4
        /*0028*/ 	.word	index@(_ZN7cutlass13device_kernelIN5flash11enable_sm90INS1_16FlashAttnFwdSm90INS1_25CollectiveMainloopFwdSm90ILi2EN4cute5tupleIJNS5_1CILi1EEES8_S8_EEENS6_IJNS7_ILi64EEESA_SA_EEELi512ENS_10bfloat16_tEfNS_4arch4Sm90ELb0ELb0ELb1ELb1ELb1ELb0ELb1ELb0ELb0ELb1ELb0ELb0EEENS1_21CollectiveEpilogueFwdINS6_IJSA_NS7_ILi512EEESA_EEES9_SC_SE_Li256ELb1ELb1ELb0ELb0EEENS1_36VarlenDynamicPersistentTileSchedulerILi64ELi64ELi256ELi128ELb0ELb1ELb1ELb0ELb1ELb1EEEEEEEEEvNT_6ParamsE)
	.align		4
        /*002c*/ 	.word	index@(__assertfail)
	.align		4
        /*0030*/ 	.word	index@(_ZN7cutlass13device_kernelIN5flash11enable_sm90INS1_16FlashAttnFwdSm90INS1_25CollectiveMainloopFwdSm90ILi2EN4cute5tupleIJNS5_1CILi1EEES8_S8_EEENS6_IJNS7_ILi64EEESA_SA_EEELi512ENS_10bfloat16_tEfNS_4arch4Sm90ELb0ELb0ELb1ELb1ELb1ELb1ELb1ELb0ELb0ELb1ELb0ELb0EEENS1_21CollectiveEpilogueFwdINS6_IJSA_NS7_ILi512EEESA_EEES9_SC_SE_Li256ELb1ELb1ELb0ELb0EEENS1_36VarlenDynamicPersistentTileSchedulerILi64ELi64ELi256ELi128ELb0ELb1ELb1ELb0ELb1ELb1EEEEEEEEEvNT_6ParamsE)
	.align		4
        /*0034*/ 	.word	index@(__assertfail)
	.align		4
        /*0038*/ 	.word	index@(_ZN7cutlass13device_kernelIN5flash11enable_sm90INS1_16FlashAttnFwdSm90INS1_25CollectiveMainloopFwdSm90ILi2EN4cute5tupleIJNS5_1CILi1EEES8_S8_EEENS6_IJNS7_ILi64EEESA_SA_EEELi512ENS_10bfloat16_tEfNS_4arch4Sm90ELb0ELb1ELb1ELb0ELb1ELb0ELb0ELb0ELb0ELb1ELb0ELb0EEENS1_21CollectiveEpilogueFwdINS6_IJSA_NS7_ILi512EEESA_EEES9_SC_SE_Li256ELb0ELb1ELb0ELb0EEENS1_30DynamicPersistentTileSchedulerILi256ELi128ELb0ELb1ELb1EEEEEEEEEvNT_6ParamsE)
	.align		4
        /*003c*/ 	.word	index@(__assertfail)
	.align		4
        /*0040*/ 	.word	index@(_ZN7cutlass13device_kernelIN5flash11enable_sm90INS1_16FlashAttnFwdSm90INS1_25CollectiveMainloopFwdSm90ILi2EN4cute5tupleIJNS5_1CILi1EEES8_S8_EEENS6_IJNS7_ILi64EEESA_SA_EEELi512ENS_10bfloat16_tEfNS_4arch4Sm90ELb0ELb1ELb1ELb0ELb1ELb0ELb1ELb0ELb0ELb1ELb0ELb0EEENS1_21CollectiveEpilogueFwdINS6_IJSA_NS7_ILi512EEESA_EEES9_SC_SE_Li256ELb0ELb1ELb0ELb0EEENS1_30DynamicPersistentTileSchedulerILi256ELi128ELb0ELb1ELb1EEEEEEEEEvNT_6ParamsE)
	.align		4
        /*0044*/ 	.word	index@(__assertfail)
	.align		4
        /*0048*/ 	.word	index@(_ZN7cutlass13device_kernelIN5flash11enable_sm90INS1_16FlashAttnFwdSm90INS1_25CollectiveMainloopFwdSm90ILi2EN4cute5tupleIJNS5_1CILi1EEES8_S8_EEENS6_IJNS7_ILi64EEESA_SA_EEELi512ENS_10bfloat16_tEfNS_4arch4Sm90ELb0ELb1ELb1ELb1ELb1ELb0ELb0ELb0ELb0ELb1ELb0ELb0EEENS1_21CollectiveEpilogueFwdINS6_IJSA_NS7_ILi512EEESA_EEES9_SC_SE_Li256ELb1ELb1ELb0ELb0EEENS1_36VarlenDynamicPersistentTileSchedulerILi64ELi64ELi256ELi128ELb0ELb1ELb1ELb1ELb0ELb1EEEEEEEEEvNT_6ParamsE)
	.align		4
        /*004c*/ 	.word	index@(__assertfail)
	.align		4
        /*0050*/ 	.word	index@(_ZN7cutlass13device_kernelIN5flash11enable_sm90INS1_16FlashAttnFwdSm90INS1_25CollectiveMainloopFwdSm90ILi2EN4cute5tupleIJNS5_1CILi1EEES8_S8_EEENS6_IJNS7_ILi64EEESA_SA_EEELi512ENS_10bfloat16_tEfNS_4arch4Sm90ELb0ELb1ELb1ELb1ELb1ELb1ELb0ELb0ELb0ELb1ELb0ELb0EEENS1_21CollectiveEpilogueFwdINS6_IJSA_NS7_ILi512EEESA_EEES9_SC_SE_Li256ELb1ELb1ELb0ELb0EEENS1_36VarlenDynamicPersistentTileSchedulerILi64ELi64ELi256ELi128ELb0ELb1ELb1ELb1ELb0ELb1EEEEEEEEEvNT_6ParamsE)
	.align		4
        /*0054*/ 	.word	index@(__assertfail)
	.align		4
        /*0058*/ 	.word	index@(_ZN7cutlass13device_kernelIN5flash11enable_sm90INS1_16FlashAttnFwdSm90INS1_25CollectiveMainloopFwdSm90ILi2EN4cute5tupleIJNS5_1CILi1EEES8_S8_EEENS6_IJNS7_ILi64EEESA_SA_EEELi512ENS_10bfloat16_tEfNS_4arch4Sm90ELb0ELb1ELb1ELb1ELb1ELb0ELb1ELb0ELb0ELb1ELb0ELb0EEENS1_21CollectiveEpilogueFwdINS6_IJSA_NS7_ILi512EEESA_EEES9_SC_SE_Li256ELb1ELb1ELb0ELb0EEENS1_36VarlenDynamicPersistentTileSchedulerILi64ELi64ELi256ELi128ELb0ELb1ELb1ELb1ELb0ELb1EEEEEEEEEvNT_6ParamsE)
	.align		4
        /*005c*/ 	.word	index@(__assertfail)
	.align		4
        /*0060*/ 	.word	index@(_ZN7cutlass13device_kernelIN5flash11enable_sm90INS1_16FlashAttnFwdSm90INS1_25CollectiveMainloopFwdSm90ILi2EN4cute5tupleIJNS5_1CILi1EEES8_S8_EEENS6_IJNS7_ILi64EEESA_SA_EEELi512ENS_10bfloat16_tEfNS_4arch4Sm90ELb0ELb1ELb1ELb1ELb1ELb1ELb1ELb0ELb0ELb1ELb0ELb0EEENS1_21CollectiveEpilogueFwdINS6_IJSA_NS7_ILi512EEESA_EEES9_SC_SE_Li256ELb1ELb1ELb0ELb0EEENS1_36VarlenDynamicPersistentTileSchedulerILi64ELi64ELi256ELi128ELb0ELb1ELb1ELb1ELb0ELb1EEEEEEEEEvNT_6ParamsE)
	.align		4
        /*0064*/ 	.word	index@(__assertfail)
	.align		4
        /*0068*/ 	.word	index@(_ZN7cutlass13device_kernelIN5flash11enable_sm90INS1_16FlashAttnFwdSm90INS1_25CollectiveMainloopFwdSm90ILi2EN4cute5tupleIJNS5_1CILi1EEES8_S8_EEENS6_IJNS7_ILi64EEESA_SA_EEELi512ENS_10bfloat16_tEfNS_4arch4Sm90ELb1ELb0ELb1ELb0ELb1ELb0ELb0ELb0ELb0ELb1ELb0ELb0EEENS1_21CollectiveEpilogueFwdINS6_IJSA_NS7_ILi512EEESA_EEES9_SC_SE_Li256ELb0ELb1ELb0ELb0EEENS1_30DynamicPersistentTileSchedulerILi256ELi128ELb0ELb1ELb1EEEEEEEEEvNT_6ParamsE)
	.align		4
        /*006c*/ 	.word	index@(__assertfail)
	.align		4
        /*0070*/ 	.word	index@(_ZN7cutlass13device_kernelIN5flash11enable_sm90INS1_16FlashAttnFwdSm90INS1_25CollectiveMainloopFwdSm90ILi2EN4cute5tupleIJNS5_1CILi1EEES8_S8_EEENS6_IJNS7_ILi64EEESA_SA_EEELi512ENS_10bfloat16_tEfNS_4arch4Sm90ELb1ELb0ELb1ELb0ELb1ELb0ELb1ELb0ELb0ELb1ELb0ELb0EEENS1_21CollectiveEpilogueFwdINS6_IJSA_NS7_ILi512EEESA_EEES9_SC_SE_Li256ELb0ELb1ELb0ELb0EEENS1_30DynamicPersistentTileSchedulerILi256ELi128ELb0ELb1ELb1EEEEEEEEEvNT_6ParamsE)
	.align		4
        /*0074*/ 	.word	index@(__assertfail)
	.align		4
        /*0078*/ 	.word	index@(_ZN7cutlass13device_kernelIN5flash11enable_sm90INS1_16FlashAttnFwdSm90INS1_25CollectiveMainloopFwdSm90ILi2EN4cute5tupleIJNS5_1CILi1EEES8_S8_EEENS6_IJNS7_ILi64EEESA_SA_EEELi512ENS_10bfloat16_tEfNS_4arch4Sm90ELb1ELb0ELb1ELb1ELb1ELb0ELb0ELb0ELb0ELb1ELb0ELb0EEENS1_21CollectiveEpilogueFwdINS6_IJSA_NS7_ILi512EEESA_EEES9_SC_SE_Li256ELb1ELb1ELb0ELb0EEENS1_36VarlenDynamicPersistentTileSchedulerILi64ELi64ELi256ELi128ELb0ELb1ELb1ELb1ELb1ELb1EEEEEEEEEvNT_6ParamsE)
	.align		4
        /*007c*/ 	.word	index@(__assertfail)
	.align		4
        /*0080*/ 	.word	index@(_ZN7cutlass13device_kernelIN5flash11enable_sm90INS1_16FlashAttnFwdSm90INS1_25CollectiveMainloopFwdSm90ILi2EN4cute5tupleIJNS5_1CILi1EEES8_S8_EEENS6_IJNS7_ILi64EEESA_SA_EEELi512ENS_10bfloat16_tEfNS_4arch4Sm90ELb1ELb0ELb1ELb1ELb1ELb1ELb0ELb0ELb0ELb1ELb0ELb0EEENS1_21CollectiveEpilogueFwdINS6_IJSA_NS7_ILi512EEESA_EEES9_SC_SE_Li256ELb1ELb1ELb0ELb0EEENS1_36VarlenDynamicPersistentTileSchedulerILi64ELi64ELi256ELi128ELb0ELb1ELb1ELb1ELb1ELb1EEEEEEEEEvNT_6ParamsE)
	.align		4
        /*0084*/ 	.word	index@(__assertfail)
	.align		4
        /*0088*/ 	.word	index@(_ZN7cutlass13device_kernelIN5flash11enable_sm90INS1_16FlashAttnFwdSm90INS1_25CollectiveMainloopFwdSm90ILi2EN4cute5tupleIJNS5_1CILi1EEES8_S8_EEENS6_IJNS7_ILi64EEESA_SA_EEELi512ENS_10bfloat16_tEfNS_4arch4Sm90ELb1ELb0ELb1ELb1ELb1ELb0ELb1ELb0ELb0ELb1ELb0ELb0EEENS1_21CollectiveEpilogueFwdINS6_IJSA_NS7_ILi512EEESA_EEES9_SC_SE_Li256ELb1ELb1ELb0ELb0EEENS1_36VarlenDynamicPersistentTileSchedulerILi64ELi64ELi256ELi128ELb0ELb1ELb1ELb1ELb1ELb1EEEEEEEEEvNT_6ParamsE)
	.align		4
        /*008c*/ 	.word	index@(__assertfail)
	.align		4
        /*0090*/ 	.word	index@(_ZN7cutlass13device_kernelIN5flash11enable_sm90INS1_16FlashAttnFwdSm90INS1_25CollectiveMainloopFwdSm90ILi2EN4cute5tupleIJNS5_1CILi1EEES8_S8_EEENS6_IJNS7_ILi64EEESA_SA_EEELi512ENS_10bfloat16_tEfNS_4arch4Sm90ELb1ELb0ELb1ELb1ELb1ELb1ELb1ELb0ELb0ELb1ELb0ELb0EEENS1_21CollectiveEpilogueFwdINS6_IJSA_NS7_ILi512EEESA_EEES9_SC_SE_Li256ELb1ELb1ELb0ELb0EEENS1_36VarlenDynamicPersistentTileSchedulerILi64ELi64ELi256ELi128ELb0ELb1ELb1ELb1ELb1ELb1EEEEEEEEEvNT_6ParamsE)
	.align		4
        /*0094*/ 	.word	index@(__assertfail)
	.align		4
        /*0098*/ 	.word	0x00000000
	.align		4
        /*009c*/ 	.word	0xfffffffe
	.align		4
        /*00a0*/ 	.word	0x00000000
	.align		4
        /*00a4*/ 	.word	0xfffffffd
	.align		4
        /*00a8*/ 	.word	0x00000000
	.align		4
        /*00ac*/ 	.word	0xfffffffc


//--------------------- .nv.constant4             --------------------------
	.section	.nv.constant4,"a",@progbits
	.align	8
	.align		8
.nv.constant4:
        /*0000*/ 	.dword	__assertfail
	.align		8
        /*0008*/ 	.dword	__unnamed_1
	.align		8
        /*0010*/ 	.dword	__unnamed_2
	.align		8
        /*0018*/ 	.dword	__unnamed_3
	.align		8
        /*0020*/ 	.dword	__unnamed_4
	.align		8
        /*0028*/ 	.dword	__unnamed_5
	.align		8
        /*0030*/ 	.dword	__unnamed_6
	.align		8
        /*0038*/ 	.dword	_ZN83_INTERNAL_0d86d042_47_flash_fwd_hdim64_512_bf16_paged_softcap_sm90_cu_ea41c527_48214cuda3std3__45__cpo5beginE
	.align		8
        /*0040*/ 	.dword	_ZN83_INTERNAL_0d86d042_47_flash_fwd_hdim64_512_bf16_paged_softcap_sm90_cu_ea41c527_48214cuda3std3__45__cpo3endE
	.align		8
        /*0048*/ 	.dword	_ZN83_INTERNAL_0d86d042_47_flash_fwd_hdim64_512_bf16_paged_softcap_sm90_cu_ea41c527_48214cuda3std3__45__cpo6cbeginE
	.align		8
        /*0050*/ 	.dword	_ZN83_INTERNAL_0d86d042_47_flash_fwd_hdim64_512_bf16_paged_softcap_sm90_cu_ea41c527_48214cuda3std3__45__cpo4cendE
	.align		8
        /*0058*/ 	.dword	_ZN83_INTERNAL_0d86d042_47_flash_fwd_hdim64_512_bf16_paged_softcap_sm90_cu_ea41c527_48214cuda3std3__485_GLOBAL__N__0d86d042_47_flash_fwd_hdim64_512_bf16_paged_softcap_sm90_cu_ea41c527_48216ignoreE
	.align		8
        /*0060*/ 	.dword	_ZN83_INTERNAL_0d86d042_47_flash_fwd_hdim64_512_bf16_paged_softcap_sm90_cu_ea41c527_48214cuda3std3__419piecewise_constructE
	.align		8
        /*0068*/ 	.dword	_ZN83_INTERNAL_0d86d042_47_flash_fwd_hdim64_512_bf16_paged_softcap_sm90_cu_ea41c527_48214cuda3std3__48in_placeE
	.align		8
        /*0070*/ 	.dword	_ZN83_INTERNAL_0d86d042_47_flash_fwd_hdim64_512_bf16_paged_softcap_sm90_cu_ea41c527_48214cuda3std6ranges3__45__cpo4swapE
	.align		8
        /*0078*/ 	.dword	_ZN83_INTERNAL_0d86d042_47_flash_fwd_hdim64_512_bf16_paged_softcap_sm90_cu_ea41c527_48214cuda3std6ranges3__45__cpo9iter_moveE
	.align		8
        /*0080*/ 	.dword	_ZN83_INTERNAL_0d86d042_47_flash_fwd_hdim64_512_bf16_paged_softcap_sm90_cu_ea41c527_48214cute7productE
	.align		8
        /*0088*/ 	.dword	_ZN83_INTERNAL_0d86d042_47_flash_fwd_hdim64_512_bf16_paged_softcap_sm90_cu_ea41c527_48214cute1_E
	.align		8
        /*0090*/ 	.dword	$str$23
	.align		8
        /*0098*/ 	.dword	$str$24


//--------------------- .text._ZN7cutlass13device_kernelIN5flash11enable_sm90INS1_16FlashAttnFwdSm90INS1_25CollectiveMainloopFwdSm90ILi2EN4cute5tupleIJNS5_1CILi1EEES8_S8_EEENS6_IJNS7_ILi64EEESA_SA_EEELi512ENS_10bfloat16_tEfNS_4arch4Sm90ELb0ELb0ELb1ELb0ELb1ELb0ELb0ELb0ELb0ELb1ELb0ELb0EEENS1_21CollectiveEpilogueFwdINS6_IJSA_NS7_ILi512EEESA_EEES9_SC_SE_Li256ELb0ELb1ELb0ELb0EEENS1_29StaticPersistentTileSchedulerILb0EEEEEEEEEvNT_6ParamsE --------------------------
	.section	.text._ZN7cutlass13device_kernelIN5flash11enable_sm90INS1_16FlashAttnFwdSm90INS1_25CollectiveMainloopFwdSm90ILi2EN4cute5tupleIJNS5_1CILi1EEES8_S8_EEENS6_IJNS7_ILi64EEESA_SA_EEELi512ENS_10bfloat16_tEfNS_4arch4Sm90ELb0ELb0ELb1ELb0ELb1ELb0ELb0ELb0ELb0ELb1ELb0ELb0EEENS1_21CollectiveEpilogueFwdINS6_IJSA_NS7_ILi512EEESA_EEES9_SC_SE_Li256ELb0ELb1ELb0ELb0EEENS1_29StaticPersistentTileSchedulerILb0EEEEEEEEEvNT_6ParamsE,"ax",@progbits
	.align	128
.text._ZN7cutlass13device_kernelIN5flash11enable_sm90INS1_16FlashAttnFwdSm90INS1_25CollectiveMainloopFwdSm90ILi2EN4cute5tupleIJNS5_1CILi1EEES8_S8_EEENS6_IJNS7_ILi64EEESA_SA_EEELi512ENS_10bfloat16_tEfNS_4arch4Sm90ELb0ELb0ELb1ELb0ELb1ELb0ELb0ELb0ELb0ELb1ELb0ELb0EEENS1_21CollectiveEpilogueFwdINS6_IJSA_NS7_ILi512EEESA_EEES9_SC_SE_Li256ELb0ELb1ELb0ELb0EEENS1_29StaticPersistentTileSchedulerILb0EEEEEEEEEvNT_6ParamsE:
        .type           _ZN7cutlass13device_kernelIN5flash11enable_sm90INS1_16FlashAttnFwdSm90INS1_25CollectiveMainloopFwdSm90ILi2EN4cute5tupleIJNS5_1CILi1EEES8_S8_EEENS6_IJNS7_ILi64EEESA_SA_EEELi512ENS_10bfloat16_tEfNS_4arch4Sm90ELb0ELb0ELb1ELb0ELb1ELb0ELb0ELb0ELb0ELb1ELb0ELb0EEENS1_21CollectiveEpilogueFwdINS6_IJSA_NS7_ILi512EEESA_EEES9_SC_SE_Li256ELb0ELb1ELb0ELb0EEENS1_29StaticPersistentTileSchedulerILb0EEEEEEEEEvNT_6ParamsE,@function
        .size           _ZN7cutlass13device_kernelIN5flash11enable_sm90INS1_16FlashAttnFwdSm90INS1_25CollectiveMainloopFwdSm90ILi2EN4cute5tupleIJNS5_1CILi1EEES8_S8_EEENS6_IJNS7_ILi64EEESA_SA_EEELi512ENS_10bfloat16_tEfNS_4arch4Sm90ELb0ELb0ELb1ELb0ELb1ELb0ELb0ELb0ELb0ELb1ELb0ELb0EEENS1_21CollectiveEpilogueFwdINS6_IJSA_NS7_ILi512EEESA_EEES9_SC_SE_Li256ELb0ELb1ELb0ELb0EEENS1_29StaticPersistentTileSchedulerILb0EEEEEEEEEvNT_6ParamsE,(.L_x_5803 - _ZN7cutlass13device_kernelIN5flash11enable_sm90INS1_16FlashAttnFwdSm90INS1_25CollectiveMainloopFwdSm90ILi2EN4cute5tupleIJNS5_1CILi1EEES8_S8_EEENS6_IJNS7_ILi64EEESA_SA_EEELi512ENS_10bfloat16_tEfNS_4arch4Sm90ELb0ELb0ELb1ELb0ELb1ELb0ELb0ELb0ELb0ELb1ELb0ELb0EEENS1_21CollectiveEpilogueFwdINS6_IJSA_NS7_ILi512EEESA_EEES9_SC_SE_Li256ELb0ELb1ELb0ELb0EEENS1_29StaticPersistentTileSchedulerILb0EEEEEEEEEvNT_6ParamsE)
        .other          _ZN7cutlass13device_kernelIN5flash11enable_sm90INS1_16FlashAttnFwdSm90INS1_25CollectiveMainloopFwdSm90ILi2EN4cute5tupleIJNS5_1CILi1EEES8_S8_EEENS6_IJNS7_ILi64EEESA_SA_EEELi512ENS_10bfloat16_tEfNS_4arch4Sm90ELb0ELb0ELb1ELb0ELb1ELb0ELb0ELb0ELb0ELb1ELb0ELb0EEENS1_21CollectiveEpilogueFwdINS6_IJSA_NS7_ILi512EEESA_EEES9_SC_SE_Li256ELb0ELb1ELb0ELb0EEENS1_29StaticPersistentTileSchedulerILb0EEEEEEEEEvNT_6ParamsE,@"STO_CUDA_ENTRY STV_DEFAULT"
_ZN7cutlass13device_kernelIN5flash11enable_sm90INS1_16FlashAttnFwdSm90INS1_25CollectiveMainloopFwdSm90ILi2EN4cute5tupleIJNS5_1CILi1EEES8_S8_EEENS6_IJNS7_ILi64EEESA_SA_EEELi512ENS_10bfloat16_tEfNS_4arch4Sm90ELb0ELb0ELb1ELb0ELb1ELb0ELb0ELb0ELb0ELb1ELb0ELb0EEENS1_21CollectiveEpilogueFwdINS6_IJSA_NS7_ILi512EEESA_EEES9_SC_SE_Li256ELb0ELb1ELb0ELb0EEENS1_29StaticPersistentTileSchedulerILb0EEEEEEEEEvNT_6ParamsE:
[----:B------:R-:W0:Y:S02]  /*0000*/  LDC R1, c[0x0][0x28] ;  /* 0x00000a00ff017b82 */ /* 0x000e240000000800 */
[----:B0-----:R-:W-:Y:S01]  /*0010*/  VIADD R1, R1, 0xffffffd0 ;  /* 0xffffffd001017836 */ /* 0x001fe20000000000 */
[----:B------:R-:W0:Y:S01]  /*0020*/  S2R R0, SR_TID.X ;  /* 0x0000000000007919 */ /* 0x000e220000002100 */
[----:B------:R-:W-:Y:S01]  /*0030*/  ELECT P0, URZ, PT ;  /* 0x00000000003f782f */ /* 0x000fe20003800000 */
[----:B------:R-:W-:Y:S01]  /*0040*/  UMOV UR4, 0x80 ;  /* 0x0000008000047882 */ /* 0x000fe20000000000 */
[----:B------:R-:W-:Y:S01]  /*0050*/  UMOV UR7, 0x100 ;  /* 0x0000010000077882 */ /* 0x000fe20000000000 */
[----:B0-----:R-:W-:-:S05]  /*0060*/  SHF.R.U32.HI R2, RZ, 0x5, R0 ;  /* 0x00000005ff027819 */ /* 0x001fca0000011600 */
[----:B------:R-:W0:Y:S02]  /*0070*/  SHFL.IDX PT, R3, R2, RZ, 0x1f ;  /* 0x00001fff02037589 */ /* 0x000e2400000e0000 */
[C---:B0-----:R-:W-:Y:S02]  /*0080*/  ISETP.NE.OR P0, PT, R3.reuse, RZ, !P0 ;  /* 0x000000ff0300720c */ /* 0x041fe40004705670 */
[----:B------:R-:W-:Y:S02]  /*0090*/  ISETP.NE.AND P1, PT, R3, RZ, PT ;  /* 0x000000ff0300720c */ /* 0x000fe40003f25270 */
[----:B------:R-:W-:-:S06]  /*00a0*/  SHF.R.U32.HI R3, RZ, 0x7, R0 ;  /* 0x00000007ff037819 */ /* 0x000fcc0000011600 */
[----:B------:R-:W0:Y:S03]  /*00b0*/  SHFL.IDX PT, R3, R3, RZ, 0x1f ;  /* 0x00001fff03037589 */ /* 0x000e2600000e0000 */
[----:B------:R-:W-:Y:S01]  /*00c0*/  VOTEU.ALL UP0, P0 ;  /* 0x00000000003f7886 */ /* 0x000fe20000000000 */
[----:B------:R-:W-:-:S04]  /*00d0*/  VOTEU.ALL UP1, P0 ;  /* 0x00000000003f7886 */ /* 0x000fc80000020000 */
[----:B------:R-:W1:Y:S01]  /*00e0*/  @!UP0 S2UR UR8, SR_CgaCtaId ;  /* 0x00000000000889c3 */ /* 0x000e620000008800 */
[----:B------:R-:W-:Y:S01]  /*00f0*/  @!UP0 UMOV UR6, 0x400 ;  /* 0x0000040000068882 */ /* 0x000fe20000000000 */
[----:B------:R-:W-:-:S04]  /*0100*/  @!UP0 UIADD3 UR4, -UR4, 0x100000, URZ ;  /* 0x0010000004048890 */ /* 0x000fc8000fffe13f */
[----:B------:R-:W-:Y:S02]  /*0110*/  @!UP0 USHF.L.U32 UR5, UR4, 0xb, URZ ;  /* 0x0000000b04058899 */ /* 0x000fe4000800063f */
[----:B------:R-:W-:Y:S02]  /*0120*/  @!UP0 USHF.L.U32 UR4, UR4, 0x1, URZ ;  /* 0x0000000104048899 */ /* 0x000fe4000800063f */
[----:B-1----:R-:W-:Y:S02]  /*0130*/  @!UP0 ULEA UR8, UR8, UR6, 0x18 ;  /* 0x0000000608088291 */ /* 0x002fe4000f8ec03f */
[----:B------:R-:W-:-:S04]  /*0140*/  @!UP0 UIADD3 UR6, -UR7, 0x100000, URZ ;  /* 0x0010000007068890 */ /* 0x000fc8000fffe13f */
[----:B------:R-:W-:Y:S02]  /*0150*/  @!UP0 USHF.L.U32 UR7, UR6, 0xb, URZ ;  /* 0x0000000b06078899 */ /* 0x000fe4000800063f */
[----:B------:R-:W-:Y:S01]  /*0160*/  @!UP0 USHF.L.U32 UR6, UR6, 0x1, URZ ;  /* 0x0000000106068899 */ /* 0x000fe2000800063f */
[----:B------:R-:W-:-:S05]  /*0170*/  VOTEU.ALL UP0, P0 ;  /* 0x00000000003f7886 */ /* 0x000fca0000000000 */
[----:B------:R1:W2:Y:S06]  /*0180*/  @!UP0 SYNCS.EXCH.64 URZ, [UR8+0x28c00], UR4 ;  /* 0x028c0004083f85b2 */ /* 0x0002ac0008000100 */
[----:B------:R1:W3:Y:S02]  /*0190*/  @!UP1 SYNCS.EXCH.64 URZ, [UR8+0x28c20], UR6 ;  /* 0x028c2006083f95b2 */ /* 0x0002e40008000100 */
[----:B01----:R-:W-:Y:S05]  /*01a0*/  @P1 BRA `(.L_x_0) ;  /* 0x0000000000381947 */ /* 0x003fea0003800000 */
[----:B------:R-:W0:Y:S01]  /*01b0*/  S2UR UR5, SR_CgaCtaId ;  /* 0x00000000000579c3 */ /* 0x000e220000008800 */
[----:B------:R-:W-:Y:S01]  /*01c0*/  UMOV UR4, 0x400 ;  /* 0x0000040000047882 */ /* 0x000fe20000000000 */
[----:B------:R-:W-:Y:S01]  /*01d0*/  UMOV UR7, 0x80 ;  /* 0x0000008000077882 */ /* 0x000fe20000000000 */
[----:B------:R-:W-:Y:S01]  /*01e0*/  ELECT P0, URZ, PT ;  /* 0x00000000003f782f */ /* 0x000fe20003800000 */
[----:B0-----:R-:W-:Y:S02]  /*01f0*/  ULEA UR6, UR5, UR4, 0x18 ;  /* 0x0000000405067291 */ /* 0x001fe4000f8ec03f */
[----:B------:R-:W-:-:S04]  /*0200*/  UIADD3 UR4, -UR7, 0x100000, URZ ;  /* 0x0010000007047890 */ /* 0x000fc8000fffe13f */
[----:B------:R-:W-:Y:S02]  /*0210*/  USHF.L.U32 UR5, UR4, 0xb, URZ ;  /* 0x0000000b04057899 */ /* 0x000fe4000800063f */
[----:B------:R-:W-:Y:S01]  /*0220*/  USHF.L.U32 UR4, UR4, 0x1, URZ ;  /* 0x0000000104047899 */ /* 0x000fe2000800063f */
[----:B------:R-:W0:Y:S11]  /*0230*/  FENCE.VIEW.ASYNC.S ;  /* 0x00000000000073c6 */ /* 0x000e360000000000 */
[----:B0-----:R0:W1:Y:S01]  /*0240*/  SYNCS.EXCH.64 URZ, [UR6+0x28c30], UR4 ;  /* 0x028c3004063f75b2 */ /* 0x0010620008000100 */
[----:B------:R0:W4:Y:S01]  /*0250*/  SYNCS.EXCH.64 URZ, [UR6+0x28c40], UR4 ;  /* 0x028c4004063f75b2 */ /* 0x0001220008000100 */
[----:B------:R0:W0:Y:S01]  /*0260*/  SYNCS.EXCH.64 URZ, [UR6+0x28c38], UR4 ;  /* 0x028c3804063f75b2 */ /* 0x0000220008000100 */
[----:B------:R0:W0:Y:S01]  /*0270*/  SYNCS.EXCH.64 URZ, [UR6+0x28c48], UR4 ;  /* 0x028c4804063f75b2 */ /* 0x0000220008000100 */
[----:B------:R-:W-:Y:S01]  /*0280*/  NOP ;  /* 0x0000000000007918 */ /* 0x000fe20000000000 */
.L_x_0:
[----:B------:R-:W5:Y:S01]  /*0290*/  SHFL.IDX PT, R4, R2, RZ, 0x1f ;  /* 0x00001fff02047589 */ /* 0x000f6200000e0000 */
[----:B------:R-:W-:Y:S01]  /*02a0*/  NOP ;  /* 0x0000000000007918 */ /* 0x000fe20000000000 */
[----:B-----5:R-:W-:-:S13]  /*02b0*/  ISETP.NE.AND P0, PT, R4, RZ, PT ;  /* 0x000000ff0400720c */ /* 0x020fda0003f05270 */
[----:B------:R-:W-:Y:S05]  /*02c0*/  @P0 BRA `(.L_x_1) ;  /* 0x0000000000480947 */ /* 0x000fea0003800000 */
[----:B0-----:R-:W0:Y:S01]  /*02d0*/  S2UR UR5, SR_CgaCtaId ;  /* 0x00000000000579c3 */ /* 0x001e220000008800 */
[----:B------:R-:W-:Y:S01]  /*02e0*/  UMOV UR4, 0x400 ;  /* 0x0000040000047882 */ /* 0x000fe20000000000 */
[----:B------:R-:W-:Y:S01]  /*02f0*/  UMOV UR6, 0x80 ;  /* 0x0000008000067882 */ /* 0x000fe20000000000 */
[----:B------:R-:W-:Y:S01]  /*0300*/  UMOV UR7, 0x100 ;  /* 0x0000010000077882 */ /* 0x000fe20000000000 */
[----:B------:R-:W-:Y:S01]  /*0310*/  ELECT P0, URZ, PT ;  /* 0x00000000003f782f */ /* 0x000fe20003800000 */
[----:B0-----:R-:W-:Y:S02]  /*0320*/  ULEA UR8, UR5, UR4, 0x18 ;  /* 0x0000000405087291 */ /* 0x001fe4000f8ec03f */
[----:B------:R-:W-:-:S04]  /*0330*/  UIADD3 UR4, -UR6, 0x100000, URZ ;  /* 0x0010000006047890 */ /* 0x000fc8000fffe13f */
[----:B------:R-:W-:Y:S02]  /*0340*/  USHF.L.U32 UR5, UR4, 0xb, URZ ;  /* 0x0000000b04057899 */ /* 0x000fe4000800063f */
[----:B------:R-:W-:Y:S02]  /*0350*/  USHF.L.U32 UR4, UR4, 0x1, URZ ;  /* 0x0000000104047899 */ /* 0x000fe4000800063f */
[----:B------:R-:W-:-:S04]  /*0360*/  UIADD3 UR6, -UR7, 0x100000, URZ ;  /* 0x0010000007067890 */ /* 0x000fc8000fffe13f */
[----:B------:R-:W-:Y:S02]  /*0370*/  USHF.L.U32 UR7, UR6, 0xb, URZ ;  /* 0x0000000b06077899 */ /* 0x000fe4000800063f */
[----:B------:R-:W-:Y:S01]  /*0380*/  USHF.L.U32 UR6, UR6, 0x1, URZ ;  /* 0x0000000106067899 */ /* 0x000fe2000800063f */
[----:B------:R-:W0:Y:S03]  /*0390*/  FENCE.VIEW.ASYNC.S ;  /* 0x00000000000073c6 */ /* 0x000e260000000000 */
[----:B0-----:R0:W0:Y:S08]  /*03a0*/  SYNCS.EXCH.64 URZ, [UR8+0x28c50], UR4 ;  /* 0x028c5004083f75b2 */ /* 0x0010300008000100 */
[----:B------:R0:W0:Y:S01]  /*03b0*/  SYNCS.EXCH.64 URZ, [UR8+0x28c60], UR6 ;  /* 0x028c6006083f75b2 */ /* 0x0000220008000100 */
[----:B------:R0:W0:Y:S01]  /*03c0*/  SYNCS.EXCH.64 URZ, [UR8+0x28c58], UR4 ;  /* 0x028c5804083f75b2 */ /* 0x0000220008000100 */
[----:B------:R0:W0:Y:S01]  /*03d0*/  SYNCS.EXCH.64 URZ, [UR8+0x28c68], UR6 ;  /* 0x028c6806083f75b2 */ /* 0x0000220008000100 */
[----:B------:R-:W-:Y:S01]  /*03e0*/  NOP ;  /* 0x0000000000007918 */ /* 0x000fe20000000000 */
.L_x_1:
[----:B------:R-:W5:Y:S01]  /*03f0*/  SHFL.IDX PT, R4, R2, RZ, 0x1f ;  /* 0x00001fff02047589 */ /* 0x000f6200000e0000 */
[----:B------:R-:W-:Y:S01]  /*0400*/  NOP ;  /* 0x0000000000007918 */ /* 0x000fe20000000000 */
[----:B-----5:R-:W-:-:S13]  /*0410*/  ISETP.NE.AND P0, PT, R4, RZ, PT ;  /* 0x000000ff0400720c */ /* 0x020fda0003f05270 */
[----:B------:R-:W-:Y:S05]  /*0420*/  @P0 BRA `(.L_x_2) ;  /* 0x0000000000380947 */ /* 0x000fea0003800000 */
[----:B0-----:R-:W0:Y:S01]  /*0430*/  S2UR UR5, SR_CgaCtaId ;  /* 0x00000000000579c3 */ /* 0x001e220000008800 */
        /* <DEDUP_REMOVED lines=8> */
[----:B0-----:R0:W0:Y:S01]  /*04c0*/  SYNCS.EXCH.64 URZ, [UR6+0x28c70], UR4 ;  /* 0x028c7004063f75b2 */ /* 0x0010220008000100 */
[----:B------:R0:W0:Y:S01]  /*04d0*/  SYNCS.EXCH.64 URZ, [UR6+0x28c80], UR4 ;  /* 0x028c8004063f75b2 */ /* 0x0000220008000100 */
[----:B------:R0:W0:Y:S01]  /*04e0*/  SYNCS.EXCH.64 URZ, [UR6+0x28c78], UR4 ;  /* 0x028c7804063f75b2 */ /* 0x0000220008000100 */
[----:B------:R0:W0:Y:S01]  /*04f0*/  SYNCS.EXCH.64 URZ, [UR6+0x28c88], UR4 ;  /* 0x028c8804063f75b2 */ /* 0x0000220008000100 */
[----:B------:R-:W-:Y:S01]  /*0500*/  NOP ;  /* 0x0000000000007918 */ /* 0x000fe20000000000 */
.L_x_2:
        /* <DEDUP_REMOVED lines=22> */
.L_x_3:
[----:B------:R-:W5:Y:S01]  /*0670*/  SHFL.IDX PT, R4, R2, RZ, 0x1f ;  /* 0x00001fff02047589 */ /* 0x000f6200000e0000 */
[----:B------:R-:W-:Y:S01]  /*0680*/  R2UR UR46, R3 ;  /* 0x00000000032e72ca */ /* 0x000fe200000e0000 */
        /* <DEDUP_REMOVED lines=21> */
.L_x_4:
[----:B------:R-:W-:Y:S01]  /*07e0*/  UISETP.NE.AND UP0, UPT, UR46, URZ, UPT ;  /* 0x0000003f2e00728c */ /* 0x000fe2000bf05270 */
[----:B------:R-:W-:Y:S01]  /*07f0*/  NOP ;  /* 0x0000000000007918 */ /* 0x000fe20000000000 */
[----:B------:R-:W-:Y:S01]  /*0800*/  UMOV UR38, 0x1 ;  /* 0x0000000100267882 */ /* 0x000fe20000000000 */
[----:B------:R-:W-:Y:S01]  /*0810*/  ULDC.64 UR50, c[0x0][0x208] ;  /* 0x0000820000327ab9 */ /* 0x000fe20000000a00 */
[----:B------:R-:W-:Y:S01]  /*0820*/  USEL UR38, UR38, 0x2, !UP0 ;  /* 0x0000000226267887 */ /* 0x000fe2000c000000 */
[----:B01234-:R-:W-:Y:S01]  /*0830*/  BAR.SYNC.DEFER_BLOCKING 0x0 ;  /* 0x0000000000007b1d */ /* 0x01ffe20000010000 */
[----:B------:R-:W-:-:S13]  /*0840*/  PLOP3.LUT P0, PT, PT, PT, UP0, 0x80, 0x0 ;  /* 0x000000000000781c */ /* 0x000fda0003f0f008 */
[----:B------:R-:W-:Y:S05]  /*0850*/  @!P0 BRA `(.L_x_5) ;  /* 0x0000008000b48947 */ /* 0x000fea0003800000 */
.L_x_6:
[----:B------:R-:W-:-:S08]  /*0860*/  NOP ;  /* 0x0000000000007918 */ /* 0x000fd00000000000 */
[----:B------:R-:W0:Y:S02]  /*0870*/  USETMAXREG.TRY_ALLOC.CTAPOOL UP0, 0xe8 ;  /* 0x000000e8000079c8 */ /* 0x000e240008000600 */
[----:B0-----:R-:W-:-:S13]  /*0880*/  PLOP3.LUT P0, PT, PT, PT, UP0, 0x80, 0x0 ;  /* 0x000000000000781c */ /* 0x001fda0003f0f008 */
[----:B------:R-:W-:Y:S05]  /*0890*/  @!P0 BRA `(.L_x_6) ;  /* 0xfffffffc00f08947 */ /* 0x000fea000383ffff */
[----:B------:R-:W-:Y:S01]  /*08a0*/  LOP3.LUT R2, R0, 0xffffff80, RZ, 0xc0, !PT ;  /* 0xffffff8000027812 */ /* 0x000fe200078ec0ff */
[----:B------:R-:W0:Y:S03]  /*08b0*/  S2UR UR40, SR_CTAID.X ;  /* 0x00000000002879c3 */ /* 0x000e260000002500 */
[----:B------:R-:W-:-:S05]  /*08c0*/  ISETP.NE.AND P0, PT, R2, 0x80, PT ;  /* 0x000000800200780c */ /* 0x000fca0003f05270 */
[----:B------:R-:W0:Y:S08]  /*08d0*/  LDC R2, c[0x0][0xc34] ;  /* 0x00030d00ff027b82 */ /* 0x000e300000000800 */
[----:B------:R-:W-:Y:S06]  /*08e0*/  @!P0 BAR.ARV 0x8, 0x100 ;  /* 0x0204000000008b1d */ /* 0x000fec0000002000 */
[----:B------:R-:W-:-:S13]  /*08f0*/  ISETP.GE.U32.AND P0, PT, R0, 0x100, PT ;  /* 0x000001000000780c */ /* 0x000fda0003f06070 */
[----:B------:R-:W-:Y:S06]  /*0900*/  @P0 BAR.ARV 0xf, 0x100 ;  /* 0x03c4000000000b1d */ /* 0x000fec0000002000 */
[----:B0-----:R-:W-:-:S13]  /*0910*/  ISETP.LE.AND P0, PT, R2, UR40, PT ;  /* 0x0000002802007c0c */ /* 0x001fda000bf03270 */
[----:B------:R-:W-:Y:S05]  /*0920*/  @P0 EXIT ;  /* 0x000000000000094d */ /* 0x000fea0003800000 */
[----:B------:R-:W-:Y:S01]  /*0930*/  VIADD R0, R0, 0xffffff80 ;  /* 0xffffff8000007836 */ /* 0x000fe20000000000 */
[----:B------:R-:W0:Y:S01]  /*0940*/  S2UR UR39, SR_CgaCtaId ;  /* 0x00000000002779c3 */ /* 0x000e220000008800 */
[----:B------:R-:W-:Y:S01]  /*0950*/  UMOV UR42, 0x400 ;  /* 0x00000400002a7882 */ /* 0x000fe20000000000 */
[----:B------:R-:W-:Y:S01]  /*0960*/  IMAD.MOV.U32 R23, RZ, RZ, 0x40 ;  /* 0x00000040ff177424 */ /* 0x000fe200078e00ff */
[----:B------:R-:W-:Y:S01]  /*0970*/  ULOP3.LUT UR41, UR38, 0x1, URZ, 0xfc, !UPT ;  /* 0x0000000126297892 */ /* 0x000fe2000f8efc3f */
[----:B------:R-:W-:Y:S01]  /*0980*/  SHF.R.S32.HI R3, RZ, 0x1f, R0 ;  /* 0x0000001fff037819 */ /* 0x000fe20000011400 */
[----:B------:R-:W-:Y:S01]  /*0990*/  UMOV UR36, URZ ;  /* 0x0000003f00247c82 */ /* 0x000fe20008000000 */
[----:B------:R-:W-:Y:S01]  /*09a0*/  UMOV UR37, URZ ;  /* 0x0000003f00257c82 */ /* 0x000fe20008000000 */
[----:B------:R-:W-:Y:S01]  /*09b0*/  UMOV UR47, URZ ;  /* 0x0000003f002f7c82 */ /* 0x000fe20008000000 */
[CC--:B------:R-:W-:Y:S02]  /*09c0*/  LEA.HI R2, R3.reuse, R0.reuse, RZ, 0x4 ;  /* 0x0000000003027211 */ /* 0x0c0fe400078f20ff */
[----:B------:R-:W-:-:S02]  /*09d0*/  LEA.HI R4, R3, R0, RZ, 0x5 ;  /* 0x0000000003047211 */ /* 0x000fc400078f28ff */
[----:B------:R-:W-:Y:S02]  /*09e0*/  SHF.R.S32.HI R9, RZ, 0x4, R2 ;  /* 0x00000004ff097819 */ /* 0x000fe40000011402 */
[CC--:B------:R-:W-:Y:S02]  /*09f0*/  LEA.HI R5, R3.reuse, R0.reuse, RZ, 0x7 ;  /* 0x0000000003057211 */ /* 0x0c0fe400078f38ff */
[C---:B------:R-:W-:Y:S02]  /*0a00*/  LOP3.LUT R7, R2.reuse, 0xfffffff0, RZ, 0xc0, !PT ;  /* 0xfffffff002077812 */ /* 0x040fe400078ec0ff */
[----:B------:R-:W-:Y:S02]  /*0a10*/  SHF.R.S32.HI R11, RZ, 0x5, R4 ;  /* 0x00000005ff0b7819 */ /* 0x000fe40000011404 */
[----:B------:R-:W-:Y:S01]  /*0a20*/  LEA.HI R2, R2, R9, RZ, 0x1 ;  /* 0x0000000902027211 */ /* 0x000fe200078f08ff */
[----:B------:R-:W-:Y:S01]  /*0a30*/  IMAD.IADD R7, R0, 0x1, -R7 ;  /* 0x0000000100077824 */ /* 0x000fe200078e0a07 */
[----:B------:R-:W-:-:S02]  /*0a40*/  LEA.HI R6, R3, R0, RZ, 0x2 ;  /* 0x0000000003067211 */ /* 0x000fc400078f10ff */
[----:B------:R-:W-:Y:S01]  /*0a50*/  LEA.HI R211, R3, R0, RZ, 0x3 ;  /* 0x0000000003d37211 */ /* 0x000fe200078f18ff */
[----:B0-----:R-:W-:Y:S01]  /*0a60*/  ULEA UR42, UR39, UR42, 0x18 ;  /* 0x0000002a272a7291 */ /* 0x001fe2000f8ec03f */
[----:B------:R-:W-:Y:S02]  /*0a70*/  SHF.R.S32.HI R4, RZ, 0x1f, R4 ;  /* 0x0000001fff047819 */ /* 0x000fe40000011404 */
[----:B------:R-:W-:Y:S02]  /*0a80*/  LOP3.LUT R3, R5, 0xffffff80, RZ, 0xc0, !PT ;  /* 0xffffff8005037812 */ /* 0x000fe400078ec0ff */
[----:B------:R-:W-:Y:S02]  /*0a90*/  LOP3.LUT R2, R2, 0x1ffffffe, RZ, 0xc0, !PT ;  /* 0x1ffffffe02027812 */ /* 0x000fe400078ec0ff */
[----:B------:R-:W-:Y:S01]  /*0aa0*/  LEA.HI R4, R4, R11, RZ, 0x2 ;  /* 0x0000000b04047211 */ /* 0x000fe200078f10ff */
[----:B------:R-:W-:Y:S01]  /*0ab0*/  IMAD.IADD R3, R0, 0x1, -R3 ;  /* 0x0000000100037824 */ /* 0x000fe200078e0a03 */
[----:B------:R-:W-:Y:S01]  /*0ac0*/  LOP3.LUT R209, R211, 0xfffffff8, RZ, 0xc0, !PT ;  /* 0xfffffff8d3d17812 */ /* 0x000fe200078ec0ff */
[----:B------:R-:W-:Y:S01]  /*0ad0*/  IMAD.IADD R9, R9, 0x1, -R2 ;  /* 0x0000000109097824 */ /* 0x000fe200078e0a02 */
[----:B------:R-:W-:-:S02]  /*0ae0*/  LOP3.LUT R13, R6, 0xfffffffc, RZ, 0xc0, !PT ;  /* 0xfffffffc060d7812 */ /* 0x000fc400078ec0ff */
[----:B------:R-:W-:Y:S01]  /*0af0*/  SHF.R.S32.HI R210, RZ, 0x7, R5 ;  /* 0x00000007ffd27819 */ /* 0x000fe20000011405 */
[----:B------:R-:W-:Y:S01]  /*0b00*/  IMAD.IADD R209, R0, 0x1, -R209 ;  /* 0x0000000100d17824 */ /* 0x000fe200078e0ad1 */
[----:B------:R-:W-:Y:S01]  /*0b10*/  LOP3.LUT R4, R4, 0x3ffffc, RZ, 0xc0, !PT ;  /* 0x003ffffc04047812 */ /* 0x000fe200078ec0ff */
[----:B------:R-:W-:Y:S01]  /*0b20*/  IMAD.SHL.U32 R9, R9, 0x8, RZ ;  /* 0x0000000809097824 */ /* 0x000fe200078e00ff */
[--C-:B------:R-:W-:Y:S01]  /*0b30*/  SHF.R.S32.HI R2, RZ, 0x1f, R7.reuse ;  /* 0x0000001fff027819 */ /* 0x100fe20000011407 */
[----:B------:R-:W-:Y:S01]  /*0b40*/  IMAD R15, R210, 0x100, R7 ;  /* 0x00000100d20f7824 */ /* 0x000fe200078e0207 */
[----:B------:R-:W-:Y:S01]  /*0b50*/  IADD3 R13, R0, -R13, RZ ;  /* 0x8000000d000d7210 */ /* 0x000fe20007ffe0ff */
[----:B------:R-:W-:Y:S01]  /*0b60*/  IMAD.IADD R8, R11, 0x1, -R4 ;  /* 0x000000010b087824 */ /* 0x000fe200078e0a04 */
[----:B------:R-:W-:Y:S01]  /*0b70*/  SHF.R.S32.HI R0, RZ, 0x1f, R3 ;  /* 0x0000001fff007819 */ /* 0x000fe20000011403 */
[----:B------:R-:W-:Y:S01]  /*0b80*/  IMAD.SHL.U32 R16, R209, 0x8, RZ ;  /* 0x00000008d1107824 */ /* 0x000fe200078e00ff */
[----:B------:R-:W-:-:S02]  /*0b90*/  LEA.HI R6, R2, R7, RZ, 0x3 ;  /* 0x0000000702067211 */ /* 0x000fc400078f18ff */
[----:B------:R-:W-:Y:S01]  /*0ba0*/  LEA.HI R2, R0, R3, RZ, 0x2 ;  /* 0x0000000300027211 */ /* 0x000fe200078f10ff */
[----:B------:R-:W-:Y:S01]  /*0bb0*/  VIADD R188, R16, 0x80 ;  /* 0x0000008010bc7836 */ /* 0x000fe20000000000 */
[----:B------:R-:W-:Y:S01]  /*0bc0*/  LOP3.LUT R4, R6, 0xfffffff8, RZ, 0xc0, !PT ;  /* 0xfffffff806047812 */ /* 0x000fe200078ec0ff */
[----:B------:R-:W-:Y:S01]  /*0bd0*/  VIADD R187, R16, 0xc0 ;  /* 0x000000c010bb7836 */ /* 0x000fe20000000000 */
[----:B------:R-:W-:Y:S01]  /*0be0*/  LEA R12, R8, R15, 0x4 ;  /* 0x0000000f080c7211 */ /* 0x000fe200078e20ff */
[----:B------:R-:W-:Y:S01]  /*0bf0*/  VIADD R186, R16, 0x100 ;  /* 0x0000010010ba7836 */ /* 0x000fe20000000000 */
[----:B------:R-:W-:Y:S01]  /*0c00*/  LOP3.LUT R8, R2, 0x7ffffffc, RZ, 0xc0, !PT ;  /* 0x7ffffffc02087812 */ /* 0x000fe200078ec0ff */
[----:B------:R-:W-:Y:S01]  /*0c10*/  IMAD.IADD R7, R7, 0x1, -R4 ;  /* 0x0000000107077824 */ /* 0x000fe200078e0a04 */
[----:B------:R-:W-:Y:S01]  /*0c20*/  LEA.HI R4, R0, R3, RZ, 0x5 ;  /* 0x0000000300047211 */ /* 0x000fe200078f28ff */
[----:B------:R-:W-:Y:S01]  /*0c30*/  IMAD.U32 R215, R12, 0x40, R9 ;  /* 0x000000400cd77824 */ /* 0x000fe200078e0009 */
[----:B------:R-:W-:Y:S01]  /*0c40*/  SHF.R.S32.HI R0, RZ, 0x2, R2 ;  /* 0x00000002ff007819 */ /* 0x000fe20000011402 */
[----:B------:R-:W-:Y:S01]  /*0c50*/  IMAD.IADD R17, R3, 0x1, -R8 ;  /* 0x0000000103117824 */ /* 0x000fe200078e0a08 */
[----:B------:R-:W-:Y:S01]  /*0c60*/  SHF.R.S32.HI R3, RZ, 0x1f, R2 ;  /* 0x0000001fff037819 */ /* 0x000fe20000011402 */
[----:B------:R-:W-:Y:S01]  /*0c70*/  IMAD.SHL.U32 R2, R7, 0x40, RZ ;  /* 0x0000004007027824 */ /* 0x000fe200078e00ff */
[----:B------:R-:W-:Y:S01]  /*0c80*/  SHF.L.U32 R6, R6, 0x6, RZ ;  /* 0x0000000606067819 */ /* 0x000fe200000006ff */
[C---:B------:R-:W-:Y:S01]  /*0c90*/  VIADD R185, R16.reuse, 0x140 ;  /* 0x0000014010b97836 */ /* 0x040fe20000000000 */
[----:B------:R-:W-:Y:S01]  /*0ca0*/  LEA.HI R3, R3, R0, RZ, 0x3 ;  /* 0x0000000003037211 */ /* 0x000fe200078f18ff */
[----:B------:R-:W-:Y:S01]  /*0cb0*/  VIADD R212, R16, 0x1c0 ;  /* 0x000001c010d47836 */ /* 0x000fe20000000000 */
[----:B------:R-:W-:Y:S01]  /*0cc0*/  LOP3.LUT R2, R2, 0x1c0, RZ, 0xc0, !PT ;  /* 0x000001c002027812 */ /* 0x000fe200078ec0ff */
[----:B------:R-:W-:Y:S01]  /*0cd0*/  IMAD.SHL.U32 R17, R17, 0x2, RZ ;  /* 0x0000000211117824 */ /* 0x000fe200078e00ff */
[----:B------:R-:W-:-:S02]  /*0ce0*/  LOP3.LUT R6, R6, 0x7ffffe00, RZ, 0xc0, !PT ;  /* 0x7ffffe0006067812 */ /* 0x000fc400078ec0ff */
[----:B------:R-:W-:Y:S02]  /*0cf0*/  LOP3.LUT R9, R2, 0x8, R9, 0xf8, !PT ;  /* 0x0000000802097812 */ /* 0x000fe400078ef809 */
[----:B------:R-:W-:Y:S01]  /*0d00*/  SHF.R.U32.HI R8, RZ, 0x3, R2 ;  /* 0x00000003ff087819 */ /* 0x000fe20000011602 */
[----:B------:R-:W-:Y:S01]  /*0d10*/  IMAD R6, R11, 0x400, R6 ;  /* 0x000004000b067824 */ /* 0x000fe200078e0206 */
[----:B------:R-:W-:Y:S02]  /*0d20*/  R2P PR, R7, 0x6 ;  /* 0x0000000607007804 */ /* 0x000fe40000000000 */
[----:B------:R-:W-:Y:S02]  /*0d30*/  LOP3.LUT R9, R9, R8, RZ, 0x3c, !PT ;  /* 0x0000000809097212 */ /* 0x000fe400078e3cff */
[----:B------:R-:W-:Y:S02]  /*0d40*/  LOP3.LUT R3, R3, 0xfffffff8, RZ, 0xc0, !PT ;  /* 0xfffffff803037812 */ /* 0x000fe400078ec0ff */
[----:B------:R-:W-:Y:S01]  /*0d50*/  LEA.HI R10, R13, R13, RZ, 0x1 ;  /* 0x0000000d0d0a7211 */ /* 0x000fe200078f08ff */
[----:B------:R-:W-:Y:S01]  /*0d60*/  IMAD.IADD R6, R6, 0x1, R9 ;  /* 0x0000000106067824 */ /* 0x000fe200078e0209 */
[----:B------:R-:W-:Y:S01]  /*0d70*/  LEA.HI R5, R5, R210, RZ, 0x1 ;  /* 0x000000d205057211 */ /* 0x000fe200078f08ff */
[----:B------:R-:W-:Y:S01]  /*0d80*/  IMAD.IADD R3, R0, 0x1, -R3 ;  /* 0x0000000100037824 */ /* 0x000fe200078e0a03 */
[----:B------:R-:W-:-:S02]  /*0d90*/  LOP3.LUT R10, R10, 0x1ffffffe, RZ, 0xc0, !PT ;  /* 0x1ffffffe0a0a7812 */ /* 0x000fc400078ec0ff */
[----:B------:R-:W-:Y:S02]  /*0da0*/  LEA R22, R6, UR42, 0x1 ;  /* 0x0000002a06167c11 */ /* 0x000fe4000f8e08ff */
[----:B------:R-:W-:Y:S01]  /*0db0*/  SHF.R.S32.HI R2, RZ, 0x5, R4 ;  /* 0x00000005ff027819 */ /* 0x000fe20000011404 */
[----:B------:R-:W-:Y:S01]  /*0dc0*/  IMAD.IADD R13, R13, 0x1, -R10 ;  /* 0x000000010d0d7824 */ /* 0x000fe200078e0a0a */
[----:B------:R-:W-:Y:S01]  /*0dd0*/  LOP3.LUT R5, R5, 0xfffffe, RZ, 0xc0, !PT ;  /* 0x00fffffe05057812 */ /* 0x000fe200078ec0ff */
[C---:B------:R-:W-:Y:S01]  /*0de0*/  VIADD R184, R22.reuse, 0x26800 ;  /* 0x0002680016b87836 */ /* 0x040fe20000000000 */
[----:B------:R-:W-:Y:S01]  /*0df0*/  SEL R23, R23, 0xffffffc0, !P2 ;  /* 0xffffffc017177807 */ /* 0x000fe20005000000 */
[----:B------:R-:W-:Y:S01]  /*0e00*/  VIADD R19, R22, 0x26820 ;  /* 0x0002682016137836 */ /* 0x000fe20000000000 */
[----:B------:R-:W-:Y:S01]  /*0e10*/  LEA R2, R2, R3, 0x4 ;  /* 0x0000000302027211 */ /* 0x000fe200078e20ff */
[----:B------:R-:W-:Y:S01]  /*0e20*/  IMAD.IADD R5, R210, 0x1, -R5 ;  /* 0x00000001d2057824 */ /* 0x000fe200078e0a05 */
[C---:B------:R-:W-:Y:S01]  /*0e30*/  @P1 IADD3 R19, R184.reuse, -0x20, RZ ;  /* 0xffffffe0b8131810 */ /* 0x040fe20007ffe0ff */
[----:B------:R-:W-:Y:S01]  /*0e40*/  IMAD.IADD R184, R184, 0x1, R23 ;  /* 0x00000001b8b87824 */ /* 0x000fe200078e0217 */
[C---:B------:R-:W-:Y:S01]  /*0e50*/  IADD3 R189, R16.reuse, 0x40, RZ ;  /* 0x0000004010bd7810 */ /* 0x040fe20007ffe0ff */
[----:B------:R-:W-:Y:S01]  /*0e60*/  IMAD.SHL.U32 R18, R5, 0x100, RZ ;  /* 0x0000010005127824 */ /* 0x000fe200078e00ff */
[----:B------:R-:W-:Y:S01]  /*0e70*/  IADD3 R213, R16, 0x180, RZ ;  /* 0x0000018010d57810 */ /* 0x000fe20007ffe0ff */
[----:B------:R-:W-:Y:S01]  /*0e80*/  IMAD R214, R13, 0x8, R2 ;  /* 0x000000080dd67824 */ /* 0x000fe200078e0202 */
[----:B------:R-:W-:Y:S01]  /*0e90*/  SHF.R.S32.HI R211, RZ, 0x3, R211 ;  /* 0x00000003ffd37819 */ /* 0x000fe200000114d3 */
[----:B------:R-:W-:Y:S01]  /*0ea0*/  IMAD.IADD R23, R23, 0x1, R19 ;  /* 0x0000000117177824 */ /* 0x000fe200078e0213 */
[----:B------:R-:W-:-:S02]  /*0eb0*/  SHF.R.S32.HI R222, RZ, 0x1f, R189 ;  /* 0x0000001fffde7819 */ /* 0x000fc400000114bd */
[----:B------:R-:W-:Y:S02]  /*0ec0*/  SHF.R.S32.HI R221, RZ, 0x1f, R188 ;  /* 0x0000001fffdd7819 */ /* 0x000fe400000114bc */
[----:B------:R-:W-:Y:S02]  /*0ed0*/  SHF.R.S32.HI R220, RZ, 0x1f, R187 ;  /* 0x0000001fffdc7819 */ /* 0x000fe400000114bb */
[----:B------:R-:W-:Y:S02]  /*0ee0*/  SHF.R.S32.HI R219, RZ, 0x1f, R186 ;  /* 0x0000001fffdb7819 */ /* 0x000fe400000114ba */
[----:B------:R-:W-:Y:S02]  /*0ef0*/  SHF.R.S32.HI R218, RZ, 0x1f, R185 ;  /* 0x0000001fffda7819 */ /* 0x000fe400000114b9 */
[----:B------:R-:W-:Y:S02]  /*0f00*/  SHF.R.S32.HI R217, RZ, 0x1f, R213 ;  /* 0x0000001fffd97819 */ /* 0x000fe400000114d5 */
[----:B------:R-:W-:-:S07]  /*0f10*/  SHF.R.S32.HI R216, RZ, 0x1f, R212 ;  /* 0x0000001fffd87819 */ /* 0x000fce00000114d4 */
.L_x_48:
[----:B------:R-:W-:Y:S01]  /*0f20*/  ULDC UR4, c[0x0][0xc38] ;  /* 0x00030e0000047ab9 */ /* 0x000fe20000000800 */
[----:B------:R-:W-:Y:S01]  /*0f30*/  ULDC UR49, c[0x0][0x424] ;  /* 0x0001090000317ab9 */ /* 0x000fe20000000800 */
[----:B------:R-:W-:Y:S01]  /*0f40*/  UISETP.NE.AND UP1, UPT, UR4, 0x1, UPT ;  /* 0x000000010400788c */ /* 0x000fe2000bf25270 */
[----:B------:R-:W-:Y:S02]  /*0f50*/  ULDC UR6, c[0x0][0x2f0] ;  /* 0x0000bc0000067ab9 */ /* 0x000fe40000000800 */
[----:B------:R-:W-:Y:S01]  /*0f60*/  ULDC.64 UR4, c[0x0][0x418] ;  /* 0x0001060000047ab9 */ /* 0x000fe20000000a00 */
[----:B------:R-:W-:Y:S01]  /*0f70*/  UMOV UR43, UR40 ;  /* 0x00000028002b7c82 */ /* 0x000fe20008000000 */
[----:B------:R-:W-:Y:S01]  /*0f80*/  UISETP.NE.U32.AND UP0, UPT, UR4, URZ, UPT ;  /* 0x0000003f0400728c */ /* 0x000fe2000bf05070 */
[----:B------:R-:W-:Y:S02]  /*0f90*/  UMOV UR45, UR40 ;  /* 0x00000028002d7c82 */ /* 0x000fe40008000000 */
[----:B------:R-:W-:Y:S01]  /*0fa0*/  ULDC UR4, c[0x0][0xc44] ;  /* 0x0003110000047ab9 */ /* 0x000fe20000000800 */
[----:B------:R-:W-:-:S02]  /*0fb0*/  UISETP.NE.AND.EX UP0, UPT, UR5, URZ, UPT, UP0 ;  /* 0x0000003f0500728c */ /* 0x000fc4000bf05300 */
[----:B------:R-:W-:Y:S02]  /*0fc0*/  UISETP.NE.AND UP2, UPT, UR4, 0x1, UPT ;  /* 0x000000010400788c */ /* 0x000fe4000bf45270 */
[----:B------:R-:W-:Y:S01]  /*0fd0*/  USEL UR49, UR49, 0x1, UP0 ;  /* 0x0000000131317887 */ /* 0x000fe20008000000 */
[----:B------:R-:W-:Y:S01]  /*0fe0*/  @UP1 ULDC UR4, c[0x0][0xc3c] ;  /* 0x00030f0000041ab9 */ /* 0x000fe20000000800 */
[----:B------:R-:W-:Y:S02]  /*0ff0*/  UISETP.NE.AND UP0, UPT, UR46, 0x1, UPT ;  /* 0x000000012e00788c */ /* 0x000fe4000bf05270 */
[----:B------:R-:W-:Y:S02]  /*1000*/  UIMAD.WIDE.U32 UR4, UR40, UR4, URZ ;  /* 0x00000004280472a5 */ /* 0x000fe4000f8e003f */
[----:B------:R-:W-:Y:S02]  /*1010*/  UIMAD UR49, UR49, UR6, URZ ;  /* 0x00000006313172a4 */ /* 0x000fe4000f8e023f */
[----:B------:R-:W-:Y:S01]  /*1020*/  PLOP3.LUT P0, PT, PT, PT, UP0, 0x80, 0x0 ;  /* 0x000000000000781c */ /* 0x000fe20003f0f008 */
[----:B------:R-:W-:Y:S01]  /*1030*/  @UP1 ULDC UR6, c[0x0][0xc40] ;  /* 0x0003100000061ab9 */ /* 0x000fe20000000800 */
[----:B------:R-:W-:Y:S01]  /*1040*/  @UP2 ULDC.64 UR8, c[0x0][0xc48] ;  /* 0x0003120000082ab9 */ /* 0x000fe20000000a00 */
[----:B------:R-:W-:-:S02]  /*1050*/  @UP1 USHF.R.U32.HI UR43, URZ, UR6, UR5 ;  /* 0x000000063f2b1299 */ /* 0x000fc40008011605 */
[----:B------:R-:W-:Y:S02]  /*1060*/  UIADD3 UR6, UR49, 0x3f, URZ ;  /* 0x0000003f31067890 */ /* 0x000fe4000fffe03f */
[----:B------:R-:W-:Y:S02]  /*1070*/  UIMAD.WIDE.U32 UR4, UR43, UR8, URZ ;  /* 0x000000082b0472a5 */ /* 0x000fe4000f8e003f */
[----:B------:R-:W-:Y:S01]  /*1080*/  USHF.R.S32.HI UR7, URZ, 0x1f, UR6 ;  /* 0x0000001f3f077899 */ /* 0x000fe20008011406 */
[----:B------:R-:W-:Y:S01]  /*1090*/  UMOV UR44, UR43 ;  /* 0x0000002b002c7c82 */ /* 0x000fe20008000000 */
[----:B------:R-:W-:Y:S02]  /*10a0*/  @UP2 USHF.R.U32.HI UR44, URZ, UR9, UR5 ;  /* 0x000000093f2c2299 */ /* 0x000fe40008011605 */
[----:B------:R-:W-:-:S04]  /*10b0*/  ULEA.HI UR7, UR7, UR6, URZ, 0x6 ;  /* 0x0000000607077291 */ /* 0x000fc8000f8f303f */
[----:B------:R-:W-:Y:S01]  /*10c0*/  USHF.R.S32.HI UR48, URZ, 0x6, UR7 ;  /* 0x000000063f307899 */ /* 0x000fe20008011407 */
[----:B0123-5:R-:W-:Y:S11]  /*10d0*/  @!P0 BRA `(.L_x_7) ;  /* 0x0000001800388947 */ /* 0x02fff60003800000 */
[----:B------:R-:W0:Y:S01]  /*10e0*/  SHFL.IDX PT, R0, R210, RZ, 0x1f ;  /* 0x00001fffd2007589 */ /* 0x000e2200000e0000 */
[----:B------:R-:W-:-:S06]  /*10f0*/  UISETP.NE.AND UP0, UPT, UR41, 0x3, UPT ;  /* 0x000000032900788c */ /* 0x000fcc000bf05270 */
[----:B------:R-:W-:Y:S02]  /*1100*/  PLOP3.LUT P0, PT, PT, PT, UP0, 0x80, 0x0 ;  /* 0x000000000000781c */ /* 0x000fe40003f0f008 */
[----:B0-----:R-:W-:-:S13]  /*1110*/  R2UR UR4, R0 ;  /* 0x00000000000472ca */ /* 0x001fda00000e0000 */
[----:B------:R-:W-:-:S04]  /*1120*/  ULEA.HI UR5, UR4, UR4, URZ, 0x1 ;  /* 0x0000000404057291 */ /* 0x000fc8000f8f083f */
[----:B------:R-:W-:-:S04]  /*1130*/  ULOP3.LUT UR5, UR5, 0x1fffe, URZ, 0xc0, !UPT ;  /* 0x0001fffe05057892 */ /* 0x000fc8000f8ec03f */
[----:B------:R-:W-:-:S04]  /*1140*/  UIADD3 UR5, UR4, -UR5, URZ ;  /* 0x8000000504057290 */ /* 0x000fc8000fffe03f */
[----:B------:R-:W-:-:S04]  /*1150*/  ULEA UR5, UR5, UR42, 0xf ;  /* 0x0000002a05057291 */ /* 0x000fc8000f8e783f */
[----:B------:R-:W-:-:S04]  /*1160*/  UIADD3 UR5, UR5, 0x400, URZ ;  /* 0x0000040005057890 */ /* 0x000fc8000fffe03f */
[----:B------:R-:W-:-:S04]  /*1170*/  USHF.R.U32.HI UR5, URZ, 0x4, UR5 ;  /* 0x000000043f057899 */ /* 0x000fc80008011605 */
[----:B------:R-:W-:-:S04]  /*1180*/  ULOP3.LUT UR5, UR5, 0x3fff, URZ, 0xc0, !UPT ;  /* 0x00003fff05057892 */ /* 0x000fc8000f8ec03f */
[----:B------:R-:W-:Y:S01]  /*1190*/  ULOP3.LUT UR20, UR5, 0x2000000, URZ, 0xfc, !UPT ;  /* 0x0200000005147892 */ /* 0x000fe2000f8efc3f */
[----:B------:R-:W-:Y:S11]  /*11a0*/  @!P0 BRA `(.L_x_8) ;  /* 0x0000000000048947 */ /* 0x000ff60003800000 */
[----:B------:R-:W-:Y:S01]  /*11b0*/  BPT.TRAP 0x1 ;  /* 0x000000040000795c */ /* 0x000fe20000300000 */
.L_x_8:
[----:B------:R-:W-:Y:S01]  /*11c0*/  ULEA UR16, UR47, UR42, 0x3 ;  /* 0x0000002a2f107291 */ /* 0x000fe2000f8e183f */
[----:B------:R-:W-:-:S04]  /*11d0*/  MOV R0, UR37 ;  /* 0x0000002500007c02 */ /* 0x000fc80008000f00 */
[----:B------:R-:W-:-:S04]  /*11e0*/  SHF.L.U32 R0, R0, 0x1f, RZ ;  /* 0x0000001f00007819 */ /* 0x000fc800000006ff */
[----:B------:R-:W0:Y:S02]  /*11f0*/  SYNCS.PHASECHK.TRANS64.TRYWAIT P1, [UR16+0x28c50], R0 ;  /* 0x028c5000ff0075a7 */ /* 0x000e240008020150 */
[----:B0-----:R-:W-:Y:S05]  /*1200*/  @!P1 BRA `(.L_x_9) ;  /* 0x000000b800389947 */ /* 0x001fea0003800000 */
.L_x_98:
[----:B------:R-:W-:Y:S01]  /*1210*/  BAR.SYNC.DEFER_BLOCKING 0xe, 0x100 ;  /* 0x0384000000007b1d */ /* 0x000fe20000010000 */
[----:B------:R-:W-:Y:S02]  /*1220*/  UIADD3 UR4, UR42, 0x26800, URZ ;  /* 0x000268002a047890 */ /* 0x000fe4000fffe03f */
[----:B------:R-:W-:Y:S02]  /*1230*/  ULEA UR12, UR47, UR20, 0xc ;  /* 0x000000142f0c7291 */ /* 0x000fe4000f8e603f */
[----:B------:R-:W-:Y:S01]  /*1240*/  USHF.R.U32.HI UR4, URZ, 0x4, UR4 ;  /* 0x000000043f047899 */ /* 0x000fe20008011604 */
[----:B------:R-:W-:Y:S01]  /*1250*/  UMOV UR7, 0x40000040 ;  /* 0x4000004000077882 */ /* 0x000fe20000000000 */
[----:B------:R-:W-:Y:S02]  /*1260*/  UMOV UR5, 0x40000040 ;  /* 0x4000004000057882 */ /* 0x000fe40000000000 */
[----:B------:R-:W-:Y:S01]  /*1270*/  ULOP3.LUT UR4, UR4, 0x3fff, URZ, 0xc0, !UPT ;  /* 0x00003fff04047892 */ /* 0x000fe2000f8ec03f */
[----:B------:R-:W-:Y:S01]  /*1280*/  UMOV UR6, UR12 ;  /* 0x0000000c00067c82 */ /* 0x000fe20008000000 */
[----:B------:R-:W-:-:S02]  /*1290*/  UIADD3 UR10, UR12, 0x100, URZ ;  /* 0x000001000c0a7890 */ /* 0x000fc4000fffe03f */
[----:B------:R-:W-:Y:S01]  /*12a0*/  ULOP3.LUT UR13, UR4, 0x10000, URZ, 0xfc, !UPT ;  /* 0x00010000040d7892 */ /* 0x000fe2000f8efc3f */
[----:B------:R-:W-:Y:S01]  /*12b0*/  UMOV UR11, 0x40000040 ;  /* 0x40000040000b7882 */ /* 0x000fe20000000000 */
[----:B------:R-:W-:Y:S02]  /*12c0*/  UMOV UR9, 0x40000040 ;  /* 0x4000004000097882 */ /* 0x000fe40000000000 */
[----:B------:R-:W-:Y:S02]  /*12d0*/  UIADD3 UR8, UR13, 0x4, URZ ;  /* 0x000000040d087890 */ /* 0x000fe4000fffe03f */
[----:B------:R-:W-:Y:S01]  /*12e0*/  UIADD3 UR14, UR12, 0x180, URZ ;  /* 0x000001800c0e7890 */ /* 0x000fe2000fffe03f */
[----:B------:R-:W-:Y:S01]  /*12f0*/  UMOV UR4, UR13 ;  /* 0x0000000d00047c82 */ /* 0x000fe20008000000 */
[----:B------:R-:W-:Y:S01]  /*1300*/  UMOV UR15, 0x40000040 ;  /* 0x40000040000f7882 */ /* 0x000fe20000000000 */
[----:B------:R-:W-:-:S06]  /*1310*/  WARPGROUP.ARRIVE ;  /* 0x00000000000079c5 */ /* 0x000fcc0000000000 */
[----:B------:R-:W-:Y:S01]  /*1320*/  HGMMA.64x256x16.F32.BF16 R24, gdesc[UR4].tnspB, RZ, !UPT, gsb0 ;  /* 0x43e00000041879f0 */ /* 0x000fe2000c0018ff */
[----:B------:R-:W-:Y:S02]  /*1330*/  UIADD3 UR6, UR12, 0x80, URZ ;  /* 0x000000800c067890 */ /* 0x000fe4000fffe03f */
[----:B------:R-:W-:Y:S01]  /*1340*/  UIADD3 UR4, UR13, 0x2, URZ ;  /* 0x000000020d047890 */ /* 0x000fe2000fffe03f */
[----:B------:R-:W-:Y:S01]  /*1350*/  UMOV UR7, 0x40000040 ;  /* 0x4000004000077882 */ /* 0x000fe20000000000 */
[----:B------:R-:W-:Y:S01]  /*1360*/  UMOV UR5, 0x40000040 ;  /* 0x4000004000057882 */ /* 0x000fe20000000000 */
[----:B------:R-:W-:-:S03]  /*1370*/  UIADD3 UR12, UR13, 0x6, URZ ;  /* 0x000000060d0c7890 */ /* 0x000fc6000fffe03f */
[----:B------:R-:W-:Y:S01]  /*1380*/  UMOV UR13, 0x40000040 ;  /* 0x40000040000d7882 */ /* 0x000fe20000000000 */
[----:B------:R-:W-:Y:S02]  /*1390*/  WARPGROUP.DEPBAR.LE gsb0, 0x0 ;  /* 0x00008000000079c5 */ /* 0x000fe40000010000 */
[----:B------:R-:W-:-:S15]  /*13a0*/  WARPGROUP.ARRIVE ;  /* 0x00000000000079c5 */ /* 0x000fde0000000000 */
[----:B------:R-:W-:-:S01]  /*13b0*/  NOP ;  /* 0x0000000000007918 */ /* 0x000fc20000000000 */
[----:B------:R-:W-:Y:S03]  /*13c0*/  HGMMA.64x256x16.F32.BF16 R24, gdesc[UR4].tnspB, R24, gsb0 ;  /* 0x43e00000041879f0 */ /* 0x000fe60008001818 */
[----:B------:R-:W-:Y:S02]  /*13d0*/  WARPGROUP.DEPBAR.LE gsb0, 0x0 ;  /* 0x00008000000079c5 */ /* 0x000fe40000010000 */
[----:B------:R-:W-:-:S15]  /*13e0*/  WARPGROUP.ARRIVE ;  /* 0x00000000000079c5 */ /* 0x000fde0000000000 */
[----:B------:R-:W-:-:S08]  /*13f0*/  NOP ;  /* 0x0000000000007918 */ /* 0x000fd00000000000 */
[----:B------:R-:W-:Y:S03]  /*1400*/  HGMMA.64x256x16.F32.BF16 R24, gdesc[UR8].tnspB, R24, gsb0 ;  /* 0x43e00000081879f0 */ /* 0x000fe60008001818 */
[----:B------:R-:W-:Y:S02]  /*1410*/  WARPGROUP.DEPBAR.LE gsb0, 0x0 ;  /* 0x00008000000079c5 */ /* 0x000fe40000010000 */
[----:B------:R-:W-:-:S15]  /*1420*/  WARPGROUP.ARRIVE ;  /* 0x00000000000079c5 */ /* 0x000fde0000000000 */
[----:B------:R-:W-:-:S08]  /*1430*/  NOP ;  /* 0x0000000000007918 */ /* 0x000fd00000000000 */
[----:B------:R-:W-:Y:S03]  /*1440*/  HGMMA.64x256x16.F32.BF16 R24, gdesc[UR12].tnspB, R24, gsb0 ;  /* 0x43e000000c1879f0 */ /* 0x000fe60008001818 */
[----:B------:R-:W-:Y:S02]  /*1450*/  WARPGROUP.DEPBAR.LE gsb0, 0x0 ;  /* 0x00008000000079c5 */ /* 0x000fe40000010000 */
[----:B------:R-:W-:Y:S06]  /*1460*/  BAR.ARV 0xf, 0x100 ;  /* 0x03c4000000007b1d */ /* 0x000fec0000002000 */
[----:B------:R-:W-:Y:S05]  /*1470*/  @!P0 BRA `(.L_x_10) ;  /* 0x0000000000048947 */ /* 0x000fea0003800000 */
[----:B------:R-:W-:Y:S01]  /*1480*/  BPT.TRAP 0x1 ;  /* 0x000000040000795c */ /* 0x000fe20000300000 */
.L_x_10:
[----:B------:R-:W-:Y:S02]  /*1490*/  UISETP.GE.AND UP0, UPT, UR49, 0x41, UPT ;  /* 0x000000413100788c */ /* 0x000fe4000bf06270 */
[----:B------:R-:W-:-:S04]  /*14a0*/  UIADD3 UR6, UR16, 0x28c60, URZ ;  /* 0x00028c6010067890 */ /* 0x000fc8000fffe03f */
[----:B------:R-:W-:Y:S01]  /*14b0*/  PLOP3.LUT P1, PT, PT, PT, UP0, 0x80, 0x0 ;  /* 0x000000000000781c */ /* 0x000fe20003f2f008 */
[----:B------:R-:W-:-:S09]  /*14c0*/  UPRMT UR6, UR39, 0x654, UR6 ;  /* 0x0000065427067896 */ /* 0x000fd20008000006 */
[----:B------:R-:W-:Y:S03]  /*14d0*/  SYNCS.ARRIVE.TRANS64.RED.A1T0 RZ, [UR6], RZ ;  /* 0x000000ffffff79a7 */ /* 0x000fe60008100406 */
[----:B------:R-:W-:Y:S05]  /*14e0*/  @!P1 BRA `(.L_x_11) ;  /* 0x0000000800f89947 */ /* 0x000fea0003800000 */
[----:B------:R-:W-:-:S06]  /*14f0*/  UIADD3 UR48, UR48, -0x2, URZ ;  /* 0xfffffffe30307890 */ /* 0x000fcc000fffe03f */
[----:B0-----:R-:W-:-:S07]  /*1500*/  IMAD.U32 R0, RZ, RZ, UR48 ;  /* 0x00000030ff007e24 */ /* 0x001fce000f8e00ff */
.L_x_17:
[----:B------:R-:W-:Y:S01]  /*1510*/  BAR.SYNC.DEFER_BLOCKING 0xe, 0x100 ;  /* 0x0384000000007b1d */ /* 0x000fe20000010000 */
[----:B01----:R-:W-:Y:S01]  /*1520*/  IMAD.U32 R3, RZ, RZ, UR47 ;  /* 0x0000002fff037e24 */ /* 0x003fe2000f8e00ff */
[----:B------:R-:W-:-:S03]  /*1530*/  UIADD3 UR47, UR47, 0x1, URZ ;  /* 0x000000012f2f7890 */ /* 0x000fc6000fffe03f */
[----:B------:R-:W-:Y:S01]  /*1540*/  IMAD R3, R3, 0x40, R2 ;  /* 0x0000004003037824 */ /* 0x000fe200078e0202 */
[----:B------:R-:W-:-:S04]  /*1550*/  UISETP.NE.AND UP0, UPT, UR47, 0x2, UPT ;  /* 0x000000022f00788c */ /* 0x000fc8000bf05270 */
[----:B------:R-:W-:Y:S01]  /*1560*/  LEA R3, R3, UR42, 0x2 ;  /* 0x0000002a03037c11 */ /* 0x000fe2000f8e10ff */
[----:B------:R-:W-:Y:S02]  /*1570*/  USEL UR6, URZ, 0x1, UP0 ;  /* 0x000000013f067887 */ /* 0x000fe40008000000 */
[----:B------:R-:W-:Y:S02]  /*1580*/  USEL UR47, UR47, URZ, UP0 ;  /* 0x0000003f2f2f7287 */ /* 0x000fe40008000000 */
[----:B------:R-:W-:Y:S01]  /*1590*/  ULOP3.LUT UR37, UR37, UR6, URZ, 0x3c, !UPT ;  /* 0x0000000625257292 */ /* 0x000fe2000f8e3c3f */
[----:B------:R-:W0:Y:S04]  /*15a0*/  LDS R4, [R3+0x28800] ;  /* 0x0288000003047984 */ /* 0x000e280000000800 */
[----:B------:R-:W1:Y:S01]  /*15b0*/  LDS R5, [R3+0x28820] ;  /* 0x0288200003057984 */ /* 0x000e620000000800 */
[-C--:B0-----:R-:W-:Y:S01]  /*15c0*/  FMUL.FTZ R24, R24, R4.reuse ;  /* 0x0000000418187220 */ /* 0x081fe20000410000 */
[-C--:B------:R-:W-:Y:S01]  /*15d0*/  FMUL.FTZ R25, R25, R4.reuse ;  /* 0x0000000419197220 */ /* 0x080fe20000410000 */
        /* <DEDUP_REMOVED lines=61> */
[----:B------:R-:W-:Y:S01]  /*19b0*/  FMUL.FTZ R149, R149, R4 ;  /* 0x0000000495957220 */ /* 0x000fe20000410000 */
[-C--:B-1----:R-:W-:Y:S01]  /*19c0*/  FMUL.FTZ R26, R26, R5.reuse ;  /* 0x000000051a1a7220 */ /* 0x082fe20000410000 */
        /* <DEDUP_REMOVED lines=63> */
[----:B------:R-:W-:Y:S06]  /*1dc0*/  @!P0 BRA `(.L_x_12) ;  /* 0x0000000000048947 */ /* 0x000fec0003800000 */
[----:B------:R-:W-:Y:S01]  /*1dd0*/  BPT.TRAP 0x1 ;  /* 0x000000040000795c */ /* 0x000fe20000300000 */
.L_x_12:
[----:B------:R-:W-:Y:S01]  /*1de0*/  ULEA UR6, UR47, UR42, 0x3 ;  /* 0x0000002a2f067291 */ /* 0x000fe2000f8e183f */
[----:B------:R-:W-:-:S05]  /*1df0*/  IMAD.U32 R3, RZ, RZ, UR37 ;  /* 0x00000025ff037e24 */ /* 0x000fca000f8e00ff */
[----:B------:R-:W-:-:S04]  /*1e00*/  SHF.L.U32 R3, R3, 0x1f, RZ ;  /* 0x0000001f03037819 */ /* 0x000fc800000006ff */
[----:B------:R0:W1:Y:S01]  /*1e10*/  SYNCS.PHASECHK.TRANS64.TRYWAIT P1, [UR6+0x28c50], R3 ;  /* 0x028c5003ff0075a7 */ /* 0x0000620008020146 */
[----:B------:R-:W-:Y:S05]  /*1e20*/  @!P0 BRA `(.L_x_13) ;  /* 0x0000000000048947 */ /* 0x000fea0003800000 */
[----:B------:R-:W-:Y:S01]  /*1e30*/  BPT.TRAP 0x1 ;  /* 0x000000040000795c */ /* 0x000fe20000300000 */
.L_x_13:
[----:B-1----:R-:W-:Y:S05]  /*1e40*/  @P1 BRA `(.L_x_14) ;  /* 0x0000000000081947 */ /* 0x002fea0003800000 */
[----:B------:R-:W1:Y:S02]  /*1e50*/  SYNCS.PHASECHK.TRANS64.TRYWAIT P1, [UR6+0x28c50], R3 ;  /* 0x028c5003ff0075a7 */ /* 0x000e640008020146 */
[----:B-1----:R-:W-:Y:S05]  /*1e60*/  @!P1 BRA `(.L_x_15) ;  /* 0x000000ac00389947 */ /* 0x002fea0003800000 */
.L_x_14:
[----:B------:R-:W-:Y:S01]  /*1e70*/  UIADD3 UR6, UR42, 0x26800, URZ ;  /* 0x000268002a067890 */ /* 0x000fe2000fffe03f */
[----:B------:R-:W-:Y:S01]  /*1e80*/  WARPGROUP.ARRIVE ;  /* 0x00000000000079c5 */ /* 0x000fe20000000000 */
[----:B------:R-:W-:Y:S02]  /*1e90*/  ULEA UR18, UR47, UR20, 0xc ;  /* 0x000000142f127291 */ /* 0x000fe4000f8e603f */
[----:B------:R-:W-:Y:S01]  /*1ea0*/  USHF.R.U32.HI UR6, URZ, 0x4, UR6 ;  /* 0x000000043f067899 */ /* 0x000fe20008011606 */
[----:B------:R-:W-:Y:S01]  /*1eb0*/  UMOV UR19, 0x40000040 ;  /* 0x4000004000137882 */ /* 0x000fe20000000000 */
[----:B------:R-:W-:Y:S02]  /*1ec0*/  UMOV UR17, 0x40000040 ;  /* 0x4000004000117882 */ /* 0x000fe40000000000 */
[----:B------:R-:W-:Y:S01]  /*1ed0*/  ULOP3.LUT UR6, UR6, 0x3fff, URZ, 0xc0, !UPT ;  /* 0x00003fff06067892 */ /* 0x000fe2000f8ec03f */
[----:B------:R-:W-:Y:S01]  /*1ee0*/  UMOV UR7, 0x40000040 ;  /* 0x4000004000077882 */ /* 0x000fe20000000000 */
[----:B------:R-:W-:-:S02]  /*1ef0*/  UIADD3 UR10, UR18, 0x100, URZ ;  /* 0x00000100120a7890 */ /* 0x000fc4000fffe03f */
[----:B------:R-:W-:Y:S02]  /*1f00*/  ULOP3.LUT UR16, UR6, 0x10000, URZ, 0xfc, !UPT ;  /* 0x0001000006107892 */ /* 0x000fe4000f8efc3f */
[----:B------:R-:W-:Y:S01]  /*1f10*/  UIADD3 UR6, UR18, 0x80, URZ ;  /* 0x0000008012067890 */ /* 0x000fe2000fffe03f */
[----:B------:R-:W-:Y:S01]  /*1f20*/  UMOV UR11, 0x40000040 ;  /* 0x40000040000b7882 */ /* 0x000fe20000000000 */
[----:B------:R-:W-:Y:S01]  /*1f30*/  UIADD3 UR14, UR18, 0x180, URZ ;  /* 0x00000180120e7890 */ /* 0x000fe2000fffe03f */
[----:B------:R-:W-:-:S04]  /*1f40*/  UMOV UR15, 0x40000040 ;  /* 0x40000040000f7882 */ /* 0x000fc80000000000 */
        /* <DEDUP_REMOVED lines=17> */
.L_x_16:
[----:B------:R-:W-:Y:S01]  /*2060*/  ULEA UR6, UR47, UR42, 0x3 ;  /* 0x0000002a2f067291 */ /* 0x000fe2000f8e183f */
[C---:B------:R-:W-:Y:S02]  /*2070*/  ISETP.GT.AND P1, PT, R0.reuse, RZ, PT ;  /* 0x000000ff0000720c */ /* 0x040fe40003f24270 */
[----:B------:R-:W-:Y:S01]  /*2080*/  IADD3 R0, R0, -0x1, RZ ;  /* 0xffffffff00007810 */ /* 0x000fe20007ffe0ff */
[----:B------:R-:W-:-:S04]  /*2090*/  UIADD3 UR6, UR6, 0x28c60, URZ ;  /* 0x00028c6006067890 */ /* 0x000fc8000fffe03f */
[----:B------:R-:W-:-:S09]  /*20a0*/  UPRMT UR6, UR39, 0x654, UR6 ;  /* 0x0000065427067896 */ /* 0x000fd20008000006 */
[----:B------:R-:W-:Y:S01]  /*20b0*/  SYNCS.ARRIVE.TRANS64.RED.A1T0 RZ, [UR6], RZ ;  /* 0x000000ffffff79a7 */ /* 0x000fe20008100406 */
[----:B------:R-:W-:Y:S05]  /*20c0*/  @P1 BRA `(.L_x_17) ;  /* 0xfffffff400101947 */ /* 0x000fea000383ffff */
.L_x_11:
        /* <DEDUP_REMOVED lines=10> */
[----:B------:R1:W2:Y:S02]  /*2170*/  LDS R4, [R3+0x28800] ;  /* 0x0288000003047984 */ /* 0x0002a40000000800 */
[----:B-1----:R-:W-:-:S02]  /*2180*/  IMAD.MOV.U32 R3, RZ, RZ, RZ ;  /* 0x000000ffff037224 */ /* 0x002fc400078e00ff */
        /* <DEDUP_REMOVED lines=64> */
[-C--:B--2---:R-:W-:Y:S01]  /*2590*/  FMUL.FTZ R208, R24, R4.reuse ;  /* 0x0000000418d07220 */ /* 0x084fe20000410000 */
        /* <DEDUP_REMOVED lines=63> */
[----:B------:R-:W-:Y:S01]  /*2990*/  IMAD.MOV.U32 R0, RZ, RZ, RZ ;  /* 0x000000ffff007224 */ /* 0x000fe200078e00ff */
[----:B------:R-:W-:Y:S06]  /*29a0*/  BAR.ARV 0xf, 0x100 ;  /* 0x03c4000000007b1d */ /* 0x000fec0000002000 */
[----:B------:R-:W-:Y:S05]  /*29b0*/  BRA `(.L_x_18) ;  /* 0x0000004000947947 */ /* 0x000fea0003800000 */
.L_x_7:
[----:B------:R-:W0:Y:S02]  /*29c0*/  SHFL.IDX PT, R0, R210, RZ, 0x1f ;  /* 0x00001fffd2007589 */ /* 0x000e2400000e0000 */
[----:B0-----:R-:W-:-:S13]  /*29d0*/  R2UR UR4, R0 ;  /* 0x00000000000472ca */ /* 0x001fda00000e0000 */
[----:B------:R-:W-:-:S04]  /*29e0*/  ULEA.HI UR5, UR4, UR4, URZ, 0x1 ;  /* 0x0000000404057291 */ /* 0x000fc8000f8f083f */
[----:B------:R-:W-:-:S04]  /*29f0*/  ULOP3.LUT UR5, UR5, 0x1fffe, URZ, 0xc0, !UPT ;  /* 0x0001fffe05057892 */ /* 0x000fc8000f8ec03f */
[----:B------:R-:W-:Y:S02]  /*2a00*/  UIADD3 UR5, UR4, -UR5, URZ ;  /* 0x8000000504057290 */ /* 0x000fe4000fffe03f */
[----:B------:R-:W-:Y:S02]  /*2a10*/  UIADD3 UR4, UR42, 0x26800, URZ ;  /* 0x000268002a047890 */ /* 0x000fe4000fffe03f */
[----:B------:R-:W-:Y:S02]  /*2a20*/  ULEA UR5, UR5, UR42, 0xf ;  /* 0x0000002a05057291 */ /* 0x000fe4000f8e783f */
[----:B------:R-:W-:Y:S02]  /*2a30*/  ULOP3.LUT UP0, URZ, UR4, 0x3ff, URZ, 0xc0, !UPT ;  /* 0x000003ff043f7892 */ /* 0x000fe4000f80c03f */
[----:B------:R-:W-:-:S04]  /*2a40*/  UIADD3 UR5, UR5, 0x400, URZ ;  /* 0x0000040005057890 */ /* 0x000fc8000fffe03f */
[----:B------:R-:W-:Y:S01]  /*2a50*/  PLOP3.LUT P0, PT, PT, PT, UP0, 0x80, 0x0 ;  /* 0x000000000000781c */ /* 0x000fe20003f0f008 */
[----:B------:R-:W-:-:S04]  /*2a60*/  USHF.R.U32.HI UR5, URZ, 0x4, UR5 ;  /* 0x000000043f057899 */ /* 0x000fc80008011605 */
[----:B------:R-:W-:-:S08]  /*2a70*/  ULOP3.LUT UR52, UR5, 0x3fff, URZ, 0xc0, !UPT ;  /* 0x00003fff05347892 */ /* 0x000fd0000f8ec03f */
[----:B------:R-:W-:Y:S05]  /*2a80*/  @!P0 BRA `(.L_x_19) ;  /* 0x0000000000408947 */ /* 0x000fea0003800000 */
[----:B------:R-:W-:Y:S01]  /*2a90*/  MOV R0, 0x0 ;  /* 0x0000000000007802 */ /* 0x000fe20000000f00 */
[----:B------:R-:W-:Y:S01]  /*2aa0*/  ULDC.64 UR4, c[0x4][0x90] ;  /* 0x0100240000047ab9 */ /* 0x000fe20000000a00 */
[----:B------:R-:W-:Y:S01]  /*2ab0*/  ULDC.64 UR6, c[0x4][0x20] ;  /* 0x0100080000067ab9 */ /* 0x000fe20000000a00 */
[----:B------:R-:W-:Y:S01]  /*2ac0*/  MOV R4, UR4 ;  /* 0x0000000400047c02 */ /* 0x000fe20008000f00 */
[----:B------:R0:W1:Y:S01]  /*2ad0*/  LDC.64 R14, c[0x4][R0] ;  /* 0x01000000000e7b82 */ /* 0x0000620000000a00 */
[----:B------:R-:W-:Y:S01]  /*2ae0*/  IMAD.U32 R5, RZ, RZ, UR5 ;  /* 0x00000005ff057e24 */ /* 0x000fe2000f8e00ff */
[----:B------:R-:W-:Y:S01]  /*2af0*/  ULDC.64 UR4, c[0x4][0x98] ;  /* 0x0100260000047ab9 */ /* 0x000fe20000000a00 */
[----:B------:R-:W-:Y:S01]  /*2b00*/  IMAD.U32 R10, RZ, RZ, UR6 ;  /* 0x00000006ff0a7e24 */ /* 0x000fe2000f8e00ff */
[----:B------:R-:W-:Y:S01]  /*2b10*/  MOV R11, UR7 ;  /* 0x00000007000b7c02 */ /* 0x000fe20008000f00 */
[----:B------:R-:W-:Y:S02]  /*2b20*/  IMAD.U32 R6, RZ, RZ, UR4 ;  /* 0x00000004ff067e24 */ /* 0x000fe4000f8e00ff */
[----:B------:R-:W-:-:S02]  /*2b30*/  IMAD.U32 R7, RZ, RZ, UR5 ;  /* 0x00000005ff077e24 */ /* 0x000fc4000f8e00ff */
[----:B------:R-:W-:Y:S02]  /*2b40*/  IMAD.MOV.U32 R8, RZ, RZ, 0x70 ;  /* 0x00000070ff087424 */ /* 0x000fe400078e00ff */
[----:B------:R-:W-:Y:S02]  /*2b50*/  IMAD.MOV.U32 R12, RZ, RZ, 0x1 ;  /* 0x00000001ff0c7424 */ /* 0x000fe400078e00ff */
[----:B0-----:R-:W-:-:S07]  /*2b60*/  IMAD.MOV.U32 R13, RZ, RZ, RZ ;  /* 0x000000ffff0d7224 */ /* 0x001fce00078e00ff */
[----:B------:R-:W-:-:S07]  /*2b70*/  LEPC R20, `(.L_x_19) ;  /* 0x000000001014794e */ /* 0x000fce0000000000 */
[----:B-1----:R-:W-:Y:S05]  /*2b80*/  CALL.ABS.NOINC R14 ;  /* 0x000000000e007343 */ /* 0x002fea0003c00000 */
.L_x_19:
[----:B------:R-:W-:Y:S01]  /*2b90*/  ULEA.HI UR4, UR36, UR36, URZ, 0x1 ;  /* 0x0000002424047291 */ /* 0x000fe2000f8f083f */
[----:B------:R-:W-:-:S03]  /*2ba0*/  MOV R3, UR41 ;  /* 0x0000002900037c02 */ /* 0x000fc60008000f00 */
[----:B------:R-:W-:Y:S01]  /*2bb0*/  ULOP3.LUT UR4, UR4, 0xfffffffe, URZ, 0xc0, !UPT ;  /* 0xfffffffe04047892 */ /* 0x000fe2000f8ec03f */
[----:B------:R-:W-:-:S03]  /*2bc0*/  ISETP.NE.AND P0, PT, R3, 0x3, PT ;  /* 0x000000030300780c */ /* 0x000fc60003f05270 */
[----:B------:R-:W-:-:S06]  /*2bd0*/  UIADD3 UR4, UR36, -UR4, URZ ;  /* 0x8000000424047290 */ /* 0x000fcc000fffe03f */
[----:B------:R-:W-:-:S05]  /*2be0*/  IMAD.U32 R0, RZ, RZ, UR4 ;  /* 0x00000004ff007e24 */ /* 0x000fca000f8e00ff */
[----:B------:R-:W-:-:S04]  /*2bf0*/  SHF.L.U32 R0, R0, 0x1f, RZ ;  /* 0x0000001f00007819 */ /* 0x000fc800000006ff */
[----:B------:R-:W0:Y:S02]  /*2c00*/  SYNCS.PHASECHK.TRANS64.TRYWAIT P1, [UR42+0x28c00], R0 ;  /* 0x028c0000ff0075a7 */ /* 0x000e24000802016a */
[----:B0-----:R-:W-:Y:S05]  /*2c10*/  @!P1 BRA `(.L_x_20) ;  /* 0x0000009c00e49947 */ /* 0x001fea0003800000 */
.L_x_99:
[----:B------:R-:W-:Y:S05]  /*2c20*/  @!P0 BRA `(.L_x_21) ;  /* 0x0000000000048947 */ /* 0x000fea0003800000 */
[----:B------:R-:W-:Y:S01]  /*2c30*/  BPT.TRAP 0x1 ;  /* 0x000000040000795c */ /* 0x000fe20000300000 */
.L_x_21:
[----:B------:R-:W-:Y:S02]  /*2c40*/  IMAD.U32 R7, RZ, RZ, UR47 ;  /* 0x0000002fff077e24 */ /* 0x000fe4000f8e00ff */
[----:B------:R-:W-:-:S03]  /*2c50*/  IMAD.U32 R8, RZ, RZ, UR37 ;  /* 0x00000025ff087e24 */ /* 0x000fc6000f8e00ff */
[----:B------:R-:W-:Y:S02]  /*2c60*/  LEA R7, R7, UR42, 0x3 ;  /* 0x0000002a07077c11 */ /* 0x000fe4000f8e18ff */
[----:B------:R-:W-:-:S04]  /*2c70*/  SHF.L.U32 R8, R8, 0x1f, RZ ;  /* 0x0000001f08087819 */ /* 0x000fc800000006ff */
[----:B------:R1:W2:Y:S01]  /*2c80*/  SYNCS.PHASECHK.TRANS64.TRYWAIT P1, [R7+URZ+0x28c30], R8 ;  /* 0x028c3008070075a7 */ /* 0x0002a2000802017f */
[----:B------:R-:W-:Y:S05]  /*2c90*/  @!P0 BRA `(.L_x_22) ;  /* 0x0000000000048947 */ /* 0x000fea0003800000 */
[----:B------:R-:W-:Y:S01]  /*2ca0*/  BPT.TRAP 0x1 ;  /* 0x000000040000795c */ /* 0x000fe20000300000 */
.L_x_22:
[----:B--2---:R-:W-:Y:S05]  /*2cb0*/  @P1 BRA `(.L_x_23) ;  /* 0x0000000000081947 */ /* 0x004fea0003800000 */
[----:B------:R-:W2:Y:S02]  /*2cc0*/  SYNCS.PHASECHK.TRANS64.TRYWAIT P1, [R7+URZ+0x28c30], R8 ;  /* 0x028c3008070075a7 */ /* 0x000ea4000802017f */
[----:B--2---:R-:W-:Y:S05]  /*2cd0*/  @!P1 BRA `(.L_x_24) ;  /* 0x0000009c00cc9947 */ /* 0x004fea0003800000 */
.L_x_23:
[----:B------:R-:W-:-:S04]  /*2ce0*/  UIADD3 UR4, UR42, 0x22400, URZ ;  /* 0x000224002a047890 */ /* 0x000fc8000fffe03f */
[----:B------:R-:W-:-:S04]  /*2cf0*/  USHF.R.U32.HI UR4, URZ, 0x4, UR4 ;  /* 0x000000043f047899 */ /* 0x000fc80008011604 */
[----:B------:R-:W-:-:S06]  /*2d00*/  ULOP3.LUT UR4, UR4, 0x3fff, URZ, 0xc0, !UPT ;  /* 0x00003fff04047892 */ /* 0x000fcc000f8ec03f */
[----:B0-----:R-:W-:Y:S01]  /*2d10*/  IMAD.U32 R0, RZ, RZ, UR4 ;  /* 0x00000004ff007e24 */ /* 0x001fe2000f8e00ff */
[----:B------:R-:W-:Y:S05]  /*2d20*/  WARPSYNC.ALL ;  /* 0x0000000000007948 */ /* 0x000fea0003800000 */
[----:B------:R-:W-:-:S04]  /*2d30*/  LOP3.LUT R0, R0, 0x10000, RZ, 0xfc, !PT ;  /* 0x0001000000007812 */ /* 0x000fc800078efcff */
[----:B------:R-:W-:Y:S01]  /*2d40*/  R2UR UR12, R0 ;  /* 0x00000000000c72ca */ /* 0x000fe200000e0000 */
[----:B------:R-:W-:Y:S01]  /*2d50*/  UIADD3 UR4, UR42, 0x20400, URZ ;  /* 0x000204002a047890 */ /* 0x000fe2000fffe03f */
[----:B------:R-:W-:Y:S01]  /*2d60*/  WARPGROUP.ARRIVE ;  /* 0x00000000000079c5 */ /* 0x000fe20000000000 */
[----:B------:R-:W-:Y:S01]  /*2d70*/  UMOV UR7, 0x40000040 ;  /* 0x4000004000077882 */ /* 0x000fe20000000000 */
[----:B------:R-:W-:Y:S01]  /*2d80*/  UMOV UR5, 0x40000040 ;  /* 0x4000004000057882 */ /* 0x000fe20000000000 */
[----:B------:R-:W-:Y:S01]  /*2d90*/  USHF.R.U32.HI UR4, URZ, 0x4, UR4 ;  /* 0x000000043f047899 */ /* 0x000fe20008011604 */
[----:B------:R-:W-:Y:S01]  /*2da0*/  UMOV UR11, 0x40000040 ;  /* 0x40000040000b7882 */ /* 0x000fe20000000000 */
[----:B------:R-:W-:Y:S02]  /*2db0*/  UMOV UR9, 0x40000040 ;  /* 0x4000004000097882 */ /* 0x000fe40000000000 */
[----:B------:R-:W-:Y:S01]  /*2dc0*/  ULOP3.LUT UR4, UR4, 0x3fff, URZ, 0xc0, !UPT ;  /* 0x00003fff04047892 */ /* 0x000fe2000f8ec03f */
[----:B------:R-:W-:-:S03]  /*2dd0*/  UMOV UR15, 0x40000040 ;  /* 0x40000040000f7882 */ /* 0x000fc60000000000 */
[----:B------:R-:W-:Y:S02]  /*2de0*/  ULEA UR12, UR47, UR12, 0x9 ;  /* 0x0000000c2f0c7291 */ /* 0x000fe4000f8e483f */
[----:B------:R-:W-:Y:S02]  /*2df0*/  ULOP3.LUT UR13, UR4, 0x10000, URZ, 0xfc, !UPT ;  /* 0x00010000040d7892 */ /* 0x000fe4000f8efc3f */
[----:B------:R-:W-:Y:S02]  /*2e00*/  UIADD3 UR10, UR12, 0x4, URZ ;  /* 0x000000040c0a7890 */ /* 0x000fe4000fffe03f */
[----:B------:R-:W-:Y:S01]  /*2e10*/  UIADD3 UR8, UR13, 0x4, URZ ;  /* 0x000000040d087890 */ /* 0x000fe2000fffe03f */
[----:B------:R-:W-:Y:S02]  /*2e20*/  UMOV UR6, UR12 ;  /* 0x0000000c00067c82 */ /* 0x000fe40008000000 */
[----:B------:R-:W-:Y:S01]  /*2e30*/  UMOV UR4, UR13 ;  /* 0x0000000d00047c82 */ /* 0x000fe20008000000 */
[----:B------:R-:W-:Y:S01]  /*2e40*/  UIADD3 UR14, UR12, 0x6, URZ ;  /* 0x000000060c0e7890 */ /* 0x000fe2000fffe03f */
[----:B------:R-:W-:Y:S01]  /*2e50*/  HGMMA.64x64x16.F32.BF16 R24, gdesc[UR4], RZ, !UPT, gsb0 ;  /* 0x00e00000041879f0 */ /* 0x000fe2000c0018ff */
[----:B------:R-:W-:-:S02]  /*2e60*/  UIADD3 UR6, UR12, 0x2, URZ ;  /* 0x000000020c067890 */ /* 0x000fc4000fffe03f */
[----:B------:R-:W-:Y:S01]  /*2e70*/  UIADD3 UR4, UR13, 0x2, URZ ;  /* 0x000000020d047890 */ /* 0x000fe2000fffe03f */
[----:B------:R-:W-:Y:S01]  /*2e80*/  UMOV UR7, 0x40000040 ;  /* 0x4000004000077882 */ /* 0x000fe20000000000 */
[----:B------:R-:W-:Y:S01]  /*2e90*/  UMOV UR5, 0x40000040 ;  /* 0x4000004000057882 */ /* 0x000fe20000000000 */
[----:B------:R-:W-:-:S03]  /*2ea0*/  UIADD3 UR12, UR13, 0x6, URZ ;  /* 0x000000060d0c7890 */ /* 0x000fc6000fffe03f */
[----:B------:R-:W-:Y:S01]  /*2eb0*/  UMOV UR13, 0x40000040 ;  /* 0x40000040000d7882 */ /* 0x000fe20000000000 */
[----:B------:R-:W-:Y:S02]  /*2ec0*/  WARPGROUP.DEPBAR.LE gsb0, 0x0 ;  /* 0x00008000000079c5 */ /* 0x000fe40000010000 */
[----:B------:R-:W-:-:S06]  /*2ed0*/  WARPGROUP.ARRIVE ;  /* 0x00000000000079c5 */ /* 0x000fcc0000000000 */
[----:B------:R-:W-:Y:S03]  /*2ee0*/  HGMMA.64x64x16.F32.BF16 R24, gdesc[UR4], R24, gsb0 ;  /* 0x00e00000041879f0 */ /* 0x000fe60008001818 */
[----:B------:R-:W-:Y:S02]  /*2ef0*/  WARPGROUP.DEPBAR.LE gsb0, 0x0 ;  /* 0x00008000000079c5 */ /* 0x000fe40000010000 */
[----:B------:R-:W-:-:S06]  /*2f00*/  WARPGROUP.ARRIVE ;  /* 0x00000000000079c5 */ /* 0x000fcc0000000000 */
[----:B------:R-:W-:Y:S03]  /*2f10*/  HGMMA.64x64x16.F32.BF16 R24, gdesc[UR8], R24, gsb0 ;  /* 0x00e00000081879f0 */ /* 0x000fe60008001818 */
[----:B------:R-:W-:Y:S02]  /*2f20*/  WARPGROUP.DEPBAR.LE gsb0, 0x0 ;  /* 0x00008000000079c5 */ /* 0x000fe40000010000 */
[----:B------:R-:W-:-:S06]  /*2f30*/  WARPGROUP.ARRIVE ;  /* 0x00000000000079c5 */ /* 0x000fcc0000000000 */
[----:B------:R-:W-:Y:S03]  /*2f40*/  HGMMA.64x64x16.F32.BF16 R24, gdesc[UR12], R24, gsb0 ;  /* 0x00e000000c1879f0 */ /* 0x000fe60008001818 */
[----:B------:R-:W-:Y:S02]  /*2f50*/  WARPGROUP.DEPBAR.LE gsb0, 0x0 ;  /* 0x00008000000079c5 */ /* 0x000fe40000010000 */
[----:B------:R-:W-:Y:S05]  /*2f60*/  @!P0 BRA `(.L_x_25) ;  /* 0x0000000000048947 */ /* 0x000fea0003800000 */
[----:B------:R-:W-:Y:S01]  /*2f70*/  BPT.TRAP 0x1 ;  /* 0x000000040000795c */ /* 0x000fe20000300000 */
.L_x_25:
[----:B------:R-:W-:Y:S01]  /*2f80*/  ULDC UR7, c[0x0][0x9d8] ;  /* 0x0002760000077ab9 */ /* 0x000fe20000000800 */
[----:B------:R-:W-:Y:S01]  /*2f90*/  UIMAD UR6, UR48, -0x40, UR49 ;  /* 0xffffffc0300678a4 */ /* 0x000fe2000f8e0231 */
[----:B------:R-:W-:Y:S01]  /*2fa0*/  FMUL.FTZ R24, R24, UR7 ;  /* 0x0000000718187c20 */ /* 0x000fe20008410000 */
[----:B------:R-:W-:Y:S01]  /*2fb0*/  FMUL.FTZ R25, R25, UR7 ;  /* 0x0000000719197c20 */ /* 0x000fe20008410000 */
[----:B------:R-:W-:Y:S01]  /*2fc0*/  FMUL.FTZ R28, R28, UR7 ;  /* 0x000000071c1c7c20 */ /* 0x000fe20008410000 */
[----:B------:R-:W-:Y:S01]  /*2fd0*/  FMUL.FTZ R29, R29, UR7 ;  /* 0x000000071d1d7c20 */ /* 0x000fe20008410000 */
[----:B------:R-:W-:Y:S01]  /*2fe0*/  FMUL.FTZ R32, R32, UR7 ;  /* 0x0000000720207c20 */ /* 0x000fe20008410000 */
[----:B------:R-:W-:Y:S01]  /*2ff0*/  IMAD.U32 R4, RZ, RZ, UR6 ;  /* 0x00000006ff047e24 */ /* 0x000fe2000f8e00ff */
[----:B------:R-:W0:Y:S01]  /*3000*/  MUFU.TANH R24, R24 ;  /* 0x0000001800187308 */ /* 0x000e220000002400 */
[----:B------:R-:W-:Y:S01]  /*3010*/  FMUL.FTZ R26, R26, UR7 ;  /* 0x000000071a1a7c20 */ /* 0x000fe20008410000 */
[----:B------:R-:W-:Y:S01]  /*3020*/  FMUL.FTZ R33, R33, UR7 ;  /* 0x0000000721217c20 */ /* 0x000fe20008410000 */
[----:B------:R-:W-:Y:S01]  /*3030*/  FMUL.FTZ R27, R27, UR7 ;  /* 0x000000071b1b7c20 */ /* 0x000fe20008410000 */
[----:B------:R-:W-:Y:S01]  /*3040*/  IADD3 R3, -R17, 0x40, R4 ;  /* 0x0000004011037810 */ /* 0x000fe20007ffe104 */
[----:B------:R-:W-:Y:S01]  /*3050*/  FMUL.FTZ R36, R36, UR7 ;  /* 0x0000000724247c20 */ /* 0x000fe20008410000 */
[----:B------:R-:W-:Y:S01]  /*3060*/  FMUL.FTZ R30, R30, UR7 ;  /* 0x000000071e1e7c20 */ /* 0x000fe20008410000 */
[----:B------:R-:W-:Y:S01]  /*3070*/  FMUL.FTZ R37, R37, UR7 ;  /* 0x0000000725257c20 */ /* 0x000fe20008410000 */
[----:B------:R-:W3:Y:S01]  /*3080*/  MUFU.TANH R25, R25 ;  /* 0x0000001900197308 */ /* 0x000ee20000002400 */
[----:B------:R-:W-:Y:S01]  /*3090*/  ISETP.GT.AND P5, PT, R3, RZ, PT ;  /* 0x000000ff0300720c */ /* 0x000fe20003fa4270 */
[----:B------:R-:W-:Y:S01]  /*30a0*/  FMUL.FTZ R31, R31, UR7 ;  /* 0x000000071f1f7c20 */ /* 0x000fe20008410000 */
[C---:B------:R-:W-:Y:S01]  /*30b0*/  ISETP.GT.AND P4, PT, R3.reuse, 0x1, PT ;  /* 0x000000010300780c */ /* 0x040fe20003f84270 */
[----:B------:R-:W-:Y:S01]  /*30c0*/  FMUL.FTZ R40, R40, UR7 ;  /* 0x0000000728287c20 */ /* 0x000fe20008410000 */
[C---:B------:R-:W-:Y:S01]  /*30d0*/  ISETP.GT.AND P3, PT, R3.reuse, 0x8, PT ;  /* 0x000000080300780c */ /* 0x040fe20003f64270 */
[----:B------:R-:W-:Y:S01]  /*30e0*/  FMUL.FTZ R34, R34, UR7 ;  /* 0x0000000722227c20 */ /* 0x000fe20008410000 */
[----:B------:R-:W-:Y:S01]  /*30f0*/  ISETP.GT.AND P2, PT, R3, 0x9, PT ;  /* 0x000000090300780c */ /* 0x000fe20003f44270 */
[----:B------:R-:W4:Y:S01]  /*3100*/  MUFU.TANH R28, R28 ;  /* 0x0000001c001c7308 */ /* 0x000f220000002400 */
[----:B0-----:R-:W-:Y:S01]  /*3110*/  FSEL R24, R24, -INF , P5 ;  /* 0xff80000018187808 */ /* 0x001fe20002800000 */
[----:B------:R-:W-:Y:S01]  /*3120*/  FMUL.FTZ R41, R41, UR7 ;  /* 0x0000000729297c20 */ /* 0x000fe20008410000 */
[----:B------:R-:W-:Y:S01]  /*3130*/  ISETP.GT.AND P1, PT, R3, 0x10, PT ;  /* 0x000000100300780c */ /* 0x000fe20003f24270 */
[----:B------:R-:W-:Y:S01]  /*3140*/  FMUL.FTZ R35, R35, UR7 ;  /* 0x0000000723237c20 */ /* 0x000fe20008410000 */
[----:B------:R-:W-:Y:S01]  /*3150*/  ISETP.GT.AND P6, PT, R3, 0x11, PT ;  /* 0x000000110300780c */ /* 0x000fe20003fc4270 */
[----:B------:R-:W-:Y:S01]  /*3160*/  FMUL.FTZ R44, R44, UR7 ;  /* 0x000000072c2c7c20 */ /* 0x000fe20008410000 */
[----:B------:R-:W-:Y:S01]  /*3170*/  FMUL.FTZ R38, R38, UR7 ;  /* 0x0000000726267c20 */ /* 0x000fe20008410000 */
[----:B------:R-:W0:Y:S01]  /*3180*/  MUFU.TANH R29, R29 ;  /* 0x0000001d001d7308 */ /* 0x000e220000002400 */
[----:B---3--:R-:W-:Y:S01]  /*3190*/  FSEL R25, R25, -INF , P4 ;  /* 0xff80000019197808 */ /* 0x008fe20002000000 */
[----:B------:R-:W-:Y:S01]  /*31a0*/  FMUL.FTZ R45, R45, UR7 ;  /* 0x000000072d2d7c20 */ /* 0x000fe20008410000 */
[----:B------:R-:W-:Y:S01]  /*31b0*/  FMUL.FTZ R39, R39, UR7 ;  /* 0x0000000727277c20 */ /* 0x000fe20008410000 */
[----:B------:R-:W-:Y:S01]  /*31c0*/  FMUL.FTZ R48, R48, UR7 ;  /* 0x0000000730307c20 */ /* 0x000fe20008410000 */
[----:B------:R-:W-:Y:S01]  /*31d0*/  FMNMX.FTZ R5, R24, R25, !PT ;  /* 0x0000001918057209 */ /* 0x000fe20007810000 */
[----:B------:R-:W-:Y:S01]  /*31e0*/  FMUL.FTZ R42, R42, UR7 ;  /* 0x000000072a2a7c20 */ /* 0x000fe20008410000 */
[----:B------:R-:W-:Y:S01]  /*31f0*/  FMUL.FTZ R49, R49, UR7 ;  /* 0x0000000731317c20 */ /* 0x000fe20008410000 */
[----:B------:R-:W3:Y:S01]  /*3200*/  MUFU.TANH R32, R32 ;  /* 0x0000002000207308 */ /* 0x000ee20000002400 */
[----:B----4-:R-:W-:Y:S01]  /*3210*/  FSEL R28, R28, -INF , P3 ;  /* 0xff8000001c1c7808 */ /* 0x010fe20001800000 */
[----:B------:R-:W-:Y:S01]  /*3220*/  FMUL.FTZ R43, R43, UR7 ;  /* 0x000000072b2b7c20 */ /* 0x000fe20008410000 */
[----:B------:R-:W-:Y:S01]  /*3230*/  FMUL.FTZ R52, R52, UR7 ;  /* 0x0000000734347c20 */ /* 0x000fe20008410000 */
[----:B------:R-:W-:Y:S01]  /*3240*/  FMUL.FTZ R53, R53, UR7 ;  /* 0x0000000735357c20 */ /* 0x000fe20008410000 */
[----:B------:R-:W-:Y:S01]  /*3250*/  FMNMX.FTZ R4, R28, R5, !PT ;  /* 0x000000051c047209 */ /* 0x000fe20007810000 */
[----:B------:R-:W-:Y:S01]  /*3260*/  FMUL.FTZ R46, R46, UR7 ;  /* 0x000000072e2e7c20 */ /* 0x000fe20008410000 */
[----:B------:R-:W-:Y:S01]  /*3270*/  FMUL.FTZ R47, R47, UR7 ;  /* 0x000000072f2f7c20 */ /* 0x000fe20008410000 */
[----:B------:R-:W4:Y:S01]  /*3280*/  MUFU.TANH R26, R26 ;  /* 0x0000001a001a7308 */ /* 0x000f220000002400 */
[----:B0-----:R-:W-:Y:S01]  /*3290*/  FSEL R29, R29, -INF , P2 ;  /* 0xff8000001d1d7808 */ /* 0x001fe20001000000 */
[----:B------:R-:W-:Y:S01]  /*32a0*/  FMUL.FTZ R50, R50, UR7 ;  /* 0x0000000732327c20 */ /* 0x000fe20008410000 */
[----:B------:R-:W-:Y:S01]  /*32b0*/  FMUL.FTZ R51, R51, UR7 ;  /* 0x0000000733337c20 */ /* 0x000fe20008410000 */
[----:B------:R-:W-:Y:S01]  /*32c0*/  FMUL.FTZ R54, R54, UR7 ;  /* 0x0000000736367c20 */ /* 0x000fe20008410000 */
[----:B------:R-:W-:Y:S01]  /*32d0*/  FMNMX.FTZ R5, R29, R4, !PT ;  /* 0x000000041d057209 */ /* 0x000fe20007810000 */
[----:B------:R-:W-:Y:S01]  /*32e0*/  FMUL.FTZ R55, R55, UR7 ;  /* 0x0000000737377c20 */ /* 0x000fe20008410000 */
[----:B------:R-:W-:Y:S01]  /*32f0*/  ULDC UR20, c[0x0][0x988] ;  /* 0x0002620000147ab9 */ /* 0x000fe20000000800 */
[----:B------:R-:W0:Y:S01]  /*3300*/  MUFU.TANH R33, R33 ;  /* 0x0000002100217308 */ /* 0x000e220000002400 */
[----:B---3--:R-:W-:-:S02]  /*3310*/  FSEL R32, R32, -INF , P1 ;  /* 0xff80000020207808 */ /* 0x008fc40000800000 */
[----:B------:R-:W-:Y:S02]  /*3320*/  R2UR UR6, R7 ;  /* 0x00000000070672ca */ /* 0x000fe400000e0000 */
[----:B------:R-:W-:-:S03]  /*3330*/  FMNMX.FTZ R4, R32, R5, !PT ;  /* 0x0000000520047209 */ /* 0x000fc60007810000 */
[----:B------:R-:W3:Y:S01]  /*3340*/  MUFU.TANH R27, R27 ;  /* 0x0000001b001b7308 */ /* 0x000ee20000002400 */
[----:B----4-:R-:W-:Y:S02]  /*3350*/  FSEL R26, R26, -INF , P5 ;  /* 0xff8000001a1a7808 */ /* 0x010fe40002800000 */
[----:B------:R-:W-:-:S05]  /*3360*/  ISETP.GT.AND P5, PT, R3, 0x18, PT ;  /* 0x000000180300780c */ /* 0x000fca0003fa4270 */
[----:B------:R-:W4:Y:S01]  /*3370*/  MUFU.TANH R36, R36 ;  /* 0x0000002400247308 */ /* 0x000f220000002400 */
[----:B0-----:R-:W-:Y:S01]  /*3380*/  FSEL R33, R33, -INF , P6 ;  /* 0xff80000021217808 */ /* 0x001fe20003000000 */
[----:B------:R-:W-:-:S03]  /*3390*/  UIADD3 UR6, UR6, 0x28c40, URZ ;  /* 0x00028c4006067890 */ /* 0x000fc6000fffe03f */
[----:B------:R-:W-:Y:S01]  /*33a0*/  FMNMX.FTZ R5, R33, R4, !PT ;  /* 0x0000000421057209 */ /* 0x000fe20007810000 */
[----:B------:R-:W-:Y:S02]  /*33b0*/  UPRMT UR6, UR39, 0x654, UR6 ;  /* 0x0000065427067896 */ /* 0x000fe40008000006 */
[----:B------:R-:W0:Y:S01]  /*33c0*/  MUFU.TANH R30, R30 ;  /* 0x0000001e001e7308 */ /* 0x000e220000002400 */
[----:B---3--:R-:W-:Y:S02]  /*33d0*/  FSEL R27, R27, -INF , P4 ;  /* 0xff8000001b1b7808 */ /* 0x008fe40002000000 */
[----:B------:R-:W-:-:S04]  /*33e0*/  ISETP.GT.AND P4, PT, R3, 0x19, PT ;  /* 0x000000190300780c */ /* 0x000fc80003f84270 */
[----:B------:R-:W-:Y:S01]  /*33f0*/  SYNCS.ARRIVE.TRANS64.RED.A1T0 RZ, [UR6], RZ ;  /* 0x000000ffffff79a7 */ /* 0x000fe20008100406 */
[----:B------:R-:W3:Y:S01]  /*3400*/  MUFU.TANH R37, R37 ;  /* 0x0000002500257308 */ /* 0x000ee20000002400 */
[----:B----4-:R-:W-:-:S04]  /*3410*/  FSEL R36, R36, -INF , P5 ;  /* 0xff80000024247808 */ /* 0x010fc80002800000 */
[----:B------:R-:W-:-:S03]  /*3420*/  FMNMX.FTZ R4, R36, R5, !PT ;  /* 0x0000000524047209 */ /* 0x000fc60007810000 */
[----:B------:R-:W4:Y:S01]  /*3430*/  MUFU.TANH R31, R31 ;  /* 0x0000001f001f7308 */ /* 0x000f220000002400 */
[----:B0-----:R-:W-:Y:S02]  /*3440*/  FSEL R30, R30, -INF , P3 ;  /* 0xff8000001e1e7808 */ /* 0x001fe40001800000 */
[----:B------:R-:W-:-:S05]  /*3450*/  ISETP.GT.AND P3, PT, R3, 0x20, PT ;  /* 0x000000200300780c */ /* 0x000fca0003f64270 */
[----:B------:R-:W0:Y:S01]  /*3460*/  MUFU.TANH R40, R40 ;  /* 0x0000002800287308 */ /* 0x000e220000002400 */
[----:B---3--:R-:W-:-:S04]  /*3470*/  FSEL R37, R37, -INF , P4 ;  /* 0xff80000025257808 */ /* 0x008fc80002000000 */
[----:B------:R-:W-:-:S03]  /*3480*/  FMNMX.FTZ R5, R37, R4, !PT ;  /* 0x0000000425057209 */ /* 0x000fc60007810000 */
[----:B------:R-:W3:Y:S01]  /*3490*/  MUFU.TANH R34, R34 ;  /* 0x0000002200227308 */ /* 0x000ee20000002400 */
[----:B----4-:R-:W-:Y:S02]  /*34a0*/  FSEL R31, R31, -INF , P2 ;  /* 0xff8000001f1f7808 */ /* 0x010fe40001000000 */
[----:B------:R-:W-:-:S05]  /*34b0*/  ISETP.GT.AND P2, PT, R3, 0x21, PT ;  /* 0x000000210300780c */ /* 0x000fca0003f44270 */
[----:B------:R-:W4:Y:S01]  /*34c0*/  MUFU.TANH R41, R41 ;  /* 0x0000002900297308 */ /* 0x000f220000002400 */
[----:B0-----:R-:W-:-:S04]  /*34d0*/  FSEL R40, R40, -INF , P3 ;  /* 0xff80000028287808 */ /* 0x001fc80001800000 */
[----:B------:R-:W-:-:S03]  /*34e0*/  FMNMX.FTZ R4, R40, R5, !PT ;  /* 0x0000000528047209 */ /* 0x000fc60007810000 */
[----:B------:R-:W0:Y:S01]  /*34f0*/  MUFU.TANH R35, R35 ;  /* 0x0000002300237308 */ /* 0x000e220000002400 */
[----:B---3--:R-:W-:Y:S02]  /*3500*/  FSEL R34, R34, -INF , P1 ;  /* 0xff80000022227808 */ /* 0x008fe40000800000 */
[----:B------:R-:W-:-:S05]  /*3510*/  ISETP.GT.AND P1, PT, R3, 0x28, PT ;  /* 0x000000280300780c */ /* 0x000fca0003f24270 */
        /* <DEDUP_REMOVED lines=25> */
[----:B---3--:R-:W-:-:S07]  /*36b0*/  FSEL R49, R49, -INF , P4 ;  /* 0xff80000031317808 */ /* 0x008fce0002000000 */
[----:B------:R-:W3:Y:S01]  /*36c0*/  MUFU.TANH R53, R53 ;  /* 0x0000003500357308 */ /* 0x000ee20000002400 */
[----:B----4-:R-:W-:Y:S02]  /*36d0*/  FSEL R43, R43, -INF , P2 ;  /* 0xff8000002b2b7808 */ /* 0x010fe40001000000 */
[----:B------:R-:W-:Y:S02]  /*36e0*/  ISETP.GT.AND P2, PT, R3, 0x39, PT ;  /* 0x000000390300780c */ /* 0x000fe40003f44270 */
[----:B------:R-:W-:-:S03]  /*36f0*/  FMNMX.FTZ R3, R49, R4, !PT ;  /* 0x0000000431037209 */ /* 0x000fc60007810000 */
[----:B------:R-:W4:Y:S01]  /*3700*/  MUFU.TANH R46, R46 ;  /* 0x0000002e002e7308 */ /* 0x000f220000002400 */
[----:B0-----:R-:W-:-:S04]  /*3710*/  FSEL R52, R52, -INF , P3 ;  /* 0xff80000034347808 */ /* 0x001fc80001800000 */
[----:B------:R-:W-:Y:S02]  /*3720*/  FMNMX.FTZ R4, R52, R3, !PT ;  /* 0x0000000334047209 */ /* 0x000fe40007810000 */
[----:B------:R-:W-:Y:S01]  /*3730*/  FMNMX.FTZ R3, R26, R27, !PT ;  /* 0x0000001b1a037209 */ /* 0x000fe20007810000 */
[----:B------:R-:W0:Y:S01]  /*3740*/  MUFU.TANH R47, R47 ;  /* 0x0000002f002f7308 */ /* 0x000e220000002400 */
[----:B---3--:R-:W-:-:S04]  /*3750*/  FSEL R53, R53, -INF , P2 ;  /* 0xff80000035357808 */ /* 0x008fc80001000000 */
[----:B------:R-:W-:-:S03]  /*3760*/  FMNMX.FTZ R5, R53, R4, !PT ;  /* 0x0000000435057209 */ /* 0x000fc60007810000 */
[----:B------:R-:W3:Y:S01]  /*3770*/  MUFU.TANH R50, R50 ;  /* 0x0000003200327308 */ /* 0x000ee20000002400 */
[----:B----4-:R-:W-:Y:S01]  /*3780*/  FSEL R46, R46, -INF , P1 ;  /* 0xff8000002e2e7808 */ /* 0x010fe20000800000 */
[----:B------:R-:W4:Y:S06]  /*3790*/  SHFL.BFLY PT, R4, R5, 0x2, 0x1f ;  /* 0x0c401f0005047f89 */ /* 0x000f2c00000e0000 */
[----:B------:R-:W5:Y:S01]  /*37a0*/  MUFU.TANH R51, R51 ;  /* 0x0000003300337308 */ /* 0x000f620000002400 */
[----:B0-----:R-:W-:-:S07]  /*37b0*/  FSEL R47, R47, -INF , P6 ;  /* 0xff8000002f2f7808 */ /* 0x001fce0003000000 */
[----:B------:R-:W0:Y:S01]  /*37c0*/  MUFU.TANH R54, R54 ;  /* 0x0000003600367308 */ /* 0x000e220000002400 */
[----:B---3--:R-:W-:-:S07]  /*37d0*/  FSEL R50, R50, -INF , P5 ;  /* 0xff80000032327808 */ /* 0x008fce0002800000 */
[----:B------:R-:W3:Y:S01]  /*37e0*/  MUFU.TANH R55, R55 ;  /* 0x0000003700377308 */ /* 0x000ee20000002400 */
[----:B-----5:R-:W-:Y:S02]  /*37f0*/  FSEL R51, R51, -INF , P4 ;  /* 0xff80000033337808 */ /* 0x020fe40002000000 */
[----:B----4-:R-:W-:Y:S02]  /*3800*/  FMNMX.FTZ R9, R5, R4, !PT ;  /* 0x0000000405097209 */ /* 0x010fe40007810000 */
[----:B------:R-:W-:-:S03]  /*3810*/  FMNMX.FTZ R4, R30, R3, !PT ;  /* 0x000000031e047209 */ /* 0x000fc60007810000 */
[----:B------:R-:W4:Y:S01]  /*3820*/  SHFL.BFLY PT, R10, R9, 0x1, 0x1f ;  /* 0x0c201f00090a7f89 */ /* 0x000f2200000e0000 */
[----:B------:R-:W-:Y:S02]  /*3830*/  FMNMX.FTZ R3, R31, R4, !PT ;  /* 0x000000041f037209 */ /* 0x000fe40007810000 */
[----:B0-----:R-:W-:Y:S02]  /*3840*/  FSEL R54, R54, -INF , P3 ;  /* 0xff80000036367808 */ /* 0x001fe40001800000 */
[----:B------:R-:W-:-:S04]  /*3850*/  FMNMX.FTZ R4, R34, R3, !PT ;  /* 0x0000000322047209 */ /* 0x000fc80007810000 */
[----:B------:R-:W-:Y:S02]  /*3860*/  FMNMX.FTZ R3, R35, R4, !PT ;  /* 0x0000000423037209 */ /* 0x000fe40007810000 */
[----:B---3--:R-:W-:Y:S02]  /*3870*/  FSEL R55, R55, -INF , P2 ;  /* 0xff80000037377808 */ /* 0x008fe40001000000 */
[----:B------:R-:W-:-:S04]  /*3880*/  FMNMX.FTZ R6, R38, R3, !PT ;  /* 0x0000000326067209 */ /* 0x000fc80007810000 */
[----:B------:R-:W-:-:S04]  /*3890*/  FMNMX.FTZ R3, R39, R6, !PT ;  /* 0x0000000627037209 */ /* 0x000fc80007810000 */
[----:B------:R-:W-:Y:S02]  /*38a0*/  FMNMX.FTZ R6, R42, R3, !PT ;  /* 0x000000032a067209 */ /* 0x000fe40007810000 */
[----:B----4-:R-:W-:Y:S02]  /*38b0*/  FMNMX.FTZ R4, R9, R10, !PT ;  /* 0x0000000a09047209 */ /* 0x010fe40007810000 */
[----:B------:R-:W-:Y:S01]  /*38c0*/  FMNMX.FTZ R3, R43, R6, !PT ;  /* 0x000000062b037209 */ /* 0x000fe20007810000 */
[----:B------:R-:W-:Y:S01]  /*38d0*/  BAR.SYNC.DEFER_BLOCKING 0xf, 0x100 ;  /* 0x03c4000000007b1d */ /* 0x000fe20000010000 */
[C---:B------:R-:W-:Y:S01]  /*38e0*/  FSETP.NEU.FTZ.AND P1, PT, R4.reuse, -INF , PT ;  /* 0xff8000000400780b */ /* 0x040fe20003f3d000 */
[----:B------:R-:W-:Y:S01]  /*38f0*/  FMUL.FTZ R5, R4, UR20 ;  /* 0x0000001404057c20 */ /* 0x000fe20008410000 */
[----:B------:R-:W-:-:S04]  /*3900*/  FMNMX.FTZ R6, R46, R3, !PT ;  /* 0x000000032e067209 */ /* 0x000fc80007810000 */
[----:B------:R-:W-:Y:S02]  /*3910*/  FMNMX.FTZ R3, R47, R6, !PT ;  /* 0x000000062f037209 */ /* 0x000fe40007810000 */
[----:B------:R-:W-:Y:S02]  /*3920*/  FSEL R9, R5, RZ, P1 ;  /* 0x000000ff05097208 */ /* 0x000fe40000800000 */
[----:B------:R-:W-:-:S03]  /*3930*/  FMNMX.FTZ R6, R50, R3, !PT ;  /* 0x0000000332067209 */ /* 0x000fc60007810000 */
[--C-:B------:R-:W-:Y:S01]  /*3940*/  FFMA.FTZ R24, R24, UR20, -R9.reuse ;  /* 0x0000001418187c23 */ /* 0x100fe20008010809 */
[----:B------:R-:W-:Y:S01]  /*3950*/  FMNMX.FTZ R3, R51, R6, !PT ;  /* 0x0000000633037209 */ /* 0x000fe20007810000 */
[--C-:B------:R-:W-:Y:S01]  /*3960*/  FFMA.FTZ R25, R25, UR20, -R9.reuse ;  /* 0x0000001419197c23 */ /* 0x100fe20008010809 */
[--C-:B------:R-:W-:Y:S01]  /*3970*/  FFMA.FTZ R28, R28, UR20, -R9.reuse ;  /* 0x000000141c1c7c23 */ /* 0x100fe20008010809 */
[--C-:B------:R-:W-:Y:S01]  /*3980*/  FFMA.FTZ R29, R29, UR20, -R9.reuse ;  /* 0x000000141d1d7c23 */ /* 0x100fe20008010809 */
[----:B------:R-:W-:Y:S01]  /*3990*/  FMNMX.FTZ R6, R54, R3, !PT ;  /* 0x0000000336067209 */ /* 0x000fe20007810000 */
[----:B------:R-:W-:Y:S01]  /*39a0*/  MUFU.EX2 R24, R24 ;  /* 0x0000001800187308 */ /* 0x000fe20000000800 */
[--C-:B------:R-:W-:Y:S01]  /*39b0*/  FFMA.FTZ R32, R32, UR20, -R9.reuse ;  /* 0x0000001420207c23 */ /* 0x100fe20008010809 */
[--C-:B------:R-:W-:Y:S01]  /*39c0*/  FFMA.FTZ R33, R33, UR20, -R9.reuse ;  /* 0x0000001421217c23 */ /* 0x100fe20008010809 */
[----:B------:R-:W-:Y:S01]  /*39d0*/  FMNMX.FTZ R6, R55, R6, !PT ;  /* 0x0000000637067209 */ /* 0x000fe20007810000 */
[--C-:B------:R-:W-:Y:S01]  /*39e0*/  FFMA.FTZ R36, R36, UR20, -R9.reuse ;  /* 0x0000001424247c23 */ /* 0x100fe20008010809 */
[--C-:B------:R-:W-:Y:S01]  /*39f0*/  FFMA.FTZ R37, R37, UR20, -R9.reuse ;  /* 0x0000001425257c23 */ /* 0x100fe20008010809 */
[--C-:B------:R-:W-:Y:S01]  /*3a00*/  FFMA.FTZ R40, R40, UR20, -R9.reuse ;  /* 0x0000001428287c23 */ /* 0x100fe20008010809 */
[--C-:B------:R-:W-:Y:S01]  /*3a10*/  FFMA.FTZ R41, R41, UR20, -R9.reuse ;  /* 0x0000001429297c23 */ /* 0x100fe20008010809 */
[----:B------:R-:W0:Y:S01]  /*3a20*/  SHFL.BFLY PT, R3, R6, 0x2, 0x1f ;  /* 0x0c401f0006037f89 */ /* 0x000e2200000e0000 */
[----:B------:R-:W3:Y:S01]  /*3a30*/  MUFU.EX2 R25, R25 ;  /* 0x0000001900197308 */ /* 0x000ee20000000800 */
[--C-:B------:R-:W-:Y:S01]  /*3a40*/  FFMA.FTZ R44, R44, UR20, -R9.reuse ;  /* 0x000000142c2c7c23 */ /* 0x100fe20008010809 */
[--C-:B------:R-:W-:Y:S01]  /*3a50*/  FFMA.FTZ R45, R45, UR20, -R9.reuse ;  /* 0x000000142d2d7c23 */ /* 0x100fe20008010809 */
[--C-:B------:R-:W-:Y:S01]  /*3a60*/  FFMA.FTZ R48, R48, UR20, -R9.reuse ;  /* 0x0000001430307c23 */ /* 0x100fe20008010809 */
[--C-:B------:R-:W-:Y:S01]  /*3a70*/  FFMA.FTZ R49, R49, UR20, -R9.reuse ;  /* 0x0000001431317c23 */ /* 0x100fe20008010809 */
[--C-:B------:R-:W-:Y:S01]  /*3a80*/  FFMA.FTZ R52, R52, UR20, -R9.reuse ;  /* 0x0000001434347c23 */ /* 0x100fe20008010809 */
[----:B------:R-:W-:-:S02]  /*3a90*/  FFMA.FTZ R9, R53, UR20, -R9 ;  /* 0x0000001435097c23 */ /* 0x000fc40008010809 */
[----:B------:R-:W-:Y:S08]  /*3aa0*/  MUFU.EX2 R28, R28 ;  /* 0x0000001c001c7308 */ /* 0x000ff00000000800 */
[----:B------:R-:W4:Y:S01]  /*3ab0*/  MUFU.EX2 R29, R29 ;  /* 0x0000001d001d7308 */ /* 0x000f220000000800 */
[----:B---3--:R-:W-:Y:S01]  /*3ac0*/  FADD.FTZ R11, R24, R25 ;  /* 0x00000019180b7221 */ /* 0x008fe20000010000 */
[----:B------:R-:W-:-:S02]  /*3ad0*/  F2FP.BF16.F32.PACK_AB R152, R25, R24 ;  /* 0x000000181998723e */ /* 0x000fc400000010ff */
[----:B0-----:R-:W-:-:S04]  /*3ae0*/  FMNMX.FTZ R3, R6, R3, !PT ;  /* 0x0000000306037209 */ /* 0x001fc80007810000 */
[----:B------:R-:W-:Y:S01]  /*3af0*/  MUFU.EX2 R32, R32 ;  /* 0x0000002000207308 */ /* 0x000fe20000000800 */
[----:B------:R-:W0:Y:S07]  /*3b00*/  SHFL.BFLY PT, R6, R3, 0x1, 0x1f ;  /* 0x0c201f0003067f89 */ /* 0x000e2e00000e0000 */
[----:B------:R-:W3:Y:S01]  /*3b10*/  MUFU.EX2 R33, R33 ;  /* 0x0000002100217308 */ /* 0x000ee20000000800 */
[----:B----4-:R-:W-:-:S07]  /*3b20*/  F2FP.BF16.F32.PACK_AB R154, R29, R28 ;  /* 0x0000001c1d9a723e */ /* 0x010fce00000010ff */
[----:B------:R-:W-:Y:S08]  /*3b30*/  MUFU.EX2 R36, R36 ;  /* 0x0000002400247308 */ /* 0x000ff00000000800 */
[----:B------:R-:W4:Y:S01]  /*3b40*/  MUFU.EX2 R37, R37 ;  /* 0x0000002500257308 */ /* 0x000f220000000800 */
[----:B---3--:R-:W-:Y:S02]  /*3b50*/  F2FP.BF16.F32.PACK_AB R156, R33, R32 ;  /* 0x00000020219c723e */ /* 0x008fe400000010ff */
[----:B0-----:R-:W-:Y:S01]  /*3b60*/  FMNMX.FTZ R5, R3, R6, !PT ;  /* 0x0000000603057209 */ /* 0x001fe20007810000 */
[----:B------:R-:W-:-:S03]  /*3b70*/  FADD.FTZ R6, R28, R11 ;  /* 0x0000000b1c067221 */ /* 0x000fc60000010000 */
[C---:B------:R-:W-:Y:S01]  /*3b80*/  FSETP.NEU.FTZ.AND P1, PT, R5.reuse, -INF , PT ;  /* 0xff8000000500780b */ /* 0x040fe20003f3d000 */
[----:B------:R-:W-:Y:S01]  /*3b90*/  FMUL.FTZ R3, R5, UR20 ;  /* 0x0000001405037c20 */ /* 0x000fe20008410000 */
[----:B------:R-:W-:Y:S01]  /*3ba0*/  FADD.FTZ R13, R29, R6 ;  /* 0x000000061d0d7221 */ /* 0x000fe20000010000 */
[----:B------:R-:W0:Y:S03]  /*3bb0*/  MUFU.EX2 R40, R40 ;  /* 0x0000002800287308 */ /* 0x000e260000000800 */
[----:B------:R-:W-:Y:S01]  /*3bc0*/  FSEL R3, R3, RZ, P1 ;  /* 0x000000ff03037208 */ /* 0x000fe20000800000 */
[----:B------:R-:W-:Y:S01]  /*3bd0*/  FADD.FTZ R10, R32, R13 ;  /* 0x0000000d200a7221 */ /* 0x000fe20000010000 */
[----:B----4-:R-:W-:-:S03]  /*3be0*/  F2FP.BF16.F32.PACK_AB R158, R37, R36 ;  /* 0x00000024259e723e */ /* 0x010fc600000010ff */
[--C-:B------:R-:W-:Y:S01]  /*3bf0*/  FFMA.FTZ R26, R26, UR20, -R3.reuse ;  /* 0x000000141a1a7c23 */ /* 0x100fe20008010803 */
[--C-:B------:R-:W-:Y:S01]  /*3c00*/  FFMA.FTZ R27, R27, UR20, -R3.reuse ;  /* 0x000000141b1b7c23 */ /* 0x100fe20008010803 */
[--C-:B------:R-:W-:Y:S01]  /*3c10*/  FFMA.FTZ R30, R30, UR20, -R3.reuse ;  /* 0x000000141e1e7c23 */ /* 0x100fe20008010803 */
[--C-:B------:R-:W-:Y:S01]  /*3c20*/  FFMA.FTZ R31, R31, UR20, -R3.reuse ;  /* 0x000000141f1f7c23 */ /* 0x100fe20008010803 */
[--C-:B------:R-:W-:Y:S01]  /*3c30*/  FFMA.FTZ R34, R34, UR20, -R3.reuse ;  /* 0x0000001422227c23 */ /* 0x100fe20008010803 */
[--C-:B------:R-:W-:Y:S01]  /*3c40*/  FFMA.FTZ R35, R35, UR20, -R3.reuse ;  /* 0x0000001423237c23 */ /* 0x100fe20008010803 */
[----:B------:R-:W-:Y:S01]  /*3c50*/  MUFU.EX2 R26, R26 ;  /* 0x0000001a001a7308 */ /* 0x000fe20000000800 */
[--C-:B------:R-:W-:Y:S01]  /*3c60*/  FFMA.FTZ R38, R38, UR20, -R3.reuse ;  /* 0x0000001426267c23 */ /* 0x100fe20008010803 */
[--C-:B------:R-:W-:Y:S01]  /*3c70*/  FFMA.FTZ R39, R39, UR20, -R3.reuse ;  /* 0x0000001427277c23 */ /* 0x100fe20008010803 */
[--C-:B------:R-:W-:Y:S01]  /*3c80*/  FFMA.FTZ R42, R42, UR20, -R3.reuse ;  /* 0x000000142a2a7c23 */ /* 0x100fe20008010803 */
[--C-:B------:R-:W-:Y:S01]  /*3c90*/  FFMA.FTZ R43, R43, UR20, -R3.reuse ;  /* 0x000000142b2b7c23 */ /* 0x100fe20008010803 */
[--C-:B------:R-:W-:Y:S01]  /*3ca0*/  FFMA.FTZ R46, R46, UR20, -R3.reuse ;  /* 0x000000142e2e7c23 */ /* 0x100fe20008010803 */
[--C-:B------:R-:W-:Y:S01]  /*3cb0*/  FFMA.FTZ R47, R47, UR20, -R3.reuse ;  /* 0x000000142f2f7c23 */ /* 0x100fe20008010803 */
[----:B------:R-:W-:Y:S01]  /*3cc0*/  FADD.FTZ R13, R33, R10 ;  /* 0x0000000a210d7221 */ /* 0x000fe20000010000 */
[----:B------:R-:W3:Y:S01]  /*3cd0*/  MUFU.EX2 R27, R27 ;  /* 0x0000001b001b7308 */ /* 0x000ee20000000800 */
[--C-:B------:R-:W-:Y:S01]  /*3ce0*/  FFMA.FTZ R50, R50, UR20, -R3.reuse ;  /* 0x0000001432327c23 */ /* 0x100fe20008010803 */
[----:B------:R-:W-:Y:S01]  /*3cf0*/  FFMA.FTZ R51, R51, UR20, -R3 ;  /* 0x0000001433337c23 */ /* 0x000fe20008010803 */
[----:B------:R-:W-:Y:S01]  /*3d00*/  FADD.FTZ R10, R36, R13 ;  /* 0x0000000d240a7221 */ /* 0x000fe20000010000 */
[--C-:B------:R-:W-:Y:S01]  /*3d10*/  FFMA.FTZ R54, R54, UR20, -R3.reuse ;  /* 0x0000001436367c23 */ /* 0x100fe20008010803 */
[----:B------:R-:W-:-:S02]  /*3d20*/  FFMA.FTZ R3, R55, UR20, -R3 ;  /* 0x0000001437037c23 */ /* 0x000fc40008010803 */
[----:B------:R-:W-:Y:S01]  /*3d30*/  FADD.FTZ R13, R37, R10 ;  /* 0x0000000a250d7221 */ /* 0x000fe20000010000 */
[----:B------:R-:W4:Y:S03]  /*3d40*/  MUFU.EX2 R30, R30 ;  /* 0x0000001e001e7308 */ /* 0x000f260000000800 */
[----:B0-----:R-:W-:-:S05]  /*3d50*/  FADD.FTZ R10, R40, R13 ;  /* 0x0000000d280a7221 */ /* 0x001fca0000010000 */
[----:B------:R-:W0:Y:S01]  /*3d60*/  MUFU.EX2 R31, R31 ;  /* 0x0000001f001f7308 */ /* 0x000e220000000800 */
[----:B---3--:R-:W-:Y:S01]  /*3d70*/  FADD.FTZ R11, R26, R27 ;  /* 0x0000001b1a0b7221 */ /* 0x008fe20000010000 */
[----:B------:R-:W-:-:S06]  /*3d80*/  F2FP.BF16.F32.PACK_AB R153, R27, R26 ;  /* 0x0000001a1b99723e */ /* 0x000fcc00000010ff */
[----:B------:R-:W3:Y:S01]  /*3d90*/  MUFU.EX2 R34, R34 ;  /* 0x0000002200227308 */ /* 0x000ee20000000800 */
[----:B----4-:R-:W-:-:S07]  /*3da0*/  FADD.FTZ R6, R30, R11 ;  /* 0x0000000b1e067221 */ /* 0x010fce0000010000 */
[----:B------:R-:W4:Y:S01]  /*3db0*/  MUFU.EX2 R35, R35 ;  /* 0x0000002300237308 */ /* 0x000f220000000800 */
[C---:B0-----:R-:W-:Y:S01]  /*3dc0*/  FADD.FTZ R11, R31.reuse, R6 ;  /* 0x000000061f0b7221 */ /* 0x041fe20000010000 */
[----:B------:R-:W-:-:S05]  /*3dd0*/  F2FP.BF16.F32.PACK_AB R155, R31, R30 ;  /* 0x0000001e1f9b723e */ /* 0x000fca00000010ff */
[----:B------:R0:W-:Y:S01]  /*3de0*/  STSM.16.M88.4 [R22+0x26800], R152 ;  /* 0x0268009816007844 */ /* 0x0001e20000000200 */
[----:B------:R-:W5:Y:S01]  /*3df0*/  MUFU.EX2 R38, R38 ;  /* 0x0000002600267308 */ /* 0x000f620000000800 */
[----:B---3--:R-:W-:-:S07]  /*3e00*/  FADD.FTZ R6, R34, R11 ;  /* 0x0000000b22067221 */ /* 0x008fce0000010000 */
[----:B------:R-:W3:Y:S01]  /*3e10*/  MUFU.EX2 R39, R39 ;  /* 0x0000002700277308 */ /* 0x000ee20000000800 */
[C---:B----4-:R-:W-:Y:S01]  /*3e20*/  FADD.FTZ R11, R35.reuse, R6 ;  /* 0x00000006230b7221 */ /* 0x050fe20000010000 */
[----:B------:R-:W-:-:S06]  /*3e30*/  F2FP.BF16.F32.PACK_AB R157, R35, R34 ;  /* 0x00000022239d723e */ /* 0x000fcc00000010ff */
[----:B------:R-:W4:Y:S01]  /*3e40*/  MUFU.EX2 R42, R42 ;  /* 0x0000002a002a7308 */ /* 0x000f220000000800 */
[----:B-----5:R-:W-:-:S07]  /*3e50*/  FADD.FTZ R6, R38, R11 ;  /* 0x0000000b26067221 */ /* 0x020fce0000010000 */
[----:B------:R-:W5:Y:S01]  /*3e60*/  MUFU.EX2 R41, R41 ;  /* 0x0000002900297308 */ /* 0x000f620000000800 */
[C---:B---3--:R-:W-:Y:S01]  /*3e70*/  FADD.FTZ R11, R39.reuse, R6 ;  /* 0x00000006270b7221 */ /* 0x048fe20000010000 */
[----:B------:R-:W-:-:S05]  /*3e80*/  F2FP.BF16.F32.PACK_AB R159, R39, R38 ;  /* 0x00000026279f723e */ /* 0x000fca00000010ff */
[----:B------:R0:W-:Y:S01]  /*3e90*/  STSM.16.M88.4 [R19], R156 ;  /* 0x0000009c13007844 */ /* 0x0001e20000000200 */
[----:B------:R-:W3:Y:S01]  /*3ea0*/  MUFU.EX2 R43, R43 ;  /* 0x0000002b002b7308 */ /* 0x000ee20000000800 */
[----:B----4-:R-:W-:-:S07]  /*3eb0*/  FADD.FTZ R6, R42, R11 ;  /* 0x0000000b2a067221 */ /* 0x010fce0000010000 */
[----:B------:R-:W4:Y:S01]  /*3ec0*/  MUFU.EX2 R44, R44 ;  /* 0x0000002c002c7308 */ /* 0x000f220000000800 */
[C---:B-----5:R-:W-:Y:S01]  /*3ed0*/  FADD.FTZ R13, R41.reuse, R10 ;  /* 0x0000000a290d7221 */ /* 0x060fe20000010000 */
[----:B------:R-:W-:-:S06]  /*3ee0*/  F2FP.BF16.F32.PACK_AB R160, R41, R40 ;  /* 0x0000002829a0723e */ /* 0x000fcc00000010ff */
[----:B------:R-:W5:Y:S01]  /*3ef0*/  MUFU.EX2 R46, R46 ;  /* 0x0000002e002e7308 */ /* 0x000f620000000800 */
[C---:B---3--:R-:W-:Y:S01]  /*3f00*/  FADD.FTZ R11, R43.reuse, R6 ;  /* 0x000000062b0b7221 */ /* 0x048fe20000010000 */
[----:B------:R-:W-:-:S06]  /*3f10*/  F2FP.BF16.F32.PACK_AB R161, R43, R42 ;  /* 0x0000002a2ba1723e */ /* 0x000fcc00000010ff */
[----:B------:R-:W3:Y:S01]  /*3f20*/  MUFU.EX2 R45, R45 ;  /* 0x0000002d002d7308 */ /* 0x000ee20000000800 */
[----:B----4-:R-:W-:-:S07]  /*3f30*/  FADD.FTZ R6, R44, R13 ;  /* 0x0000000d2c067221 */ /* 0x010fce0000010000 */
[----:B------:R-:W4:Y:S01]  /*3f40*/  MUFU.EX2 R47, R47 ;  /* 0x0000002f002f7308 */ /* 0x000f220000000800 */
[----:B-----5:R-:W-:-:S07]  /*3f50*/  FADD.FTZ R10, R46, R11 ;  /* 0x0000000b2e0a7221 */ /* 0x020fce0000010000 */
[----:B------:R-:W-:Y:S01]  /*3f60*/  MUFU.EX2 R48, R48 ;  /* 0x0000003000307308 */ /* 0x000fe20000000800 */
[C---:B---3--:R-:W-:Y:S01]  /*3f70*/  F2FP.BF16.F32.PACK_AB R162, R45.reuse, R44 ;  /* 0x0000002c2da2723e */ /* 0x048fe200000010ff */
[----:B------:R-:W-:-:S06]  /*3f80*/  FADD.FTZ R45, R45, R6 ;  /* 0x000000062d2d7221 */ /* 0x000fcc0000010000 */
[----:B------:R-:W3:Y:S01]  /*3f90*/  MUFU.EX2 R49, R49 ;  /* 0x0000003100317308 */ /* 0x000ee20000000800 */
[C---:B----4-:R-:W-:Y:S01]  /*3fa0*/  F2FP.BF16.F32.PACK_AB R163, R47.reuse, R46 ;  /* 0x0000002e2fa3723e */ /* 0x050fe200000010ff */
[----:B------:R-:W-:-:S04]  /*3fb0*/  FADD.FTZ R47, R47, R10 ;  /* 0x0000000a2f2f7221 */ /* 0x000fc80000010000 */
[----:B------:R0:W-:Y:S02]  /*3fc0*/  STSM.16.M88.4 [R184], R160 ;  /* 0x000000a0b8007844 */ /* 0x0001e40000000200 */
[----:B------:R-:W-:Y:S08]  /*3fd0*/  MUFU.EX2 R50, R50 ;  /* 0x0000003200327308 */ /* 0x000ff00000000800 */
[----:B------:R-:W4:Y:S01]  /*3fe0*/  MUFU.EX2 R51, R51 ;  /* 0x0000003300337308 */ /* 0x000f220000000800 */
[----:B---3--:R-:W-:Y:S01]  /*3ff0*/  F2FP.BF16.F32.PACK_AB R164, R49, R48 ;  /* 0x0000003031a4723e */ /* 0x008fe200000010ff */
[----:B------:R-:W-:-:S04]  /*4000*/  FADD.FTZ R48, R48, R45 ;  /* 0x0000002d30307221 */ /* 0x000fc80000010000 */
[----:B------:R-:W-:Y:S02]  /*4010*/  FADD.FTZ R49, R49, R48 ;  /* 0x0000003031317221 */ /* 0x000fe40000010000 */
[----:B------:R-:W3:Y:S08]  /*4020*/  MUFU.EX2 R52, R52 ;  /* 0x0000003400347308 */ /* 0x000ef00000000800 */
[----:B------:R-:W5:Y:S01]  /*4030*/  MUFU.EX2 R9, R9 ;  /* 0x0000000900097308 */ /* 0x000f620000000800 */
[----:B----4-:R-:W-:Y:S01]  /*4040*/  F2FP.BF16.F32.PACK_AB R165, R51, R50 ;  /* 0x0000003233a5723e */ /* 0x010fe200000010ff */
[----:B------:R-:W-:-:S04]  /*4050*/  FADD.FTZ R50, R50, R47 ;  /* 0x0000002f32327221 */ /* 0x000fc80000010000 */
[----:B------:R-:W-:Y:S02]  /*4060*/  FADD.FTZ R51, R51, R50 ;  /* 0x0000003233337221 */ /* 0x000fe40000010000 */
[----:B------:R-:W-:Y:S01]  /*4070*/  MUFU.EX2 R54, R54 ;  /* 0x0000003600367308 */ /* 0x000fe20000000800 */
[----:B---3--:R-:W-:-:S07]  /*4080*/  FADD.FTZ R6, R52, R49 ;  /* 0x0000003134067221 */ /* 0x008fce0000010000 */
[----:B------:R-:W3:Y:S01]  /*4090*/  MUFU.EX2 R3, R3 ;  /* 0x0000000300037308 */ /* 0x000ee20000000800 */
[C---:B-----5:R-:W-:Y:S01]  /*40a0*/  F2FP.BF16.F32.PACK_AB R166, R9.reuse, R52 ;  /* 0x0000003409a6723e */ /* 0x060fe200000010ff */
[----:B------:R-:W-:Y:S01]  /*40b0*/  FADD.FTZ R6, R9, R6 ;  /* 0x0000000609067221 */ /* 0x000fe20000010000 */
[----:B---3--:R-:W-:Y:S01]  /*40c0*/  F2FP.BF16.F32.PACK_AB R167, R3, R54 ;  /* 0x0000003603a7723e */ /* 0x008fe200000010ff */
[----:B------:R-:W-:-:S04]  /*40d0*/  FADD.FTZ R54, R54, R51 ;  /* 0x0000003336367221 */ /* 0x000fc80000010000 */
[----:B------:R0:W-:Y:S01]  /*40e0*/  STSM.16.M88.4 [R23], R164 ;  /* 0x000000a417007844 */ /* 0x0001e20000000200 */
[----:B------:R-:W-:Y:S01]  /*40f0*/  FADD.FTZ R3, R3, R54 ;  /* 0x0000003603037221 */ /* 0x000fe20000010000 */
[----:B------:R-:W-:Y:S06]  /*4100*/  @!P0 BRA `(.L_x_26) ;  /* 0x0000000000048947 */ /* 0x000fec0003800000 */
[----:B------:R-:W-:Y:S01]  /*4110*/  BPT.TRAP 0x1 ;  /* 0x000000040000795c */ /* 0x000fe20000300000 */
.L_x_26:
[----:B------:R3:W4:Y:S01]  /*4120*/  SYNCS.PHASECHK.TRANS64.TRYWAIT P1, [R7+URZ+0x28c50], R8 ;  /* 0x028c5008070075a7 */ /* 0x000722000802017f */
[----:B------:R-:W-:Y:S05]  /*4130*/  @!P0 BRA `(.L_x_27) ;  /* 0x0000000000048947 */ /* 0x000fea0003800000 */
[----:B------:R-:W-:Y:S01]  /*4140*/  BPT.TRAP 0x1 ;  /* 0x000000040000795c */ /* 0x000fe20000300000 */
.L_x_27:
[----:B------:R-:W-:Y:S01]  /*4150*/  ULOP3.LUT UR52, UR52, 0x2000000, URZ, 0xfc, !UPT ;  /* 0x0200000034347892 */ /* 0x000fe2000f8efc3f */
[----:B----4-:R-:W-:Y:S11]  /*4160*/  @P1 BRA `(.L_x_28) ;  /* 0x0000000000081947 */ /* 0x010ff60003800000 */
[----:B------:R-:W4:Y:S02]  /*4170*/  SYNCS.PHASECHK.TRANS64.TRYWAIT P1, [R7+URZ+0x28c50], R8 ;  /* 0x028c5008070075a7 */ /* 0x000f24000802017f */
[----:B----4-:R-:W-:Y:S05]  /*4180*/  @!P1 BRA `(.L_x_29) ;  /* 0x0000008800b49947 */ /* 0x010fea0003800000 */
.L_x_28:
[----:B------:R-:W-:Y:S01]  /*4190*/  ULEA UR10, UR47, UR52, 0xc ;  /* 0x000000342f0a7291 */ /* 0x000fe2000f8e603f */
[----:B------:R-:W-:Y:S01]  /*41a0*/  WARPGROUP.ARRIVE ;  /* 0x00000000000079c5 */ /* 0x000fe20000000000 */
[----:B------:R-:W-:-:S05]  /*41b0*/  UMOV UR7, 0x40000040 ;  /* 0x4000004000077882 */ /* 0x000fca0000000000 */
[----:B------:R-:W-:Y:S02]  /*41c0*/  UMOV UR6, UR10 ;  /* 0x0000000a00067c82 */ /* 0x000fe40008000000 */
[----:B------:R-:W-:Y:S01]  /*41d0*/  HGMMA.64x256x16.F32.BF16 R24, R152, gdesc[UR4].tnspB, RZ, !UPT, gsb0 ;  /* 0x43e0000498187df0 */ /* 0x000fe2000c0018ff */
[----:B------:R-:W-:Y:S01]  /*41e0*/  UIADD3 UR6, UR10, 0x80, URZ ;  /* 0x000000800a067890 */ /* 0x000fe2000fffe03f */
[----:B------:R-:W-:Y:S01]  /*41f0*/  UMOV UR7, 0x40000040 ;  /* 0x4000004000077882 */ /* 0x000fe20000000000 */
[----:B------:R-:W-:Y:S02]  /*4200*/  WARPGROUP.DEPBAR.LE gsb0, 0x0 ;  /* 0x00008000000079c5 */ /* 0x000fe40000010000 */
[----:B------:R-:W-:-:S15]  /*4210*/  WARPGROUP.ARRIVE ;  /* 0x00000000000079c5 */ /* 0x000fde0000000000 */
[----:B------:R-:W-:-:S08]  /*4220*/  NOP ;  /* 0x0000000000007918 */ /* 0x000fd00000000000 */
[----:B------:R-:W-:Y:S01]  /*4230*/  HGMMA.64x256x16.F32.BF16 R24, R156, gdesc[UR4].tnspB, R24, gsb0 ;  /* 0x43e000049c187df0 */ /* 0x000fe20008001818 */
        /* <DEDUP_REMOVED lines=11> */
[----:B------:R-:W-:Y:S03]  /*42f0*/  HGMMA.64x256x16.F32.BF16 R24, R164, gdesc[UR4].tnspB, R24, gsb0 ;  /* 0x43e00004a4187df0 */ /* 0x000fe60008001818 */
[----:B------:R-:W-:Y:S02]  /*4300*/  WARPGROUP.DEPBAR.LE gsb0, 0x0 ;  /* 0x00008000000079c5 */ /* 0x000fe40000010000 */
[----:B------:R-:W-:Y:S01]  /*4310*/  @!PT LDS RZ, [RZ] ;  /* 0x00000000fffff984 */ /* 0x000fe20000000800 */
[----:B------:R-:W-:Y:S01]  /*4320*/  @!PT LDS RZ, [RZ] ;  /* 0x00000000fffff984 */ /* 0x000fe20000000800 */
[----:B------:R-:W-:Y:S01]  /*4330*/  @!PT LDS RZ, [RZ] ;  /* 0x00000000fffff984 */ /* 0x000fe20000000800 */
[----:B------:R-:W-:Y:S01]  /*4340*/  @!PT LDS RZ, [RZ] ;  /* 0x00000000fffff984 */ /* 0x000fe20000000800 */
[----:B------:R5:W-:Y:S06]  /*4350*/  MEMBAR.ALL.CTA ;  /* 0x0000000000007992 */ /* 0x000bec0000008000 */
[----:B-----5:R-:W5:Y:S02]  /*4360*/  FENCE.VIEW.ASYNC.S ;  /* 0x00000000000073c6 */ /* 0x020f640000000000 */
[----:B-----5:R-:W-:Y:S01]  /*4370*/  NOP ;  /* 0x0000000000007918 */ /* 0x020fe20000000000 */
[----:B------:R-:W-:Y:S06]  /*4380*/  BAR.ARV 0xe, 0x100 ;  /* 0x0384000000007b1d */ /* 0x000fec0000002000 */
[----:B------:R-:W-:Y:S05]  /*4390*/  @!P0 BRA `(.L_x_30) ;  /* 0x0000000000048947 */ /* 0x000fea0003800000 */
[----:B------:R-:W-:Y:S01]  /*43a0*/  BPT.TRAP 0x1 ;  /* 0x000000040000795c */ /* 0x000fe20000300000 */
.L_x_30:
[----:B------:R-:W-:Y:S01]  /*43b0*/  R2UR UR6, R7 ;  /* 0x00000000070672ca */ /* 0x000fe200000e0000 */
[----:B------:R-:W-:-:S06]  /*43c0*/  UISETP.GE.AND UP0, UPT, UR49, 0x41, UPT ;  /* 0x000000413100788c */ /* 0x000fcc000bf06270 */
[----:B------:R-:W-:-:S06]  /*43d0*/  PLOP3.LUT P1, PT, PT, PT, UP0, 0x80, 0x0 ;  /* 0x000000000000781c */ /* 0x000fcc0003f2f008 */
[----:B------:R-:W-:-:S04]  /*43e0*/  UIADD3 UR6, UR6, 0x28c60, URZ ;  /* 0x00028c6006067890 */ /* 0x000fc8000fffe03f */
[----:B------:R-:W-:-:S09]  /*43f0*/  UPRMT UR6, UR39, 0x654, UR6 ;  /* 0x0000065427067896 */ /* 0x000fd20008000006 */
[----:B------:R-:W-:Y:S01]  /*4400*/  SYNCS.ARRIVE.TRANS64.RED.A1T0 RZ, [UR6], RZ ;  /* 0x000000ffffff79a7 */ /* 0x000fe20008100406 */
[----:B------:R-:W-:Y:S05]  /*4410*/  @!P1 BRA `(.L_x_31) ;  /* 0x0000001c00549947 */ /* 0x000fea0003800000 */
[----:B-1234-:R-:W-:Y:S01]  /*4420*/  MOV R8, R5 ;  /* 0x0000000500087202 */ /* 0x01efe20000000f00 */
[----:B------:R-:W-:Y:S01]  /*4430*/  IMAD.MOV.U32 R13, RZ, RZ, R4 ;  /* 0x000000ffff0d7224 */ /* 0x000fe200078e0004 */
[----:B------:R-:W-:Y:S01]  /*4440*/  UIADD3 UR48, UR48, -0x2, URZ ;  /* 0xfffffffe30307890 */ /* 0x000fe2000fffe03f */
[----:B------:R-:W-:Y:S01]  /*4450*/  UMOV UR22, UR47 ;  /* 0x0000002f00167c82 */ /* 0x000fe20008000000 */
[----:B------:R-:W-:Y:S01]  /*4460*/  ULDC UR23, c[0x0][0x9d8] ;  /* 0x0002760000177ab9 */ /* 0x000fe20000000800 */
[----:B------:R-:W-:-:S09]  /*4470*/  ULDC UR20, c[0x0][0x988] ;  /* 0x0002620000147ab9 */ /* 0x000fd20000000800 */
.L_x_42:
[----:B------:R-:W-:Y:S01]  /*4480*/  UIADD3 UR47, UR22, 0x1, URZ ;  /* 0x00000001162f7890 */ /* 0x000fe2000fffe03f */
[----:B------:R-:W-:Y:S01]  /*4490*/  IMAD.U32 R4, RZ, RZ, UR48 ;  /* 0x00000030ff047e24 */ /* 0x000fe2000f8e00ff */
[----:B------:R-:W-:Y:S02]  /*44a0*/  UIADD3 UR48, UR48, -0x1, URZ ;  /* 0xffffffff30307890 */ /* 0x000fe4000fffe03f */
[----:B------:R-:W-:Y:S02]  /*44b0*/  UISETP.NE.AND UP0, UPT, UR47, 0x2, UPT ;  /* 0x000000022f00788c */ /* 0x000fe4000bf05270 */
[----:B------:R-:W-:Y:S02]  /*44c0*/  ISETP.GT.AND P1, PT, R4, RZ, PT ;  /* 0x000000ff0400720c */ /* 0x000fe40003f24270 */
[----:B------:R-:W-:Y:S02]  /*44d0*/  USEL UR6, URZ, 0x1, UP0 ;  /* 0x000000013f067887 */ /* 0x000fe40008000000 */
[----:B------:R-:W-:-:S02]  /*44e0*/  USEL UR47, UR47, URZ, UP0 ;  /* 0x0000003f2f2f7287 */ /* 0x000fc40008000000 */
[----:B------:R-:W-:Y:S01]  /*44f0*/  ULOP3.LUT UR37, UR37, UR6, URZ, 0x3c, !UPT ;  /* 0x0000000625257292 */ /* 0x000fe2000f8e3c3f */
[----:B-12---:R-:W-:Y:S11]  /*4500*/  @!P0 BRA `(.L_x_32) ;  /* 0x0000000000048947 */ /* 0x006ff60003800000 */
[----:B------:R-:W-:Y:S01]  /*4510*/  BPT.TRAP 0x1 ;  /* 0x000000040000795c */ /* 0x000fe20000300000 */
.L_x_32:
[----:B------:R-:W-:Y:S01]  /*4520*/  ULEA UR21, UR47, UR42, 0x3 ;  /* 0x0000002a2f157291 */ /* 0x000fe2000f8e183f */
[----:B------:R-:W-:-:S05]  /*4530*/  IMAD.U32 R7, RZ, RZ, UR37 ;  /* 0x00000025ff077e24 */ /* 0x000fca000f8e00ff */
[----:B------:R-:W-:-:S04]  /*4540*/  SHF.L.U32 R7, R7, 0x1f, RZ ;  /* 0x0000001f07077819 */ /* 0x000fc800000006ff */
[----:B------:R1:W2:Y:S01]  /*4550*/  SYNCS.PHASECHK.TRANS64.TRYWAIT P2, [UR21+0x28c30], R7 ;  /* 0x028c3007ff0075a7 */ /* 0x0002a20008040155 */
[----:B------:R-:W-:Y:S05]  /*4560*/  @!P0 BRA `(.L_x_33) ;  /* 0x0000000000048947 */ /* 0x000fea0003800000 */
[----:B------:R-:W-:Y:S01]  /*4570*/  BPT.TRAP 0x1 ;  /* 0x000000040000795c */ /* 0x000fe20000300000 */
.L_x_33:
[----:B--2---:R-:W-:Y:S05]  /*4580*/  @P2 BRA `(.L_x_34) ;  /* 0x0000000000082947 */ /* 0x004fea0003800000 */
[----:B------:R-:W2:Y:S02]  /*4590*/  SYNCS.PHASECHK.TRANS64.TRYWAIT P2, [UR21+0x28c30], R7 ;  /* 0x028c3007ff0075a7 */ /* 0x000ea40008040155 */
[----:B--2---:R-:W-:Y:S05]  /*45a0*/  @!P2 BRA `(.L_x_35) ;  /* 0x0000008400c0a947 */ /* 0x004fea0003800000 */
.L_x_34:
[----:B------:R-:W-:Y:S01]  /*45b0*/  R2UR UR18, R0 ;  /* 0x00000000001272ca */ /* 0x000fe200000e0000 */
[----:B------:R-:W-:Y:S01]  /*45c0*/  UIADD3 UR6, UR42, 0x20400, URZ ;  /* 0x000204002a067890 */ /* 0x000fe2000fffe03f */
[----:B0-----:R-:W-:Y:S01]  /*45d0*/  WARPGROUP.ARRIVE ;  /* 0x00000000000079c5 */ /* 0x001fe20000000000 */
        /* <DEDUP_REMOVED lines=10> */
[----:B------:R-:W-:Y:S02]  /*4680*/  UIADD3 UR10, UR18, 0x4, URZ ;  /* 0x00000004120a7890 */ /* 0x000fe4000fffe03f */
[----:B------:R-:W-:-:S03]  /*4690*/  UIADD3 UR14, UR18, 0x6, URZ ;  /* 0x00000006120e7890 */ /* 0x000fc6000fffe03f */
[----:B------:R-:W-:Y:S03]  /*46a0*/  HGMMA.64x64x16.F32.BF16 R152, gdesc[UR16], RZ, !UPT, gsb0 ;  /* 0x00e00000109879f0 */ /* 0x000fe6000c0018ff */
        /* <DEDUP_REMOVED lines=12> */
.L_x_36:
[----:B------:R-:W-:Y:S01]  /*4770*/  FMUL.FTZ R190, R152, UR23 ;  /* 0x0000001798be7c20 */ /* 0x000fe20008410000 */
[----:B------:R-:W-:Y:S01]  /*4780*/  FMUL.FTZ R5, R153, UR23 ;  /* 0x0000001799057c20 */ /* 0x000fe20008410000 */
[----:B------:R-:W-:Y:S01]  /*4790*/  FMUL.FTZ R10, R155, UR23 ;  /* 0x000000179b0a7c20 */ /* 0x000fe20008410000 */
[----:B------:R-:W-:Y:S01]  /*47a0*/  FMUL.FTZ R155, R156, UR23 ;  /* 0x000000179c9b7c20 */ /* 0x000fe20008410000 */
[----:B------:R-:W-:Y:S01]  /*47b0*/  FMUL.FTZ R156, R157, UR23 ;  /* 0x000000179d9c7c20 */ /* 0x000fe20008410000 */
[----:B------:R-:W-:Y:S01]  /*47c0*/  FMUL.FTZ R157, R160, UR23 ;  /* 0x00000017a09d7c20 */ /* 0x000fe20008410000 */
[----:B------:R-:W2:Y:S01]  /*47d0*/  MUFU.TANH R190, R190 ;  /* 0x000000be00be7308 */ /* 0x000ea20000002400 */
[----:B------:R-:W-:Y:S01]  /*47e0*/  FMUL.FTZ R11, R158, UR23 ;  /* 0x000000179e0b7c20 */ /* 0x000fe20008410000 */
[----:B------:R-:W-:Y:S01]  /*47f0*/  FMUL.FTZ R158, R161, UR23 ;  /* 0x00000017a19e7c20 */ /* 0x000fe20008410000 */
[----:B------:R-:W-:Y:S01]  /*4800*/  FMUL.FTZ R12, R159, UR23 ;  /* 0x000000179f0c7c20 */ /* 0x000fe20008410000 */
[----:B------:R-:W-:Y:S01]  /*4810*/  FMUL.FTZ R159, R164, UR23 ;  /* 0x00000017a49f7c20 */ /* 0x000fe20008410000 */
[----:B------:R-:W-:Y:S01]  /*4820*/  FMUL.FTZ R160, R165, UR23 ;  /* 0x00000017a5a07c20 */ /* 0x000fe20008410000 */
[----:B------:R-:W-:Y:S01]  /*4830*/  FMUL.FTZ R161, R168, UR23 ;  /* 0x00000017a8a17c20 */ /* 0x000fe20008410000 */
[----:B------:R-:W-:Y:S01]  /*4840*/  FMUL.FTZ R165, R169, UR23 ;  /* 0x00000017a9a57c20 */ /* 0x000fe20008410000 */
[----:B------:R-:W0:Y:S01]  /*4850*/  MUFU.TANH R5, R5 ;  /* 0x0000000500057308 */ /* 0x000e220000002400 */
[----:B------:R-:W-:Y:S01]  /*4860*/  FMUL.FTZ R168, R172, UR23 ;  /* 0x00000017aca87c20 */ /* 0x000fe20008410000 */
[----:B------:R-:W-:Y:S01]  /*4870*/  FMUL.FTZ R191, R173, UR23 ;  /* 0x00000017adbf7c20 */ /* 0x000fe20008410000 */
[----:B------:R-:W-:Y:S01]  /*4880*/  FMUL.FTZ R169, R176, UR23 ;  /* 0x00000017b0a97c20 */ /* 0x000fe20008410000 */
[----:B------:R-:W-:Y:S01]  /*4890*/  FMUL.FTZ R173, R177, UR23 ;  /* 0x00000017b1ad7c20 */ /* 0x000fe20008410000 */
[----:B------:R-:W-:Y:S01]  /*48a0*/  FMUL.FTZ R172, R180, UR23 ;  /* 0x00000017b4ac7c20 */ /* 0x000fe20008410000 */
[----:B------:R-:W-:Y:S01]  /*48b0*/  FMUL.FTZ R164, R181, UR23 ;  /* 0x00000017b5a47c20 */ /* 0x000fe20008410000 */
[----:B------:R-:W-:Y:S01]  /*48c0*/  FMUL.FTZ R14, R163, UR23 ;  /* 0x00000017a30e7c20 */ /* 0x000fe20008410000 */
[----:B------:R-:W3:Y:S01]  /*48d0*/  MUFU.TANH R155, R155 ;  /* 0x0000009b009b7308 */ /* 0x000ee20000002400 */
[----:B--2---:R-:W-:Y:S01]  /*48e0*/  FMNMX.FTZ R4, R190, R13, !PT ;  /* 0x0000000dbe047209 */ /* 0x004fe20007810000 */
[----:B------:R-:W-:Y:S01]  /*48f0*/  FMUL.FTZ R9, R154, UR23 ;  /* 0x000000179a097c20 */ /* 0x000fe20008410000 */
[----:B------:R-:W-:Y:S01]  /*4900*/  FMUL.FTZ R154, R174, UR23 ;  /* 0x00000017ae9a7c20 */ /* 0x000fe20008410000 */
[----:B------:R-:W-:Y:S01]  /*4910*/  FMUL.FTZ R20, R167, UR23 ;  /* 0x00000017a7147c20 */ /* 0x000fe20008410000 */
[----:B------:R-:W-:Y:S01]  /*4920*/  FMUL.FTZ R152, R170, UR23 ;  /* 0x00000017aa987c20 */ /* 0x000fe20008410000 */
[----:B------:R-:W-:Y:S01]  /*4930*/  FMUL.FTZ R170, R183, UR23 ;  /* 0x00000017b7aa7c20 */ /* 0x000fe20008410000 */
[----:B------:R-:W-:Y:S01]  /*4940*/  UIADD3 UR6, UR21, 0x28c40, URZ ;  /* 0x00028c4015067890 */ /* 0x000fe2000fffe03f */
[----:B------:R-:W2:Y:S01]  /*4950*/  MUFU.TANH R156, R156 ;  /* 0x0000009c009c7308 */ /* 0x000ea20000002400 */
[----:B0-----:R-:W-:-:S02]  /*4960*/  FMNMX.FTZ R4, R5, R4, !PT ;  /* 0x0000000405047209 */ /* 0x001fc40007810000 */
[----:B------:R-:W-:-:S05]  /*4970*/  UPRMT UR6, UR39, 0x654, UR6 ;  /* 0x0000065427067896 */ /* 0x000fca0008000006 */
[----:B------:R-:W0:Y:S01]  /*4980*/  MUFU.TANH R157, R157 ;  /* 0x0000009d009d7308 */ /* 0x000e220000002400 */
[----:B---3--:R-:W-:-:S03]  /*4990*/  FMNMX.FTZ R15, R155, R4, !PT ;  /* 0x000000049b0f7209 */ /* 0x008fc60007810000 */
[----:B------:R-:W-:Y:S04]  /*49a0*/  SYNCS.ARRIVE.TRANS64.RED.A1T0 RZ, [UR6], RZ ;  /* 0x000000ffffff79a7 */ /* 0x000fe80008100406 */
[----:B------:R-:W3:Y:S01]  /*49b0*/  MUFU.TANH R158, R158 ;  /* 0x0000009e009e7308 */ /* 0x000ee20000002400 */
[----:B--2---:R-:W-:-:S07]  /*49c0*/  FMNMX.FTZ R4, R156, R15, !PT ;  /* 0x0000000f9c047209 */ /* 0x004fce0007810000 */
[----:B------:R-:W2:Y:S01]  /*49d0*/  MUFU.TANH R159, R159 ;  /* 0x0000009f009f7308 */ /* 0x000ea20000002400 */
[----:B0-----:R-:W-:-:S07]  /*49e0*/  FMNMX.FTZ R15, R157, R4, !PT ;  /* 0x000000049d0f7209 */ /* 0x001fce0007810000 */
[----:B------:R-:W0:Y:S01]  /*49f0*/  MUFU.TANH R160, R160 ;  /* 0x000000a000a07308 */ /* 0x000e220000002400 */
[----:B---3--:R-:W-:-:S07]  /*4a00*/  FMNMX.FTZ R4, R158, R15, !PT ;  /* 0x0000000f9e047209 */ /* 0x008fce0007810000 */
        /* <DEDUP_REMOVED lines=9> */
[----:B0-----:R-:W-:Y:S01]  /*4aa0*/  FMNMX.FTZ R4, R168, R15, !PT ;  /* 0x0000000fa8047209 */ /* 0x001fe20007810000 */
[----:B------:R-:W-:Y:S01]  /*4ab0*/  FMUL.FTZ R15, R162, UR23 ;  /* 0x00000017a20f7c20 */ /* 0x000fe20008410000 */
[----:B------:R-:W-:-:S05]  /*4ac0*/  FMUL.FTZ R162, R175, UR23 ;  /* 0x00000017afa27c20 */ /* 0x000fca0008410000 */
[----:B------:R-:W0:Y:S01]  /*4ad0*/  MUFU.TANH R173, R173 ;  /* 0x000000ad00ad7308 */ /* 0x000e220000002400 */
[----:B---3--:R-:W-:-:S07]  /*4ae0*/  FMNMX.FTZ R4, R191, R4, !PT ;  /* 0x00000004bf047209 */ /* 0x008fce0007810000 */
[----:B------:R-:W3:Y:S01]  /*4af0*/  MUFU.TANH R172, R172 ;  /* 0x000000ac00ac7308 */ /* 0x000ee20000002400 */
[----:B--2---:R-:W-:-:S07]  /*4b00*/  FMNMX.FTZ R4, R169, R4, !PT ;  /* 0x00000004a9047209 */ /* 0x004fce0007810000 */
[----:B------:R-:W2:Y:S01]  /*4b10*/  MUFU.TANH R164, R164 ;  /* 0x000000a400a47308 */ /* 0x000ea20000002400 */
[----:B0-----:R-:W-:-:S07]  /*4b20*/  FMNMX.FTZ R21, R173, R4, !PT ;  /* 0x00000004ad157209 */ /* 0x001fce0007810000 */
[----:B------:R-:W0:Y:S01]  /*4b30*/  MUFU.TANH R9, R9 ;  /* 0x0000000900097308 */ /* 0x000e220000002400 */
[----:B---3--:R-:W-:Y:S01]  /*4b40*/  FMNMX.FTZ R153, R172, R21, !PT ;  /* 0x00000015ac997209 */ /* 0x008fe20007810000 */
[----:B------:R-:W-:Y:S01]  /*4b50*/  FMUL.FTZ R21, R166, UR23 ;  /* 0x00000017a6157c20 */ /* 0x000fe20008410000 */
[----:B------:R-:W-:-:S05]  /*4b60*/  FMUL.FTZ R166, R179, UR23 ;  /* 0x00000017b3a67c20 */ /* 0x000fca0008410000 */
[----:B------:R-:W3:Y:S01]  /*4b70*/  MUFU.TANH R10, R10 ;  /* 0x0000000a000a7308 */ /* 0x000ee20000002400 */
[----:B--2---:R-:W-:Y:S01]  /*4b80*/  FMNMX.FTZ R4, R164, R153, !PT ;  /* 0x00000099a4047209 */ /* 0x004fe20007810000 */
[----:B------:R-:W-:-:S04]  /*4b90*/  FMUL.FTZ R153, R171, UR23 ;  /* 0x00000017ab997c20 */ /* 0x000fc80008410000 */
[----:B------:R-:W2:Y:S02]  /*4ba0*/  SHFL.BFLY PT, R163, R4, 0x2, 0x1f ;  /* 0x0c401f0004a37f89 */ /* 0x000ea400000e0000 */
[----:B------:R-:W4:Y:S01]  /*4bb0*/  MUFU.TANH R11, R11 ;  /* 0x0000000b000b7308 */ /* 0x000f220000002400 */
[----:B0-----:R-:W-:-:S07]  /*4bc0*/  FMNMX.FTZ R167, R9, R8, !PT ;  /* 0x0000000809a77209 */ /* 0x001fce0007810000 */
[----:B------:R-:W0:Y:S08]  /*4bd0*/  MUFU.TANH R12, R12 ;  /* 0x0000000c000c7308 */ /* 0x000e300000002400 */
[----:B------:R-:W5:Y:S01]  /*4be0*/  MUFU.TANH R15, R15 ;  /* 0x0000000f000f7308 */ /* 0x000f620000002400 */
[----:B--2---:R-:W-:Y:S01]  /*4bf0*/  FMNMX.FTZ R174, R4, R163, !PT ;  /* 0x000000a304ae7209 */ /* 0x004fe20007810000 */
[----:B------:R-:W-:-:S06]  /*4c00*/  FMUL.FTZ R163, R178, UR23 ;  /* 0x00000017b2a37c20 */ /* 0x000fcc0008410000 */
[----:B------:R-:W2:Y:S01]  /*4c10*/  MUFU.TANH R14, R14 ;  /* 0x0000000e000e7308 */ /* 0x000ea20000002400 */
[----:B---3--:R-:W-:Y:S01]  /*4c20*/  FMNMX.FTZ R4, R10, R167, !PT ;  /* 0x000000a70a047209 */ /* 0x008fe20007810000 */
[----:B------:R-:W-:Y:S01]  /*4c30*/  FMUL.FTZ R167, R182, UR23 ;  /* 0x00000017b6a77c20 */ /* 0x000fe20008410000 */
[----:B------:R-:W3:Y:S02]  /*4c40*/  SHFL.BFLY PT, R175, R174, 0x1, 0x1f ;  /* 0x0c201f00aeaf7f89 */ /* 0x000ee400000e0000 */
[----:B----4-:R-:W-:-:S03]  /*4c50*/  FMNMX.FTZ R171, R11, R4, !PT ;  /* 0x000000040bab7209 */ /* 0x010fc60007810000 */
[----:B------:R-:W4:Y:S01]  /*4c60*/  MUFU.TANH R21, R21 ;  /* 0x0000001500157308 */ /* 0x000f220000002400 */
[----:B0-----:R-:W-:-:S04]  /*4c70*/  FMNMX.FTZ R4, R12, R171, !PT ;  /* 0x000000ab0c047209 */ /* 0x001fc80007810000 */
[----:B-----5:R-:W-:-:S03]  /*4c80*/  FMNMX.FTZ R171, R15, R4, !PT ;  /* 0x000000040fab7209 */ /* 0x020fc60007810000 */
[----:B------:R-:W0:Y:S08]  /*4c90*/  MUFU.TANH R20, R20 ;  /* 0x0000001400147308 */ /* 0x000e300000002400 */
[----:B------:R-:W5:Y:S01]  /*4ca0*/  MUFU.TANH R152, R152 ;  /* 0x0000009800987308 */ /* 0x000f620000002400 */
[----:B---3--:R-:W-:Y:S02]  /*4cb0*/  FMNMX.FTZ R4, R174, R175, !PT ;  /* 0x000000afae047209 */ /* 0x008fe40007810000 */
[----:B--2---:R-:W-:-:S05]  /*4cc0*/  FMNMX.FTZ R174, R14, R171, !PT ;  /* 0x000000ab0eae7209 */ /* 0x004fca0007810000 */
[----:B------:R-:W2:Y:S01]  /*4cd0*/  MUFU.TANH R153, R153 ;  /* 0x0000009900997308 */ /* 0x000ea20000002400 */
[C---:B------:R-:W-:Y:S01]  /*4ce0*/  FADD.FTZ R171, -R4.reuse, R13 ;  /* 0x0000000d04ab7221 */ /* 0x040fe20000010100 */
[----:B----4-:R-:W-:Y:S01]  /*4cf0*/  FMNMX.FTZ R13, R21, R174, !PT ;  /* 0x000000ae150d7209 */ /* 0x010fe20007810000 */
[----:B------:R-:W-:Y:S02]  /*4d00*/  FMUL.FTZ R180, R4, UR20 ;  /* 0x0000001404b47c20 */ /* 0x000fe40008410000 */
[----:B------:R-:W-:Y:S01]  /*4d10*/  FMUL.FTZ R175, R171, UR20 ;  /* 0x00000014abaf7c20 */ /* 0x000fe20008410000 */
[----:B0-----:R-:W-:Y:S01]  /*4d20*/  FMNMX.FTZ R171, R20, R13, !PT ;  /* 0x0000000d14ab7209 */ /* 0x001fe20007810000 */
[--C-:B------:R-:W-:Y:S01]  /*4d30*/  FFMA.FTZ R177, R5, UR20, -R180.reuse ;  /* 0x0000001405b17c23 */ /* 0x100fe200080108b4 */
[----:B------:R-:W0:Y:S01]  /*4d40*/  MUFU.TANH R154, R154 ;  /* 0x0000009a009a7308 */ /* 0x000e220000002400 */
[--C-:B------:R-:W-:Y:S01]  /*4d50*/  FFMA.FTZ R190, R190, UR20, -R180.reuse ;  /* 0x00000014bebe7c23 */ /* 0x100fe200080108b4 */
[----:B-----5:R-:W-:Y:S01]  /*4d60*/  FMNMX.FTZ R174, R152, R171, !PT ;  /* 0x000000ab98ae7209 */ /* 0x020fe20007810000 */
[--C-:B------:R-:W-:Y:S01]  /*4d70*/  FFMA.FTZ R155, R155, UR20, -R180.reuse ;  /* 0x000000149b9b7c23 */ /* 0x100fe200080108b4 */
[----:B------:R-:W-:-:S04]  /*4d80*/  FFMA.FTZ R168, R168, UR20, -R180 ;  /* 0x00000014a8a87c23 */ /* 0x000fc800080108b4 */
        /* <DEDUP_REMOVED lines=10> */
[----:B------:R-:W-:Y:S01]  /*4e30*/  MUFU.EX2 R171, R177 ;  /* 0x000000b100ab7308 */ /* 0x000fe20000000800 */
[----:B---3--:R-:W-:Y:S01]  /*4e40*/  FMNMX.FTZ R5, R167, R176, !PT ;  /* 0x000000b0a7057209 */ /* 0x008fe20007810000 */
[--C-:B------:R-:W-:Y:S01]  /*4e50*/  FFMA.FTZ R176, R156, UR20, -R180.reuse ;  /* 0x000000149cb07c23 */ /* 0x100fe200080108b4 */
[--C-:B------:R-:W-:Y:S01]  /*4e60*/  FFMA.FTZ R156, R157, UR20, -R180.reuse ;  /* 0x000000149d9c7c23 */ /* 0x100fe200080108b4 */
[--C-:B------:R-:W-:Y:S01]  /*4e70*/  FFMA.FTZ R157, R158, UR20, -R180.reuse ;  /* 0x000000149e9d7c23 */ /* 0x100fe200080108b4 */
[--C-:B------:R-:W-:Y:S01]  /*4e80*/  FFMA.FTZ R158, R159, UR20, -R180.reuse ;  /* 0x000000149f9e7c23 */ /* 0x100fe200080108b4 */
[--C-:B------:R-:W-:Y:S01]  /*4e90*/  FFMA.FTZ R159, R160, UR20, -R180.reuse ;  /* 0x00000014a09f7c23 */ /* 0x100fe200080108b4 */
[--C-:B------:R-:W-:Y:S01]  /*4ea0*/  FFMA.FTZ R160, R161, UR20, -R180.reuse ;  /* 0x00000014a1a07c23 */ /* 0x100fe200080108b4 */
[--C-:B------:R-:W-:Y:S01]  /*4eb0*/  FFMA.FTZ R161, R165, UR20, -R180.reuse ;  /* 0x00000014a5a17c23 */ /* 0x100fe200080108b4 */
[----:B--2---:R-:W-:Y:S01]  /*4ec0*/  FMNMX.FTZ R5, R170, R5, !PT ;  /* 0x00000005aa057209 */ /* 0x004fe20007810000 */
[----:B------:R0:W2:Y:S01]  /*4ed0*/  MUFU.EX2 R13, R175 ;  /* 0x000000af000d7308 */ /* 0x0000a20000000800 */
[--C-:B------:R-:W-:Y:S01]  /*4ee0*/  FFMA.FTZ R165, R169, UR20, -R180.reuse ;  /* 0x00000014a9a57c23 */ /* 0x100fe200080108b4 */
[----:B------:R-:W-:-:S02]  /*4ef0*/  FFMA.FTZ R169, R172, UR20, -R180 ;  /* 0x00000014aca97c23 */ /* 0x000fc400080108b4 */
[----:B------:R-:W3:Y:S04]  /*4f00*/  SHFL.BFLY PT, R178, R5, 0x2, 0x1f ;  /* 0x0c401f0005b27f89 */ /* 0x000ee800000e0000 */
[----:B------:R-:W4:Y:S01]  /*4f10*/  MUFU.EX2 R174, R190 ;  /* 0x000000be00ae7308 */ /* 0x000f220000000800 */
[----:B0-----:R-:W-:-:S07]  /*4f20*/  FFMA.FTZ R175, R191, UR20, -R180 ;  /* 0x00000014bfaf7c23 */ /* 0x001fce00080108b4 */
[----:B------:R-:W-:Y:S01]  /*4f30*/  MUFU.EX2 R155, R155 ;  /* 0x0000009b009b7308 */ /* 0x000fe20000000800 */
[-C--:B--2---:R-:W-:Y:S01]  /*4f40*/  FMUL.FTZ R24, R24, R13.reuse ;  /* 0x0000000d18187220 */ /* 0x084fe20000410000 */
[-C--:B------:R-:W-:Y:S01]  /*4f50*/  FMUL.FTZ R25, R25, R13.reuse ;  /* 0x0000000d19197220 */ /* 0x080fe20000410000 */
[-C--:B------:R-:W-:Y:S01]  /*4f60*/  FMUL.FTZ R28, R28, R13.reuse ;  /* 0x0000000d1c1c7220 */ /* 0x080fe20000410000 */
[-C--:B------:R-:W-:Y:S01]  /*4f70*/  FMUL.FTZ R29, R29, R13.reuse ;  /* 0x0000000d1d1d7220 */ /* 0x080fe20000410000 */
[-C--:B------:R-:W-:Y:S01]  /*4f80*/  FMUL.FTZ R32, R32, R13.reuse ;  /* 0x0000000d20207220 */ /* 0x080fe20000410000 */
[-C--:B------:R-:W-:Y:S01]  /*4f90*/  FMUL.FTZ R33, R33, R13.reuse ;  /* 0x0000000d21217220 */ /* 0x080fe20000410000 */
[-C--:B------:R-:W-:Y:S01]  /*4fa0*/  FMUL.FTZ R36, R36, R13.reuse ;  /* 0x0000000d24247220 */ /* 0x080fe20000410000 */
[----:B------:R-:W-:Y:S01]  /*4fb0*/  MUFU.EX2 R176, R176 ;  /* 0x000000b000b07308 */ /* 0x000fe20000000800 */
[-C--:B------:R-:W-:Y:S01]  /*4fc0*/  FMUL.FTZ R37, R37, R13.reuse ;  /* 0x0000000d25257220 */ /* 0x080fe20000410000 */
[-C--:B------:R-:W-:Y:S01]  /*4fd0*/  FMUL.FTZ R40, R40, R13.reuse ;  /* 0x0000000d28287220 */ /* 0x080fe20000410000 */
[-C--:B------:R-:W-:Y:S01]  /*4fe0*/  FMUL.FTZ R41, R41, R13.reuse ;  /* 0x0000000d29297220 */ /* 0x080fe20000410000 */
[----:B---3--:R-:W-:Y:S01]  /*4ff0*/  FMNMX.FTZ R177, R5, R178, !PT ;  /* 0x000000b205b17209 */ /* 0x008fe20007810000 */
[--C-:B------:R-:W-:Y:S01]  /*5000*/  FFMA.FTZ R178, R173, UR20, -R180.reuse ;  /* 0x00000014adb27c23 */ /* 0x100fe200080108b4 */
[----:B------:R-:W-:Y:S01]  /*5010*/  FFMA.FTZ R180, R164, UR20, -R180 ;  /* 0x00000014a4b47c23 */ /* 0x000fe200080108b4 */
[-C--:B------:R-:W-:Y:S01]  /*5020*/  FMUL.FTZ R44, R44, R13.reuse ;  /* 0x0000000d2c2c7220 */ /* 0x080fe20000410000 */
[----:B------:R-:W-:Y:S01]  /*5030*/  MUFU.EX2 R156, R156 ;  /* 0x0000009c009c7308 */ /* 0x000fe20000000800 */
[----:B------:R-:W0:Y:S01]  /*5040*/  SHFL.BFLY PT, R182, R177, 0x1, 0x1f ;  /* 0x0c201f00b1b67f89 */ /* 0x000e2200000e0000 */
        /* <DEDUP_REMOVED lines=23> */
[----:B0-----:R-:W-:Y:S01]  /*51c0*/  FMNMX.FTZ R5, R177, R182, !PT ;  /* 0x000000b6b1057209 */ /* 0x001fe20007810000 */
[-C--:B------:R-:W-:Y:S01]  /*51d0*/  FMUL.FTZ R85, R85, R13.reuse ;  /* 0x0000000d55557220 */ /* 0x080fe20000410000 */
[-C--:B------:R-:W-:Y:S01]  /*51e0*/  FMUL.FTZ R88, R88, R13.reuse ;  /* 0x0000000d58587220 */ /* 0x080fe20000410000 */
[-C--:B------:R-:W-:Y:S01]  /*51f0*/  FMUL.FTZ R89, R89, R13.reuse ;  /* 0x0000000d59597220 */ /* 0x080fe20000410000 */
[-C--:B------:R-:W-:Y:S01]  /*5200*/  FMUL.FTZ R92, R92, R13.reuse ;  /* 0x0000000d5c5c7220 */ /* 0x080fe20000410000 */
[C---:B------:R-:W-:Y:S01]  /*5210*/  FADD.FTZ R164, -R5.reuse, R8 ;  /* 0x0000000805a47221 */ /* 0x040fe20000010100 */
[----:B------:R-:W-:Y:S01]  /*5220*/  FMUL.FTZ R173, R5, UR20 ;  /* 0x0000001405ad7c20 */ /* 0x000fe20008410000 */
[----:B------:R4:W-:Y:S01]  /*5230*/  MUFU.EX2 R8, R180 ;  /* 0x000000b400087308 */ /* 0x0009e20000000800 */
[-C--:B------:R-:W-:Y:S01]  /*5240*/  FMUL.FTZ R93, R93, R13.reuse ;  /* 0x0000000d5d5d7220 */ /* 0x080fe20000410000 */
[----:B------:R-:W-:Y:S01]  /*5250*/  FMUL.FTZ R172, R164, UR20 ;  /* 0x00000014a4ac7c20 */ /* 0x000fe20008410000 */
[--C-:B------:R-:W-:Y:S01]  /*5260*/  FFMA.FTZ R164, R12, UR20, -R173.reuse ;  /* 0x000000140ca47c23 */ /* 0x100fe200080108ad */
[--C-:B------:R-:W-:Y:S01]  /*5270*/  FFMA.FTZ R9, R9, UR20, -R173.reuse ;  /* 0x0000001409097c23 */ /* 0x100fe200080108ad */
[--C-:B------:R-:W-:Y:S01]  /*5280*/  FFMA.FTZ R12, R15, UR20, -R173.reuse ;  /* 0x000000140f0c7c23 */ /* 0x100fe200080108ad */
[--C-:B------:R-:W-:Y:S01]  /*5290*/  FFMA.FTZ R15, R14, UR20, -R173.reuse ;  /* 0x000000140e0f7c23 */ /* 0x100fe200080108ad */
[--C-:B------:R-:W-:Y:S01]  /*52a0*/  FFMA.FTZ R14, R21, UR20, -R173.reuse ;  /* 0x00000014150e7c23 */ /* 0x100fe200080108ad */
[--C-:B------:R-:W-:Y:S01]  /*52b0*/  FFMA.FTZ R21, R20, UR20, -R173.reuse ;  /* 0x0000001414157c23 */ /* 0x100fe200080108ad */
[--C-:B------:R-:W-:Y:S01]  /*52c0*/  FFMA.FTZ R10, R10, UR20, -R173.reuse ;  /* 0x000000140a0a7c23 */ /* 0x100fe200080108ad */
[----:B------:R-:W-:Y:S01]  /*52d0*/  IMAD.MOV R20, RZ, RZ, -R18 ;  /* 0x000000ffff147224 */ /* 0x000fe200078e0a12 */
[----:B------:R-:W-:Y:S01]  /*52e0*/  MUFU.EX2 R172, R172 ;  /* 0x000000ac00ac7308 */ /* 0x000fe20000000800 */
[--C-:B------:R-:W-:Y:S01]  /*52f0*/  FFMA.FTZ R11, R11, UR20, -R173.reuse ;  /* 0x000000140b0b7c23 */ /* 0x100fe200080108ad */
[--C-:B------:R-:W-:Y:S01]  /*5300*/  FFMA.FTZ R177, R153, UR20, -R173.reuse ;  /* 0x0000001499b17c23 */ /* 0x100fe200080108ad */
[----:B------:R-:W-:Y:S01]  /*5310*/  MOV R153, UR22 ;  /* 0x0000001600997c02 */ /* 0x000fe20008000f00 */
[----:B----4-:R-:W-:Y:S01]  /*5320*/  FFMA.FTZ R180, R13, R6, R174 ;  /* 0x000000060db47223 */ /* 0x010fe200000100ae */
[----:B------:R-:W-:Y:S01]  /*5330*/  ISETP.NE.AND P2, PT, R17, R20, PT ;  /* 0x000000141100720c */ /* 0x000fe20003f45270 */
[--C-:B------:R-:W-:Y:S01]  /*5340*/  FFMA.FTZ R20, R152, UR20, -R173.reuse ;  /* 0x0000001498147c23 */ /* 0x100fe200080108ad */
[--C-:B------:R-:W-:Y:S01]  /*5350*/  FFMA.FTZ R6, R162, UR20, -R173.reuse ;  /* 0x00000014a2067c23 */ /* 0x100fe200080108ad */
[----:B------:R-:W0:Y:S01]  /*5360*/  MUFU.EX2 R9, R9 ;  /* 0x0000000900097308 */ /* 0x000e220000000800 */
[----:B------:R-:W-:Y:S01]  /*5370*/  FADD.FTZ R180, R171, R180 ;  /* 0x000000b4abb47221 */ /* 0x000fe20000010000 */
[--C-:B------:R-:W-:Y:S01]  /*5380*/  FFMA.FTZ R154, R154, UR20, -R173.reuse ;  /* 0x000000149a9a7c23 */ /* 0x100fe200080108ad */
[--C-:B------:R-:W-:Y:S01]  /*5390*/  FFMA.FTZ R163, R163, UR20, -R173.reuse ;  /* 0x00000014a3a37c23 */ /* 0x100fe200080108ad */
[--C-:B------:R-:W-:Y:S01]  /*53a0*/  FFMA.FTZ R179, R166, UR20, -R173.reuse ;  /* 0x00000014a6b37c23 */ /* 0x100fe200080108ad */
[--C-:B------:R-:W-:Y:S01]  /*53b0*/  FFMA.FTZ R167, R167, UR20, -R173.reuse ;  /* 0x00000014a7a77c23 */ /* 0x100fe200080108ad */
[----:B------:R-:W-:Y:S01]  /*53c0*/  FFMA.FTZ R170, R170, UR20, -R173 ;  /* 0x00000014aaaa7c23 */ /* 0x000fe200080108ad */
[-C--:B------:R-:W-:Y:S01]  /*53d0*/  FMUL.FTZ R96, R96, R13.reuse ;  /* 0x0000000d60607220 */ /* 0x080fe20000410000 */
[----:B------:R-:W2:Y:S01]  /*53e0*/  MUFU.EX2 R10, R10 ;  /* 0x0000000a000a7308 */ /* 0x000ea20000000800 */
[----:B------:R-:W-:Y:S01]  /*53f0*/  FMUL.FTZ R97, R97, R13 ;  /* 0x0000000d61617220 */ /* 0x000fe20000410000 */
[----:B------:R-:W-:-:S02]  /*5400*/  @!P2 IMAD R152, R153, 0x40, R2 ;  /* 0x000000409998a824 */ /* 0x000fc400078e0202 */
[-C--:B------:R-:W-:Y:S01]  /*5410*/  FMUL.FTZ R100, R100, R13.reuse ;  /* 0x0000000d64647220 */ /* 0x080fe20000410000 */
[-C--:B------:R-:W-:Y:S01]  /*5420*/  FMUL.FTZ R101, R101, R13.reuse ;  /* 0x0000000d65657220 */ /* 0x080fe20000410000 */
[-C--:B------:R-:W-:Y:S01]  /*5430*/  FMUL.FTZ R104, R104, R13.reuse ;  /* 0x0000000d68687220 */ /* 0x080fe20000410000 */
[-C--:B------:R-:W-:Y:S01]  /*5440*/  FMUL.FTZ R105, R105, R13.reuse ;  /* 0x0000000d69697220 */ /* 0x080fe20000410000 */
[----:B------:R-:W-:Y:S01]  /*5450*/  FMUL.FTZ R108, R108, R13 ;  /* 0x0000000d6c6c7220 */ /* 0x000fe20000410000 */
[----:B------:R-:W3:Y:S01]  /*5460*/  MUFU.EX2 R11, R11 ;  /* 0x0000000b000b7308 */ /* 0x000ee20000000800 */
[----:B0-----:R-:W-:Y:S01]  /*5470*/  FFMA.FTZ R153, R172, R3, R9 ;  /* 0x00000003ac997223 */ /* 0x001fe20000010009 */
[-C--:B------:R-:W-:Y:S01]  /*5480*/  FMUL.FTZ R109, R109, R13.reuse ;  /* 0x0000000d6d6d7220 */ /* 0x080fe20000410000 */
[-C--:B------:R-:W-:Y:S01]  /*5490*/  FMUL.FTZ R112, R112, R13.reuse ;  /* 0x0000000d70707220 */ /* 0x080fe20000410000 */
[-C--:B------:R-:W-:Y:S01]  /*54a0*/  FMUL.FTZ R113, R113, R13.reuse ;  /* 0x0000000d71717220 */ /* 0x080fe20000410000 */
[-C--:B------:R-:W-:Y:S01]  /*54b0*/  FMUL.FTZ R116, R116, R13.reuse ;  /* 0x0000000d74747220 */ /* 0x080fe20000410000 */
[-C--:B------:R-:W-:Y:S01]  /*54c0*/  FMUL.FTZ R117, R117, R13.reuse ;  /* 0x0000000d75757220 */ /* 0x080fe20000410000 */
[-C--:B------:R-:W-:Y:S01]  /*54d0*/  FMUL.FTZ R120, R120, R13.reuse ;  /* 0x0000000d78787220 */ /* 0x080fe20000410000 */
[----:B------:R-:W0:Y:S01]  /*54e0*/  MUFU.EX2 R164, R164 ;  /* 0x000000a400a47308 */ /* 0x000e220000000800 */
[----:B--2---:R-:W-:Y:S01]  /*54f0*/  FADD.FTZ R162, R10, R153 ;  /* 0x000000990aa27221 */ /* 0x004fe20000010000 */
[----:B------:R-:W-:Y:S01]  /*5500*/  FADD.FTZ R153, R155, R180 ;  /* 0x000000b49b997221 */ /* 0x000fe20000010000 */
[-C--:B------:R-:W-:Y:S01]  /*5510*/  FMUL.FTZ R121, R121, R13.reuse ;  /* 0x0000000d79797220 */ /* 0x080fe20000410000 */
[-C--:B------:R-:W-:Y:S01]  /*5520*/  FMUL.FTZ R124, R124, R13.reuse ;  /* 0x0000000d7c7c7220 */ /* 0x080fe20000410000 */
[-C--:B------:R-:W-:Y:S01]  /*5530*/  FMUL.FTZ R125, R125, R13.reuse ;  /* 0x0000000d7d7d7220 */ /* 0x080fe20000410000 */
[----:B------:R-:W-:Y:S01]  /*5540*/  FADD.FTZ R153, R176, R153 ;  /* 0x00000099b0997221 */ /* 0x000fe20000010000 */
[-C--:B------:R-:W-:Y:S01]  /*5550*/  FMUL.FTZ R128, R128, R13.reuse ;  /* 0x0000000d80807220 */ /* 0x080fe20000410000 */
[----:B------:R-:W2:Y:S01]  /*5560*/  MUFU.EX2 R12, R12 ;  /* 0x0000000c000c7308 */ /* 0x000ea20000000800 */
[----:B---3--:R-:W-:Y:S01]  /*5570*/  FADD.FTZ R181, R11, R162 ;  /* 0x000000a20bb57221 */ /* 0x008fe20000010000 */
[----:B------:R-:W-:Y:S01]  /*5580*/  @!P2 LEA R162, R152, UR42, 0x2 ;  /* 0x0000002a98a2ac11 */ /* 0x000fe2000f8e10ff */
[-C--:B------:R-:W-:Y:S01]  /*5590*/  FMUL.FTZ R129, R129, R13.reuse ;  /* 0x0000000d81817220 */ /* 0x080fe20000410000 */
[-C--:B------:R-:W-:Y:S01]  /*55a0*/  FMUL.FTZ R132, R132, R13.reuse ;  /* 0x0000000d84847220 */ /* 0x080fe20000410000 */
[-C--:B------:R-:W-:Y:S01]  /*55b0*/  FMUL.FTZ R133, R133, R13.reuse ;  /* 0x0000000d85857220 */ /* 0x080fe20000410000 */
[-C--:B------:R-:W-:Y:S01]  /*55c0*/  FMUL.FTZ R136, R136, R13.reuse ;  /* 0x0000000d88887220 */ /* 0x080fe20000410000 */
[----:B------:R-:W-:Y:S01]  /*55d0*/  @!P2 STS [R162+0x28800], R13 ;  /* 0x0288000da200a388 */ /* 0x000fe20000000800 */
[----:B------:R-:W3:Y:S01]  /*55e0*/  MUFU.EX2 R15, R15 ;  /* 0x0000000f000f7308 */ /* 0x000ee20000000800 */
[----:B0-----:R-:W-:Y:S01]  /*55f0*/  FADD.FTZ R181, R164, R181 ;  /* 0x000000b5a4b57221 */ /* 0x001fe20000010000 */
[-C--:B------:R-:W-:Y:S01]  /*5600*/  FMUL.FTZ R137, R137, R13.reuse ;  /* 0x0000000d89897220 */ /* 0x080fe20000410000 */
[----:B------:R0:W-:Y:S01]  /*5610*/  @!P2 STS [R162+0x28820], R172 ;  /* 0x028820aca200a388 */ /* 0x0001e20000000800 */
[-C--:B------:R-:W-:Y:S01]  /*5620*/  FMUL.FTZ R140, R140, R13.reuse ;  /* 0x0000000d8c8c7220 */ /* 0x080fe20000410000 */
[-C--:B------:R-:W-:Y:S01]  /*5630*/  FMUL.FTZ R141, R141, R13.reuse ;  /* 0x0000000d8d8d7220 */ /* 0x080fe20000410000 */
[-C--:B------:R-:W-:Y:S01]  /*5640*/  FMUL.FTZ R144, R144, R13.reuse ;  /* 0x0000000d90907220 */ /* 0x080fe20000410000 */
[-C--:B------:R-:W-:Y:S01]  /*5650*/  FMUL.FTZ R145, R145, R13.reuse ;  /* 0x0000000d91917220 */ /* 0x080fe20000410000 */
[----:B------:R-:W4:Y:S01]  /*5660*/  MUFU.EX2 R14, R14 ;  /* 0x0000000e000e7308 */ /* 0x000f220000000800 */
[----:B--2---:R-:W-:Y:S01]  /*5670*/  FADD.FTZ R152, R12, R181 ;  /* 0x000000b50c987221 */ /* 0x004fe20000010000 */
[-C--:B------:R-:W-:Y:S01]  /*5680*/  FMUL.FTZ R148, R148, R13.reuse ;  /* 0x0000000d94947220 */ /* 0x080fe20000410000 */
[----:B------:R-:W-:Y:S01]  /*5690*/  FMUL.FTZ R149, R149, R13 ;  /* 0x0000000d95957220 */ /* 0x000fe20000410000 */
[-C--:B------:R-:W-:Y:S01]  /*56a0*/  FMUL.FTZ R26, R26, R172.reuse ;  /* 0x000000ac1a1a7220 */ /* 0x080fe20000410000 */
[-C--:B------:R-:W-:Y:S01]  /*56b0*/  FMUL.FTZ R27, R27, R172.reuse ;  /* 0x000000ac1b1b7220 */ /* 0x080fe20000410000 */
[-C--:B------:R-:W-:Y:S01]  /*56c0*/  FMUL.FTZ R30, R30, R172.reuse ;  /* 0x000000ac1e1e7220 */ /* 0x080fe20000410000 */
[----:B------:R-:W-:Y:S01]  /*56d0*/  FMUL.FTZ R31, R31, R172 ;  /* 0x000000ac1f1f7220 */ /* 0x000fe20000410000 */
[----:B------:R-:W2:Y:S01]  /*56e0*/  MUFU.EX2 R21, R21 ;  /* 0x0000001500157308 */ /* 0x000ea20000000800 */
[----:B---3--:R-:W-:Y:S01]  /*56f0*/  FADD.FTZ R173, R15, R152 ;  /* 0x000000980fad7221 */ /* 0x008fe20000010000 */
[----:B------:R-:W-:Y:S01]  /*5700*/  F2FP.BF16.F32.PACK_AB R152, R171, R174 ;  /* 0x000000aeab98723e */ /* 0x000fe200000010ff */
[-C--:B------:R-:W-:Y:S01]  /*5710*/  FMUL.FTZ R34, R34, R172.reuse ;  /* 0x000000ac22227220 */ /* 0x080fe20000410000 */
[-C--:B------:R-:W-:Y:S01]  /*5720*/  FMUL.FTZ R35, R35, R172.reuse ;  /* 0x000000ac23237220 */ /* 0x080fe20000410000 */
[-C--:B------:R-:W-:Y:S01]  /*5730*/  FMUL.FTZ R38, R38, R172.reuse ;  /* 0x000000ac26267220 */ /* 0x080fe20000410000 */
[-C--:B------:R-:W-:Y:S01]  /*5740*/  FMUL.FTZ R39, R39, R172.reuse ;  /* 0x000000ac27277220 */ /* 0x080fe20000410000 */
[-C--:B------:R-:W-:Y:S01]  /*5750*/  FMUL.FTZ R42, R42, R172.reuse ;  /* 0x000000ac2a2a7220 */ /* 0x080fe20000410000 */
[----:B------:R-:W3:Y:S01]  /*5760*/  MUFU.EX2 R160, R160 ;  /* 0x000000a000a07308 */ /* 0x000ee20000000800 */
[----:B----4-:R-:W-:Y:S01]  /*5770*/  FADD.FTZ R180, R14, R173 ;  /* 0x000000ad0eb47221 */ /* 0x010fe20000010000 */
[-C--:B------:R-:W-:Y:S01]  /*5780*/  FMUL.FTZ R43, R43, R172.reuse ;  /* 0x000000ac2b2b7220 */ /* 0x080fe20000410000 */
[-C--:B------:R-:W-:Y:S01]  /*5790*/  FMUL.FTZ R46, R46, R172.reuse ;  /* 0x000000ac2e2e7220 */ /* 0x080fe20000410000 */
[-C--:B------:R-:W-:Y:S01]  /*57a0*/  FMUL.FTZ R47, R47, R172.reuse ;  /* 0x000000ac2f2f7220 */ /* 0x080fe20000410000 */
[-C--:B------:R-:W-:Y:S01]  /*57b0*/  FMUL.FTZ R50, R50, R172.reuse ;  /* 0x000000ac32327220 */ /* 0x080fe20000410000 */
[-C--:B------:R-:W-:Y:S01]  /*57c0*/  FMUL.FTZ R51, R51, R172.reuse ;  /* 0x000000ac33337220 */ /* 0x080fe20000410000 */
[-C--:B------:R-:W-:Y:S01]  /*57d0*/  FMUL.FTZ R54, R54, R172.reuse ;  /* 0x000000ac36367220 */ /* 0x080fe20000410000 */
[----:B------:R4:W-:Y:S01]  /*57e0*/  MUFU.EX2 R3, R154 ;  /* 0x0000009a00037308 */ /* 0x0009e20000000800 */
[----:B--2---:R-:W-:Y:S01]  /*57f0*/  FADD.FTZ R171, R21, R180 ;  /* 0x000000b415ab7221 */ /* 0x004fe20000010000 */
[-C--:B------:R-:W-:Y:S01]  /*5800*/  FMUL.FTZ R55, R55, R172.reuse ;  /* 0x000000ac37377220 */ /* 0x080fe20000410000 */
[-C--:B------:R-:W-:Y:S01]  /*5810*/  FMUL.FTZ R58, R58, R172.reuse ;  /* 0x000000ac3a3a7220 */ /* 0x080fe20000410000 */
[-C--:B------:R-:W-:Y:S01]  /*5820*/  FMUL.FTZ R59, R59, R172.reuse ;  /* 0x000000ac3b3b7220 */ /* 0x080fe20000410000 */
[-C--:B------:R-:W-:Y:S01]  /*5830*/  FMUL.FTZ R62, R62, R172.reuse ;  /* 0x000000ac3e3e7220 */ /* 0x080fe20000410000 */
[-C--:B------:R-:W-:Y:S01]  /*5840*/  FMUL.FTZ R63, R63, R172.reuse ;  /* 0x000000ac3f3f7220 */ /* 0x080fe20000410000 */
[----:B------:R-:W-:Y:S01]  /*5850*/  FMUL.FTZ R66, R66, R172 ;  /* 0x000000ac42427220 */ /* 0x000fe20000410000 */
[----:B------:R-:W2:Y:S01]  /*5860*/  MUFU.EX2 R20, R20 ;  /* 0x0000001400147308 */ /* 0x000ea20000000800 */
[----:B----4-:R-:W-:Y:S01]  /*5870*/  FADD.FTZ R154, R156, R153 ;  /* 0x000000999c9a7221 */ /* 0x010fe20000010000 */
[----:B------:R-:W-:Y:S01]  /*5880*/  F2FP.BF16.F32.PACK_AB R156, R157, R156 ;  /* 0x0000009c9d9c723e */ /* 0x000fe200000010ff */
[-C--:B------:R-:W-:Y:S01]  /*5890*/  FMUL.FTZ R67, R67, R172.reuse ;  /* 0x000000ac43437220 */ /* 0x080fe20000410000 */
[----:B------:R-:W-:Y:S01]  /*58a0*/  FMUL.FTZ R70, R70, R172 ;  /* 0x000000ac46467220 */ /* 0x000fe20000410000 */
[----:B------:R-:W-:Y:S01]  /*58b0*/  FADD.FTZ R153, R157, R154 ;  /* 0x0000009a9d997221 */ /* 0x000fe20000010000 */
[----:B------:R-:W-:Y:S01]  /*58c0*/  F2FP.BF16.F32.PACK_AB R157, R15, R12 ;  /* 0x0000000c0f9d723e */ /* 0x000fe200000010ff */
[----:B------:R-:W-:Y:S01]  /*58d0*/  FMUL.FTZ R71, R71, R172 ;  /* 0x000000ac47477220 */ /* 0x000fe20000410000 */
[----:B------:R-:W4:Y:S01]  /*58e0*/  MUFU.EX2 R161, R161 ;  /* 0x000000a100a17308 */ /* 0x000f220000000800 */
[----:B------:R-:W-:Y:S01]  /*58f0*/  FADD.FTZ R154, R158, R153 ;  /* 0x000000999e9a7221 */ /* 0x000fe20000010000 */
[----:B------:R-:W-:Y:S01]  /*5900*/  F2FP.BF16.F32.PACK_AB R158, R159, R158 ;  /* 0x0000009e9f9e723e */ /* 0x000fe200000010ff */
[-C--:B------:R-:W-:Y:S01]  /*5910*/  FMUL.FTZ R74, R74, R172.reuse ;  /* 0x000000ac4a4a7220 */ /* 0x080fe20000410000 */
[-C--:B------:R-:W-:Y:S01]  /*5920*/  FMUL.FTZ R75, R75, R172.reuse ;  /* 0x000000ac4b4b7220 */ /* 0x080fe20000410000 */
[----:B------:R-:W-:Y:S01]  /*5930*/  FADD.FTZ R153, R159, R154 ;  /* 0x0000009a9f997221 */ /* 0x000fe20000010000 */
[----:B------:R-:W-:Y:S01]  /*5940*/  F2FP.BF16.F32.PACK_AB R154, R176, R155 ;  /* 0x0000009bb09a723e */ /* 0x000fe200000010ff */
[----:B------:R-:W-:Y:S01]  /*5950*/  FMUL.FTZ R78, R78, R172 ;  /* 0x000000ac4e4e7220 */ /* 0x000fe20000410000 */
[----:B------:R-:W5:Y:S01]  /*5960*/  MUFU.EX2 R177, R177 ;  /* 0x000000b100b17308 */ /* 0x000f620000000800 */
[----:B---3--:R-:W-:Y:S01]  /*5970*/  FADD.FTZ R174, R160, R153 ;  /* 0x00000099a0ae7221 */ /* 0x008fe20000010000 */
[----:B------:R-:W-:Y:S01]  /*5980*/  F2FP.BF16.F32.PACK_AB R153, R10, R9 ;  /* 0x000000090a99723e */ /* 0x000fe200000010ff */
[----:B--2---:R-:W-:Y:S01]  /*5990*/  FADD.FTZ R10, R20, R171 ;  /* 0x000000ab140a7221 */ /* 0x004fe20000010000 */
[----:B------:R-:W-:Y:S01]  /*59a0*/  F2FP.BF16.F32.PACK_AB R155, R164, R11 ;  /* 0x0000000ba49b723e */ /* 0x000fe200000010ff */
[----:B------:R-:W-:Y:S01]  /*59b0*/  BAR.SYNC.DEFER_BLOCKING 0xf, 0x100 ;  /* 0x03c4000000007b1d */ /* 0x000fe20000010000 */
[----:B------:R-:W-:Y:S01]  /*59c0*/  F2FP.BF16.F32.PACK_AB R159, R21, R14 ;  /* 0x0000000e159f723e */ /* 0x000fe200000010ff */
[-C--:B------:R-:W-:Y:S01]  /*59d0*/  FMUL.FTZ R79, R79, R172.reuse ;  /* 0x000000ac4f4f7220 */ /* 0x080fe20000410000 */
[----:B------:R-:W-:Y:S01]  /*59e0*/  FMUL.FTZ R82, R82, R172 ;  /* 0x000000ac52527220 */ /* 0x000fe20000410000 */
[C---:B----4-:R-:W-:Y:S01]  /*59f0*/  FADD.FTZ R9, R161.reuse, R174 ;  /* 0x000000aea1097221 */ /* 0x050fe20000010000 */
[----:B------:R-:W-:Y:S01]  /*5a00*/  F2FP.BF16.F32.PACK_AB R160, R161, R160 ;  /* 0x000000a0a1a0723e */ /* 0x000fe200000010ff */
[----:B------:R-:W0:Y:S01]  /*5a10*/  MUFU.EX2 R168, R168 ;  /* 0x000000a800a87308 */ /* 0x000e220000000800 */
[-C--:B------:R-:W-:Y:S01]  /*5a20*/  FMUL.FTZ R83, R83, R172.reuse ;  /* 0x000000ac53537220 */ /* 0x080fe20000410000 */
[-C--:B------:R-:W-:Y:S01]  /*5a30*/  FMUL.FTZ R86, R86, R172.reuse ;  /* 0x000000ac56567220 */ /* 0x080fe20000410000 */
[-C--:B------:R-:W-:Y:S01]  /*5a40*/  FMUL.FTZ R87, R87, R172.reuse ;  /* 0x000000ac57577220 */ /* 0x080fe20000410000 */
[-C--:B------:R-:W-:Y:S01]  /*5a50*/  FMUL.FTZ R90, R90, R172.reuse ;  /* 0x000000ac5a5a7220 */ /* 0x080fe20000410000 */
[----:B------:R-:W-:Y:S01]  /*5a60*/  FMUL.FTZ R91, R91, R172 ;  /* 0x000000ac5b5b7220 */ /* 0x000fe20000410000 */
[C---:B-----5:R-:W-:Y:S01]  /*5a70*/  FADD.FTZ R10, R177.reuse, R10 ;  /* 0x0000000ab10a7221 */ /* 0x060fe20000010000 */
[----:B------:R-:W-:Y:S01]  /*5a80*/  F2FP.BF16.F32.PACK_AB R161, R177, R20 ;  /* 0x00000014b1a1723e */ /* 0x000fe200000010ff */
[----:B------:R-:W2:Y:S01]  /*5a90*/  MUFU.EX2 R6, R6 ;  /* 0x0000000600067308 */ /* 0x000ea20000000800 */
[-C--:B------:R-:W-:Y:S01]  /*5aa0*/  FMUL.FTZ R94, R94, R172.reuse ;  /* 0x000000ac5e5e7220 */ /* 0x080fe20000410000 */
[-C--:B------:R-:W-:Y:S01]  /*5ab0*/  FMUL.FTZ R95, R95, R172.reuse ;  /* 0x000000ac5f5f7220 */ /* 0x080fe20000410000 */
[-C--:B------:R-:W-:Y:S01]  /*5ac0*/  FMUL.FTZ R98, R98, R172.reuse ;  /* 0x000000ac62627220 */ /* 0x080fe20000410000 */
[-C--:B------:R-:W-:Y:S01]  /*5ad0*/  FMUL.FTZ R99, R99, R172.reuse ;  /* 0x000000ac63637220 */ /* 0x080fe20000410000 */
[-C--:B------:R-:W-:Y:S01]  /*5ae0*/  FMUL.FTZ R102, R102, R172.reuse ;  /* 0x000000ac66667220 */ /* 0x080fe20000410000 */
[-C--:B------:R-:W-:Y:S01]  /*5af0*/  FMUL.FTZ R103, R103, R172.reuse ;  /* 0x000000ac67677220 */ /* 0x080fe20000410000 */
[-C--:B------:R-:W-:Y:S01]  /*5b00*/  FMUL.FTZ R106, R106, R172.reuse ;  /* 0x000000ac6a6a7220 */ /* 0x080fe20000410000 */
[----:B------:R-:W3:Y:S01]  /*5b10*/  MUFU.EX2 R175, R175 ;  /* 0x000000af00af7308 */ /* 0x000ee20000000800 */
[----:B0-----:R-:W-:Y:S01]  /*5b20*/  FADD.FTZ R162, R168, R9 ;  /* 0x00000009a8a27221 */ /* 0x001fe20000010000 */
[----:B------:R-:W-:Y:S01]  /*5b30*/  FADD.FTZ R9, R3, R10 ;  /* 0x0000000a03097221 */ /* 0x000fe20000010000 */
[----:B------:R0:W-:Y:S01]  /*5b40*/  STSM.16.M88.4 [R22+0x26800], R152 ;  /* 0x0268009816007844 */ /* 0x0001e20000000200 */
[-C--:B------:R-:W-:Y:S01]  /*5b50*/  FMUL.FTZ R107, R107, R172.reuse ;  /* 0x000000ac6b6b7220 */ /* 0x080fe20000410000 */
[-C--:B------:R-:W-:Y:S01]  /*5b60*/  FMUL.FTZ R110, R110, R172.reuse ;  /* 0x000000ac6e6e7220 */ /* 0x080fe20000410000 */
[-C--:B------:R-:W-:Y:S01]  /*5b70*/  FMUL.FTZ R111, R111, R172.reuse ;  /* 0x000000ac6f6f7220 */ /* 0x080fe20000410000 */
[----:B------:R0:W-:Y:S01]  /*5b80*/  STSM.16.M88.4 [R19], R156 ;  /* 0x0000009c13007844 */ /* 0x0001e20000000200 */
[----:B------:R4:W5:Y:S01]  /*5b90*/  MUFU.EX2 R166, R163 ;  /* 0x000000a300a67308 */ /* 0x0009620000000800 */
[----:B--2---:R-:W-:Y:S01]  /*5ba0*/  FADD.FTZ R9, R6, R9 ;  /* 0x0000000906097221 */ /* 0x004fe20000010000 */
[-C--:B------:R-:W-:Y:S01]  /*5bb0*/  FMUL.FTZ R114, R114, R172.reuse ;  /* 0x000000ac72727220 */ /* 0x080fe20000410000 */
[-C--:B------:R-:W-:Y:S01]  /*5bc0*/  FMUL.FTZ R115, R115, R172.reuse ;  /* 0x000000ac73737220 */ /* 0x080fe20000410000 */
[-C--:B------:R-:W-:Y:S01]  /*5bd0*/  FMUL.FTZ R118, R118, R172.reuse ;  /* 0x000000ac76767220 */ /* 0x080fe20000410000 */
[-C--:B------:R-:W-:Y:S01]  /*5be0*/  FMUL.FTZ R119, R119, R172.reuse ;  /* 0x000000ac77777220 */ /* 0x080fe20000410000 */
[-C--:B------:R-:W-:Y:S01]  /*5bf0*/  FMUL.FTZ R122, R122, R172.reuse ;  /* 0x000000ac7a7a7220 */ /* 0x080fe20000410000 */
[-C--:B------:R-:W-:Y:S01]  /*5c00*/  FMUL.FTZ R123, R123, R172.reuse ;  /* 0x000000ac7b7b7220 */ /* 0x080fe20000410000 */
[----:B------:R-:W2:Y:S01]  /*5c10*/  MUFU.EX2 R165, R165 ;  /* 0x000000a500a57308 */ /* 0x000ea20000000800 */
[----:B---3--:R-:W-:Y:S01]  /*5c20*/  FADD.FTZ R162, R175, R162 ;  /* 0x000000a2afa27221 */ /* 0x008fe20000010000 */
[----:B----4-:R-:W-:Y:S01]  /*5c30*/  F2FP.BF16.F32.PACK_AB R163, R6, R3 ;  /* 0x0000000306a3723e */ /* 0x010fe200000010ff */
[-C--:B------:R-:W-:Y:S01]  /*5c40*/  FMUL.FTZ R126, R126, R172.reuse ;  /* 0x000000ac7e7e7220 */ /* 0x080fe20000410000 */
[-C--:B------:R-:W-:Y:S01]  /*5c50*/  FMUL.FTZ R127, R127, R172.reuse ;  /* 0x000000ac7f7f7220 */ /* 0x080fe20000410000 */
[-C--:B------:R-:W-:Y:S01]  /*5c60*/  FMUL.FTZ R130, R130, R172.reuse ;  /* 0x000000ac82827220 */ /* 0x080fe20000410000 */
[-C--:B------:R-:W-:Y:S01]  /*5c70*/  FMUL.FTZ R131, R131, R172.reuse ;  /* 0x000000ac83837220 */ /* 0x080fe20000410000 */
[-C--:B------:R-:W-:Y:S01]  /*5c80*/  FMUL.FTZ R134, R134, R172.reuse ;  /* 0x000000ac86867220 */ /* 0x080fe20000410000 */
[----:B------:R-:W3:Y:S01]  /*5c90*/  MUFU.EX2 R179, R179 ;  /* 0x000000b300b37308 */ /* 0x000ee20000000800 */
[----:B-----5:R-:W-:Y:S01]  /*5ca0*/  FADD.FTZ R10, R166, R9 ;  /* 0x00000009a60a7221 */ /* 0x020fe20000010000 */
[-C--:B------:R-:W-:Y:S01]  /*5cb0*/  FMUL.FTZ R135, R135, R172.reuse ;  /* 0x000000ac87877220 */ /* 0x080fe20000410000 */
[-C--:B------:R-:W-:Y:S01]  /*5cc0*/  FMUL.FTZ R138, R138, R172.reuse ;  /* 0x000000ac8a8a7220 */ /* 0x080fe20000410000 */
[-C--:B------:R-:W-:Y:S01]  /*5cd0*/  FMUL.FTZ R139, R139, R172.reuse ;  /* 0x000000ac8b8b7220 */ /* 0x080fe20000410000 */
[-C--:B------:R-:W-:Y:S01]  /*5ce0*/  FMUL.FTZ R142, R142, R172.reuse ;  /* 0x000000ac8e8e7220 */ /* 0x080fe20000410000 */
[-C--:B------:R-:W-:Y:S01]  /*5cf0*/  FMUL.FTZ R143, R143, R172.reuse ;  /* 0x000000ac8f8f7220 */ /* 0x080fe20000410000 */
[----:B------:R-:W-:Y:S01]  /*5d00*/  FMUL.FTZ R146, R146, R172 ;  /* 0x000000ac92927220 */ /* 0x000fe20000410000 */
[----:B------:R-:W4:Y:S01]  /*5d10*/  MUFU.EX2 R178, R178 ;  /* 0x000000b200b27308 */ /* 0x000f220000000800 */
[----:B--2---:R-:W-:Y:S01]  /*5d20*/  FADD.FTZ R11, R165, R162 ;  /* 0x000000a2a50b7221 */ /* 0x004fe20000010000 */
[----:B------:R-:W-:Y:S01]  /*5d30*/  F2FP.BF16.F32.PACK_AB R162, R175, R168 ;  /* 0x000000a8afa2723e */ /* 0x000fe200000010ff */
[-C--:B------:R-:W-:Y:S01]  /*5d40*/  FMUL.FTZ R147, R147, R172.reuse ;  /* 0x000000ac93937220 */ /* 0x080fe20000410000 */
[-C--:B------:R-:W-:Y:S01]  /*5d50*/  FMUL.FTZ R150, R150, R172.reuse ;  /* 0x000000ac96967220 */ /* 0x080fe20000410000 */
[----:B------:R-:W-:-:S02]  /*5d60*/  FMUL.FTZ R151, R151, R172 ;  /* 0x000000ac97977220 */ /* 0x000fc40000410000 */
[----:B------:R0:W-:Y:S01]  /*5d70*/  STSM.16.M88.4 [R184], R160 ;  /* 0x000000a0b8007844 */ /* 0x0001e20000000200 */
[----:B------:R-:W2:Y:S01]  /*5d80*/  MUFU.EX2 R167, R167 ;  /* 0x000000a700a77308 */ /* 0x000ea20000000800 */
[----:B---3--:R-:W-:-:S07]  /*5d90*/  FADD.FTZ R10, R179, R10 ;  /* 0x0000000ab30a7221 */ /* 0x008fce0000010000 */
[----:B------:R-:W3:Y:S01]  /*5da0*/  MUFU.EX2 R169, R169 ;  /* 0x000000a900a97308 */ /* 0x000ee20000000800 */
[C---:B----4-:R-:W-:Y:S01]  /*5db0*/  F2FP.BF16.F32.PACK_AB R164, R178.reuse, R165 ;  /* 0x000000a5b2a4723e */ /* 0x050fe200000010ff */
[----:B------:R-:W-:Y:S01]  /*5dc0*/  FADD.FTZ R12, R178, R11 ;  /* 0x0000000bb20c7221 */ /* 0x000fe20000010000 */
[----:B------:R-:W-:-:S05]  /*5dd0*/  F2FP.BF16.F32.PACK_AB R165, R179, R166 ;  /* 0x000000a6b3a5723e */ /* 0x000fca00000010ff */
[----:B------:R-:W4:Y:S01]  /*5de0*/  MUFU.EX2 R170, R170 ;  /* 0x000000aa00aa7308 */ /* 0x000f220000000800 */
[----:B--2---:R-:W-:Y:S01]  /*5df0*/  FADD.FTZ R9, R167, R10 ;  /* 0x0000000aa7097221 */ /* 0x004fe20000010000 */
[----:B---3--:R-:W-:Y:S01]  /*5e00*/  F2FP.BF16.F32.PACK_AB R166, R8, R169 ;  /* 0x000000a908a6723e */ /* 0x008fe200000010ff */
[----:B------:R-:W-:-:S04]  /*5e10*/  FADD.FTZ R3, R169, R12 ;  /* 0x0000000ca9037221 */ /* 0x000fc80000010000 */
[----:B------:R-:W-:Y:S01]  /*5e20*/  FADD.FTZ R6, R8, R3 ;  /* 0x0000000308067221 */ /* 0x000fe20000010000 */
[C---:B----4-:R-:W-:Y:S01]  /*5e30*/  F2FP.BF16.F32.PACK_AB R167, R170.reuse, R167 ;  /* 0x000000a7aaa7723e */ /* 0x050fe200000010ff */
[----:B------:R-:W-:-:S04]  /*5e40*/  FADD.FTZ R3, R170, R9 ;  /* 0x00000009aa037221 */ /* 0x000fc80000010000 */
[----:B------:R0:W-:Y:S01]  /*5e50*/  STSM.16.M88.4 [R23], R164 ;  /* 0x000000a417007844 */ /* 0x0001e20000000200 */
[----:B------:R-:W-:Y:S05]  /*5e60*/  @!P0 BRA `(.L_x_37) ;  /* 0x0000000000048947 */ /* 0x000fea0003800000 */
[----:B------:R-:W-:Y:S01]  /*5e70*/  BPT.TRAP 0x1 ;  /* 0x000000040000795c */ /* 0x000fe20000300000 */
.L_x_37:
[----:B------:R2:W3:Y:S01]  /*5e80*/  SYNCS.PHASECHK.TRANS64.TRYWAIT P2, [UR21+0x28c50], R7 ;  /* 0x028c5007ff0075a7 */ /* 0x0004e20008040155 */
[----:B------:R-:W-:Y:S05]  /*5e90*/  @!P0 BRA `(.L_x_38) ;  /* 0x0000000000048947 */ /* 0x000fea0003800000 */
[----:B------:R-:W-:Y:S01]  /*5ea0*/  BPT.TRAP 0x1 ;  /* 0x000000040000795c */ /* 0x000fe20000300000 */
.L_x_38:
[----:B---3--:R-:W-:Y:S05]  /*5eb0*/  @P2 BRA `(.L_x_39) ;  /* 0x0000000000082947 */ /* 0x008fea0003800000 */
[----:B------:R-:W3:Y:S02]  /*5ec0*/  SYNCS.PHASECHK.TRANS64.TRYWAIT P2, [UR21+0x28c50], R7 ;  /* 0x028c5007ff0075a7 */ /* 0x000ee40008040155 */
[----:B---3--:R-:W-:Y:S05]  /*5ed0*/  @!P2 BRA `(.L_x_40) ;  /* 0x0000006c008ca947 */ /* 0x008fea0003800000 */
.L_x_39:
[----:B------:R-:W-:Y:S01]  /*5ee0*/  ULEA UR10, UR47, UR52, 0xc ;  /* 0x000000342f0a7291 */ /* 0x000fe2000f8e603f */
[----:B------:R-:W-:Y:S01]  /*5ef0*/  WARPGROUP.ARRIVE ;  /* 0x00000000000079c5 */ /* 0x000fe20000000000 */
[----:B------:R-:W-:-:S05]  /*5f00*/  UMOV UR7, 0x40000040 ;  /* 0x4000004000077882 */ /* 0x000fca0000000000 */
[----:B------:R-:W-:Y:S02]  /*5f10*/  UMOV UR6, UR10 ;  /* 0x0000000a00067c82 */ /* 0x000fe40008000000 */
        /* <DEDUP_REMOVED lines=25> */
[----:B----4-:R-:W4:Y:S02]  /*60b0*/  FENCE.VIEW.ASYNC.S ;  /* 0x00000000000073c6 */ /* 0x010f240000000000 */
[----:B----4-:R-:W-:Y:S01]  /*60c0*/  NOP ;  /* 0x0000000000007918 */ /* 0x010fe20000000000 */
[----:B------:R-:W-:Y:S06]  /*60d0*/  BAR.ARV 0xe, 0x100 ;  /* 0x0384000000007b1d */ /* 0x000fec0000002000 */
[----:B------:R-:W-:Y:S05]  /*60e0*/  @!P0 BRA `(.L_x_41) ;  /* 0x0000000000048947 */ /* 0x000fea0003800000 */
[----:B------:R-:W-:Y:S01]  /*60f0*/  BPT.TRAP 0x1 ;  /* 0x000000040000795c */ /* 0x000fe20000300000 */
.L_x_41:
[----:B------:R-:W-:Y:S01]  /*6100*/  UIADD3 UR21, UR21, 0x28c60, URZ ;  /* 0x00028c6015157890 */ /* 0x000fe2000fffe03f */
[----:B---3--:R-:W-:Y:S01]  /*6110*/  IMAD.MOV.U32 R8, RZ, RZ, R5 ;  /* 0x000000ffff087224 */ /* 0x008fe200078e0005 */
[----:B------:R-:W-:Y:S01]  /*6120*/  UMOV UR22, UR47 ;  /* 0x0000002f00167c82 */ /* 0x000fe20008000000 */
[----:B------:R-:W-:Y:S01]  /*6130*/  IMAD.MOV.U32 R13, RZ, RZ, R4 ;  /* 0x000000ffff0d7224 */ /* 0x000fe200078e0004 */
[----:B------:R-:W-:-:S09]  /*6140*/  UPRMT UR21, UR39, 0x654, UR21 ;  /* 0x0000065427157896 */ /* 0x000fd20008000015 */
[----:B------:R-:W-:Y:S01]  /*6150*/  SYNCS.ARRIVE.TRANS64.RED.A1T0 RZ, [UR21], RZ ;  /* 0x000000ffffff79a7 */ /* 0x000fe20008100415 */
[----:B------:R-:W-:Y:S05]  /*6160*/  @P1 BRA `(.L_x_42) ;  /* 0xffffffe000c41947 */ /* 0x000fea000383ffff */
.L_x_31:
[----:B-1234-:R-:W1:Y:S01]  /*6170*/  SHFL.BFLY PT, R7, R6, 0x2, 0x1f ;  /* 0x0c401f0006077f89 */ /* 0x01ee6200000e0000 */
[----:B------:R-:W-:Y:S01]  /*6180*/  IMAD.U32 R14, RZ, RZ, UR20 ;  /* 0x00000014ff0e7e24 */ /* 0x000fe2000f8e00ff */
[----:B------:R-:W-:Y:S02]  /*6190*/  UIADD3 UR36, UR36, 0x1, URZ ;  /* 0x0000000124247890 */ /* 0x000fe4000fffe03f */
[----:B------:R-:W2:Y:S01]  /*61a0*/  SHFL.BFLY PT, R8, R3, 0x2, 0x1f ;  /* 0x0c401f0003087f89 */ /* 0x000ea200000e0000 */
[----:B------:R-:W-:Y:S08]  /*61b0*/  BAR.ARV 0x8, 0x100 ;  /* 0x0204000000007b1d */ /* 0x000ff00000002000 */
[----:B------:R-:W-:Y:S01]  /*61c0*/  BAR.SYNC.DEFER_BLOCKING 0xf, 0x100 ;  /* 0x03c4000000007b1d */ /* 0x000fe20000010000 */
[----:B-1----:R-:W-:Y:S01]  /*61d0*/  FADD.FTZ R7, R7, R6 ;  /* 0x0000000607077221 */ /* 0x002fe20000010000 */
[----:B------:R-:W-:-:S02]  /*61e0*/  IMAD.MOV.U32 R6, RZ, RZ, RZ ;  /* 0x000000ffff067224 */ /* 0x000fc400078e00ff */
[----:B--2---:R-:W-:Y:S02]  /*61f0*/  FADD.FTZ R9, R8, R3 ;  /* 0x0000000308097221 */ /* 0x004fe40000010000 */
[----:B------:R-:W1:Y:S01]  /*6200*/  SHFL.BFLY PT, R0, R7, 0x1, 0x1f ;  /* 0x0c201f0007007f89 */ /* 0x000e6200000e0000 */
[----:B------:R-:W-:Y:S01]  /*6210*/  MOV R8, RZ ;  /* 0x000000ff00087202 */ /* 0x000fe20000000f00 */
[----:B------:R-:W-:Y:S01]  /*6220*/  IMAD.U32 R3, RZ, RZ, UR47 ;  /* 0x0000002fff037e24 */ /* 0x000fe2000f8e00ff */
[----:B------:R-:W-:Y:S01]  /*6230*/  UIADD3 UR47, UR47, 0x1, URZ ;  /* 0x000000012f2f7890 */ /* 0x000fe2000fffe03f */
[----:B------:R-:W2:Y:S03]  /*6240*/  SHFL.BFLY PT, R10, R9, 0x1, 0x1f ;  /* 0x0c201f00090a7f89 */ /* 0x000ea600000e0000 */
[----:B------:R-:W-:-:S04]  /*6250*/  UISETP.NE.AND UP0, UPT, UR47, 0x2, UPT ;  /* 0x000000022f00788c */ /* 0x000fc8000bf05270 */
[----:B------:R-:W-:Y:S02]  /*6260*/  USEL UR4, URZ, 0x1, UP0 ;  /* 0x000000013f047887 */ /* 0x000fe40008000000 */
[----:B------:R-:W-:Y:S02]  /*6270*/  USEL UR47, UR47, URZ, UP0 ;  /* 0x0000003f2f2f7287 */ /* 0x000fe40008000000 */
[----:B------:R-:W-:Y:S01]  /*6280*/  ULOP3.LUT UR37, UR37, UR4, URZ, 0x3c, !UPT ;  /* 0x0000000425257292 */ /* 0x000fe2000f8e3c3f */
[----:B-1----:R-:W-:Y:S01]  /*6290*/  FADD.FTZ R11, R7, R0 ;  /* 0x00000000070b7221 */ /* 0x002fe20000010000 */
[----:B------:R-:W-:Y:S02]  /*62a0*/  IMAD.MOV R0, RZ, RZ, -R18 ;  /* 0x000000ffff007224 */ /* 0x000fe400078e0a12 */
[----:B--2---:R-:W-:Y:S02]  /*62b0*/  FADD.FTZ R10, R9, R10 ;  /* 0x0000000a090a7221 */ /* 0x004fe40000010000 */
[----:B------:R-:W-:Y:S01]  /*62c0*/  FSETP.NE.FTZ.AND P0, PT, R11, RZ, PT ;  /* 0x000000ff0b00720b */ /* 0x000fe20003f15000 */
[----:B------:R-:W-:Y:S01]  /*62d0*/  IMAD.U32 R9, RZ, RZ, UR20 ;  /* 0x00000014ff097e24 */ /* 0x000fe2000f8e00ff */
[----:B------:R-:W-:-:S02]  /*62e0*/  ISETP.NE.AND P2, PT, R17, R0, PT ;  /* 0x000000001100720c */ /* 0x000fc40003f45270 */
[----:B------:R-:W-:-:S09]  /*62f0*/  FSETP.NE.FTZ.AND P1, PT, R10, RZ, PT ;  /* 0x000000ff0a00720b */ /* 0x000fd20003f35000 */
[----:B------:R-:W1:Y:S01]  /*6300*/  @P0 MUFU.RCP R8, R11 ;  /* 0x0000000b00080308 */ /* 0x000e620000001000 */
[----:B------:R-:W-:Y:S01]  /*6310*/  @P0 FMUL.FTZ R9, R9, 0.69314718246459960938 ;  /* 0x3f31721809090820 */ /* 0x000fe20000410000 */
[----:B------:R-:W-:Y:S01]  /*6320*/  @!P2 IMAD R0, R3, 0x40, R2 ;  /* 0x000000400300a824 */ /* 0x000fe200078e0202 */
[----:B------:R-:W-:-:S04]  /*6330*/  MOV R3, 0xff800000 ;  /* 0xff80000000037802 */ /* 0x000fc80000000f00 */
[----:B------:R-:W-:Y:S01]  /*6340*/  @!P2 LEA R13, R0, UR42, 0x2 ;  /* 0x0000002a000dac11 */ /* 0x000fe2000f8e10ff */
[----:B------:R-:W2:Y:S01]  /*6350*/  @P1 MUFU.RCP R6, R10 ;  /* 0x0000000a00061308 */ /* 0x000ea20000001000 */
[----:B------:R-:W-:-:S07]  /*6360*/  IMAD.MOV.U32 R0, RZ, RZ, -0x800000 ;  /* 0xff800000ff007424 */ /* 0x000fce00078e00ff */
[----:B------:R-:W3:Y:S01]  /*6370*/  @P0 MUFU.LG2 R11, R11 ;  /* 0x0000000b000b0308 */ /* 0x000ee20000000c00 */
[----:B-1----:R1:W-:Y:S01]  /*6380*/  @!P2 STS [R13+0x28800], R8 ;  /* 0x028800080d00a388 */ /* 0x0023e20000000800 */
[-C--:B------:R-:W-:Y:S01]  /*6390*/  FMUL.FTZ R208, R24, R8.reuse ;  /* 0x0000000818d07220 */ /* 0x080fe20000410000 */
[-C--:B------:R-:W-:Y:S01]  /*63a0*/  FMUL.FTZ R206, R25, R8.reuse ;  /* 0x0000000819ce7220 */ /* 0x080fe20000410000 */
[-C--:B------:R-:W-:Y:S01]  /*63b0*/  FMUL.FTZ R205, R28, R8.reuse ;  /* 0x000000081ccd7220 */ /* 0x080fe20000410000 */
[-C--:B------:R-:W-:Y:S01]  /*63c0*/  FMUL.FTZ R7, R29, R8.reuse ;  /* 0x000000081d077220 */ /* 0x080fe20000410000 */
[-C--:B------:R-:W-:Y:S01]  /*63d0*/  FMUL.FTZ R207, R32, R8.reuse ;  /* 0x0000000820cf7220 */ /* 0x080fe20000410000 */
[-C--:B------:R-:W-:Y:S01]  /*63e0*/  FMUL.FTZ R204, R33, R8.reuse ;  /* 0x0000000821cc7220 */ /* 0x080fe20000410000 */
[----:B------:R3:W4:Y:S01]  /*63f0*/  @P1 MUFU.LG2 R12, R10 ;  /* 0x0000000a000c1308 */ /* 0x0007220000000c00 */
[----:B--2---:R2:W-:Y:S01]  /*6400*/  @!P2 STS [R13+0x28820], R6 ;  /* 0x028820060d00a388 */ /* 0x0045e20000000800 */
        /* <DEDUP_REMOVED lines=58> */
[----:B---3--:R-:W-:Y:S01]  /*67b0*/  @P0 FMUL.FTZ R10, R11, 0.69314718246459960938 ;  /* 0x3f3172180b0a0820 */ /* 0x008fe20000410000 */
[----:B-1----:R-:W-:Y:S01]  /*67c0*/  @P1 FMUL.FTZ R8, R14, 0.69314718246459960938 ;  /* 0x3f3172180e081820 */ /* 0x002fe20000410000 */
[----:B----4-:R-:W-:Y:S01]  /*67d0*/  @P1 FMUL.FTZ R11, R12, 0.69314718246459960938 ;  /* 0x3f3172180c0b1820 */ /* 0x010fe20000410000 */
        /* <DEDUP_REMOVED lines=64> */
[----:B------:R-:W-:Y:S01]  /*6be0*/  @P0 FFMA.FTZ R3, R9, R4, R10 ;  /* 0x0000000409030223 */ /* 0x000fe2000001000a */
[----:B------:R-:W-:Y:S01]  /*6bf0*/  @P1 FFMA.FTZ R0, R8, R5, R11 ;  /* 0x0000000508001223 */ /* 0x000fe2000001000b */
[----:B--2---:R-:W-:Y:S06]  /*6c00*/  BAR.ARV 0xe, 0x100 ;  /* 0x0384000000007b1d */ /* 0x004fec0000002000 */
.L_x_18:
[----:B------:R-:W0:Y:S01]  /*6c10*/  S2UR UR6, SR_SWINHI ;  /* 0x00000000000679c3 */ /* 0x000e220000002f00 */
[----:B------:R-:W-:-:S07]  /*6c20*/  LEA R9, R211, R16, 0x6 ;  /* 0x00000010d3097211 */ /* 0x000fce00078e30ff */
[----:B------:R-:W-:Y:S01]  /*6c30*/  BAR.SYNC.DEFER_BLOCKING 0x1, 0x100 ;  /* 0x0044000000007b1d */ /* 0x000fe20000010000 */
[----:B------:R-:W-:Y:S01]  /*6c40*/  F2FP.BF16.F32.PACK_AB R6, R7, R205 ;  /* 0x000000cd0706723e */ /* 0x000fe200000010ff */
[----:B------:R-:W-:Y:S01]  /*6c50*/  USHF.R.S32.HI UR11, URZ, 0x1f, UR44 ;  /* 0x0000001f3f0b7899 */ /* 0x000fe2000801142c */
[----:B------:R-:W-:Y:S02]  /*6c60*/  F2FP.BF16.F32.PACK_AB R7, R31, R30 ;  /* 0x0000001e1f07723e */ /* 0x000fe400000010ff */
[----:B------:R-:W-:Y:S01]  /*6c70*/  F2FP.BF16.F32.PACK_AB R30, R172, R173 ;  /* 0x000000adac1e723e */ /* 0x000fe200000010ff */
[----:B------:R-:W-:Y:S01]  /*6c80*/  ULDC UR7, c[0x0][0xc44] ;  /* 0x0003110000077ab9 */ /* 0x000fe20000000800 */
[----:B------:R-:W-:Y:S02]  /*6c90*/  F2FP.BF16.F32.PACK_AB R31, R87, R86 ;  /* 0x00000056571f723e */ /* 0x000fe400000010ff */
[----:B------:R-:W-:Y:S02]  /*6ca0*/  F2FP.BF16.F32.PACK_AB R112, R113, R112 ;  /* 0x000000707170723e */ /* 0x000fe400000010ff */
[----:B------:R-:W-:-:S02]  /*6cb0*/  F2FP.BF16.F32.PACK_AB R113, R115, R114 ;  /* 0x000000727371723e */ /* 0x000fc400000010ff */
[----:B------:R-:W-:Y:S02]  /*6cc0*/  F2FP.BF16.F32.PACK_AB R114, R117, R116 ;  /* 0x000000747572723e */ /* 0x000fe400000010ff */
[----:B------:R-:W-:Y:S02]  /*6cd0*/  F2FP.BF16.F32.PACK_AB R115, R153, R152 ;  /* 0x000000989973723e */ /* 0x000fe400000010ff */
[----:B------:R-:W-:Y:S02]  /*6ce0*/  F2FP.BF16.F32.PACK_AB R120, R121, R120 ;  /* 0x000000787978723e */ /* 0x000fe400000010ff */
[----:B------:R-:W-:Y:S02]  /*6cf0*/  F2FP.BF16.F32.PACK_AB R121, R155, R154 ;  /* 0x0000009a9b79723e */ /* 0x000fe400000010ff */
[----:B------:R-:W-:Y:S01]  /*6d00*/  F2FP.BF16.F32.PACK_AB R161, R162, R161 ;  /* 0x000000a1a2a1723e */ /* 0x000fe200000010ff */
[----:B------:R-:W-:Y:S01]  /*6d10*/  UMOV UR4, UR42 ;  /* 0x0000002a00047c82 */ /* 0x000fe20008000000 */
[----:B0-----:R-:W-:Y:S01]  /*6d20*/  UMOV UR5, UR6 ;  /* 0x0000000600057c82 */ /* 0x001fe20008000000 */
[----:B------:R-:W-:Y:S01]  /*6d30*/  F2FP.BF16.F32.PACK_AB R136, R137, R136 ;  /* 0x000000888988723e */ /* 0x000fe200000010ff */
[----:B------:R-:W-:Y:S01]  /*6d40*/  IMAD.U32 R96, RZ, RZ, UR4 ;  /* 0x00000004ff607e24 */ /* 0x000fe2000f8e00ff */
[----:B------:R-:W-:Y:S01]  /*6d50*/  F2FP.BF16.F32.PACK_AB R162, R133, R132 ;  /* 0x0000008485a2723e */ /* 0x000fe200000010ff */
[----:B------:R-:W-:Y:S01]  /*6d60*/  IMAD.U32 R97, RZ, RZ, UR5 ;  /* 0x00000005ff617e24 */ /* 0x000fe2000f8e00ff */
[----:B------:R-:W-:Y:S01]  /*6d70*/  F2FP.BF16.F32.PACK_AB R163, R164, R163 ;  /* 0x000000a3a4a3723e */ /* 0x000fe200000010ff */
[----:B------:R-:W-:Y:S01]  /*6d80*/  UIADD3 UR5, -UR44, URZ, URZ ;  /* 0x0000003f2c057290 */ /* 0x000fe2000fffe13f */
[----:B------:R-:W-:Y:S01]  /*6d90*/  F2FP.BF16.F32.PACK_AB R137, R139, R138 ;  /* 0x0000008a8b89723e */ /* 0x000fe200000010ff */
[--C-:B------:R-:W-:Y:S01]  /*6da0*/  IMAD.WIDE R4, R215, 0x2, R96.reuse ;  /* 0x00000002d7047825 */ /* 0x100fe200078e0260 */
[----:B------:R-:W-:Y:S01]  /*6db0*/  F2FP.BF16.F32.PACK_AB R144, R145, R144 ;  /* 0x000000909190723e */ /* 0x000fe200000010ff */
[----:B------:R-:W-:Y:S01]  /*6dc0*/  UIMAD UR7, UR7, UR5, UR43 ;  /* 0x00000005070772a4 */ /* 0x000fe2000f8e022b */
[----:B------:R-:W-:Y:S01]  /*6dd0*/  F2FP.BF16.F32.PACK_AB R138, R141, R140 ;  /* 0x0000008c8d8a723e */ /* 0x000fe200000010ff */
[----:B------:R-:W-:Y:S01]  /*6de0*/  IMAD.WIDE R96, R9, 0x2, R96 ;  /* 0x0000000209607825 */ /* 0x000fe200078e0260 */
[C---:B------:R-:W-:Y:S01]  /*6df0*/  IADD3 R25, P2, R4.reuse, 0x60, RZ ;  /* 0x0000006004197810 */ /* 0x040fe20007f5e0ff */
[----:B------:R-:W-:Y:S01]  /*6e00*/  ULDC UR4, c[0x0][0xc] ;  /* 0x0000030000047ab9 */ /* 0x000fe20000000800 */
[----:B------:R-:W-:Y:S01]  /*6e10*/  IADD3 R29, P1, R4, 0x2000, RZ ;  /* 0x00002000041d7810 */ /* 0x000fe20007f3e0ff */
[----:B------:R-:W-:Y:S01]  /*6e20*/  UIADD3 UR40, UR4, UR40, URZ ;  /* 0x0000002804287290 */ /* 0x000fe2000fffe03f */
[----:B------:R-:W-:Y:S01]  /*6e30*/  LOP3.LUT R24, R25, 0x380, RZ, 0xc0, !PT ;  /* 0x0000038019187812 */ /* 0x000fe200078ec0ff */
[----:B------:R-:W-:Y:S01]  /*6e40*/  USHF.R.S32.HI UR10, URZ, 0x1f, UR7 ;  /* 0x0000001f3f0a7899 */ /* 0x000fe20008011407 */
[----:B------:R-:W-:-:S02]  /*6e50*/  LOP3.LUT R28, R29, 0x380, RZ, 0xc0, !PT ;  /* 0x000003801d1c7812 */ /* 0x000fc400078ec0ff */
[----:B------:R-:W-:Y:S02]  /*6e60*/  SHF.R.U64 R24, R24, 0x3, RZ ;  /* 0x0000000318187819 */ /* 0x000fe400000012ff */
[----:B------:R-:W-:Y:S02]  /*6e70*/  IADD3 R11, P4, R4, 0x20, RZ ;  /* 0x00000020040b7810 */ /* 0x000fe40007f9e0ff */
[----:B------:R-:W-:Y:S01]  /*6e80*/  LOP3.LUT R24, R24, R25, RZ, 0x3c, !PT ;  /* 0x0000001918187212 */ /* 0x000fe200078e3cff */
[--C-:B------:R-:W-:Y:S01]  /*6e90*/  IMAD.X R25, RZ, RZ, R5.reuse, P2 ;  /* 0x000000ffff197224 */ /* 0x100fe200010e0605 */
[----:B------:R-:W-:Y:S01]  /*6ea0*/  IADD3 R123, P2, R4, 0x4040, RZ ;  /* 0x00004040047b7810 */ /* 0x000fe20007f5e0ff */
[----:B------:R-:W-:Y:S01]  /*6eb0*/  IMAD.X R9, RZ, RZ, R5, P4 ;  /* 0x000000ffff097224 */ /* 0x000fe200020e0605 */
[----:B------:R-:W-:Y:S02]  /*6ec0*/  SHF.R.U64 R28, R28, 0x3, RZ ;  /* 0x000000031c1c7819 */ /* 0x000fe400000012ff */
[----:B------:R-:W-:-:S02]  /*6ed0*/  LOP3.LUT R122, R123, 0x380, RZ, 0xc0, !PT ;  /* 0x000003807b7a7812 */ /* 0x000fc400078ec0ff */
[----:B------:R-:W-:Y:S02]  /*6ee0*/  LOP3.LUT R8, R11, 0x380, RZ, 0xc0, !PT ;  /* 0x000003800b087812 */ /* 0x000fe400078ec0ff */
[----:B------:R-:W-:Y:S02]  /*6ef0*/  SHF.R.U64 R122, R122, 0x3, RZ ;  /* 0x000000037a7a7819 */ /* 0x000fe400000012ff */
[----:B------:R-:W-:Y:S01]  /*6f00*/  LOP3.LUT R28, R28, R29, RZ, 0x3c, !PT ;  /* 0x0000001d1c1c7212 */ /* 0x000fe200078e3cff */
[----:B------:R-:W-:Y:S01]  /*6f10*/  IMAD.X R29, RZ, RZ, R5, P1 ;  /* 0x000000ffff1d7224 */ /* 0x000fe200008e0605 */
[----:B------:R-:W-:Y:S02]  /*6f20*/  LOP3.LUT R122, R122, R123, RZ, 0x3c, !PT ;  /* 0x0000007b7a7a7212 */ /* 0x000fe400078e3cff */
[----:B------:R-:W-:Y:S02]  /*6f30*/  IADD3.X R123, RZ, R5, RZ, P2, !PT ;  /* 0x00000005ff7b7210 */ /* 0x000fe400017fe4ff */
[----:B------:R-:W-:-:S02]  /*6f40*/  IADD3 R13, P3, R4, 0x40, RZ ;  /* 0x00000040040d7810 */ /* 0x000fc40007f7e0ff */
[----:B------:R-:W-:Y:S02]  /*6f50*/  SHF.R.U64 R8, R8, 0x3, RZ ;  /* 0x0000000308087819 */ /* 0x000fe400000012ff */
[----:B------:R-:W-:Y:S02]  /*6f60*/  IADD3 R127, P1, R4, 0x4060, RZ ;  /* 0x00004060047f7810 */ /* 0x000fe40007f3e0ff */
[----:B------:R-:W-:Y:S02]  /*6f70*/  IADD3 R33, P2, R96, 0x2000, RZ ;  /* 0x0000200060217810 */ /* 0x000fe40007f5e0ff */
[----:B------:R-:W-:Y:S01]  /*6f80*/  LOP3.LUT R8, R8, R11, RZ, 0x3c, !PT ;  /* 0x0000000b08087212 */ /* 0x000fe200078e3cff */
[----:B------:R-:W-:Y:S01]  /*6f90*/  IMAD.X R11, RZ, RZ, R5, P3 ;  /* 0x000000ffff0b7224 */ /* 0x000fe200018e0605 */
[----:B------:R-:W-:Y:S02]  /*6fa0*/  LOP3.LUT R126, R127, 0x380, RZ, 0xc0, !PT ;  /* 0x000003807f7e7812 */ /* 0x000fe400078ec0ff */
[----:B------:R-:W-:-:S02]  /*6fb0*/  LOP3.LUT R32, R33, 0x380, RZ, 0xc0, !PT ;  /* 0x0000038021207812 */ /* 0x000fc400078ec0ff */
[C---:B------:R-:W-:Y:S02]  /*6fc0*/  IADD3 R65, P0, R4.reuse, 0x2020, RZ ;  /* 0x0000202004417810 */ /* 0x040fe40007f1e0ff */
[C---:B------:R-:W-:Y:S02]  /*6fd0*/  IADD3 R81, P6, R4.reuse, 0x2040, RZ ;  /* 0x0000204004517810 */ /* 0x040fe40007fde0ff */
[C---:B------:R-:W-:Y:S02]  /*6fe0*/  IADD3 R101, P5, R4.reuse, 0x2060, RZ ;  /* 0x0000206004657810 */ /* 0x040fe40007fbe0ff */
[C---:B------:R-:W-:Y:S02]  /*6ff0*/  IADD3 R105, P4, R4.reuse, 0x4000, RZ ;  /* 0x0000400004697810 */ /* 0x040fe40007f9e0ff */
[----:B------:R-:W-:Y:S02]  /*7000*/  IADD3 R119, P3, R4, 0x4020, RZ ;  /* 0x0000402004777810 */ /* 0x000fe40007f7e0ff */
[----:B------:R-:W-:-:S02]  /*7010*/  SHF.R.U64 R126, R126, 0x3, RZ ;  /* 0x000000037e7e7819 */ /* 0x000fc400000012ff */
[----:B------:R-:W-:Y:S02]  /*7020*/  SHF.R.U64 R32, R32, 0x3, RZ ;  /* 0x0000000320207819 */ /* 0x000fe400000012ff */
[----:B------:R-:W-:Y:S02]  /*7030*/  LOP3.LUT R64, R65, 0x380, RZ, 0xc0, !PT ;  /* 0x0000038041407812 */ /* 0x000fe400078ec0ff */
[----:B------:R-:W-:Y:S02]  /*7040*/  LOP3.LUT R80, R81, 0x380, RZ, 0xc0, !PT ;  /* 0x0000038051507812 */ /* 0x000fe400078ec0ff */
[----:B------:R-:W-:Y:S02]  /*7050*/  LOP3.LUT R100, R101, 0x380, RZ, 0xc0, !PT ;  /* 0x0000038065647812 */ /* 0x000fe400078ec0ff */
[----:B------:R-:W-:Y:S02]  /*7060*/  LOP3.LUT R104, R105, 0x380, RZ, 0xc0, !PT ;  /* 0x0000038069687812 */ /* 0x000fe400078ec0ff */
[----:B------:R-:W-:-:S02]  /*7070*/  LOP3.LUT R118, R119, 0x380, RZ, 0xc0, !PT ;  /* 0x0000038077767812 */ /* 0x000fc400078ec0ff */
[----:B------:R-:W-:Y:S02]  /*7080*/  LOP3.LUT R10, R13, 0x380, RZ, 0xc0, !PT ;  /* 0x000003800d0a7812 */ /* 0x000fe400078ec0ff */
[----:B------:R-:W-:Y:S01]  /*7090*/  LOP3.LUT R126, R126, R127, RZ, 0x3c, !PT ;  /* 0x0000007f7e7e7212 */ /* 0x000fe200078e3cff */
[----:B------:R-:W-:Y:S01]  /*70a0*/  IMAD.X R127, RZ, RZ, R5, P1 ;  /* 0x000000ffff7f7224 */ /* 0x000fe200008e0605 */
[----:B------:R-:W-:Y:S01]  /*70b0*/  LOP3.LUT R32, R32, R33, RZ, 0x3c, !PT ;  /* 0x0000002120207212 */ /* 0x000fe200078e3cff */
[----:B------:R-:W-:Y:S01]  /*70c0*/  IMAD.X R33, RZ, RZ, R97, P2 ;  /* 0x000000ffff217224 */ /* 0x000fe200010e0661 */
[----:B------:R-:W-:Y:S02]  /*70d0*/  SHF.R.U64 R64, R64, 0x3, RZ ;  /* 0x0000000340407819 */ /* 0x000fe400000012ff */
[----:B------:R-:W-:Y:S02]  /*70e0*/  SHF.R.U64 R80, R80, 0x3, RZ ;  /* 0x0000000350507819 */ /* 0x000fe400000012ff */
[----:B------:R-:W-:-:S02]  /*70f0*/  SHF.R.U64 R100, R100, 0x3, RZ ;  /* 0x0000000364647819 */ /* 0x000fc400000012ff */
[----:B------:R-:W-:Y:S02]  /*7100*/  SHF.R.U64 R104, R104, 0x3, RZ ;  /* 0x0000000368687819 */ /* 0x000fe400000012ff */
[----:B------:R-:W-:Y:S02]  /*7110*/  SHF.R.U64 R118, R118, 0x3, RZ ;  /* 0x0000000376767819 */ /* 0x000fe400000012ff */
[C---:B------:R-:W-:Y:S02]  /*7120*/  IADD3 R37, P1, R96.reuse, 0x3000, RZ ;  /* 0x0000300060257810 */ /* 0x040fe40007f3e0ff */
[----:B------:R-:W-:Y:S02]  /*7130*/  IADD3 R61, P2, R96, 0x9000, RZ ;  /* 0x00009000603d7810 */ /* 0x000fe40007f5e0ff */
[----:B------:R-:W-:Y:S02]  /*7140*/  SHF.R.U64 R10, R10, 0x3, RZ ;  /* 0x000000030a0a7819 */ /* 0x000fe400000012ff */
[----:B------:R-:W-:-:S02]  /*7150*/  LOP3.LUT R64, R64, R65, RZ, 0x3c, !PT ;  /* 0x0000004140407212 */ /* 0x000fc400078e3cff */
[----:B------:R-:W-:Y:S01]  /*7160*/  LOP3.LUT R80, R80, R81, RZ, 0x3c, !PT ;  /* 0x0000005150507212 */ /* 0x000fe200078e3cff */
[--C-:B------:R-:W-:Y:S01]  /*7170*/  IMAD.X R81, RZ, RZ, R5.reuse, P6 ;  /* 0x000000ffff517224 */ /* 0x100fe200030e0605 */
[----:B------:R-:W-:Y:S01]  /*7180*/  LOP3.LUT R100, R100, R101, RZ, 0x3c, !PT ;  /* 0x0000006564647212 */ /* 0x000fe200078e3cff */
[--C-:B------:R-:W-:Y:S01]  /*7190*/  IMAD.X R101, RZ, RZ, R5.reuse, P5 ;  /* 0x000000ffff657224 */ /* 0x100fe200028e0605 */
[----:B------:R-:W-:Y:S01]  /*71a0*/  LOP3.LUT R104, R104, R105, RZ, 0x3c, !PT ;  /* 0x0000006968687212 */ /* 0x000fe200078e3cff */
[--C-:B------:R-:W-:Y:S01]  /*71b0*/  IMAD.X R105, RZ, RZ, R5.reuse, P4 ;  /* 0x000000ffff697224 */ /* 0x100fe200020e0605 */
[----:B------:R-:W-:Y:S01]  /*71c0*/  LOP3.LUT R118, R118, R119, RZ, 0x3c, !PT ;  /* 0x0000007776767212 */ /* 0x000fe200078e3cff */
[----:B------:R-:W-:Y:S01]  /*71d0*/  IMAD.X R119, RZ, RZ, R5, P3 ;  /* 0x000000ffff777224 */ /* 0x000fe200018e0605 */
[----:B------:R-:W-:Y:S02]  /*71e0*/  LOP3.LUT R36, R37, 0x380, RZ, 0xc0, !PT ;  /* 0x0000038025247812 */ /* 0x000fe400078ec0ff */
[----:B------:R-:W-:-:S02]  /*71f0*/  LOP3.LUT R60, R61, 0x380, RZ, 0xc0, !PT ;  /* 0x000003803d3c7812 */ /* 0x000fc400078ec0ff */
[----:B------:R-:W-:Y:S02]  /*7200*/  LOP3.LUT R10, R10, R13, RZ, 0x3c, !PT ;  /* 0x0000000d0a0a7212 */ /* 0x000fe400078e3cff */
[----:B------:R-:W-:Y:S02]  /*7210*/  IADD3.X R65, RZ, R5, RZ, P0, !PT ;  /* 0x00000005ff417210 */ /* 0x000fe400007fe4ff */
[C---:B------:R-:W-:Y:S02]  /*7220*/  IADD3 R131, P0, R4.reuse, 0x6000, RZ ;  /* 0x0000600004837810 */ /* 0x040fe40007f1e0ff */
[C---:B------:R-:W-:Y:S02]  /*7230*/  IADD3 R135, P6, R4.reuse, 0x6020, RZ ;  /* 0x0000602004877810 */ /* 0x040fe40007fde0ff */
[C---:B------:R-:W-:Y:S02]  /*7240*/  IADD3 R13, P5, R4.reuse, 0x6040, RZ ;  /* 0x00006040040d7810 */ /* 0x040fe40007fbe0ff */
[----:B------:R-:W-:-:S02]  /*7250*/  IADD3 R15, P4, R4, 0x6060, RZ ;  /* 0x00006060040f7810 */ /* 0x000fc40007f9e0ff */
[----:B------:R-:W-:Y:S02]  /*7260*/  IADD3 R21, P3, R96, 0x1000, RZ ;  /* 0x0000100060157810 */ /* 0x000fe40007f7e0ff */
[----:B------:R-:W-:Y:S02]  /*7270*/  SHF.R.U64 R36, R36, 0x3, RZ ;  /* 0x0000000324247819 */ /* 0x000fe400000012ff */
[----:B------:R-:W-:Y:S02]  /*7280*/  SHF.R.U64 R60, R60, 0x3, RZ ;  /* 0x000000033c3c7819 */ /* 0x000fe400000012ff */
[----:B------:R-:W-:Y:S02]  /*7290*/  LOP3.LUT R130, R131, 0x380, RZ, 0xc0, !PT ;  /* 0x0000038083827812 */ /* 0x000fe400078ec0ff */
[----:B------:R-:W-:Y:S02]  /*72a0*/  LOP3.LUT R134, R135, 0x380, RZ, 0xc0, !PT ;  /* 0x0000038087867812 */ /* 0x000fe400078ec0ff */
[----:B------:R-:W-:-:S02]  /*72b0*/  LOP3.LUT R12, R13, 0x380, RZ, 0xc0, !PT ;  /* 0x000003800d0c7812 */ /* 0x000fc400078ec0ff */
[----:B------:R-:W-:Y:S02]  /*72c0*/  LOP3.LUT R14, R15, 0x380, RZ, 0xc0, !PT ;  /* 0x000003800f0e7812 */ /* 0x000fe400078ec0ff */
[----:B------:R-:W-:Y:S02]  /*72d0*/  LOP3.LUT R20, R21, 0x380, RZ, 0xc0, !PT ;  /* 0x0000038015147812 */ /* 0x000fe400078ec0ff */
[----:B------:R-:W-:Y:S01]  /*72e0*/  LOP3.LUT R36, R36, R37, RZ, 0x3c, !PT ;  /* 0x0000002524247212 */ /* 0x000fe200078e3cff */
[----:B------:R-:W-:Y:S01]  /*72f0*/  IMAD.X R37, RZ, RZ, R97, P1 ;  /* 0x000000ffff257224 */ /* 0x000fe200008e0661 */
[----:B------:R-:W-:Y:S02]  /*7300*/  LOP3.LUT R60, R60, R61, RZ, 0x3c, !PT ;  /* 0x0000003d3c3c7212 */ /* 0x000fe400078e3cff */
[----:B------:R-:W-:Y:S02]  /*7310*/  LOP3.LUT R61, R4, 0x380, RZ, 0xc0, !PT ;  /* 0x00000380043d7812 */ /* 0x000fe400078ec0ff */
[----:B------:R-:W-:-:S02]  /*7320*/  SHF.R.U64 R130, R130, 0x3, RZ ;  /* 0x0000000382827819 */ /* 0x000fc400000012ff */
[----:B------:R-:W-:Y:S02]  /*7330*/  SHF.R.U64 R134, R134, 0x3, RZ ;  /* 0x0000000386867819 */ /* 0x000fe400000012ff */
[----:B------:R-:W-:Y:S02]  /*7340*/  SHF.R.U64 R12, R12, 0x3, RZ ;  /* 0x000000030c0c7819 */ /* 0x000fe400000012ff */
[----:B------:R-:W-:Y:S02]  /*7350*/  SHF.R.U64 R14, R14, 0x3, RZ ;  /* 0x000000030e0e7819 */ /* 0x000fe400000012ff */
[----:B------:R-:W-:Y:S02]  /*7360*/  SHF.R.U64 R20, R20, 0x3, RZ ;  /* 0x0000000314147819 */ /* 0x000fe400000012ff */
[----:B------:R-:W-:Y:S02]  /*7370*/  IADD3 R69, P1, R96, 0xa000, RZ ;  /* 0x0000a00060457810 */ /* 0x000fe40007f3e0ff */
[----:B------:R-:W-:-:S02]  /*7380*/  SHF.R.U64 R61, R61, 0x3, RZ ;  /* 0x000000033d3d7819 */ /* 0x000fc400000012ff */
[----:B------:R-:W-:Y:S01]  /*7390*/  LOP3.LUT R130, R130, R131, RZ, 0x3c, !PT ;  /* 0x0000008382827212 */ /* 0x000fe200078e3cff */
[--C-:B------:R-:W-:Y:S01]  /*73a0*/  IMAD.X R131, RZ, RZ, R5.reuse, P0 ;  /* 0x000000ffff837224 */ /* 0x100fe200000e0605 */
[----:B------:R-:W-:Y:S01]  /*73b0*/  LOP3.LUT R134, R134, R135, RZ, 0x3c, !PT ;  /* 0x0000008786867212 */ /* 0x000fe200078e3cff */
[--C-:B------:R-:W-:Y:S01]  /*73c0*/  IMAD.X R135, RZ, RZ, R5.reuse, P6 ;  /* 0x000000ffff877224 */ /* 0x100fe200030e0605 */
[----:B------:R-:W-:Y:S01]  /*73d0*/  LOP3.LUT R12, R12, R13, RZ, 0x3c, !PT ;  /* 0x0000000d0c0c7212 */ /* 0x000fe200078e3cff */
[----:B------:R-:W-:Y:S01]  /*73e0*/  IMAD.X R13, RZ, RZ, R5, P5 ;  /* 0x000000ffff0d7224 */ /* 0x000fe200028e0605 */
[----:B------:R-:W-:Y:S02]  /*73f0*/  LOP3.LUT R14, R14, R15, RZ, 0x3c, !PT ;  /* 0x0000000f0e0e7212 */ /* 0x000fe400078e3cff */
[----:B------:R-:W-:Y:S01]  /*7400*/  LOP3.LUT R20, R20, R21, RZ, 0x3c, !PT ;  /* 0x0000001514147212 */ /* 0x000fe200078e3cff */
[----:B------:R-:W-:Y:S01]  /*7410*/  IMAD.X R21, RZ, RZ, R97, P3 ;  /* 0x000000ffff157224 */ /* 0x000fe200018e0661 */
[----:B------:R-:W-:-:S02]  /*7420*/  LOP3.LUT R68, R69, 0x380, RZ, 0xc0, !PT ;  /* 0x0000038045447812 */ /* 0x000fc400078ec0ff */
[----:B------:R-:W-:Y:S02]  /*7430*/  IADD3.X R15, RZ, R5, RZ, P4, !PT ;  /* 0x00000005ff0f7210 */ /* 0x000fe400027fe4ff */
[C---:B------:R-:W-:Y:S02]  /*7440*/  IADD3 R41, P0, R96.reuse, 0x4000, RZ ;  /* 0x0000400060297810 */ /* 0x040fe40007f1e0ff */
[C---:B------:R-:W-:Y:S02]  /*7450*/  IADD3 R45, P6, R96.reuse, 0x5000, RZ ;  /* 0x00005000602d7810 */ /* 0x040fe40007fde0ff */
[C---:B------:R-:W-:Y:S02]  /*7460*/  IADD3 R49, P5, R96.reuse, 0x6000, RZ ;  /* 0x0000600060317810 */ /* 0x040fe40007fbe0ff */
[C---:B------:R-:W-:Y:S02]  /*7470*/  IADD3 R53, P4, R96.reuse, 0x7000, RZ ;  /* 0x0000700060357810 */ /* 0x040fe40007f9e0ff */
[----:B------:R-:W-:-:S02]  /*7480*/  IADD3 R57, P3, R96, 0x8000, RZ ;  /* 0x0000800060397810 */ /* 0x000fc40007f7e0ff */
[----:B------:R-:W-:Y:S01]  /*7490*/  LOP3.LUT R4, R61, R4, RZ, 0x3c, !PT ;  /* 0x000000043d047212 */ /* 0x000fe200078e3cff */
[----:B------:R-:W-:Y:S01]  /*74a0*/  IMAD.X R61, RZ, RZ, R97, P2 ;  /* 0x000000ffff3d7224 */ /* 0x000fe200010e0661 */
[----:B------:R-:W-:Y:S02]  /*74b0*/  SHF.R.U64 R68, R68, 0x3, RZ ;  /* 0x0000000344447819 */ /* 0x000fe400000012ff */
[----:B------:R-:W-:Y:S02]  /*74c0*/  LOP3.LUT R40, R41, 0x380, RZ, 0xc0, !PT ;  /* 0x0000038029287812 */ /* 0x000fe400078ec0ff */
[----:B------:R-:W-:Y:S02]  /*74d0*/  LOP3.LUT R44, R45, 0x380, RZ, 0xc0, !PT ;  /* 0x000003802d2c7812 */ /* 0x000fe400078ec0ff */
[----:B------:R-:W-:Y:S02]  /*74e0*/  LOP3.LUT R48, R49, 0x380, RZ, 0xc0, !PT ;  /* 0x0000038031307812 */ /* 0x000fe400078ec0ff */
[----:B------:R-:W-:-:S02]  /*74f0*/  LOP3.LUT R52, R53, 0x380, RZ, 0xc0, !PT ;  /* 0x0000038035347812 */ /* 0x000fc400078ec0ff */
[----:B------:R-:W-:Y:S02]  /*7500*/  LOP3.LUT R56, R57, 0x380, RZ, 0xc0, !PT ;  /* 0x0000038039387812 */ /* 0x000fe400078ec0ff */
[----:B------:R-:W-:Y:S02]  /*7510*/  MOV R223, R4 ;  /* 0x0000000400df7202 */ /* 0x000fe40000000f00 */
[----:B------:R-:W-:Y:S02]  /*7520*/  LOP3.LUT R68, R68, R69, RZ, 0x3c, !PT ;  /* 0x0000004544447212 */ /* 0x000fe400078e3cff */
[----:B------:R-:W-:Y:S01]  /*7530*/  F2FP.BF16.F32.PACK_AB R5, R27, R26 ;  /* 0x0000001a1b05723e */ /* 0x000fe200000010ff */
[----:B------:R-:W0:Y:S01]  /*7540*/  SHFL.IDX PT, R69, R210, RZ, 0x1f ;  /* 0x00001fffd2457589 */ /* 0x000e2200000e0000 */
[----:B------:R-:W-:Y:S02]  /*7550*/  LOP3.LUT R27, R96, 0x380, RZ, 0xc0, !PT ;  /* 0x00000380601b7812 */ /* 0x000fe400078ec0ff */
[----:B------:R-:W-:-:S02]  /*7560*/  SHF.R.U64 R40, R40, 0x3, RZ ;  /* 0x0000000328287819 */ /* 0x000fc400000012ff */
[----:B------:R-:W-:Y:S02]  /*7570*/  SHF.R.U64 R44, R44, 0x3, RZ ;  /* 0x000000032c2c7819 */ /* 0x000fe400000012ff */
[----:B------:R-:W-:Y:S02]  /*7580*/  SHF.R.U64 R48, R48, 0x3, RZ ;  /* 0x0000000330307819 */ /* 0x000fe400000012ff */
[----:B------:R-:W-:Y:S02]  /*7590*/  SHF.R.U64 R52, R52, 0x3, RZ ;  /* 0x0000000334347819 */ /* 0x000fe400000012ff */
[----:B------:R-:W-:Y:S02]  /*75a0*/  SHF.R.U64 R56, R56, 0x3, RZ ;  /* 0x0000000338387819 */ /* 0x000fe400000012ff */
[----:B------:R-:W-:Y:S02]  /*75b0*/  F2FP.BF16.F32.PACK_AB R4, R206, R208 ;  /* 0x000000d0ce04723e */ /* 0x000fe400000010ff */
[----:B------:R-:W-:-:S02]  /*75c0*/  SHF.R.U64 R27, R27, 0x3, RZ ;  /* 0x000000031b1b7819 */ /* 0x000fc400000012ff */
[----:B------:R-:W-:Y:S01]  /*75d0*/  LOP3.LUT R40, R40, R41, RZ, 0x3c, !PT ;  /* 0x0000002928287212 */ /* 0x000fe200078e3cff */
[--C-:B------:R-:W-:Y:S01]  /*75e0*/  IMAD.X R41, RZ, RZ, R97.reuse, P0 ;  /* 0x000000ffff297224 */ /* 0x100fe200000e0661 */
[----:B------:R-:W-:Y:S01]  /*75f0*/  LOP3.LUT R44, R44, R45, RZ, 0x3c, !PT ;  /* 0x0000002d2c2c7212 */ /* 0x000fe200078e3cff */
[----:B------:R1:W-:Y:S01]  /*7600*/  STSM.16.M88.4 [R223], R4 ;  /* 0x00000004df007844 */ /* 0x0003e20000000200 */
[----:B------:R-:W-:Y:S01]  /*7610*/  LOP3.LUT R48, R48, R49, RZ, 0x3c, !PT ;  /* 0x0000003130307212 */ /* 0x000fe200078e3cff */
[--C-:B------:R-:W-:Y:S01]  /*7620*/  IMAD.X R49, RZ, RZ, R97.reuse, P5 ;  /* 0x000000ffff317224 */ /* 0x100fe200028e0661 */
[----:B------:R-:W-:Y:S01]  /*7630*/  LOP3.LUT R52, R52, R53, RZ, 0x3c, !PT ;  /* 0x0000003534347212 */ /* 0x000fe200078e3cff */
[--C-:B------:R-:W-:Y:S01]  /*7640*/  IMAD.X R53, RZ, RZ, R97.reuse, P4 ;  /* 0x000000ffff357224 */ /* 0x100fe200020e0661 */
[----:B------:R-:W-:Y:S01]  /*7650*/  LOP3.LUT R56, R56, R57, RZ, 0x3c, !PT ;  /* 0x0000003938387212 */ /* 0x000fe200078e3cff */
[----:B------:R-:W-:Y:S01]  /*7660*/  IMAD.X R57, RZ, RZ, R97, P3 ;  /* 0x000000ffff397224 */ /* 0x000fe200018e0661 */
[----:B------:R-:W-:-:S02]  /*7670*/  IADD3.X R45, RZ, R97, RZ, P6, !PT ;  /* 0x00000061ff2d7210 */ /* 0x000fc400037fe4ff */
[C---:B------:R-:W-:Y:S02]  /*7680*/  IADD3 R73, P0, R96.reuse, 0xb000, RZ ;  /* 0x0000b00060497810 */ /* 0x040fe40007f1e0ff */
[C---:B------:R-:W-:Y:S02]  /*7690*/  IADD3 R77, P6, R96.reuse, 0xc000, RZ ;  /* 0x0000c000604d7810 */ /* 0x040fe40007fde0ff */
[C---:B------:R-:W-:Y:S02]  /*76a0*/  IADD3 R85, P5, R96.reuse, 0xd000, RZ ;  /* 0x0000d00060557810 */ /* 0x040fe40007fbe0ff */
[C---:B------:R-:W-:Y:S02]  /*76b0*/  IADD3 R89, P4, R96.reuse, 0xe000, RZ ;  /* 0x0000e00060597810 */ /* 0x040fe40007f9e0ff */
[----:B------:R-:W-:Y:S02]  /*76c0*/  IADD3 R92, P3, R96, 0xf000, RZ ;  /* 0x0000f000605c7810 */ /* 0x000fe40007f7e0ff */
[----:B------:R-:W-:-:S02]  /*76d0*/  LOP3.LUT R96, R27, R96, RZ, 0x3c, !PT ;  /* 0x000000601b607212 */ /* 0x000fc400078e3cff */
[----:B------:R-:W-:Y:S02]  /*76e0*/  MOV R26, R8 ;  /* 0x00000008001a7202 */ /* 0x000fe40000000f00 */
[----:B------:R-:W-:Y:S02]  /*76f0*/  MOV R27, R10 ;  /* 0x0000000a001b7202 */ /* 0x000fe40000000f00 */
[----:B-1----:R-:W-:Y:S02]  /*7700*/  F2FP.BF16.F32.PACK_AB R4, R204, R207 ;  /* 0x000000cfcc04723e */ /* 0x002fe400000010ff */
[----:B------:R-:W-:Y:S02]  /*7710*/  F2FP.BF16.F32.PACK_AB R5, R35, R34 ;  /* 0x000000222305723e */ /* 0x000fe400000010ff */
[----:B------:R-:W-:Y:S02]  /*7720*/  F2FP.BF16.F32.PACK_AB R6, R202, R203 ;  /* 0x000000cbca06723e */ /* 0x000fe400000010ff */
[----:B------:R-:W-:-:S02]  /*7730*/  F2FP.BF16.F32.PACK_AB R7, R39, R38 ;  /* 0x000000262707723e */ /* 0x000fc400000010ff */
[----:B------:R-:W-:Y:S02]  /*7740*/  F2FP.BF16.F32.PACK_AB R8, R200, R201 ;  /* 0x000000c9c808723e */ /* 0x000fe400000010ff */
[----:B------:R-:W-:Y:S01]  /*7750*/  F2FP.BF16.F32.PACK_AB R9, R43, R42 ;  /* 0x0000002a2b09723e */ /* 0x000fe200000010ff */
[----:B------:R1:W-:Y:S01]  /*7760*/  STSM.16.M88.4 [R26], R4 ;  /* 0x000000041a007844 */ /* 0x0003e20000000200 */
[----:B------:R-:W-:Y:S02]  /*7770*/  F2FP.BF16.F32.PACK_AB R10, R198, R199 ;  /* 0x000000c7c60a723e */ /* 0x000fe400000010ff */
[----:B------:R-:W-:Y:S02]  /*7780*/  F2FP.BF16.F32.PACK_AB R11, R47, R46 ;  /* 0x0000002e2f0b723e */ /* 0x000fe400000010ff */
[----:B------:R-:W-:Y:S02]  /*7790*/  MOV R34, R12 ;  /* 0x0000000c00227202 */ /* 0x000fe40000000f00 */
[----:B------:R-:W-:Y:S01]  /*77a0*/  MOV R35, R14 ;  /* 0x0000000e00237202 */ /* 0x000fe20000000f00 */
[----:B------:R2:W-:Y:S01]  /*77b0*/  STSM.16.M88.4 [R27], R8 ;  /* 0x000000081b007844 */ /* 0x0005e20000000200 */
[----:B------:R-:W-:-:S02]  /*77c0*/  MOV R205, R24 ;  /* 0x0000001800cd7202 */ /* 0x000fc40000000f00 */
[----:B------:R-:W-:Y:S02]  /*77d0*/  F2FP.BF16.F32.PACK_AB R12, R196, R197 ;  /* 0x000000c5c40c723e */ /* 0x000fe400000010ff */
[----:B------:R-:W-:Y:S02]  /*77e0*/  F2FP.BF16.F32.PACK_AB R13, R51, R50 ;  /* 0x00000032330d723e */ /* 0x000fe400000010ff */
[----:B------:R-:W-:Y:S02]  /*77f0*/  F2FP.BF16.F32.PACK_AB R14, R194, R195 ;  /* 0x000000c3c20e723e */ /* 0x000fe400000010ff */
[----:B------:R-:W-:Y:S02]  /*7800*/  F2FP.BF16.F32.PACK_AB R15, R55, R54 ;  /* 0x00000036370f723e */ /* 0x000fe400000010ff */
[----:B------:R-:W-:Y:S02]  /*7810*/  MOV R206, R28 ;  /* 0x0000001c00ce7202 */ /* 0x000fe40000000f00 */
[----:B------:R-:W-:Y:S01]  /*7820*/  F2FP.BF16.F32.PACK_AB R24, R192, R193 ;  /* 0x000000c1c018723e */ /* 0x000fe200000010ff */
[----:B------:R-:W-:Y:S01]  /*7830*/  STSM.16.M88.4 [R205], R12 ;  /* 0x0000000ccd007844 */ /* 0x000fe20000000200 */
[----:B------:R-:W-:-:S02]  /*7840*/  F2FP.BF16.F32.PACK_AB R25, R59, R58 ;  /* 0x0000003a3b19723e */ /* 0x000fc400000010ff */
[----:B-1----:R-:W-:Y:S02]  /*7850*/  F2FP.BF16.F32.PACK_AB R26, R190, R191 ;  /* 0x000000bfbe1a723e */ /* 0x002fe400000010ff */
[----:B--2---:R-:W-:Y:S02]  /*7860*/  F2FP.BF16.F32.PACK_AB R27, R63, R62 ;  /* 0x0000003e3f1b723e */ /* 0x004fe400000010ff */
[----:B------:R-:W-:Y:S02]  /*7870*/  MOV R64, R64 ;  /* 0x0000004000407202 */ /* 0x000fe40000000f00 */
[----:B------:R-:W-:Y:S01]  /*7880*/  F2FP.BF16.F32.PACK_AB R4, R182, R183 ;  /* 0x000000b7b604723e */ /* 0x000fe200000010ff */
[----:B------:R-:W-:Y:S01]  /*7890*/  STSM.16.M88.4 [R206], R24 ;  /* 0x00000018ce007844 */ /* 0x000fe20000000200 */
[----:B------:R-:W-:Y:S02]  /*78a0*/  F2FP.BF16.F32.PACK_AB R5, R67, R66 ;  /* 0x000000424305723e */ /* 0x000fe400000010ff */
[----:B------:R-:W-:-:S02]  /*78b0*/  F2FP.BF16.F32.PACK_AB R6, R180, R181 ;  /* 0x000000b5b406723e */ /* 0x000fc400000010ff */
[----:B------:R-:W-:Y:S02]  /*78c0*/  F2FP.BF16.F32.PACK_AB R7, R71, R70 ;  /* 0x000000464707723e */ /* 0x000fe400000010ff */
[----:B------:R-:W-:Y:S02]  /*78d0*/  MOV R80, R80 ;  /* 0x0000005000507202 */ /* 0x000fe40000000f00 */
[----:B------:R-:W-:Y:S01]  /*78e0*/  F2FP.BF16.F32.PACK_AB R8, R178, R179 ;  /* 0x000000b3b208723e */ /* 0x000fe200000010ff */
[----:B------:R1:W-:Y:S01]  /*78f0*/  STSM.16.M88.4 [R64], R4 ;  /* 0x0000000440007844 */ /* 0x0003e20000000200 */
[----:B------:R-:W-:Y:S02]  /*7900*/  F2FP.BF16.F32.PACK_AB R9, R75, R74 ;  /* 0x0000004a4b09723e */ /* 0x000fe400000010ff */
[----:B------:R-:W-:Y:S02]  /*7910*/  F2FP.BF16.F32.PACK_AB R10, R176, R177 ;  /* 0x000000b1b00a723e */ /* 0x000fe400000010ff */
[----:B------:R-:W-:-:S02]  /*7920*/  F2FP.BF16.F32.PACK_AB R11, R79, R78 ;  /* 0x0000004e4f0b723e */ /* 0x000fc400000010ff */
[----:B------:R-:W-:Y:S02]  /*7930*/  MOV R101, R100 ;  /* 0x0000006400657202 */ /* 0x000fe40000000f00 */
[----:B------:R-:W-:Y:S01]  /*7940*/  F2FP.BF16.F32.PACK_AB R28, R174, R175 ;  /* 0x000000afae1c723e */ /* 0x000fe200000010ff */
[----:B------:R2:W-:Y:S01]  /*7950*/  STSM.16.M88.4 [R80], R8 ;  /* 0x0000000850007844 */ /* 0x0005e20000000200 */
[----:B------:R-:W-:Y:S02]  /*7960*/  F2FP.BF16.F32.PACK_AB R29, R83, R82 ;  /* 0x00000052531d723e */ /* 0x000fe400000010ff */
[----:B------:R-:W-:Y:S02]  /*7970*/  MOV R104, R104 ;  /* 0x0000006800687202 */ /* 0x000fe40000000f00 */
[----:B------:R-:W-:Y:S01]  /*7980*/  F2FP.BF16.F32.PACK_AB R65, R91, R90 ;  /* 0x0000005a5b41723e */ /* 0x000fe200000010ff */
[----:B------:R3:W-:Y:S01]  /*7990*/  STSM.16.M88.4 [R101], R28 ;  /* 0x0000001c65007844 */ /* 0x0007e20000000200 */
[----:B-1----:R-:W-:-:S02]  /*79a0*/  F2FP.BF16.F32.PACK_AB R64, R170, R171 ;  /* 0x000000abaa40723e */ /* 0x002fc400000010ff */
[----:B------:R-:W-:Y:S02]  /*79b0*/  F2FP.BF16.F32.PACK_AB R66, R168, R169 ;  /* 0x000000a9a842723e */ /* 0x000fe400000010ff */
[----:B------:R-:W-:Y:S02]  /*79c0*/  F2FP.BF16.F32.PACK_AB R67, R95, R94 ;  /* 0x0000005e5f43723e */ /* 0x000fe400000010ff */
[----:B0-----:R-:W-:Y:S02]  /*79d0*/  ISETP.NE.AND P2, PT, R69, RZ, PT ;  /* 0x000000ff4500720c */ /* 0x001fe40003f45270 */
[----:B------:R-:W-:Y:S01]  /*79e0*/  MOV R118, R118 ;  /* 0x0000007600767202 */ /* 0x000fe20000000f00 */
[----:B------:R3:W-:Y:S01]  /*79f0*/  STSM.16.M88.4 [R104], R64 ;  /* 0x0000004068007844 */ /* 0x0007e20000000200 */
[----:B--2---:R-:W-:Y:S02]  /*7a00*/  F2FP.BF16.F32.PACK_AB R80, R166, R167 ;  /* 0x000000a7a650723e */ /* 0x004fe400000010ff */
[----:B------:R-:W-:-:S02]  /*7a10*/  F2FP.BF16.F32.PACK_AB R81, R99, R98 ;  /* 0x000000626351723e */ /* 0x000fc400000010ff */
[----:B------:R-:W-:Y:S02]  /*7a20*/  F2FP.BF16.F32.PACK_AB R82, R160, R165 ;  /* 0x000000a5a052723e */ /* 0x000fe400000010ff */
[----:B------:R-:W-:Y:S02]  /*7a30*/  F2FP.BF16.F32.PACK_AB R83, R103, R102 ;  /* 0x000000666753723e */ /* 0x000fe400000010ff */
[----:B------:R-:W-:Y:S02]  /*7a40*/  MOV R100, R122 ;  /* 0x0000007a00647202 */ /* 0x000fe40000000f00 */
[----:B------:R-:W-:Y:S01]  /*7a50*/  F2FP.BF16.F32.PACK_AB R4, R156, R158 ;  /* 0x0000009e9c04723e */ /* 0x000fe200000010ff */
[----:B------:R3:W-:Y:S01]  /*7a60*/  STSM.16.M88.4 [R118], R80 ;  /* 0x0000005076007844 */ /* 0x0007e20000000200 */
[----:B------:R-:W-:Y:S02]  /*7a70*/  F2FP.BF16.F32.PACK_AB R5, R107, R106 ;  /* 0x0000006a6b05723e */ /* 0x000fe400000010ff */
[----:B------:R-:W-:-:S02]  /*7a80*/  F2FP.BF16.F32.PACK_AB R6, R109, R108 ;  /* 0x0000006c6d06723e */ /* 0x000fc400000010ff */
[----:B------:R-:W-:Y:S02]  /*7a90*/  F2FP.BF16.F32.PACK_AB R7, R111, R110 ;  /* 0x0000006e6f07723e */ /* 0x000fe400000010ff */
[----:B------:R-:W-:Y:S02]  /*7aa0*/  MOV R126, R126 ;  /* 0x0000007e007e7202 */ /* 0x000fe40000000f00 */
[----:B------:R-:W-:Y:S01]  /*7ab0*/  MOV R130, R130 ;  /* 0x0000008200827202 */ /* 0x000fe20000000f00 */
[----:B------:R3:W-:Y:S01]  /*7ac0*/  STSM.16.M88.4 [R100], R4 ;  /* 0x0000000464007844 */ /* 0x0007e20000000200 */
[----:B------:R-:W-:Y:S02]  /*7ad0*/  F2FP.BF16.F32.PACK_AB R122, R125, R124 ;  /* 0x0000007c7d7a723e */ /* 0x000fe400000010ff */
[----:B------:R-:W-:Y:S01]  /*7ae0*/  F2FP.BF16.F32.PACK_AB R123, R159, R157 ;  /* 0x0000009d9f7b723e */ /* 0x000fe200000010ff */
[----:B------:R3:W-:Y:S01]  /*7af0*/  STSM.16.M88.4 [R126], R112 ;  /* 0x000000707e007844 */ /* 0x0007e20000000200 */
[----:B------:R-:W-:-:S02]  /*7b00*/  MOV R134, R134 ;  /* 0x0000008600867202 */ /* 0x000fc40000000f00 */
[----:B------:R-:W-:Y:S01]  /*7b10*/  F2FP.BF16.F32.PACK_AB R160, R129, R128 ;  /* 0x0000008081a0723e */ /* 0x000fe200000010ff */
[----:B------:R3:W-:Y:S01]  /*7b20*/  STSM.16.M88.4 [R130], R120 ;  /* 0x0000007882007844 */ /* 0x0007e20000000200 */
[----:B------:R-:W-:Y:S02]  /*7b30*/  F2FP.BF16.F32.PACK_AB R139, R143, R142 ;  /* 0x0000008e8f8b723e */ /* 0x000fe400000010ff */
[----:B------:R-:W-:Y:S01]  /*7b40*/  F2FP.BF16.F32.PACK_AB R145, R147, R146 ;  /* 0x000000929391723e */ /* 0x000fe200000010ff */
[----:B------:R3:W-:Y:S01]  /*7b50*/  STSM.16.M88.4 [R134], R160 ;  /* 0x000000a086007844 */ /* 0x0007e20000000200 */
[----:B------:R-:W-:Y:S02]  /*7b60*/  LOP3.LUT R72, R73, 0x380, RZ, 0xc0, !PT ;  /* 0x0000038049487812 */ /* 0x000fe400078ec0ff */
[----:B------:R-:W-:Y:S01]  /*7b70*/  LOP3.LUT R76, R77, 0x380, RZ, 0xc0, !PT ;  /* 0x000003804d4c7812 */ /* 0x000fe200078ec0ff */
[----:B------:R3:W-:Y:S01]  /*7b80*/  STSM.16.M88.4 [R34], R136 ;  /* 0x0000008822007844 */ /* 0x0007e20000000200 */
[----:B------:R-:W-:-:S02]  /*7b90*/  LOP3.LUT R84, R85, 0x380, RZ, 0xc0, !PT ;  /* 0x0000038055547812 */ /* 0x000fc400078ec0ff */
[----:B------:R-:W-:Y:S02]  /*7ba0*/  LOP3.LUT R88, R89, 0x380, RZ, 0xc0, !PT ;  /* 0x0000038059587812 */ /* 0x000fe400078ec0ff */
[----:B------:R-:W-:Y:S02]  /*7bb0*/  LOP3.LUT R93, R92, 0x380, RZ, 0xc0, !PT ;  /* 0x000003805c5d7812 */ /* 0x000fe400078ec0ff */
[----:B------:R-:W-:Y:S02]  /*7bc0*/  F2FP.BF16.F32.PACK_AB R146, R149, R148 ;  /* 0x000000949592723e */ /* 0x000fe400000010ff */
[----:B------:R-:W-:Y:S02]  /*7bd0*/  F2FP.BF16.F32.PACK_AB R147, R151, R150 ;  /* 0x000000969793723e */ /* 0x000fe400000010ff */
[----:B------:R-:W-:Y:S02]  /*7be0*/  SHF.R.U64 R72, R72, 0x3, RZ ;  /* 0x0000000348487819 */ /* 0x000fe400000012ff */
[----:B------:R-:W-:Y:S01]  /*7bf0*/  SHF.R.U64 R76, R76, 0x3, RZ ;  /* 0x000000034c4c7819 */ /* 0x000fe200000012ff */
[----:B------:R3:W-:Y:S01]  /*7c00*/  STSM.16.M88.4 [R35], R144 ;  /* 0x0000009023007844 */ /* 0x0007e20000000200 */
[----:B------:R-:W-:-:S02]  /*7c10*/  SHF.R.U64 R84, R84, 0x3, RZ ;  /* 0x0000000354547819 */ /* 0x000fc400000012ff */
[----:B------:R-:W-:Y:S02]  /*7c20*/  SHF.R.U64 R88, R88, 0x3, RZ ;  /* 0x0000000358587819 */ /* 0x000fe400000012ff */
[----:B------:R-:W-:Y:S02]  /*7c30*/  SHF.R.U64 R93, R93, 0x3, RZ ;  /* 0x000000035d5d7819 */ /* 0x000fe400000012ff */
        /* <DEDUP_REMOVED lines=8> */
[----:B------:R-:W-:-:S02]  /*7cc0*/  LOP3.LUT R92, R93, R92, RZ, 0x3c, !PT ;  /* 0x0000005c5d5c7212 */ /* 0x000fc400078e3cff */
[-C--:B------:R-:W-:Y:S02]  /*7cd0*/  IADD3.X R69, RZ, R97.reuse, RZ, P1, !PT ;  /* 0x00000061ff457210 */ /* 0x080fe40000ffe4ff */
[----:B------:R-:W-:Y:S01]  /*7ce0*/  IADD3.X R93, RZ, R97, RZ, P3, !PT ;  /* 0x00000061ff5d7210 */ /* 0x000fe20001ffe4ff */
[----:B------:R-:W-:Y:S06]  /*7cf0*/  BAR.SYNC.DEFER_BLOCKING 0x1, 0x100 ;  /* 0x0044000000007b1d */ /* 0x000fec0000010000 */
[----:B---3--:R-:W-:Y:S05]  /*7d00*/  @P2 BRA `(.L_x_43) ;  /* 0x0000000000cc2947 */ /* 0x008fea0003800000 */
[----:B------:R-:W0:Y:S01]  /*7d10*/  LDC R10, c[0x0][0xbe8] ;  /* 0x0002fa00ff0a7b82 */ /* 0x000e220000000800 */
[----:B------:R-:W-:Y:S01]  /*7d20*/  IMAD R4, RZ, RZ, -UR43 ;  /* 0x8000002bff047e24 */ /* 0x000fe2000f8e02ff */
[----:B------:R-:W-:Y:S01]  /*7d30*/  ULDC.64 UR8, c[0x0][0xb90] ;  /* 0x0002e40000087ab9 */ /* 0x000fe20000000a00 */
[----:B------:R-:W-:Y:S01]  /*7d40*/  IMAD.MOV R14, RZ, RZ, -R18 ;  /* 0x000000ffff0e7224 */ /* 0x000fe200078e0a12 */
[----:B------:R-:W-:Y:S02]  /*7d50*/  UIMAD UR6, UR10, UR8, URZ ;  /* 0x000000080a0672a4 */ /* 0x000fe4000f8e023f */
[----:B------:R-:W-:Y:S02]  /*7d60*/  UIMAD.WIDE.U32 UR4, UR7, UR8, URZ ;  /* 0x00000008070472a5 */ /* 0x000fe4000f8e003f */
[----:B------:R-:W1:Y:S01]  /*7d70*/  LDC R15, c[0x0][0xc38] ;  /* 0x00030e00ff0f7b82 */ /* 0x000e620000000800 */
[----:B------:R-:W-:-:S04]  /*7d80*/  UIMAD UR6, UR7, UR9, UR6 ;  /* 0x00000009070672a4 */ /* 0x000fc8000f8e0206 */
[----:B------:R-:W-:-:S03]  /*7d90*/  UIADD3 UR6, UR5, UR6, URZ ;  /* 0x0000000605067290 */ /* 0x000fc6000fffe03f */
[----:B------:R-:W2:Y:S01]  /*7da0*/  LDC.64 R12, c[0x0][0xb98] ;  /* 0x0002e600ff0c7b82 */ /* 0x000ea20000000a00 */
[----:B0-----:R-:W-:Y:S01]  /*7db0*/  ISETP.NE.AND P0, PT, R10, 0x1, PT ;  /* 0x000000010a00780c */ /* 0x001fe20003f05270 */
[----:B-1----:R-:W-:-:S04]  /*7dc0*/  IMAD R15, R15, R4, UR45 ;  /* 0x0000002d0f0f7e24 */ /* 0x002fc8000f8e0204 */
[----:B------:R-:W-:-:S08]  /*7dd0*/  IMAD R8, R15, 0x40, R214 ;  /* 0x000000400f087824 */ /* 0x000fd000078e02d6 */
[----:B------:R-:W0:Y:S01]  /*7de0*/  @P0 LDC R5, c[0x0][0xbec] ;  /* 0x0002fb00ff050b82 */ /* 0x000e220000000800 */
[----:B------:R-:W-:Y:S01]  /*7df0*/  LEA R15, R15, R2, 0x6 ;  /* 0x000000020f0f7211 */ /* 0x000fe200078e30ff */
[----:B------:R-:W-:Y:S02]  /*7e00*/  IMAD.MOV.U32 R7, RZ, RZ, R8 ;  /* 0x000000ffff077224 */ /* 0x000fe400078e0008 */
[----:B--2---:R-:W-:-:S04]  /*7e10*/  IMAD R6, R12, UR11, RZ ;  /* 0x0000000b0c067c24 */ /* 0x004fc8000f8e02ff */
[----:B------:R-:W1:Y:S01]  /*7e20*/  @P0 LDC R9, c[0x0][0xbf0] ;  /* 0x0002fc00ff090b82 */ /* 0x000e620000000800 */
[----:B0-----:R-:W-:Y:S01]  /*7e30*/  @P0 IMAD.HI.U32 R4, R8, R5, RZ ;  /* 0x0000000508040227 */ /* 0x001fe200078e00ff */
[----:B------:R-:W-:-:S03]  /*7e40*/  MOV R5, UR5 ;  /* 0x0000000500057c02 */ /* 0x000fc60008000f00 */
[----:B------:R-:W-:Y:S01]  /*7e50*/  IMAD.U32 R5, RZ, RZ, UR6 ;  /* 0x00000006ff057e24 */ /* 0x000fe2000f8e00ff */
[----:B-1----:R-:W-:Y:S01]  /*7e60*/  @P0 SHF.R.U32.HI R7, RZ, R9, R4 ;  /* 0x00000009ff070219 */ /* 0x002fe20000011604 */
[----:B------:R-:W-:Y:S01]  /*7e70*/  IMAD.U32 R4, RZ, RZ, UR4 ;  /* 0x00000004ff047e24 */ /* 0x000fe2000f8e00ff */
[----:B------:R-:W-:Y:S02]  /*7e80*/  ULDC.64 UR4, c[0x0][0xb88] ;  /* 0x0002e20000047ab9 */ /* 0x000fe40000000a00 */
[--C-:B------:R-:W-:Y:S01]  /*7e90*/  SHF.R.S32.HI R11, RZ, 0x1f, R7.reuse ;  /* 0x0000001fff0b7819 */ /* 0x100fe20000011407 */
[----:B------:R-:W-:Y:S02]  /*7ea0*/  IMAD.MOV R9, RZ, RZ, -R7 ;  /* 0x000000ffff097224 */ /* 0x000fe400078e0a07 */
[----:B------:R-:W-:-:S04]  /*7eb0*/  IMAD.WIDE.U32 R4, R12, UR44, R4 ;  /* 0x0000002c0c047c25 */ /* 0x000fc8000f8e0004 */
[----:B------:R-:W-:Y:S01]  /*7ec0*/  IMAD R9, R10, R9, R8 ;  /* 0x000000090a097224 */ /* 0x000fe200078e0208 */
[----:B------:R-:W-:Y:S01]  /*7ed0*/  IADD3 R4, P0, R7, R4, RZ ;  /* 0x0000000407047210 */ /* 0x000fe20007f1e0ff */
[----:B------:R-:W-:-:S03]  /*7ee0*/  IMAD R8, R13, UR44, R6 ;  /* 0x0000002c0d087c24 */ /* 0x000fc6000f8e0206 */
[----:B------:R-:W-:Y:S02]  /*7ef0*/  SHF.R.S32.HI R6, RZ, 0x1f, R9 ;  /* 0x0000001fff067819 */ /* 0x000fe40000011409 */
[----:B------:R-:W-:-:S03]  /*7f00*/  IADD3.X R5, R11, R5, R8, P0, !PT ;  /* 0x000000050b057210 */ /* 0x000fc600007fe408 */
[----:B------:R-:W-:Y:S02]  /*7f10*/  IMAD R6, R6, UR4, RZ ;  /* 0x0000000406067c24 */ /* 0x000fe4000f8e02ff */
[----:B------:R-:W-:-:S04]  /*7f20*/  IMAD.WIDE.U32 R4, R9, UR4, R4 ;  /* 0x0000000409047c25 */ /* 0x000fc8000f8e0004 */
[----:B------:R-:W-:Y:S01]  /*7f30*/  IMAD R7, R9, UR5, R6 ;  /* 0x0000000509077c24 */ /* 0x000fe2000f8e0206 */
[----:B------:R-:W-:Y:S01]  /*7f40*/  ULDC.64 UR4, c[0x0][0xb50] ;  /* 0x0002d40000047ab9 */ /* 0x000fe20000000a00 */
[----:B------:R-:W-:Y:S01]  /*7f50*/  VIADD R9, R15, 0x8 ;  /* 0x000000080f097836 */ /* 0x000fe20000000000 */
[----:B------:R-:W-:Y:S01]  /*7f60*/  LEA R11, P0, R4, UR4, 0x2 ;  /* 0x00000004040b7c11 */ /* 0x000fe2000f8010ff */
[----:B------:R-:W-:Y:S01]  /*7f70*/  IMAD.IADD R5, R5, 0x1, R7 ;  /* 0x0000000105057824 */ /* 0x000fe200078e0207 */
[----:B------:R-:W-:Y:S02]  /*7f80*/  ULDC UR4, c[0x0][0xa88] ;  /* 0x0002a20000047ab9 */ /* 0x000fe40000000800 */
[----:B------:R-:W-:Y:S01]  /*7f90*/  IMAD R8, R10, UR4, RZ ;  /* 0x000000040a087c24 */ /* 0x000fe2000f8e02ff */
[----:B------:R-:W-:Y:S01]  /*7fa0*/  SHFL.IDX PT, R6, R11, 0x1, 0x1c1f ;  /* 0x003c1f000b067f89 */ /* 0x000fe200000e0000 */
[----:B------:R-:W-:Y:S02]  /*7fb0*/  LEA.HI.X R12, R4, UR5, R5, 0x2, P0 ;  /* 0x00000005040c7c11 */ /* 0x000fe400080f1405 */
[----:B------:R-:W-:Y:S01]  /*7fc0*/  ISETP.NE.AND P0, PT, R17, R14, PT ;  /* 0x0000000e1100720c */ /* 0x000fe20003f05270 */
[----:B------:R-:W-:Y:S03]  /*7fd0*/  SHFL.IDX PT, R4, R11, RZ, 0x1c1f ;  /* 0x001c1fff0b047589 */ /* 0x000fe600000e0000 */
[-C--:B------:R-:W-:Y:S01]  /*7fe0*/  ISETP.GE.OR P1, PT, R15, R8.reuse, P0 ;  /* 0x000000080f00720c */ /* 0x080fe20000726670 */
[----:B------:R-:W0:Y:S01]  /*7ff0*/  SHFL.IDX PT, R5, R12, RZ, 0x1c1f ;  /* 0x001c1fff0c057589 */ /* 0x000e2200000e0000 */
[----:B------:R-:W-:-:S03]  /*8000*/  ISETP.GE.OR P0, PT, R9, R8, P0 ;  /* 0x000000080900720c */ /* 0x000fc60000706670 */
[----:B------:R-:W1:Y:S08]  /*8010*/  SHFL.IDX PT, R7, R12, 0x1, 0x1c1f ;  /* 0x003c1f000c077f89 */ /* 0x000e7000000e0000 */
[----:B0-----:R0:W-:Y:S04]  /*8020*/  @!P1 ST.E desc[UR50][R4.64], R3 ;  /* 0x0000000304009985 */ /* 0x0011e8000c101932 */
[----:B-1----:R0:W-:Y:S02]  /*8030*/  @!P0 ST.E desc[UR50][R6.64], R0 ;  /* 0x0000000006008985 */ /* 0x0021e4000c101932 */
.L_x_43:
[----:B------:R-:W1:Y:S01]  /*8040*/  LDC R14, c[0x0][0xbe8] ;  /* 0x0002fa00ff0e7b82 */ /* 0x000e620000000800 */
[----:B------:R-:W-:Y:S01]  /*8050*/  ULDC UR12, c[0x0][0xac8] ;  /* 0x0002b200000c7ab9 */ /* 0x000fe20000000800 */
[----:B0-----:R0:W5:Y:S04]  /*8060*/  LD.E.128 R4, desc[UR50][R20.64] ;  /* 0x0000003214047980 */ /* 0x001168000c101d00 */
[----:B------:R-:W5:Y:S02]  /*8070*/  LD.E.128 R96, desc[UR50][R96.64] ;  /* 0x0000003260607980 */ /* 0x000f64000c101d00 */
[----:B------:R-:W2:Y:S01]  /*8080*/  LDC R10, c[0x0][0xc38] ;  /* 0x00030e00ff0a7b82 */ /* 0x000ea20000000800 */
[----:B------:R-:W-:Y:S01]  /*8090*/  ISETP.GE.AND P1, PT, R189, UR12, PT ;  /* 0x0000000cbd007c0c */ /* 0x000fe2000bf26270 */
[----:B------:R-:W-:Y:S01]  /*80a0*/  IMAD R9, RZ, RZ, -UR43 ;  /* 0x8000002bff097e24 */ /* 0x000fe2000f8e02ff */
[----:B------:R-:W-:Y:S01]  /*80b0*/  ULDC.64 UR8, c[0x0][0xae8] ;  /* 0x0002ba0000087ab9 */ /* 0x000fe20000000a00 */
[----:B------:R-:W5:Y:S04]  /*80c0*/  LD.E.128 R32, desc[UR50][R32.64] ;  /* 0x0000003220207980 */ /* 0x000f68000c101d00 */
[----:B------:R-:W3:Y:S01]  /*80d0*/  LDC.64 R12, c[0x0][0xae0] ;  /* 0x0002b800ff0c7b82 */ /* 0x000ee20000000a00 */
[----:B------:R-:W5:Y:S04]  /*80e0*/  LD.E.128 R36, desc[UR50][R36.64] ;  /* 0x0000003224247980 */ /* 0x000f68000c101d00 */
[----:B------:R-:W5:Y:S01]  /*80f0*/  LD.E.128 R40, desc[UR50][R40.64] ;  /* 0x0000003228287980 */ /* 0x000f62000c101d00 */
[----:B-1----:R-:W-:-:S03]  /*8100*/  ISETP.NE.AND P3, PT, R14, 0x1, PT ;  /* 0x000000010e00780c */ /* 0x002fc60003f65270 */
[----:B------:R-:W5:Y:S01]  /*8110*/  LD.E.128 R44, desc[UR50][R44.64] ;  /* 0x000000322c2c7980 */ /* 0x000f62000c101d00 */
[----:B------:R-:W-:Y:S02]  /*8120*/  ISETP.GE.AND P0, PT, R188, UR12, PT ;  /* 0x0000000cbc007c0c */ /* 0x000fe4000bf06270 */
[----:B------:R-:W-:Y:S01]  /*8130*/  SEL R3, RZ, 0xffffffff, P1 ;  /* 0xffffffffff037807 */ /* 0x000fe20000800000 */
[----:B------:R-:W5:Y:S01]  /*8140*/  LD.E.128 R48, desc[UR50][R48.64] ;  /* 0x0000003230307980 */ /* 0x000f62000c101d00 */
[----:B------:R-:W-:-:S03]  /*8150*/  ISETP.GE.AND P2, PT, R16, UR12, PT ;  /* 0x0000000c10007c0c */ /* 0x000fc6000bf46270 */
[----:B------:R-:W5:Y:S02]  /*8160*/  LD.E.128 R52, desc[UR50][R52.64] ;  /* 0x0000003234347980 */ /* 0x000f64000c101d00 */
[----:B0-----:R-:W0:Y:S01]  /*8170*/  @P3 LDC R20, c[0x0][0xbec] ;  /* 0x0002fb00ff143b82 */ /* 0x001e220000000800 */
[----:B------:R-:W-:Y:S01]  /*8180*/  SEL R8, RZ, 0xffffffff, P0 ;  /* 0xffffffffff087807 */ /* 0x000fe20000000000 */
[----:B------:R-:W-:Y:S01]  /*8190*/  IMAD.SHL.U32 R3, R3, 0x2, RZ ;  /* 0x0000000203037824 */ /* 0x000fe200078e00ff */
[----:B------:R-:W-:Y:S01]  /*81a0*/  SEL R0, RZ, 0x1, P2 ;  /* 0x00000001ff007807 */ /* 0x000fe20001000000 */
[----:B------:R-:W5:Y:S04]  /*81b0*/  LD.E.128 R56, desc[UR50][R56.64] ;  /* 0x0000003238387980 */ /* 0x000f68000c101d00 */
[----:B------:R-:W1:Y:S01]  /*81c0*/  @P3 LDC R11, c[0x0][0xbf0] ;  /* 0x0002fc00ff0b3b82 */ /* 0x000e620000000800 */
[----:B------:R-:W-:Y:S01]  /*81d0*/  IMAD.SHL.U32 R8, R8, 0x4, RZ ;  /* 0x0000000408087824 */ /* 0x000fe200078e00ff */
[----:B------:R-:W-:Y:S01]  /*81e0*/  LOP3.LUT R3, R3, 0x2, R0, 0xe2, !PT ;  /* 0x0000000203037812 */ /* 0x000fe200078ee200 */
[----:B------:R-:W5:Y:S01]  /*81f0*/  LD.E.128 R60, desc[UR50][R60.64] ;  /* 0x000000323c3c7980 */ /* 0x000f62000c101d00 */
[----:B------:R-:W-:Y:S01]  /*8200*/  ISETP.GE.AND P0, PT, R187, UR12, PT ;  /* 0x0000000cbb007c0c */ /* 0x000fe2000bf06270 */
[----:B--2---:R-:W-:Y:S01]  /*8210*/  IMAD R28, R10, R9, UR45 ;  /* 0x0000002d0a1c7e24 */ /* 0x004fe2000f8e0209 */
[----:B------:R-:W-:Y:S01]  /*8220*/  LEA R0, R209, R211, 0x5 ;  /* 0x000000d3d1007211 */ /* 0x000fe200078e28ff */
[----:B------:R-:W5:Y:S01]  /*8230*/  LD.E.128 R68, desc[UR50][R68.64] ;  /* 0x0000003244447980 */ /* 0x000f62000c101d00 */
[----:B------:R-:W-:-:S02]  /*8240*/  LOP3.LUT R3, R8, 0x4, R3, 0xe2, !PT ;  /* 0x0000000408037812 */ /* 0x000fc400078ee203 */
[----:B------:R-:W-:Y:S01]  /*8250*/  SEL R8, RZ, 0xffffffff, P0 ;  /* 0xffffffffff087807 */ /* 0x000fe20000000000 */
[----:B------:R-:W-:Y:S01]  /*8260*/  IMAD R15, R28, 0x40, R0 ;  /* 0x000000401c0f7824 */ /* 0x000fe200078e0200 */
[----:B------:R-:W5:Y:S03]  /*8270*/  LD.E.128 R72, desc[UR50][R72.64] ;  /* 0x0000003248487980 */ /* 0x000f66000c101d00 */
[----:B------:R-:W-:Y:S01]  /*8280*/  IMAD.SHL.U32 R8, R8, 0x8, RZ ;  /* 0x0000000808087824 */ /* 0x000fe200078e00ff */
[----:B------:R-:W5:Y:S01]  /*8290*/  LD.E.128 R76, desc[UR50][R76.64] ;  /* 0x000000324c4c7980 */ /* 0x000f62000c101d00 */
[----:B0-----:R-:W-:Y:S01]  /*82a0*/  @P3 IMAD.HI.U32 R0, R15, R20, RZ ;  /* 0x000000140f003227 */ /* 0x001fe200078e00ff */
[----:B------:R-:W-:Y:S02]  /*82b0*/  ISETP.GE.AND P1, PT, R186, UR12, PT ;  /* 0x0000000cba007c0c */ /* 0x000fe4000bf26270 */
[----:B------:R-:W-:Y:S01]  /*82c0*/  LOP3.LUT R3, R8, 0x8, R3, 0xe2, !PT ;  /* 0x0000000808037812 */ /* 0x000fe200078ee203 */
[----:B------:R-:W-:Y:S01]  /*82d0*/  IMAD.MOV.U32 R8, RZ, RZ, R15 ;  /* 0x000000ffff087224 */ /* 0x000fe200078e000f */
[----:B------:R-:W-:Y:S01]  /*82e0*/  UIMAD UR6, UR10, UR8, URZ ;  /* 0x000000080a0672a4 */ /* 0x000fe2000f8e023f */
[----:B------:R-:W5:Y:S01]  /*82f0*/  LD.E.128 R84, desc[UR50][R84.64] ;  /* 0x0000003254547980 */ /* 0x000f62000c101d00 */
[----:B-1----:R-:W-:-:S02]  /*8300*/  @P3 SHF.R.U32.HI R8, RZ, R11, R0 ;  /* 0x0000000bff083219 */ /* 0x002fc40000011600 */
[----:B------:R-:W-:Y:S01]  /*8310*/  SEL R0, RZ, 0xffffffff, P1 ;  /* 0xffffffffff007807 */ /* 0x000fe20000800000 */
[----:B------:R-:W-:Y:S01]  /*8320*/  UIMAD.WIDE.U32 UR4, UR7, UR8, URZ ;  /* 0x00000008070472a5 */ /* 0x000fe2000f8e003f */
[----:B------:R-:W-:Y:S01]  /*8330*/  SHF.R.S32.HI R11, RZ, 0x1f, R8 ;  /* 0x0000001fff0b7819 */ /* 0x000fe20000011408 */
[----:B------:R-:W-:Y:S01]  /*8340*/  UIMAD UR6, UR7, UR9, UR6 ;  /* 0x00000009070672a4 */ /* 0x000fe2000f8e0206 */
[----:B------:R-:W-:Y:S01]  /*8350*/  ISETP.GE.AND P0, PT, R185, UR12, PT ;  /* 0x0000000cb9007c0c */ /* 0x000fe2000bf06270 */
[----:B------:R-:W-:Y:S01]  /*8360*/  IMAD.SHL.U32 R0, R0, 0x10, RZ ;  /* 0x0000001000007824 */ /* 0x000fe200078e00ff */
[----:B------:R-:W-:Y:S01]  /*8370*/  ULDC.64 UR8, c[0x0][0xaf0] ;  /* 0x0002bc0000087ab9 */ /* 0x000fe20000000a00 */
[----:B------:R-:W-:Y:S01]  /*8380*/  IADD3 R10, -R8, RZ, RZ ;  /* 0x000000ff080a7210 */ /* 0x000fe20007ffe1ff */
[----:B------:R-:W-:Y:S01]  /*8390*/  UIADD3 UR5, UR5, UR6, URZ ;  /* 0x0000000605057290 */ /* 0x000fe2000fffe03f */
[----:B------:R-:W-:Y:S01]  /*83a0*/  SEL R9, RZ, 0xffffffff, P0 ;  /* 0xffffffffff097807 */ /* 0x000fe20000000000 */
[----:B------:R-:W-:Y:S01]  /*83b0*/  UIMAD UR6, UR11, UR8, URZ ;  /* 0x000000080b0672a4 */ /* 0x000fe2000f8e023f */
[----:B---3--:R-:W-:Y:S01]  /*83c0*/  IMAD R11, R11, R12, RZ ;  /* 0x0000000c0b0b7224 */ /* 0x008fe200078e02ff */
[----:B------:R-:W-:Y:S01]  /*83d0*/  LOP3.LUT R0, R0, 0x10, R3, 0xe2, !PT ;  /* 0x0000001000007812 */ /* 0x000fe200078ee203 */
[----:B------:R-:W-:Y:S01]  /*83e0*/  IMAD R3, R14, R10, R15 ;  /* 0x0000000a0e037224 */ /* 0x000fe200078e020f */
[----:B------:R-:W-:Y:S01]  /*83f0*/  UIMAD UR6, UR44, UR9, UR6 ;  /* 0x000000092c0672a4 */ /* 0x000fe2000f8e0206 */
[----:B------:R-:W-:Y:S01]  /*8400*/  IMAD R13, R8, R13, R11 ;  /* 0x0000000d080d7224 */ /* 0x000fe200078e020b */
[----:B------:R-:W-:Y:S01]  /*8410*/  UIMAD.WIDE.U32 UR44, UR44, UR8, UR4 ;  /* 0x000000082c2c72a5 */ /* 0x000fe2000f8e0004 */
[----:B------:R-:W-:Y:S01]  /*8420*/  IMAD.SHL.U32 R11, R9, 0x20, RZ ;  /* 0x00000020090b7824 */ /* 0x000fe200078e00ff */
[----:B------:R-:W-:Y:S01]  /*8430*/  ISETP.GE.AND P0, PT, R213, UR12, PT ;  /* 0x0000000cd5007c0c */ /* 0x000fe2000bf06270 */
[----:B------:R-:W-:Y:S01]  /*8440*/  ULDC.64 UR4, c[0x0][0xad8] ;  /* 0x0002b60000047ab9 */ /* 0x000fe20000000a00 */
[----:B------:R-:W-:Y:S01]  /*8450*/  SHF.R.S32.HI R10, RZ, 0x1f, R3 ;  /* 0x0000001fff0a7819 */ /* 0x000fe20000011403 */
[----:B------:R-:W-:Y:S01]  /*8460*/  UIADD3 UR45, UR45, UR6, URZ ;  /* 0x000000062d2d7290 */ /* 0x000fe2000fffe03f */
[----:B------:R-:W-:Y:S01]  /*8470*/  LOP3.LUT R0, R11, 0x20, R0, 0xe2, !PT ;  /* 0x000000200b007812 */ /* 0x000fe200078ee200 */
[----:B------:R-:W5:Y:S01]  /*8480*/  LD.E.128 R88, desc[UR50][R88.64] ;  /* 0x0000003258587980 */ /* 0x000f62000c101d00 */
[----:B------:R-:W-:Y:S01]  /*8490*/  SEL R11, RZ, 0x40, P0 ;  /* 0x00000040ff0b7807 */ /* 0x000fe20000000000 */
[----:B------:R-:W-:Y:S01]  /*84a0*/  IMAD R10, R10, UR4, RZ ;  /* 0x000000040a0a7c24 */ /* 0x000fe2000f8e02ff */
[----:B------:R-:W-:Y:S01]  /*84b0*/  ULDC.64 UR6, c[0x0][0xa80] ;  /* 0x0002a00000067ab9 */ /* 0x000fe20000000a00 */
[----:B------:R-:W5:Y:S01]  /*84c0*/  LD.E.128 R92, desc[UR50][R92.64] ;  /* 0x000000325c5c7980 */ /* 0x000f62000c101d00 */
[----:B------:R-:W-:Y:S01]  /*84d0*/  IMAD.WIDE.U32 R8, R8, R12, UR44 ;  /* 0x0000002c08087e25 */ /* 0x000fe2000f8e000c */
[----:B------:R-:W-:Y:S01]  /*84e0*/  @!PT LDS RZ, [RZ] ;  /* 0x00000000fffff984 */ /* 0x000fe20000000800 */
[----:B------:R-:W-:Y:S01]  /*84f0*/  @!PT LDS RZ, [RZ] ;  /* 0x00000000fffff984 */ /* 0x000fe20000000800 */
[----:B------:R-:W-:Y:S01]  /*8500*/  @!PT LDS RZ, [RZ] ;  /* 0x00000000fffff984 */ /* 0x000fe20000000800 */
[----:B------:R-:W-:Y:S01]  /*8510*/  @!PT LDS RZ, [RZ] ;  /* 0x00000000fffff984 */ /* 0x000fe20000000800 */
[----:B------:R0:W-:Y:S06]  /*8520*/  MEMBAR.ALL.CTA ;  /* 0x0000000000007992 */ /* 0x0001ec0000008000 */
[----:B0-----:R-:W0:Y:S01]  /*8530*/  FENCE.VIEW.ASYNC.S ;  /* 0x00000000000073c6 */ /* 0x001e220000000000 */
[----:B------:R-:W-:Y:S01]  /*8540*/  LOP3.LUT R0, R0, R11, RZ, 0xfc, !PT ;  /* 0x0000000b00007212 */ /* 0x000fe200078efcff */
[----:B------:R-:W-:Y:S01]  /*8550*/  IMAD R11, R3, UR5, R10 ;  /* 0x00000005030b7c24 */ /* 0x000fe2000f8e020a */
[----:B------:R-:W-:Y:S01]  /*8560*/  ULDC UR5, c[0x0][0xa88] ;  /* 0x0002a20000057ab9 */ /* 0x000fe20000000800 */
[----:B------:R-:W-:Y:S01]  /*8570*/  IMAD.IADD R9, R9, 0x1, R13 ;  /* 0x0000000109097824 */ /* 0x000fe200078e020d */
[----:B------:R-:W-:Y:S01]  /*8580*/  ISETP.GE.AND P0, PT, R212, UR12, PT ;  /* 0x0000000cd4007c0c */ /* 0x000fe2000bf06270 */
[----:B------:R-:W-:-:S02]  /*8590*/  IMAD R29, R14, UR5, RZ ;  /* 0x000000050e1d7c24 */ /* 0x000fc4000f8e02ff */
[----:B------:R-:W-:Y:S02]  /*85a0*/  IMAD R28, R28, 0x40, R211 ;  /* 0x000000401c1c7824 */ /* 0x000fe400078e02d3 */
[----:B------:R-:W-:Y:S01]  /*85b0*/  IMAD.WIDE.U32 R8, R3, UR4, R8 ;  /* 0x0000000403087c25 */ /* 0x000fe2000f8e0008 */
[----:B------:R-:W-:Y:S01]  /*85c0*/  SEL R3, RZ, 0x80, P0 ;  /* 0x00000080ff037807 */ /* 0x000fe20000000000 */
[----:B------:R-:W-:Y:S01]  /*85d0*/  UIADD3 UR4, UR42, 0x28c20, URZ ;  /* 0x00028c202a047890 */ /* 0x000fe2000fffe03f */
[----:B------:R-:W-:Y:S01]  /*85e0*/  ISETP.GE.AND P0, PT, R28, R29, PT ;  /* 0x0000001d1c00720c */ /* 0x000fe20003f06270 */
[----:B------:R-:W-:Y:S01]  /*85f0*/  IMAD.IADD R9, R9, 0x1, R11 ;  /* 0x0000000109097824 */ /* 0x000fe200078e020b */
[----:B------:R-:W-:Y:S01]  /*8600*/  LEA R26, P1, R8, UR6, 0x1 ;  /* 0x00000006081a7c11 */ /* 0x000fe2000f8208ff */
[----:B------:R-:W-:-:S03]  /*8610*/  UPRMT UR4, URZ, 0x654, UR4 ;  /* 0x000006543f047896 */ /* 0x000fc60008000004 */
[----:B------:R-:W-:Y:S01]  /*8620*/  LEA.HI.X R27, R8, UR7, R9, 0x1, P1 ;  /* 0x00000007081b7c11 */ /* 0x000fe200088f0c09 */
[----:B0-----:R0:W1:Y:S01]  /*8630*/  SHFL.IDX PT, R10, R26, RZ, 0x181f ;  /* 0x00181fff1a0a7589 */ /* 0x00106200000e0000 */
[----:B------:R-:W-:Y:S03]  /*8640*/  BSSY B0, `(.L_x_44) ;  /* 0x0000024000007945 */ /* 0x000fe60003800000 */
[----:B------:R0:W2:Y:S01]  /*8650*/  SHFL.IDX PT, R11, R27, RZ, 0x181f ;  /* 0x00181fff1b0b7589 */ /* 0x0000a200000e0000 */
[----:B------:R-:W-:Y:S01]  /*8660*/  SYNCS.ARRIVE.TRANS64.RED.A1T0 RZ, [UR4], RZ ;  /* 0x000000ffffff79a7 */ /* 0x000fe20008100404 */
[----:B------:R-:W-:Y:S01]  /*8670*/  LOP3.LUT R3, R0, R3, RZ, 0xfc, !PT ;  /* 0x0000000300037212 */ /* 0x000fe200078efcff */
[----:B------:R-:W-:Y:S06]  /*8680*/  @P0 BRA `(.L_x_45) ;  /* 0x00000000007c0947 */ /* 0x000fec0003800000 */
[----:B------:R-:W-:Y:S02]  /*8690*/  ISETP.GE.AND P1, PT, R189, UR12, PT ;  /* 0x0000000cbd007c0c */ /* 0x000fe4000bf26270 */
[----:B------:R-:W-:Y:S02]  /*86a0*/  ISETP.GE.AND P0, PT, R16, UR12, PT ;  /* 0x0000000c10007c0c */ /* 0x000fe4000bf06270 */
[----:B------:R-:W-:Y:S02]  /*86b0*/  ISETP.GE.AND P5, PT, R188, UR12, PT ;  /* 0x0000000cbc007c0c */ /* 0x000fe4000bfa6270 */
[----:B------:R-:W-:-:S07]  /*86c0*/  ISETP.GE.AND P3, PT, R187, UR12, PT ;  /* 0x0000000cbb007c0c */ /* 0x000fce000bf66270 */
[CC--:B-1----:R-:W-:Y:S02]  /*86d0*/  @!P1 LEA R12, P2, R189.reuse, R10.reuse, 0x1 ;  /* 0x0000000abd0c9211 */ /* 0x0c2fe400078408ff */
[----:B--2---:R-:W-:Y:S02]  /*86e0*/  @!P0 IMAD.WIDE R8, R16, 0x2, R10 ;  /* 0x0000000210088825 */ /* 0x004fe400078e020a */
[----:B------:R-:W-:Y:S02]  /*86f0*/  @!P1 LEA.HI.X R13, R189, R11, R222, 0x1, P2 ;  /* 0x0000000bbd0d9211 */ /* 0x000fe400010f0cde */
[----:B------:R-:W-:Y:S01]  /*8700*/  ISETP.GE.AND P2, PT, R186, UR12, PT ;  /* 0x0000000cba007c0c */ /* 0x000fe2000bf46270 */
[----:B-----5:R1:W-:Y:S01]  /*8710*/  @!P0 ST.E.128 desc[UR50][R8.64], R96 ;  /* 0x0000006008008985 */ /* 0x0203e2000c101d32 */
[----:B------:R-:W-:Y:S02]  /*8720*/  @!P5 LEA R14, P4, R188, R10, 0x1 ;  /* 0x0000000abc0ed211 */ /* 0x000fe400078808ff */
[----:B------:R-:W-:Y:S01]  /*8730*/  LOP3.LUT P0, RZ, R0, 0x40, RZ, 0xc0, !PT ;  /* 0x0000004000ff7812 */ /* 0x000fe2000780c0ff */
[----:B------:R2:W-:Y:S01]  /*8740*/  @!P1 ST.E.128 desc[UR50][R12.64], R32 ;  /* 0x000000200c009985 */ /* 0x0005e2000c101d32 */
[----:B------:R-:W-:-:S02]  /*8750*/  ISETP.GE.AND P1, PT, R185, UR12, PT ;  /* 0x0000000cb9007c0c */ /* 0x000fc4000bf26270 */
[-C--:B------:R-:W-:Y:S02]  /*8760*/  @!P5 LEA.HI.X R15, R188, R11.reuse, R221, 0x1, P4 ;  /* 0x0000000bbc0fd211 */ /* 0x080fe400020f0cdd */
[----:B------:R-:W-:Y:S02]  /*8770*/  LOP3.LUT P4, RZ, R3, 0x80, RZ, 0xc0, !PT ;  /* 0x0000008003ff7812 */ /* 0x000fe4000788c0ff */
[CC--:B------:R-:W-:Y:S01]  /*8780*/  @!P3 LEA R20, P6, R187.reuse, R10.reuse, 0x1 ;  /* 0x0000000abb14b211 */ /* 0x0c0fe200078c08ff */
[----:B------:R3:W-:Y:S03]  /*8790*/  @!P5 ST.E.128 desc[UR50][R14.64], R40 ;  /* 0x000000280e00d985 */ /* 0x0007e6000c101d32 */
[----:B------:R-:W-:Y:S02]  /*87a0*/  @!P3 LEA.HI.X R21, R187, R11, R220, 0x1, P6 ;  /* 0x0000000bbb15b211 */ /* 0x000fe400030f0cdc */
[----:B-1----:R-:W-:-:S03]  /*87b0*/  @!P2 LEA R8, P5, R186, R10, 0x1 ;  /* 0x0000000aba08a211 */ /* 0x002fc600078a08ff */
[----:B------:R3:W-:Y:S01]  /*87c0*/  @!P3 ST.E.128 desc[UR50][R20.64], R48 ;  /* 0x000000301400b985 */ /* 0x0007e2000c101d32 */
[-C--:B------:R-:W-:Y:S02]  /*87d0*/  @P0 LEA R24, P3, R213, R10.reuse, 0x1 ;  /* 0x0000000ad5180211 */ /* 0x080fe400078608ff */
[CC--:B--2---:R-:W-:Y:S02]  /*87e0*/  @!P1 LEA R12, P6, R185.reuse, R10.reuse, 0x1 ;  /* 0x0000000ab90c9211 */ /* 0x0c4fe400078c08ff */
[-C--:B------:R-:W-:Y:S02]  /*87f0*/  @!P2 LEA.HI.X R9, R186, R11.reuse, R219, 0x1, P5 ;  /* 0x0000000bba09a211 */ /* 0x080fe400028f0cdb */
[----:B------:R-:W-:Y:S02]  /*8800*/  @P4 LEA R10, P5, R212, R10, 0x1 ;  /* 0x0000000ad40a4211 */ /* 0x000fe400078a08ff */
[-C--:B------:R-:W-:Y:S01]  /*8810*/  @!P1 LEA.HI.X R13, R185, R11.reuse, R218, 0x1, P6 ;  /* 0x0000000bb90d9211 */ /* 0x080fe200030f0cda */
[----:B------:R3:W-:Y:S01]  /*8820*/  @!P2 ST.E.128 desc[UR50][R8.64], R56 ;  /* 0x000000380800a985 */ /* 0x0007e2000c101d32 */
[----:B------:R-:W-:-:S02]  /*8830*/  @P0 LEA.HI.X R25, R213, R11, R217, 0x1, P3 ;  /* 0x0000000bd5190211 */ /* 0x000fc400018f0cd9 */
[----:B------:R-:W-:Y:S01]  /*8840*/  @P4 LEA.HI.X R11, R212, R11, R216, 0x1, P5 ;  /* 0x0000000bd40b4211 */ /* 0x000fe200028f0cd8 */
[----:B------:R3:W-:Y:S04]  /*8850*/  @!P1 ST.E.128 desc[UR50][R12.64], R68 ;  /* 0x000000440c009985 */ /* 0x0007e8000c101d32 */
[----:B------:R3:W-:Y:S04]  /*8860*/  @P0 ST.E.128 desc[UR50][R24.64], R76 ;  /* 0x0000004c18000985 */ /* 0x0007e8000c101d32 */
[----:B------:R3:W-:Y:S02]  /*8870*/  @P4 ST.E.128 desc[UR50][R10.64], R88 ;  /* 0x000000580a004985 */ /* 0x0007e4000c101d32 */
.L_x_45:
[----:B------:R-:W-:Y:S05]  /*8880*/  BSYNC B0 ;  /* 0x0000000000007941 */ /* 0x000fea0003800000 */
.L_x_44:
[----:B---3--:R-:W-:Y:S01]  /*8890*/  IADD3 R8, R28, 0x20, RZ ;  /* 0x000000201c087810 */ /* 0x008fe20007ffe0ff */
[----:B--2---:R2:W3:Y:S01]  /*88a0*/  SHFL.IDX PT, R11, R27, 0x1, 0x181f ;  /* 0x00381f001b0b7f89 */ /* 0x0044e200000e0000 */
[----:B------:R-:W-:Y:S02]  /*88b0*/  BSSY B0, `(.L_x_46) ;  /* 0x0000023000007945 */ /* 0x000fe40003800000 */
[----:B------:R-:W-:Y:S01]  /*88c0*/  ISETP.GE.AND P0, PT, R8, R29, PT ;  /* 0x0000001d0800720c */ /* 0x000fe20003f06270 */
[----:B-1----:R2:W1:-:S12]  /*88d0*/  SHFL.IDX PT, R10, R26, 0x1, 0x181f ;  /* 0x00381f001a0a7f89 */ /* 0x00245800000e0000 */
[----:B--2---:R-:W-:Y:S05]  /*88e0*/  @P0 BRA `(.L_x_47) ;  /* 0x00000000007c0947 */ /* 0x004fea0003800000 */
[----:B------:R-:W-:Y:S02]  /*88f0*/  ISETP.GE.AND P2, PT, R189, UR12, PT ;  /* 0x0000000cbd007c0c */ /* 0x000fe4000bf46270 */
[----:B------:R-:W-:Y:S02]  /*8900*/  ISETP.GE.AND P3, PT, R16, UR12, PT ;  /* 0x0000000c10007c0c */ /* 0x000fe4000bf66270 */
[----:B------:R-:W-:Y:S02]  /*8910*/  ISETP.GE.AND P5, PT, R188, UR12, PT ;  /* 0x0000000cbc007c0c */ /* 0x000fe4000bfa6270 */
[----:B------:R-:W-:Y:S02]  /*8920*/  ISETP.GE.AND P4, PT, R187, UR12, PT ;  /* 0x0000000cbb007c0c */ /* 0x000fe4000bf86270 */
[----:B------:R-:W-:-:S05]  /*8930*/  LOP3.LUT P1, RZ, R0, 0x40, RZ, 0xc0, !PT ;  /* 0x0000004000ff7812 */ /* 0x000fca000782c0ff */
[CC--:B-1----:R-:W-:Y:S02]  /*8940*/  @!P2 LEA R12, P0, R189.reuse, R10.reuse, 0x1 ;  /* 0x0000000abd0ca211 */ /* 0x0c2fe400078008ff */
[----:B---3--:R-:W-:Y:S02]  /*8950*/  @!P3 IMAD.WIDE R8, R16, 0x2, R10 ;  /* 0x000000021008b825 */ /* 0x008fe400078e020a */
[-C--:B------:R-:W-:Y:S02]  /*8960*/  @!P2 LEA.HI.X R13, R189, R11.reuse, R222, 0x1, P0 ;  /* 0x0000000bbd0da211 */ /* 0x080fe400000f0cde */
[----:B------:R-:W-:Y:S01]  /*8970*/  @!P5 LEA R14, P0, R188, R10, 0x1 ;  /* 0x0000000abc0ed211 */ /* 0x000fe200078008ff */
[----:B-----5:R1:W-:Y:S01]  /*8980*/  @!P3 ST.E.128 desc[UR50][R8.64], R4 ;  /* 0x000000040800b985 */ /* 0x0203e2000c101d32 */
[----:B------:R-:W-:Y:S02]  /*8990*/  ISETP.GE.AND P3, PT, R186, UR12, PT ;  /* 0x0000000cba007c0c */ /* 0x000fe4000bf66270 */
[----:B------:R-:W-:Y:S01]  /*89a0*/  @!P5 LEA.HI.X R15, R188, R11, R221, 0x1, P0 ;  /* 0x0000000bbc0fd211 */ /* 0x000fe200000f0cdd */
[----:B------:R2:W-:Y:S01]  /*89b0*/  @!P2 ST.E.128 desc[UR50][R12.64], R36 ;  /* 0x000000240c00a985 */ /* 0x0005e2000c101d32 */
[----:B------:R-:W-:-:S02]  /*89c0*/  ISETP.GE.AND P2, PT, R185, UR12, PT ;  /* 0x0000000cb9007c0c */ /* 0x000fc4000bf46270 */
[----:B------:R-:W-:Y:S01]  /*89d0*/  LOP3.LUT P0, RZ, R3, 0x80, RZ, 0xc0, !PT ;  /* 0x0000008003ff7812 */ /* 0x000fe2000780c0ff */
[----:B------:R2:W-:Y:S01]  /*89e0*/  @!P5 ST.E.128 desc[UR50][R14.64], R44 ;  /* 0x0000002c0e00d985 */ /* 0x0005e2000c101d32 */
[----:B------:R-:W-:-:S04]  /*89f0*/  @!P4 LEA R20, P6, R187, R10, 0x1 ;  /* 0x0000000abb14c211 */ /* 0x000fc800078c08ff */
[----:B------:R-:W-:Y:S02]  /*8a00*/  @!P4 LEA.HI.X R21, R187, R11, R220, 0x1, P6 ;  /* 0x0000000bbb15c211 */ /* 0x000fe400030f0cdc */
[----:B------:R-:W-:-:S03]  /*8a10*/  @!P3 LEA R24, P5, R186, R10, 0x1 ;  /* 0x0000000aba18b211 */ /* 0x000fc600078a08ff */
[----:B------:R2:W-:Y:S01]  /*8a20*/  @!P4 ST.E.128 desc[UR50][R20.64], R52 ;  /* 0x000000341400c985 */ /* 0x0005e2000c101d32 */
[-C--:B-1----:R-:W-:Y:S02]  /*8a30*/  @!P2 LEA R4, P6, R185, R10.reuse, 0x1 ;  /* 0x0000000ab904a211 */ /* 0x082fe400078c08ff */
[-C--:B------:R-:W-:Y:S02]  /*8a40*/  @P1 LEA R6, P4, R213, R10.reuse, 0x1 ;  /* 0x0000000ad5061211 */ /* 0x080fe400078808ff */
        /* <DEDUP_REMOVED lines=9> */
.L_x_47:
[----:B------:R-:W-:Y:S05]  /*8ae0*/  BSYNC B0 ;  /* 0x0000000000007941 */ /* 0x000fea0003800000 */
.L_x_46:
[----:B------:R-:W4:Y:S02]  /*8af0*/  LDC R0, c[0x0][0xc34] ;  /* 0x00030d00ff007b82 */ /* 0x000f240000000800 */
[----:B----4-:R-:W-:-:S13]  /*8b00*/  ISETP.LE.AND P0, PT, R0, UR40, PT ;  /* 0x0000002800007c0c */ /* 0x010fda000bf03270 */
[----:B------:R-:W-:Y:S05]  /*8b10*/  @!P0 BRA `(.L_x_48) ;  /* 0xffffff8400008947 */ /* 0x000fea000383ffff */
[----:B------:R-:W-:Y:S05]  /*8b20*/  EXIT ;  /* 0x000000000000794d */ /* 0x000fea0003800000 */
.L_x_5:
[----:B------:R-:W-:-:S08]  /*8b30*/  NOP ;  /* 0x0000000000007918 */ /* 0x000fd00000000000 */
[----:B------:R-:W0:-:S00]  /*8b40*/  USETMAXREG.DEALLOC.CTAPOOL 0x28 ;  /* 0x00000028000079c8 */ /* 0x000e0000080e0500 */
[----:B------:R-:W1:Y:S01]  /*8b50*/  S2UR UR11, SR_CTAID.X ;  /* 0x00000000000b79c3 */ /* 0x000e620000002500 */
[----:B0-----:R-:W-:Y:S02]  /*8b60*/  IMAD.MOV.U32 R2, RZ, RZ, 0x1 ;  /* 0x00000001ff027424 */ /* 0x001fe400078e00ff */
[----:B------:R-:W-:Y:S02]  /*8b70*/  IMAD.MOV.U32 R17, RZ, RZ, RZ ;  /* 0x000000ffff117224 */ /* 0x000fe400078e00ff */
[----:B------:R-:W-:-:S03]  /*8b80*/  IMAD.MOV.U32 R22, RZ, RZ, 0x1 ;  /* 0x00000001ff167424 */ /* 0x000fc600078e00ff */
[----:B------:R-:W1:Y:S02]  /*8b90*/  LDC R3, c[0x0][0xc34] ;  /* 0x00030d00ff037b82 */ /* 0x000e640000000800 */
[----:B-1----:R-:W-:-:S13]  /*8ba0*/  ISETP.LE.AND P0, PT, R3, UR11, PT ;  /* 0x0000000b03007c0c */ /* 0x002fda000bf03270 */
[----:B------:R-:W-:Y:S05]  /*8bb0*/  @P0 BRA `(.L_x_49) ;  /* 0x0000003800f80947 */ /* 0x000fea0003800000 */
[----:B------:R-:W-:Y:S01]  /*8bc0*/  IMAD.SHL.U32 R33, R0, 0x8, RZ ;  /* 0x0000000800217824 */ /* 0x000fe200078e00ff */
[----:B------:R-:W-:Y:S01]  /*8bd0*/  ULDC UR9, c[0x0][0x320] ;  /* 0x0000c80000097ab9 */ /* 0x000fe20000000800 */
[----:B------:R-:W-:Y:S01]  /*8be0*/  LOP3.LUT R16, R16, 0xffffffdf, RZ, 0xc0, !PT ;  /* 0xffffffdf10107812 */ /* 0x000fe200078ec0ff */
[----:B------:R-:W-:Y:S01]  /*8bf0*/  ULDC.64 UR4, c[0x0][0x418] ;  /* 0x0001060000047ab9 */ /* 0x000fe20000000a00 */
[----:B------:R-:W-:Y:S01]  /*8c00*/  ULDC.64 UR6, c[0x0][0x2f0] ;  /* 0x0000bc0000067ab9 */ /* 0x000fe20000000a00 */
[----:B------:R-:W-:Y:S01]  /*8c10*/  LOP3.LUT R7, R33, 0x38, RZ, 0xc0, !PT ;  /* 0x0000003821077812 */ /* 0x000fe200078ec0ff */
[----:B------:R-:W-:Y:S01]  /*8c20*/  UISETP.NE.U32.AND UP0, UPT, UR4, URZ, UPT ;  /* 0x0000003f0400728c */ /* 0x000fe2000bf05070 */
[--C-:B------:R-:W-:Y:S01]  /*8c30*/  SHF.R.U32.HI R37, RZ, 0x3, R0.reuse ;  /* 0x00000003ff257819 */ /* 0x100fe20000011600 */
[----:B------:R-:W-:Y:S01]  /*8c40*/  ULDC UR37, c[0x0][0x448] ;  /* 0x0001120000257ab9 */ /* 0x000fe20000000800 */
[C---:B------:R-:W-:Y:S01]  /*8c50*/  LOP3.LUT R2, R7.reuse, 0x40, RZ, 0xfc, !PT ;  /* 0x0000004007027812 */ /* 0x040fe200078efcff */
[----:B------:R-:W-:Y:S01]  /*8c60*/  UISETP.NE.AND.EX UP0, UPT, UR5, URZ, UPT, UP0 ;  /* 0x0000003f0500728c */ /* 0x000fe2000bf05300 */
[----:B------:R-:W-:Y:S01]  /*8c70*/  LOP3.LUT R3, R7, 0x80, RZ, 0xfc, !PT ;  /* 0x0000008007037812 */ /* 0x000fe200078efcff */
[----:B------:R-:W-:Y:S01]  /*8c80*/  ULDC UR4, c[0x0][0x424] ;  /* 0x0001090000047ab9 */ /* 0x000fe20000000800 */
[----:B------:R-:W-:Y:S01]  /*8c90*/  ISETP.GE.AND P5, PT, R2, UR9, PT ;  /* 0x0000000902007c0c */ /* 0x000fe2000bfa6270 */
[----:B------:R-:W-:Y:S01]  /*8ca0*/  USEL UR4, UR4, 0x1, UP0 ;  /* 0x0000000104047887 */ /* 0x000fe20008000000 */
[----:B------:R-:W-:Y:S01]  /*8cb0*/  ISETP.GE.AND P4, PT, R3, UR9, PT ;  /* 0x0000000903007c0c */ /* 0x000fe2000bf86270 */
[----:B------:R-:W0:Y:S01]  /*8cc0*/  S2UR UR8, SR_CgaCtaId ;  /* 0x00000000000879c3 */ /* 0x000e220000008800 */
[C---:B------:R-:W-:Y:S01]  /*8cd0*/  LOP3.LUT R4, R7.reuse, 0xc0, RZ, 0xfc, !PT ;  /* 0x000000c007047812 */ /* 0x040fe200078efcff */
[----:B------:R-:W-:Y:S01]  /*8ce0*/  UIMAD UR36, UR4, UR6, URZ ;  /* 0x00000006042472a4 */ /* 0x000fe2000f8e023f */
[C---:B------:R-:W-:Y:S01]  /*8cf0*/  LOP3.LUT R2, R7.reuse, 0x100, RZ, 0xfc, !PT ;  /* 0x0000010007027812 */ /* 0x040fe200078efcff */
[----:B------:R-:W-:Y:S01]  /*8d00*/  UMOV UR39, 0x400 ;  /* 0x0000040000277882 */ /* 0x000fe20000000000 */
[----:B------:R-:W-:Y:S01]  /*8d10*/  ISETP.GE.AND P3, PT, R4, UR9, PT ;  /* 0x0000000904007c0c */ /* 0x000fe2000bf66270 */
[----:B------:R-:W-:Y:S01]  /*8d20*/  UIADD3 UR5, UR36, 0x3f, URZ ;  /* 0x0000003f24057890 */ /* 0x000fe2000fffe03f */
[----:B------:R-:W-:Y:S01]  /*8d30*/  LOP3.LUT R5, R7, 0x140, RZ, 0xfc, !PT ;  /* 0x0000014007057812 */ /* 0x000fe200078efcff */
[----:B------:R-:W-:Y:S01]  /*8d40*/  ULDC UR4, c[0x0][0x288] ;  /* 0x0000a20000047ab9 */ /* 0x000fe20000000800 */
[----:B------:R-:W-:Y:S01]  /*8d50*/  ISETP.GE.AND P2, PT, R2, UR9, PT ;  /* 0x0000000902007c0c */ /* 0x000fe2000bf46270 */
[----:B------:R-:W-:Y:S01]  /*8d60*/  USHF.R.S32.HI UR6, URZ, 0x1f, UR5 ;  /* 0x0000001f3f067899 */ /* 0x000fe20008011405 */
[----:B------:R-:W-:Y:S01]  /*8d70*/  @P5 LOP3.LUT R16, R16, 0x20, RZ, 0xfc, !PT ;  /* 0x0000002010105812 */ /* 0x000fe200078efcff */
[----:B------:R-:W-:Y:S01]  /*8d80*/  UIMAD UR37, UR37, UR4, URZ ;  /* 0x00000004252572a4 */ /* 0x000fe2000f8e023f */
[----:B------:R-:W-:Y:S01]  /*8d90*/  ISETP.GE.AND P1, PT, R5, UR9, PT ;  /* 0x0000000905007c0c */ /* 0x000fe2000bf26270 */
[----:B------:R-:W-:Y:S01]  /*8da0*/  ULEA.HI UR6, UR6, UR5, URZ, 0x6 ;  /* 0x0000000506067291 */ /* 0x000fe2000f8f303f */
[----:B------:R-:W-:Y:S01]  /*8db0*/  LOP3.LUT R16, R16, 0xffffffef, RZ, 0xc0, !PT ;  /* 0xffffffef10107812 */ /* 0x000fe200078ec0ff */
[----:B------:R-:W-:Y:S01]  /*8dc0*/  ULDC UR10, c[0x0][0x2b8] ;  /* 0x0000ae00000a7ab9 */ /* 0x000fe20000000800 */
[----:B------:R-:W-:Y:S01]  /*8dd0*/  LOP3.LUT R3, R33, 0x1f8, RZ, 0xc0, !PT ;  /* 0x000001f821037812 */ /* 0x000fe200078ec0ff */
[----:B------:R-:W-:Y:S01]  /*8de0*/  ULOP3.LUT UR4, UR6, 0xffffffc0, URZ, 0xc0, !UPT ;  /* 0xffffffc006047892 */ /* 0x000fe2000f8ec03f */
[----:B------:R-:W-:Y:S01]  /*8df0*/  @P4 LOP3.LUT R16, R16, 0x10, RZ, 0xfc, !PT ;  /* 0x0000001010104812 */ /* 0x000fe200078efcff */
[----:B------:R-:W-:Y:S01]  /*8e00*/  IMAD.MOV.U32 R22, RZ, RZ, 0x1 ;  /* 0x00000001ff167424 */ /* 0x000fe200078e00ff */
[----:B------:R-:W-:Y:S01]  /*8e10*/  ISETP.GE.AND P0, PT, R7, UR9, PT ;  /* 0x0000000907007c0c */ /* 0x000fe2000bf06270 */
[----:B------:R-:W-:Y:S01]  /*8e20*/  UIADD3 UR5, UR36, 0x40, -UR4 ;  /* 0x0000004024057890 */ /* 0x000fe2000fffe804 */
[----:B------:R-:W-:Y:S01]  /*8e30*/  LOP3.LUT R16, R16, 0xfffffff7, RZ, 0xc0, !PT ;  /* 0xfffffff710107812 */ /* 0x000fe200078ec0ff */
[----:B0-----:R-:W-:Y:S01]  /*8e40*/  ULEA UR39, UR8, UR39, 0x18 ;  /* 0x0000002708277291 */ /* 0x001fe2000f8ec03f */
[----:B------:R-:W-:Y:S01]  /*8e50*/  SEL R4, RZ, 0xffffffff, P5 ;  /* 0xffffffffff047807 */ /* 0x000fe20002800000 */
[----:B------:R-:W-:Y:S01]  /*8e60*/  IMAD.MOV.U32 R17, RZ, RZ, RZ ;  /* 0x000000ffff117224 */ /* 0x000fe200078e00ff */
[----:B------:R-:W-:Y:S01]  /*8e70*/  @P3 LOP3.LUT R16, R16, 0x8, RZ, 0xfc, !PT ;  /* 0x0000000810103812 */ /* 0x000fe200078efcff */
[----:B------:R-:W-:Y:S01]  /*8e80*/  ULOP3.LUT UR41, UR38, 0x2, URZ, 0xfc, !UPT ;  /* 0x0000000226297892 */ /* 0x000fe2000f8efc3f */
[----:B------:R-:W-:Y:S01]  /*8e90*/  LOP3.LUT R2, R3, 0x38, R0, 0x78, !PT ;  /* 0x0000003803027812 */ /* 0x000fe200078e7800 */
[----:B------:R-:W-:Y:S01]  /*8ea0*/  IMAD.SHL.U32 R0, R0, 0x10, RZ ;  /* 0x0000001000007824 */ /* 0x000fe200078e00ff */
[----:B------:R-:W-:Y:S01]  /*8eb0*/  LOP3.LUT R16, R16, 0xfffffffd, RZ, 0xc0, !PT ;  /* 0xfffffffd10107812 */ /* 0x000fe200078ec0ff */
[----:B------:R-:W-:Y:S01]  /*8ec0*/  ULDC UR42, c[0x0][0xc] ;  /* 0x00000300002a7ab9 */ /* 0x000fe20000000800 */
[----:B------:R-:W-:Y:S01]  /*8ed0*/  SEL R3, RZ, 0x1, P0 ;  /* 0x00000001ff037807 */ /* 0x000fe20000000000 */
[----:B------:R-:W-:Y:S01]  /*8ee0*/  ULEA.HI.SX32 UR40, UR6, 0xfffffffe, 0x1a ;  /* 0xfffffffe06287891 */ /* 0x000fe2000f8fd23f */
[----:B------:R-:W-:-:S02]  /*8ef0*/  LOP3.LUT R16, R16, 0xfffffffb, RZ, 0xc0, !PT ;  /* 0xfffffffb10107812 */ /* 0x000fc400078ec0ff */
[----:B------:R-:W-:Y:S02]  /*8f00*/  SHF.L.U32 R4, R4, 0x1, RZ ;  /* 0x0000000104047819 */ /* 0x000fe400000006ff */
[----:B------:R-:W-:Y:S02]  /*8f10*/  @P2 LOP3.LUT R16, R16, 0x4, RZ, 0xfc, !PT ;  /* 0x0000000410102812 */ /* 0x000fe400078efcff */
[----:B------:R-:W-:Y:S02]  /*8f20*/  LOP3.LUT R33, R2, 0x200, R33, 0xf8, !PT ;  /* 0x0000020002217812 */ /* 0x000fe400078ef821 */
[----:B------:R-:W-:Y:S02]  /*8f30*/  @P1 LOP3.LUT R16, R16, 0x2, RZ, 0xfc, !PT ;  /* 0x0000000210101812 */ /* 0x000fe400078efcff */
[----:B------:R-:W-:Y:S02]  /*8f40*/  LOP3.LUT R3, R4, 0x2, R3, 0xe2, !PT ;  /* 0x0000000204037812 */ /* 0x000fe400078ee203 */
[----:B------:R-:W-:-:S02]  /*8f50*/  SEL R2, RZ, 0x4, P4 ;  /* 0x00000004ff027807 */ /* 0x000fc40002000000 */
[----:B------:R-:W-:Y:S02]  /*8f60*/  SEL R4, RZ, 0x8, P3 ;  /* 0x00000008ff047807 */ /* 0x000fe40001800000 */
[----:B------:R-:W-:Y:S02]  /*8f70*/  LOP3.LUT R16, R16, 0xffffffbf, RZ, 0xc0, !PT ;  /* 0xffffffbf10107812 */ /* 0x000fe400078ec0ff */
[----:B------:R-:W-:Y:S02]  /*8f80*/  LOP3.LUT R5, R7, 0x180, RZ, 0xfc, !PT ;  /* 0x0000018007057812 */ /* 0x000fe400078efcff */
[----:B------:R-:W-:Y:S02]  /*8f90*/  LOP3.LUT R2, R4, R3, R2, 0xfe, !PT ;  /* 0x0000000304027212 */ /* 0x000fe400078efe02 */
[----:B------:R-:W-:Y:S02]  /*8fa0*/  SEL R3, RZ, 0x10, P2 ;  /* 0x00000010ff037807 */ /* 0x000fe40001000000 */
[----:B------:R-:W-:-:S02]  /*8fb0*/  SEL R4, RZ, 0x20, P1 ;  /* 0x00000020ff047807 */ /* 0x000fc40000800000 */
[----:B------:R-:W-:Y:S02]  /*8fc0*/  @P0 LOP3.LUT R16, R16, 0x40, RZ, 0xfc, !PT ;  /* 0x0000004010100812 */ /* 0x000fe400078efcff */
[----:B------:R-:W-:Y:S02]  /*8fd0*/  ISETP.GE.AND P0, PT, R5, UR9, PT ;  /* 0x0000000905007c0c */ /* 0x000fe4000bf06270 */
[----:B------:R-:W-:Y:S02]  /*8fe0*/  LOP3.LUT R6, R7, 0x1c0, RZ, 0xfc, !PT ;  /* 0x000001c007067812 */ /* 0x000fe400078efcff */
[----:B------:R-:W-:Y:S01]  /*8ff0*/  LOP3.LUT R2, R4, R2, R3, 0xfe, !PT ;  /* 0x0000000204027212 */ /* 0x000fe200078efe03 */
[----:B------:R-:W-:Y:S01]  /*9000*/  IMAD.U32 R3, RZ, RZ, UR11 ;  /* 0x0000000bff037e24 */ /* 0x000fe2000f8e00ff */
[----:B------:R-:W-:Y:S02]  /*9010*/  SEL R5, RZ, 0x40, P0 ;  /* 0x00000040ff057807 */ /* 0x000fe40000000000 */
[----:B------:R-:W-:-:S02]  /*9020*/  ISETP.GE.AND P0, PT, R6, UR9, PT ;  /* 0x0000000906007c0c */ /* 0x000fc4000bf06270 */
[----:B------:R-:W-:Y:S01]  /*9030*/  LOP3.LUT R37, R37, 0xf, RZ, 0xc0, !PT ;  /* 0x0000000f25257812 */ /* 0x000fe200078ec0ff */
[----:B------:R0:W-:Y:S01]  /*9040*/  STL [R1], R3 ;  /* 0x0000000301007387 */ /* 0x0001e20000100800 */
[----:B------:R-:W-:Y:S02]  /*9050*/  LOP3.LUT R30, R30, 0xffffffbf, RZ, 0xc0, !PT ;  /* 0xffffffbf1e1e7812 */ /* 0x000fe400078ec0ff */
[C---:B------:R-:W-:Y:S01]  /*9060*/  IADD3 R35, -R37.reuse, UR5, RZ ;  /* 0x0000000525237c10 */ /* 0x040fe2000fffe1ff */
[----:B------:R1:W-:Y:S01]  /*9070*/  STL [R1+0xc], RZ ;  /* 0x00000cff01007387 */ /* 0x0003e20000100800 */
[----:B------:R-:W-:Y:S02]  /*9080*/  LOP3.LUT R2, R2, R5, RZ, 0xfc, !PT ;  /* 0x0000000502027212 */ /* 0x000fe400078efcff */
[----:B------:R-:W-:Y:S02]  /*9090*/  LOP3.LUT R16, R16, 0x7fffffff, RZ, 0xc0, !PT ;  /* 0x7fffffff10107812 */ /* 0x000fe400078ec0ff */
[----:B------:R-:W-:-:S02]  /*90a0*/  LOP3.LUT R23, R37, 0x70, R0, 0xf8, !PT ;  /* 0x0000007025177812 */ /* 0x000fc400078ef800 */
[----:B0-----:R-:W-:Y:S02]  /*90b0*/  SEL R3, RZ, 0x80, P0 ;  /* 0x00000080ff037807 */ /* 0x001fe40000000000 */
[----:B------:R-:W-:Y:S02]  /*90c0*/  ISETP.GE.AND P0, PT, R7, UR9, PT ;  /* 0x0000000907007c0c */ /* 0x000fe4000bf06270 */
[----:B------:R-:W-:Y:S02]  /*90d0*/  LOP3.LUT R3, R2, R3, RZ, 0xfc, !PT ;  /* 0x0000000302037212 */ /* 0x000fe400078efcff */
[C---:B------:R-:W-:Y:S02]  /*90e0*/  ISETP.LT.OR P3, PT, R35.reuse, 0x1, P0 ;  /* 0x000000012300780c */ /* 0x040fe40000761670 */
[C---:B------:R-:W-:Y:S02]  /*90f0*/  ISETP.LT.OR P2, PT, R35.reuse, 0x11, P0 ;  /* 0x000000112300780c */ /* 0x040fe40000741670 */
[----:B------:R-:W-:-:S02]  /*9100*/  ISETP.LT.OR P1, PT, R35, 0x21, P0 ;  /* 0x000000212300780c */ /* 0x000fc40000721670 */
[----:B------:R-:W-:Y:S02]  /*9110*/  ISETP.LT.OR P0, PT, R35, 0x31, P0 ;  /* 0x000000312300780c */ /* 0x000fe40000701670 */
[----:B------:R-:W-:Y:S02]  /*9120*/  MOV R0, UR4 ;  /* 0x0000000400007c02 */ /* 0x000fe40008000f00 */
[----:B------:R-:W-:Y:S02]  /*9130*/  LEA R4, R33, UR39, 0x1 ;  /* 0x0000002721047c11 */ /* 0x000fe4000f8e08ff */
[----:B------:R-:W-:Y:S02]  /*9140*/  IADD3 R4, R23, -0x40, R0 ;  /* 0xffffffc017047810 */ /* 0x000fe40007ffe000 */
[----:B------:R-:W-:Y:S02]  /*9150*/  @P3 LOP3.LUT R30, R30, 0x40, RZ, 0xfc, !PT ;  /* 0x000000401e1e3812 */ /* 0x000fe400078efcff */
[----:B------:R-:W-:Y:S01]  /*9160*/  PRMT R0, R3, 0x8880, RZ ;  /* 0x0000888003007816 */ /* 0x000fe200000000ff */
[----:B------:R1:W-:Y:S01]  /*9170*/  STL [R1+0x10], R4 ;  /* 0x0000100401007387 */ /* 0x0003e20000100800 */
[----:B------:R-:W-:-:S02]  /*9180*/  LOP3.LUT R30, R30, 0xffffffdf, RZ, 0xc0, !PT ;  /* 0xffffffdf1e1e7812 */ /* 0x000fc400078ec0ff */
[----:B------:R-:W-:Y:S02]  /*9190*/  LOP3.LUT R29, R2, 0x40, RZ, 0xc0, !PT ;  /* 0x00000040021d7812 */ /* 0x000fe400078ec0ff */
[----:B------:R-:W-:Y:S02]  /*91a0*/  @P2 LOP3.LUT R30, R30, 0x20, RZ, 0xfc, !PT ;  /* 0x000000201e1e2812 */ /* 0x000fe400078efcff */
[----:B------:R-:W-:Y:S02]  /*91b0*/  LOP3.LUT R27, R3, 0x80, RZ, 0xc0, !PT ;  /* 0x00000080031b7812 */ /* 0x000fe400078ec0ff */
[----:B------:R-:W-:Y:S02]  /*91c0*/  LOP3.LUT R30, R30, 0xffffffef, RZ, 0xc0, !PT ;  /* 0xffffffef1e1e7812 */ /* 0x000fe400078ec0ff */
[----:B------:R-:W-:Y:S02]  /*91d0*/  SHF.R.U32.HI R29, RZ, 0x2, R29 ;  /* 0x00000002ff1d7819 */ /* 0x000fe4000001161d */
[----:B------:R-:W-:-:S02]  /*91e0*/  @P1 LOP3.LUT R30, R30, 0x10, RZ, 0xfc, !PT ;  /* 0x000000101e1e1812 */ /* 0x000fc400078efcff */
[----:B------:R-:W-:Y:S02]  /*91f0*/  SHF.R.U32.HI R27, RZ, 0x3, R27 ;  /* 0x00000003ff1b7819 */ /* 0x000fe4000001161b */
[----:B------:R-:W-:-:S04]  /*9200*/  LOP3.LUT R30, R30, 0xffffbfff, RZ, 0xc0, !PT ;  /* 0xffffbfff1e1e7812 */ /* 0x000fc800078ec0ff */
[----:B------:R-:W-:Y:S02]  /*9210*/  @P0 LOP3.LUT R30, R30, 0x4000, RZ, 0xfc, !PT ;  /* 0x000040001e1e0812 */ /* 0x000fe400078efcff */
[----:B------:R-:W-:Y:S02]  /*9220*/  LOP3.LUT P0, RZ, R3, 0x2, RZ, 0xc0, !PT ;  /* 0x0000000203ff7812 */ /* 0x000fe4000780c0ff */
[----:B------:R-:W-:Y:S02]  /*9230*/  LOP3.LUT R30, R30, 0xfffffff7, RZ, 0xc0, !PT ;  /* 0xfffffff71e1e7812 */ /* 0x000fe400078ec0ff */
[C---:B------:R-:W-:Y:S02]  /*9240*/  ISETP.LT.OR P1, PT, R35.reuse, 0x1, !P0 ;  /* 0x000000012300780c */ /* 0x040fe40004721670 */
[C---:B------:R-:W-:Y:S02]  /*9250*/  ISETP.LT.OR P3, PT, R35.reuse, 0x11, !P0 ;  /* 0x000000112300780c */ /* 0x040fe40004761670 */
[----:B------:R-:W-:-:S09]  /*9260*/  ISETP.LT.OR P2, PT, R35, 0x21, !P0 ;  /* 0x000000212300780c */ /* 0x000fd20004741670 */
[----:B------:R-:W-:Y:S02]  /*9270*/  @P1 LOP3.LUT R30, R30, 0x8, RZ, 0xfc, !PT ;  /* 0x000000081e1e1812 */ /* 0x000fe400078efcff */
[----:B------:R-:W-:Y:S02]  /*9280*/  ISETP.LT.OR P1, PT, R35, 0x31, !P0 ;  /* 0x000000312300780c */ /* 0x000fe40004721670 */
[----:B------:R-:W-:Y:S02]  /*9290*/  LOP3.LUT R30, R30, 0xfffffffb, RZ, 0xc0, !PT ;  /* 0xfffffffb1e1e7812 */ /* 0x000fe400078ec0ff */
[----:B------:R-:W-:Y:S02]  /*92a0*/  LOP3.LUT P0, RZ, R3, 0x4, RZ, 0xc0, !PT ;  /* 0x0000000403ff7812 */ /* 0x000fe4000780c0ff */
[----:B------:R-:W-:Y:S02]  /*92b0*/  @P3 LOP3.LUT R30, R30, 0x4, RZ, 0xfc, !PT ;  /* 0x000000041e1e3812 */ /* 0x000fe400078efcff */
[----:B------:R-:W-:-:S02]  /*92c0*/  ISETP.LT.OR P3, PT, R35, 0x11, !P0 ;  /* 0x000000112300780c */ /* 0x000fc40004761670 */
[----:B------:R-:W-:-:S04]  /*92d0*/  LOP3.LUT R30, R30, 0xfffffffd, RZ, 0xc0, !PT ;  /* 0xfffffffd1e1e7812 */ /* 0x000fc800078ec0ff */
[----:B------:R-:W-:Y:S02]  /*92e0*/  @P2 LOP3.LUT R30, R30, 0x2, RZ, 0xfc, !PT ;  /* 0x000000021e1e2812 */ /* 0x000fe400078efcff */
[----:B------:R-:W-:Y:S02]  /*92f0*/  ISETP.LT.OR P2, PT, R35, 0x1, !P0 ;  /* 0x000000012300780c */ /* 0x000fe40004741670 */
[----:B------:R-:W-:-:S03]  /*9300*/  LOP3.LUT R30, R30, 0xffffdfff, RZ, 0xc0, !PT ;  /* 0xffffdfff1e1e7812 */ /* 0x000fc600078ec0ff */
[----:B------:R-:W-:Y:S02]  /*9310*/  @P3 LOP3.LUT R16, R16, 0x80000000, RZ, 0xfc, !PT ;  /* 0x8000000010103812 */ /* 0x000fe400078efcff */
[----:B------:R-:W-:Y:S02]  /*9320*/  @P1 LOP3.LUT R30, R30, 0x2000, RZ, 0xfc, !PT ;  /* 0x000020001e1e1812 */ /* 0x000fe400078efcff */
[----:B------:R-:W-:Y:S02]  /*9330*/  ISETP.LT.OR P1, PT, R35, 0x21, !P0 ;  /* 0x000000212300780c */ /* 0x000fe40004721670 */
[----:B------:R-:W-:Y:S02]  /*9340*/  LOP3.LUT R30, R30, 0xfffffffe, RZ, 0xc0, !PT ;  /* 0xfffffffe1e1e7812 */ /* 0x000fe400078ec0ff */
[----:B------:R-:W-:Y:S02]  /*9350*/  LOP3.LUT R16, R16, 0xbfffffff, RZ, 0xc0, !PT ;  /* 0xbfffffff10107812 */ /* 0x000fe400078ec0ff */
[----:B------:R-:W-:-:S02]  /*9360*/  @P2 LOP3.LUT R30, R30, 0x1, RZ, 0xfc, !PT ;  /* 0x000000011e1e2812 */ /* 0x000fc400078efcff */
[----:B------:R-:W-:Y:S02]  /*9370*/  ISETP.LT.OR P2, PT, R35, 0x31, !P0 ;  /* 0x000000312300780c */ /* 0x000fe40004741670 */
[----:B------:R-:W-:Y:S02]  /*9380*/  LOP3.LUT P0, RZ, R3, 0x8, RZ, 0xc0, !PT ;  /* 0x0000000803ff7812 */ /* 0x000fe4000780c0ff */
[----:B------:R-:W-:Y:S02]  /*9390*/  LOP3.LUT R30, R30, 0xffffefff, RZ, 0xc0, !PT ;  /* 0xffffefff1e1e7812 */ /* 0x000fe400078ec0ff */
[----:B------:R-:W-:Y:S02]  /*93a0*/  @P1 LOP3.LUT R16, R16, 0x40000000, RZ, 0xfc, !PT ;  /* 0x4000000010101812 */ /* 0x000fe400078efcff */
[C---:B------:R-:W-:Y:S02]  /*93b0*/  ISETP.LT.OR P1, PT, R35.reuse, 0x1, !P0 ;  /* 0x000000012300780c */ /* 0x040fe40004721670 */
[----:B------:R-:W-:-:S02]  /*93c0*/  ISETP.LT.OR P3, PT, R35, 0x11, !P0 ;  /* 0x000000112300780c */ /* 0x000fc40004761670 */
[----:B------:R-:W-:Y:S02]  /*93d0*/  LOP3.LUT R16, R16, 0xdfffffff, RZ, 0xc0, !PT ;  /* 0xdfffffff10107812 */ /* 0x000fe400078ec0ff */
[----:B------:R-:W-:Y:S02]  /*93e0*/  @P2 LOP3.LUT R30, R30, 0x1000, RZ, 0xfc, !PT ;  /* 0x000010001e1e2812 */ /* 0x000fe400078efcff */
[----:B------:R-:W-:Y:S02]  /*93f0*/  ISETP.LT.OR P2, PT, R35, 0x21, !P0 ;  /* 0x000000212300780c */ /* 0x000fe40004741670 */
[----:B------:R-:W-:-:S03]  /*9400*/  LOP3.LUT R30, R30, 0xfffff7ff, RZ, 0xc0, !PT ;  /* 0xfffff7ff1e1e7812 */ /* 0x000fc600078ec0ff */
[----:B------:R-:W-:Y:S02]  /*9410*/  @P1 LOP3.LUT R16, R16, 0x20000000, RZ, 0xfc, !PT ;  /* 0x2000000010101812 */ /* 0x000fe400078efcff */
[----:B------:R-:W-:Y:S02]  /*9420*/  ISETP.LT.OR P1, PT, R35, 0x31, !P0 ;  /* 0x000000312300780c */ /* 0x000fe40004721670 */
[----:B------:R-:W-:Y:S02]  /*9430*/  LOP3.LUT R16, R16, 0xefffffff, RZ, 0xc0, !PT ;  /* 0xefffffff10107812 */ /* 0x000fe400078ec0ff */
[----:B------:R-:W-:Y:S02]  /*9440*/  LOP3.LUT P0, RZ, R3, 0x10, RZ, 0xc0, !PT ;  /* 0x0000001003ff7812 */ /* 0x000fe4000780c0ff */
[----:B------:R-:W-:Y:S02]  /*9450*/  @P3 LOP3.LUT R16, R16, 0x10000000, RZ, 0xfc, !PT ;  /* 0x1000000010103812 */ /* 0x000fe400078efcff */
[----:B------:R-:W-:-:S02]  /*9460*/  ISETP.LT.OR P3, PT, R35, 0x11, !P0 ;  /* 0x000000112300780c */ /* 0x000fc40004761670 */
[----:B------:R-:W-:-:S03]  /*9470*/  LOP3.LUT R16, R16, 0xf7ffffff, RZ, 0xc0, !PT ;  /* 0xf7ffffff10107812 */ /* 0x000fc600078ec0ff */
[----:B------:R-:W-:Y:S02]  /*9480*/  @P1 LOP3.LUT R30, R30, 0x800, RZ, 0xfc, !PT ;  /* 0x000008001e1e1812 */ /* 0x000fe400078efcff */
[----:B------:R-:W-:Y:S02]  /*9490*/  @P2 LOP3.LUT R16, R16, 0x8000000, RZ, 0xfc, !PT ;  /* 0x0800000010102812 */ /* 0x000fe400078efcff */
[C---:B------:R-:W-:Y:S02]  /*94a0*/  ISETP.LT.OR P2, PT, R35.reuse, 0x1, !P0 ;  /* 0x000000012300780c */ /* 0x040fe40004741670 */
[----:B------:R-:W-:Y:S02]  /*94b0*/  LOP3.LUT R16, R16, 0xfbffffff, RZ, 0xc0, !PT ;  /* 0xfbffffff10107812 */ /* 0x000fe400078ec0ff */
[----:B------:R-:W-:Y:S02]  /*94c0*/  ISETP.LT.OR P1, PT, R35, 0x21, !P0 ;  /* 0x000000212300780c */ /* 0x000fe40004721670 */
[----:B------:R-:W-:-:S07]  /*94d0*/  LOP3.LUT R30, R30, 0xfffffbff, RZ, 0xc0, !PT ;  /* 0xfffffbff1e1e7812 */ /* 0x000fce00078ec0ff */
        /* <DEDUP_REMOVED lines=29> */
[----:B------:R-:W-:Y:S02]  /*96b0*/  ISETP.GE.AND P0, PT, R4, UR36, PT ;  /* 0x0000002404007c0c */ /* 0x000fe4000bf06270 */
[----:B------:R-:W-:-:S04]  /*96c0*/  @P3 LOP3.LUT R16, R16, 0x80000, RZ, 0xfc, !PT ;  /* 0x0008000010103812 */ /* 0x000fc800078efcff */
[----:B------:R-:W-:-:S03]  /*96d0*/  LOP3.LUT R16, R16, 0xfffeffff, RZ, 0xc0, !PT ;  /* 0xfffeffff10107812 */ /* 0x000fc600078ec0ff */
[----:B------:R-:W-:Y:S02]  /*96e0*/  @P2 LOP3.LUT R30, R30, 0x100, RZ, 0xfc, !PT ;  /* 0x000001001e1e2812 */ /* 0x000fe400078efcff */
[----:B------:R-:W-:Y:S02]  /*96f0*/  @P1 LOP3.LUT R16, R16, 0x10000, RZ, 0xfc, !PT ;  /* 0x0001000010101812 */ /* 0x000fe400078efcff */
[----:B------:R-:W-:Y:S02]  /*9700*/  ISETP.LT.U32.AND P1, PT, R23, 0x40, !P0 ;  /* 0x000000401700780c */ /* 0x000fe40004721070 */
[----:B------:R-:W-:Y:S02]  /*9710*/  ISETP.GT.AND P0, PT, R0, -0x1, PT ;  /* 0xffffffff0000780c */ /* 0x000fe40003f04270 */
[----:B------:R-:W-:Y:S02]  /*9720*/  LOP3.LUT R16, R16, 0xfffffdff, RZ, 0xc0, !PT ;  /* 0xfffffdff10107812 */ /* 0x000fe400078ec0ff */
[----:B------:R-:W-:-:S02]  /*9730*/  ISETP.LT.OR P3, PT, R35, 0x1, P0 ;  /* 0x000000012300780c */ /* 0x000fc40000761670 */
[----:B------:R-:W-:Y:S02]  /*9740*/  ISETP.LT.OR P2, PT, R35, 0x11, P0 ;  /* 0x000000112300780c */ /* 0x000fe40000741670 */
[----:B------:R-:W-:-:S03]  /*9750*/  LOP3.LUT R30, R30, 0xffffff7f, RZ, 0xc0, !PT ;  /* 0xffffff7f1e1e7812 */ /* 0x000fc600078ec0ff */
[----:B------:R-:W-:Y:S02]  /*9760*/  @P1 LOP3.LUT R16, R16, 0x200, RZ, 0xfc, !PT ;  /* 0x0000020010101812 */ /* 0x000fe400078efcff */
[C---:B------:R-:W-:Y:S02]  /*9770*/  ISETP.LT.OR P1, PT, R35.reuse, 0x21, P0 ;  /* 0x000000212300780c */ /* 0x040fe40000721670 */
[----:B------:R-:W-:Y:S02]  /*9780*/  LOP3.LUT R16, R16, 0xffdfffff, RZ, 0xc0, !PT ;  /* 0xffdfffff10107812 */ /* 0x000fe400078ec0ff */
[----:B------:R-:W-:Y:S02]  /*9790*/  ISETP.LT.OR P0, PT, R35, 0x31, P0 ;  /* 0x000000312300780c */ /* 0x000fe40000701670 */
[----:B------:R-:W-:-:S04]  /*97a0*/  @P3 LOP3.LUT R16, R16, 0x200000, RZ, 0xfc, !PT ;  /* 0x0020000010103812 */ /* 0x000fc800078efcff */
[----:B------:R-:W-:-:S04]  /*97b0*/  LOP3.LUT R16, R16, 0xfffbffff, RZ, 0xc0, !PT ;  /* 0xfffbffff10107812 */ /* 0x000fc800078ec0ff */
[----:B------:R-:W-:Y:S02]  /*97c0*/  @P2 LOP3.LUT R16, R16, 0x40000, RZ, 0xfc, !PT ;  /* 0x0004000010102812 */ /* 0x000fe400078efcff */
[C---:B------:R-:W-:Y:S02]  /*97d0*/  ISETP.GE.AND P2, PT, R35.reuse, 0x1, PT ;  /* 0x000000012300780c */ /* 0x040fe40003f46270 */
[----:B------:R-:W-:Y:S02]  /*97e0*/  LOP3.LUT R16, R16, 0xffff7fff, RZ, 0xc0, !PT ;  /* 0xffff7fff10107812 */ /* 0x000fe400078ec0ff */
[----:B------:R-:W-:Y:S02]  /*97f0*/  @P0 LOP3.LUT R30, R30, 0x80, RZ, 0xfc, !PT ;  /* 0x000000801e1e0812 */ /* 0x000fe400078efcff */
[----:B------:R-:W-:Y:S02]  /*9800*/  @P1 LOP3.LUT R16, R16, 0x8000, RZ, 0xfc, !PT ;  /* 0x0000800010101812 */ /* 0x000fe400078efcff */
[----:B------:R-:W-:-:S02]  /*9810*/  ISETP.GE.AND P1, PT, R35, 0x11, PT ;  /* 0x000000112300780c */ /* 0x000fc40003f26270 */
[----:B------:R-:W-:Y:S02]  /*9820*/  LOP3.LUT R16, R16, 0xffffefff, RZ, 0xc0, !PT ;  /* 0xffffefff10107812 */ /* 0x000fe400078ec0ff */
[C---:B------:R-:W-:Y:S02]  /*9830*/  ISETP.GE.AND P0, PT, R35.reuse, 0x21, PT ;  /* 0x000000212300780c */ /* 0x040fe40003f06270 */
[----:B------:R-:W-:Y:S02]  /*9840*/  @P2 LOP3.LUT R16, R16, 0x1000, RZ, 0xfc, !PT ;  /* 0x0000100010102812 */ /* 0x000fe400078efcff */
[----:B------:R-:W-:Y:S02]  /*9850*/  ISETP.GE.AND P2, PT, R35, 0x31, PT ;  /* 0x000000312300780c */ /* 0x000fe40003f46270 */
[----:B------:R-:W-:-:S04]  /*9860*/  LOP3.LUT R16, R16, 0xfffff7ff, RZ, 0xc0, !PT ;  /* 0xfffff7ff10107812 */ /* 0x000fc800078ec0ff */
[----:B------:R-:W-:Y:S02]  /*9870*/  @P1 LOP3.LUT R16, R16, 0x800, RZ, 0xfc, !PT ;  /* 0x0000080010101812 */ /* 0x000fe400078efcff */
[----:B------:R-:W-:Y:S02]  /*9880*/  ISETP.GE.AND P1, PT, R7, UR7, PT ;  /* 0x0000000707007c0c */ /* 0x000fe4000bf26270 */
[----:B------:R-:W-:-:S04]  /*9890*/  LOP3.LUT R16, R16, 0xfffffbff, RZ, 0xc0, !PT ;  /* 0xfffffbff10107812 */ /* 0x000fc800078ec0ff */
[----:B------:R-:W-:Y:S02]  /*98a0*/  @P0 LOP3.LUT R16, R16, 0x400, RZ, 0xfc, !PT ;  /* 0x0000040010100812 */ /* 0x000fe400078efcff */
[----:B------:R-:W-:Y:S02]  /*98b0*/  ISETP.GE.AND P0, PT, R7, UR10, PT ;  /* 0x0000000a07007c0c */ /* 0x000fe4000bf06270 */
[----:B------:R-:W-:-:S04]  /*98c0*/  LOP3.LUT R16, R16, 0xffffbfff, RZ, 0xc0, !PT ;  /* 0xffffbfff10107812 */ /* 0x000fc800078ec0ff */
[----:B------:R-:W-:-:S04]  /*98d0*/  @P2 LOP3.LUT R16, R16, 0x4000, RZ, 0xfc, !PT ;  /* 0x0000400010102812 */ /* 0x000fc800078efcff */
[----:B------:R-:W-:-:S04]  /*98e0*/  LOP3.LUT R16, R16, 0xffffdfff, RZ, 0xc0, !PT ;  /* 0xffffdfff10107812 */ /* 0x000fc800078ec0ff */
[----:B------:R-:W-:-:S04]  /*98f0*/  LOP3.LUT R16, R16, 0xfffffffe, RZ, 0xc0, !PT ;  /* 0xfffffffe10107812 */ /* 0x000fc800078ec0ff */
[----:B------:R-:W-:-:S04]  /*9900*/  @P1 LOP3.LUT R16, R16, 0x1, RZ, 0xfc, !PT ;  /* 0x0000000110101812 */ /* 0x000fc800078efcff */
[----:B-1----:R-:W-:-:S07]  /*9910*/  @P0 LOP3.LUT R16, R16, 0x2000, RZ, 0xfc, !PT ;  /* 0x0000200010100812 */ /* 0x002fce00078efcff */
.L_x_84:
[----:B------:R-:W2:Y:S01]  /*9920*/  LDL R2, [R1] ;  /* 0x0000000001027983 */ /* 0x000ea20000100800 */
[----:B------:R-:W0:Y:S01]  /*9930*/  LDC R0, c[0x0][0xc38] ;  /* 0x00030e00ff007b82 */ /* 0x000e220000000800 */
[----:B------:R-:W-:Y:S05]  /*9940*/  YIELD ;  /* 0x0000000000007946 */ /* 0x000fea0003800000 */
[----:B------:R-:W-:Y:S01]  /*9950*/  ULDC.64 UR4, c[0x0][0xa28] ;  /* 0x00028a0000047ab9 */ /* 0x000fe20000000a00 */
[----:B------:R-:W-:Y:S01]  /*9960*/  IMAD.MOV.U32 R31, RZ, RZ, RZ ;  /* 0x000000ffff1f7224 */ /* 0x000fe200078e00ff */
[----:B0-----:R-:W-:-:S13]  /*9970*/  ISETP.NE.AND P0, PT, R0, 0x1, PT ;  /* 0x000000010000780c */ /* 0x001fda0003f05270 */
[----:B------:R-:W2:Y:S08]  /*9980*/  @P0 LDC R0, c[0x0][0xc3c] ;  /* 0x00030f00ff000b82 */ /* 0x000eb00000000800 */
[----:B------:R-:W0:Y:S01]  /*9990*/  @P0 LDC R3, c[0x0][0xc40] ;  /* 0x00031000ff030b82 */ /* 0x000e220000000800 */
[----:B--2---:R-:W-:-:S04]  /*99a0*/  @P0 IMAD.HI.U32 R0, R2, R0, RZ ;  /* 0x0000000002000227 */ /* 0x004fc800078e00ff */
[----:B------:R-:W-:Y:S01]  /*99b0*/  IMAD.MOV.U32 R36, RZ, RZ, R2 ;  /* 0x000000ffff247224 */ /* 0x000fe200078e0002 */
[----:B0-----:R-:W-:Y:S02]  /*99c0*/  @P0 SHF.R.U32.HI R36, RZ, R3, R0 ;  /* 0x00000003ff240219 */ /* 0x001fe40000011600 */
[----:B------:R-:W0:Y:S03]  /*99d0*/  LDC R0, c[0x0][0xc44] ;  /* 0x00031100ff007b82 */ /* 0x000e260000000800 */
[----:B------:R-:W-:Y:S01]  /*99e0*/  IMAD.MOV.U32 R26, RZ, RZ, R36 ;  /* 0x000000ffff1a7224 */ /* 0x000fe200078e0024 */
[----:B0-----:R-:W-:-:S13]  /*99f0*/  ISETP.NE.AND P0, PT, R0, 0x1, PT ;  /* 0x000000010000780c */ /* 0x001fda0003f05270 */
[----:B------:R-:W0:Y:S02]  /*9a00*/  @P0 LDC.64 R2, c[0x0][0xc48] ;  /* 0x00031200ff020b82 */ /* 0x000e240000000a00 */
[----:B0-----:R-:W-:-:S05]  /*9a10*/  @P0 IMAD.HI.U32 R2, R36, R2, RZ ;  /* 0x0000000224020227 */ /* 0x001fca00078e00ff */
[----:B------:R-:W-:Y:S02]  /*9a20*/  @P0 SHF.R.U32.HI R26, RZ, R3, R2 ;  /* 0x00000003ff1a0219 */ /* 0x000fe40000011602 */
[----:B------:R-:W-:-:S04]  /*9a30*/  ISETP.NE.U32.AND P0, PT, RZ, UR4, PT ;  /* 0x00000004ff007c0c */ /* 0x000fc8000bf05070 */
[----:B------:R-:W-:-:S13]  /*9a40*/  ISETP.NE.AND.EX P0, PT, RZ, UR5, PT, P0 ;  /* 0x00000005ff007c0c */ /* 0x000fda000bf05300 */
[----:B------:R-:W0:Y:S01]  /*9a50*/  @P0 LDC.64 R2, c[0x0][0xa28] ;  /* 0x00028a00ff020b82 */ /* 0x000e220000000a00 */
[----:B------:R-:W-:-:S04]  /*9a60*/  UIADD3 UR4, UR39, 0x22400, URZ ;  /* 0x0002240027047890 */ /* 0x000fc8000fffe03f */
[----:B------:R-:W-:Y:S01]  /*9a70*/  ULOP3.LUT UP0, URZ, UR4, 0x3ff, URZ, 0xc0, !UPT ;  /* 0x000003ff043f7892 */ /* 0x000fe2000f80c03f */
[----:B0-----:R-:W-:-:S05]  /*9a80*/  @P0 IMAD.WIDE R2, R26, 0x4, R2 ;  /* 0x000000041a020825 */ /* 0x001fca00078e0202 */
[----:B------:R0:W5:Y:S01]  /*9a90*/  @P0 LDG.E R31, desc[UR50][R2.64] ;  /* 0x00000032021f0981 */ /* 0x000162000c1e1900 */
[----:B------:R-:W-:-:S13]  /*9aa0*/  PLOP3.LUT P0, PT, PT, PT, UP0, 0x80, 0x0 ;  /* 0x000000000000781c */ /* 0x000fda0003f0f008 */
[----:B01----:R-:W-:Y:S05]  /*9ab0*/  @!P0 BRA `(.L_x_50) ;  /* 0x0000000000408947 */ /* 0x003fea0003800000 */
[----:B------:R-:W-:Y:S01]  /*9ac0*/  MOV R2, 0x0 ;  /* 0x0000000000027802 */ /* 0x000fe20000000f00 */
[----:B------:R-:W-:Y:S01]  /*9ad0*/  ULDC.64 UR6, c[0x4][0x90] ;  /* 0x0100240000067ab9 */ /* 0x000fe20000000a00 */
[----:B------:R-:W-:Y:S01]  /*9ae0*/  ULDC.64 UR8, c[0x4][0x98] ;  /* 0x0100260000087ab9 */ /* 0x000fe20000000a00 */
[----:B------:R-:W-:Y:S01]  /*9af0*/  ULDC.64 UR4, c[0x4][0x8] ;  /* 0x0100020000047ab9 */ /* 0x000fe20000000a00 */
[----:B------:R-:W-:Y:S01]  /*9b00*/  IMAD.U32 R4, RZ, RZ, UR6 ;  /* 0x00000006ff047e24 */ /* 0x000fe2000f8e00ff */
[----:B------:R-:W-:Y:S01]  /*9b10*/  MOV R5, UR7 ;  /* 0x0000000700057c02 */ /* 0x000fe20008000f00 */
[----:B------:R-:W0:Y:S01]  /*9b20*/  LDC.64 R2, c[0x4][R2] ;  /* 0x0100000002027b82 */ /* 0x000e220000000a00 */
[----:B------:R-:W-:Y:S01]  /*9b30*/  IMAD.U32 R6, RZ, RZ, UR8 ;  /* 0x00000008ff067e24 */ /* 0x000fe2000f8e00ff */
[----:B------:R-:W-:Y:S01]  /*9b40*/  MOV R8, 0x70 ;  /* 0x0000007000087802 */ /* 0x000fe20000000f00 */
[----:B------:R-:W-:Y:S02]  /*9b50*/  IMAD.U32 R7, RZ, RZ, UR9 ;  /* 0x00000009ff077e24 */ /* 0x000fe4000f8e00ff */
[----:B------:R-:W-:-:S02]  /*9b60*/  IMAD.U32 R10, RZ, RZ, UR4 ;  /* 0x00000004ff0a7e24 */ /* 0x000fc4000f8e00ff */
[----:B------:R-:W-:Y:S02]  /*9b70*/  IMAD.U32 R11, RZ, RZ, UR5 ;  /* 0x00000005ff0b7e24 */ /* 0x000fe4000f8e00ff */
[----:B------:R-:W-:Y:S02]  /*9b80*/  IMAD.MOV.U32 R12, RZ, RZ, 0x1 ;  /* 0x00000001ff0c7424 */ /* 0x000fe400078e00ff */
[----:B------:R-:W-:-:S07]  /*9b90*/  IMAD.MOV.U32 R13, RZ, RZ, RZ ;  /* 0x000000ffff0d7224 */ /* 0x000fce00078e00ff */
[----:B------:R-:W-:-:S07]  /*9ba0*/  LEPC R20, `(.L_x_50) ;  /* 0x000000001014794e */ /* 0x000fce0000000000 */
[----:B0----5:R-:W-:Y:S05]  /*9bb0*/  CALL.ABS.NOINC R2 ;  /* 0x0000000002007343 */ /* 0x021fea0003c00000 */
.L_x_50:
[----:B------:R-:W-:-:S04]  /*9bc0*/  UIADD3 UR4, UR39, 0x400, URZ ;  /* 0x0000040027047890 */ /* 0x000fc8000fffe03f */
[----:B------:R-:W-:-:S06]  /*9bd0*/  ULOP3.LUT UP0, URZ, UR4, 0x3ff, URZ, 0xc0, !UPT ;  /* 0x000003ff043f7892 */ /* 0x000fcc000f80c03f */
[----:B------:R-:W-:-:S13]  /*9be0*/  PLOP3.LUT P0, PT, PT, PT, UP0, 0x80, 0x0 ;  /* 0x000000000000781c */ /* 0x000fda0003f0f008 */
[----:B------:R-:W-:Y:S05]  /*9bf0*/  @!P0 BRA `(.L_x_51) ;  /* 0x00000000007c8947 */ /* 0x000fea0003800000 */
[----:B------:R-:W-:Y:S01]  /*9c00*/  MOV R18, 0x0 ;  /* 0x0000000000127802 */ /* 0x000fe20000000f00 */
[----:B------:R-:W-:Y:S01]  /*9c10*/  ULDC.64 UR6, c[0x4][0x90] ;  /* 0x0100240000067ab9 */ /* 0x000fe20000000a00 */
[----:B------:R-:W-:Y:S01]  /*9c20*/  ULDC.64 UR8, c[0x4][0x98] ;  /* 0x0100260000087ab9 */ /* 0x000fe20000000a00 */
[----:B------:R-:W-:Y:S01]  /*9c30*/  ULDC.64 UR4, c[0x4][0x10] ;  /* 0x0100040000047ab9 */ /* 0x000fe20000000a00 */
[----:B------:R0:W1:Y:S01]  /*9c40*/  LDC.64 R2, c[0x4][R18] ;  /* 0x0100000012027b82 */ /* 0x0000620000000a00 */
[----:B------:R-:W-:Y:S01]  /*9c50*/  IMAD.U32 R4, RZ, RZ, UR6 ;  /* 0x00000006ff047e24 */ /* 0x000fe2000f8e00ff */
[----:B------:R-:W-:Y:S01]  /*9c60*/  MOV R6, UR8 ;  /* 0x0000000800067c02 */ /* 0x000fe20008000f00 */
[----:B------:R-:W-:Y:S01]  /*9c70*/  IMAD.U32 R5, RZ, RZ, UR7 ;  /* 0x00000007ff057e24 */ /* 0x000fe2000f8e00ff */
[----:B------:R-:W-:Y:S01]  /*9c80*/  MOV R12, 0x1 ;  /* 0x00000001000c7802 */ /* 0x000fe20000000f00 */
[----:B------:R-:W-:Y:S02]  /*9c90*/  IMAD.U32 R7, RZ, RZ, UR9 ;  /* 0x00000009ff077e24 */ /* 0x000fe4000f8e00ff */
[----:B------:R-:W-:-:S02]  /*9ca0*/  IMAD.U32 R10, RZ, RZ, UR4 ;  /* 0x00000004ff0a7e24 */ /* 0x000fc4000f8e00ff */
[----:B------:R-:W-:Y:S02]  /*9cb0*/  IMAD.U32 R11, RZ, RZ, UR5 ;  /* 0x00000005ff0b7e24 */ /* 0x000fe4000f8e00ff */
[----:B------:R-:W-:Y:S02]  /*9cc0*/  IMAD.MOV.U32 R8, RZ, RZ, 0x70 ;  /* 0x00000070ff087424 */ /* 0x000fe400078e00ff */
[----:B0-----:R-:W-:-:S07]  /*9cd0*/  IMAD.MOV.U32 R13, RZ, RZ, RZ ;  /* 0x000000ffff0d7224 */ /* 0x001fce00078e00ff */
[----:B------:R-:W-:-:S07]  /*9ce0*/  LEPC R20, `(.L_x_52) ;  /* 0x000000001014794e */ /* 0x000fce0000000000 */
[----:B-1---5:R-:W-:Y:S05]  /*9cf0*/  CALL.ABS.NOINC R2 ;  /* 0x0000000002007343 */ /* 0x022fea0003c00000 */
.L_x_52:
[----:B------:R0:W1:Y:S01]  /*9d00*/  LDC.64 R2, c[0x4][R18] ;  /* 0x0100000012027b82 */ /* 0x0000620000000a00 */
[----:B------:R-:W-:Y:S01]  /*9d10*/  ULDC.64 UR6, c[0x4][0x90] ;  /* 0x0100240000067ab9 */ /* 0x000fe20000000a00 */
[----:B------:R-:W-:Y:S01]  /*9d20*/  ULDC.64 UR8, c[0x4][0x98] ;  /* 0x0100260000087ab9 */ /* 0x000fe20000000a00 */
[----:B------:R-:W-:Y:S01]  /*9d30*/  ULDC.64 UR4, c[0x4][0x18] ;  /* 0x0100060000047ab9 */ /* 0x000fe20000000a00 */
[----:B------:R-:W-:Y:S01]  /*9d40*/  IMAD.U32 R4, RZ, RZ, UR6 ;  /* 0x00000006ff047e24 */ /* 0x000fe2000f8e00ff */
[----:B------:R-:W-:Y:S01]  /*9d50*/  MOV R7, UR9 ;  /* 0x0000000900077c02 */ /* 0x000fe20008000f00 */
[----:B------:R-:W-:Y:S01]  /*9d60*/  IMAD.U32 R5, RZ, RZ, UR7 ;  /* 0x00000007ff057e24 */ /* 0x000fe2000f8e00ff */
[----:B------:R-:W-:Y:S01]  /*9d70*/  MOV R13, RZ ;  /* 0x000000ff000d7202 */ /* 0x000fe20000000f00 */
[----:B------:R-:W-:Y:S02]  /*9d80*/  IMAD.U32 R6, RZ, RZ, UR8 ;  /* 0x00000008ff067e24 */ /* 0x000fe4000f8e00ff */
[----:B------:R-:W-:-:S02]  /*9d90*/  IMAD.U32 R10, RZ, RZ, UR4 ;  /* 0x00000004ff0a7e24 */ /* 0x000fc4000f8e00ff */
[----:B------:R-:W-:Y:S02]  /*9da0*/  IMAD.U32 R11, RZ, RZ, UR5 ;  /* 0x00000005ff0b7e24 */ /* 0x000fe4000f8e00ff */
[----:B------:R-:W-:Y:S02]  /*9db0*/  IMAD.MOV.U32 R8, RZ, RZ, 0x70 ;  /* 0x00000070ff087424 */ /* 0x000fe400078e00ff */
[----:B0-----:R-:W-:-:S07]  /*9dc0*/  IMAD.MOV.U32 R12, RZ, RZ, 0x1 ;  /* 0x00000001ff0c7424 */ /* 0x001fce00078e00ff */
[----:B------:R-:W-:-:S07]  /*9dd0*/  LEPC R20, `(.L_x_51) ;  /* 0x000000001014794e */ /* 0x000fce0000000000 */
[----:B-1----:R-:W-:Y:S05]  /*9de0*/  CALL.ABS.NOINC R2 ;  /* 0x0000000002007343 */ /* 0x002fea0003c00000 */
.L_x_51:
[----:B------:R-:W-:Y:S01]  /*9df0*/  ULDC.64 UR4, c[0x0][0x9f8] ;  /* 0x00027e0000047ab9 */ /* 0x000fe20000000a00 */
[--C-:B------:R-:W-:Y:S01]  /*9e00*/  IMAD.MOV.U32 R25, RZ, RZ, R26.reuse ;  /* 0x000000ffff197224 */ /* 0x100fe200078e001a */
[----:B------:R-:W-:Y:S01]  /*9e10*/  ISETP.NE.U32.AND P0, PT, RZ, UR4, PT ;  /* 0x00000004ff007c0c */ /* 0x000fe2000bf05070 */
[----:B------:R-:W0:Y:S01]  /*9e20*/  LDC R8, c[0x0][0x430] ;  /* 0x00010c00ff087b82 */ /* 0x000e220000000800 */
[----:B------:R-:W-:Y:S01]  /*9e30*/  IMAD.MOV R5, RZ, RZ, -R26 ;  /* 0x000000ffff057224 */ /* 0x000fe200078e0a1a */
[----:B------:R-:W-:Y:S01]  /*9e40*/  ULDC UR4, c[0x0][0xc44] ;  /* 0x0003110000047ab9 */ /* 0x000fe20000000800 */
[----:B------:R-:W-:-:S13]  /*9e50*/  ISETP.NE.AND.EX P0, PT, RZ, UR5, PT, P0 ;  /* 0x00000005ff007c0c */ /* 0x000fda000bf05300 */
[----:B------:R-:W1:Y:S02]  /*9e60*/  @P0 LDC.64 R2, c[0x0][0x9f8] ;  /* 0x00027e00ff020b82 */ /* 0x000e640000000a00 */
[----:B-1----:R-:W-:-:S05]  /*9e70*/  @P0 IMAD.WIDE R2, R26, 0x4, R2 ;  /* 0x000000041a020825 */ /* 0x002fca00078e0202 */
[----:B------:R1:W5:Y:S01]  /*9e80*/  @P0 LDG.E R25, desc[UR50][R2.64] ;  /* 0x0000003202190981 */ /* 0x000362000c1e1900 */
[----:B------:R-:W-:Y:S01]  /*9e90*/  UMOV UR5, 0xffffffff ;  /* 0xffffffff00057882 */ /* 0x000fe20000000000 */
[----:B------:R-:W-:Y:S02]  /*9ea0*/  IMAD R18, R5, UR4, R36 ;  /* 0x0000000405127c24 */ /* 0x000fe4000f8e0224 */
[----:B0-----:R-:W-:Y:S05]  /*9eb0*/  BRA.DIV UR5, `(.L_x_53) ;  /* 0x0000002e05ac7947 */ /* 0x001fea000b800000 */
.L_x_102:
[----:B------:R-:W2:Y:S01]  /*9ec0*/  LDL R0, [R1+0x10] ;  /* 0x0000100001007983 */ /* 0x000ea20000100800 */
[----:B------:R-:W-:Y:S01]  /*9ed0*/  ISETP.NE.AND P0, PT, R8, 0x1, PT ;  /* 0x000000010800780c */ /* 0x000fe20003f05270 */
[----:B------:R-:W-:Y:S01]  /*9ee0*/  IMAD.MOV.U32 R28, RZ, RZ, RZ ;  /* 0x000000ffff1c7224 */ /* 0x000fe200078e00ff */
[C---:B------:R-:W-:Y:S02]  /*9ef0*/  LOP3.LUT P1, RZ, R16.reuse, 0x200, RZ, 0xc0, !PT ;  /* 0x0000020010ff7812 */ /* 0x040fe4000782c0ff */
[----:B-----5:R-:W-:Y:S02]  /*9f00*/  SHF.R.S32.HI R32, RZ, 0x1f, R25 ;  /* 0x0000001fff207819 */ /* 0x020fe40000011419 */
[----:B------:R-:W-:-:S07]  /*9f10*/  LOP3.LUT R16, R16, 0xfffffeff, RZ, 0xc0, !PT ;  /* 0xfffffeff10107812 */ /* 0x000fce00078ec0ff */
[----:B-1----:R-:W0:Y:S01]  /*9f20*/  @P0 LDC R3, c[0x0][0x434] ;  /* 0x00010d00ff030b82 */ /* 0x002e220000000800 */
[----:B------:R-:W-:-:S07]  /*9f30*/  @P0 LOP3.LUT R16, R16, 0x100, RZ, 0xfc, !PT ;  /* 0x0000010010100812 */ /* 0x000fce00078efcff */
[----:B------:R-:W1:Y:S08]  /*9f40*/  @P0 LDC R5, c[0x0][0x438] ;  /* 0x00010e00ff050b82 */ /* 0x000e700000000800 */
[----:B------:R-:W3:Y:S01]  /*9f50*/  @P1 LDC.64 R6, c[0x0][0x428] ;  /* 0x00010a00ff061b82 */ /* 0x000ee20000000a00 */
[----:B--2---:R-:W-:-:S04]  /*9f60*/  IMAD.IADD R34, R0, 0x1, R31 ;  /* 0x0000000100227824 */ /* 0x004fc800078e021f */
[----:B0-----:R-:W-:-:S04]  /*9f70*/  @P0 IMAD.HI.U32 R0, R34, R3, RZ ;  /* 0x0000000322000227 */ /* 0x001fc800078e00ff */
[----:B------:R-:W-:Y:S01]  /*9f80*/  IMAD.MOV.U32 R9, RZ, RZ, R34 ;  /* 0x000000ffff097224 */ /* 0x000fe200078e0022 */
[----:B-1----:R-:W-:Y:S01]  /*9f90*/  @P0 SHF.R.U32.HI R9, RZ, R5, R0 ;  /* 0x00000005ff090219 */ /* 0x002fe20000011600 */
[----:B---3--:R-:W-:Y:S01]  /*9fa0*/  @P1 IMAD R0, R32, R6, RZ ;  /* 0x0000000620001224 */ /* 0x008fe200078e02ff */
[----:B------:R-:W0:Y:S02]  /*9fb0*/  @P1 LDC.64 R4, c[0x0][0x418] ;  /* 0x00010600ff041b82 */ /* 0x000e240000000a00 */
[----:B------:R-:W-:Y:S01]  /*9fc0*/  @P1 SHF.R.S32.HI R3, RZ, 0x1f, R9 ;  /* 0x0000001fff031819 */ /* 0x000fe20000011409 */
[----:B------:R-:W-:Y:S01]  /*9fd0*/  @P1 IMAD R7, R25, R7, R0 ;  /* 0x0000000719071224 */ /* 0x000fe200078e0200 */
[----:B------:R-:W-:-:S05]  /*9fe0*/  @P1 MOV R2, R9 ;  /* 0x0000000900021202 */ /* 0x000fca0000000f00 */
[----:B------:R-:W-:-:S04]  /*9ff0*/  @P1 IMAD.WIDE.U32 R2, R25, R6, R2 ;  /* 0x0000000619021225 */ /* 0x000fc800078e0002 */
[----:B------:R-:W-:Y:S01]  /*a000*/  @P1 IMAD.IADD R0, R3, 0x1, R7 ;  /* 0x0000000103001824 */ /* 0x000fe200078e0207 */
[----:B0-----:R-:W-:-:S04]  /*a010*/  @P1 LEA R4, P0, R2, R4, 0x2 ;  /* 0x0000000402041211 */ /* 0x001fc800078010ff */
[----:B------:R-:W-:-:S05]  /*a020*/  @P1 LEA.HI.X R5, R2, R5, R0, 0x2, P0 ;  /* 0x0000000502051211 */ /* 0x000fca00000f1400 */
[----:B------:R0:W5:Y:S01]  /*a030*/  @P1 LDG.E R28, desc[UR50][R4.64] ;  /* 0x00000032041c1981 */ /* 0x000162000c1e1900 */
[----:B------:R-:W-:Y:S01]  /*a040*/  IMAD.U32 R0, RZ, RZ, UR41 ;  /* 0x00000029ff007e24 */ /* 0x000fe2000f8e00ff */
[----:B------:R-:W-:Y:S01]  /*a050*/  LOP3.LUT R16, R16, 0xffffff7f, RZ, 0xc0, !PT ;  /* 0xffffff7f10107812 */ /* 0x000fe200078ec0ff */
[----:B------:R-:W-:Y:S01]  /*a060*/  IMAD.MOV R3, RZ, RZ, -R9 ;  /* 0x000000ffff037224 */ /* 0x000fe200078e0a09 */
[----:B------:R-:W-:Y:S02]  /*a070*/  SHF.R.S32.HI R24, RZ, 0x1f, R18 ;  /* 0x0000001fff187819 */ /* 0x000fe40000011412 */
[----:B------:R-:W-:Y:S01]  /*a080*/  ISETP.NE.AND P0, PT, R0, 0x3, PT ;  /* 0x000000030000780c */ /* 0x000fe20003f05270 */
[----:B------:R-:W-:-:S12]  /*a090*/  IMAD R34, R8, R3, R34 ;  /* 0x0000000308227224 */ /* 0x000fd800078e0222 */
[----:B------:R-:W-:Y:S01]  /*a0a0*/  @P0 LOP3.LUT R16, R16, 0x80, RZ, 0xfc, !PT ;  /* 0x0000008010100812 */ /* 0x000fe200078efcff */
[----:B0-----:R-:W-:Y:S06]  /*a0b0*/  @!P0 BRA `(.L_x_54) ;  /* 0x0000000000048947 */ /* 0x001fec0003800000 */
[----:B------:R-:W-:Y:S01]  /*a0c0*/  BPT.TRAP 0x1 ;  /* 0x000000040000795c */ /* 0x000fe20000300000 */
.L_x_54:
[----:B------:R-:W-:Y:S01]  /*a0d0*/  LEA R19, R17, UR39, 0x3 ;  /* 0x0000002711137c11 */ /* 0x000fe2000f8e18ff */
[----:B------:R-:W-:Y:S01]  /*a0e0*/  BSSY B0, `(.L_x_55) ;  /* 0x0000004000007945 */ /* 0x000fe20003800000 */
[----:B------:R-:W-:-:S04]  /*a0f0*/  SHF.L.U32 R0, R22, 0x1f, RZ ;  /* 0x0000001f16007819 */ /* 0x000fc800000006ff */
[----:B------:R-:W0:Y:S02]  /*a100*/  SYNCS.PHASECHK.TRANS64.TRYWAIT P0, [R19+URZ+0x28c40], R0 ;  /* 0x028c4000130075a7 */ /* 0x000e24000800017f */
[----:B0-----:R-:W-:Y:S05]  /*a110*/  @!P0 BRA `(.L_x_56) ;  /* 0x0000002c00488947 */ /* 0x001fea0003800000 */
.L_x_103:
[----:B------:R-:W-:Y:S05]  /*a120*/  BSYNC B0 ;  /* 0x0000000000007941 */ /* 0x000fea0003800000 */
.L_x_55:
[----:B0-----:R-:W-:Y:S01]  /*a130*/  SHF.R.S32.HI R0, RZ, 0x1f, R34 ;  /* 0x0000001fff007819 */ /* 0x001fe20000011422 */
[----:B------:R-:W-:Y:S01]  /*a140*/  ULDC.64 UR4, c[0x0][0x300] ;  /* 0x0000c00000047ab9 */ /* 0x000fe20000000a00 */
[----:B------:R-:W0:Y:S01]  /*a150*/  S2R R20, SR_TID.X ;  /* 0x0000000000147919 */ /* 0x000e220000002100 */
[----:B------:R-:W-:Y:S01]  /*a160*/  LOP3.LUT P1, RZ, R16, 0x1, RZ, 0xc0, !PT ;  /* 0x0000000110ff7812 */ /* 0x000fe2000782c0ff */
[----:B------:R-:W-:Y:S02]  /*a170*/  IMAD R4, R17, 0x1000, R33 ;  /* 0x0000100011047824 */ /* 0x000fe400078e0221 */
[----:B------:R-:W-:Y:S01]  /*a180*/  IMAD R3, R0, UR4, RZ ;  /* 0x0000000400037c24 */ /* 0x000fe2000f8e02ff */
[----:B------:R1:W-:Y:S03]  /*a190*/  STL [R1+0x4], R0 ;  /* 0x0000040001007387 */ /* 0x0003e60000100800 */
[----:B------:R-:W-:-:S02]  /*a1a0*/  IMAD R5, R34, UR5, R3 ;  /* 0x0000000522057c24 */ /* 0x000fc4000f8e0203 */
[----:B------:R-:W-:Y:S01]  /*a1b0*/  IMAD.WIDE.U32 R2, R34, UR4, RZ ;  /* 0x0000000422027c25 */ /* 0x000fe2000f8e00ff */
[----:B------:R-:W-:Y:S01]  /*a1c0*/  ULDC.64 UR4, c[0x0][0x310] ;  /* 0x0000c40000047ab9 */ /* 0x000fe20000000a00 */
[----:B-1---5:R-:W-:-:S03]  /*a1d0*/  SHF.R.S32.HI R0, RZ, 0x1f, R28 ;  /* 0x0000001fff007819 */ /* 0x022fc6000001141c */
[----:B------:R-:W-:Y:S02]  /*a1e0*/  IADD3 R3, R3, R5, RZ ;  /* 0x0000000503037210 */ /* 0x000fe40007ffe0ff */
[----:B------:R-:W-:Y:S01]  /*a1f0*/  IMAD R5, R0, UR4, RZ ;  /* 0x0000000400057c24 */ /* 0x000fe2000f8e02ff */
[----:B------:R1:W-:Y:S01]  /*a200*/  STL [R1+0x8], R0 ;  /* 0x0000080001007387 */ /* 0x0003e20000100800 */
[----:B------:R-:W-:-:S04]  /*a210*/  IMAD.WIDE.U32 R2, R28, UR4, R2 ;  /* 0x000000041c027c25 */ /* 0x000fc8000f8e0002 */
[----:B------:R-:W-:Y:S01]  /*a220*/  IMAD R5, R28, UR5, R5 ;  /* 0x000000051c057c24 */ /* 0x000fe2000f8e0205 */
[----:B------:R-:W-:-:S03]  /*a230*/  ULDC.64 UR4, c[0x0][0x308] ;  /* 0x0000c20000047ab9 */ /* 0x000fc60000000a00 */
[----:B------:R-:W-:Y:S02]  /*a240*/  IMAD.IADD R3, R3, 0x1, R5 ;  /* 0x0000000103037824 */ /* 0x000fe400078e0205 */
[----:B------:R-:W-:Y:S02]  /*a250*/  IMAD R5, R24, UR4, RZ ;  /* 0x0000000418057c24 */ /* 0x000fe4000f8e02ff */
[----:B------:R-:W-:-:S04]  /*a260*/  IMAD.WIDE.U32 R2, R18, UR4, R2 ;  /* 0x0000000412027c25 */ /* 0x000fc8000f8e0002 */
[----:B------:R-:W-:Y:S01]  /*a270*/  IMAD R5, R18, UR5, R5 ;  /* 0x0000000512057c24 */ /* 0x000fe2000f8e0205 */
[----:B------:R-:W-:Y:S01]  /*a280*/  ULDC.64 UR4, c[0x0][0x2e8] ;  /* 0x0000ba0000047ab9 */ /* 0x000fe20000000a00 */
[----:B0-----:R-:W-:Y:S01]  /*a290*/  IMAD.SHL.U32 R20, R20, 0x8, RZ ;  /* 0x0000000814147824 */ /* 0x001fe200078e00ff */
[----:B-1----:R-:W-:Y:S01]  /*a2a0*/  LEA R0, P0, R2, UR4, 0x1 ;  /* 0x0000000402007c11 */ /* 0x002fe2000f8008ff */
[----:B------:R-:W-:Y:S01]  /*a2b0*/  IMAD.IADD R5, R3, 0x1, R5 ;  /* 0x0000000103057824 */ /* 0x000fe200078e0205 */
[----:B------:R-:W-:Y:S02]  /*a2c0*/  UMOV UR4, 0xffffffff ;  /* 0xffffffff00047882 */ /* 0x000fe40000000000 */
[----:B------:R-:W-:Y:S02]  /*a2d0*/  LOP3.LUT R20, R20, 0x38, RZ, 0xc0, !PT ;  /* 0x0000003814147812 */ /* 0x000fe400078ec0ff */
[----:B------:R-:W-:Y:S01]  /*a2e0*/  LEA.HI.X R5, R2, UR5, R5, 0x1, P0 ;  /* 0x0000000502057c11 */ /* 0x000fe200080f0c05 */
[----:B------:R-:W-:Y:S06]  /*a2f0*/  BRA.DIV UR4, `(.L_x_57) ;  /* 0x0000002a04e47947 */ /* 0x000fec000b800000 */
[----:B------:R-:W0:Y:S01]  /*a300*/  SHFL.IDX PT, R14, R0, RZ, 0x181f ;  /* 0x00181fff000e7589 */ /* 0x000e2200000e0000 */
[C---:B------:R-:W-:Y:S02]  /*a310*/  ISETP.GE.AND P4, PT, R35.reuse, 0x1, PT ;  /* 0x000000012300780c */ /* 0x040fe40003f86270 */
[C---:B------:R-:W-:Y:S01]  /*a320*/  ISETP.GE.AND P3, PT, R35.reuse, 0x11, PT ;  /* 0x000000112300780c */ /* 0x040fe20003f66270 */
[----:B------:R-:W1:Y:S01]  /*a330*/  SHFL.IDX PT, R2, R5, RZ, 0x181f ;  /* 0x00181fff05027589 */ /* 0x000e6200000e0000 */
[----:B------:R-:W-:-:S03]  /*a340*/  ISETP.GE.AND P2, PT, R35, 0x21, PT ;  /* 0x000000212300780c */ /* 0x000fc60003f46270 */
[----:B------:R-:W-:Y:S06]  /*a350*/  SHFL.IDX PT, R8, R5, 0x1, 0x181f ;  /* 0x00381f0005087f89 */ /* 0x000fec00000e0000 */
[C---:B------:R-:W-:Y:S02]  /*a360*/  @P4 LEA R7, R4.reuse, UR39, 0x1 ;  /* 0x0000002704074c11 */ /* 0x040fe4000f8e08ff */
[----:B------:R-:W-:Y:S02]  /*a370*/  @P3 LEA R9, R4, UR39, 0x1 ;  /* 0x0000002704093c11 */ /* 0x000fe4000f8e08ff */
[----:B0-----:R-:W-:-:S02]  /*a380*/  @P4 LEA R3, P0, R20, R14, 0x1 ;  /* 0x0000000e14034211 */ /* 0x001fc400078008ff */
[----:B------:R-:W0:Y:S02]  /*a390*/  SHFL.IDX PT, R14, R0, 0x1, 0x181f ;  /* 0x00381f00000e7f89 */ /* 0x000e2400000e0000 */
[----:B-1----:R-:W-:-:S04]  /*a3a0*/  @P4 IADD3.X R2, RZ, R2, RZ, P0, !PT ;  /* 0x00000002ff024210 */ /* 0x002fc800007fe4ff */
[----:B------:R-:W-:-:S04]  /*a3b0*/  @P4 LOP3.LUT R3, R3, R2, RZ, 0x3c, !PT ;  /* 0x0000000203034212 */ /* 0x000fc800078e3cff */
[----:B------:R-:W-:-:S04]  /*a3c0*/  @P4 LOP3.LUT R2, R3, R2, RZ, 0x3c, !PT ;  /* 0x0000000203024212 */ /* 0x000fc800078e3cff */
[----:B------:R-:W-:-:S05]  /*a3d0*/  @P4 LOP3.LUT R3, R3, R2, RZ, 0x3c, !PT ;  /* 0x0000000203034212 */ /* 0x000fca00078e3cff */
[----:B------:R1:W-:Y:S01]  /*a3e0*/  @P4 LDGSTS.E.BYPASS.LTC128B.128 [R7+0x22400], desc[UR50][R2.64], !P1 ;  /* 0x2240000002074fae */ /* 0x0003e2000c901d72 */
[----:B0-----:R-:W-:-:S03]  /*a3f0*/  @P3 LEA R6, P0, R20, R14, 0x1 ;  /* 0x0000000e14063211 */ /* 0x001fc600078008ff */
[----:B------:R-:W0:Y:S02]  /*a400*/  SHFL.IDX PT, R14, R0, 0x2, 0x181f ;  /* 0x00581f00000e7f89 */ /* 0x000e2400000e0000 */
[----:B------:R-:W-:Y:S02]  /*a410*/  @P3 IMAD.X R8, RZ, RZ, R8, P0 ;  /* 0x000000ffff083224 */ /* 0x000fe400000e0608 */
[----:B-1----:R-:W1:Y:S02]  /*a420*/  SHFL.IDX PT, R2, R5, 0x2, 0x181f ;  /* 0x00581f0005027f89 */ /* 0x002e6400000e0000 */
[----:B------:R-:W-:Y:S02]  /*a430*/  @P3 IMAD.MOV.U32 R3, RZ, RZ, R8 ;  /* 0x000000ffff033224 */ /* 0x000fe400078e0008 */
[----:B------:R-:W2:Y:S01]  /*a440*/  SHFL.IDX PT, R5, R5, 0x3, 0x181f ;  /* 0x00781f0005057f89 */ /* 0x000ea200000e0000 */
[----:B0-----:R-:W-:-:S03]  /*a450*/  @P2 LEA R7, P0, R20, R14, 0x1 ;  /* 0x0000000e14072211 */ /* 0x001fc600078008ff */
[----:B------:R0:W3:Y:S02]  /*a460*/  SHFL.IDX PT, R14, R0, 0x3, 0x181f ;  /* 0x00781f00000e7f89 */ /* 0x0000e400000e0000 */
[----:B-1----:R-:W-:Y:S02]  /*a470*/  @P2 IMAD.X R10, RZ, RZ, R2, P0 ;  /* 0x000000ffff0a2224 */ /* 0x002fe400000e0602 */
[----:B------:R-:W-:Y:S01]  /*a480*/  @P3 IMAD.MOV.U32 R2, RZ, RZ, R6 ;  /* 0x000000ffff023224 */ /* 0x000fe200078e0006 */
[----:B------:R-:W-:-:S04]  /*a490*/  @P2 LEA R6, R4, UR39, 0x1 ;  /* 0x0000002704062c11 */ /* 0x000fc8000f8e08ff */
[----:B------:R1:W-:Y:S02]  /*a4a0*/  @P3 LDGSTS.E.BYPASS.LTC128B.128 [R9+0x22c00], desc[UR50][R2.64], !P1 ;  /* 0x22c0000002093fae */ /* 0x0003e4000c901d72 */
[----:B-1----:R-:W-:Y:S01]  /*a4b0*/  @P2 MOV R2, R7 ;  /* 0x0000000700022202 */ /* 0x002fe20000000f00 */
[----:B------:R-:W-:-:S05]  /*a4c0*/  @P2 IMAD.MOV.U32 R3, RZ, RZ, R10 ;  /* 0x000000ffff032224 */ /* 0x000fca00078e000a */
[----:B--23--:R0:W-:Y:S02]  /*a4d0*/  @P2 LDGSTS.E.BYPASS.LTC128B.128 [R6+0x23400], desc[UR50][R2.64], !P1 ;  /* 0x2340000002062fae */ /* 0x00c1e4000c901d72 */
.L_x_113:
[----:B------:R-:W-:-:S13]  /*a4e0*/  ISETP.GE.AND P2, PT, R35, 0x31, PT ;  /* 0x000000312300780c */ /* 0x000fda0003f46270 */
[----:B0-----:R-:W-:-:S05]  /*a4f0*/  @P2 LEA R2, P0, R20, R14, 0x1 ;  /* 0x0000000e14022211 */ /* 0x001fca00078008ff */
[----:B------:R-:W-:Y:S01]  /*a500*/  @P2 IMAD.X R3, RZ, RZ, R5, P0 ;  /* 0x000000ffff032224 */ /* 0x000fe200000e0605 */
[----:B------:R-:W-:Y:S02]  /*a510*/  @P2 LEA R5, R4, UR39, 0x1 ;  /* 0x0000002704052c11 */ /* 0x000fe4000f8e08ff */
[----:B------:R-:W-:-:S03]  /*a520*/  PLOP3.LUT P0, PT, PT, PT, PT, 0x80, 0x0 ;  /* 0x000000000000781c */ /* 0x000fc60003f0f070 */
[----:B------:R-:W-:Y:S01]  /*a530*/  @!PT LDS RZ, [RZ] ;  /* 0x00000000fffff984 */ /* 0x000fe20000000800 */
[----:B------:R-:W-:Y:S01]  /*a540*/  @!PT LDS RZ, [RZ] ;  /* 0x00000000fffff984 */ /* 0x000fe20000000800 */
[----:B------:R-:W-:Y:S01]  /*a550*/  @!PT LDS RZ, [RZ] ;  /* 0x00000000fffff984 */ /* 0x000fe20000000800 */
[----:B------:R0:W-:Y:S01]  /*a560*/  @P2 LDGSTS.E.BYPASS.LTC128B.128 [R5+0x23c00], desc[UR50][R2.64], !P1 ;  /* 0x23c0000002052fae */ /* 0x0001e2000c901d72 */
[----:B------:R-:W-:-:S09]  /*a570*/  NOP ;  /* 0x0000000000007918 */ /* 0x000fd20000000000 */
.L_x_58:
[----:B------:R-:W-:Y:S02]  /*a580*/  PLOP3.LUT P1, PT, P1, P0, PT, 0xa2, 0x0 ;  /* 0x000000000000781c */ /* 0x000fe40000f21472 */
[----:B------:R-:W-:-:S08]  /*a590*/  @P0 R2UR P1, UR4, R19 ;  /* 0x00000000130402ca */ /* 0x000fd00000020000 */
[----:B------:R-:W-:-:S05]  /*a5a0*/  @P0 PLOP3.LUT P0, PT, P1, PT, PT, 0x80, 0x0 ;  /* 0x000000000000081c */ /* 0x000fca0000f0f070 */
[----:B------:R-:W-:Y:S01]  /*a5b0*/  @!P1 SYNCS.ARRIVE.TRANS64.RED.A0T1 RZ, [UR4+0x28c30], RZ ;  /* 0x028c30ffffff99a7 */ /* 0x000fe20008200404 */
[----:B------:R-:W-:Y:S07]  /*a5c0*/  @!P1 ARRIVES.LDGSTSBAR.64.TRANSCNT [UR4+0x28c30] ;  /* 0x028c3000ff0099b0 */ /* 0x000fee0008000a84 */
[----:B------:R-:W-:Y:S05]  /*a5d0*/  @P0 BRA.U.ANY `(.L_x_58) ;  /* 0xfffffffd00e80947 */ /* 0x000fea000393ffff */
[----:B------:R-:W-:Y:S01]  /*a5e0*/  NOP ;  /* 0x0000000000007918 */ /* 0x000fe20000000000 */
[----:B------:R-:W-:-:S05]  /*a5f0*/  IMAD.U32 R0, RZ, RZ, UR41 ;  /* 0x00000029ff007e24 */ /* 0x000fca000f8e00ff */
[----:B------:R-:W-:-:S13]  /*a600*/  ISETP.NE.AND P2, PT, R0, 0x3, PT ;  /* 0x000000030000780c */ /* 0x000fda0003f45270 */
[----:B------:R-:W-:Y:S05]  /*a610*/  @!P2 BRA `(.L_x_59) ;  /* 0x000000000004a947 */ /* 0x000fea0003800000 */
[----:B------:R-:W-:Y:S01]  /*a620*/  BPT.TRAP 0x1 ;  /* 0x000000040000795c */ /* 0x000fe20000300000 */
.L_x_59:
[----:B------:R1:W-:Y:S02]  /*a630*/  SYNCS.ARRIVE.TRANS64.A1T0 RZ, [R19+URZ+0x28c30], RZ ;  /* 0x028c30ff13ff79a7 */ /* 0x0003e4000810003f */
[----:B------:R-:W-:Y:S05]  /*a640*/  WARPSYNC.ALL ;  /* 0x0000000000007948 */ /* 0x000fea0003800000 */
[----:B------:R-:W-:-:S04]  /*a650*/  UIADD3 UR4, UR39, 0x20400, URZ ;  /* 0x0002040027047890 */ /* 0x000fc8000fffe03f */
[----:B------:R-:W-:Y:S01]  /*a660*/  ULOP3.LUT UP0, URZ, UR4, 0x3ff, URZ, 0xc0, !UPT ;  /* 0x000003ff043f7892 */ /* 0x000fe2000f80c03f */
[----:B------:R-:W-:Y:S05]  /*a670*/  BAR.SYNC.DEFER_BLOCKING 0x8, 0x100 ;  /* 0x0204000000007b1d */ /* 0x000fea0000010000 */
[----:B------:R-:W-:-:S13]  /*a680*/  PLOP3.LUT P0, PT, PT, PT, UP0, 0x80, 0x0 ;  /* 0x000000000000781c */ /* 0x000fda0003f0f008 */
[----:B------:R-:W-:Y:S05]  /*a690*/  @!P0 BRA `(.L_x_60) ;  /* 0x0000000000408947 */ /* 0x000fea0003800000 */
[----:B0-----:R-:W-:Y:S01]  /*a6a0*/  MOV R2, 0x0 ;  /* 0x0000000000027802 */ /* 0x001fe20000000f00 */
        /* <DEDUP_REMOVED lines=14> */
[----:B01----:R-:W-:Y:S05]  /*a790*/  CALL.ABS.NOINC R2 ;  /* 0x0000000002007343 */ /* 0x003fea0003c00000 */
.L_x_60:
[----:B------:R-:W2:Y:S01]  /*a7a0*/  LDL R20, [R1] ;  /* 0x0000000001147983 */ /* 0x000ea20000100800 */
[----:B------:R-:W3:Y:S01]  /*a7b0*/  LDC R4, c[0x0][0x448] ;  /* 0x00011200ff047b82 */ /* 0x000ee20000000800 */
[----:B------:R-:W-:Y:S01]  /*a7c0*/  IMAD.MOV R0, RZ, RZ, -R36 ;  /* 0x000000ffff007224 */ /* 0x000fe200078e0a24 */
[----:B------:R-:W-:Y:S01]  /*a7d0*/  ULDC UR4, c[0x0][0xc38] ;  /* 0x00030e0000047ab9 */ /* 0x000fe20000000800 */
[----:B------:R-:W4:Y:S01]  /*a7e0*/  S2R R9, SR_TID.X ;  /* 0x0000000000097919 */ /* 0x000f220000002100 */
[----:B------:R-:W-:Y:S02]  /*a7f0*/  LOP3.LUT P5, RZ, R16, 0x2000, RZ, 0xc0, !PT ;  /* 0x0000200010ff7812 */ /* 0x000fe400078ac0ff */
[----:B------:R-:W-:Y:S02]  /*a800*/  LEA R8, R33, UR39, 0x1 ;  /* 0x0000002721087c11 */ /* 0x000fe4000f8e08ff */
[----:B---3--:R-:W-:Y:S01]  /*a810*/  ISETP.NE.AND P0, PT, R4, 0x1, PT ;  /* 0x000000010400780c */ /* 0x008fe20003f05270 */
[----:B----4-:R-:W-:-:S12]  /*a820*/  IMAD.SHL.U32 R9, R9, 0x8, RZ ;  /* 0x0000000809097824 */ /* 0x010fd800078e00ff */
[----:B0-----:R-:W0:Y:S01]  /*a830*/  @P0 LDC R3, c[0x0][0x44c] ;  /* 0x00011300ff030b82 */ /* 0x001e220000000800 */
[----:B------:R-:W-:-:S07]  /*a840*/  LOP3.LUT R9, R9, 0x38, RZ, 0xc0, !PT ;  /* 0x0000003809097812 */ /* 0x000fce00078ec0ff */
[----:B------:R-:W3:Y:S01]  /*a850*/  @P0 LDC R2, c[0x0][0x450] ;  /* 0x00011400ff020b82 */ /* 0x000ee20000000800 */
[----:B--2---:R-:W-:Y:S01]  /*a860*/  IMAD R0, R0, UR4, R20 ;  /* 0x0000000400007c24 */ /* 0x004fe2000f8e0214 */
[----:B------:R-:W-:-:S03]  /*a870*/  ULDC.64 UR4, c[0x0][0x2d8] ;  /* 0x0000b60000047ab9 */ /* 0x000fc60000000a00 */
[----:B------:R-:W-:-:S04]  /*a880*/  IMAD R6, R0, 0x40, R23 ;  /* 0x0000004000067824 */ /* 0x000fc800078e0217 */
[----:B0-----:R-:W-:Y:S01]  /*a890*/  @P0 IMAD.HI.U32 R3, R6, R3, RZ ;  /* 0x0000000306030227 */ /* 0x001fe200078e00ff */
[----:B------:R-:W-:-:S04]  /*a8a0*/  MOV R5, R6 ;  /* 0x0000000600057202 */ /* 0x000fc80000000f00 */
[----:B---3--:R-:W-:-:S05]  /*a8b0*/  @P0 SHF.R.U32.HI R5, RZ, R2, R3 ;  /* 0x00000002ff050219 */ /* 0x008fca0000011603 */
[----:B------:R-:W-:-:S04]  /*a8c0*/  IMAD.MOV R3, RZ, RZ, -R5 ;  /* 0x000000ffff037224 */ /* 0x000fc800078e0a05 */
[----:B------:R-:W-:Y:S01]  /*a8d0*/  IMAD R4, R4, R3, R6 ;  /* 0x0000000304047224 */ /* 0x000fe200078e0206 */
[----:B------:R-:W-:Y:S01]  /*a8e0*/  SHF.R.S32.HI R6, RZ, 0x1f, R26 ;  /* 0x0000001fff067819 */ /* 0x000fe2000001141a */
[----:B------:R-:W-:-:S04]  /*a8f0*/  IMAD R3, R24, UR4, RZ ;  /* 0x0000000418037c24 */ /* 0x000fc8000f8e02ff */
[C---:B------:R-:W-:Y:S02]  /*a900*/  IMAD R7, R18.reuse, UR5, R3 ;  /* 0x0000000512077c24 */ /* 0x040fe4000f8e0203 */
[----:B------:R-:W-:Y:S01]  /*a910*/  IMAD.WIDE.U32 R2, R18, UR4, RZ ;  /* 0x0000000412027c25 */ /* 0x000fe2000f8e00ff */
[----:B------:R-:W-:-:S03]  /*a920*/  ULDC.64 UR4, c[0x0][0x2e0] ;  /* 0x0000b80000047ab9 */ /* 0x000fc60000000a00 */
[----:B------:R-:W-:Y:S02]  /*a930*/  IMAD.IADD R3, R3, 0x1, R7 ;  /* 0x0000000103037824 */ /* 0x000fe400078e0207 */
[----:B------:R-:W-:Y:S01]  /*a940*/  IMAD R7, R6, UR4, RZ ;  /* 0x0000000406077c24 */ /* 0x000fe2000f8e02ff */
[----:B------:R-:W-:Y:S01]  /*a950*/  SHF.R.S32.HI R6, RZ, 0x1f, R5 ;  /* 0x0000001fff067819 */ /* 0x000fe20000011405 */
[----:B------:R-:W-:-:S04]  /*a960*/  IMAD.WIDE.U32 R2, R26, UR4, R2 ;  /* 0x000000041a027c25 */ /* 0x000fc8000f8e0002 */
[----:B------:R-:W-:Y:S01]  /*a970*/  IMAD R7, R26, UR5, R7 ;  /* 0x000000051a077c24 */ /* 0x000fe2000f8e0207 */
[----:B------:R-:W-:Y:S02]  /*a980*/  ULDC.64 UR4, c[0x0][0x2d0] ;  /* 0x0000b40000047ab9 */ /* 0x000fe40000000a00 */
[----:B------:R-:W-:Y:S02]  /*a990*/  IMAD R6, R6, UR4, RZ ;  /* 0x0000000406067c24 */ /* 0x000fe4000f8e02ff */
[----:B------:R-:W-:Y:S02]  /*a9a0*/  IMAD.IADD R3, R3, 0x1, R7 ;  /* 0x0000000103037824 */ /* 0x000fe400078e0207 */
[C---:B------:R-:W-:Y:S02]  /*a9b0*/  IMAD R7, R5.reuse, UR5, R6 ;  /* 0x0000000505077c24 */ /* 0x040fe4000f8e0206 */
[----:B------:R-:W-:Y:S01]  /*a9c0*/  IMAD.WIDE.U32 R2, R5, UR4, R2 ;  /* 0x0000000405027c25 */ /* 0x000fe2000f8e0002 */
[----:B------:R-:W-:Y:S01]  /*a9d0*/  SHF.R.S32.HI R5, RZ, 0x1f, R4 ;  /* 0x0000001fff057819 */ /* 0x000fe20000011404 */
[----:B------:R-:W-:-:S02]  /*a9e0*/  ULDC.64 UR4, c[0x0][0x2c8] ;  /* 0x0000b20000047ab9 */ /* 0x000fc40000000a00 */
[----:B------:R-:W-:Y:S02]  /*a9f0*/  IMAD.IADD R3, R3, 0x1, R7 ;  /* 0x0000000103037824 */ /* 0x000fe400078e0207 */
[----:B------:R-:W-:Y:S02]  /*aa00*/  IMAD R5, R5, UR4, RZ ;  /* 0x0000000405057c24 */ /* 0x000fe4000f8e02ff */
[----:B------:R-:W-:-:S04]  /*aa10*/  IMAD.WIDE.U32 R2, R4, UR4, R2 ;  /* 0x0000000404027c25 */ /* 0x000fc8000f8e0002 */
[----:B------:R-:W-:Y:S01]  /*aa20*/  IMAD R5, R4, UR5, R5 ;  /* 0x0000000504057c24 */ /* 0x000fe2000f8e0205 */
[----:B------:R-:W-:Y:S02]  /*aa30*/  ULDC.64 UR4, c[0x0][0x280] ;  /* 0x0000a00000047ab9 */ /* 0x000fe40000000a00 */
[----:B------:R-:W-:Y:S01]  /*aa40*/  LEA R4, P0, R2, UR4, 0x1 ;  /* 0x0000000402047c11 */ /* 0x000fe2000f8008ff */
[----:B------:R-:W-:Y:S01]  /*aa50*/  UMOV UR4, 0xffffffff ;  /* 0xffffffff00047882 */ /* 0x000fe20000000000 */
[----:B------:R-:W-:-:S04]  /*aa60*/  IADD3 R5, R3, R5, RZ ;  /* 0x0000000503057210 */ /* 0x000fc80007ffe0ff */
[----:B------:R-:W-:Y:S01]  /*aa70*/  LEA.HI.X R5, R2, UR5, R5, 0x1, P0 ;  /* 0x0000000502057c11 */ /* 0x000fe200080f0c05 */
[----:B------:R-:W-:Y:S06]  /*aa80*/  BRA.DIV UR4, `(.L_x_61) ;  /* 0x0000002a043c7947 */ /* 0x000fec000b800000 */
[----:B------:R-:W0:Y:S01]  /*aa90*/  SHFL.IDX PT, R14, R4, RZ, 0x181f ;  /* 0x00181fff040e7589 */ /* 0x000e2200000e0000 */
[----:B------:R-:W-:-:S03]  /*aaa0*/  IMAD R0, R0, 0x40, R37 ;  /* 0x0000004000007824 */ /* 0x000fc600078e0225 */
[----:B------:R-:W2:Y:S02]  /*aab0*/  SHFL.IDX PT, R2, R5, RZ, 0x181f ;  /* 0x00181fff05027589 */ /* 0x000ea400000e0000 */
[C---:B------:R-:W-:Y:S02]  /*aac0*/  ISETP.GE.AND P0, PT, R0.reuse, UR37, PT ;  /* 0x0000002500007c0c */ /* 0x040fe4000bf06270 */
[----:B------:R-:W-:Y:S01]  /*aad0*/  SHFL.IDX PT, R6, R5, 0x1, 0x181f ;  /* 0x00381f0005067f89 */ /* 0x000fe200000e0000 */
[----:B------:R-:W-:-:S10]  /*aae0*/  IADD3 R7, R0, 0x10, RZ ;  /* 0x0000001000077810 */ /* 0x000fd40007ffe0ff */
[----:B0-----:R-:W-:-:S05]  /*aaf0*/  @!P0 LEA R14, P1, R9, R14, 0x1 ;  /* 0x0000000e090e8211 */ /* 0x001fca00078208ff */
[----:B--2---:R-:W-:Y:S02]  /*ab00*/  @!P0 IMAD.X R3, RZ, RZ, R2, P1 ;  /* 0x000000ffff038224 */ /* 0x004fe400008e0602 */
[----:B------:R-:W-:Y:S02]  /*ab10*/  @!P0 IMAD.MOV.U32 R2, RZ, RZ, R14 ;  /* 0x000000ffff028224 */ /* 0x000fe400078e000e */
[----:B------:R-:W0:Y:S04]  /*ab20*/  SHFL.IDX PT, R14, R4, 0x1, 0x181f ;  /* 0x00381f00040e7f89 */ /* 0x000e2800000e0000 */
[----:B------:R0:W-:Y:S01]  /*ab30*/  @!P0 LDGSTS.E.BYPASS.LTC128B.128 [R8+0x20400], desc[UR50][R2.64], !P5 ;  /* 0x2040000002088fae */ /* 0x0001e2000e901d72 */
[----:B------:R-:W-:Y:S01]  /*ab40*/  ISETP.GE.AND P0, PT, R7, UR37, PT ;  /* 0x0000002507007c0c */ /* 0x000fe2000bf06270 */
[----:B------:R-:W-:-:S12]  /*ab50*/  VIADD R7, R0, 0x20 ;  /* 0x0000002000077836 */ /* 0x000fd80000000000 */
[----:B0-----:R-:W-:Y:S02]  /*ab60*/  @!P0 LEA R2, P1, R9, R14, 0x1 ;  /* 0x0000000e09028211 */ /* 0x001fe400078208ff */
[----:B------:R-:W0:Y:S03]  /*ab70*/  SHFL.IDX PT, R14, R4, 0x2, 0x181f ;  /* 0x00581f00040e7f89 */ /* 0x000e2600000e0000 */
[----:B------:R-:W-:Y:S02]  /*ab80*/  @!P0 IMAD.X R3, RZ, RZ, R6, P1 ;  /* 0x000000ffff038224 */ /* 0x000fe400008e0606 */
[----:B------:R-:W2:Y:S04]  /*ab90*/  SHFL.IDX PT, R6, R5, 0x2, 0x181f ;  /* 0x00581f0005067f89 */ /* 0x000ea800000e0000 */
[----:B------:R0:W-:Y:S01]  /*aba0*/  @!P0 LDGSTS.E.BYPASS.LTC128B.128 [R8+0x20c00], desc[UR50][R2.64], !P5 ;  /* 0x20c0000002088fae */ /* 0x0001e2000e901d72 */
[----:B------:R-:W-:-:S03]  /*abb0*/  ISETP.GE.AND P0, PT, R7, UR37, PT ;  /* 0x0000002507007c0c */ /* 0x000fc6000bf06270 */
[----:B------:R-:W3:Y:S10]  /*abc0*/  SHFL.IDX PT, R5, R5, 0x3, 0x181f ;  /* 0x00781f0005057f89 */ /* 0x000ef400000e0000 */
[----:B0-----:R-:W-:-:S02]  /*abd0*/  @!P0 LEA R2, P1, R9, R14, 0x1 ;  /* 0x0000000e09028211 */ /* 0x001fc400078208ff */
[----:B------:R0:W4:Y:S03]  /*abe0*/  SHFL.IDX PT, R14, R4, 0x3, 0x181f ;  /* 0x00781f00040e7f89 */ /* 0x00012600000e0000 */
[----:B--2---:R-:W-:-:S05]  /*abf0*/  @!P0 IMAD.X R3, RZ, RZ, R6, P1 ;  /* 0x000000ffff038224 */ /* 0x004fca00008e0606 */
[----:B------:R0:W-:Y:S03]  /*ac00*/  @!P0 LDGSTS.E.BYPASS.LTC128B.128 [R8+0x21400], desc[UR50][R2.64], !P5 ;  /* 0x2140000002088fae */ /* 0x0001e6000e901d72 */
.L_x_122:
[----:B------:R-:W2:Y:S01]  /*ac10*/  LDL R6, [R1+0xc] ;  /* 0x00000c0001067983 */ /* 0x000ea20000100800 */
[----:B------:R-:W-:-:S05]  /*ac20*/  VIADD R0, R0, 0x30 ;  /* 0x0000003000007836 */ /* 0x000fca0000000000 */
[----:B------:R-:W-:-:S13]  /*ac30*/  ISETP.GE.AND P0, PT, R0, UR37, PT ;  /* 0x0000002500007c0c */ /* 0x000fda000bf06270 */
[----:B0---4-:R-:W-:-:S04]  /*ac40*/  @!P0 LEA R2, P1, R9, R14, 0x1 ;  /* 0x0000000e09028211 */ /* 0x011fc800078208ff */
[----:B---3--:R-:W-:-:S05]  /*ac50*/  @!P0 IADD3.X R3, RZ, R5, RZ, P1, !PT ;  /* 0x00000005ff038210 */ /* 0x008fca0000ffe4ff */
[----:B------:R-:W-:Y:S01]  /*ac60*/  @!PT LDS RZ, [RZ] ;  /* 0x00000000fffff984 */ /* 0x000fe20000000800 */
[----:B------:R-:W-:Y:S01]  /*ac70*/  @!PT LDS RZ, [RZ] ;  /* 0x00000000fffff984 */ /* 0x000fe20000000800 */
[----:B------:R-:W-:Y:S01]  /*ac80*/  @!PT LDS RZ, [RZ] ;  /* 0x00000000fffff984 */ /* 0x000fe20000000800 */
[----:B------:R0:W-:Y:S01]  /*ac90*/  @!P0 LDGSTS.E.BYPASS.LTC128B.128 [R8+0x21c00], desc[UR50][R2.64], !P5 ;  /* 0x21c0000002088fae */ /* 0x0001e2000e901d72 */
[----:B------:R-:W-:Y:S01]  /*aca0*/  NOP ;  /* 0x0000000000007918 */ /* 0x000fe20000000000 */
[----:B------:R-:W-:Y:S02]  /*acb0*/  SYNCS.ARRIVE.TRANS64.RED.A0T1 RZ, [UR39+0x28c00], RZ ;  /* 0x028c00ffffff79a7 */ /* 0x000fe40008200427 */
[----:B------:R-:W-:Y:S01]  /*acc0*/  ARRIVES.LDGSTSBAR.64.TRANSCNT [UR39+0x28c00] ;  /* 0x028c0000ff0079b0 */ /* 0x000fe20008000aa7 */
[----:B--2---:R-:W-:-:S04]  /*acd0*/  LOP3.LUT R0, R6, 0x1, RZ, 0xc, !PT ;  /* 0x0000000106007812 */ /* 0x004fc800078e0cff */
[----:B------:R-:W-:Y:S01]  /*ace0*/  SHF.L.U32 R0, R0, 0x1f, RZ ;  /* 0x0000001f00007819 */ /* 0x000fe200000006ff */
[----:B------:R-:W-:Y:S01]  /*acf0*/  NOP ;  /* 0x0000000000007918 */ /* 0x000fe20000000000 */
[----:B------:R-:W-:Y:S01]  /*ad00*/  SYNCS.ARRIVE.TRANS64.A1T0 RZ, [UR39+0x28c00], RZ ;  /* 0x028c00ffffff79a7 */ /* 0x000fe20008100027 */
[----:B------:R-:W-:Y:S01]  /*ad10*/  BSSY B0, `(.L_x_62) ;  /* 0x0000003000007945 */ /* 0x000fe20003800000 */
[----:B------:R-:W2:Y:S03]  /*ad20*/  SYNCS.PHASECHK.TRANS64.TRYWAIT P0, [UR39+0x28c20], R0 ;  /* 0x028c2000ff0075a7 */ /* 0x000ea60008000167 */
[----:B0-2---:R-:W-:Y:S05]  /*ad30*/  @!P0 BRA `(.L_x_63) ;  /* 0x0000002800a08947 */ /* 0x005fea0003800000 */
.L_x_123:
[----:B------:R-:W-:Y:S05]  /*ad40*/  BSYNC B0 ;  /* 0x0000000000007941 */ /* 0x000fea0003800000 */
.L_x_62:
[----:B------:R-:W-:-:S05]  /*ad50*/  IMAD.U32 R2, RZ, RZ, UR41 ;  /* 0x00000029ff027e24 */ /* 0x000fca000f8e00ff */
[----:B------:R-:W-:-:S13]  /*ad60*/  ISETP.NE.AND P0, PT, R2, 0x3, PT ;  /* 0x000000030200780c */ /* 0x000fda0003f05270 */
[----:B------:R-:W-:Y:S05]  /*ad70*/  @!P0 BRA `(.L_x_64) ;  /* 0x0000000000048947 */ /* 0x000fea0003800000 */
[----:B------:R-:W-:Y:S01]  /*ad80*/  BPT.TRAP 0x1 ;  /* 0x000000040000795c */ /* 0x000fe20000300000 */
.L_x_64:
[----:B0-----:R-:W-:Y:S01]  /*ad90*/  SHF.L.U32 R0, R22, 0x1f, RZ ;  /* 0x0000001f16007819 */ /* 0x001fe200000006ff */
[----:B------:R-:W-:Y:S03]  /*ada0*/  BSSY B0, `(.L_x_65) ;  /* 0x0000003000007945 */ /* 0x000fe60003800000 */
[----:B------:R-:W0:Y:S02]  /*adb0*/  SYNCS.PHASECHK.TRANS64.TRYWAIT P0, [R19+URZ+0x28c60], R0 ;  /* 0x028c6000130075a7 */ /* 0x000e24000800017f */
[----:B0-----:R-:W-:Y:S05]  /*adc0*/  @!P0 BRA `(.L_x_66) ;  /* 0x0000002800948947 */ /* 0x001fea0003800000 */
.L_x_124:
[----:B------:R-:W-:Y:S05]  /*add0*/  BSYNC B0 ;  /* 0x0000000000007941 */ /* 0x000fea0003800000 */
.L_x_65:
[----:B------:R-:W2:Y:S01]  /*ade0*/  LDL.LU R2, [R1+0x4] ;  /* 0x0000040001027983 */ /* 0x000ea20000300800 */
[----:B------:R-:W-:-:S03]  /*adf0*/  ULDC.64 UR4, c[0x0][0x328] ;  /* 0x0000ca0000047ab9 */ /* 0x000fc60000000a00 */
[----:B------:R-:W3:Y:S01]  /*ae00*/  LDL.LU R4, [R1+0x8] ;  /* 0x0000080001047983 */ /* 0x000ee20000300800 */
[----:B------:R-:W-:Y:S01]  /*ae10*/  LEA R9, R17, R33, 0xf ;  /* 0x0000002111097211 */ /* 0x000fe200078e78ff */
[----:B--2---:R-:W-:-:S04]  /*ae20*/  IMAD R3, R2, UR4, RZ ;  /* 0x0000000402037c24 */ /* 0x004fc8000f8e02ff */
[C---:B------:R-:W-:Y:S02]  /*ae30*/  IMAD R5, R34.reuse, UR5, R3 ;  /* 0x0000000522057c24 */ /* 0x040fe4000f8e0203 */
[----:B------:R-:W-:Y:S01]  /*ae40*/  IMAD.WIDE.U32 R2, R34, UR4, RZ ;  /* 0x0000000422027c25 */ /* 0x000fe2000f8e00ff */
[----:B------:R-:W-:-:S03]  /*ae50*/  ULDC.64 UR4, c[0x0][0x338] ;  /* 0x0000ce0000047ab9 */ /* 0x000fc60000000a00 */
[----:B------:R-:W-:Y:S02]  /*ae60*/  IMAD.IADD R3, R3, 0x1, R5 ;  /* 0x0000000103037824 */ /* 0x000fe400078e0205 */
[----:B---3--:R-:W-:Y:S02]  /*ae70*/  IMAD R5, R4, UR4, RZ ;  /* 0x0000000404057c24 */ /* 0x008fe4000f8e02ff */
[----:B------:R-:W-:-:S04]  /*ae80*/  IMAD.WIDE.U32 R2, R28, UR4, R2 ;  /* 0x000000041c027c25 */ /* 0x000fc8000f8e0002 */
[----:B------:R-:W-:Y:S01]  /*ae90*/  IMAD R5, R28, UR5, R5 ;  /* 0x000000051c057c24 */ /* 0x000fe2000f8e0205 */
[----:B------:R-:W-:-:S03]  /*aea0*/  ULDC.64 UR4, c[0x0][0x330] ;  /* 0x0000cc0000047ab9 */ /* 0x000fc60000000a00 */
[----:B------:R-:W-:Y:S02]  /*aeb0*/  IMAD.IADD R3, R3, 0x1, R5 ;  /* 0x0000000103037824 */ /* 0x000fe400078e0205 */
[----:B------:R-:W-:Y:S02]  /*aec0*/  IMAD R5, R24, UR4, RZ ;  /* 0x0000000418057c24 */ /* 0x000fe4000f8e02ff */
[----:B------:R-:W-:-:S04]  /*aed0*/  IMAD.WIDE.U32 R2, R18, UR4, R2 ;  /* 0x0000000412027c25 */ /* 0x000fc8000f8e0002 */
[----:B------:R-:W-:Y:S01]  /*aee0*/  IMAD R5, R18, UR5, R5 ;  /* 0x0000000512057c24 */ /* 0x000fe2000f8e0205 */
[----:B------:R-:W-:Y:S02]  /*aef0*/  ULDC.64 UR4, c[0x0][0x318] ;  /* 0x0000c60000047ab9 */ /* 0x000fe40000000a00 */
[----:B------:R-:W-:Y:S01]  /*af00*/  LEA R8, P0, R2, UR4, 0x1 ;  /* 0x0000000402087c11 */ /* 0x000fe2000f8008ff */
[----:B------:R-:W-:Y:S01]  /*af10*/  IMAD.IADD R3, R3, 0x1, R5 ;  /* 0x0000000103037824 */ /* 0x000fe200078e0205 */
[----:B------:R-:W-:-:S04]  /*af20*/  UMOV UR4, 0xffffffff ;  /* 0xffffffff00047882 */ /* 0x000fc80000000000 */
[----:B------:R-:W-:Y:S01]  /*af30*/  LEA.HI.X R10, R2, UR5, R3, 0x1, P0 ;  /* 0x00000005020a7c11 */ /* 0x000fe200080f0c03 */
[----:B------:R-:W-:Y:S06]  /*af40*/  BRA.DIV UR4, `(.L_x_67) ;  /* 0x0000002a04487947 */ /* 0x000fec000b800000 */
[----:B------:R-:W-:Y:S01]  /*af50*/  LOP3.LUT P6, RZ, R16, 0x40000000, RZ, 0xc0, !PT ;  /* 0x4000000010ff7812 */ /* 0x000fe200078cc0ff */
[----:B------:R-:W2:Y:S01]  /*af60*/  S2R R4, SR_TID.X ;  /* 0x0000000000047919 */ /* 0x000ea20000002100 */
[----:B------:R-:W-:Y:S02]  /*af70*/  LEA R9, R9, UR39, 0x1 ;  /* 0x0000002709097c11 */ /* 0x000fe4000f8e08ff */
[----:B------:R-:W-:Y:S01]  /*af80*/  P2R R12, PR, RZ, 0x40 ;  /* 0x00000040ff0c7803 */ /* 0x000fe20000000000 */
[----:B------:R-:W-:Y:S01]  /*af90*/  STL [R1+0x28], R24 ;  /* 0x0000281801007387 */ /* 0x000fe20000100800 */
[----:B------:R-:W-:Y:S02]  /*afa0*/  LOP3.LUT P6, RZ, R30, 0x10, RZ, 0xc0, !PT ;  /* 0x000000101eff7812 */ /* 0x000fe400078cc0ff */
[----:B------:R-:W-:Y:S01]  /*afb0*/  LOP3.LUT P5, RZ, R16, 0x8000000, RZ, 0xc0, !PT ;  /* 0x0800000010ff7812 */ /* 0x000fe200078ac0ff */
[----:B------:R-:W-:Y:S01]  /*afc0*/  STL [R1+0x24], R23 ;  /* 0x0000241701007387 */ /* 0x000fe20000100800 */
[----:B------:R-:W-:-:S02]  /*afd0*/  P2R R13, PR, RZ, 0x40 ;  /* 0x00000040ff0d7803 */ /* 0x000fc40000000000 */
[C---:B------:R-:W-:Y:S01]  /*afe0*/  LOP3.LUT P6, RZ, R16.reuse, 0x40000, RZ, 0xc0, !PT ;  /* 0x0004000010ff7812 */ /* 0x040fe200078cc0ff */
[----:B------:R-:W-:Y:S01]  /*aff0*/  STL [R1+0x20], R22 ;  /* 0x0000201601007387 */ /* 0x000fe20000100800 */
[C---:B------:R-:W-:Y:S02]  /*b000*/  LOP3.LUT P4, RZ, R16.reuse, 0x1000000, RZ, 0xc0, !PT ;  /* 0x0100000010ff7812 */ /* 0x040fe4000788c0ff */
[----:B------:R-:W-:Y:S01]  /*b010*/  P2R R15, PR, RZ, 0x40 ;  /* 0x00000040ff0f7803 */ /* 0x000fe20000000000 */
[----:B------:R-:W-:Y:S01]  /*b020*/  STL [R1+0x1c], R19 ;  /* 0x00001c1301007387 */ /* 0x000fe20000100800 */
[C---:B------:R-:W-:Y:S02]  /*b030*/  LOP3.LUT P6, RZ, R16.reuse, 0x80000, RZ, 0xc0, !PT ;  /* 0x0008000010ff7812 */ /* 0x040fe400078cc0ff */
[----:B------:R-:W-:Y:S01]  /*b040*/  LOP3.LUT P3, RZ, R16, 0x20000, RZ, 0xc0, !PT ;  /* 0x0002000010ff7812 */ /* 0x000fe2000786c0ff */
[----:B------:R-:W-:Y:S01]  /*b050*/  STL [R1+0x18], R18 ;  /* 0x0000181201007387 */ /* 0x000fe20000100800 */
[----:B------:R-:W-:-:S02]  /*b060*/  P2R R20, PR, RZ, 0x40 ;  /* 0x00000040ff147803 */ /* 0x000fc40000000000 */
[C---:B------:R-:W-:Y:S01]  /*b070*/  LOP3.LUT P6, RZ, R16.reuse, 0x100000, RZ, 0xc0, !PT ;  /* 0x0010000010ff7812 */ /* 0x040fe200078cc0ff */
[----:B------:R-:W-:Y:S01]  /*b080*/  STL [R1+0x14], R17 ;  /* 0x0000141101007387 */ /* 0x000fe20000100800 */
[C---:B------:R-:W-:Y:S02]  /*b090*/  LOP3.LUT P2, RZ, R16.reuse, 0x10000, RZ, 0xc0, !PT ;  /* 0x0001000010ff7812 */ /* 0x040fe4000784c0ff */
[----:B------:R-:W-:Y:S01]  /*b0a0*/  P2R R11, PR, RZ, 0x40 ;  /* 0x00000040ff0b7803 */ /* 0x000fe20000000000 */
[----:B------:R-:W3:Y:S01]  /*b0b0*/  SHFL.IDX PT, R2, R8, RZ, 0x181f ;  /* 0x00181fff08027589 */ /* 0x000ee200000e0000 */
[C---:B------:R-:W-:Y:S02]  /*b0c0*/  LOP3.LUT P6, RZ, R16.reuse, 0x2000000, RZ, 0xc0, !PT ;  /* 0x0200000010ff7812 */ /* 0x040fe400078cc0ff */
[----:B------:R-:W-:Y:S01]  /*b0d0*/  LOP3.LUT P1, RZ, R16, 0x8000, RZ, 0xc0, !PT ;  /* 0x0000800010ff7812 */ /* 0x000fe2000782c0ff */
[----:B------:R-:W4:Y:S01]  /*b0e0*/  SHFL.IDX PT, R3, R10, RZ, 0x181f ;  /* 0x00181fff0a037589 */ /* 0x000f2200000e0000 */
[----:B------:R-:W-:Y:S01]  /*b0f0*/  P2R R14, PR, RZ, 0x40 ;  /* 0x00000040ff0e7803 */ /* 0x000fe20000000000 */
[----:B--2---:R-:W-:Y:S01]  /*b100*/  IMAD.SHL.U32 R4, R4, 0x8, RZ ;  /* 0x0000000804047824 */ /* 0x004fe200078e00ff */
[----:B------:R-:W-:-:S04]  /*b110*/  LOP3.LUT P6, RZ, R16, 0x10000000, RZ, 0xc0, !PT ;  /* 0x1000000010ff7812 */ /* 0x000fc800078cc0ff */
[----:B------:R-:W-:Y:S02]  /*b120*/  P2R R21, PR, RZ, 0x40 ;  /* 0x00000040ff157803 */ /* 0x000fe40000000000 */
[----:B------:R-:W-:Y:S02]  /*b130*/  LOP3.LUT P6, RZ, R16, 0x80000000, RZ, 0xc0, !PT ;  /* 0x8000000010ff7812 */ /* 0x000fe400078cc0ff */
[----:B------:R-:W-:Y:S02]  /*b140*/  LOP3.LUT R4, R4, 0x38, RZ, 0xc0, !PT ;  /* 0x0000003804047812 */ /* 0x000fe400078ec0ff */
[----:B------:R-:W-:Y:S02]  /*b150*/  P2R R26, PR, RZ, 0x40 ;  /* 0x00000040ff1a7803 */ /* 0x000fe40000000000 */
[----:B------:R-:W-:Y:S01]  /*b160*/  LOP3.LUT P6, RZ, R30, 0x4, RZ, 0xc0, !PT ;  /* 0x000000041eff7812 */ /* 0x000fe200078cc0ff */
[----:B0-----:R-:W-:-:S03]  /*b170*/  IMAD.SHL.U32 R0, R4, 0x2, RZ ;  /* 0x0000000204007824 */ /* 0x001fc600078e00ff */
[----:B------:R-:W-:Y:S02]  /*b180*/  P2R R28, PR, RZ, 0x40 ;  /* 0x00000040ff1c7803 */ /* 0x000fe40000000000 */
[----:B------:R-:W-:Y:S02]  /*b190*/  LOP3.LUT P6, RZ, R30, 0x20, RZ, 0xc0, !PT ;  /* 0x000000201eff7812 */ /* 0x000fe400078cc0ff */
[----:B---3--:R-:W-:Y:S02]  /*b1a0*/  IADD3 R6, P0, R2, R0, RZ ;  /* 0x0000000002067210 */ /* 0x008fe40007f1e0ff */
[----:B------:R-:W-:Y:S01]  /*b1b0*/  P2R R34, PR, RZ, 0x40 ;  /* 0x00000040ff227803 */ /* 0x000fe20000000000 */
[----:B------:R-:W0:Y:S01]  /*b1c0*/  SHFL.IDX PT, R2, R8, 0x1, 0x181f ;  /* 0x00381f0008027f89 */ /* 0x000e2200000e0000 */
[----:B------:R-:W-:Y:S01]  /*b1d0*/  LOP3.LUT P6, RZ, R16, 0x200000, RZ, 0xc0, !PT ;  /* 0x0020000010ff7812 */ /* 0x000fe200078cc0ff */
[----:B----4-:R-:W-:Y:S02]  /*b1e0*/  IMAD.X R7, RZ, RZ, R3, P0 ;  /* 0x000000ffff077224 */ /* 0x010fe400000e0603 */
[----:B------:R-:W2:Y:S01]  /*b1f0*/  SHFL.IDX PT, R3, R10, 0x1, 0x181f ;  /* 0x00381f000a037f89 */ /* 0x000ea200000e0000 */
[----:B------:R-:W-:-:S02]  /*b200*/  P2R R36, PR, RZ, 0x40 ;  /* 0x00000040ff247803 */ /* 0x000fc40000000000 */
[----:B------:R-:W-:-:S04]  /*b210*/  LOP3.LUT P6, RZ, R16, 0x400000, RZ, 0xc0, !PT ;  /* 0x0040000010ff7812 */ /* 0x000fc800078cc0ff */
[----:B------:R-:W-:Y:S02]  /*b220*/  P2R R17, PR, RZ, 0x40 ;  /* 0x00000040ff117803 */ /* 0x000fe40000000000 */
[----:B------:R-:W-:-:S04]  /*b230*/  LOP3.LUT P6, RZ, R16, 0x800000, RZ, 0xc0, !PT ;  /* 0x0080000010ff7812 */ /* 0x000fc800078cc0ff */
[----:B------:R-:W-:Y:S02]  /*b240*/  P2R R18, PR, RZ, 0x40 ;  /* 0x00000040ff127803 */ /* 0x000fe40000000000 */
[----:B------:R-:W-:-:S04]  /*b250*/  LOP3.LUT P6, RZ, R16, 0x4000000, RZ, 0xc0, !PT ;  /* 0x0400000010ff7812 */ /* 0x000fc800078cc0ff */
[----:B-1----:R-:W-:Y:S02]  /*b260*/  P2R R19, PR, RZ, 0x40 ;  /* 0x00000040ff137803 */ /* 0x002fe40000000000 */
[----:B------:R-:W-:Y:S02]  /*b270*/  LOP3.LUT P6, RZ, R16, 0x20000000, RZ, 0xc0, !PT ;  /* 0x2000000010ff7812 */ /* 0x000fe400078cc0ff */
[----:B0-----:R-:W-:Y:S02]  /*b280*/  IADD3 R4, P0, R2, R0, RZ ;  /* 0x0000000002047210 */ /* 0x001fe40007f1e0ff */
[----:B------:R-:W-:Y:S01]  /*b290*/  P2R R22, PR, RZ, 0x40 ;  /* 0x00000040ff167803 */ /* 0x000fe20000000000 */
[----:B------:R-:W0:Y:S01]  /*b2a0*/  SHFL.IDX PT, R2, R8, 0x2, 0x181f ;  /* 0x00581f0008027f89 */ /* 0x000e2200000e0000 */
[----:B------:R-:W-:Y:S01]  /*b2b0*/  LOP3.LUT P6, RZ, R30, 0x1, RZ, 0xc0, !PT ;  /* 0x000000011eff7812 */ /* 0x000fe200078cc0ff */
[----:B--2---:R-:W-:Y:S02]  /*b2c0*/  IMAD.X R5, RZ, RZ, R3, P0 ;  /* 0x000000ffff057224 */ /* 0x004fe400000e0603 */
[----:B------:R-:W1:Y:S01]  /*b2d0*/  SHFL.IDX PT, R3, R10, 0x2, 0x181f ;  /* 0x00581f000a037f89 */ /* 0x000e6200000e0000 */
[----:B------:R-:W-:-:S02]  /*b2e0*/  P2R R23, PR, RZ, 0x40 ;  /* 0x00000040ff177803 */ /* 0x000fc40000000000 */
[----:B------:R-:W-:-:S04]  /*b2f0*/  LOP3.LUT P6, RZ, R30, 0x8, RZ, 0xc0, !PT ;  /* 0x000000081eff7812 */ /* 0x000fc800078cc0ff */
[----:B------:R-:W-:Y:S02]  /*b300*/  P2R R24, PR, RZ, 0x40 ;  /* 0x00000040ff187803 */ /* 0x000fe40000000000 */
[----:B------:R-:W-:Y:S02]  /*b310*/  LOP3.LUT P6, RZ, R30, 0x40, RZ, 0xc0, !PT ;  /* 0x000000401eff7812 */ /* 0x000fe400078cc0ff */
[----:B0-----:R-:W-:-:S11]  /*b320*/  IADD3 R2, P0, R2, R0, RZ ;  /* 0x0000000002027210 */ /* 0x001fd60007f1e0ff */
[----:B------:R0:W-:Y:S01]  /*b330*/  LDGSTS.E.BYPASS.LTC128B.128 [R9+0x400], desc[UR50][R6.64], !P6 ;  /* 0x0040000006097fae */ /* 0x0001e2000f101d72 */
[----:B------:R-:W-:Y:S02]  /*b340*/  ISETP.NE.AND P6, PT, R24, RZ, PT ;  /* 0x000000ff1800720c */ /* 0x000fe40003fc5270 */
[----:B-1----:R-:W-:Y:S01]  /*b350*/  IADD3.X R3, RZ, R3, RZ, P0, !PT ;  /* 0x00000003ff037210 */ /* 0x002fe200007fe4ff */
[----:B------:R0:W5:Y:S01]  /*b360*/  LDL.LU R24, [R1+0x28] ;  /* 0x0000280001187983 */ /* 0x0001620000300800 */
[----:B------:R-:W-:-:S09]  /*b370*/  LOP3.LUT P0, RZ, R30, 0x2, RZ, 0xc0, !PT ;  /* 0x000000021eff7812 */ /* 0x000fd2000780c0ff */
[----:B------:R0:W-:Y:S01]  /*b380*/  LDGSTS.E.BYPASS.LTC128B.128 [R9+0x2400], desc[UR50][R6.64+0x80], !P6 ;  /* 0x0240008006097fae */ /* 0x0001e2000f101d72 */
[----:B------:R-:W-:-:S03]  /*b390*/  ISETP.NE.AND P6, PT, R23, RZ, PT ;  /* 0x000000ff1700720c */ /* 0x000fc60003fc5270 */
[----:B------:R0:W5:Y:S10]  /*b3a0*/  LDL.LU R23, [R1+0x24] ;  /* 0x0000240001177983 */ /* 0x0001740000300800 */
        /* <DEDUP_REMOVED lines=13> */
[----:B------:R-:W-:-:S13]  /*b480*/  ISETP.NE.AND P6, PT, R36, RZ, PT ;  /* 0x000000ff2400720c */ /* 0x000fda0003fc5270 */
        /* <DEDUP_REMOVED lines=19> */
[----:B------:R-:W-:-:S03]  /*b5c0*/  ISETP.NE.AND P6, PT, R12, RZ, PT ;  /* 0x000000ff0c00720c */ /* 0x000fc60003fc5270 */
[----:B------:R0:W-:Y:S04]  /*b5d0*/  LDGSTS.E.BYPASS.LTC128B.128 [R9+0x3400], desc[UR50][R2.64+0x80], !P0 ;  /* 0x0340008002097fae */ /* 0x0001e8000c101d72 */
[----:B------:R0:W1:Y:S06]  /*b5e0*/  SHFL.IDX PT, R14, R8, 0x3, 0x181f ;  /* 0x00781f00080e7f89 */ /* 0x00006c00000e0000 */
[----:B------:R0:W-:Y:S04]  /*b5f0*/  LDGSTS.E.BYPASS.LTC128B.128 [R9+0x5400], desc[UR50][R2.64+0x100], !P6 ;  /* 0x0540010002097fae */ /* 0x0001e8000f101d72 */
[----:B------:R0:W-:Y:S04]  /*b600*/  LDGSTS.E.BYPASS.LTC128B.128 [R9+0x7400], desc[UR50][R2.64+0x180], !P5 ;  /* 0x0740018002097fae */ /* 0x0001e8000e901d72 */
[----:B------:R0:W-:Y:S04]  /*b610*/  LDGSTS.E.BYPASS.LTC128B.128 [R9+0x9400], desc[UR50][R2.64+0x200], !P4 ;  /* 0x0940020002097fae */ /* 0x0001e8000e101d72 */
[----:B------:R0:W-:Y:S04]  /*b620*/  LDGSTS.E.BYPASS.LTC128B.128 [R9+0xb400], desc[UR50][R2.64+0x280], !P3 ;  /* 0x0b40028002097fae */ /* 0x0001e8000d901d72 */
[----:B------:R0:W-:Y:S04]  /*b630*/  LDGSTS.E.BYPASS.LTC128B.128 [R9+0xd400], desc[UR50][R2.64+0x300], !P2 ;  /* 0x0d40030002097fae */ /* 0x0001e8000d101d72 */
[----:B------:R0:W-:Y:S04]  /*b640*/  LDGSTS.E.BYPASS.LTC128B.128 [R9+0xf400], desc[UR50][R2.64+0x380], !P1 ;  /* 0x0f40038002097fae */ /* 0x0001e8000c901d72 */
[----:B-1----:R-:W2:Y:S02]  /*b650*/  SHFL.IDX PT, R10, R10, 0x3, 0x181f ;  /* 0x00781f000a0a7f89 */ /* 0x002ea400000e0000 */
.L_x_134:
[----:B------:R-:W-:Y:S02]  /*b660*/  LOP3.LUT P6, RZ, R30, 0x1000, RZ, 0xc0, !PT ;  /* 0x000010001eff7812 */ /* 0x000fe400078cc0ff */
[----:B0-----:R-:W-:Y:S02]  /*b670*/  IADD3 R2, P0, R14, R0, RZ ;  /* 0x000000000e027210 */ /* 0x001fe40007f1e0ff */
[----:B------:R-:W-:Y:S02]  /*b680*/  P2R R4, PR, RZ, 0x40 ;  /* 0x00000040ff047803 */ /* 0x000fe40000000000 */
[C---:B------:R-:W-:Y:S01]  /*b690*/  LOP3.LUT P6, RZ, R30.reuse, 0x4000, RZ, 0xc0, !PT ;  /* 0x000040001eff7812 */ /* 0x040fe200078cc0ff */
[----:B--2---:R-:W-:Y:S01]  /*b6a0*/  IMAD.X R3, RZ, RZ, R10, P0 ;  /* 0x000000ffff037224 */ /* 0x004fe200000e060a */
[C---:B------:R-:W-:Y:S02]  /*b6b0*/  LOP3.LUT P0, RZ, R30.reuse, 0x2000, RZ, 0xc0, !PT ;  /* 0x000020001eff7812 */ /* 0x040fe4000780c0ff */
[----:B------:R-:W-:-:S02]  /*b6c0*/  LOP3.LUT P5, RZ, R30, 0x800, RZ, 0xc0, !PT ;  /* 0x000008001eff7812 */ /* 0x000fc400078ac0ff */
[C---:B------:R-:W-:Y:S02]  /*b6d0*/  LOP3.LUT P4, RZ, R30.reuse, 0x400, RZ, 0xc0, !PT ;  /* 0x000004001eff7812 */ /* 0x040fe4000788c0ff */
[C---:B------:R-:W-:Y:S02]  /*b6e0*/  LOP3.LUT P3, RZ, R30.reuse, 0x200, RZ, 0xc0, !PT ;  /* 0x000002001eff7812 */ /* 0x040fe4000786c0ff */
[C---:B------:R-:W-:Y:S02]  /*b6f0*/  LOP3.LUT P2, RZ, R30.reuse, 0x100, RZ, 0xc0, !PT ;  /* 0x000001001eff7812 */ /* 0x040fe4000784c0ff */
[----:B------:R-:W-:Y:S01]  /*b700*/  LOP3.LUT P1, RZ, R30, 0x80, RZ, 0xc0, !PT ;  /* 0x000000801eff7812 */ /* 0x000fe2000782c0ff */
[----:B------:R-:W-:Y:S01]  /*b710*/  @!PT LDS RZ, [RZ] ;  /* 0x00000000fffff984 */ /* 0x000fe20000000800 */
[----:B------:R-:W-:Y:S01]  /*b720*/  @!PT LDS RZ, [RZ] ;  /* 0x00000000fffff984 */ /* 0x000fe20000000800 */
[----:B------:R-:W-:Y:S01]  /*b730*/  @!PT LDS RZ, [RZ] ;  /* 0x00000000fffff984 */ /* 0x000fe20000000800 */
[----:B------:R0:W-:Y:S01]  /*b740*/  LDGSTS.E.BYPASS.LTC128B.128 [R9+0x1c00], desc[UR50][R2.64], !P6 ;  /* 0x01c0000002097fae */ /* 0x0001e2000f101d72 */
[----:B------:R-:W-:-:S03]  /*b750*/  ISETP.NE.AND P6, PT, R4, RZ, PT ;  /* 0x000000ff0400720c */ /* 0x000fc60003fc5270 */
[----:B------:R0:W-:Y:S01]  /*b760*/  LDGSTS.E.BYPASS.LTC128B.128 [R9+0x3c00], desc[UR50][R2.64+0x80], !P0 ;  /* 0x03c0008002097fae */ /* 0x0001e2000c101d72 */
[----:B------:R-:W-:-:S09]  /*b770*/  PLOP3.LUT P0, PT, PT, PT, PT, 0x80, 0x0 ;  /* 0x000000000000781c */ /* 0x000fd20003f0f070 */
[----:B------:R0:W-:Y:S04]  /*b780*/  LDGSTS.E.BYPASS.LTC128B.128 [R9+0x5c00], desc[UR50][R2.64+0x100], !P6 ;  /* 0x05c0010002097fae */ /* 0x0001e8000f101d72 */
[----:B------:R0:W-:Y:S04]  /*b790*/  LDGSTS.E.BYPASS.LTC128B.128 [R9+0x7c00], desc[UR50][R2.64+0x180], !P5 ;  /* 0x07c0018002097fae */ /* 0x0001e8000e901d72 */
[----:B------:R0:W-:Y:S04]  /*b7a0*/  LDGSTS.E.BYPASS.LTC128B.128 [R9+0x9c00], desc[UR50][R2.64+0x200], !P4 ;  /* 0x09c0020002097fae */ /* 0x0001e8000e101d72 */
[----:B------:R0:W-:Y:S04]  /*b7b0*/  LDGSTS.E.BYPASS.LTC128B.128 [R9+0xbc00], desc[UR50][R2.64+0x280], !P3 ;  /* 0x0bc0028002097fae */ /* 0x0001e8000d901d72 */
[----:B------:R0:W-:Y:S04]  /*b7c0*/  LDGSTS.E.BYPASS.LTC128B.128 [R9+0xdc00], desc[UR50][R2.64+0x300], !P2 ;  /* 0x0dc0030002097fae */ /* 0x0001e8000d101d72 */
[----:B------:R0:W-:Y:S01]  /*b7d0*/  LDGSTS.E.BYPASS.LTC128B.128 [R9+0xfc00], desc[UR50][R2.64+0x380], !P1 ;  /* 0x0fc0038002097fae */ /* 0x0001e2000c901d72 */
[----:B------:R-:W-:Y:S01]  /*b7e0*/  NOP ;  /* 0x0000000000007918 */ /* 0x000fe20000000000 */
.L_x_68:
[----:B------:R-:W-:Y:S02]  /*b7f0*/  PLOP3.LUT P1, PT, P1, P0, PT, 0xa2, 0x0 ;  /* 0x000000000000781c */ /* 0x000fe40000f21472 */
[----:B-----5:R-:W-:-:S08]  /*b800*/  @P0 R2UR P1, UR4, R19 ;  /* 0x00000000130402ca */ /* 0x020fd00000020000 */
[----:B------:R-:W-:-:S05]  /*b810*/  @P0 PLOP3.LUT P0, PT, P1, PT, PT, 0x80, 0x0 ;  /* 0x000000000000081c */ /* 0x000fca0000f0f070 */
[----:B------:R-:W-:Y:S01]  /*b820*/  @!P1 SYNCS.ARRIVE.TRANS64.RED.A0T1 RZ, [UR4+0x28c50], RZ ;  /* 0x028c50ffffff99a7 */ /* 0x000fe20008200404 */
[----:B------:R-:W-:Y:S07]  /*b830*/  @!P1 ARRIVES.LDGSTSBAR.64.TRANSCNT [UR4+0x28c50] ;  /* 0x028c5000ff0099b0 */ /* 0x000fee0008000a84 */
[----:B------:R-:W-:Y:S05]  /*b840*/  @P0 BRA.U.ANY `(.L_x_68) ;  /* 0xfffffffd00e80947 */ /* 0x000fea000393ffff */
[----:B------:R-:W-:Y:S01]  /*b850*/  NOP ;  /* 0x0000000000007918 */ /* 0x000fe20000000000 */
[----:B0-----:R-:W-:-:S05]  /*b860*/  IMAD.U32 R2, RZ, RZ, UR41 ;  /* 0x00000029ff027e24 */ /* 0x001fca000f8e00ff */
[----:B------:R-:W-:-:S13]  /*b870*/  ISETP.NE.AND P2, PT, R2, 0x3, PT ;  /* 0x000000030200780c */ /* 0x000fda0003f45270 */
[----:B------:R-:W-:Y:S05]  /*b880*/  @!P2 BRA `(.L_x_69) ;  /* 0x000000000004a947 */ /* 0x000fea0003800000 */
[----:B------:R-:W-:Y:S01]  /*b890*/  BPT.TRAP 0x1 ;  /* 0x000000040000795c */ /* 0x000fe20000300000 */
.L_x_69:
[----:B------:R-:W-:Y:S01]  /*b8a0*/  VIADD R17, R17, 0x1 ;  /* 0x0000000111117836 */ /* 0x000fe20000000000 */
[----:B------:R-:W-:Y:S01]  /*b8b0*/  UISETP.GE.AND UP0, UPT, UR36, 0x41, UPT ;  /* 0x000000412400788c */ /* 0x000fe2000bf06270 */
[----:B------:R0:W-:Y:S03]  /*b8c0*/  SYNCS.ARRIVE.TRANS64.A1T0 RZ, [R19+URZ+0x28c50], RZ ;  /* 0x028c50ff13ff79a7 */ /* 0x0001e6000810003f */
[----:B------:R-:W-:-:S04]  /*b8d0*/  ISETP.NE.AND P0, PT, R17, 0x2, PT ;  /* 0x000000021100780c */ /* 0x000fc80003f05270 */
[----:B------:R-:W-:Y:S02]  /*b8e0*/  SEL R17, R17, RZ, P0 ;  /* 0x000000ff11117207 */ /* 0x000fe40000000000 */
[----:B------:R-:W-:Y:S02]  /*b8f0*/  SEL R3, RZ, 0x1, P0 ;  /* 0x00000001ff037807 */ /* 0x000fe40000000000 */
[----:B------:R-:W-:Y:S02]  /*b900*/  PLOP3.LUT P0, PT, PT, PT, UP0, 0x40, 0x0 ;  /* 0x000000000000781c */ /* 0x000fe40003f0e808 */
[----:B------:R-:W-:-:S11]  /*b910*/  LOP3.LUT R22, R22, R3, RZ, 0x3c, !PT ;  /* 0x0000000316167212 */ /* 0x000fd600078e3cff */
[----:B0-----:R-:W-:Y:S05]  /*b920*/  @P0 BRA `(.L_x_70) ;  /* 0x0000000c00740947 */ /* 0x001fea0003800000 */
[----:B------:R-:W-:Y:S01]  /*b930*/  BSSY B0, `(.L_x_70) ;  /* 0x00000dc000007945 */ /* 0x000fe20003800000 */
[----:B------:R-:W-:-:S07]  /*b940*/  IMAD.U32 R8, RZ, RZ, UR40 ;  /* 0x00000028ff087e24 */ /* 0x000fce000f8e00ff */
.L_x_83:
[----:B------:R-:W0:Y:S01]  /*b950*/  LDC R2, c[0x0][0x430] ;  /* 0x00010c00ff027b82 */ /* 0x000e220000000800 */
[----:B------:R-:W-:Y:S01]  /*b960*/  ISETP.GT.U32.AND P0, PT, R23, 0x3f, PT ;  /* 0x0000003f1700780c */ /* 0x000fe20003f04070 */
[----:B------:R-:W-:Y:S01]  /*b970*/  ULDC UR4, c[0x0][0x430] ;  /* 0x00010c0000047ab9 */ /* 0x000fe20000000800 */
[----:B------:R-:W-:-:S11]  /*b980*/  MOV R11, UR41 ;  /* 0x00000029000b7c02 */ /* 0x000fd60008000f00 */
[----:B-1----:R-:W1:Y:S01]  /*b990*/  @!P0 LDC.64 R4, c[0x0][0x428] ;  /* 0x00010a00ff048b82 */ /* 0x002e620000000a00 */
[----:B0-----:R-:W-:Y:S02]  /*b9a0*/  ISETP.NE.AND P1, PT, R2, 0x1, PT ;  /* 0x000000010200780c */ /* 0x001fe40003f25270 */
[----:B------:R-:W-:-:S05]  /*b9b0*/  LEA R2, R8, R31, 0x6 ;  /* 0x0000001f08027211 */ /* 0x000fca00078e30ff */
[----:B------:R-:W-:-:S04]  /*b9c0*/  IMAD.IADD R9, R23, 0x1, R2 ;  /* 0x0000000117097824 */ /* 0x000fc800078e0202 */
[----:B------:R-:W-:Y:S02]  /*b9d0*/  IMAD.MOV.U32 R10, RZ, RZ, R9 ;  /* 0x000000ffff0a7224 */ /* 0x000fe400078e0009 */
[----:B------:R-:W0:Y:S08]  /*b9e0*/  @P1 LDC R6, c[0x0][0x434] ;  /* 0x00010d00ff061b82 */ /* 0x000e300000000800 */
[----:B------:R-:W2:Y:S01]  /*b9f0*/  @P1 LDC R3, c[0x0][0x438] ;  /* 0x00010e00ff031b82 */ /* 0x000ea20000000800 */
[----:B0-----:R-:W-:-:S07]  /*ba00*/  @P1 IMAD.HI.U32 R2, R9, R6, RZ ;  /* 0x0000000609021227 */ /* 0x001fce00078e00ff */
[----:B------:R-:W0:Y:S01]  /*ba10*/  @!P0 LDC.64 R6, c[0x0][0x418] ;  /* 0x00010600ff068b82 */ /* 0x000e220000000a00 */
[----:B--2---:R-:W-:Y:S01]  /*ba20*/  @P1 SHF.R.U32.HI R10, RZ, R3, R2 ;  /* 0x00000003ff0a1219 */ /* 0x004fe20000011602 */
[----:B-1----:R-:W-:-:S03]  /*ba30*/  @!P0 IMAD R2, R32, R4, RZ ;  /* 0x0000000420028224 */ /* 0x002fc600078e02ff */
[----:B------:R-:W-:Y:S01]  /*ba40*/  @!P0 SHF.R.S32.HI R3, RZ, 0x1f, R10 ;  /* 0x0000001fff038819 */ /* 0x000fe2000001140a */
[----:B------:R-:W-:Y:S02]  /*ba50*/  @!P0 IMAD R5, R25, R5, R2 ;  /* 0x0000000519058224 */ /* 0x000fe400078e0202 */
[----:B------:R-:W-:-:S04]  /*ba60*/  @!P0 IMAD.MOV.U32 R2, RZ, RZ, R10 ;  /* 0x000000ffff028224 */ /* 0x000fc800078e000a */
[----:B------:R-:W-:-:S04]  /*ba70*/  @!P0 IMAD.WIDE.U32 R2, R25, R4, R2 ;  /* 0x0000000419028225 */ /* 0x000fc800078e0002 */
[----:B------:R-:W-:Y:S02]  /*ba80*/  @!P0 IMAD.IADD R3, R5, 0x1, R3 ;  /* 0x0000000105038824 */ /* 0x000fe400078e0203 */
[----:B------:R-:W-:Y:S01]  /*ba90*/  IMAD.MOV.U32 R4, RZ, RZ, RZ ;  /* 0x000000ffff047224 */ /* 0x000fe200078e00ff */
[----:B0-----:R-:W-:-:S04]  /*baa0*/  @!P0 LEA R6, P1, R2, R6, 0x2 ;  /* 0x0000000602068211 */ /* 0x001fc800078210ff */
[----:B------:R-:W-:-:S05]  /*bab0*/  @!P0 LEA.HI.X R7, R2, R7, R3, 0x2, P1 ;  /* 0x0000000702078211 */ /* 0x000fca00008f1403 */
[----:B------:R0:W5:Y:S01]  /*bac0*/  @!P0 LDG.E R4, desc[UR50][R6.64] ;  /* 0x0000003206048981 */ /* 0x000162000c1e1900 */
[----:B------:R-:W-:Y:S01]  /*bad0*/  ISETP.NE.AND P2, PT, R11, 0x3, PT ;  /* 0x000000030b00780c */ /* 0x000fe20003f45270 */
[----:B------:R-:W-:-:S04]  /*bae0*/  IMAD.MOV R2, RZ, RZ, -R10 ;  /* 0x000000ffff027224 */ /* 0x000fc800078e0a0a */
[----:B------:R-:W-:-:S08]  /*baf0*/  IMAD R5, R2, UR4, R9 ;  /* 0x0000000402057c24 */ /* 0x000fd0000f8e0209 */
[----:B0-----:R-:W-:Y:S05]  /*bb00*/  @!P2 BRA `(.L_x_71) ;  /* 0x000000000004a947 */ /* 0x001fea0003800000 */
[----:B------:R-:W-:Y:S01]  /*bb10*/  BPT.TRAP 0x1 ;  /* 0x000000040000795c */ /* 0x000fe20000300000 */
.L_x_71:
[----:B------:R-:W-:Y:S01]  /*bb20*/  LEA R9, R17, UR39, 0x3 ;  /* 0x0000002711097c11 */ /* 0x000fe2000f8e18ff */
[----:B------:R-:W-:Y:S01]  /*bb30*/  BSSY B1, `(.L_x_72) ;  /* 0x0000005000017945 */ /* 0x000fe20003800000 */
[----:B------:R-:W-:Y:S02]  /*bb40*/  SHF.L.U32 R20, R22, 0x1f, RZ ;  /* 0x0000001f16147819 */ /* 0x000fe400000006ff */
[----:B------:R-:W-:Y:S02]  /*bb50*/  SHF.R.S32.HI R7, RZ, 0x1f, R5 ;  /* 0x0000001fff077819 */ /* 0x000fe40000011405 */
[----:B------:R-:W0:Y:S02]  /*bb60*/  SYNCS.PHASECHK.TRANS64.TRYWAIT P0, [R9+URZ+0x28c40], R20 ;  /* 0x028c4014090075a7 */ /* 0x000e24000800017f */
[----:B0-----:R-:W-:Y:S05]  /*bb70*/  @!P0 BRA `(.L_x_73) ;  /* 0x0000002400548947 */ /* 0x001fea0003800000 */
.L_x_135:
[----:B------:R-:W-:Y:S05]  /*bb80*/  BSYNC B1 ;  /* 0x0000000000017941 */ /* 0x000fea0003800000 */
.L_x_72:
[----:B------:R-:W-:Y:S01]  /*bb90*/  ULDC.64 UR4, c[0x0][0x300] ;  /* 0x0000c00000047ab9 */ /* 0x000fe20000000a00 */
[----:B-----5:R-:W-:Y:S01]  /*bba0*/  SHF.R.S32.HI R19, RZ, 0x1f, R4 ;  /* 0x0000001fff137819 */ /* 0x020fe20000011404 */
[----:B------:R-:W-:Y:S01]  /*bbb0*/  IMAD R2, R7, UR4, RZ ;  /* 0x0000000407027c24 */ /* 0x000fe2000f8e02ff */
[----:B------:R-:W-:Y:S01]  /*bbc0*/  LOP3.LUT P1, RZ, R16, 0x1, RZ, 0xc0, !PT ;  /* 0x0000000110ff7812 */ /* 0x000fe2000782c0ff */
[----:B------:R-:W-:Y:S02]  /*bbd0*/  IMAD R6, R17, 0x1000, R33 ;  /* 0x0000100011067824 */ /* 0x000fe400078e0221 */
[C---:B------:R-:W-:Y:S02]  /*bbe0*/  IMAD R11, R5.reuse, UR5, R2 ;  /* 0x00000005050b7c24 */ /* 0x040fe4000f8e0202 */
[----:B------:R-:W-:Y:S01]  /*bbf0*/  IMAD.WIDE.U32 R2, R5, UR4, RZ ;  /* 0x0000000405027c25 */ /* 0x000fe2000f8e00ff */
[----:B------:R-:W-:-:S03]  /*bc00*/  ULDC.64 UR4, c[0x0][0x310] ;  /* 0x0000c40000047ab9 */ /* 0x000fc60000000a00 */
[----:B------:R-:W-:Y:S02]  /*bc10*/  IMAD.IADD R3, R3, 0x1, R11 ;  /* 0x0000000103037824 */ /* 0x000fe400078e020b */
[----:B------:R-:W-:Y:S02]  /*bc20*/  IMAD R11, R19, UR4, RZ ;  /* 0x00000004130b7c24 */ /* 0x000fe4000f8e02ff */
        /* <DEDUP_REMOVED lines=13> */
[----:B------:R-:W1:Y:S01]  /*bd00*/  SHFL.IDX PT, R14, R21, RZ, 0x181f ;  /* 0x00181fff150e7589 */ /* 0x000e6200000e0000 */
[----:B------:R-:W-:-:S03]  /*bd10*/  LEA R26, R6, UR39, 0x1 ;  /* 0x00000027061a7c11 */ /* 0x000fc6000f8e08ff */
[----:B------:R-:W2:Y:S04]  /*bd20*/  SHFL.IDX PT, R3, R28, RZ, 0x181f ;  /* 0x00181fff1c037589 */ /* 0x000ea800000e0000 */
[----:B------:R-:W3:Y:S04]  /*bd30*/  SHFL.IDX PT, R10, R21, 0x1, 0x181f ;  /* 0x00381f00150a7f89 */ /* 0x000ee800000e0000 */
[----:B------:R-:W4:Y:S01]  /*bd40*/  SHFL.IDX PT, R34, R28, 0x1, 0x181f ;  /* 0x00381f001c227f89 */ /* 0x000f2200000e0000 */
[----:B-1----:R-:W-:-:S03]  /*bd50*/  IADD3 R2, P0, R14, R0, RZ ;  /* 0x000000000e027210 */ /* 0x002fc60007f1e0ff */
[----:B------:R-:W-:Y:S02]  /*bd60*/  SHFL.IDX PT, R14, R21, 0x3, 0x181f ;  /* 0x00781f00150e7f89 */ /* 0x000fe400000e0000 */
[----:B--2---:R-:W-:Y:S01]  /*bd70*/  IMAD.X R3, RZ, RZ, R3, P0 ;  /* 0x000000ffff037224 */ /* 0x004fe200000e0603 */
[----:B---3--:R-:W-:-:S04]  /*bd80*/  IADD3 R10, P0, R10, R0, RZ ;  /* 0x000000000a0a7210 */ /* 0x008fc80007f1e0ff */
[----:B------:R1:W-:Y:S01]  /*bd90*/  LDGSTS.E.BYPASS.LTC128B.128 [R26+0x22400], desc[UR50][R2.64], !P1 ;  /* 0x22400000021a7fae */ /* 0x0003e2000c901d72 */
[----:B----4-:R-:W-:-:S05]  /*bda0*/  IMAD.X R11, RZ, RZ, R34, P0 ;  /* 0x000000ffff0b7224 */ /* 0x010fca00000e0622 */
[----:B------:R2:W-:Y:S04]  /*bdb0*/  LDGSTS.E.BYPASS.LTC128B.128 [R26+0x22c00], desc[UR50][R10.64], !P1 ;  /* 0x22c000000a1a7fae */ /* 0x0005e8000c901d72 */
[----:B-1----:R-:W1:Y:S04]  /*bdc0*/  SHFL.IDX PT, R2, R21, 0x2, 0x181f ;  /* 0x00581f0015027f89 */ /* 0x002e6800000e0000 */
[----:B------:R-:W3:Y:S04]  /*bdd0*/  SHFL.IDX PT, R3, R28, 0x2, 0x181f ;  /* 0x00581f001c037f89 */ /* 0x000ee800000e0000 */
[----:B------:R-:W4:Y:S01]  /*bde0*/  SHFL.IDX PT, R28, R28, 0x3, 0x181f ;  /* 0x00781f001c1c7f89 */ /* 0x000f2200000e0000 */
[----:B-1----:R-:W-:-:S04]  /*bdf0*/  IADD3 R2, P0, R2, R0, RZ ;  /* 0x0000000002027210 */ /* 0x002fc80007f1e0ff */
[----:B---3--:R-:W-:-:S05]  /*be00*/  IADD3.X R3, RZ, R3, RZ, P0, !PT ;  /* 0x00000003ff037210 */ /* 0x008fca00007fe4ff */
[----:B----4-:R2:W-:Y:S04]  /*be10*/  LDGSTS.E.BYPASS.LTC128B.128 [R26+0x23400], desc[UR50][R2.64], !P1 ;  /* 0x23400000021a7fae */ /* 0x0105e8000c901d72 */
.L_x_145:
[----:B--2---:R-:W-:-:S05]  /*be20*/  IADD3 R2, P0, R14, R0, RZ ;  /* 0x000000000e027210 */ /* 0x004fca0007f1e0ff */
[----:B------:R-:W-:Y:S01]  /*be30*/  IMAD.X R3, RZ, RZ, R28, P0 ;  /* 0x000000ffff037224 */ /* 0x000fe200000e061c */
[----:B------:R-:W-:-:S04]  /*be40*/  PLOP3.LUT P0, PT, PT, PT, PT, 0x80, 0x0 ;  /* 0x000000000000781c */ /* 0x000fc80003f0f070 */
[----:B------:R-:W-:Y:S01]  /*be50*/  @!PT LDS RZ, [RZ] ;  /* 0x00000000fffff984 */ /* 0x000fe20000000800 */
[----:B------:R-:W-:Y:S01]  /*be60*/  @!PT LDS RZ, [RZ] ;  /* 0x00000000fffff984 */ /* 0x000fe20000000800 */
[----:B------:R-:W-:Y:S01]  /*be70*/  @!PT LDS RZ, [RZ] ;  /* 0x00000000fffff984 */ /* 0x000fe20000000800 */
[----:B------:R1:W-:Y:S01]  /*be80*/  LDGSTS.E.BYPASS.LTC128B.128 [R26+0x23c00], desc[UR50][R2.64], !P1 ;  /* 0x23c00000021a7fae */ /* 0x0003e2000c901d72 */
[----:B------:R-:W-:-:S08]  /*be90*/  NOP ;  /* 0x0000000000007918 */ /* 0x000fd00000000000 */
.L_x_75:
[----:B------:R-:W-:Y:S02]  /*bea0*/  PLOP3.LUT P1, PT, P1, P0, PT, 0xa2, 0x0 ;  /* 0x000000000000781c */ /* 0x000fe40000f21472 */
[----:B------:R-:W-:-:S08]  /*beb0*/  @P0 R2UR P1, UR4, R9 ;  /* 0x00000000090402ca */ /* 0x000fd00000020000 */
[----:B------:R-:W-:-:S05]  /*bec0*/  @P0 PLOP3.LUT P0, PT, P1, PT, PT, 0x80, 0x0 ;  /* 0x000000000000081c */ /* 0x000fca0000f0f070 */
[----:B------:R-:W-:Y:S01]  /*bed0*/  @!P1 SYNCS.ARRIVE.TRANS64.RED.A0T1 RZ, [UR4+0x28c30], RZ ;  /* 0x028c30ffffff99a7 */ /* 0x000fe20008200404 */
[----:B------:R-:W-:Y:S07]  /*bee0*/  @!P1 ARRIVES.LDGSTSBAR.64.TRANSCNT [UR4+0x28c30] ;  /* 0x028c3000ff0099b0 */ /* 0x000fee0008000a84 */
[----:B------:R-:W-:Y:S05]  /*bef0*/  @P0 BRA.U.ANY `(.L_x_75) ;  /* 0xfffffffd00e80947 */ /* 0x000fea000393ffff */
[----:B------:R-:W-:Y:S01]  /*bf00*/  NOP ;  /* 0x0000000000007918 */ /* 0x000fe20000000000 */
[----:B-1----:R-:W-:-:S05]  /*bf10*/  IMAD.U32 R2, RZ, RZ, UR41 ;  /* 0x00000029ff027e24 */ /* 0x002fca000f8e00ff */
[----:B------:R-:W-:-:S13]  /*bf20*/  ISETP.NE.AND P2, PT, R2, 0x3, PT ;  /* 0x000000030200780c */ /* 0x000fda0003f45270 */
[----:B------:R-:W-:Y:S05]  /*bf30*/  @!P2 BRA `(.L_x_76) ;  /* 0x000000000004a947 */ /* 0x000fea0003800000 */
[----:B------:R-:W-:Y:S01]  /*bf40*/  BPT.TRAP 0x1 ;  /* 0x000000040000795c */ /* 0x000fe20000300000 */
.L_x_76:
[----:B------:R1:W-:Y:S01]  /*bf50*/  SYNCS.ARRIVE.TRANS64.A1T0 RZ, [R9+URZ+0x28c30], RZ ;  /* 0x028c30ff09ff79a7 */ /* 0x0003e2000810003f */
[----:B------:R-:W-:Y:S05]  /*bf60*/  @!P2 BRA `(.L_x_77) ;  /* 0x000000000004a947 */ /* 0x000fea0003800000 */
[----:B------:R-:W-:Y:S01]  /*bf70*/  BPT.TRAP 0x1 ;  /* 0x000000040000795c */ /* 0x000fe20000300000 */
.L_x_77:
[----:B------:R-:W2:Y:S01]  /*bf80*/  SYNCS.PHASECHK.TRANS64.TRYWAIT P0, [R9+URZ+0x28c60], R20 ;  /* 0x028c6014090075a7 */ /* 0x000ea2000800017f */
[----:B------:R-:W-:Y:S04]  /*bf90*/  BSSY B1, `(.L_x_78) ;  /* 0x0000002000017945 */ /* 0x000fe80003800000 */
[----:B--2---:R-:W-:Y:S05]  /*bfa0*/  @!P0 BRA `(.L_x_79) ;  /* 0x0000002400708947 */ /* 0x004fea0003800000 */
.L_x_146:
[----:B------:R-:W-:Y:S05]  /*bfb0*/  BSYNC B1 ;  /* 0x0000000000017941 */ /* 0x000fea0003800000 */
.L_x_78:
[----:B------:R-:W-:Y:S01]  /*bfc0*/  ULDC.64 UR4, c[0x0][0x328] ;  /* 0x0000ca0000047ab9 */ /* 0x000fe20000000a00 */
[C---:B------:R-:W-:Y:S01]  /*bfd0*/  LOP3.LUT P5, RZ, R16.reuse, 0x8, RZ, 0xc0, !PT ;  /* 0x0000000810ff7812 */ /* 0x040fe200078ac0ff */
[----:B------:R-:W-:Y:S01]  /*bfe0*/  IMAD R2, R7, UR4, RZ ;  /* 0x0000000407027c24 */ /* 0x000fe2000f8e02ff */
[C---:B------:R-:W-:Y:S02]  /*bff0*/  LOP3.LUT P4, RZ, R16.reuse, 0x4, RZ, 0xc0, !PT ;  /* 0x0000000410ff7812 */ /* 0x040fe4000788c0ff */
[----:B------:R-:W-:Y:S01]  /*c000*/  LOP3.LUT P3, RZ, R16, 0x2, RZ, 0xc0, !PT ;  /* 0x0000000210ff7812 */ /* 0x000fe2000786c0ff */
[C---:B------:R-:W-:Y:S02]  /*c010*/  IMAD R7, R5.reuse, UR5, R2 ;  /* 0x0000000505077c24 */ /* 0x040fe4000f8e0202 */
[----:B------:R-:W-:Y:S01]  /*c020*/  IMAD.WIDE.U32 R2, R5, UR4, RZ ;  /* 0x0000000405027c25 */ /* 0x000fe2000f8e00ff */
[----:B------:R-:W-:-:S03]  /*c030*/  ULDC.64 UR4, c[0x0][0x338] ;  /* 0x0000ce0000047ab9 */ /* 0x000fc60000000a00 */
[----:B------:R-:W-:Y:S02]  /*c040*/  IMAD.IADD R3, R3, 0x1, R7 ;  /* 0x0000000103037824 */ /* 0x000fe400078e0207 */
[----:B------:R-:W-:Y:S02]  /*c050*/  IMAD R19, R19, UR4, RZ ;  /* 0x0000000413137c24 */ /* 0x000fe4000f8e02ff */
[----:B------:R-:W-:-:S04]  /*c060*/  IMAD.WIDE.U32 R2, R4, UR4, R2 ;  /* 0x0000000404027c25 */ /* 0x000fc8000f8e0002 */
[----:B------:R-:W-:Y:S01]  /*c070*/  IMAD R19, R4, UR5, R19 ;  /* 0x0000000504137c24 */ /* 0x000fe2000f8e0213 */
[----:B------:R-:W-:Y:S02]  /*c080*/  ULDC.64 UR4, c[0x0][0x330] ;  /* 0x0000cc0000047ab9 */ /* 0x000fe40000000a00 */
[----:B------:R-:W-:Y:S02]  /*c090*/  IMAD R5, R24, UR4, RZ ;  /* 0x0000000418057c24 */ /* 0x000fe4000f8e02ff */
[----:B------:R-:W-:Y:S01]  /*c0a0*/  IADD3 R3, R3, R19, RZ ;  /* 0x0000001303037210 */ /* 0x000fe20007ffe0ff */
[----:B------:R-:W-:Y:S02]  /*c0b0*/  IMAD R19, R17, 0x7000, R6 ;  /* 0x0000700011137824 */ /* 0x000fe400078e0206 */
[C---:B------:R-:W-:Y:S02]  /*c0c0*/  IMAD R5, R18.reuse, UR5, R5 ;  /* 0x0000000512057c24 */ /* 0x040fe4000f8e0205 */
[----:B------:R-:W-:Y:S01]  /*c0d0*/  IMAD.WIDE.U32 R2, R18, UR4, R2 ;  /* 0x0000000412027c25 */ /* 0x000fe2000f8e0002 */
[----:B------:R-:W-:-:S03]  /*c0e0*/  ULDC.64 UR4, c[0x0][0x318] ;  /* 0x0000c60000047ab9 */ /* 0x000fc60000000a00 */
[----:B------:R-:W-:Y:S01]  /*c0f0*/  IMAD.IADD R3, R5, 0x1, R3 ;  /* 0x0000000105037824 */ /* 0x000fe200078e0203 */
[----:B------:R-:W-:Y:S01]  /*c100*/  LEA R10, P0, R2, UR4, 0x1 ;  /* 0x00000004020a7c11 */ /* 0x000fe2000f8008ff */
[----:B------:R-:W-:-:S03]  /*c110*/  UMOV UR4, 0xffffffff ;  /* 0xffffffff00047882 */ /* 0x000fc60000000000 */
[----:B0-2---:R-:W-:Y:S01]  /*c120*/  LEA.HI.X R20, R2, UR5, R3, 0x1, P0 ;  /* 0x0000000502147c11 */ /* 0x005fe200080f0c03 */
[----:B------:R-:W-:Y:S08]  /*c130*/  BRA.DIV UR4, `(.L_x_80) ;  /* 0x0000002604207947 */ /* 0x000ff0000b800000 */
[----:B------:R-:W0:Y:S01]  /*c140*/  SHFL.IDX PT, R14, R10, RZ, 0x181f ;  /* 0x00181fff0a0e7589 */ /* 0x000e2200000e0000 */
[C---:B------:R-:W-:Y:S02]  /*c150*/  LOP3.LUT P1, RZ, R16.reuse, 0x40, RZ, 0xc0, !PT ;  /* 0x0000004010ff7812 */ /* 0x040fe4000782c0ff */
[C---:B------:R-:W-:Y:S01]  /*c160*/  LOP3.LUT P6, RZ, R16.reuse, 0x20, RZ, 0xc0, !PT ;  /* 0x0000002010ff7812 */ /* 0x040fe200078cc0ff */
[----:B------:R-:W2:Y:S01]  /*c170*/  SHFL.IDX PT, R3, R20, RZ, 0x181f ;  /* 0x00181fff14037589 */ /* 0x000ea200000e0000 */
[----:B------:R-:W-:Y:S02]  /*c180*/  LEA R19, R19, UR39, 0x1 ;  /* 0x0000002713137c11 */ /* 0x000fe4000f8e08ff */
[----:B------:R-:W-:Y:S02]  /*c190*/  LOP3.LUT P2, RZ, R16, 0x10, RZ, 0xc0, !PT ;  /* 0x0000001010ff7812 */ /* 0x000fe4000784c0ff */
[----:B------:R-:W-:Y:S02]  /*c1a0*/  P2R R11, PR, RZ, 0x40 ;  /* 0x00000040ff0b7803 */ /* 0x000fe40000000000 */
[----:B0-----:R-:W-:-:S02]  /*c1b0*/  IADD3 R6, P0, R14, R0, RZ ;  /* 0x000000000e067210 */ /* 0x001fc40007f1e0ff */
[----:B------:R-:W0:Y:S03]  /*c1c0*/  SHFL.IDX PT, R14, R10, 0x1, 0x181f ;  /* 0x00381f000a0e7f89 */ /* 0x000e2600000e0000 */
[----:B--2---:R-:W-:Y:S02]  /*c1d0*/  IMAD.X R7, RZ, RZ, R3, P0 ;  /* 0x000000ffff077224 */ /* 0x004fe400000e0603 */
[----:B------:R-:W2:Y:S04]  /*c1e0*/  SHFL.IDX PT, R3, R20, 0x1, 0x181f ;  /* 0x00381f0014037f89 */ /* 0x000ea800000e0000 */
[----:B------:R-:W-:Y:S01]  /*c1f0*/  LDGSTS.E.BYPASS.LTC128B.128 [R19+0x400], desc[UR50][R6.64], !P1 ;  /* 0x0040000006137fae */ /* 0x000fe2000c901d72 */
[----:B------:R-:W-:-:S03]  /*c200*/  ISETP.NE.U32.AND P1, PT, R27, RZ, PT ;  /* 0x000000ff1b00720c */ /* 0x000fc60003f25070 */
[----:B------:R-:W-:Y:S01]  /*c210*/  LDGSTS.E.BYPASS.LTC128B.128 [R19+0x2400], desc[UR50][R6.64+0x80], !P6 ;  /* 0x0240008006137fae */ /* 0x000fe2000f101d72 */
[----:B------:R-:W-:-:S03]  /*c220*/  LOP3.LUT P6, RZ, R16, 0x40, RZ, 0xc0, !PT ;  /* 0x0000004010ff7812 */ /* 0x000fc600078cc0ff */
[----:B------:R-:W-:Y:S04]  /*c230*/  LDGSTS.E.BYPASS.LTC128B.128 [R19+0x4400], desc[UR50][R6.64+0x100], !P2 ;  /* 0x0440010006137fae */ /* 0x000fe8000d101d72 */
[----:B------:R-:W-:Y:S01]  /*c240*/  LDGSTS.E.BYPASS.LTC128B.128 [R19+0x6400], desc[UR50][R6.64+0x180], !P5 ;  /* 0x0640018006137fae */ /* 0x000fe2000e901d72 */
[----:B0-----:R-:W-:-:S03]  /*c250*/  IADD3 R4, P0, R14, R0, RZ ;  /* 0x000000000e047210 */ /* 0x001fc60007f1e0ff */
[----:B------:R-:W-:Y:S04]  /*c260*/  LDGSTS.E.BYPASS.LTC128B.128 [R19+0x8400], desc[UR50][R6.64+0x200], !P4 ;  /* 0x0840020006137fae */ /* 0x000fe8000e101d72 */
[----:B------:R-:W0:Y:S01]  /*c270*/  SHFL.IDX PT, R14, R10, 0x2, 0x181f ;  /* 0x00581f000a0e7f89 */ /* 0x000e2200000e0000 */
[----:B--2---:R-:W-:-:S03]  /*c280*/  IMAD.X R5, RZ, RZ, R3, P0 ;  /* 0x000000ffff057224 */ /* 0x004fc600000e0603 */
[----:B------:R-:W2:Y:S04]  /*c290*/  SHFL.IDX PT, R3, R20, 0x2, 0x181f ;  /* 0x00581f0014037f89 */ /* 0x000ea800000e0000 */
[----:B------:R-:W-:Y:S04]  /*c2a0*/  LDGSTS.E.BYPASS.LTC128B.128 [R19+0xa400], desc[UR50][R6.64+0x280], !P3 ;  /* 0x0a40028006137fae */ /* 0x000fe8000d901d72 */
[----:B------:R-:W3:Y:S01]  /*c2b0*/  SHFL.IDX PT, R20, R20, 0x3, 0x181f ;  /* 0x00781f0014147f89 */ /* 0x000ee200000e0000 */
[----:B0-----:R-:W-:-:S03]  /*c2c0*/  IADD3 R2, P0, R14, R0, RZ ;  /* 0x000000000e027210 */ /* 0x001fc60007f1e0ff */
[----:B------:R0:W4:Y:S01]  /*c2d0*/  SHFL.IDX PT, R14, R10, 0x3, 0x181f ;  /* 0x00781f000a0e7f89 */ /* 0x00012200000e0000 */
[----:B--2---:R-:W-:Y:S02]  /*c2e0*/  IADD3.X R3, RZ, R3, RZ, P0, !PT ;  /* 0x00000003ff037210 */ /* 0x004fe400007fe4ff */
[----:B------:R-:W-:-:S13]  /*c2f0*/  ISETP.NE.U32.AND P0, PT, R29, RZ, PT ;  /* 0x000000ff1d00720c */ /* 0x000fda0003f05070 */
[----:B------:R-:W-:Y:S04]  /*c300*/  LDGSTS.E.BYPASS.LTC128B.128 [R19+0xc400], desc[UR50][R6.64+0x300], P0 ;  /* 0x0c40030006137fae */ /* 0x000fe80008101d72 */
[----:B------:R2:W-:Y:S04]  /*c310*/  LDGSTS.E.BYPASS.LTC128B.128 [R19+0xe400], desc[UR50][R6.64+0x380], P1 ;  /* 0x0e40038006137fae */ /* 0x0005e80008901d72 */
[----:B------:R0:W-:Y:S01]  /*c320*/  LDGSTS.E.BYPASS.LTC128B.128 [R19+0xc00], desc[UR50][R4.64], !P6 ;  /* 0x00c0000004137fae */ /* 0x0001e2000f101d72 */
[----:B------:R-:W-:-:S04]  /*c330*/  ISETP.NE.AND P6, PT, R11, RZ, PT ;  /* 0x000000ff0b00720c */ /* 0x000fc80003fc5270 */
[----:B--2---:R-:W-:-:S09]  /*c340*/  P2R R6, PR, RZ, 0x40 ;  /* 0x00000040ff067803 */ /* 0x004fd20000000000 */
[----:B------:R0:W-:Y:S01]  /*c350*/  LDGSTS.E.BYPASS.LTC128B.128 [R19+0x2c00], desc[UR50][R4.64+0x80], !P6 ;  /* 0x02c0008004137fae */ /* 0x0001e2000f101d72 */
[----:B------:R-:W-:-:S03]  /*c360*/  LOP3.LUT P6, RZ, R16, 0x40, RZ, 0xc0, !PT ;  /* 0x0000004010ff7812 */ /* 0x000fc600078cc0ff */
[----:B------:R0:W-:Y:S04]  /*c370*/  LDGSTS.E.BYPASS.LTC128B.128 [R19+0x4c00], desc[UR50][R4.64+0x100], !P2 ;  /* 0x04c0010004137fae */ /* 0x0001e8000d101d72 */
[----:B------:R0:W-:Y:S04]  /*c380*/  LDGSTS.E.BYPASS.LTC128B.128 [R19+0x6c00], desc[UR50][R4.64+0x180], !P5 ;  /* 0x06c0018004137fae */ /* 0x0001e8000e901d72 */
[----:B------:R0:W-:Y:S04]  /*c390*/  LDGSTS.E.BYPASS.LTC128B.128 [R19+0x8c00], desc[UR50][R4.64+0x200], !P4 ;  /* 0x08c0020004137fae */ /* 0x0001e8000e101d72 */
[----:B------:R0:W-:Y:S04]  /*c3a0*/  LDGSTS.E.BYPASS.LTC128B.128 [R19+0xac00], desc[UR50][R4.64+0x280], !P3 ;  /* 0x0ac0028004137fae */ /* 0x0001e8000d901d72 */
[----:B------:R0:W-:Y:S04]  /*c3b0*/  LDGSTS.E.BYPASS.LTC128B.128 [R19+0xcc00], desc[UR50][R4.64+0x300], P0 ;  /* 0x0cc0030004137fae */ /* 0x0001e80008101d72 */
[----:B------:R0:W-:Y:S04]  /*c3c0*/  LDGSTS.E.BYPASS.LTC128B.128 [R19+0xec00], desc[UR50][R4.64+0x380], P1 ;  /* 0x0ec0038004137fae */ /* 0x0001e80008901d72 */
[----:B------:R0:W-:Y:S01]  /*c3d0*/  LDGSTS.E.BYPASS.LTC128B.128 [R19+0x1400], desc[UR50][R2.64], !P6 ;  /* 0x0140000002137fae */ /* 0x0001e2000f101d72 */
[----:B------:R-:W-:-:S13]  /*c3e0*/  ISETP.NE.AND P6, PT, R6, RZ, PT ;  /* 0x000000ff0600720c */ /* 0x000fda0003fc5270 */
[----:B------:R0:W-:Y:S04]  /*c3f0*/  LDGSTS.E.BYPASS.LTC128B.128 [R19+0x3400], desc[UR50][R2.64+0x80], !P6 ;  /* 0x0340008002137fae */ /* 0x0001e8000f101d72 */
[----:B------:R0:W-:Y:S04]  /*c400*/  LDGSTS.E.BYPASS.LTC128B.128 [R19+0x5400], desc[UR50][R2.64+0x100], !P2 ;  /* 0x0540010002137fae */ /* 0x0001e8000d101d72 */
[----:B------:R0:W-:Y:S04]  /*c410*/  LDGSTS.E.BYPASS.LTC128B.128 [R19+0x7400], desc[UR50][R2.64+0x180], !P5 ;  /* 0x0740018002137fae */ /* 0x0001e8000e901d72 */
[----:B------:R0:W-:Y:S04]  /*c420*/  LDGSTS.E.BYPASS.LTC128B.128 [R19+0x9400], desc[UR50][R2.64+0x200], !P4 ;  /* 0x0940020002137fae */ /* 0x0001e8000e101d72 */
[----:B------:R0:W-:Y:S04]  /*c430*/  LDGSTS.E.BYPASS.LTC128B.128 [R19+0xb400], desc[UR50][R2.64+0x280], !P3 ;  /* 0x0b40028002137fae */ /* 0x0001e8000d901d72 */
[----:B------:R0:W-:Y:S04]  /*c440*/  LDGSTS.E.BYPASS.LTC128B.128 [R19+0xd400], desc[UR50][R2.64+0x300], P0 ;  /* 0x0d40030002137fae */ /* 0x0001e80008101d72 */
[----:B---34-:R0:W-:Y:S02]  /*c450*/  LDGSTS.E.BYPASS.LTC128B.128 [R19+0xf400], desc[UR50][R2.64+0x380], P1 ;  /* 0x0f40038002137fae */ /* 0x0181e40008901d72 */
.L_x_156:
[----:B0-----:R-:W-:Y:S02]  /*c460*/  P2R R4, PR, RZ, 0x2 ;  /* 0x00000002ff047803 */ /* 0x001fe40000000000 */
[----:B------:R-:W-:Y:S02]  /*c470*/  LOP3.LUT P1, RZ, R16, 0x40, RZ, 0xc0, !PT ;  /* 0x0000004010ff7812 */ /* 0x000fe4000782c0ff */
[----:B------:R-:W-:Y:S02]  /*c480*/  IADD3 R2, P2, R14, R0, RZ ;  /* 0x000000000e027210 */ /* 0x000fe40007f5e0ff */
[----:B------:R-:W-:-:S03]  /*c490*/  LOP3.LUT P6, RZ, R16, 0x10, RZ, 0xc0, !PT ;  /* 0x0000001010ff7812 */ /* 0x000fc600078cc0ff */
[----:B------:R-:W-:Y:S01]  /*c4a0*/  IMAD.X R3, RZ, RZ, R20, P2 ;  /* 0x000000ffff037224 */ /* 0x000fe200010e0614 */
[----:B------:R-:W-:-:S05]  /*c4b0*/  LOP3.LUT P2, RZ, R16, 0x20, RZ, 0xc0, !PT ;  /* 0x0000002010ff7812 */ /* 0x000fca000784c0ff */
[----:B------:R-:W-:Y:S01]  /*c4c0*/  @!PT LDS RZ, [RZ] ;  /* 0x00000000fffff984 */ /* 0x000fe20000000800 */
[----:B------:R-:W-:Y:S01]  /*c4d0*/  @!PT LDS RZ, [RZ] ;  /* 0x00000000fffff984 */ /* 0x000fe20000000800 */
[----:B------:R-:W-:Y:S01]  /*c4e0*/  @!PT LDS RZ, [RZ] ;  /* 0x00000000fffff984 */ /* 0x000fe20000000800 */
[----:B------:R0:W-:Y:S01]  /*c4f0*/  LDGSTS.E.BYPASS.LTC128B.128 [R19+0x1c00], desc[UR50][R2.64], !P1 ;  /* 0x01c0000002137fae */ /* 0x0001e2000c901d72 */
[----:B------:R-:W-:-:S07]  /*c500*/  ISETP.NE.AND P1, PT, R4, RZ, PT ;  /* 0x000000ff0400720c */ /* 0x000fce0003f25270 */
[----:B------:R0:W-:Y:S04]  /*c510*/  LDGSTS.E.BYPASS.LTC128B.128 [R19+0x3c00], desc[UR50][R2.64+0x80], !P2 ;  /* 0x03c0008002137fae */ /* 0x0001e8000d101d72 */
[----:B------:R0:W-:Y:S04]  /*c520*/  LDGSTS.E.BYPASS.LTC128B.128 [R19+0x5c00], desc[UR50][R2.64+0x100], !P6 ;  /* 0x05c0010002137fae */ /* 0x0001e8000f101d72 */
[----:B------:R0:W-:Y:S04]  /*c530*/  LDGSTS.E.BYPASS.LTC128B.128 [R19+0x7c00], desc[UR50][R2.64+0x180], !P5 ;  /* 0x07c0018002137fae */ /* 0x0001e8000e901d72 */
[----:B------:R0:W-:Y:S04]  /*c540*/  LDGSTS.E.BYPASS.LTC128B.128 [R19+0x9c00], desc[UR50][R2.64+0x200], !P4 ;  /* 0x09c0020002137fae */ /* 0x0001e8000e101d72 */
[----:B------:R0:W-:Y:S04]  /*c550*/  LDGSTS.E.BYPASS.LTC128B.128 [R19+0xbc00], desc[UR50][R2.64+0x280], !P3 ;  /* 0x0bc0028002137fae */ /* 0x0001e8000d901d72 */
[----:B------:R0:W-:Y:S01]  /*c560*/  LDGSTS.E.BYPASS.LTC128B.128 [R19+0xdc00], desc[UR50][R2.64+0x300], P0 ;  /* 0x0dc0030002137fae */ /* 0x0001e20008101d72 */
[----:B------:R-:W-:-:S03]  /*c570*/  PLOP3.LUT P0, PT, PT, PT, PT, 0x80, 0x0 ;  /* 0x000000000000781c */ /* 0x000fc60003f0f070 */
[----:B------:R0:W-:Y:S01]  /*c580*/  LDGSTS.E.BYPASS.LTC128B.128 [R19+0xfc00], desc[UR50][R2.64+0x380], P1 ;  /* 0x0fc0038002137fae */ /* 0x0001e20008901d72 */
[----:B------:R-:W-:-:S09]  /*c590*/  NOP ;  /* 0x0000000000007918 */ /* 0x000fd20000000000 */
.L_x_81:
[----:B------:R-:W-:Y:S02]  /*c5a0*/  PLOP3.LUT P1, PT, P1, P0, PT, 0xa2, 0x0 ;  /* 0x000000000000781c */ /* 0x000fe40000f21472 */
[----:B------:R-:W-:-:S08]  /*c5b0*/  @P0 R2UR P1, UR4, R9 ;  /* 0x00000000090402ca */ /* 0x000fd00000020000 */
        /* <DEDUP_REMOVED lines=9> */
.L_x_82:
[----:B------:R-:W-:Y:S01]  /*c650*/  VIADD R17, R17, 0x1 ;  /* 0x0000000111117836 */ /* 0x000fe20000000000 */
[----:B------:R-:W-:Y:S01]  /*c660*/  IADD3 R2, R8, -0x1, RZ ;  /* 0xffffffff08027810 */ /* 0x000fe20007ffe0ff */
[----:B------:R0:W-:Y:S03]  /*c670*/  SYNCS.ARRIVE.TRANS64.A1T0 RZ, [R9+URZ+0x28c50], RZ ;  /* 0x028c50ff09ff79a7 */ /* 0x0001e6000810003f */
[----:B------:R-:W-:-:S04]  /*c680*/  ISETP.NE.AND P0, PT, R17, 0x2, PT ;  /* 0x000000021100780c */ /* 0x000fc80003f05270 */
[----:B------:R-:W-:Y:S02]  /*c690*/  SEL R17, R17, RZ, P0 ;  /* 0x000000ff11117207 */ /* 0x000fe40000000000 */
[----:B------:R-:W-:Y:S02]  /*c6a0*/  SEL R3, RZ, 0x1, P0 ;  /* 0x00000001ff037807 */ /* 0x000fe40000000000 */
[----:B------:R-:W-:Y:S01]  /*c6b0*/  ISETP.GT.AND P0, PT, R8, RZ, PT ;  /* 0x000000ff0800720c */ /* 0x000fe20003f04270 */
[----:B------:R-:W-:Y:S01]  /*c6c0*/  IMAD.MOV.U32 R8, RZ, RZ, R2 ;  /* 0x000000ffff087224 */ /* 0x000fe200078e0002 */
[----:B------:R-:W-:-:S11]  /*c6d0*/  LOP3.LUT R22, R22, R3, RZ, 0x3c, !PT ;  /* 0x0000000316167212 */ /* 0x000fd600078e3cff */
[----:B0-----:R-:W-:Y:S05]  /*c6e0*/  @P0 BRA `(.L_x_83) ;  /* 0xfffffff000980947 */ /* 0x001fea000383ffff */
[----:B------:R-:W-:Y:S05]  /*c6f0*/  BSYNC B0 ;  /* 0x0000000000007941 */ /* 0x000fea0003800000 */
.L_x_70:
[----:B------:R-:W2:Y:S01]  /*c700*/  LDL.LU R2, [R1] ;  /* 0x0000000001027983 */ /* 0x000ea20000300800 */
[----:B------:R-:W-:-:S03]  /*c710*/  ULDC UR4, c[0x0][0xc34] ;  /* 0x00030d0000047ab9 */ /* 0x000fc60000000800 */
[----:B------:R-:W3:Y:S01]  /*c720*/  LDL.LU R0, [R1+0xc] ;  /* 0x00000c0001007983 */ /* 0x000ee20000300800 */
[----:B--2---:R-:W-:Y:S02]  /*c730*/  VIADD R2, R2, UR42 ;  /* 0x0000002a02027c36 */ /* 0x004fe40008000000 */
[----:B---3--:R-:W-:-:S03]  /*c740*/  VIADD R0, R0, 0x1 ;  /* 0x0000000100007836 */ /* 0x008fc60000000000 */
[----:B------:R0:W-:Y:S01]  /*c750*/  STL [R1], R2 ;  /* 0x0000000201007387 */ /* 0x0001e20000100800 */
[----:B------:R-:W-:-:S03]  /*c760*/  ISETP.GE.AND P0, PT, R2, UR4, PT ;  /* 0x0000000402007c0c */ /* 0x000fc6000bf06270 */
[----:B------:R0:W-:Y:S10]  /*c770*/  STL [R1+0xc], R0 ;  /* 0x00000c0001007387 */ /* 0x0001f40000100800 */
[----:B0-----:R-:W-:Y:S05]  /*c780*/  @!P0 BRA `(.L_x_84) ;  /* 0xffffffd000648947 */ /* 0x001fea000383ffff */
[----:B------:R-:W-:-:S07]  /*c790*/  LOP3.LUT R2, R0, 0x1, RZ, 0xc, !PT ;  /* 0x0000000100027812 */ /* 0x000fce00078e0cff */
.L_x_49:
[----:B------:R-:W0:Y:S01]  /*c7a0*/  S2R R3, SR_CgaCtaId ;  /* 0x0000000000037919 */ /* 0x000e220000008800 */
[----:B------:R-:W-:Y:S01]  /*c7b0*/  MOV R0, 0x400 ;  /* 0x0000040000007802 */ /* 0x000fe20000000f00 */
[----:B------:R-:W-:Y:S01]  /*c7c0*/  BSSY B0, `(.L_x_85) ;  /* 0x0000005000007945 */ /* 0x000fe20003800000 */
[----:B------:R-:W-:Y:S02]  /*c7d0*/  SHF.L.U32 R2, R2, 0x1f, RZ ;  /* 0x0000001f02027819 */ /* 0x000fe400000006ff */
[----:B0-----:R-:W-:-:S04]  /*c7e0*/  LEA R4, R3, R0, 0x18 ;  /* 0x0000000003047211 */ /* 0x001fc800078ec0ff */
[----:B------:R-:W0:Y:S02]  /*c7f0*/  SYNCS.PHASECHK.TRANS64.TRYWAIT P0, [R4+URZ+0x28c20], R2 ;  /* 0x028c2002040075a7 */ /* 0x000e24000800017f */
[----:B0-----:R-:W-:Y:S05]  /*c800*/  @!P0 BRA `(.L_x_86) ;  /* 0x00000024002c8947 */ /* 0x001fea0003800000 */
.L_x_157:
[----:B------:R-:W-:Y:S05]  /*c810*/  BSYNC B0 ;  /* 0x0000000000007941 */ /* 0x000fea0003800000 */
.L_x_85:
[----:B------:R-:W-:-:S03]  /*c820*/  UMOV UR4, 0xffffffff ;  /* 0xffffffff00047882 */ /* 0x000fc60000000000 */
[----:B------:R-:W-:Y:S05]  /*c830*/  BRA.DIV UR4, `(.L_x_87) ;  /* 0x0000002604347947 */ /* 0x000fea000b800000 */
[----:B------:R-:W2:Y:S02]  /*c840*/  S2R R0, SR_TID.X ;  /* 0x0000000000007919 */ /* 0x000ea40000002100 */
[----:B--2---:R-:W-:-:S04]  /*c850*/  SHF.R.U32.HI R0, RZ, 0x5, R0 ;  /* 0x00000005ff007819 */ /* 0x004fc80000011600 */
[----:B------:R-:W-:-:S05]  /*c860*/  LOP3.LUT R0, R0, 0x3, RZ, 0xc0, !PT ;  /* 0x0000000300007812 */ /* 0x000fca00078ec0ff */
[----:B------:R2:W3:Y:S02]  /*c870*/  SHFL.IDX PT, R14, R0, RZ, 0x1f ;  /* 0x00001fff000e7589 */ /* 0x0004e400000e0000 */
.L_x_160:
[----:B---3--:R-:W-:Y:S01]  /*c880*/  ISETP.NE.AND P0, PT, R14, RZ, PT ;  /* 0x000000ff0e00720c */ /* 0x008fe20003f05270 */
[----:B------:R-:W-:-:S12]  /*c890*/  BSSY B0, `(.L_x_88) ;  /* 0x0000024000007945 */ /* 0x000fd80003800000 */
[----:B------:R-:W-:Y:S05]  /*c8a0*/  @P0 BRA `(.L_x_89) ;  /* 0x0000000000880947 */ /* 0x000fea0003800000 */
[----:B------:R-:W-:-:S03]  /*c8b0*/  UMOV UR4, 0xffffffff ;  /* 0xffffffff00047882 */ /* 0x000fc60000000000 */
[----:B------:R-:W-:Y:S05]  /*c8c0*/  BRA.DIV UR4, `(.L_x_90) ;  /* 0x0000002604447947 */ /* 0x000fea000b800000 */
[----:B------:R-:W-:-:S13]  /*c8d0*/  ELECT P6, URZ, PT ;  /* 0x00000000003f782f */ /* 0x000fda00038c0000 */
.L_x_163:
[----:B------:R-:W-:Y:S05]  /*c8e0*/  @!P6 BRA `(.L_x_89) ;  /* 0x000000000078e947 */ /* 0x000fea0003800000 */
[----:B------:R-:W-:-:S06]  /*c8f0*/  ULOP3.LUT UR4, UR38, 0x2, URZ, 0xfc, !UPT ;  /* 0x0000000226047892 */ /* 0x000fcc000f8efc3f */
[----:B--2---:R-:W-:-:S04]  /*c900*/  MOV R0, UR4 ;  /* 0x0000000400007c02 */ /* 0x004fc80008000f00 */
[----:B------:R-:W-:-:S13]  /*c910*/  ISETP.NE.AND P0, PT, R0, 0x3, PT ;  /* 0x000000030000780c */ /* 0x000fda0003f05270 */
[----:B------:R-:W-:Y:S05]  /*c920*/  @!P0 BRA `(.L_x_91) ;  /* 0x0000000000048947 */ /* 0x000fea0003800000 */
[----:B------:R-:W-:Y:S01]  /*c930*/  BPT.TRAP 0x1 ;  /* 0x000000040000795c */ /* 0x000fe20000300000 */
.L_x_91:
[C---:B------:R-:W-:Y:S01]  /*c940*/  IMAD R5, R17.reuse, 0x8, R4 ;  /* 0x0000000811057824 */ /* 0x040fe200078e0204 */
[----:B------:R-:W-:Y:S01]  /*c950*/  SHF.L.U32 R0, R22, 0x1f, RZ ;  /* 0x0000001f16007819 */ /* 0x000fe200000006ff */
[----:B------:R-:W-:-:S03]  /*c960*/  VIADD R17, R17, 0x1 ;  /* 0x0000000111117836 */ /* 0x000fc60000000000 */
[----:B------:R-:W2:Y:S02]  /*c970*/  SYNCS.PHASECHK.TRANS64.TRYWAIT P1, [R5+URZ+0x28c40], R0 ;  /* 0x028c4000050075a7 */ /* 0x000ea4000802017f */
[----:B------:R-:W-:-:S04]  /*c980*/  ISETP.NE.AND P2, PT, R17, 0x2, PT ;  /* 0x000000021100780c */ /* 0x000fc80003f45270 */
[----:B------:R-:W-:Y:S01]  /*c990*/  SEL R3, RZ, 0x1, P2 ;  /* 0x00000001ff037807 */ /* 0x000fe20001000000 */
[----:B--2---:R-:W-:Y:S08]  /*c9a0*/  @!P1 BRA `(.L_x_92) ;  /* 0x00000024002c9947 */ /* 0x004ff00003800000 */
.L_x_164:
[----:B------:R-:W-:Y:S02]  /*c9b0*/  SEL R17, R17, RZ, P2 ;  /* 0x000000ff11117207 */ /* 0x000fe40001000000 */
[----:B0-----:R-:W-:Y:S01]  /*c9c0*/  LOP3.LUT R2, R22, R3, RZ, 0x3c, !PT ;  /* 0x0000000316027212 */ /* 0x001fe200078e3cff */
[----:B------:R-:W-:Y:S06]  /*c9d0*/  @!P0 BRA `(.L_x_93) ;  /* 0x0000000000048947 */ /* 0x000fec0003800000 */
[----:B------:R-:W-:Y:S01]  /*c9e0*/  BPT.TRAP 0x1 ;  /* 0x000000040000795c */ /* 0x000fe20000300000 */
.L_x_93:
[----:B------:R-:W-:Y:S01]  /*c9f0*/  IMAD R17, R17, 0x8, R4 ;  /* 0x0000000811117824 */ /* 0x000fe200078e0204 */
[----:B------:R-:W-:-:S04]  /*ca00*/  SHF.L.U32 R2, R2, 0x1f, RZ ;  /* 0x0000001f02027819 */ /* 0x000fc800000006ff */
[----:B------:R-:W0:Y:S02]  /*ca10*/  SYNCS.PHASECHK.TRANS64.TRYWAIT P1, [R17+URZ+0x28c40], R2 ;  /* 0x028c4002110075a7 */ /* 0x000e24000802017f */
[----:B0-----:R-:W-:Y:S05]  /*ca20*/  @!P1 BRA `(.L_x_94) ;  /* 0x0000002400209947 */ /* 0x001fea0003800000 */
.L_x_165:
[----:B------:R-:W-:Y:S05]  /*ca30*/  @!P0 BRA `(.L_x_95) ;  /* 0x0000000000048947 */ /* 0x000fea0003800000 */
[----:B------:R-:W-:Y:S01]  /*ca40*/  BPT.TRAP 0x1 ;  /* 0x000000040000795c */ /* 0x000fe20000300000 */
.L_x_95:
[----:B------:R-:W3:Y:S02]  /*ca50*/  SYNCS.PHASECHK.TRANS64.TRYWAIT P1, [R5+URZ+0x28c60], R0 ;  /* 0x028c6000050075a7 */ /* 0x000ee4000802017f */
[----:B---3--:R-:W-:Y:S05]  /*ca60*/  @!P1 BRA `(.L_x_96) ;  /* 0x0000002400249947 */ /* 0x008fea0003800000 */
.L_x_166:
[----:B------:R-:W-:Y:S05]  /*ca70*/  @!P0 BRA `(.L_x_97) ;  /* 0x0000000000048947 */ /* 0x000fea0003800000 */
[----:B------:R-:W-:Y:S01]  /*ca80*/  BPT.TRAP 0x1 ;  /* 0x000000040000795c */ /* 0x000fe20000300000 */
.L_x_97:
[----:B----4-:R4:W0:Y:S02]  /*ca90*/  SYNCS.PHASECHK.TRANS64.TRYWAIT P0, [R17+URZ+0x28c60], R2 ;  /* 0x028c6002110075a7 */ /* 0x010824000800017f */
[----:B0-----:R-:W-:Y:S05]  /*caa0*/  @!P0 NANOSLEEP.SYNCS 0x989680 ;  /* 0x009896800000895d */ /* 0x001fea0003900000 */
[----:B------:R-:W0:Y:S02]  /*cab0*/  @!P0 SYNCS.PHASECHK.TRANS64 P0, [R17+URZ+0x28c60], R2 ;  /* 0x028c6002110085a7 */ /* 0x000e24000800007f */
[----:B0-----:R-:W-:Y:S05]  /*cac0*/  @!P0 BRA `(.L_x_97) ;  /* 0xfffffffc00f08947 */ /* 0x001fea000383ffff */
.L_x_89:
[----:B------:R-:W-:Y:S05]  /*cad0*/  BSYNC B0 ;  /* 0x0000000000007941 */ /* 0x000fea0003800000 */
.L_x_88:
[----:B------:R-:W-:Y:S05]  /*cae0*/  EXIT ;  /* 0x000000000000794d */ /* 0x000fea0003800000 */
.L_x_9:
[----:B0-----:R-:W-:-:S04]  /*caf0*/  MOV R3, UR16 ;  /* 0x0000001000037c02 */ /* 0x001fc80008000f00 */
[----:B------:R0:W1:Y:S03]  /*cb00*/  SYNCS.PHASECHK.TRANS64.TRYWAIT P1, [R3+URZ+0x28c50], R0 ;  /* 0x028c5000030075a7 */ /* 0x000066000802017f */
[----:B-1----:R-:W-:Y:S05]  /*cb10*/  @!P1 NANOSLEEP.SYNCS 0x989680 ;  /* 0x009896800000995d */ /* 0x002fea0003900000 */
[----:B------:R-:W1:Y:S02]  /*cb20*/  @!P1 SYNCS.PHASECHK.TRANS64 P1, [R3+URZ+0x28c50], R0 ;  /* 0x028c5000030095a7 */ /* 0x000e64000802007f */
[----:B-1----:R-:W-:Y:S05]  /*cb30*/  @!P1 BRA `(.L_x_9) ;  /* 0xfffffffc00ec9947 */ /* 0x002fea000383ffff */
[----:B------:R-:W-:Y:S05]  /*cb40*/  BRA `(.L_x_98) ;  /* 0xffffff4400b07947 */ /* 0x000fea000383ffff */
.L_x_15:
[----:B-1----:R-:W-:-:S04]  /*cb50*/  IMAD.U32 R4, RZ, RZ, UR6 ;  /* 0x00000006ff047e24 */ /* 0x002fc8000f8e00ff */
[----:B------:R1:W2:Y:S03]  /*cb60*/  SYNCS.PHASECHK.TRANS64.TRYWAIT P1, [R4+URZ+0x28c50], R3 ;  /* 0x028c5003040075a7 */ /* 0x0002a6000802017f */
[----:B--2---:R-:W-:Y:S05]  /*cb70*/  @!P1 NANOSLEEP.SYNCS 0x989680 ;  /* 0x009896800000995d */ /* 0x004fea0003900000 */
[----:B------:R-:W2:Y:S02]  /*cb80*/  @!P1 SYNCS.PHASECHK.TRANS64 P1, [R4+URZ+0x28c50], R3 ;  /* 0x028c5003040095a7 */ /* 0x000ea4000802007f */
[----:B--2---:R-:W-:Y:S05]  /*cb90*/  @!P1 BRA `(.L_x_15) ;  /* 0xfffffffc00ec9947 */ /* 0x004fea000383ffff */
[----:B------:R-:W-:Y:S05]  /*cba0*/  BRA `(.L_x_14) ;  /* 0xffffff5000b07947 */ /* 0x000fea000383ffff */
.L_x_20:
[----:B0-----:R-:W-:-:S04]  /*cbb0*/  IMAD.U32 R3, RZ, RZ, UR42 ;  /* 0x0000002aff037e24 */ /* 0x001fc8000f8e00ff */
[----:B------:R0:W1:Y:S03]  /*cbc0*/  SYNCS.PHASECHK.TRANS64.TRYWAIT P1, [R3+URZ+0x28c00], R0 ;  /* 0x028c0000030075a7 */ /* 0x000066000802017f */
[----:B-1----:R-:W-:Y:S05]  /*cbd0*/  @!P1 NANOSLEEP.SYNCS 0x989680 ;  /* 0x009896800000995d */ /* 0x002fea0003900000 */
[----:B------:R-:W1:Y:S02]  /*cbe0*/  @!P1 SYNCS.PHASECHK.TRANS64 P1, [R3+URZ+0x28c00], R0 ;  /* 0x028c0000030095a7 */ /* 0x000e64000802007f */
[----:B-1----:R-:W-:Y:S05]  /*cbf0*/  @!P1 BRA `(.L_x_20) ;  /* 0xfffffffc00ec9947 */ /* 0x002fea000383ffff */
[----:B------:R-:W-:Y:S05]  /*cc00*/  BRA `(.L_x_99) ;  /* 0xffffff6000047947 */ /* 0x000fea000383ffff */
.L_x_24:
[----:B--2---:R2:W3:Y:S02]  /*cc10*/  SYNCS.PHASECHK.TRANS64.TRYWAIT P1, [R7+URZ+0x28c30], R8 ;  /* 0x028c3008070075a7 */ /* 0x0044e4000802017f */
[----:B---3--:R-:W-:Y:S05]  /*cc20*/  @!P1 NANOSLEEP.SYNCS 0x989680 ;  /* 0x009896800000995d */ /* 0x008fea0003900000 */
[----:B------:R-:W3:Y:S02]  /*cc30*/  @!P1 SYNCS.PHASECHK.TRANS64 P1, [R7+URZ+0x28c30], R8 ;  /* 0x028c3008070095a7 */ /* 0x000ee4000802007f */
[----:B---3--:R-:W-:Y:S05]  /*cc40*/  @!P1 BRA `(.L_x_24) ;  /* 0xfffffffc00f09947 */ /* 0x008fea000383ffff */
[----:B------:R-:W-:Y:S05]  /*cc50*/  BRA `(.L_x_23) ;  /* 0xffffff6000207947 */ /* 0x000fea000383ffff */
.L_x_29:
[----:B----4-:R4:W0:Y:S02]  /*cc60*/  SYNCS.PHASECHK.TRANS64.TRYWAIT P1, [R7+URZ+0x28c50], R8 ;  /* 0x028c5008070075a7 */ /* 0x010824000802017f */
[----:B0-----:R-:W-:Y:S05]  /*cc70*/  @!P1 NANOSLEEP.SYNCS 0x989680 ;  /* 0x009896800000995d */ /* 0x001fea0003900000 */
[----:B------:R-:W0:Y:S02]  /*cc80*/  @!P1 SYNCS.PHASECHK.TRANS64 P1, [R7+URZ+0x28c50], R8 ;  /* 0x028c5008070095a7 */ /* 0x000e24000802007f */
[----:B0-----:R-:W-:Y:S05]  /*cc90*/  @!P1 BRA `(.L_x_29) ;  /* 0xfffffffc00f09947 */ /* 0x001fea000383ffff */
[----:B------:R-:W-:Y:S05]  /*cca0*/  BRA `(.L_x_28) ;  /* 0xffffff7400387947 */ /* 0x000fea000383ffff */
.L_x_35:
[----:B--2---:R-:W-:-:S04]  /*ccb0*/  IMAD.U32 R4, RZ, RZ, UR21 ;  /* 0x00000015ff047e24 */ /* 0x004fc8000f8e00ff */
[----:B------:R2:W3:Y:S03]  /*ccc0*/  SYNCS.PHASECHK.TRANS64.TRYWAIT P2, [R4+URZ+0x28c30], R7 ;  /* 0x028c3007040075a7 */ /* 0x0004e6000804017f */
[----:B---3--:R-:W-:Y:S05]  /*ccd0*/  @!P2 NANOSLEEP.SYNCS 0x989680 ;  /* 0x009896800000a95d */ /* 0x008fea0003900000 */
[----:B------:R-:W3:Y:S02]  /*cce0*/  @!P2 SYNCS.PHASECHK.TRANS64 P2, [R4+URZ+0x28c30], R7 ;  /* 0x028c30070400a5a7 */ /* 0x000ee4000804007f */
[----:B---3--:R-:W-:Y:S05]  /*ccf0*/  @!P2 BRA `(.L_x_35) ;  /* 0xfffffffc00eca947 */ /* 0x008fea000383ffff */
[----:B------:R-:W-:Y:S05]  /*cd00*/  BRA `(.L_x_34) ;  /* 0xffffff7800287947 */ /* 0x000fea000383ffff */
.L_x_40:
[----:B---3--:R-:W-:-:S04]  /*cd10*/  MOV R8, UR21 ;  /* 0x0000001500087c02 */ /* 0x008fc80008000f00 */
[----:B------:R3:W4:Y:S03]  /*cd20*/  SYNCS.PHASECHK.TRANS64.TRYWAIT P2, [R8+URZ+0x28c50], R7 ;  /* 0x028c5007080075a7 */ /* 0x000726000804017f */
[----:B----4-:R-:W-:Y:S05]  /*cd30*/  @!P2 NANOSLEEP.SYNCS 0x989680 ;  /* 0x009896800000a95d */ /* 0x010fea0003900000 */
[----:B------:R-:W4:Y:S02]  /*cd40*/  @!P2 SYNCS.PHASECHK.TRANS64 P2, [R8+URZ+0x28c50], R7 ;  /* 0x028c50070800a5a7 */ /* 0x000f24000804007f */
[----:B----4-:R-:W-:Y:S05]  /*cd50*/  @!P2 BRA `(.L_x_40) ;  /* 0xfffffffc00eca947 */ /* 0x010fea000383ffff */
[----:B------:R-:W-:Y:S05]  /*cd60*/  BRA `(.L_x_39) ;  /* 0xffffff90005c7947 */ /* 0x000fea000383ffff */
.L_x_53:
[----:B------:R-:W0:Y:S01]  /*cd70*/  S2R R19, SR_TID.X ;  /* 0x0000000000137919 */ /* 0x000e220000002100 */
[----:B------:R-:W-:Y:S01]  /*cd80*/  BSSY B0, `(.L_x_100) ;  /* 0x000000a000007945 */ /* 0x000fe20003800000 */
[----:B------:R-:W-:Y:S01]  /*cd90*/  IMAD.MOV.U32 R12, RZ, RZ, RZ ;  /* 0x000000ffff0c7224 */ /* 0x000fe200078e00ff */
[----:B------:R-:W-:Y:S01]  /*cda0*/  MOV R15, 0xffffffff ;  /* 0xffffffff000f7802 */ /* 0x000fe20000000f00 */
[----:B------:R-:W-:Y:S01]  /*cdb0*/  IMAD.MOV.U32 R11, RZ, RZ, 0x1f ;  /* 0x0000001fff0b7424 */ /* 0x000fe200078e00ff */
[----:B0-----:R-:W-:-:S04]  /*cdc0*/  SHF.R.U32.HI R19, RZ, 0x5, R19 ;  /* 0x00000005ff137819 */ /* 0x001fc80000011613 */
[----:B------:R-:W-:-:S05]  /*cdd0*/  LOP3.LUT R19, R19, 0x3, RZ, 0xc0, !PT ;  /* 0x0000000313137812 */ /* 0x000fca00078ec0ff */
[----:B------:R-:W-:-:S07]  /*cde0*/  IMAD.MOV.U32 R13, RZ, RZ, R19 ;  /* 0x000000ffff0d7224 */ /* 0x000fce00078e0013 */
[----:B-1---5:R-:W-:Y:S05]  /*cdf0*/  WARPSYNC.COLLECTIVE R15, `(.L_x_101) ;  /* 0x000000000f087348 */ /* 0x022fea0003c00000 */
[----:B------:R0:W2:Y:S02]  /*ce00*/  SHFL.IDX P6, R14, R13, R12, R11 ;  /* 0x0000000c0d0e7389 */ /* 0x0000a400000c000b */
[----:B012--5:R-:W-:Y:S01]  /*ce10*/  ENDCOLLECTIVE ;  /* 0x000000000000791b */ /* 0x027fe20003800000 */
.L_x_101:
[----:B------:R-:W-:Y:S05]  /*ce20*/  BSYNC B0 ;  /* 0x0000000000007941 */ /* 0x000fea0003800000 */
.L_x_100:
[----:B------:R-:W-:Y:S05]  /*ce30*/  BRA `(.L_x_102) ;  /* 0xffffffd000207947 */ /* 0x000fea000383ffff */
.L_x_56:
[----:B0-----:R0:W1:Y:S02]  /*ce40*/  SYNCS.PHASECHK.TRANS64.TRYWAIT P0, [R19+URZ+0x28c40], R0 ;  /* 0x028c4000130075a7 */ /* 0x001064000800017f */
[----:B-1----:R-:W-:Y:S05]  /*ce50*/  @!P0 NANOSLEEP.SYNCS 0x989680 ;  /* 0x009896800000895d */ /* 0x002fea0003900000 */
[----:B------:R-:W1:Y:S02]  /*ce60*/  @!P0 SYNCS.PHASECHK.TRANS64 P0, [R19+URZ+0x28c40], R0 ;  /* 0x028c4000130085a7 */ /* 0x000e64000800007f */
[----:B-1----:R-:W-:Y:S05]  /*ce70*/  @!P0 BRA `(.L_x_56) ;  /* 0xfffffffc00f08947 */ /* 0x002fea000383ffff */
[----:B------:R-:W-:Y:S05]  /*ce80*/  BRA `(.L_x_103) ;  /* 0xffffffd000a47947 */ /* 0x000fea000383ffff */
.L_x_57:
[----:B------:R-:W-:Y:S01]  /*ce90*/  BSSY B0, `(.L_x_104) ;  /* 0x0000008000007945 */ /* 0x000fe20003800000 */
[----:B------:R-:W-:Y:S01]  /*cea0*/  IMAD.MOV.U32 R13, RZ, RZ, R5 ;  /* 0x000000ffff0d7224 */ /* 0x000fe200078e0005 */
[----:B------:R-:W-:Y:S01]  /*ceb0*/  MOV R15, 0xffffffff ;  /* 0xffffffff000f7802 */ /* 0x000fe20000000f00 */
[----:B------:R-:W-:Y:S02]  /*cec0*/  IMAD.MOV.U32 R12, RZ, RZ, RZ ;  /* 0x000000ffff0c7224 */ /* 0x000fe400078e00ff */
[----:B------:R-:W-:-:S07]  /*ced0*/  IMAD.MOV.U32 R11, RZ, RZ, 0x181f ;  /* 0x0000181fff0b7424 */ /* 0x000fce00078e00ff */
[----:B------:R-:W-:Y:S05]  /*cee0*/  WARPSYNC.COLLECTIVE R15, `(.L_x_105) ;  /* 0x000000000f087348 */ /* 0x000fea0003c00000 */
[----:B------:R0:W1:Y:S02]  /*cef0*/  SHFL.IDX P6, R14, R13, R12, R11 ;  /* 0x0000000c0d0e7389 */ /* 0x00006400000c000b */
[----:B01----:R-:W-:Y:S01]  /*cf00*/  ENDCOLLECTIVE ;  /* 0x000000000000791b */ /* 0x003fe20003800000 */
.L_x_105:
[----:B------:R-:W-:Y:S05]  /*cf10*/  BSYNC B0 ;  /* 0x0000000000007941 */ /* 0x000fea0003800000 */
.L_x_104:
[----:B------:R-:W-:Y:S01]  /*cf20*/  IMAD.MOV.U32 R13, RZ, RZ, R0 ;  /* 0x000000ffff0d7224 */ /* 0x000fe200078e0000 */
[----:B------:R-:W-:Y:S01]  /*cf30*/  MOV R11, 0x181f ;  /* 0x0000181f000b7802 */ /* 0x000fe20000000f00 */
[----:B------:R-:W-:Y:S01]  /*cf40*/  IMAD.MOV.U32 R12, RZ, RZ, RZ ;  /* 0x000000ffff0c7224 */ /* 0x000fe200078e00ff */
[----:B------:R-:W-:Y:S01]  /*cf50*/  ISETP.GE.AND P2, PT, R35, 0x1, PT ;  /* 0x000000012300780c */ /* 0x000fe20003f46270 */
[----:B------:R-:W-:Y:S02]  /*cf60*/  IMAD.MOV.U32 R15, RZ, RZ, -0x1 ;  /* 0xffffffffff0f7424 */ /* 0x000fe400078e00ff */
[----:B------:R-:W-:-:S10]  /*cf70*/  IMAD.MOV.U32 R2, RZ, RZ, R14 ;  /* 0x000000ffff027224 */ /* 0x000fd400078e000e */
[----:B------:R-:W-:Y:S05]  /*cf80*/  WARPSYNC.COLLECTIVE R15, `(.L_x_106) ;  /* 0x000000000f087348 */ /* 0x000fea0003c00000 */
[----:B------:R0:W1:Y:S02]  /*cf90*/  SHFL.IDX P6, R14, R13, R12, R11 ;  /* 0x0000000c0d0e7389 */ /* 0x00006400000c000b */
[----:B01----:R-:W-:Y:S01]  /*cfa0*/  ENDCOLLECTIVE ;  /* 0x000000000000791b */ /* 0x003fe20003800000 */
.L_x_106:
[----:B------:R-:W-:Y:S01]  /*cfb0*/  @P2 LEA R7, R4, UR39, 0x1 ;  /* 0x0000002704072c11 */ /* 0x000fe2000f8e08ff */
[----:B------:R-:W-:Y:S01]  /*cfc0*/  IMAD.MOV.U32 R13, RZ, RZ, R5 ;  /* 0x000000ffff0d7224 */ /* 0x000fe200078e0005 */
[----:B------:R-:W-:Y:S02]  /*cfd0*/  MOV R12, 0x1 ;  /* 0x00000001000c7802 */ /* 0x000fe40000000f00 */
[----:B------:R-:W-:-:S13]  /*cfe0*/  @P2 LEA R3, P0, R20, R14, 0x1 ;  /* 0x0000000e14032211 */ /* 0x000fda00078008ff */
[----:B------:R-:W-:Y:S05]  /*cff0*/  WARPSYNC.COLLECTIVE R15, `(.L_x_107) ;  /* 0x000000000f087348 */ /* 0x000fea0003c00000 */
[----:B------:R0:W1:Y:S02]  /*d000*/  SHFL.IDX P6, R14, R13, R12, R11 ;  /* 0x0000000c0d0e7389 */ /* 0x00006400000c000b */
[----:B01----:R-:W-:Y:S01]  /*d010*/  ENDCOLLECTIVE ;  /* 0x000000000000791b */ /* 0x003fe20003800000 */
.L_x_107:
[----:B------:R-:W-:-:S05]  /*d020*/  @P2 IMAD.X R2, RZ, RZ, R2, P0 ;  /* 0x000000ffff022224 */ /* 0x000fca00000e0602 */
[----:B------:R-:W-:-:S04]  /*d030*/  @P2 LOP3.LUT R3, R3, R2, RZ, 0x3c, !PT ;  /* 0x0000000203032212 */ /* 0x000fc800078e3cff */
[----:B------:R-:W-:Y:S01]  /*d040*/  @P2 LOP3.LUT R2, R3, R2, RZ, 0x3c, !PT ;  /* 0x0000000203022212 */ /* 0x000fe200078e3cff */
[----:B------:R-:W-:-:S03]  /*d050*/  IMAD.MOV.U32 R13, RZ, RZ, R0 ;  /* 0x000000ffff0d7224 */ /* 0x000fc600078e0000 */
[----:B------:R-:W-:-:S05]  /*d060*/  @P2 LOP3.LUT R3, R3, R2, RZ, 0x3c, !PT ;  /* 0x0000000203032212 */ /* 0x000fca00078e3cff */
[----:B------:R-:W-:Y:S01]  /*d070*/  @!PT LDS RZ, [RZ] ;  /* 0x00000000fffff984 */ /* 0x000fe20000000800 */
[----:B------:R-:W-:Y:S01]  /*d080*/  @!PT LDS RZ, [RZ] ;  /* 0x00000000fffff984 */ /* 0x000fe20000000800 */
[----:B------:R-:W-:Y:S01]  /*d090*/  @!PT LDS RZ, [RZ] ;  /* 0x00000000fffff984 */ /* 0x000fe20000000800 */
[----:B------:R0:W-:Y:S01]  /*d0a0*/  @P2 LDGSTS.E.BYPASS.LTC128B.128 [R7+0x22400], desc[UR50][R2.64], !P1 ;  /* 0x2240000002072fae */ /* 0x0001e2000c901d72 */
[----:B------:R-:W-:Y:S01]  /*d0b0*/  ISETP.GE.AND P2, PT, R35, 0x11, PT ;  /* 0x000000112300780c */ /* 0x000fe20003f46270 */
[----:B------:R-:W-:-:S12]  /*d0c0*/  IMAD.MOV.U32 R8, RZ, RZ, R14 ;  /* 0x000000ffff087224 */ /* 0x000fd800078e000e */
[----:B0-----:R-:W-:Y:S05]  /*d0d0*/  WARPSYNC.COLLECTIVE R15, `(.L_x_108) ;  /* 0x000000000f087348 */ /* 0x001fea0003c00000 */
[----:B------:R1:W2:Y:S02]  /*d0e0*/  SHFL.IDX P6, R14, R13, R12, R11 ;  /* 0x0000000c0d0e7389 */ /* 0x0002a400000c000b */
[----:B012---:R-:W-:Y:S01]  /*d0f0*/  ENDCOLLECTIVE ;  /* 0x000000000000791b */ /* 0x007fe20003800000 */
.L_x_108:
[----:B------:R-:W-:Y:S01]  /*d100*/  @P2 LEA R9, R4, UR39, 0x1 ;  /* 0x0000002704092c11 */ /* 0x000fe2000f8e08ff */
[----:B------:R-:W-:Y:S02]  /*d110*/  IMAD.MOV.U32 R13, RZ, RZ, R5 ;  /* 0x000000ffff0d7224 */ /* 0x000fe400078e0005 */
[----:B------:R-:W-:Y:S01]  /*d120*/  IMAD.MOV.U32 R12, RZ, RZ, 0x2 ;  /* 0x00000002ff0c7424 */ /* 0x000fe200078e00ff */
[----:B------:R-:W-:-:S13]  /*d130*/  @P2 LEA R6, P0, R20, R14, 0x1 ;  /* 0x0000000e14062211 */ /* 0x000fda00078008ff */
[----:B------:R-:W-:Y:S05]  /*d140*/  WARPSYNC.COLLECTIVE R15, `(.L_x_109) ;  /* 0x000000000f087348 */ /* 0x000fea0003c00000 */
[----:B------:R0:W1:Y:S02]  /*d150*/  SHFL.IDX P6, R14, R13, R12, R11 ;  /* 0x0000000c0d0e7389 */ /* 0x00006400000c000b */
[----:B01----:R-:W-:Y:S01]  /*d160*/  ENDCOLLECTIVE ;  /* 0x000000000000791b */ /* 0x003fe20003800000 */
.L_x_109:
[----:B------:R-:W-:Y:S01]  /*d170*/  @P2 MOV R2, R6 ;  /* 0x0000000600022202 */ /* 0x000fe20000000f00 */
[----:B------:R-:W-:-:S04]  /*d180*/  @P2 IMAD.X R8, RZ, RZ, R8, P0 ;  /* 0x000000ffff082224 */ /* 0x000fc800000e0608 */
[----:B------:R-:W-:-:S05]  /*d190*/  @P2 IMAD.MOV.U32 R3, RZ, RZ, R8 ;  /* 0x000000ffff032224 */ /* 0x000fca00078e0008 */
[----:B------:R-:W-:Y:S01]  /*d1a0*/  @!PT LDS RZ, [RZ] ;  /* 0x00000000fffff984 */ /* 0x000fe20000000800 */
[----:B------:R-:W-:Y:S01]  /*d1b0*/  @!PT LDS RZ, [RZ] ;  /* 0x00000000fffff984 */ /* 0x000fe20000000800 */
[----:B------:R-:W-:Y:S01]  /*d1c0*/  @!PT LDS RZ, [RZ] ;  /* 0x00000000fffff984 */ /* 0x000fe20000000800 */
[----:B------:R0:W-:Y:S01]  /*d1d0*/  @P2 LDGSTS.E.BYPASS.LTC128B.128 [R9+0x22c00], desc[UR50][R2.64], !P1 ;  /* 0x22c0000002092fae */ /* 0x0001e2000c901d72 */
[----:B------:R-:W-:Y:S01]  /*d1e0*/  ISETP.GE.AND P2, PT, R35, 0x21, PT ;  /* 0x000000212300780c */ /* 0x000fe20003f46270 */
[----:B------:R-:W-:Y:S01]  /*d1f0*/  IMAD.MOV.U32 R13, RZ, RZ, R0 ;  /* 0x000000ffff0d7224 */ /* 0x000fe200078e0000 */
[----:B0-----:R-:W-:-:S11]  /*d200*/  MOV R2, R14 ;  /* 0x0000000e00027202 */ /* 0x001fd60000000f00 */
[----:B------:R-:W-:Y:S05]  /*d210*/  WARPSYNC.COLLECTIVE R15, `(.L_x_110) ;  /* 0x000000000f087348 */ /* 0x000fea0003c00000 */
[----:B------:R0:W1:Y:S02]  /*d220*/  SHFL.IDX P6, R14, R13, R12, R11 ;  /* 0x0000000c0d0e7389 */ /* 0x00006400000c000b */
[----:B01----:R-:W-:Y:S01]  /*d230*/  ENDCOLLECTIVE ;  /* 0x000000000000791b */ /* 0x003fe20003800000 */
.L_x_110:
[----:B------:R-:W-:Y:S01]  /*d240*/  @P2 LEA R6, R4, UR39, 0x1 ;  /* 0x0000002704062c11 */ /* 0x000fe2000f8e08ff */
[----:B------:R-:W-:Y:S02]  /*d250*/  IMAD.MOV.U32 R13, RZ, RZ, R5 ;  /* 0x000000ffff0d7224 */ /* 0x000fe400078e0005 */
[----:B------:R-:W-:Y:S01]  /*d260*/  IMAD.MOV.U32 R12, RZ, RZ, 0x3 ;  /* 0x00000003ff0c7424 */ /* 0x000fe200078e00ff */
[----:B------:R-:W-:-:S13]  /*d270*/  @P2 LEA R7, P0, R20, R14, 0x1 ;  /* 0x0000000e14072211 */ /* 0x000fda00078008ff */
[----:B------:R-:W-:Y:S05]  /*d280*/  WARPSYNC.COLLECTIVE R15, `(.L_x_111) ;  /* 0x000000000f087348 */ /* 0x000fea0003c00000 */
[----:B------:R0:W1:Y:S02]  /*d290*/  SHFL.IDX P6, R14, R13, R12, R11 ;  /* 0x0000000c0d0e7389 */ /* 0x00006400000c000b */
[----:B01----:R-:W-:Y:S01]  /*d2a0*/  ENDCOLLECTIVE ;  /* 0x000000000000791b */ /* 0x003fe20003800000 */
.L_x_111:
[----:B------:R-:W-:Y:S02]  /*d2b0*/  @P2 IMAD.X R10, RZ, RZ, R2, P0 ;  /* 0x000000ffff0a2224 */ /* 0x000fe400000e0602 */
[----:B------:R-:W-:-:S03]  /*d2c0*/  @P2 IMAD.MOV.U32 R2, RZ, RZ, R7 ;  /* 0x000000ffff022224 */ /* 0x000fc600078e0007 */
[----:B------:R-:W-:-:S05]  /*d2d0*/  @P2 MOV R3, R10 ;  /* 0x0000000a00032202 */ /* 0x000fca0000000f00 */
[----:B------:R-:W-:Y:S01]  /*d2e0*/  @!PT LDS RZ, [RZ] ;  /* 0x00000000fffff984 */ /* 0x000fe20000000800 */
[----:B------:R-:W-:Y:S01]  /*d2f0*/  @!PT LDS RZ, [RZ] ;  /* 0x00000000fffff984 */ /* 0x000fe20000000800 */
[----:B------:R-:W-:Y:S01]  /*d300*/  @!PT LDS RZ, [RZ] ;  /* 0x00000000fffff984 */ /* 0x000fe20000000800 */
[----:B------:R0:W-:Y:S01]  /*d310*/  @P2 LDGSTS.E.BYPASS.LTC128B.128 [R6+0x23400], desc[UR50][R2.64], !P1 ;  /* 0x2340000002062fae */ /* 0x0001e2000c901d72 */
[----:B------:R-:W-:Y:S01]  /*d320*/  MOV R13, R0 ;  /* 0x00000000000d7202 */ /* 0x000fe20000000f00 */
[----:B------:R-:W-:-:S07]  /*d330*/  IMAD.MOV.U32 R5, RZ, RZ, R14 ;  /* 0x000000ffff057224 */ /* 0x000fce00078e000e */
[----:B0-----:R-:W-:Y:S05]  /*d340*/  WARPSYNC.COLLECTIVE R15, `(.L_x_112) ;  /* 0x000000000f087348 */ /* 0x001fea0003c00000 */
[----:B------:R1:W2:Y:S02]  /*d350*/  SHFL.IDX P6, R14, R13, R12, R11 ;  /* 0x0000000c0d0e7389 */ /* 0x0002a400000c000b */
[----:B012---:R-:W-:Y:S01]  /*d360*/  ENDCOLLECTIVE ;  /* 0x000000000000791b */ /* 0x007fe20003800000 */
.L_x_112:
[----:B------:R-:W-:Y:S05]  /*d370*/  BRA `(.L_x_113) ;  /* 0xffffffd000587947 */ /* 0x000fea000383ffff */
.L_x_61:
[----:B------:R-:W-:Y:S01]  /*d380*/  IMAD.MOV.U32 R13, RZ, RZ, R5 ;  /* 0x000000ffff0d7224 */ /* 0x000fe200078e0005 */
[----:B------:R-:W-:Y:S01]  /*d390*/  MOV R15, 0xffffffff ;  /* 0xffffffff000f7802 */ /* 0x000fe20000000f00 */
[----:B------:R-:W-:Y:S02]  /*d3a0*/  IMAD.MOV.U32 R12, RZ, RZ, RZ ;  /* 0x000000ffff0c7224 */ /* 0x000fe400078e00ff */
[----:B------:R-:W-:Y:S02]  /*d3b0*/  IMAD.MOV.U32 R11, RZ, RZ, 0x181f ;  /* 0x0000181fff0b7424 */ /* 0x000fe400078e00ff */
[----:B------:R-:W-:-:S07]  /*d3c0*/  IMAD R0, R0, 0x40, R37 ;  /* 0x0000004000007824 */ /* 0x000fce00078e0225 */
[----:B-1----:R-:W-:Y:S05]  /*d3d0*/  WARPSYNC.COLLECTIVE R15, `(.L_x_114) ;  /* 0x000000000f087348 */ /* 0x002fea0003c00000 */
[----:B------:R0:W2:Y:S02]  /*d3e0*/  SHFL.IDX P6, R14, R13, R12, R11 ;  /* 0x0000000c0d0e7389 */ /* 0x0000a400000c000b */
[----:B012---:R-:W-:Y:S01]  /*d3f0*/  ENDCOLLECTIVE ;  /* 0x000000000000791b */ /* 0x007fe20003800000 */
.L_x_114:
[C---:B------:R-:W-:Y:S01]  /*d400*/  VIADD R6, R0.reuse, 0x10 ;  /* 0x0000001000067836 */ /* 0x040fe20000000000 */
[----:B------:R-:W-:Y:S01]  /*d410*/  ISETP.GE.AND P0, PT, R0, UR37, PT ;  /* 0x0000002500007c0c */ /* 0x000fe2000bf06270 */
[----:B------:R-:W-:Y:S02]  /*d420*/  IMAD.MOV.U32 R13, RZ, RZ, R4 ;  /* 0x000000ffff0d7224 */ /* 0x000fe400078e0004 */
[----:B------:R-:W-:-:S10]  /*d430*/  IMAD.MOV.U32 R2, RZ, RZ, R14 ;  /* 0x000000ffff027224 */ /* 0x000fd400078e000e */
[----:B------:R-:W-:Y:S05]  /*d440*/  WARPSYNC.COLLECTIVE R15, `(.L_x_115) ;  /* 0x000000000f087348 */ /* 0x000fea0003c00000 */
[----:B------:R0:W1:Y:S02]  /*d450*/  SHFL.IDX P6, R14, R13, R12, R11 ;  /* 0x0000000c0d0e7389 */ /* 0x00006400000c000b */
[----:B01----:R-:W-:Y:S01]  /*d460*/  ENDCOLLECTIVE ;  /* 0x000000000000791b */ /* 0x003fe20003800000 */
.L_x_115:
[----:B------:R-:W-:Y:S01]  /*d470*/  IMAD.MOV.U32 R13, RZ, RZ, R5 ;  /* 0x000000ffff0d7224 */ /* 0x000fe200078e0005 */
[----:B------:R-:W-:Y:S02]  /*d480*/  MOV R12, 0x1 ;  /* 0x00000001000c7802 */ /* 0x000fe40000000f00 */
[----:B------:R-:W-:-:S04]  /*d490*/  @!P0 LEA R14, P1, R9, R14, 0x1 ;  /* 0x0000000e090e8211 */ /* 0x000fc800078208ff */
[----:B------:R-:W-:Y:S01]  /*d4a0*/  @!P0 IADD3.X R3, RZ, R2, RZ, P1, !PT ;  /* 0x00000002ff038210 */ /* 0x000fe20000ffe4ff */
[----:B------:R-:W-:-:S08]  /*d4b0*/  @!P0 IMAD.MOV.U32 R2, RZ, RZ, R14 ;  /* 0x000000ffff028224 */ /* 0x000fd000078e000e */
[----:B------:R-:W-:Y:S05]  /*d4c0*/  WARPSYNC.COLLECTIVE R15, `(.L_x_116) ;  /* 0x000000000f087348 */ /* 0x000fea0003c00000 */
[----:B------:R0:W1:Y:S02]  /*d4d0*/  SHFL.IDX P6, R14, R13, R12, R11 ;  /* 0x0000000c0d0e7389 */ /* 0x00006400000c000b */
[----:B01----:R-:W-:Y:S01]  /*d4e0*/  ENDCOLLECTIVE ;  /* 0x000000000000791b */ /* 0x003fe20003800000 */
.L_x_116:
[----:B------:R-:W-:Y:S01]  /*d4f0*/  @!PT LDS RZ, [RZ] ;  /* 0x00000000fffff984 */ /* 0x000fe20000000800 */
[----:B------:R-:W-:Y:S01]  /*d500*/  @!PT LDS RZ, [RZ] ;  /* 0x00000000fffff984 */ /* 0x000fe20000000800 */
[----:B------:R-:W-:Y:S01]  /*d510*/  @!PT LDS RZ, [RZ] ;  /* 0x00000000fffff984 */ /* 0x000fe20000000800 */
[----:B------:R0:W-:Y:S01]  /*d520*/  @!P0 LDGSTS.E.BYPASS.LTC128B.128 [R8+0x20400], desc[UR50][R2.64], !P5 ;  /* 0x2040000002088fae */ /* 0x0001e2000e901d72 */
[----:B------:R-:W-:Y:S01]  /*d530*/  ISETP.GE.AND P0, PT, R6, UR37, PT ;  /* 0x0000002506007c0c */ /* 0x000fe2000bf06270 */
[----:B------:R-:W-:Y:S02]  /*d540*/  IMAD.MOV.U32 R13, RZ, RZ, R4 ;  /* 0x000000ffff0d7224 */ /* 0x000fe400078e0004 */
[----:B------:R-:W-:-:S10]  /*d550*/  IMAD.MOV.U32 R6, RZ, RZ, R14 ;  /* 0x000000ffff067224 */ /* 0x000fd400078e000e */
[----:B0-----:R-:W-:Y:S05]  /*d560*/  WARPSYNC.COLLECTIVE R15, `(.L_x_117) ;  /* 0x000000000f087348 */ /* 0x001fea0003c00000 */
[----:B------:R1:W2:Y:S02]  /*d570*/  SHFL.IDX P6, R14, R13, R12, R11 ;  /* 0x0000000c0d0e7389 */ /* 0x0002a400000c000b */
[----:B012---:R-:W-:Y:S01]  /*d580*/  ENDCOLLECTIVE ;  /* 0x000000000000791b */ /* 0x007fe20003800000 */
.L_x_117:
[----:B------:R-:W-:Y:S02]  /*d590*/  IMAD.MOV.U32 R13, RZ, RZ, R5 ;  /* 0x000000ffff0d7224 */ /* 0x000fe400078e0005 */
[----:B------:R-:W-:Y:S01]  /*d5a0*/  IMAD.MOV.U32 R12, RZ, RZ, 0x2 ;  /* 0x00000002ff0c7424 */ /* 0x000fe200078e00ff */
[----:B------:R-:W-:-:S13]  /*d5b0*/  @!P0 LEA R2, P1, R9, R14, 0x1 ;  /* 0x0000000e09028211 */ /* 0x000fda00078208ff */
[----:B------:R-:W-:Y:S05]  /*d5c0*/  WARPSYNC.COLLECTIVE R15, `(.L_x_118) ;  /* 0x000000000f087348 */ /* 0x000fea0003c00000 */
[----:B------:R0:W1:Y:S02]  /*d5d0*/  SHFL.IDX P6, R14, R13, R12, R11 ;  /* 0x0000000c0d0e7389 */ /* 0x00006400000c000b */
[----:B01----:R-:W-:Y:S01]  /*d5e0*/  ENDCOLLECTIVE ;  /* 0x000000000000791b */ /* 0x003fe20003800000 */
.L_x_118:
[----:B------:R-:W-:Y:S01]  /*d5f0*/  @!P0 IMAD.X R3, RZ, RZ, R6, P1 ;  /* 0x000000ffff038224 */ /* 0x000fe200008e0606 */
[----:B------:R-:W-:-:S04]  /*d600*/  IADD3 R6, R0, 0x20, RZ ;  /* 0x0000002000067810 */ /* 0x000fc80007ffe0ff */
[----:B------:R-:W-:Y:S01]  /*d610*/  @!PT LDS RZ, [RZ] ;  /* 0x00000000fffff984 */ /* 0x000fe20000000800 */
[----:B------:R-:W-:Y:S01]  /*d620*/  @!PT LDS RZ, [RZ] ;  /* 0x00000000fffff984 */ /* 0x000fe20000000800 */
[----:B------:R-:W-:Y:S01]  /*d630*/  @!PT LDS RZ, [RZ] ;  /* 0x00000000fffff984 */ /* 0x000fe20000000800 */
[----:B------:R0:W-:Y:S01]  /*d640*/  @!P0 LDGSTS.E.BYPASS.LTC128B.128 [R8+0x20c00], desc[UR50][R2.64], !P5 ;  /* 0x20c0000002088fae */ /* 0x0001e2000e901d72 */
[----:B------:R-:W-:Y:S02]  /*d650*/  ISETP.GE.AND P0, PT, R6, UR37, PT ;  /* 0x0000002506007c0c */ /* 0x000fe4000bf06270 */
[----:B------:R-:W-:Y:S01]  /*d660*/  MOV R13, R4 ;  /* 0x00000004000d7202 */ /* 0x000fe20000000f00 */
[----:B------:R-:W-:-:S10]  /*d670*/  IMAD.MOV.U32 R6, RZ, RZ, R14 ;  /* 0x000000ffff067224 */ /* 0x000fd400078e000e */
[----:B0-----:R-:W-:Y:S05]  /*d680*/  WARPSYNC.COLLECTIVE R15, `(.L_x_119) ;  /* 0x000000000f087348 */ /* 0x001fea0003c00000 */
[----:B------:R1:W2:Y:S02]  /*d690*/  SHFL.IDX P6, R14, R13, R12, R11 ;  /* 0x0000000c0d0e7389 */ /* 0x0002a400000c000b */
[----:B012---:R-:W-:Y:S01]  /*d6a0*/  ENDCOLLECTIVE ;  /* 0x000000000000791b */ /* 0x007fe20003800000 */
.L_x_119:
[----:B------:R-:W-:Y:S02]  /*d6b0*/  IMAD.MOV.U32 R13, RZ, RZ, R5 ;  /* 0x000000ffff0d7224 */ /* 0x000fe400078e0005 */
[----:B------:R-:W-:Y:S01]  /*d6c0*/  IMAD.MOV.U32 R12, RZ, RZ, 0x3 ;  /* 0x00000003ff0c7424 */ /* 0x000fe200078e00ff */
[----:B------:R-:W-:-:S13]  /*d6d0*/  @!P0 LEA R2, P1, R9, R14, 0x1 ;  /* 0x0000000e09028211 */ /* 0x000fda00078208ff */
[----:B------:R-:W-:Y:S05]  /*d6e0*/  WARPSYNC.COLLECTIVE R15, `(.L_x_120) ;  /* 0x000000000f087348 */ /* 0x000fea0003c00000 */
[----:B------:R0:W1:Y:S02]  /*d6f0*/  SHFL.IDX P6, R14, R13, R12, R11 ;  /* 0x0000000c0d0e7389 */ /* 0x00006400000c000b */
[----:B01----:R-:W-:Y:S01]  /*d700*/  ENDCOLLECTIVE ;  /* 0x000000000000791b */ /* 0x003fe20003800000 */
.L_x_120:
[----:B------:R-:W-:-:S05]  /*d710*/  @!P0 IMAD.X R3, RZ, RZ, R6, P1 ;  /* 0x000000ffff038224 */ /* 0x000fca00008e0606 */
[----:B------:R-:W-:Y:S01]  /*d720*/  @!PT LDS RZ, [RZ] ;  /* 0x00000000fffff984 */ /* 0x000fe20000000800 */
[----:B------:R-:W-:Y:S01]  /*d730*/  @!PT LDS RZ, [RZ] ;  /* 0x00000000fffff984 */ /* 0x000fe20000000800 */
[----:B------:R-:W-:Y:S01]  /*d740*/  @!PT LDS RZ, [RZ] ;  /* 0x00000000fffff984 */ /* 0x000fe20000000800 */
[----:B------:R0:W-:Y:S01]  /*d750*/  @!P0 LDGSTS.E.BYPASS.LTC128B.128 [R8+0x21400], desc[UR50][R2.64], !P5 ;  /* 0x2140000002088fae */ /* 0x0001e2000e901d72 */
[----:B------:R-:W-:Y:S01]  /*d760*/  IMAD.MOV.U32 R13, RZ, RZ, R4 ;  /* 0x000000ffff0d7224 */ /* 0x000fe200078e0004 */
[----:B------:R-:W-:-:S07]  /*d770*/  MOV R5, R14 ;  /* 0x0000000e00057202 */ /* 0x000fce0000000f00 */
[----:B0-----:R-:W-:Y:S05]  /*d780*/  WARPSYNC.COLLECTIVE R15, `(.L_x_121) ;  /* 0x000000000f087348 */ /* 0x001fea0003c00000 */
[----:B------:R1:W2:Y:S02]  /*d790*/  SHFL.IDX P6, R14, R13, R12, R11 ;  /* 0x0000000c0d0e7389 */ /* 0x0002a400000c000b */
[----:B012---:R-:W-:Y:S01]  /*d7a0*/  ENDCOLLECTIVE ;  /* 0x000000000000791b */ /* 0x007fe20003800000 */
.L_x_121:
[----:B------:R-:W-:Y:S05]  /*d7b0*/  BRA `(.L_x_122) ;  /* 0xffffffd400147947 */ /* 0x000fea000383ffff */
.L_x_63:
[----:B0-----:R-:W-:-:S04]  /*d7c0*/  IMAD.U32 R3, RZ, RZ, UR39 ;  /* 0x00000027ff037e24 */ /* 0x001fc8000f8e00ff */
[----:B------:R0:W2:Y:S03]  /*d7d0*/  SYNCS.PHASECHK.TRANS64.TRYWAIT P0, [R3+URZ+0x28c20], R0 ;  /* 0x028c2000030075a7 */ /* 0x0000a6000800017f */
[----:B--2---:R-:W-:Y:S05]  /*d7e0*/  @!P0 NANOSLEEP.SYNCS 0x989680 ;  /* 0x009896800000895d */ /* 0x004fea0003900000 */
[----:B------:R-:W2:Y:S02]  /*d7f0*/  @!P0 SYNCS.PHASECHK.TRANS64 P0, [R3+URZ+0x28c20], R0 ;  /* 0x028c2000030085a7 */ /* 0x000ea4000800007f */
[----:B--2---:R-:W-:Y:S05]  /*d800*/  @!P0 BRA `(.L_x_63) ;  /* 0xfffffffc00ec8947 */ /* 0x004fea000383ffff */
[----:B------:R-:W-:Y:S05]  /*d810*/  BRA `(.L_x_123) ;  /* 0xffffffd400487947 */ /* 0x000fea000383ffff */
.L_x_66:
[----:B0-----:R0:W2:Y:S02]  /*d820*/  SYNCS.PHASECHK.TRANS64.TRYWAIT P0, [R19+URZ+0x28c60], R0 ;  /* 0x028c6000130075a7 */ /* 0x0010a4000800017f */
[----:B--2---:R-:W-:Y:S05]  /*d830*/  @!P0 NANOSLEEP.SYNCS 0x989680 ;  /* 0x009896800000895d */ /* 0x004fea0003900000 */
[----:B------:R-:W2:Y:S02]  /*d840*/  @!P0 SYNCS.PHASECHK.TRANS64 P0, [R19+URZ+0x28c60], R0 ;  /* 0x028c6000130085a7 */ /* 0x000ea4000800007f */
[----:B--2---:R-:W-:Y:S05]  /*d850*/  @!P0 BRA `(.L_x_66) ;  /* 0xfffffffc00f08947 */ /* 0x004fea000383ffff */
[----:B------:R-:W-:Y:S05]  /*d860*/  BRA `(.L_x_124) ;  /* 0xffffffd400587947 */ /* 0x000fea000383ffff */
.L_x_67:
[----:B------:R-:W-:Y:S01]  /*d870*/  BSSY B0, `(.L_x_125) ;  /* 0x0000008000007945 */ /* 0x000fe20003800000 */
[----:B------:R-:W-:Y:S01]  /*d880*/  IMAD.MOV.U32 R13, RZ, RZ, R10 ;  /* 0x000000ffff0d7224 */ /* 0x000fe200078e000a */
[----:B------:R-:W-:Y:S01]  /*d890*/  MOV R12, RZ ;  /* 0x000000ff000c7202 */ /* 0x000fe20000000f00 */
[----:B------:R-:W-:Y:S02]  /*d8a0*/  IMAD.MOV.U32 R11, RZ, RZ, 0x181f ;  /* 0x0000181fff0b7424 */ /* 0x000fe400078e00ff */
[----:B------:R-:W-:-:S07]  /*d8b0*/  IMAD.MOV.U32 R15, RZ, RZ, -0x1 ;  /* 0xffffffffff0f7424 */ /* 0x000fce00078e00ff */
[----:B01----:R-:W-:Y:S05]  /*d8c0*/  WARPSYNC.COLLECTIVE R15, `(.L_x_126) ;  /* 0x000000000f087348 */ /* 0x003fea0003c00000 */
[----:B------:R2:W3:Y:S02]  /*d8d0*/  SHFL.IDX P6, R14, R13, R12, R11 ;  /* 0x0000000c0d0e7389 */ /* 0x0004e400000c000b */
[----:B0123--:R-:W-:Y:S01]  /*d8e0*/  ENDCOLLECTIVE ;  /* 0x000000000000791b */ /* 0x00ffe20003800000 */
.L_x_126:
[----:B------:R-:W-:Y:S05]  /*d8f0*/  BSYNC B0 ;  /* 0x0000000000007941 */ /* 0x000fea0003800000 */
.L_x_125:
[----:B------:R-:W0:Y:S01]  /*d900*/  S2R R0, SR_TID.X ;  /* 0x0000000000007919 */ /* 0x000e220000002100 */
[----:B------:R-:W-:Y:S01]  /*d910*/  MOV R13, R8 ;  /* 0x00000008000d7202 */ /* 0x000fe20000000f00 */
[----:B------:R-:W-:Y:S01]  /*d920*/  IMAD.MOV.U32 R12, RZ, RZ, RZ ;  /* 0x000000ffff0c7224 */ /* 0x000fe200078e00ff */
[----:B------:R-:W-:Y:S01]  /*d930*/  LOP3.LUT P5, RZ, R16, 0x20000000, RZ, 0xc0, !PT ;  /* 0x2000000010ff7812 */ /* 0x000fe200078ac0ff */
[----:B------:R-:W-:Y:S01]  /*d940*/  IMAD.MOV.U32 R11, RZ, RZ, 0x181f ;  /* 0x0000181fff0b7424 */ /* 0x000fe200078e00ff */
[----:B------:R-:W-:Y:S01]  /*d950*/  LEA R9, R9, UR39, 0x1 ;  /* 0x0000002709097c11 */ /* 0x000fe2000f8e08ff */
[----:B------:R-:W-:Y:S01]  /*d960*/  IMAD.MOV.U32 R15, RZ, RZ, -0x1 ;  /* 0xffffffffff0f7424 */ /* 0x000fe200078e00ff */
[----:B------:R-:W-:Y:S01]  /*d970*/  P2R R4, PR, RZ, 0x20 ;  /* 0x00000020ff047803 */ /* 0x000fe20000000000 */
[----:B------:R-:W-:Y:S01]  /*d980*/  IMAD.MOV.U32 R3, RZ, RZ, R14 ;  /* 0x000000ffff037224 */ /* 0x000fe200078e000e */
[----:B------:R-:W-:-:S13]  /*d990*/  LOP3.LUT P5, RZ, R30, 0x40, RZ, 0xc0, !PT ;  /* 0x000000401eff7812 */ /* 0x000fda00078ac0ff */
[----:B0-----:R-:W-:Y:S05]  /*d9a0*/  WARPSYNC.COLLECTIVE R15, `(.L_x_127) ;  /* 0x000000000f087348 */ /* 0x001fea0003c00000 */
[----:B------:R1:W2:Y:S02]  /*d9b0*/  SHFL.IDX P6, R14, R13, R12, R11 ;  /* 0x0000000c0d0e7389 */ /* 0x0002a400000c000b */
[----:B012---:R-:W-:Y:S01]  /*d9c0*/  ENDCOLLECTIVE ;  /* 0x000000000000791b */ /* 0x007fe20003800000 */
.L_x_127:
[C---:B------:R-:W-:Y:S02]  /*d9d0*/  LOP3.LUT P4, RZ, R16.reuse, 0x4000000, RZ, 0xc0, !PT ;  /* 0x0400000010ff7812 */ /* 0x040fe4000788c0ff */
[C---:B------:R-:W-:Y:S02]  /*d9e0*/  LOP3.LUT P3, RZ, R16.reuse, 0x800000, RZ, 0xc0, !PT ;  /* 0x0080000010ff7812 */ /* 0x040fe4000786c0ff */
[C---:B------:R-:W-:Y:S02]  /*d9f0*/  LOP3.LUT P2, RZ, R16.reuse, 0x400000, RZ, 0xc0, !PT ;  /* 0x0040000010ff7812 */ /* 0x040fe4000784c0ff */
[----:B------:R-:W-:Y:S02]  /*da00*/  LOP3.LUT P1, RZ, R16, 0x200000, RZ, 0xc0, !PT ;  /* 0x0020000010ff7812 */ /* 0x000fe4000782c0ff */
[----:B------:R-:W-:Y:S01]  /*da10*/  MOV R13, R10 ;  /* 0x0000000a000d7202 */ /* 0x000fe20000000f00 */
[----:B------:R-:W-:Y:S01]  /*da20*/  IMAD.MOV.U32 R12, RZ, RZ, 0x1 ;  /* 0x00000001ff0c7424 */ /* 0x000fe200078e00ff */
[----:B------:R-:W-:Y:S01]  /*da30*/  SHF.L.U32 R0, R0, 0x3, RZ ;  /* 0x0000000300007819 */ /* 0x000fe200000006ff */
[----:B------:R-:W-:-:S03]  /*da40*/  IMAD.MOV.U32 R2, RZ, RZ, R14 ;  /* 0x000000ffff027224 */ /* 0x000fc600078e000e */
[----:B------:R-:W-:Y:S02]  /*da50*/  LOP3.LUT R0, R0, 0x38, RZ, 0xc0, !PT ;  /* 0x0000003800007812 */ /* 0x000fe400078ec0ff */
[----:B------:R-:W-:-:S03]  /*da60*/  LOP3.LUT P6, RZ, R30, 0x1, RZ, 0xc0, !PT ;  /* 0x000000011eff7812 */ /* 0x000fc600078cc0ff */
[----:B------:R-:W-:-:S05]  /*da70*/  IMAD.SHL.U32 R0, R0, 0x2, RZ ;  /* 0x0000000200007824 */ /* 0x000fca00078e00ff */
[----:B------:R-:W-:-:S05]  /*da80*/  IADD3 R2, P0, R2, R0, RZ ;  /* 0x0000000002027210 */ /* 0x000fca0007f1e0ff */
[----:B------:R-:W-:Y:S01]  /*da90*/  IMAD.X R3, RZ, RZ, R3, P0 ;  /* 0x000000ffff037224 */ /* 0x000fe200000e0603 */
[----:B------:R-:W-:-:S04]  /*daa0*/  LOP3.LUT P0, RZ, R30, 0x8, RZ, 0xc0, !PT ;  /* 0x000000081eff7812 */ /* 0x000fc8000780c0ff */
[----:B------:R-:W-:Y:S01]  /*dab0*/  @!PT LDS RZ, [RZ] ;  /* 0x00000000fffff984 */ /* 0x000fe20000000800 */
[----:B------:R-:W-:Y:S01]  /*dac0*/  @!PT LDS RZ, [RZ] ;  /* 0x00000000fffff984 */ /* 0x000fe20000000800 */
[----:B------:R-:W-:Y:S01]  /*dad0*/  @!PT LDS RZ, [RZ] ;  /* 0x00000000fffff984 */ /* 0x000fe20000000800 */
[----:B------:R0:W-:Y:S01]  /*dae0*/  LDGSTS.E.BYPASS.LTC128B.128 [R9+0x400], desc[UR50][R2.64], !P5 ;  /* 0x0040000002097fae */ /* 0x0001e2000e901d72 */
[----:B------:R-:W-:-:S08]  /*daf0*/  ISETP.NE.AND P5, PT, R4, RZ, PT ;  /* 0x000000ff0400720c */ /* 0x000fd00003fa5270 */
[----:B------:R0:W-:Y:S04]  /*db00*/  LDGSTS.E.BYPASS.LTC128B.128 [R9+0x2400], desc[UR50][R2.64+0x80], !P0 ;  /* 0x0240008002097fae */ /* 0x0001e8000c101d72 */
[----:B------:R0:W-:Y:S02]  /*db10*/  LDGSTS.E.BYPASS.LTC128B.128 [R9+0x4400], desc[UR50][R2.64+0x100], !P6 ;  /* 0x0440010002097fae */ /* 0x0001e4000f101d72 */
[----:B0-----:R-:W-:Y:S05]  /*db20*/  WARPSYNC.COLLECTIVE R15, `(.L_x_128) ;  /* 0x000000000f087348 */ /* 0x001fea0003c00000 */
[----:B------:R1:W2:Y:S02]  /*db30*/  SHFL.IDX P6, R14, R13, R12, R11 ;  /* 0x0000000c0d0e7389 */ /* 0x0002a400000c000b */
[----:B012---:R-:W-:Y:S01]  /*db40*/  ENDCOLLECTIVE ;  /* 0x000000000000791b */ /* 0x007fe20003800000 */
.L_x_128:
[----:B------:R-:W-:Y:S01]  /*db50*/  @!PT LDS RZ, [RZ] ;  /* 0x00000000fffff984 */ /* 0x000fe20000000800 */
[----:B------:R-:W-:Y:S01]  /*db60*/  @!PT LDS RZ, [RZ] ;  /* 0x00000000fffff984 */ /* 0x000fe20000000800 */
[----:B------:R-:W-:Y:S01]  /*db70*/  @!PT LDS RZ, [RZ] ;  /* 0x00000000fffff984 */ /* 0x000fe20000000800 */
[----:B------:R-:W-:Y:S01]  /*db80*/  LDGSTS.E.BYPASS.LTC128B.128 [R9+0x6400], desc[UR50][R2.64+0x180], !P5 ;  /* 0x0640018002097fae */ /* 0x000fe2000e901d72 */
[----:B------:R-:W-:-:S03]  /*db90*/  LOP3.LUT P5, RZ, R16, 0x10000000, RZ, 0xc0, !PT ;  /* 0x1000000010ff7812 */ /* 0x000fc600078ac0ff */
[----:B------:R-:W-:Y:S01]  /*dba0*/  LDGSTS.E.BYPASS.LTC128B.128 [R9+0x8400], desc[UR50][R2.64+0x200], !P4 ;  /* 0x0840020002097fae */ /* 0x000fe2000e101d72 */
[----:B------:R-:W-:Y:S02]  /*dbb0*/  P2R R4, PR, RZ, 0x20 ;  /* 0x00000020ff047803 */ /* 0x000fe40000000000 */
[----:B------:R-:W-:Y:S01]  /*dbc0*/  LOP3.LUT P5, RZ, R30, 0x20, RZ, 0xc0, !PT ;  /* 0x000000201eff7812 */ /* 0x000fe200078ac0ff */
[----:B------:R-:W-:Y:S01]  /*dbd0*/  LDGSTS.E.BYPASS.LTC128B.128 [R9+0xa400], desc[UR50][R2.64+0x280], !P3 ;  /* 0x0a40028002097fae */ /* 0x000fe2000d901d72 */
[C---:B------:R-:W-:Y:S01]  /*dbe0*/  LOP3.LUT P4, RZ, R16.reuse, 0x2000000, RZ, 0xc0, !PT ;  /* 0x0200000010ff7812 */ /* 0x040fe2000788c0ff */
[----:B------:R-:W-:Y:S01]  /*dbf0*/  IMAD.MOV.U32 R13, RZ, RZ, R8 ;  /* 0x000000ffff0d7224 */ /* 0x000fe200078e0008 */
[C---:B------:R-:W-:Y:S01]  /*dc00*/  LOP3.LUT P3, RZ, R16.reuse, 0x100000, RZ, 0xc0, !PT ;  /* 0x0010000010ff7812 */ /* 0x040fe2000786c0ff */
[----:B------:R-:W-:Y:S01]  /*dc10*/  LDGSTS.E.BYPASS.LTC128B.128 [R9+0xc400], desc[UR50][R2.64+0x300], !P2 ;  /* 0x0c40030002097fae */ /* 0x000fe2000d101d72 */
[----:B------:R-:W-:-:S03]  /*dc20*/  LOP3.LUT P2, RZ, R16, 0x80000, RZ, 0xc0, !PT ;  /* 0x0008000010ff7812 */ /* 0x000fc6000784c0ff */
[----:B------:R0:W-:Y:S01]  /*dc30*/  LDGSTS.E.BYPASS.LTC128B.128 [R9+0xe400], desc[UR50][R2.64+0x380], !P1 ;  /* 0x0e40038002097fae */ /* 0x0001e2000c901d72 */
[----:B------:R-:W-:Y:S01]  /*dc40*/  LOP3.LUT P1, RZ, R16, 0x40000, RZ, 0xc0, !PT ;  /* 0x0004000010ff7812 */ /* 0x000fe2000782c0ff */
[----:B0-----:R-:W-:-:S12]  /*dc50*/  IMAD.MOV.U32 R3, RZ, RZ, R14 ;  /* 0x000000ffff037224 */ /* 0x001fd800078e000e */
[----:B------:R-:W-:Y:S05]  /*dc60*/  WARPSYNC.COLLECTIVE R15, `(.L_x_129) ;  /* 0x000000000f087348 */ /* 0x000fea0003c00000 */
[----:B------:R0:W1:Y:S02]  /*dc70*/  SHFL.IDX P6, R14, R13, R12, R11 ;  /* 0x0000000c0d0e7389 */ /* 0x00006400000c000b */
[----:B01----:R-:W-:Y:S01]  /*dc80*/  ENDCOLLECTIVE ;  /* 0x000000000000791b */ /* 0x003fe20003800000 */
.L_x_129:
[----:B------:R-:W-:Y:S02]  /*dc90*/  IMAD.MOV.U32 R13, RZ, RZ, R10 ;  /* 0x000000ffff0d7224 */ /* 0x000fe400078e000a */
[----:B------:R-:W-:Y:S01]  /*dca0*/  IMAD.MOV.U32 R12, RZ, RZ, 0x2 ;  /* 0x00000002ff0c7424 */ /* 0x000fe200078e00ff */
[----:B------:R-:W-:Y:S02]  /*dcb0*/  MOV R2, R14 ;  /* 0x0000000e00027202 */ /* 0x000fe40000000f00 */
[----:B------:R-:W-:Y:S02]  /*dcc0*/  LOP3.LUT P6, RZ, R16, 0x80000000, RZ, 0xc0, !PT ;  /* 0x8000000010ff7812 */ /* 0x000fe400078cc0ff */
        /* <DEDUP_REMOVED lines=13> */
.L_x_130:
        /* <DEDUP_REMOVED lines=15> */
[----:B------:R-:W-:Y:S02]  /*de90*/  LOP3.LUT P1, RZ, R16, 0x8000, RZ, 0xc0, !PT ;  /* 0x0000800010ff7812 */ /* 0x000fe4000782c0ff */
[----:B0-----:R-:W-:-:S11]  /*dea0*/  MOV R3, R14 ;  /* 0x0000000e00037202 */ /* 0x001fd60000000f00 */
[----:B------:R-:W-:Y:S05]  /*deb0*/  WARPSYNC.COLLECTIVE R15, `(.L_x_131) ;  /* 0x000000000f087348 */ /* 0x000fea0003c00000 */
[----:B------:R0:W1:Y:S02]  /*dec0*/  SHFL.IDX P6, R14, R13, R12, R11 ;  /* 0x0000000c0d0e7389 */ /* 0x00006400000c000b */
[----:B01----:R-:W-:Y:S01]  /*ded0*/  ENDCOLLECTIVE ;  /* 0x000000000000791b */ /* 0x003fe20003800000 */
.L_x_131:
[----:B------:R-:W-:Y:S01]  /*dee0*/  MOV R13, R10 ;  /* 0x0000000a000d7202 */ /* 0x000fe20000000f00 */
[----:B------:R-:W-:Y:S02]  /*def0*/  IMAD.MOV.U32 R12, RZ, RZ, 0x3 ;  /* 0x00000003ff0c7424 */ /* 0x000fe400078e00ff */
[----:B------:R-:W-:Y:S01]  /*df00*/  IMAD.MOV.U32 R2, RZ, RZ, R14 ;  /* 0x000000ffff027224 */ /* 0x000fe200078e000e */
[----:B------:R-:W-:-:S04]  /*df10*/  LOP3.LUT P6, RZ, R16, 0x40000000, RZ, 0xc0, !PT ;  /* 0x4000000010ff7812 */ /* 0x000fc800078cc0ff */
        /* <DEDUP_REMOVED lines=13> */
.L_x_132:
[----:B------:R-:W-:Y:S01]  /*dff0*/  @!PT LDS RZ, [RZ] ;  /* 0x00000000fffff984 */ /* 0x000fe20000000800 */
[----:B------:R-:W-:Y:S01]  /*e000*/  @!PT LDS RZ, [RZ] ;  /* 0x00000000fffff984 */ /* 0x000fe20000000800 */
[----:B------:R-:W-:Y:S01]  /*e010*/  @!PT LDS RZ, [RZ] ;  /* 0x00000000fffff984 */ /* 0x000fe20000000800 */
[----:B------:R0:W-:Y:S04]  /*e020*/  LDGSTS.E.BYPASS.LTC128B.128 [R9+0x7400], desc[UR50][R2.64+0x180], !P5 ;  /* 0x0740018002097fae */ /* 0x0001e8000e901d72 */
[----:B------:R0:W-:Y:S04]  /*e030*/  LDGSTS.E.BYPASS.LTC128B.128 [R9+0x9400], desc[UR50][R2.64+0x200], !P4 ;  /* 0x0940020002097fae */ /* 0x0001e8000e101d72 */
[----:B------:R0:W-:Y:S01]  /*e040*/  LDGSTS.E.BYPASS.LTC128B.128 [R9+0xb400], desc[UR50][R2.64+0x280], !P3 ;  /* 0x0b40028002097fae */ /* 0x0001e2000d901d72 */
[----:B------:R-:W-:-:S03]  /*e050*/  IMAD.MOV.U32 R13, RZ, RZ, R8 ;  /* 0x000000ffff0d7224 */ /* 0x000fc600078e0008 */
[----:B------:R0:W-:Y:S04]  /*e060*/  LDGSTS.E.BYPASS.LTC128B.128 [R9+0xd400], desc[UR50][R2.64+0x300], !P2 ;  /* 0x0d40030002097fae */ /* 0x0001e8000d101d72 */
[----:B------:R0:W-:Y:S01]  /*e070*/  LDGSTS.E.BYPASS.LTC128B.128 [R9+0xf400], desc[UR50][R2.64+0x380], !P1 ;  /* 0x0f40038002097fae */ /* 0x0001e2000c901d72 */
[----:B------:R-:W-:-:S07]  /*e080*/  IMAD.MOV.U32 R10, RZ, RZ, R14 ;  /* 0x000000ffff0a7224 */ /* 0x000fce00078e000e */
[----:B0-----:R-:W-:Y:S05]  /*e090*/  WARPSYNC.COLLECTIVE R15, `(.L_x_133) ;  /* 0x000000000f087348 */ /* 0x001fea0003c00000 */
[----:B------:R1:W2:Y:S02]  /*e0a0*/  SHFL.IDX P6, R14, R13, R12, R11 ;  /* 0x0000000c0d0e7389 */ /* 0x0002a400000c000b */
[----:B012---:R-:W-:Y:S01]  /*e0b0*/  ENDCOLLECTIVE ;  /* 0x000000000000791b */ /* 0x007fe20003800000 */
.L_x_133:
[----:B------:R-:W-:Y:S05]  /*e0c0*/  BRA `(.L_x_134) ;  /* 0xffffffd400647947 */ /* 0x000fea000383ffff */
.L_x_73:
[----:B0-----:R0:W1:Y:S02]  /*e0d0*/  SYNCS.PHASECHK.TRANS64.TRYWAIT P0, [R9+URZ+0x28c40], R20 ;  /* 0x028c4014090075a7 */ /* 0x001064000800017f */
[----:B-1----:R-:W-:Y:S05]  /*e0e0*/  @!P0 NANOSLEEP.SYNCS 0x989680 ;  /* 0x009896800000895d */ /* 0x002fea0003900000 */
[----:B------:R-:W1:Y:S02]  /*e0f0*/  @!P0 SYNCS.PHASECHK.TRANS64 P0, [R9+URZ+0x28c40], R20 ;  /* 0x028c4014090085a7 */ /* 0x000e64000800007f */
[----:B-1----:R-:W-:Y:S05]  /*e100*/  @!P0 BRA `(.L_x_73) ;  /* 0xfffffffc00f08947 */ /* 0x002fea000383ffff */
[----:B------:R-:W-:Y:S05]  /*e110*/  BRA `(.L_x_135) ;  /* 0xffffffd800987947 */ /* 0x000fea000383ffff */
.L_x_74:
[----:B------:R-:W-:Y:S01]  /*e120*/  BSSY B1, `(.L_x_136) ;  /* 0x0000008000017945 */ /* 0x000fe20003800000 */
[----:B------:R-:W-:Y:S01]  /*e130*/  MOV R13, R28 ;  /* 0x0000001c000d7202 */ /* 0x000fe20000000f00 */
[----:B------:R-:W-:Y:S02]  /*e140*/  IMAD.MOV.U32 R12, RZ, RZ, RZ ;  /* 0x000000ffff0c7224 */ /* 0x000fe400078e00ff */
[----:B------:R-:W-:Y:S02]  /*e150*/  IMAD.MOV.U32 R11, RZ, RZ, 0x181f ;  /* 0x0000181fff0b7424 */ /* 0x000fe400078e00ff */
[----:B------:R-:W-:-:S07]  /*e160*/  IMAD.MOV.U32 R15, RZ, RZ, -0x1 ;  /* 0xffffffffff0f7424 */ /* 0x000fce00078e00ff */
[----:B0-----:R-:W-:Y:S05]  /*e170*/  WARPSYNC.COLLECTIVE R15, `(.L_x_137) ;  /* 0x000000000f087348 */ /* 0x001fea0003c00000 */
[----:B------:R1:W2:Y:S02]  /*e180*/  SHFL.IDX P6, R14, R13, R12, R11 ;  /* 0x0000000c0d0e7389 */ /* 0x0002a400000c000b */
[----:B012---:R-:W-:Y:S01]  /*e190*/  ENDCOLLECTIVE ;  /* 0x000000000000791b */ /* 0x007fe20003800000 */
.L_x_137:
[----:B------:R-:W-:Y:S05]  /*e1a0*/  BSYNC B1 ;  /* 0x0000000000017941 */ /* 0x000fea0003800000 */
.L_x_136:
[----:B------:R-:W-:Y:S01]  /*e1b0*/  IMAD.MOV.U32 R13, RZ, RZ, R21 ;  /* 0x000000ffff0d7224 */ /* 0x000fe200078e0015 */
[----:B------:R-:W-:Y:S01]  /*e1c0*/  MOV R15, 0xffffffff ;  /* 0xffffffff000f7802 */ /* 0x000fe20000000f00 */
[----:B------:R-:W-:Y:S01]  /*e1d0*/  IMAD.MOV.U32 R12, RZ, RZ, RZ ;  /* 0x000000ffff0c7224 */ /* 0x000fe200078e00ff */
[----:B------:R-:W-:Y:S01]  /*e1e0*/  MOV R3, R14 ;  /* 0x0000000e00037202 */ /* 0x000fe20000000f00 */
[----:B------:R-:W-:Y:S01]  /*e1f0*/  IMAD.MOV.U32 R11, RZ, RZ, 0x181f ;  /* 0x0000181fff0b7424 */ /* 0x000fe200078e00ff */
[----:B------:R-:W-:-:S07]  /*e200*/  LEA R26, R6, UR39, 0x1 ;  /* 0x00000027061a7c11 */ /* 0x000fce000f8e08ff */
[----:B------:R-:W-:Y:S05]  /*e210*/  WARPSYNC.COLLECTIVE R15, `(.L_x_138) ;  /* 0x000000000f087348 */ /* 0x000fea0003c00000 */
[----:B------:R0:W1:Y:S02]  /*e220*/  SHFL.IDX P6, R14, R13, R12, R11 ;  /* 0x0000000c0d0e7389 */ /* 0x00006400000c000b */
[----:B01----:R-:W-:Y:S01]  /*e230*/  ENDCOLLECTIVE ;  /* 0x000000000000791b */ /* 0x003fe20003800000 */
.L_x_138:
[----:B------:R-:W-:Y:S02]  /*e240*/  IMAD.MOV.U32 R13, RZ, RZ, R28 ;  /* 0x000000ffff0d7224 */ /* 0x000fe400078e001c */
[----:B------:R-:W-:Y:S01]  /*e250*/  IMAD.MOV.U32 R12, RZ, RZ, 0x1 ;  /* 0x00000001ff0c7424 */ /* 0x000fe200078e00ff */
[----:B------:R-:W-:-:S13]  /*e260*/  IADD3 R2, P0, R14, R0, RZ ;  /* 0x000000000e027210 */ /* 0x000fda0007f1e0ff */
[----:B------:R-:W-:Y:S05]  /*e270*/  WARPSYNC.COLLECTIVE R15, `(.L_x_139) ;  /* 0x000000000f087348 */ /* 0x000fea0003c00000 */
[----:B------:R0:W1:Y:S02]  /*e280*/  SHFL.IDX P6, R14, R13, R12, R11 ;  /* 0x0000000c0d0e7389 */ /* 0x00006400000c000b */
[----:B01----:R-:W-:Y:S01]  /*e290*/  ENDCOLLECTIVE ;  /* 0x000000000000791b */ /* 0x003fe20003800000 */
.L_x_139:
[----:B------:R-:W-:-:S05]  /*e2a0*/  IMAD.X R3, RZ, RZ, R3, P0 ;  /* 0x000000ffff037224 */ /* 0x000fca00000e0603 */
[----:B------:R-:W-:Y:S01]  /*e2b0*/  @!PT LDS RZ, [RZ] ;  /* 0x00000000fffff984 */ /* 0x000fe20000000800 */
[----:B------:R-:W-:Y:S01]  /*e2c0*/  @!PT LDS RZ, [RZ] ;  /* 0x00000000fffff984 */ /* 0x000fe20000000800 */
[----:B------:R-:W-:Y:S01]  /*e2d0*/  @!PT LDS RZ, [RZ] ;  /* 0x00000000fffff984 */ /* 0x000fe20000000800 */
[----:B------:R0:W-:Y:S01]  /*e2e0*/  LDGSTS.E.BYPASS.LTC128B.128 [R26+0x22400], desc[UR50][R2.64], !P1 ;  /* 0x22400000021a7fae */ /* 0x0001e2000c901d72 */
[----:B------:R-:W-:Y:S01]  /*e2f0*/  IMAD.MOV.U32 R13, RZ, RZ, R21 ;  /* 0x000000ffff0d7224 */ /* 0x000fe200078e0015 */
[----:B------:R-:W-:-:S07]  /*e300*/  MOV R34, R14 ;  /* 0x0000000e00227202 */ /* 0x000fce0000000f00 */
[----:B0-----:R-:W-:Y:S05]  /*e310*/  WARPSYNC.COLLECTIVE R15, `(.L_x_140) ;  /* 0x000000000f087348 */ /* 0x001fea0003c00000 */
[----:B------:R1:W2:Y:S02]  /*e320*/  SHFL.IDX P6, R14, R13, R12, R11 ;  /* 0x0000000c0d0e7389 */ /* 0x0002a400000c000b */
[----:B012---:R-:W-:Y:S01]  /*e330*/  ENDCOLLECTIVE ;  /* 0x000000000000791b */ /* 0x007fe20003800000 */
.L_x_140:
[----:B------:R-:W-:Y:S01]  /*e340*/  MOV R13, R28 ;  /* 0x0000001c000d7202 */ /* 0x000fe20000000f00 */
[----:B------:R-:W-:Y:S02]  /*e350*/  IMAD.MOV.U32 R12, RZ, RZ, 0x2 ;  /* 0x00000002ff0c7424 */ /* 0x000fe400078e00ff */
[----:B------:R-:W-:-:S07]  /*e360*/  IMAD.MOV.U32 R10, RZ, RZ, R14 ;  /* 0x000000ffff0a7224 */ /* 0x000fce00078e000e */
[----:B------:R-:W-:Y:S05]  /*e370*/  WARPSYNC.COLLECTIVE R15, `(.L_x_141) ;  /* 0x000000000f087348 */ /* 0x000fea0003c00000 */
[----:B------:R0:W1:Y:S02]  /*e380*/  SHFL.IDX P6, R14, R13, R12, R11 ;  /* 0x0000000c0d0e7389 */ /* 0x00006400000c000b */
[----:B01----:R-:W-:Y:S01]  /*e390*/  ENDCOLLECTIVE ;  /* 0x000000000000791b */ /* 0x003fe20003800000 */
.L_x_141:
[----:B------:R-:W-:-:S05]  /*e3a0*/  IADD3 R2, P0, R10, R0, RZ ;  /* 0x000000000a027210 */ /* 0x000fca0007f1e0ff */
[----:B------:R-:W-:-:S05]  /*e3b0*/  IMAD.X R3, RZ, RZ, R34, P0 ;  /* 0x000000ffff037224 */ /* 0x000fca00000e0622 */
[----:B------:R-:W-:Y:S01]  /*e3c0*/  @!PT LDS RZ, [RZ] ;  /* 0x00000000fffff984 */ /* 0x000fe20000000800 */
[----:B------:R-:W-:Y:S01]  /*e3d0*/  @!PT LDS RZ, [RZ] ;  /* 0x00000000fffff984 */ /* 0x000fe20000000800 */
[----:B------:R-:W-:Y:S01]  /*e3e0*/  @!PT LDS RZ, [RZ] ;  /* 0x00000000fffff984 */ /* 0x000fe20000000800 */
[----:B------:R0:W-:Y:S01]  /*e3f0*/  LDGSTS.E.BYPASS.LTC128B.128 [R26+0x22c00], desc[UR50][R2.64], !P1 ;  /* 0x22c00000021a7fae */ /* 0x0001e2000c901d72 */
[----:B------:R-:W-:Y:S02]  /*e400*/  IMAD.MOV.U32 R13, RZ, RZ, R21 ;  /* 0x000000ffff0d7224 */ /* 0x000fe400078e0015 */
[----:B0-----:R-:W-:-:S07]  /*e410*/  IMAD.MOV.U32 R3, RZ, RZ, R14 ;  /* 0x000000ffff037224 */ /* 0x001fce00078e000e */
[----:B------:R-:W-:Y:S05]  /*e420*/  WARPSYNC.COLLECTIVE R15, `(.L_x_142) ;  /* 0x000000000f087348 */ /* 0x000fea0003c00000 */
[----:B------:R0:W1:Y:S02]  /*e430*/  SHFL.IDX P6, R14, R13, R12, R11 ;  /* 0x0000000c0d0e7389 */ /* 0x00006400000c000b */
[----:B01----:R-:W-:Y:S01]  /*e440*/  ENDCOLLECTIVE ;  /* 0x000000000000791b */ /* 0x003fe20003800000 */
.L_x_142:
[----:B------:R-:W-:Y:S02]  /*e450*/  IMAD.MOV.U32 R13, RZ, RZ, R28 ;  /* 0x000000ffff0d7224 */ /* 0x000fe400078e001c */
[----:B------:R-:W-:Y:S01]  /*e460*/  IMAD.MOV.U32 R12, RZ, RZ, 0x3 ;  /* 0x00000003ff0c7424 */ /* 0x000fe200078e00ff */
[----:B------:R-:W-:-:S07]  /*e470*/  MOV R2, R14 ;  /* 0x0000000e00027202 */ /* 0x000fce0000000f00 */
[----:B------:R-:W-:Y:S05]  /*e480*/  WARPSYNC.COLLECTIVE R15, `(.L_x_143) ;  /* 0x000000000f087348 */ /* 0x000fea0003c00000 */
[----:B------:R0:W1:Y:S02]  /*e490*/  SHFL.IDX P6, R14, R13, R12, R11 ;  /* 0x0000000c0d0e7389 */ /* 0x00006400000c000b */
[----:B01----:R-:W-:Y:S01]  /*e4a0*/  ENDCOLLECTIVE ;  /* 0x000000000000791b */ /* 0x003fe20003800000 */
.L_x_143:
[----:B------:R-:W-:-:S05]  /*e4b0*/  IADD3 R2, P0, R2, R0, RZ ;  /* 0x0000000002027210 */ /* 0x000fca0007f1e0ff */
        /* <DEDUP_REMOVED lines=10> */
.L_x_144:
[----:B------:R-:W-:Y:S05]  /*e560*/  BRA `(.L_x_145) ;  /* 0xffffffd8002c7947 */ /* 0x000fea000383ffff */
.L_x_79:
[----:B--2---:R2:W3:Y:S02]  /*e570*/  SYNCS.PHASECHK.TRANS64.TRYWAIT P0, [R9+URZ+0x28c60], R20 ;  /* 0x028c6014090075a7 */ /* 0x0044e4000800017f */
[----:B---3--:R-:W-:Y:S05]  /*e580*/  @!P0 NANOSLEEP.SYNCS 0x989680 ;  /* 0x009896800000895d */ /* 0x008fea0003900000 */
[----:B------:R-:W3:Y:S02]  /*e590*/  @!P0 SYNCS.PHASECHK.TRANS64 P0, [R9+URZ+0x28c60], R20 ;  /* 0x028c6014090085a7 */ /* 0x000ee4000800007f */
[----:B---3--:R-:W-:Y:S05]  /*e5a0*/  @!P0 BRA `(.L_x_79) ;  /* 0xfffffffc00f08947 */ /* 0x008fea000383ffff */
[----:B------:R-:W-:Y:S05]  /*e5b0*/  BRA `(.L_x_146) ;  /* 0xffffffd8007c7947 */ /* 0x000fea000383ffff */
.L_x_80:
[----:B------:R-:W-:Y:S01]  /*e5c0*/  BSSY B1, `(.L_x_147) ;  /* 0x0000008000017945 */ /* 0x000fe20003800000 */
[----:B------:R-:W-:Y:S01]  /*e5d0*/  IMAD.MOV.U32 R13, RZ, RZ, R20 ;  /* 0x000000ffff0d7224 */ /* 0x000fe200078e0014 */
[----:B------:R-:W-:Y:S01]  /*e5e0*/  MOV R11, 0x181f ;  /* 0x0000181f000b7802 */ /* 0x000fe20000000f00 */
[----:B------:R-:W-:Y:S02]  /*e5f0*/  IMAD.MOV.U32 R12, RZ, RZ, RZ ;  /* 0x000000ffff0c7224 */ /* 0x000fe400078e00ff */
[----:B------:R-:W-:-:S07]  /*e600*/  IMAD.MOV.U32 R15, RZ, RZ, -0x1 ;  /* 0xffffffffff0f7424 */ /* 0x000fce00078e00ff */
[----:B-1----:R-:W-:Y:S05]  /*e610*/  WARPSYNC.COLLECTIVE R15, `(.L_x_148) ;  /* 0x000000000f087348 */ /* 0x002fea0003c00000 */
[----:B------:R0:W2:Y:S02]  /*e620*/  SHFL.IDX P6, R14, R13, R12, R11 ;  /* 0x0000000c0d0e7389 */ /* 0x0000a400000c000b */
[----:B012---:R-:W-:Y:S01]  /*e630*/  ENDCOLLECTIVE ;  /* 0x000000000000791b */ /* 0x007fe20003800000 */
.L_x_148:
[----:B------:R-:W-:Y:S05]  /*e640*/  BSYNC B1 ;  /* 0x0000000000017941 */ /* 0x000fea0003800000 */
.L_x_147:
[----:B------:R-:W-:Y:S01]  /*e650*/  IMAD.MOV.U32 R13, RZ, RZ, R10 ;  /* 0x000000ffff0d7224 */ /* 0x000fe200078e000a */
[----:B------:R-:W-:Y:S01]  /*e660*/  MOV R12, RZ ;  /* 0x000000ff000c7202 */ /* 0x000fe20000000f00 */
[----:B------:R-:W-:Y:S01]  /*e670*/  IMAD.MOV.U32 R11, RZ, RZ, 0x181f ;  /* 0x0000181fff0b7424 */ /* 0x000fe200078e00ff */
[----:B------:R-:W-:Y:S01]  /*e680*/  LEA R19, R19, UR39, 0x1 ;  /* 0x0000002713137c11 */ /* 0x000fe2000f8e08ff */
[----:B------:R-:W-:Y:S01]  /*e690*/  IMAD.MOV.U32 R15, RZ, RZ, -0x1 ;  /* 0xffffffffff0f7424 */ /* 0x000fe200078e00ff */
[C---:B------:R-:W-:Y:S01]  /*e6a0*/  LOP3.LUT P2, RZ, R16.reuse, 0x20, RZ, 0xc0, !PT ;  /* 0x0000002010ff7812 */ /* 0x040fe2000784c0ff */
[----:B------:R-:W-:Y:S01]  /*e6b0*/  IMAD.MOV.U32 R3, RZ, RZ, R14 ;  /* 0x000000ffff037224 */ /* 0x000fe200078e000e */
[----:B------:R-:W-:-:S13]  /*e6c0*/  LOP3.LUT P1, RZ, R16, 0x10, RZ, 0xc0, !PT ;  /* 0x0000001010ff7812 */ /* 0x000fda000782c0ff */
[----:B------:R-:W-:Y:S05]  /*e6d0*/  WARPSYNC.COLLECTIVE R15, `(.L_x_149) ;  /* 0x000000000f087348 */ /* 0x000fea0003c00000 */
[----:B------:R0:W1:Y:S02]  /*e6e0*/  SHFL.IDX P6, R14, R13, R12, R11 ;  /* 0x0000000c0d0e7389 */ /* 0x00006400000c000b */
[----:B01----:R-:W-:Y:S01]  /*e6f0*/  ENDCOLLECTIVE ;  /* 0x000000000000791b */ /* 0x003fe20003800000 */
.L_x_149:
[----:B------:R-:W-:Y:S02]  /*e700*/  P2R R4, PR, RZ, 0x20 ;  /* 0x00000020ff047803 */ /* 0x000fe40000000000 */
[----:B------:R-:W-:Y:S01]  /*e710*/  MOV R13, R20 ;  /* 0x00000014000d7202 */ /* 0x000fe20000000f00 */
[----:B------:R-:W-:Y:S01]  /*e720*/  IMAD.MOV.U32 R12, RZ, RZ, 0x1 ;  /* 0x00000001ff0c7424 */ /* 0x000fe200078e00ff */
[----:B------:R-:W-:Y:S02]  /*e730*/  LOP3.LUT P6, RZ, R16, 0x40, RZ, 0xc0, !PT ;  /* 0x0000004010ff7812 */ /* 0x000fe400078cc0ff */
[----:B------:R-:W-:-:S05]  /*e740*/  IADD3 R2, P0, R14, R0, RZ ;  /* 0x000000000e027210 */ /* 0x000fca0007f1e0ff */
[----:B------:R-:W-:Y:S01]  /*e750*/  IMAD.X R3, RZ, RZ, R3, P0 ;  /* 0x000000ffff037224 */ /* 0x000fe200000e0603 */
[----:B------:R-:W-:-:S05]  /*e760*/  ISETP.NE.U32.AND P0, PT, R29, RZ, PT ;  /* 0x000000ff1d00720c */ /* 0x000fca0003f05070 */
[----:B------:R-:W-:Y:S01]  /*e770*/  @!PT LDS RZ, [RZ] ;  /* 0x00000000fffff984 */ /* 0x000fe20000000800 */
[----:B------:R-:W-:Y:S01]  /*e780*/  @!PT LDS RZ, [RZ] ;  /* 0x00000000fffff984 */ /* 0x000fe20000000800 */
[----:B------:R-:W-:Y:S01]  /*e790*/  @!PT LDS RZ, [RZ] ;  /* 0x00000000fffff984 */ /* 0x000fe20000000800 */
[----:B------:R0:W-:Y:S08]  /*e7a0*/  LDGSTS.E.BYPASS.LTC128B.128 [R19+0x400], desc[UR50][R2.64], !P6 ;  /* 0x0040000002137fae */ /* 0x0001f0000f101d72 */
[----:B0-----:R-:W-:Y:S05]  /*e7b0*/  WARPSYNC.COLLECTIVE R15, `(.L_x_150) ;  /* 0x000000000f087348 */ /* 0x001fea0003c00000 */
[----:B------:R1:W2:Y:S02]  /*e7c0*/  SHFL.IDX P6, R14, R13, R12, R11 ;  /* 0x0000000c0d0e7389 */ /* 0x0002a400000c000b */
[----:B012---:R-:W-:Y:S01]  /*e7d0*/  ENDCOLLECTIVE ;  /* 0x000000000000791b */ /* 0x007fe20003800000 */
.L_x_150:
[----:B------:R-:W-:Y:S01]  /*e7e0*/  @!PT LDS RZ, [RZ] ;  /* 0x00000000fffff984 */ /* 0x000fe20000000800 */
[----:B------:R-:W-:Y:S01]  /*e7f0*/  @!PT LDS RZ, [RZ] ;  /* 0x00000000fffff984 */ /* 0x000fe20000000800 */
[----:B------:R-:W-:Y:S01]  /*e800*/  @!PT LDS RZ, [RZ] ;  /* 0x00000000fffff984 */ /* 0x000fe20000000800 */
[----:B------:R-:W-:Y:S04]  /*e810*/  LDGSTS.E.BYPASS.LTC128B.128 [R19+0x2400], desc[UR50][R2.64+0x80], !P2 ;  /* 0x0240008002137fae */ /* 0x000fe8000d101d72 */
[----:B------:R-:W-:Y:S01]  /*e820*/  LDGSTS.E.BYPASS.LTC128B.128 [R19+0x4400], desc[UR50][R2.64+0x100], !P1 ;  /* 0x0440010002137fae */ /* 0x000fe2000c901d72 */
[----:B------:R-:W-:-:S03]  /*e830*/  ISETP.NE.U32.AND P1, PT, R27, RZ, PT ;  /* 0x000000ff1b00720c */ /* 0x000fc60003f25070 */
[----:B------:R-:W-:Y:S01]  /*e840*/  LDGSTS.E.BYPASS.LTC128B.128 [R19+0x6400], desc[UR50][R2.64+0x180], !P5 ;  /* 0x0640018002137fae */ /* 0x000fe2000e901d72 */
[----:B------:R-:W-:Y:S01]  /*e850*/  LOP3.LUT P5, RZ, R16, 0x40, RZ, 0xc0, !PT ;  /* 0x0000004010ff7812 */ /* 0x000fe200078ac0ff */
[----:B------:R-:W-:Y:S02]  /*e860*/  IMAD.MOV.U32 R13, RZ, RZ, R10 ;  /* 0x000000ffff0d7224 */ /* 0x000fe400078e000a */
[----:B------:R-:W-:Y:S04]  /*e870*/  LDGSTS.E.BYPASS.LTC128B.128 [R19+0x8400], desc[UR50][R2.64+0x200], !P4 ;  /* 0x0840020002137fae */ /* 0x000fe8000e101d72 */
[----:B------:R-:W-:Y:S04]  /*e880*/  LDGSTS.E.BYPASS.LTC128B.128 [R19+0xa400], desc[UR50][R2.64+0x280], !P3 ;  /* 0x0a40028002137fae */ /* 0x000fe8000d901d72 */
[----:B------:R-:W-:Y:S04]  /*e890*/  LDGSTS.E.BYPASS.LTC128B.128 [R19+0xc400], desc[UR50][R2.64+0x300], P0 ;  /* 0x0c40030002137fae */ /* 0x000fe80008101d72 */
[----:B------:R0:W-:Y:S02]  /*e8a0*/  LDGSTS.E.BYPASS.LTC128B.128 [R19+0xe400], desc[UR50][R2.64+0x380], P1 ;  /* 0x0e40038002137fae */ /* 0x0001e40008901d72 */
[----:B0-----:R-:W-:-:S07]  /*e8b0*/  IMAD.MOV.U32 R3, RZ, RZ, R14 ;  /* 0x000000ffff037224 */ /* 0x001fce00078e000e */
[----:B------:R-:W-:Y:S05]  /*e8c0*/  WARPSYNC.COLLECTIVE R15, `(.L_x_151) ;  /* 0x000000000f087348 */ /* 0x000fea0003c00000 */
[----:B------:R0:W1:Y:S02]  /*e8d0*/  SHFL.IDX P6, R14, R13, R12, R11 ;  /* 0x0000000c0d0e7389 */ /* 0x00006400000c000b */
[----:B01----:R-:W-:Y:S01]  /*e8e0*/  ENDCOLLECTIVE ;  /* 0x000000000000791b */ /* 0x003fe20003800000 */
.L_x_151:
[----:B------:R-:W-:Y:S02]  /*e8f0*/  IMAD.MOV.U32 R13, RZ, RZ, R20 ;  /* 0x000000ffff0d7224 */ /* 0x000fe400078e0014 */
[----:B------:R-:W-:Y:S01]  /*e900*/  IMAD.MOV.U32 R12, RZ, RZ, 0x2 ;  /* 0x00000002ff0c7424 */ /* 0x000fe200078e00ff */
[----:B------:R-:W-:Y:S02]  /*e910*/  IADD3 R2, P2, R14, R0, RZ ;  /* 0x000000000e027210 */ /* 0x000fe40007f5e0ff */
[C---:B------:R-:W-:Y:S02]  /*e920*/  LOP3.LUT P6, RZ, R16.reuse, 0x10, RZ, 0xc0, !PT ;  /* 0x0000001010ff7812 */ /* 0x040fe400078cc0ff */
[----:B------:R-:W-:Y:S02]  /*e930*/  IADD3.X R3, RZ, R3, RZ, P2, !PT ;  /* 0x00000003ff037210 */ /* 0x000fe400017fe4ff */
[----:B------:R-:W-:-:S03]  /*e940*/  LOP3.LUT P2, RZ, R16, 0x20, RZ, 0xc0, !PT ;  /* 0x0000002010ff7812 */ /* 0x000fc6000784c0ff */
[----:B------:R-:W-:Y:S01]  /*e950*/  @!PT LDS RZ, [RZ] ;  /* 0x00000000fffff984 */ /* 0x000fe20000000800 */
[----:B------:R-:W-:Y:S01]  /*e960*/  @!PT LDS RZ, [RZ] ;  /* 0x00000000fffff984 */ /* 0x000fe20000000800 */
[----:B------:R-:W-:Y:S01]  /*e970*/  @!PT LDS RZ, [RZ] ;  /* 0x00000000fffff984 */ /* 0x000fe20000000800 */
[----:B------:R0:W-:Y:S01]  /*e980*/  LDGSTS.E.BYPASS.LTC128B.128 [R19+0xc00], desc[UR50][R2.64], !P5 ;  /* 0x00c0000002137fae */ /* 0x0001e2000e901d72 */
[----:B------:R-:W-:-:S04]  /*e990*/  ISETP.NE.AND P5, PT, R4, RZ, PT ;  /* 0x000000ff0400720c */ /* 0x000fc80003fa5270 */
[----:B------:R-:W-:-:S05]  /*e9a0*/  P2R R4, PR, RZ, 0x20 ;  /* 0x00000020ff047803 */ /* 0x000fca0000000000 */
[----:B------:R0:W-:Y:S04]  /*e9b0*/  LDGSTS.E.BYPASS.LTC128B.128 [R19+0x2c00], desc[UR50][R2.64+0x80], !P2 ;  /* 0x02c0008002137fae */ /* 0x0001e8000d101d72 */
[----:B------:R0:W-:Y:S02]  /*e9c0*/  LDGSTS.E.BYPASS.LTC128B.128 [R19+0x4c00], desc[UR50][R2.64+0x100], !P6 ;  /* 0x04c0010002137fae */ /* 0x0001e4000f101d72 */
[----:B0-----:R-:W-:Y:S05]  /*e9d0*/  WARPSYNC.COLLECTIVE R15, `(.L_x_152) ;  /* 0x000000000f087348 */ /* 0x001fea0003c00000 */
[----:B------:R1:W2:Y:S02]  /*e9e0*/  SHFL.IDX P6, R14, R13, R12, R11 ;  /* 0x0000000c0d0e7389 */ /* 0x0002a400000c000b */
[----:B012---:R-:W-:Y:S01]  /*e9f0*/  ENDCOLLECTIVE ;  /* 0x000000000000791b */ /* 0x007fe20003800000 */
.L_x_152:
[----:B------:R-:W-:Y:S01]  /*ea00*/  @!PT LDS RZ, [RZ] ;  /* 0x00000000fffff984 */ /* 0x000fe20000000800 */
[----:B------:R-:W-:Y:S01]  /*ea10*/  @!PT LDS RZ, [RZ] ;  /* 0x00000000fffff984 */ /* 0x000fe20000000800 */
[----:B------:R-:W-:Y:S01]  /*ea20*/  @!PT LDS RZ, [RZ] ;  /* 0x00000000fffff984 */ /* 0x000fe20000000800 */
[----:B------:R-:W-:Y:S01]  /*ea30*/  LDGSTS.E.BYPASS.LTC128B.128 [R19+0x6c00], desc[UR50][R2.64+0x180], !P5 ;  /* 0x06c0018002137fae */ /* 0x000fe2000e901d72 */
[----:B------:R-:W-:-:S03]  /*ea40*/  LOP3.LUT P5, RZ, R16, 0x40, RZ, 0xc0, !PT ;  /* 0x0000004010ff7812 */ /* 0x000fc600078ac0ff */
[----:B------:R-:W-:Y:S04]  /*ea50*/  LDGSTS.E.BYPASS.LTC128B.128 [R19+0x8c00], desc[UR50][R2.64+0x200], !P4 ;  /* 0x08c0020002137fae */ /* 0x000fe8000e101d72 */
[----:B------:R-:W-:Y:S01]  /*ea60*/  LDGSTS.E.BYPASS.LTC128B.128 [R19+0xac00], desc[UR50][R2.64+0x280], !P3 ;  /* 0x0ac0028002137fae */ /* 0x000fe2000d901d72 */
[----:B------:R-:W-:-:S03]  /*ea70*/  MOV R13, R10 ;  /* 0x0000000a000d7202 */ /* 0x000fc60000000f00 */
[----:B------:R-:W-:Y:S04]  /*ea80*/  LDGSTS.E.BYPASS.LTC128B.128 [R19+0xcc00], desc[UR50][R2.64+0x300], P0 ;  /* 0x0cc0030002137fae */ /* 0x000fe80008101d72 */
[----:B------:R0:W-:Y:S02]  /*ea90*/  LDGSTS.E.BYPASS.LTC128B.128 [R19+0xec00], desc[UR50][R2.64+0x380], P1 ;  /* 0x0ec0038002137fae */ /* 0x0001e40008901d72 */
[----:B0-----:R-:W-:-:S07]  /*eaa0*/  IMAD.MOV.U32 R3, RZ, RZ, R14 ;  /* 0x000000ffff037224 */ /* 0x001fce00078e000e */
[----:B------:R-:W-:Y:S05]  /*eab0*/  WARPSYNC.COLLECTIVE R15, `(.L_x_153) ;  /* 0x000000000f087348 */ /* 0x000fea0003c00000 */
[----:B------:R0:W1:Y:S02]  /*eac0*/  SHFL.IDX P6, R14, R13, R12, R11 ;  /* 0x0000000c0d0e7389 */ /* 0x00006400000c000b */
[----:B01----:R-:W-:Y:S01]  /*ead0*/  ENDCOLLECTIVE ;  /* 0x000000000000791b */ /* 0x003fe20003800000 */
.L_x_153:
[----:B------:R-:W-:Y:S02]  /*eae0*/  IMAD.MOV.U32 R13, RZ, RZ, R20 ;  /* 0x000000ffff0d7224 */ /* 0x000fe400078e0014 */
[----:B------:R-:W-:Y:S01]  /*eaf0*/  IMAD.MOV.U32 R12, RZ, RZ, 0x3 ;  /* 0x00000003ff0c7424 */ /* 0x000fe200078e00ff */
[----:B------:R-:W-:Y:S02]  /*eb00*/  IADD3 R2, P2, R14, R0, RZ ;  /* 0x000000000e027210 */ /* 0x000fe40007f5e0ff */
[----:B------:R-:W-:-:S03]  /*eb10*/  LOP3.LUT P6, RZ, R16, 0x10, RZ, 0xc0, !PT ;  /* 0x0000001010ff7812 */ /* 0x000fc600078cc0ff */
        /* <DEDUP_REMOVED lines=12> */
.L_x_154:
[----:B------:R-:W-:Y:S01]  /*ebe0*/  @!PT LDS RZ, [RZ] ;  /* 0x00000000fffff984 */ /* 0x000fe20000000800 */
[----:B------:R-:W-:Y:S01]  /*ebf0*/  @!PT LDS RZ, [RZ] ;  /* 0x00000000fffff984 */ /* 0x000fe20000000800 */
[----:B------:R-:W-:Y:S01]  /*ec00*/  @!PT LDS RZ, [RZ] ;  /* 0x00000000fffff984 */ /* 0x000fe20000000800 */
[----:B------:R0:W-:Y:S04]  /*ec10*/  LDGSTS.E.BYPASS.LTC128B.128 [R19+0x7400], desc[UR50][R2.64+0x180], !P5 ;  /* 0x0740018002137fae */ /* 0x0001e8000e901d72 */
[----:B------:R0:W-:Y:S04]  /*ec20*/  LDGSTS.E.BYPASS.LTC128B.128 [R19+0x9400], desc[UR50][R2.64+0x200], !P4 ;  /* 0x0940020002137fae */ /* 0x0001e8000e101d72 */
[----:B------:R0:W-:Y:S01]  /*ec30*/  LDGSTS.E.BYPASS.LTC128B.128 [R19+0xb400], desc[UR50][R2.64+0x280], !P3 ;  /* 0x0b40028002137fae */ /* 0x0001e2000d901d72 */
[----:B------:R-:W-:-:S03]  /*ec40*/  IMAD.MOV.U32 R13, RZ, RZ, R10 ;  /* 0x000000ffff0d7224 */ /* 0x000fc600078e000a */
[----:B------:R0:W-:Y:S04]  /*ec50*/  LDGSTS.E.BYPASS.LTC128B.128 [R19+0xd400], desc[UR50][R2.64+0x300], P0 ;  /* 0x0d40030002137fae */ /* 0x0001e80008101d72 */
[----:B------:R0:W-:Y:S01]  /*ec60*/  LDGSTS.E.BYPASS.LTC128B.128 [R19+0xf400], desc[UR50][R2.64+0x380], P1 ;  /* 0x0f40038002137fae */ /* 0x0001e20008901d72 */
[----:B------:R-:W-:-:S07]  /*ec70*/  MOV R20, R14 ;  /* 0x0000000e00147202 */ /* 0x000fce0000000f00 */
[----:B0-----:R-:W-:Y:S05]  /*ec80*/  WARPSYNC.COLLECTIVE R15, `(.L_x_155) ;  /* 0x000000000f087348 */ /* 0x001fea0003c00000 */
[----:B------:R1:W2:Y:S02]  /*ec90*/  SHFL.IDX P6, R14, R13, R12, R11 ;  /* 0x0000000c0d0e7389 */ /* 0x0002a400000c000b */
[----:B012---:R-:W-:Y:S01]  /*eca0*/  ENDCOLLECTIVE ;  /* 0x000000000000791b */ /* 0x007fe20003800000 */
.L_x_155:
[----:B------:R-:W-:Y:S05]  /*ecb0*/  BRA `(.L_x_156) ;  /* 0xffffffd400e87947 */ /* 0x000fea000383ffff */
.L_x_86:
[----:B0-----:R0:W2:Y:S02]  /*ecc0*/  SYNCS.PHASECHK.TRANS64.TRYWAIT P0, [R4+URZ+0x28c20], R2 ;  /* 0x028c2002040075a7 */ /* 0x0010a4000800017f */
[----:B--2---:R-:W-:Y:S05]  /*ecd0*/  @!P0 NANOSLEEP.SYNCS 0x989680 ;  /* 0x009896800000895d */ /* 0x004fea0003900000 */
[----:B------:R-:W2:Y:S02]  /*ece0*/  @!P0 SYNCS.PHASECHK.TRANS64 P0, [R4+URZ+0x28c20], R2 ;  /* 0x028c2002040085a7 */ /* 0x000ea4000800007f */
[----:B--2---:R-:W-:Y:S05]  /*ecf0*/  @!P0 BRA `(.L_x_86) ;  /* 0xfffffffc00f08947 */ /* 0x004fea000383ffff */
[----:B------:R-:W-:Y:S05]  /*ed00*/  BRA `(.L_x_157) ;  /* 0xffffffd800c07947 */ /* 0x000fea000383ffff */
.L_x_87:
[----:B------:R-:W2:Y:S01]  /*ed10*/  S2R R0, SR_TID.X ;  /* 0x0000000000007919 */ /* 0x000ea20000002100 */
[----:B------:R-:W-:Y:S01]  /*ed20*/  BSSY B0, `(.L_x_158) ;  /* 0x000000a000007945 */ /* 0x000fe20003800000 */
[----:B------:R-:W-:Y:S01]  /*ed30*/  IMAD.MOV.U32 R12, RZ, RZ, RZ ;  /* 0x000000ffff0c7224 */ /* 0x000fe200078e00ff */
[----:B------:R-:W-:Y:S01]  /*ed40*/  MOV R11, 0x1f ;  /* 0x0000001f000b7802 */ /* 0x000fe20000000f00 */
[----:B------:R-:W-:Y:S01]  /*ed50*/  IMAD.MOV.U32 R15, RZ, RZ, -0x1 ;  /* 0xffffffffff0f7424 */ /* 0x000fe200078e00ff */
[----:B--2---:R-:W-:-:S04]  /*ed60*/  SHF.R.U32.HI R0, RZ, 0x5, R0 ;  /* 0x00000005ff007819 */ /* 0x004fc80000011600 */
[----:B------:R-:W-:-:S05]  /*ed70*/  LOP3.LUT R0, R0, 0x3, RZ, 0xc0, !PT ;  /* 0x0000000300007812 */ /* 0x000fca00078ec0ff */
[----:B------:R-:W-:-:S07]  /*ed80*/  IMAD.MOV.U32 R13, RZ, RZ, R0 ;  /* 0x000000ffff0d7224 */ /* 0x000fce00078e0000 */
[----:B01----:R-:W-:Y:S05]  /*ed90*/  WARPSYNC.COLLECTIVE R15, `(.L_x_159) ;  /* 0x000000000f087348 */ /* 0x003fea0003c00000 */
[----:B------:R2:W3:Y:S02]  /*eda0*/  SHFL.IDX P6, R14, R13, R12, R11 ;  /* 0x0000000c0d0e7389 */ /* 0x0004e400000c000b */
[----:B0123--:R-:W-:Y:S01]  /*edb0*/  ENDCOLLECTIVE ;  /* 0x000000000000791b */ /* 0x00ffe20003800000 */
.L_x_159:
[----:B------:R-:W-:Y:S05]  /*edc0*/  BSYNC B0 ;  /* 0x0000000000007941 */ /* 0x000fea0003800000 */
.L_x_158:
[----:B------:R-:W-:Y:S05]  /*edd0*/  BRA `(.L_x_160) ;  /* 0xffffffd800a87947 */ /* 0x000fea000383ffff */
.L_x_90:
[----:B------:R-:W-:Y:S01]  /*ede0*/  BSSY B1, `(.L_x_161) ;  /* 0x0000006000017945 */ /* 0x000fe20003800000 */
[----:B------:R-:W-:-:S07]  /*edf0*/  IMAD.MOV.U32 R15, RZ, RZ, -0x1 ;  /* 0xffffffffff0f7424 */ /* 0x000fce00078e00ff */
[----:B012---:R-:W-:Y:S05]  /*ee00*/  WARPSYNC.COLLECTIVE R15, `(.L_x_162) ;  /* 0x000000000f0c7348 */ /* 0x007fea0003c00000 */
[----:B------:R-:W-:Y:S02]  /*ee10*/  ELECT P6, UR62, PT ;  /* 0x00000000003e782f */ /* 0x000fe400038c0000 */
[----:B------:R-:W-:Y:S01]  /*ee20*/  MOV R14, UR62 ;  /* 0x0000003e000e7c02 */ /* 0x000fe20008000f00 */
[----:B012---:R-:W-:Y:S10]  /*ee30*/  ENDCOLLECTIVE ;  /* 0x000000000000791b */ /* 0x007ff40003800000 */
.L_x_162:
[----:B------:R-:W-:Y:S05]  /*ee40*/  BSYNC B1 ;  /* 0x0000000000017941 */ /* 0x000fea0003800000 */
.L_x_161:
[----:B------:R-:W-:Y:S05]  /*ee50*/  BRA `(.L_x_163) ;  /* 0xffffffd800a07947 */ /* 0x000fea000383ffff */
.L_x_92:
[----:B--2---:R2:W3:Y:S02]  /*ee60*/  SYNCS.PHASECHK.TRANS64.TRYWAIT P1, [R5+URZ+0x28c40], R0 ;  /* 0x028c4000050075a7 */ /* 0x0044e4000802017f */
[----:B---3--:R-:W-:Y:S05]  /*ee70*/  @!P1 NANOSLEEP.SYNCS 0x989680 ;  /* 0x009896800000995d */ /* 0x008fea0003900000 */
[----:B------:R-:W3:Y:S02]  /*ee80*/  @!P1 SYNCS.PHASECHK.TRANS64 P1, [R5+URZ+0x28c40], R0 ;  /* 0x028c4000050095a7 */ /* 0x000ee4000802007f */
[----:B---3--:R-:W-:Y:S05]  /*ee90*/  @!P1 BRA `(.L_x_92) ;  /* 0xfffffffc00f09947 */ /* 0x008fea000383ffff */
[----:B------:R-:W-:Y:S05]  /*eea0*/  BRA `(.L_x_164) ;  /* 0xffffffd800c07947 */ /* 0x000fea000383ffff */
.L_x_94:
[----:B0-----:R0:W3:Y:S02]  /*eeb0*/  SYNCS.PHASECHK.TRANS64.TRYWAIT P1, [R17+URZ+0x28c40], R2 ;  /* 0x028c4002110075a7 */ /* 0x0010e4000802017f */
[----:B---3--:R-:W-:Y:S05]  /*eec0*/  @!P1 NANOSLEEP.SYNCS 0x989680 ;  /* 0x009896800000995d */ /* 0x008fea0003900000 */
[----:B------:R-:W3:Y:S02]  /*eed0*/  @!P1 SYNCS.PHASECHK.TRANS64 P1, [R17+URZ+0x28c40], R2 ;  /* 0x028c4002110095a7 */ /* 0x000ee4000802007f */
[----:B---3--:R-:W-:Y:S05]  /*eee0*/  @!P1 BRA `(.L_x_94) ;  /* 0xfffffffc00f09947 */ /* 0x008fea000383ffff */
[----:B------:R-:W-:Y:S05]  /*eef0*/  BRA `(.L_x_165) ;  /* 0xffffffd800cc7947 */ /* 0x000fea000383ffff */
.L_x_96:
[----:B---3--:R3:W4:Y:S02]  /*ef00*/  SYNCS.PHASECHK.TRANS64.TRYWAIT P1, [R5+URZ+0x28c60], R0 ;  /* 0x028c6000050075a7 */ /* 0x008724000802017f */
[----:B----4-:R-:W-:Y:S05]  /*ef10*/  @!P1 NANOSLEEP.SYNCS 0x989680 ;  /* 0x009896800000995d */ /* 0x010fea0003900000 */
[----:B------:R-:W4:Y:S02]  /*ef20*/  @!P1 SYNCS.PHASECHK.TRANS64 P1, [R5+URZ+0x28c60], R0 ;  /* 0x028c6000050095a7 */ /* 0x000f24000802007f */
[----:B----4-:R-:W-:Y:S05]  /*ef30*/  @!P1 BRA `(.L_x_96) ;  /* 0xfffffffc00f09947 */ /* 0x010fea000383ffff */
[----:B------:R-:W-:Y:S05]  /*ef40*/  BRA `(.L_x_166) ;  /* 0xffffffd800c87947 */ /* 0x000fea000383ffff */
.L_x_167:
[----:B------:R-:W-:-:S00]  /*ef50*/  BRA `(.L_x_167) ;  /* 0xfffffffc00fc7947 */ /* 0x000fc0000383ffff */
[----:B------:R-:W-:-:S00]  /*ef60*/  NOP ;  /* 0x0000000000007918 */ /* 0x000fc00000000000 */
        /* <DEDUP_REMOVED lines=9> */
.L_x_5803:


//--------------------- .text._ZN7cutlass13device_kernelIN5flash11enable_sm90INS1_16FlashAttnFwdSm90INS1_25CollectiveMainloopFwdSm90ILi2EN4cute5tupleIJNS5_1CILi1EEES8_S8_EEENS6_IJNS7_ILi64EEESA_SA_EEELi512ENS_10bfloat16_tEfNS_4arch4Sm90ELb0ELb0ELb1ELb0ELb1ELb0ELb1ELb0ELb0ELb1ELb0ELb0EEENS1_21CollectiveEpilogueFwdINS6_IJSA_NS7_ILi512EEESA_EEES9_SC_SE_Li256ELb0ELb1ELb0ELb0EEENS1_29StaticPersistentTileSchedulerILb0EEEEEEEEEvNT_6ParamsE --------------------------
	.section	.text._ZN7cutlass13device_kernelIN5flash11enable_sm90INS1_16FlashAttnFwdSm90INS1_25CollectiveMainloopFwdSm90ILi2EN4cute5tupleIJNS5_1CILi1EEES8_S8_EEENS6_IJNS7_ILi64EEESA_SA_EEELi512ENS_10bfloat16_tEfNS_4arch4Sm90ELb0ELb0ELb1ELb0ELb1ELb0ELb1ELb0ELb0ELb1ELb0ELb0EEENS1_21CollectiveEpilogueFwdINS6_IJSA_NS7_ILi512EEESA_EEES9_SC_SE_Li256ELb0ELb1ELb0ELb0EEENS1_29StaticPersistentTileSchedulerILb0EEEEEEEEEvNT_6ParamsE,"ax",@progbits
	.align	128
.text._ZN7cutlass13device_kernelIN5flash11enable_sm90INS1_16FlashAttnFwdSm90INS1_25CollectiveMainloopFwdSm90ILi2EN4cute5tupleIJNS5_1CILi1EEES8_S8_EEENS6_IJNS7_ILi64EEESA_SA_EEELi512ENS_10bfloat16_tEfNS_4arch4Sm90ELb0ELb0ELb1ELb0ELb1ELb0ELb1ELb0ELb0ELb1ELb0ELb0EEENS1_21CollectiveEpilogueFwdINS6_IJSA_NS7_ILi512EEESA_EEES9_SC_SE_Li256ELb0ELb1ELb0ELb0EEENS1_29StaticPersistentTileSchedulerILb0EEEEEEEEEvNT_6ParamsE:
        .type           _ZN7cutlass13device_kernelIN5flash11enable_sm90INS1_16FlashAttnFwdSm90INS1_25CollectiveMainloopFwdSm90ILi2EN4cute5tupleIJNS5_1CILi1EEES8_S8_EEENS6_IJNS7_ILi64EEESA_SA_EEELi512ENS_10bfloat16_tEfNS_4arch4Sm90ELb0ELb0ELb1ELb0ELb1ELb0ELb1ELb0ELb0ELb1ELb0ELb0EEENS1_21CollectiveEpilogueFwdINS6_IJSA_NS7_ILi512EEESA_EEES9_SC_SE_Li256ELb0ELb1ELb0ELb0EEENS1_29StaticPersistentTileSchedulerILb0EEEEEEEEEvNT_6ParamsE,@function
        .size           _ZN7cutlass13device_kernelIN5flash11enable_sm90INS1_16FlashAttnFwdSm90INS1_25CollectiveMainloopFwdSm90ILi2EN4cute5tupleIJNS5_1CILi1EEES8_S8_EEENS6_IJNS7_ILi64EEESA_SA_EEELi512ENS_10bfloat16_tEfNS_4arch4Sm90ELb0ELb0ELb1ELb0ELb1ELb0ELb1ELb0ELb0ELb1ELb0ELb0EEENS1_21CollectiveEpilogueFwdINS6_IJSA_NS7_ILi512EEESA_EEES9_SC_SE_Li256ELb0ELb1ELb0ELb0EEENS1_29StaticPersistentTileSchedulerILb0EEEEEEEEEvNT_6ParamsE,(.L_x_5804 - _ZN7cutlass13device_kernelIN5flash11enable_sm90INS1_16FlashAttnFwdSm90INS1_25CollectiveMainloopFwdSm90ILi2EN4cute5tupleIJNS5_1CILi1EEES8_S8_EEENS6_IJNS7_ILi64EEESA_SA_EEELi512ENS_10bfloat16_tEfNS_4arch4Sm90ELb0ELb0ELb1ELb0ELb1ELb0ELb1ELb0ELb0ELb1ELb0ELb0EEENS1_21CollectiveEpilogueFwdINS6_IJSA_NS7_ILi512EEESA_EEES9_SC_SE_Li256ELb0ELb1ELb0ELb0EEENS1_29StaticPersistentTileSchedulerILb0EEEEEEEEEvNT_6ParamsE)
        .other          _ZN7cutlass13device_kernelIN5flash11enable_sm90INS1_16FlashAttnFwdSm90INS1_25CollectiveMainloopFwdSm90ILi2EN4cute5tupleIJNS5_1CILi1EEES8_S8_EEENS6_IJNS7_ILi64EEESA_SA_EEELi512ENS_10bfloat16_tEfNS_4arch4Sm90ELb0ELb0ELb1ELb0ELb1ELb0ELb1ELb0ELb0ELb1ELb0ELb0EEENS1_21CollectiveEpilogueFwdINS6_IJSA_NS7_ILi512EEESA_EEES9_SC_SE_Li256ELb0ELb1ELb0ELb0EEENS1_29StaticPersistentTileSchedulerILb0EEEEEEEEEvNT_6ParamsE,@"STO_CUDA_ENTRY STV_DEFAULT"
_ZN7cutlass13device_kernelIN5flash11enable_sm90INS1_16FlashAttnFwdSm90INS1_25CollectiveMainloopFwdSm90ILi2EN4cute5tupleIJNS5_1CILi1EEES8_S8_EEENS6_IJNS7_ILi64EEESA_SA_EEELi512ENS_10bfloat16_tEfNS_4arch4Sm90ELb0ELb0ELb1ELb0ELb1ELb0ELb1ELb0ELb0ELb1ELb0ELb0EEENS1_21CollectiveEpilogueFwdINS6_IJSA_NS7_ILi512EEESA_EEES9_SC_SE_Li256ELb0ELb1ELb0ELb0EEENS1_29StaticPersistentTileSchedulerILb0EEEEEEEEEvNT_6ParamsE:
[----:B------:R-:W0:Y:S02]  /*0000*/  LDC R1, c[0x0][0x28] ;  /* 0x00000a00ff017b82 */ /* 0x000e240000000800 */
[----:B0-----:R-:W-:Y:S01]  /*0010*/  VIADD R1, R1, 0xffffffd0 ;  /* 0xffffffd001017836 */ /* 0x001fe20000000000 */
[----:B------:R-:W0:Y:S01]  /*0020*/  S2R R4, SR_TID.X ;  /* 0x0000000000047919 */ /* 0x000e220000002100 */
[----:B------:R-:W-:Y:S01]  /*0030*/  ELECT P0, URZ, PT ;  /* 0x00000000003f782f */ /* 0x000fe20003800000 */
[----:B------:R-:W-:Y:S01]  /*0040*/  UMOV UR4, 0x80 ;  /* 0x0000008000047882 */ /* 0x000fe20000000000 */
[----:B------:R-:W-:Y:S01]  /*0050*/  UMOV UR7, 0x100 ;  /* 0x0000010000077882 */ /* 0x000fe20000000000 */
[--C-:B0-----:R-:W-:Y:S02]  /*0060*/  SHF.R.U32.HI R0, RZ, 0x5, R4.reuse ;  /* 0x00000005ff007819 */ /* 0x101fe40000011604 */
[----:B------:R-:W-:-:S03]  /*0070*/  SHF.R.U32.HI R3, RZ, 0x7, R4 ;  /* 0x00000007ff037819 */ /* 0x000fc60000011604 */
[----:B------:R-:W0:Y:S04]  /*0080*/  SHFL.IDX PT, R2, R0, RZ, 0x1f ;  /* 0x00001fff00027589 */ /* 0x000e2800000e0000 */
[----:B------:R-:W1:Y:S01]  /*0090*/  SHFL.IDX PT, R3, R3, RZ, 0x1f ;  /* 0x00001fff03037589 */ /* 0x000e6200000e0000 */
[C---:B0-----:R-:W-:Y:S02]  /*00a0*/  ISETP.NE.OR P0, PT, R2.reuse, RZ, !P0 ;  /* 0x000000ff0200720c */ /* 0x041fe40004705670 */
[----:B------:R-:W-:Y:S01]  /*00b0*/  ISETP.NE.AND P1, PT, R2, RZ, PT ;  /* 0x000000ff0200720c */ /* 0x000fe20003f25270 */
[----:B-1----:R0:W-:Y:S10]  /*00c0*/  STL [R1], R3 ;  /* 0x0000000301007387 */ /* 0x0021f40000100800 */
[----:B------:R-:W-:Y:S01]  /*00d0*/  VOTEU.ALL UP0, P0 ;  /* 0x00000000003f7886 */ /* 0x000fe20000000000 */
[----:B------:R-:W-:Y:S01]  /*00e0*/  VOTEU.ALL UP1, P0 ;  /* 0x00000000003f7886 */ /* 0x000fe20000020000 */
[----:B------:R-:W-:-:S03]  /*00f0*/  VOTEU.ALL UP2, P0 ;  /* 0x00000000003f7886 */ /* 0x000fc60000040000 */
        /* <DEDUP_REMOVED lines=10> */
[----:B------:R0:W1:Y:S01]  /*01a0*/  @!UP0 SYNCS.EXCH.64 URZ, [UR8+0x38800], UR4 ;  /* 0x03880004083f85b2 */ /* 0x0000620008000100 */
[----:B------:R0:W2:Y:S05]  /*01b0*/  @!UP1 SYNCS.EXCH.64 URZ, [UR8+0x38810], UR4 ;  /* 0x03881004083f95b2 */ /* 0x0000aa0008000100 */
[----:B------:R0:W3:Y:S02]  /*01c0*/  @!UP2 SYNCS.EXCH.64 URZ, [UR8+0x38820], UR6 ;  /* 0x03882006083fa5b2 */ /* 0x0000e40008000100 */
[----:B0-----:R-:W-:Y:S05]  /*01d0*/  @P1 BRA `(.L_x_168) ;  /* 0x0000000000381947 */ /* 0x001fea0003800000 */
        /* <DEDUP_REMOVED lines=9> */
[----:B0-----:R0:W4:Y:S01]  /*0270*/  SYNCS.EXCH.64 URZ, [UR6+0x38830], UR4 ;  /* 0x03883004063f75b2 */ /* 0x0011220008000100 */
[----:B------:R0:W0:Y:S01]  /*0280*/  SYNCS.EXCH.64 URZ, [UR6+0x38840], UR4 ;  /* 0x03884004063f75b2 */ /* 0x0000220008000100 */
[----:B------:R0:W0:Y:S01]  /*0290*/  SYNCS.EXCH.64 URZ, [UR6+0x38838], UR4 ;  /* 0x03883804063f75b2 */ /* 0x0000220008000100 */
[----:B------:R0:W0:Y:S01]  /*02a0*/  SYNCS.EXCH.64 URZ, [UR6+0x38848], UR4 ;  /* 0x03884804063f75b2 */ /* 0x0000220008000100 */
[----:B------:R-:W-:Y:S01]  /*02b0*/  NOP ;  /* 0x0000000000007918 */ /* 0x000fe20000000000 */
.L_x_168:
        /* <DEDUP_REMOVED lines=22> */
.L_x_169:
        /* <DEDUP_REMOVED lines=18> */
.L_x_170:
        /* <DEDUP_REMOVED lines=22> */
.L_x_171:
        /* <DEDUP_REMOVED lines=22> */
.L_x_172:
[----:B------:R-:W-:Y:S01]  /*0800*/  ISETP.NE.AND P0, PT, R3, RZ, PT ;  /* 0x000000ff0300720c */ /* 0x000fe20003f05270 */
[----:B------:R-:W-:Y:S01]  /*0810*/  IMAD.MOV.U32 R37, RZ, RZ, 0x1 ;  /* 0x00000001ff257424 */ /* 0x000fe200078e00ff */
[----:B------:R-:W-:Y:S01]  /*0820*/  NOP ;  /* 0x0000000000007918 */ /* 0x000fe20000000000 */
[----:B------:R-:W-:-:S03]  /*0830*/  ULDC.64 UR42, c[0x0][0x208] ;  /* 0x00008200002a7ab9 */ /* 0x000fc60000000a00 */
[----:B------:R-:W-:Y:S01]  /*0840*/  SEL R37, R37, 0x2, !P0 ;  /* 0x0000000225257807 */ /* 0x000fe20004000000 */
[----:B01234-:R-:W-:Y:S06]  /*0850*/  BAR.SYNC.DEFER_BLOCKING 0x0 ;  /* 0x0000000000007b1d */ /* 0x01ffec0000010000 */
[----:B------:R-:W-:Y:S05]  /*0860*/  @!P0 BRA `(.L_x_173) ;  /* 0x000000a000d48947 */ /* 0x000fea0003800000 */
.L_x_174:
        /* <DEDUP_REMOVED lines=17> */
[----:B------:R-:W-:Y:S01]  /*0980*/  LOP3.LUT R17, R37, 0x1, RZ, 0xfc, !PT ;  /* 0x0000000125117812 */ /* 0x000fe200078efcff */
[----:B------:R-:W-:Y:S01]  /*0990*/  IMAD.MOV.U32 R207, RZ, RZ, RZ ;  /* 0x000000ffffcf7224 */ /* 0x000fe200078e00ff */
[----:B------:R-:W-:Y:S01]  /*09a0*/  SHF.R.S32.HI R3, RZ, 0x1f, R4 ;  /* 0x0000001fff037819 */ /* 0x000fe20000011404 */
[----:B------:R-:W-:-:S03]  /*09b0*/  UMOV UR36, URZ ;  /* 0x0000003f00247c82 */ /* 0x000fc60008000000 */
[CC--:B------:R-:W-:Y:S02]  /*09c0*/  LEA.HI R2, R3.reuse, R4.reuse, RZ, 0x5 ;  /* 0x0000000403027211 */ /* 0x0c0fe400078f28ff */
[CC--:B------:R-:W-:Y:S02]  /*09d0*/  LEA.HI R0, R3.reuse, R4.reuse, RZ, 0x4 ;  /* 0x0000000403007211 */ /* 0x0c0fe400078f20ff */
[CC--:B------:R-:W-:Y:S02]  /*09e0*/  LEA.HI R5, R3.reuse, R4.reuse, RZ, 0x7 ;  /* 0x0000000403057211 */ /* 0x0c0fe400078f38ff */
[CC--:B------:R-:W-:Y:S02]  /*09f0*/  LEA.HI R6, R3.reuse, R4.reuse, RZ, 0x2 ;  /* 0x0000000403067211 */ /* 0x0c0fe400078f10ff */
[----:B------:R-:W-:Y:S02]  /*0a00*/  LEA.HI R215, R3, R4, RZ, 0x3 ;  /* 0x0000000403d77211 */ /* 0x000fe400078f18ff */
[----:B------:R-:W-:-:S02]  /*0a10*/  SHF.R.S32.HI R11, RZ, 0x5, R2 ;  /* 0x00000005ff0b7819 */ /* 0x000fc40000011402 */
[----:B------:R-:W-:Y:S02]  /*0a20*/  SHF.R.S32.HI R2, RZ, 0x1f, R2 ;  /* 0x0000001fff027819 */ /* 0x000fe40000011402 */
[----:B------:R-:W-:Y:S01]  /*0a30*/  LOP3.LUT R7, R0, 0xfffffff0, RZ, 0xc0, !PT ;  /* 0xfffffff000077812 */ /* 0x000fe200078ec0ff */
[----:B0-----:R-:W-:Y:S01]  /*0a40*/  ULEA UR38, UR37, UR38, 0x18 ;  /* 0x0000002625267291 */ /* 0x001fe2000f8ec03f */
[----:B------:R-:W-:Y:S02]  /*0a50*/  SHF.R.S32.HI R9, RZ, 0x4, R0 ;  /* 0x00000004ff097819 */ /* 0x000fe40000011400 */
[----:B------:R-:W-:Y:S01]  /*0a60*/  LOP3.LUT R13, R6, 0xfffffffc, RZ, 0xc0, !PT ;  /* 0xfffffffc060d7812 */ /* 0x000fe200078ec0ff */
[C---:B------:R-:W-:Y:S01]  /*0a70*/  IMAD.IADD R7, R4.reuse, 0x1, -R7 ;  /* 0x0000000104077824 */ /* 0x040fe200078e0a07 */
[----:B------:R-:W-:Y:S02]  /*0a80*/  LOP3.LUT R3, R5, 0xffffff80, RZ, 0xc0, !PT ;  /* 0xffffff8005037812 */ /* 0x000fe400078ec0ff */
[----:B------:R-:W-:Y:S01]  /*0a90*/  LOP3.LUT R213, R215, 0xfffffff8, RZ, 0xc0, !PT ;  /* 0xfffffff8d7d57812 */ /* 0x000fe200078ec0ff */
[----:B------:R-:W-:Y:S01]  /*0aa0*/  IMAD.IADD R13, R4, 0x1, -R13 ;  /* 0x00000001040d7824 */ /* 0x000fe200078e0a0d */
[----:B------:R-:W-:Y:S01]  /*0ab0*/  LEA.HI R6, R2, R11, RZ, 0x2 ;  /* 0x0000000b02067211 */ /* 0x000fe200078f10ff */
[----:B------:R-:W-:Y:S01]  /*0ac0*/  IMAD.IADD R3, R4, 0x1, -R3 ;  /* 0x0000000104037824 */ /* 0x000fe200078e0a03 */
[----:B------:R-:W-:Y:S01]  /*0ad0*/  LEA.HI R2, R0, R9, RZ, 0x1 ;  /* 0x0000000900027211 */ /* 0x000fe200078f08ff */
[----:B------:R-:W-:Y:S01]  /*0ae0*/  IMAD.IADD R213, R4, 0x1, -R213 ;  /* 0x0000000104d57824 */ /* 0x000fe200078e0ad5 */
[----:B------:R-:W-:-:S02]  /*0af0*/  SHF.R.S32.HI R214, RZ, 0x7, R5 ;  /* 0x00000007ffd67819 */ /* 0x000fc40000011405 */
[----:B------:R-:W-:Y:S01]  /*0b00*/  LOP3.LUT R6, R6, 0x3ffffc, RZ, 0xc0, !PT ;  /* 0x003ffffc06067812 */ /* 0x000fe200078ec0ff */
[----:B------:R-:W-:Y:S01]  /*0b10*/  IMAD.SHL.U32 R18, R213, 0x8, RZ ;  /* 0x00000008d5127824 */ /* 0x000fe200078e00ff */
[----:B------:R-:W-:Y:S01]  /*0b20*/  LOP3.LUT R4, R2, 0x1ffffffe, RZ, 0xc0, !PT ;  /* 0x1ffffffe02047812 */ /* 0x000fe200078ec0ff */
[--C-:B------:R-:W-:Y:S01]  /*0b30*/  IMAD R15, R214, 0x100, R7.reuse ;  /* 0x00000100d60f7824 */ /* 0x100fe200078e0207 */
[----:B------:R-:W-:Y:S01]  /*0b40*/  SHF.R.S32.HI R0, RZ, 0x1f, R7 ;  /* 0x0000001fff007819 */ /* 0x000fe20000011407 */
[----:B------:R-:W-:Y:S01]  /*0b50*/  IMAD.IADD R6, R11, 0x1, -R6 ;  /* 0x000000010b067824 */ /* 0x000fe200078e0a06 */
[----:B------:R-:W-:Y:S01]  /*0b60*/  LEA.HI R5, R5, R214, RZ, 0x1 ;  /* 0x000000d605057211 */ /* 0x000fe200078f08ff */
[----:B------:R-:W-:Y:S01]  /*0b70*/  IMAD.IADD R9, R9, 0x1, -R4 ;  /* 0x0000000109097824 */ /* 0x000fe200078e0a04 */
[----:B------:R-:W-:Y:S01]  /*0b80*/  LEA.HI R2, R0, R7, RZ, 0x3 ;  /* 0x0000000700027211 */ /* 0x000fe200078f18ff */
[----:B------:R-:W-:Y:S01]  /*0b90*/  IMAD R12, R6, 0x10, R15 ;  /* 0x00000010060c7824 */ /* 0x000fe200078e020f */
[----:B------:R-:W-:Y:S01]  /*0ba0*/  LEA.HI R4, R13, R13, RZ, 0x1 ;  /* 0x0000000d0d047211 */ /* 0x000fe200078f08ff */
[----:B------:R-:W-:Y:S01]  /*0bb0*/  IMAD.SHL.U32 R9, R9, 0x8, RZ ;  /* 0x0000000809097824 */ /* 0x000fe200078e00ff */
[----:B------:R-:W-:Y:S01]  /*0bc0*/  SHF.L.U32 R6, R2, 0x6, RZ ;  /* 0x0000000602067819 */ /* 0x000fe200000006ff */
[----:B------:R-:W-:Y:S01]  /*0bd0*/  VIADD R192, R18, 0x40 ;  /* 0x0000004012c07836 */ /* 0x000fe20000000000 */
[----:B------:R-:W-:Y:S01]  /*0be0*/  LOP3.LUT R10, R4, 0x1ffffffe, RZ, 0xc0, !PT ;  /* 0x1ffffffe040a7812 */ /* 0x000fe200078ec0ff */
[----:B------:R-:W-:Y:S01]  /*0bf0*/  IMAD.U32 R219, R12, 0x40, R9 ;  /* 0x000000400cdb7824 */ /* 0x000fe200078e0009 */
[----:B------:R-:W-:Y:S01]  /*0c00*/  LOP3.LUT R4, R2, 0xfffffff8, RZ, 0xc0, !PT ;  /* 0xfffffff802047812 */ /* 0x000fe200078ec0ff */
[----:B------:R-:W-:Y:S01]  /*0c10*/  VIADD R191, R18, 0x80 ;  /* 0x0000008012bf7836 */ /* 0x000fe20000000000 */
[----:B------:R-:W-:Y:S01]  /*0c20*/  LOP3.LUT R8, R6, 0x7ffffe00, RZ, 0xc0, !PT ;  /* 0x7ffffe0006087812 */ /* 0x000fe200078ec0ff */
[----:B------:R-:W-:Y:S01]  /*0c30*/  VIADD R190, R18, 0xc0 ;  /* 0x000000c012be7836 */ /* 0x000fe20000000000 */
[----:B------:R-:W-:Y:S01]  /*0c40*/  SHF.R.S32.HI R0, RZ, 0x1f, R3 ;  /* 0x0000001fff007819 */ /* 0x000fe20000011403 */
[----:B------:R-:W-:Y:S01]  /*0c50*/  IMAD.IADD R6, R7, 0x1, -R4 ;  /* 0x0000000107067824 */ /* 0x000fe200078e0a04 */
[----:B------:R-:W-:Y:S01]  /*0c60*/  LOP3.LUT R5, R5, 0xfffffe, RZ, 0xc0, !PT ;  /* 0x00fffffe05057812 */ /* 0x000fe200078ec0ff */
[----:B------:R-:W-:Y:S01]  /*0c70*/  IMAD R11, R11, 0x400, R8 ;  /* 0x000004000b0b7824 */ /* 0x000fe200078e0208 */
[----:B------:R-:W-:Y:S01]  /*0c80*/  LEA.HI R2, R0, R3, RZ, 0x2 ;  /* 0x0000000300027211 */ /* 0x000fe200078f10ff */
[C---:B------:R-:W-:Y:S01]  /*0c90*/  IMAD.SHL.U32 R8, R6.reuse, 0x40, RZ ;  /* 0x0000004006087824 */ /* 0x040fe200078e00ff */
[----:B------:R-:W-:Y:S01]  /*0ca0*/  R2P PR, R6, 0x6 ;  /* 0x0000000606007804 */ /* 0x000fe20000000000 */
[C---:B------:R-:W-:Y:S01]  /*0cb0*/  VIADD R189, R18.reuse, 0x100 ;  /* 0x0000010012bd7836 */ /* 0x040fe20000000000 */
[--C-:B------:R-:W-:Y:S01]  /*0cc0*/  SHF.R.S32.HI R4, RZ, 0x2, R2.reuse ;  /* 0x00000002ff047819 */ /* 0x100fe20000011402 */
[----:B------:R-:W-:Y:S01]  /*0cd0*/  VIADD R188, R18, 0x140 ;  /* 0x0000014012bc7836 */ /* 0x000fe20000000000 */
[----:B------:R-:W-:Y:S01]  /*0ce0*/  LOP3.LUT R8, R8, 0x1c0, RZ, 0xc0, !PT ;  /* 0x000001c008087812 */ /* 0x000fe200078ec0ff */
[C---:B------:R-:W-:Y:S01]  /*0cf0*/  VIADD R217, R18.reuse, 0x180 ;  /* 0x0000018012d97836 */ /* 0x040fe20000000000 */
[----:B------:R-:W-:Y:S01]  /*0d00*/  SHF.R.S32.HI R7, RZ, 0x1f, R2 ;  /* 0x0000001fff077819 */ /* 0x000fe20000011402 */
[----:B------:R-:W-:Y:S01]  /*0d10*/  VIADD R216, R18, 0x1c0 ;  /* 0x000001c012d87836 */ /* 0x000fe20000000000 */
[----:B------:R-:W-:Y:S01]  /*0d20*/  LOP3.LUT R9, R8, 0x8, R9, 0xf8, !PT ;  /* 0x0000000808097812 */ /* 0x000fe200078ef809 */
[----:B------:R-:W-:Y:S01]  /*0d30*/  IMAD.IADD R13, R13, 0x1, -R10 ;  /* 0x000000010d0d7824 */ /* 0x000fe200078e0a0a */
[----:B------:R-:W-:Y:S01]  /*0d40*/  SHF.R.U32.HI R8, RZ, 0x3, R8 ;  /* 0x00000003ff087819 */ /* 0x000fe20000011608 */
[----:B------:R-:W-:Y:S01]  /*0d50*/  IMAD.IADD R5, R214, 0x1, -R5 ;  /* 0x00000001d6057824 */ /* 0x000fe200078e0a05 */
[----:B------:R-:W-:-:S02]  /*0d60*/  LEA.HI R7, R7, R4, RZ, 0x3 ;  /* 0x0000000407077211 */ /* 0x000fc400078f18ff */
[----:B------:R-:W-:Y:S01]  /*0d70*/  LOP3.LUT R8, R9, R8, RZ, 0x3c, !PT ;  /* 0x0000000809087212 */ /* 0x000fe200078e3cff */
[----:B------:R-:W-:Y:S01]  /*0d80*/  IMAD.SHL.U32 R22, R5, 0x100, RZ ;  /* 0x0000010005167824 */ /* 0x000fe200078e00ff */
[----:B------:R-:W-:Y:S02]  /*0d90*/  LEA.HI R0, R0, R3, RZ, 0x5 ;  /* 0x0000000300007211 */ /* 0x000fe400078f28ff */
[----:B------:R-:W-:Y:S01]  /*0da0*/  LOP3.LUT R7, R7, 0xfffffff8, RZ, 0xc0, !PT ;  /* 0xfffffff807077812 */ /* 0x000fe200078ec0ff */
[----:B------:R-:W-:Y:S01]  /*0db0*/  IMAD.IADD R8, R11, 0x1, R8 ;  /* 0x000000010b087824 */ /* 0x000fe200078e0208 */
[----:B------:R-:W-:Y:S02]  /*0dc0*/  LOP3.LUT R2, R2, 0x7ffffffc, RZ, 0xc0, !PT ;  /* 0x7ffffffc02027812 */ /* 0x000fe400078ec0ff */
[----:B------:R-:W-:Y:S01]  /*0dd0*/  SHF.R.S32.HI R0, RZ, 0x5, R0 ;  /* 0x00000005ff007819 */ /* 0x000fe20000011400 */
[----:B------:R-:W-:Y:S01]  /*0de0*/  IMAD.IADD R7, R4, 0x1, -R7 ;  /* 0x0000000104077824 */ /* 0x000fe200078e0a07 */
[----:B------:R-:W-:Y:S01]  /*0df0*/  LEA R184, R8, UR38, 0x1 ;  /* 0x0000002608b87c11 */ /* 0x000fe2000f8e08ff */
[----:B------:R-:W-:Y:S01]  /*0e00*/  IMAD.IADD R19, R3, 0x1, -R2 ;  /* 0x0000000103137824 */ /* 0x000fe200078e0a02 */
[----:B------:R-:W-:Y:S01]  /*0e10*/  SEL R185, R185, 0xffffffc0, !P2 ;  /* 0xffffffc0b9b97807 */ /* 0x000fe20005000000 */
[----:B------:R-:W-:Y:S01]  /*0e20*/  IMAD R16, R0, 0x10, R7 ;  /* 0x0000001000107824 */ /* 0x000fe200078e0207 */
[C---:B------:R-:W-:Y:S01]  /*0e30*/  IADD3 R186, R184.reuse, 0x36400, RZ ;  /* 0x00036400b8ba7810 */ /* 0x040fe20007ffe0ff */
[----:B------:R-:W-:Y:S01]  /*0e40*/  VIADD R23, R184, 0x36420 ;  /* 0x00036420b8177836 */ /* 0x000fe20000000000 */
[----:B------:R-:W-:Y:S01]  /*0e50*/  MOV R2, RZ ;  /* 0x000000ff00027202 */ /* 0x000fe20000000f00 */
[----:B------:R-:W-:Y:S01]  /*0e60*/  IMAD.SHL.U32 R19, R19, 0x2, RZ ;  /* 0x0000000213137824 */ /* 0x000fe200078e00ff */
[----:B------:R-:W-:Y:S01]  /*0e70*/  SHF.R.S32.HI R215, RZ, 0x3, R215 ;  /* 0x00000003ffd77819 */ /* 0x000fe200000114d7 */
[C---:B------:R-:W-:Y:S01]  /*0e80*/  @P1 VIADD R23, R186.reuse, 0xffffffe0 ;  /* 0xffffffe0ba171836 */ /* 0x040fe20000000000 */
[----:B------:R-:W-:Y:S01]  /*0e90*/  SHF.R.S32.HI R226, RZ, 0x1f, R192 ;  /* 0x0000001fffe27819 */ /* 0x000fe200000114c0 */
[----:B------:R-:W-:Y:S01]  /*0ea0*/  IMAD.IADD R186, R186, 0x1, R185 ;  /* 0x00000001baba7824 */ /* 0x000fe200078e02b9 */
[----:B------:R-:W-:Y:S01]  /*0eb0*/  SHF.R.S32.HI R225, RZ, 0x1f, R191 ;  /* 0x0000001fffe17819 */ /* 0x000fe200000114bf */
[----:B------:R-:W-:Y:S01]  /*0ec0*/  IMAD R218, R13, 0x8, R16 ;  /* 0x000000080dda7824 */ /* 0x000fe200078e0210 */
[----:B------:R-:W-:Y:S01]  /*0ed0*/  SHF.R.S32.HI R224, RZ, 0x1f, R190 ;  /* 0x0000001fffe07819 */ /* 0x000fe200000114be */
[----:B------:R-:W-:Y:S01]  /*0ee0*/  IMAD.IADD R185, R185, 0x1, R23 ;  /* 0x00000001b9b97824 */ /* 0x000fe200078e0217 */
[----:B------:R-:W-:-:S02]  /*0ef0*/  SHF.R.S32.HI R223, RZ, 0x1f, R189 ;  /* 0x0000001fffdf7819 */ /* 0x000fc400000114bd */
[----:B------:R-:W-:Y:S02]  /*0f00*/  SHF.R.S32.HI R222, RZ, 0x1f, R188 ;  /* 0x0000001fffde7819 */ /* 0x000fe400000114bc */
[----:B------:R-:W-:Y:S02]  /*0f10*/  SHF.R.S32.HI R221, RZ, 0x1f, R217 ;  /* 0x0000001fffdd7819 */ /* 0x000fe400000114d9 */
[----:B------:R-:W-:-:S07]  /*0f20*/  SHF.R.S32.HI R220, RZ, 0x1f, R216 ;  /* 0x0000001fffdc7819 */ /* 0x000fce00000114d8 */
.L_x_211:
[----:B--2---:R-:W2:Y:S01]  /*0f30*/  LDL R3, [R1] ;  /* 0x0000000001037983 */ /* 0x004ea20000100800 */
[----:B0-----:R-:W0:Y:S01]  /*0f40*/  LDC R0, c[0x0][0xd44] ;  /* 0x00035100ff007b82 */ /* 0x001e220000000800 */
[----:B------:R-:W-:Y:S01]  /*0f50*/  ULDC UR4, c[0x0][0xd38] ;  /* 0x00034e0000047ab9 */ /* 0x000fe20000000800 */
[----:B------:R-:W-:Y:S01]  /*0f60*/  ULDC.64 UR6, c[0x0][0x418] ;  /* 0x0001060000067ab9 */ /* 0x000fe20000000a00 */
[----:B------:R-:W-:Y:S02]  /*0f70*/  UISETP.NE.AND UP1, UPT, UR4, 0x1, UPT ;  /* 0x000000010400788c */ /* 0x000fe4000bf25270 */
[----:B------:R-:W-:Y:S01]  /*0f80*/  UISETP.NE.U32.AND UP0, UPT, UR6, URZ, UPT ;  /* 0x0000003f0600728c */ /* 0x000fe2000bf05070 */
[----:B------:R-:W-:Y:S02]  /*0f90*/  UMOV UR40, UR39 ;  /* 0x0000002700287c82 */ /* 0x000fe40008000000 */
[----:B-1----:R-:W1:Y:S01]  /*0fa0*/  LDC R152, c[0x0][0x2f0] ;  /* 0x0000bc00ff987b82 */ /* 0x002e620000000800 */
[----:B------:R-:W-:Y:S01]  /*0fb0*/  UISETP.NE.AND.EX UP0, UPT, UR7, URZ, UPT, UP0 ;  /* 0x0000003f0700728c */ /* 0x000fe2000bf05300 */
[----:B------:R-:W-:-:S04]  /*0fc0*/  UMOV UR41, UR39 ;  /* 0x0000002700297c82 */ /* 0x000fc80008000000 */
[----:B------:R-:W-:Y:S01]  /*0fd0*/  @UP1 ULDC UR4, c[0x0][0xd3c] ;  /* 0x00034f0000041ab9 */ /* 0x000fe20000000800 */
[----:B------:R-:W-:Y:S01]  /*0fe0*/  @UP1 ULDC UR6, c[0x0][0xd40] ;  /* 0x0003500000061ab9 */ /* 0x000fe20000000800 */
[----:B------:R-:W-:-:S04]  /*0ff0*/  UIMAD.WIDE.U32 UR4, UR39, UR4, URZ ;  /* 0x00000004270472a5 */ /* 0x000fc8000f8e003f */
[----:B------:R-:W-:-:S03]  /*1000*/  @UP1 USHF.R.U32.HI UR40, URZ, UR6, UR5 ;  /* 0x000000063f281299 */ /* 0x000fc60008011605 */
[----:B------:R-:W-:Y:S01]  /*1010*/  ULDC UR4, c[0x0][0x424] ;  /* 0x0001090000047ab9 */ /* 0x000fe20000000800 */
[----:B0-----:R-:W-:Y:S01]  /*1020*/  ISETP.NE.AND P0, PT, R0, 0x1, PT ;  /* 0x000000010000780c */ /* 0x001fe20003f05270 */
[----:B------:R-:W-:Y:S01]  /*1030*/  USEL UR4, UR4, 0x1, UP0 ;  /* 0x0000000104047887 */ /* 0x000fe20008000000 */
[----:B------:R-:W-:-:S05]  /*1040*/  IMAD.U32 R187, RZ, RZ, UR40 ;  /* 0x00000028ffbb7e24 */ /* 0x000fca000f8e00ff */
[----:B-1----:R-:W-:-:S06]  /*1050*/  IMAD R152, R152, UR4, RZ ;  /* 0x0000000498987c24 */ /* 0x002fcc000f8e02ff */
[----:B---3--:R-:W0:Y:S02]  /*1060*/  @P0 LDC.64 R4, c[0x0][0xd48] ;  /* 0x00035200ff040b82 */ /* 0x008e240000000a00 */
[----:B0-----:R-:W-:-:S05]  /*1070*/  @P0 IMAD.HI.U32 R0, R4, UR40, RZ ;  /* 0x0000002804000c27 */ /* 0x001fca000f8e00ff */
[----:B------:R-:W-:Y:S02]  /*1080*/  @P0 SHF.R.U32.HI R187, RZ, R5, R0 ;  /* 0x00000005ffbb0219 */ /* 0x000fe40000011600 */
[----:B--2---:R-:W-:-:S13]  /*1090*/  ISETP.NE.AND P1, PT, R3, 0x1, PT ;  /* 0x000000010300780c */ /* 0x004fda0003f25270 */
[----:B----4-:R-:W-:Y:S05]  /*10a0*/  @!P1 BRA `(.L_x_175) ;  /* 0x0000001400d89947 */ /* 0x010fea0003800000 */
[----:B------:R-:W0:Y:S01]  /*10b0*/  SHFL.IDX PT, R0, R214, RZ, 0x1f ;  /* 0x00001fffd6007589 */ /* 0x000e2200000e0000 */
[----:B------:R-:W-:Y:S01]  /*10c0*/  UMOV UR9, 0x40000040 ;  /* 0x4000004000097882 */ /* 0x000fe20000000000 */
[----:B------:R-:W-:Y:S01]  /*10d0*/  UMOV UR11, 0x40000040 ;  /* 0x40000040000b7882 */ /* 0x000fe20000000000 */
[----:B------:R-:W-:Y:S01]  /*10e0*/  UMOV UR13, 0x40000040 ;  /* 0x40000040000d7882 */ /* 0x000fe20000000000 */
[----:B------:R-:W-:Y:S01]  /*10f0*/  BAR.SYNC.DEFER_BLOCKING 0xe, 0x100 ;  /* 0x0384000000007b1d */ /* 0x000fe20000010000 */
[----:B------:R-:W-:-:S05]  /*1100*/  ISETP.NE.AND P1, PT, R17, 0x3, PT ;  /* 0x000000031100780c */ /* 0x000fca0003f25270 */
[----:B------:R-:W-:Y:S01]  /*1110*/  UMOV UR15, 0x40000040 ;  /* 0x40000040000f7882 */ /* 0x000fe20000000000 */
[----:B------:R-:W-:Y:S01]  /*1120*/  UMOV UR17, 0x40000040 ;  /* 0x4000004000117882 */ /* 0x000fe20000000000 */
[----:B------:R-:W-:Y:S01]  /*1130*/  UMOV UR19, 0x40000040 ;  /* 0x4000004000137882 */ /* 0x000fe20000000000 */
[----:B------:R-:W-:Y:S01]  /*1140*/  UMOV UR7, 0x40000040 ;  /* 0x4000004000077882 */ /* 0x000fe20000000000 */
[----:B0-----:R-:W-:Y:S01]  /*1150*/  R2UR UR4, R0 ;  /* 0x00000000000472ca */ /* 0x001fe200000e0000 */
[----:B------:R-:W-:-:S12]  /*1160*/  WARPGROUP.ARRIVE ;  /* 0x00000000000079c5 */ /* 0x000fd80000000000 */
[----:B------:R-:W-:-:S04]  /*1170*/  ULEA.HI UR5, UR4, UR4, URZ, 0x1 ;  /* 0x0000000404057291 */ /* 0x000fc8000f8f083f */
[----:B------:R-:W-:-:S04]  /*1180*/  ULOP3.LUT UR5, UR5, 0x1fffe, URZ, 0xc0, !UPT ;  /* 0x0001fffe05057892 */ /* 0x000fc8000f8ec03f */
[----:B------:R-:W-:Y:S02]  /*1190*/  UIADD3 UR5, UR4, -UR5, URZ ;  /* 0x8000000504057290 */ /* 0x000fe4000fffe03f */
[----:B------:R-:W-:Y:S02]  /*11a0*/  UIADD3 UR4, UR38, 0x36400, URZ ;  /* 0x0003640026047890 */ /* 0x000fe4000fffe03f */
[----:B------:R-:W-:Y:S02]  /*11b0*/  ULEA UR5, UR5, UR38, 0xf ;  /* 0x0000002605057291 */ /* 0x000fe4000f8e783f */
[----:B------:R-:W-:Y:S02]  /*11c0*/  USHF.R.U32.HI UR4, URZ, 0x4, UR4 ;  /* 0x000000043f047899 */ /* 0x000fe40008011604 */
[----:B------:R-:W-:Y:S02]  /*11d0*/  UIADD3 UR5, UR5, 0x400, URZ ;  /* 0x0000040005057890 */ /* 0x000fe4000fffe03f */
[----:B------:R-:W-:-:S02]  /*11e0*/  ULOP3.LUT UR4, UR4, 0x3fff, URZ, 0xc0, !UPT ;  /* 0x00003fff04047892 */ /* 0x000fc4000f8ec03f */
[----:B------:R-:W-:Y:S02]  /*11f0*/  USHF.R.U32.HI UR5, URZ, 0x4, UR5 ;  /* 0x000000043f057899 */ /* 0x000fe40008011605 */
[----:B------:R-:W-:Y:S02]  /*1200*/  ULOP3.LUT UR8, UR4, 0x10000, URZ, 0xfc, !UPT ;  /* 0x0001000004087892 */ /* 0x000fe4000f8efc3f */
[----:B------:R-:W-:Y:S02]  /*1210*/  ULOP3.LUT UR5, UR5, 0x3fff, URZ, 0xc0, !UPT ;  /* 0x00003fff05057892 */ /* 0x000fe4000f8ec03f */
[----:B------:R-:W-:Y:S02]  /*1220*/  UIADD3 UR12, UR8, 0x2, URZ ;  /* 0x00000002080c7890 */ /* 0x000fe4000fffe03f */
[----:B------:R-:W-:Y:S02]  /*1230*/  ULOP3.LUT UR20, UR5, 0x2000000, URZ, 0xfc, !UPT ;  /* 0x0200000005147892 */ /* 0x000fe4000f8efc3f */
[----:B------:R-:W-:-:S02]  /*1240*/  UIADD3 UR16, UR8, 0x4, URZ ;  /* 0x0000000408107890 */ /* 0x000fc4000fffe03f */
[----:B------:R-:W-:Y:S02]  /*1250*/  ULEA UR10, UR36, UR20, 0xc ;  /* 0x00000014240a7291 */ /* 0x000fe4000f8e603f */
[----:B------:R-:W-:Y:S02]  /*1260*/  UIADD3 UR4, UR8, 0x6, URZ ;  /* 0x0000000608047890 */ /* 0x000fe4000fffe03f */
[----:B------:R-:W-:Y:S02]  /*1270*/  UIADD3 UR14, UR10, 0x80, URZ ;  /* 0x000000800a0e7890 */ /* 0x000fe4000fffe03f */
[----:B------:R-:W-:Y:S02]  /*1280*/  UIADD3 UR18, UR10, 0x100, URZ ;  /* 0x000001000a127890 */ /* 0x000fe4000fffe03f */
[----:B------:R-:W-:Y:S02]  /*1290*/  UIADD3 UR6, UR10, 0x180, URZ ;  /* 0x000001800a067890 */ /* 0x000fe4000fffe03f */
[----:B------:R-:W-:Y:S01]  /*12a0*/  HGMMA.64x256x16.F32.BF16 R24, gdesc[UR8].tnspB, RZ, !UPT, gsb0 ;  /* 0x43e00000081879f0 */ /* 0x000fe2000c0018ff */
[----:B------:R-:W-:-:S02]  /*12b0*/  UMOV UR5, 0x40000040 ;  /* 0x4000004000057882 */ /* 0x000fc40000000000 */
        /* <DEDUP_REMOVED lines=16> */
.L_x_176:
[----:B------:R-:W-:Y:S01]  /*13c0*/  ULEA UR6, UR36, UR38, 0x3 ;  /* 0x0000002624067291 */ /* 0x000fe2000f8e183f */
[----:B------:R-:W-:-:S03]  /*13d0*/  ISETP.GE.AND P0, PT, R152, 0x41, PT ;  /* 0x000000419800780c */ /* 0x000fc60003f06270 */
[----:B------:R-:W-:-:S04]  /*13e0*/  UIADD3 UR6, UR6, 0x38860, URZ ;  /* 0x0003886006067890 */ /* 0x000fc8000fffe03f */
[----:B------:R-:W-:-:S09]  /*13f0*/  UPRMT UR6, UR37, 0x654, UR6 ;  /* 0x0000065425067896 */ /* 0x000fd20008000006 */
[----:B------:R-:W-:Y:S01]  /*1400*/  SYNCS.ARRIVE.TRANS64.RED.A1T0 RZ, [UR6], RZ ;  /* 0x000000ffffff79a7 */ /* 0x000fe20008100406 */
[----:B------:R-:W-:Y:S05]  /*1410*/  @!P0 BRA `(.L_x_177) ;  /* 0x0000000800c08947 */ /* 0x000fea0003800000 */
[----:B------:R-:W-:-:S05]  /*1420*/  VIADD R152, R152, 0x3f ;  /* 0x0000003f98987836 */ /* 0x000fca0000000000 */
[----:B------:R-:W-:-:S04]  /*1430*/  SHF.R.S32.HI R3, RZ, 0x1f, R152 ;  /* 0x0000001fff037819 */ /* 0x000fc80000011498 */
[----:B------:R-:W-:-:S04]  /*1440*/  LEA.HI R3, R3, R152, RZ, 0x6 ;  /* 0x0000009803037211 */ /* 0x000fc800078f30ff */
[----:B------:R-:W-:-:S07]  /*1450*/  LEA.HI.SX32 R3, R3, 0xfffffffe, 0x1a ;  /* 0xfffffffe03037811 */ /* 0x000fce00078fd2ff */
.L_x_179:
[----:B------:R-:W-:Y:S01]  /*1460*/  BAR.SYNC.DEFER_BLOCKING 0xe, 0x100 ;  /* 0x0384000000007b1d */ /* 0x000fe20000010000 */
[----:B------:R-:W-:Y:S01]  /*1470*/  IMAD.U32 R5, RZ, RZ, UR36 ;  /* 0x00000024ff057e24 */ /* 0x000fe2000f8e00ff */
[----:B------:R-:W-:Y:S01]  /*1480*/  UIADD3 UR36, UR36, 0x1, URZ ;  /* 0x0000000124247890 */ /* 0x000fe2000fffe03f */
[C---:B------:R-:W-:Y:S01]  /*1490*/  ISETP.GT.AND P0, PT, R3.reuse, RZ, PT ;  /* 0x000000ff0300720c */ /* 0x040fe20003f04270 */
[----:B------:R-:W-:Y:S02]  /*14a0*/  VIADD R3, R3, 0xffffffff ;  /* 0xffffffff03037836 */ /* 0x000fe40000000000 */
[----:B------:R-:W-:Y:S01]  /*14b0*/  IMAD R0, R5, 0x40, R16 ;  /* 0x0000004005007824 */ /* 0x000fe200078e0210 */
[----:B------:R-:W-:Y:S01]  /*14c0*/  UISETP.NE.AND UP0, UPT, UR36, 0x2, UPT ;  /* 0x000000022400788c */ /* 0x000fe2000bf05270 */
[----:B------:R-:W-:Y:S01]  /*14d0*/  UMOV UR11, 0x40000040 ;  /* 0x40000040000b7882 */ /* 0x000fe20000000000 */
[----:B------:R-:W-:Y:S02]  /*14e0*/  UMOV UR15, 0x40000040 ;  /* 0x40000040000f7882 */ /* 0x000fe40000000000 */
[----:B------:R-:W-:Y:S01]  /*14f0*/  LEA R0, R0, UR38, 0x2 ;  /* 0x0000002600007c11 */ /* 0x000fe2000f8e10ff */
[----:B------:R-:W-:Y:S01]  /*1500*/  USEL UR36, UR36, URZ, UP0 ;  /* 0x0000003f24247287 */ /* 0x000fe20008000000 */
[----:B------:R-:W-:Y:S01]  /*1510*/  UMOV UR19, 0x40000040 ;  /* 0x4000004000137882 */ /* 0x000fe20000000000 */
[----:B------:R-:W-:-:S02]  /*1520*/  UMOV UR7, 0x40000040 ;  /* 0x4000004000077882 */ /* 0x000fc40000000000 */
[----:B------:R-:W-:-:S04]  /*1530*/  ULEA UR10, UR36, UR20, 0xc ;  /* 0x00000014240a7291 */ /* 0x000fc8000f8e603f */
[----:B------:R-:W-:Y:S02]  /*1540*/  UIADD3 UR14, UR10, 0x80, URZ ;  /* 0x000000800a0e7890 */ /* 0x000fe4000fffe03f */
[----:B------:R-:W-:Y:S01]  /*1550*/  UIADD3 UR18, UR10, 0x100, URZ ;  /* 0x000001000a127890 */ /* 0x000fe2000fffe03f */
[----:B------:R-:W0:Y:S01]  /*1560*/  LDS R4, [R0+0x38400] ;  /* 0x0384000000047984 */ /* 0x000e220000000800 */
[----:B------:R-:W-:-:S03]  /*1570*/  UIADD3 UR6, UR10, 0x180, URZ ;  /* 0x000001800a067890 */ /* 0x000fc6000fffe03f */
        /* <DEDUP_REMOVED lines=128> */
[----:B------:R-:W-:-:S06]  /*1d80*/  FMUL.FTZ R151, R151, R5 ;  /* 0x0000000597977220 */ /* 0x000fcc0000410000 */
[----:B------:R-:W-:-:S06]  /*1d90*/  WARPGROUP.ARRIVE ;  /* 0x00000000000079c5 */ /* 0x000fcc0000000000 */
        /* <DEDUP_REMOVED lines=12> */
[----:B------:R-:W-:Y:S01]  /*1e60*/  HGMMA.64x256x16.F32.BF16 R24, gdesc[UR4].tnspB, R24, gsb0 ;  /* 0x43e00000041879f0 */ /* 0x000fe20008001818 */
[----:B------:R-:W-:-:S06]  /*1e70*/  USEL UR6, URZ, 0x1, UP0 ;  /* 0x000000013f067887 */ /* 0x000fcc0008000000 */
[----:B------:R-:W-:Y:S01]  /*1e80*/  LOP3.LUT R2, R2, UR6, RZ, 0x3c, !PT ;  /* 0x0000000602027c12 */ /* 0x000fe2000f8e3cff */
[----:B------:R-:W-:Y:S02]  /*1e90*/  WARPGROUP.DEPBAR.LE gsb0, 0x0 ;  /* 0x00008000000079c5 */ /* 0x000fe40000010000 */
[----:B------:R-:W-:Y:S06]  /*1ea0*/  BAR.ARV 0xf, 0x100 ;  /* 0x03c4000000007b1d */ /* 0x000fec0000002000 */
[----:B------:R-:W-:Y:S05]  /*1eb0*/  @!P1 BRA `(.L_x_178) ;  /* 0x0000000000049947 */ /* 0x000fea0003800000 */
[----:B------:R-:W-:Y:S01]  /*1ec0*/  BPT.TRAP 0x1 ;  /* 0x000000040000795c */ /* 0x000fe20000300000 */
.L_x_178:
[----:B------:R-:W-:-:S04]  /*1ed0*/  ULEA UR6, UR36, UR38, 0x3 ;  /* 0x0000002624067291 */ /* 0x000fc8000f8e183f */
[----:B------:R-:W-:-:S04]  /*1ee0*/  UIADD3 UR6, UR6, 0x38860, URZ ;  /* 0x0003886006067890 */ /* 0x000fc8000fffe03f */
[----:B------:R-:W-:-:S09]  /*1ef0*/  UPRMT UR6, UR37, 0x654, UR6 ;  /* 0x0000065425067896 */ /* 0x000fd20008000006 */
[----:B------:R-:W-:Y:S01]  /*1f00*/  SYNCS.ARRIVE.TRANS64.RED.A1T0 RZ, [UR6], RZ ;  /* 0x000000ffffff79a7 */ /* 0x000fe20008100406 */
[----:B------:R-:W-:Y:S05]  /*1f10*/  @P0 BRA `(.L_x_179) ;  /* 0xfffffff400500947 */ /* 0x000fea000383ffff */
.L_x_177:
[----:B------:R-:W-:Y:S01]  /*1f20*/  BAR.SYNC.DEFER_BLOCKING 0xe, 0x100 ;  /* 0x0384000000007b1d */ /* 0x000fe20000010000 */
[----:B------:R-:W-:Y:S01]  /*1f30*/  MOV R3, UR36 ;  /* 0x0000002400037c02 */ /* 0x000fe20008000f00 */
[----:B------:R-:W-:-:S04]  /*1f40*/  UIADD3 UR36, UR36, 0x1, URZ ;  /* 0x0000000124247890 */ /* 0x000fc8000fffe03f */
[----:B------:R-:W-:Y:S01]  /*1f50*/  IMAD R0, R3, 0x40, R16 ;  /* 0x0000004003007824 */ /* 0x000fe200078e0210 */
[----:B------:R-:W-:-:S04]  /*1f60*/  UISETP.NE.AND UP0, UPT, UR36, 0x2, UPT ;  /* 0x000000022400788c */ /* 0x000fc8000bf05270 */
[----:B------:R-:W-:Y:S01]  /*1f70*/  LEA R4, R0, UR38, 0x2 ;  /* 0x0000002600047c11 */ /* 0x000fe2000f8e10ff */
[----:B------:R-:W-:Y:S02]  /*1f80*/  USEL UR4, URZ, 0x1, UP0 ;  /* 0x000000013f047887 */ /* 0x000fe40008000000 */
[----:B------:R-:W-:-:S04]  /*1f90*/  USEL UR36, UR36, URZ, UP0 ;  /* 0x0000003f24247287 */ /* 0x000fc80008000000 */
[----:B------:R-:W-:Y:S01]  /*1fa0*/  LOP3.LUT R2, R2, UR4, RZ, 0x3c, !PT ;  /* 0x0000000402027c12 */ /* 0x000fe2000f8e3cff */
        /* <DEDUP_REMOVED lines=130> */
[----:B------:R-:W-:-:S02]  /*27d0*/  IMAD.MOV.U32 R0, RZ, RZ, RZ ;  /* 0x000000ffff007224 */ /* 0x000fc400078e00ff */
[----:B------:R-:W-:Y:S01]  /*27e0*/  IMAD.MOV.U32 R3, RZ, RZ, RZ ;  /* 0x000000ffff037224 */ /* 0x000fe200078e00ff */
[----:B------:R-:W-:Y:S06]  /*27f0*/  BAR.ARV 0xf, 0x100 ;  /* 0x03c4000000007b1d */ /* 0x000fec0000002000 */
[----:B------:R-:W-:Y:S05]  /*2800*/  BRA `(.L_x_180) ;  /* 0x0000006400307947 */ /* 0x000fea0003800000 */
.L_x_175:
[----:B------:R-:W0:Y:S02]  /*2810*/  SHFL.IDX PT, R0, R214, RZ, 0x1f ;  /* 0x00001fffd6007589 */ /* 0x000e2400000e0000 */
[----:B0-----:R-:W-:Y:S01]  /*2820*/  R2UR UR4, R0 ;  /* 0x00000000000472ca */ /* 0x001fe200000e0000 */
[----:B------:R-:W-:-:S05]  /*2830*/  VIADD R0, R152, 0x3f ;  /* 0x0000003f98007836 */ /* 0x000fca0000000000 */
[----:B------:R-:W-:-:S04]  /*2840*/  SHF.R.S32.HI R3, RZ, 0x1f, R0 ;  /* 0x0000001fff037819 */ /* 0x000fc80000011400 */
[----:B------:R-:W-:-:S03]  /*2850*/  LEA.HI R3, R3, R0, RZ, 0x6 ;  /* 0x0000000003037211 */ /* 0x000fc600078f30ff */
[----:B------:R-:W-:Y:S01]  /*2860*/  ULEA.HI UR5, UR4, UR4, URZ, 0x1 ;  /* 0x0000000404057291 */ /* 0x000fe2000f8f083f */
[----:B------:R-:W-:-:S03]  /*2870*/  SHF.R.S32.HI R153, RZ, 0x6, R3 ;  /* 0x00000006ff997819 */ /* 0x000fc60000011403 */
        /* <DEDUP_REMOVED lines=13> */
[----:B------:R-:W-:Y:S01]  /*2950*/  IMAD.U32 R4, RZ, RZ, UR4 ;  /* 0x00000004ff047e24 */ /* 0x000fe2000f8e00ff */
[----:B------:R0:W1:Y:S01]  /*2960*/  LDC.64 R14, c[0x4][R0] ;  /* 0x01000000000e7b82 */ /* 0x0000620000000a00 */
[----:B------:R-:W-:Y:S01]  /*2970*/  IMAD.U32 R5, RZ, RZ, UR5 ;  /* 0x00000005ff057e24 */ /* 0x000fe2000f8e00ff */
[----:B------:R-:W-:Y:S01]  /*2980*/  ULDC.64 UR4, c[0x4][0x98] ;  /* 0x0100260000047ab9 */ /* 0x000fe20000000a00 */
        /* <DEDUP_REMOVED lines=8> */
[----:B-1----:R-:W-:Y:S05]  /*2a10*/  CALL.ABS.NOINC R14 ;  /* 0x000000000e007343 */ /* 0x002fea0003c00000 */
.L_x_181:
[----:B------:R-:W-:Y:S02]  /*2a20*/  LEA.HI R0, R207, R207, RZ, 0x1 ;  /* 0x000000cfcf007211 */ /* 0x000fe400078f08ff */
[----:B------:R-:W-:Y:S02]  /*2a30*/  ISETP.NE.AND P0, PT, R17, 0x3, PT ;  /* 0x000000031100780c */ /* 0x000fe40003f05270 */
[----:B------:R-:W-:-:S05]  /*2a40*/  LOP3.LUT R0, R0, 0xfffffffe, RZ, 0xc0, !PT ;  /* 0xfffffffe00007812 */ /* 0x000fca00078ec0ff */
[----:B------:R-:W-:-:S05]  /*2a50*/  IMAD.IADD R0, R207, 0x1, -R0 ;  /* 0x00000001cf007824 */ /* 0x000fca00078e0a00 */
[----:B------:R-:W-:-:S04]  /*2a60*/  SHF.L.U32 R4, R0, 0x1f, RZ ;  /* 0x0000001f00047819 */ /* 0x000fc800000006ff */
[----:B------:R-:W0:Y:S02]  /*2a70*/  SYNCS.PHASECHK.TRANS64.TRYWAIT P1, [UR38+0x38800], R4 ;  /* 0x03880004ff0075a7 */ /* 0x000e240008020166 */
[----:B0-----:R-:W-:Y:S05]  /*2a80*/  @!P1 BRA `(.L_x_182) ;  /* 0x000000cc00c89947 */ /* 0x001fea0003800000 */
.L_x_263:
[----:B------:R-:W-:Y:S05]  /*2a90*/  @!P0 BRA `(.L_x_183) ;  /* 0x0000000000048947 */ /* 0x000fea0003800000 */
[----:B------:R-:W-:Y:S01]  /*2aa0*/  BPT.TRAP 0x1 ;  /* 0x000000040000795c */ /* 0x000fe20000300000 */
.L_x_183:
[----:B0-----:R-:W-:Y:S01]  /*2ab0*/  IMAD.U32 R3, RZ, RZ, UR36 ;  /* 0x00000024ff037e24 */ /* 0x001fe2000f8e00ff */
[----:B------:R-:W-:-:S04]  /*2ac0*/  SHF.L.U32 R6, R2, 0x1f, RZ ;  /* 0x0000001f02067819 */ /* 0x000fc800000006ff */
[----:B------:R-:W-:-:S04]  /*2ad0*/  LEA R3, R3, UR38, 0x3 ;  /* 0x0000002603037c11 */ /* 0x000fc8000f8e18ff */
[----:B------:R0:W1:Y:S01]  /*2ae0*/  SYNCS.PHASECHK.TRANS64.TRYWAIT P1, [R3+URZ+0x38830], R6 ;  /* 0x03883006030075a7 */ /* 0x000062000802017f */
[----:B------:R-:W-:Y:S05]  /*2af0*/  @!P0 BRA `(.L_x_184) ;  /* 0x0000000000048947 */ /* 0x000fea0003800000 */
[----:B------:R-:W-:Y:S01]  /*2b00*/  BPT.TRAP 0x1 ;  /* 0x000000040000795c */ /* 0x000fe20000300000 */
.L_x_184:
[----:B-1----:R-:W-:Y:S05]  /*2b10*/  @P1 BRA `(.L_x_185) ;  /* 0x0000000000081947 */ /* 0x002fea0003800000 */
[----:B------:R-:W1:Y:S02]  /*2b20*/  SYNCS.PHASECHK.TRANS64.TRYWAIT P1, [R3+URZ+0x38830], R6 ;  /* 0x03883006030075a7 */ /* 0x000e64000802017f */
[----:B-1----:R-:W-:Y:S05]  /*2b30*/  @!P1 BRA `(.L_x_186) ;  /* 0x000000cc00b49947 */ /* 0x002fea0003800000 */
.L_x_185:
[----:B------:R-:W-:-:S04]  /*2b40*/  UIADD3 UR4, UR38, 0x22400, URZ ;  /* 0x0002240026047890 */ /* 0x000fc8000fffe03f */
[----:B------:R-:W-:-:S04]  /*2b50*/  USHF.R.U32.HI UR4, URZ, 0x4, UR4 ;  /* 0x000000043f047899 */ /* 0x000fc80008011604 */
[----:B------:R-:W-:-:S06]  /*2b60*/  ULOP3.LUT UR4, UR4, 0x3fff, URZ, 0xc0, !UPT ;  /* 0x00003fff04047892 */ /* 0x000fcc000f8ec03f */
[----:B------:R-:W-:Y:S01]  /*2b70*/  IMAD.U32 R0, RZ, RZ, UR4 ;  /* 0x00000004ff007e24 */ /* 0x000fe2000f8e00ff */
        /* <DEDUP_REMOVED lines=11> */
[----:B------:R-:W-:Y:S01]  /*2c30*/  UMOV UR15, 0x40000040 ;  /* 0x40000040000f7882 */ /* 0x000fe20000000000 */
[----:B------:R-:W-:-:S02]  /*2c40*/  UMOV UR13, 0x40000040 ;  /* 0x40000040000d7882 */ /* 0x000fc40000000000 */
[----:B------:R-:W-:Y:S02]  /*2c50*/  ULEA UR6, UR36, UR6, 0x9 ;  /* 0x0000000624067291 */ /* 0x000fe4000f8e483f */
[----:B------:R-:W-:Y:S02]  /*2c60*/  ULOP3.LUT UR4, UR4, 0x10000, URZ, 0xfc, !UPT ;  /* 0x0001000004047892 */ /* 0x000fe4000f8efc3f */
[----:B------:R-:W-:Y:S02]  /*2c70*/  UIADD3 UR10, UR6, 0x2, URZ ;  /* 0x00000002060a7890 */ /* 0x000fe4000fffe03f */
[----:B------:R-:W-:Y:S02]  /*2c80*/  UIADD3 UR8, UR4, 0x2, URZ ;  /* 0x0000000204087890 */ /* 0x000fe4000fffe03f */
[----:B------:R-:W-:Y:S02]  /*2c90*/  UIADD3 UR14, UR6, 0x4, URZ ;  /* 0x00000004060e7890 */ /* 0x000fe4000fffe03f */
[----:B------:R-:W-:-:S02]  /*2ca0*/  UIADD3 UR12, UR4, 0x4, URZ ;  /* 0x00000004040c7890 */ /* 0x000fc4000fffe03f */
[----:B------:R-:W-:Y:S01]  /*2cb0*/  HGMMA.64x64x16.F32.BF16 R24, gdesc[UR4], RZ, !UPT, gsb0 ;  /* 0x00e00000041879f0 */ /* 0x000fe2000c0018ff */
[----:B------:R-:W-:Y:S02]  /*2cc0*/  UIADD3 UR18, UR6, 0x6, URZ ;  /* 0x0000000606127890 */ /* 0x000fe4000fffe03f */
[----:B------:R-:W-:Y:S01]  /*2cd0*/  UIADD3 UR16, UR4, 0x6, URZ ;  /* 0x0000000604107890 */ /* 0x000fe2000fffe03f */
[----:B------:R-:W-:Y:S01]  /*2ce0*/  UMOV UR19, 0x40000040 ;  /* 0x4000004000137882 */ /* 0x000fe20000000000 */
        /* <DEDUP_REMOVED lines=11> */
[----:B------:R-:W2:Y:S02]  /*2da0*/  SYNCS.PHASECHK.TRANS64.TRYWAIT P1, [UR38+0x38810], R4 ;  /* 0x03881004ff0075a7 */ /* 0x000ea40008020166 */
[----:B--2---:R-:W-:Y:S05]  /*2db0*/  @!P1 BRA `(.L_x_187) ;  /* 0x000000cc00289947 */ /* 0x004fea0003800000 */
.L_x_264:
[----:B------:R-:W-:Y:S05]  /*2dc0*/  @!P0 BRA `(.L_x_188) ;  /* 0x0000000000048947 */ /* 0x000fea0003800000 */
[----:B------:R-:W-:Y:S01]  /*2dd0*/  BPT.TRAP 0x1 ;  /* 0x000000040000795c */ /* 0x000fe20000300000 */
.L_x_188:
[----:B------:R3:W4:Y:S01]  /*2de0*/  SYNCS.PHASECHK.TRANS64.TRYWAIT P1, [R3+URZ+0x38850], R6 ;  /* 0x03885006030075a7 */ /* 0x000722000802017f */
[----:B------:R-:W-:Y:S05]  /*2df0*/  @!P0 BRA `(.L_x_189) ;  /* 0x0000000000048947 */ /* 0x000fea0003800000 */
[----:B------:R-:W-:Y:S01]  /*2e00*/  BPT.TRAP 0x1 ;  /* 0x000000040000795c */ /* 0x000fe20000300000 */
.L_x_189:
[----:B----4-:R-:W-:Y:S05]  /*2e10*/  @P1 BRA `(.L_x_190) ;  /* 0x0000000000081947 */ /* 0x010fea0003800000 */
[----:B------:R-:W4:Y:S02]  /*2e20*/  SYNCS.PHASECHK.TRANS64.TRYWAIT P1, [R3+URZ+0x38850], R6 ;  /* 0x03885006030075a7 */ /* 0x000f24000802017f */
[----:B----4-:R-:W-:Y:S05]  /*2e30*/  @!P1 BRA `(.L_x_191) ;  /* 0x000000cc00209947 */ /* 0x010fea0003800000 */
.L_x_190:
[----:B------:R-:W-:Y:S01]  /*2e40*/  UIADD3 UR4, UR38, 0x400, URZ ;  /* 0x0000040026047890 */ /* 0x000fe2000fffe03f */
[----:B------:R-:W-:Y:S01]  /*2e50*/  WARPGROUP.ARRIVE ;  /* 0x00000000000079c5 */ /* 0x000fe20000000000 */
[----:B------:R-:W-:-:S05]  /*2e60*/  UIADD3 UR5, UR38, 0x26400, URZ ;  /* 0x0002640026057890 */ /* 0x000fca000fffe03f */
[----:B--2---:R-:W2:Y:S01]  /*2e70*/  S2R R4, SR_TID.X ;  /* 0x0000000000047919 */ /* 0x004ea20000002100 */
[----:B------:R-:W-:Y:S02]  /*2e80*/  USHF.R.U32.HI UR4, URZ, 0x4, UR4 ;  /* 0x000000043f047899 */ /* 0x000fe40008011604 */
[----:B------:R-:W-:Y:S02]  /*2e90*/  USHF.R.U32.HI UR5, URZ, 0x4, UR5 ;  /* 0x000000043f057899 */ /* 0x000fe40008011605 */
[----:B------:R-:W-:Y:S02]  /*2ea0*/  ULOP3.LUT UR4, UR4, 0x3fff, URZ, 0xc0, !UPT ;  /* 0x00003fff04047892 */ /* 0x000fe4000f8ec03f */
[----:B------:R-:W-:Y:S02]  /*2eb0*/  ULOP3.LUT UR5, UR5, 0x3fff, URZ, 0xc0, !UPT ;  /* 0x00003fff05057892 */ /* 0x000fe4000f8ec03f */
[----:B------:R-:W-:Y:S02]  /*2ec0*/  ULOP3.LUT UR4, UR4, 0x10000, URZ, 0xfc, !UPT ;  /* 0x0001000004047892 */ /* 0x000fe4000f8efc3f */
[----:B------:R-:W-:-:S02]  /*2ed0*/  ULOP3.LUT UR6, UR5, 0x10000, URZ, 0xfc, !UPT ;  /* 0x0001000005067892 */ /* 0x000fc4000f8efc3f */
[----:B------:R-:W-:Y:S01]  /*2ee0*/  ULEA UR5, UR36, UR4, 0xc ;  /* 0x0000000424057291 */ /* 0x000fe2000f8e603f */
[----:B------:R-:W-:Y:S01]  /*2ef0*/  UMOV UR21, 0x40000040 ;  /* 0x4000004000157882 */ /* 0x000fe20000000000 */
[----:B------:R-:W-:Y:S01]  /*2f00*/  UMOV UR23, 0x40000040 ;  /* 0x4000004000177882 */ /* 0x000fe20000000000 */
[----:B------:R-:W-:Y:S02]  /*2f10*/  UIADD3 UR14, UR6, 0x800, URZ ;  /* 0x00000800060e7890 */ /* 0x000fe4000fffe03f */
[----:B------:R-:W-:Y:S02]  /*2f20*/  UMOV UR20, UR6 ;  /* 0x0000000600147c82 */ /* 0x000fe40008000000 */
[----:B------:R-:W-:Y:S01]  /*2f30*/  UMOV UR22, UR5 ;  /* 0x0000000500167c82 */ /* 0x000fe20008000000 */
[----:B------:R-:W-:Y:S01]  /*2f40*/  UIADD3 UR15, UR5, 0x800, URZ ;  /* 0x00000800050f7890 */ /* 0x000fe2000fffe03f */
[----:B------:R-:W-:Y:S01]  /*2f50*/  HGMMA.64x64x16.F32.BF16 R24, gdesc[UR20], R24, gsb0 ;  /* 0x00e00000141879f0 */ /* 0x000fe20008001818 */
[----:B------:R-:W-:-:S02]  /*2f60*/  UIADD3 UR20, UR6, 0x2, URZ ;  /* 0x0000000206147890 */ /* 0x000fc4000fffe03f */
[----:B------:R-:W-:Y:S01]  /*2f70*/  UIADD3 UR22, UR5, 0x2, URZ ;  /* 0x0000000205167890 */ /* 0x000fe2000fffe03f */
[----:B------:R-:W-:Y:S01]  /*2f80*/  UMOV UR21, 0x40000040 ;  /* 0x4000004000157882 */ /* 0x000fe20000000000 */
[----:B------:R-:W-:Y:S01]  /*2f90*/  UMOV UR23, 0x40000040 ;  /* 0x4000004000177882 */ /* 0x000fe20000000000 */
[----:B--2---:R-:W-:-:S06]  /*2fa0*/  SHF.R.U32.HI R4, RZ, 0x7, R4 ;  /* 0x00000007ff047819 */ /* 0x004fcc0000011604 */
[----:B------:R-:W2:Y:S02]  /*2fb0*/  SHFL.IDX PT, R4, R4, RZ, 0x1f ;  /* 0x00001fff04047589 */ /* 0x000ea400000e0000 */
[----:B--2---:R-:W-:-:S13]  /*2fc0*/  R2UR UR7, R4 ;  /* 0x00000000040772ca */ /* 0x004fda00000e0000 */
[----:B------:R-:W-:-:S03]  /*2fd0*/  UISETP.GT.AND UP0, UPT, UR7, 0x7f, UPT ;  /* 0x0000007f0700788c */ /* 0x000fc6000bf04270 */
[----:B------:R-:W-:Y:S01]  /*2fe0*/  UMOV UR7, 0x4 ;  /* 0x0000000400077882 */ /* 0x000fe20000000000 */
[----:B------:R-:W-:Y:S02]  /*2ff0*/  USEL UR11, URZ, 0x2, !UP0 ;  /* 0x000000023f0b7887 */ /* 0x000fe4000c000000 */
[----:B------:R-:W-:Y:S02]  /*3000*/  USEL UR10, UR7, 0x2, UP0 ;  /* 0x00000002070a7887 */ /* 0x000fe40008000000 */
[----:B------:R-:W-:Y:S01]  /*3010*/  USEL UR7, UR7, 0x6, !UP0 ;  /* 0x0000000607077887 */ /* 0x000fe2000c000000 */
[----:B------:R-:W-:Y:S02]  /*3020*/  WARPGROUP.DEPBAR.LE gsb0, 0x0 ;  /* 0x00008000000079c5 */ /* 0x000fe40000010000 */
[----:B------:R-:W-:-:S06]  /*3030*/  WARPGROUP.ARRIVE ;  /* 0x00000000000079c5 */ /* 0x000fcc0000000000 */
[----:B------:R-:W-:Y:S01]  /*3040*/  HGMMA.64x64x16.F32.BF16 R24, gdesc[UR20], R24, gsb0 ;  /* 0x00e00000141879f0 */ /* 0x000fe20008001818 */
[----:B------:R-:W-:Y:S02]  /*3050*/  UIADD3 UR20, UR6, 0x4, URZ ;  /* 0x0000000406147890 */ /* 0x000fe4000fffe03f */
[----:B------:R-:W-:Y:S01]  /*3060*/  UIADD3 UR22, UR5, 0x4, URZ ;  /* 0x0000000405167890 */ /* 0x000fe2000fffe03f */
[----:B------:R-:W-:Y:S01]  /*3070*/  UMOV UR21, 0x40000040 ;  /* 0x4000004000157882 */ /* 0x000fe20000000000 */
[----:B------:R-:W-:Y:S01]  /*3080*/  UMOV UR23, 0x40000040 ;  /* 0x4000004000177882 */ /* 0x000fe20000000000 */
        /* <DEDUP_REMOVED lines=94> */
[----:B------:R-:W-:Y:S02]  /*3670*/  UIADD3 UR20, UR11, UR14, URZ ;  /* 0x0000000e0b147290 */ /* 0x000fe4000fffe03f */
[----:B------:R-:W-:Y:S01]  /*3680*/  UIADD3 UR22, UR11, UR15, URZ ;  /* 0x0000000f0b167290 */ /* 0x000fe2000fffe03f */
        /* <DEDUP_REMOVED lines=16> */
[----:B------:R-:W-:Y:S01]  /*3790*/  UMOV UR14, 0x28 ;  /* 0x00000028000e7882 */ /* 0x000fe20000000000 */
[----:B------:R-:W-:Y:S01]  /*37a0*/  UMOV UR15, 0xa00 ;  /* 0x00000a00000f7882 */ /* 0x000fe20000000000 */
[----:B------:R-:W-:Y:S02]  /*37b0*/  USEL UR14, UR14, 0x26, UP0 ;  /* 0x000000260e0e7887 */ /* 0x000fe40008000000 */
[----:B------:R-:W-:-:S02]  /*37c0*/  USEL UR15, UR15, 0x980, UP0 ;  /* 0x000009800f0f7887 */ /* 0x000fc40008000000 */
[----:B------:R-:W-:Y:S02]  /*37d0*/  ULOP3.LUT UR14, UR14, 0x6, URZ, 0xc0, !UPT ;  /* 0x000000060e0e7892 */ /* 0x000fe4000f8ec03f */
[----:B------:R-:W-:Y:S01]  /*37e0*/  ULOP3.LUT UR15, UR15, 0xa00, URZ, 0xc0, !UPT ;  /* 0x00000a000f0f7892 */ /* 0x000fe2000f8ec03f */
[----:B------:R-:W-:Y:S02]  /*37f0*/  WARPGROUP.DEPBAR.LE gsb0, 0x0 ;  /* 0x00008000000079c5 */ /* 0x000fe40000010000 */
[----:B------:R-:W-:-:S06]  /*3800*/  WARPGROUP.ARRIVE ;  /* 0x00000000000079c5 */ /* 0x000fcc0000000000 */
[----:B------:R-:W-:Y:S01]  /*3810*/  HGMMA.64x64x16.F32.BF16 R24, gdesc[UR20], R24, gsb0 ;  /* 0x00e00000141879f0 */ /* 0x000fe20008001818 */
[----:B------:R-:W-:Y:S02]  /*3820*/  UIADD3 UR20, UR14, UR15, UR6 ;  /* 0x0000000f0e147290 */ /* 0x000fe4000fffe006 */
[----:B------:R-:W-:Y:S01]  /*3830*/  UIADD3 UR22, UR14, UR15, UR5 ;  /* 0x0000000f0e167290 */ /* 0x000fe2000fffe005 */
[----:B------:R-:W-:Y:S01]  /*3840*/  UMOV UR21, 0x40000040 ;  /* 0x4000004000157882 */ /* 0x000fe20000000000 */
[----:B------:R-:W-:Y:S01]  /*3850*/  UMOV UR23, 0x40000040 ;  /* 0x4000004000177882 */ /* 0x000fe20000000000 */
[----:B------:R-:W-:Y:S02]  /*3860*/  UIADD3 UR14, UR6, 0xa00, URZ ;  /* 0x00000a00060e7890 */ /* 0x000fe4000fffe03f */
[----:B------:R-:W-:Y:S01]  /*3870*/  UIADD3 UR15, UR5, 0xa00, URZ ;  /* 0x00000a00050f7890 */ /* 0x000fe2000fffe03f */
        /* <DEDUP_REMOVED lines=86> */
[----:B------:R-:W-:Y:S02]  /*3de0*/  UMOV UR10, 0x1000 ;  /* 0x00001000000a7882 */ /* 0x000fe40000000000 */
[----:B------:R-:W-:-:S04]  /*3df0*/  USEL UR10, UR10, 0xf80, UP0 ;  /* 0x00000f800a0a7887 */ /* 0x000fc80008000000 */
[----:B------:R-:W-:Y:S01]  /*3e00*/  ULOP3.LUT UR10, UR10, 0x1e00, URZ, 0xc0, !UPT ;  /* 0x00001e000a0a7892 */ /* 0x000fe2000f8ec03f */
        /* <DEDUP_REMOVED lines=17> */
[----:B------:R-:W-:Y:S02]  /*3f20*/  WARPGROUP.DEPBAR.LE gsb0, 0x0 ;  /* 0x00008000000079c5 */ /* 0x000fe40000010000 */
[----:B------:R-:W-:-:S06]  /*3f30*/  WARPGROUP.ARRIVE ;  /* 0x00000000000079c5 */ /* 0x000fcc0000000000 */
[----:B------:R-:W-:Y:S03]  /*3f40*/  HGMMA.64x64x16.F32.BF16 R24, gdesc[UR20], R24, gsb0 ;  /* 0x00e00000141879f0 */ /* 0x000fe60008001818 */
[----:B------:R-:W-:Y:S02]  /*3f50*/  WARPGROUP.DEPBAR.LE gsb0, 0x0 ;  /* 0x00008000000079c5 */ /* 0x000fe40000010000 */
[----:B------:R-:W-:Y:S05]  /*3f60*/  @!P0 BRA `(.L_x_192) ;  /* 0x0000000000048947 */ /* 0x000fea0003800000 */
[----:B------:R-:W-:Y:S01]  /*3f70*/  BPT.TRAP 0x1 ;  /* 0x000000040000795c */ /* 0x000fe20000300000 */
.L_x_192:
[----:B------:R-:W-:Y:S01]  /*3f80*/  ULDC UR5, c[0x0][0xad0] ;  /* 0x0002b40000057ab9 */ /* 0x000fe20000000800 */
[----:B------:R-:W-:Y:S02]  /*3f90*/  IMAD R4, R153, -0x40, R152 ;  /* 0xffffffc099047824 */ /* 0x000fe400078e0298 */
[----:B------:R-:W-:Y:S01]  /*3fa0*/  FMUL.FTZ R24, R24, UR5 ;  /* 0x0000000518187c20 */ /* 0x000fe20008410000 */
[----:B------:R-:W-:Y:S01]  /*3fb0*/  FMUL.FTZ R25, R25, UR5 ;  /* 0x0000000519197c20 */ /* 0x000fe20008410000 */
[----:B------:R-:W-:Y:S01]  /*3fc0*/  FMUL.FTZ R28, R28, UR5 ;  /* 0x000000051c1c7c20 */ /* 0x000fe20008410000 */
[----:B------:R-:W-:Y:S01]  /*3fd0*/  FMUL.FTZ R29, R29, UR5 ;  /* 0x000000051d1d7c20 */ /* 0x000fe20008410000 */
[----:B------:R-:W-:Y:S01]  /*3fe0*/  FMUL.FTZ R32, R32, UR5 ;  /* 0x0000000520207c20 */ /* 0x000fe20008410000 */
[----:B------:R-:W-:Y:S01]  /*3ff0*/  FMUL.FTZ R26, R26, UR5 ;  /* 0x000000051a1a7c20 */ /* 0x000fe20008410000 */
[----:B------:R-:W2:Y:S01]  /*4000*/  MUFU.TANH R24, R24 ;  /* 0x0000001800187308 */ /* 0x000ea20000002400 */
[----:B------:R-:W-:Y:S01]  /*4010*/  IADD3 R4, -R19, 0x40, R4 ;  /* 0x0000004013047810 */ /* 0x000fe20007ffe104 */
[----:B------:R-:W-:Y:S01]  /*4020*/  FMUL.FTZ R33, R33, UR5 ;  /* 0x0000000521217c20 */ /* 0x000fe20008410000 */
[----:B------:R-:W-:Y:S01]  /*4030*/  FMUL.FTZ R27, R27, UR5 ;  /* 0x000000051b1b7c20 */ /* 0x000fe20008410000 */
[----:B------:R-:W-:Y:S01]  /*4040*/  FMUL.FTZ R36, R36, UR5 ;  /* 0x0000000524247c20 */ /* 0x000fe20008410000 */
[----:B------:R-:W-:Y:S01]  /*4050*/  ISETP.GT.AND P5, PT, R4, RZ, PT ;  /* 0x000000ff0400720c */ /* 0x000fe20003fa4270 */
[----:B------:R-:W-:Y:S01]  /*4060*/  FMUL.FTZ R30, R30, UR5 ;  /* 0x000000051e1e7c20 */ /* 0x000fe20008410000 */
[C---:B------:R-:W-:Y:S01]  /*4070*/  ISETP.GT.AND P4, PT, R4.reuse, 0x1, PT ;  /* 0x000000010400780c */ /* 0x040fe20003f84270 */
[----:B------:R-:W5:Y:S01]  /*4080*/  MUFU.TANH R25, R25 ;  /* 0x0000001900197308 */ /* 0x000f620000002400 */
[C---:B------:R-:W-:Y:S01]  /*4090*/  ISETP.GT.AND P3, PT, R4.reuse, 0x8, PT ;  /* 0x000000080400780c */ /* 0x040fe20003f64270 */
[----:B------:R-:W-:Y:S01]  /*40a0*/  FMUL.FTZ R37, R37, UR5 ;  /* 0x0000000525257c20 */ /* 0x000fe20008410000 */
[----:B------:R-:W-:Y:S01]  /*40b0*/  FMUL.FTZ R31, R31, UR5 ;  /* 0x000000051f1f7c20 */ /* 0x000fe20008410000 */
[----:B------:R-:W-:Y:S01]  /*40c0*/  ISETP.GT.AND P2, PT, R4, 0x9, PT ;  /* 0x000000090400780c */ /* 0x000fe20003f44270 */
[----:B------:R-:W-:Y:S01]  /*40d0*/  FMUL.FTZ R40, R40, UR5 ;  /* 0x0000000528287c20 */ /* 0x000fe20008410000 */
[----:B------:R-:W-:Y:S01]  /*40e0*/  FMUL.FTZ R34, R34, UR5 ;  /* 0x0000000522227c20 */ /* 0x000fe20008410000 */
[----:B------:R-:W-:Y:S01]  /*40f0*/  ISETP.GT.AND P1, PT, R4, 0x10, PT ;  /* 0x000000100400780c */ /* 0x000fe20003f24270 */
[----:B------:R-:W0:Y:S01]  /*4100*/  MUFU.TANH R28, R28 ;  /* 0x0000001c001c7308 */ /* 0x000e220000002400 */
[----:B--2---:R-:W-:Y:S01]  /*4110*/  FSEL R24, R24, -INF , P5 ;  /* 0xff80000018187808 */ /* 0x004fe20002800000 */
[----:B------:R-:W-:Y:S01]  /*4120*/  FMUL.FTZ R41, R41, UR5 ;  /* 0x0000000529297c20 */ /* 0x000fe20008410000 */
[----:B------:R-:W-:Y:S01]  /*4130*/  FMUL.FTZ R35, R35, UR5 ;  /* 0x0000000523237c20 */ /* 0x000fe20008410000 */
[----:B------:R-:W-:Y:S01]  /*4140*/  ISETP.GT.AND P6, PT, R4, 0x11, PT ;  /* 0x000000110400780c */ /* 0x000fe20003fc4270 */
[----:B------:R-:W-:Y:S01]  /*4150*/  FMUL.FTZ R44, R44, UR5 ;  /* 0x000000052c2c7c20 */ /* 0x000fe20008410000 */
[----:B------:R-:W-:Y:S01]  /*4160*/  FMUL.FTZ R38, R38, UR5 ;  /* 0x0000000526267c20 */ /* 0x000fe20008410000 */
[----:B------:R-:W-:Y:S01]  /*4170*/  FMUL.FTZ R45, R45, UR5 ;  /* 0x000000052d2d7c20 */ /* 0x000fe20008410000 */
[----:B------:R-:W2:Y:S01]  /*4180*/  MUFU.TANH R29, R29 ;  /* 0x0000001d001d7308 */ /* 0x000ea20000002400 */
[----:B-----5:R-:W-:Y:S01]  /*4190*/  FSEL R25, R25, -INF , P4 ;  /* 0xff80000019197808 */ /* 0x020fe20002000000 */
[----:B------:R-:W-:Y:S01]  /*41a0*/  FMUL.FTZ R39, R39, UR5 ;  /* 0x0000000527277c20 */ /* 0x000fe20008410000 */
[----:B------:R-:W-:Y:S01]  /*41b0*/  FMUL.FTZ R48, R48, UR5 ;  /* 0x0000000530307c20 */ /* 0x000fe20008410000 */
[----:B------:R-:W-:Y:S01]  /*41c0*/  FMUL.FTZ R42, R42, UR5 ;  /* 0x000000052a2a7c20 */ /* 0x000fe20008410000 */
[----:B------:R-:W-:Y:S01]  /*41d0*/  FMNMX.FTZ R5, R24, R25, !PT ;  /* 0x0000001918057209 */ /* 0x000fe20007810000 */
[----:B------:R-:W-:Y:S01]  /*41e0*/  FMUL.FTZ R49, R49, UR5 ;  /* 0x0000000531317c20 */ /* 0x000fe20008410000 */
[----:B------:R-:W-:Y:S01]  /*41f0*/  FMUL.FTZ R43, R43, UR5 ;  /* 0x000000052b2b7c20 */ /* 0x000fe20008410000 */
[----:B------:R-:W5:Y:S01]  /*4200*/  MUFU.TANH R32, R32 ;  /* 0x0000002000207308 */ /* 0x000f620000002400 */
[----:B0-----:R-:W-:Y:S01]  /*4210*/  FSEL R28, R28, -INF , P3 ;  /* 0xff8000001c1c7808 */ /* 0x001fe20001800000 */
[----:B------:R-:W-:Y:S01]  /*4220*/  FMUL.FTZ R52, R52, UR5 ;  /* 0x0000000534347c20 */ /* 0x000fe20008410000 */
[----:B------:R-:W-:Y:S01]  /*4230*/  FMUL.FTZ R53, R53, UR5 ;  /* 0x0000000535357c20 */ /* 0x000fe20008410000 */
[----:B------:R-:W-:Y:S01]  /*4240*/  FMUL.FTZ R46, R46, UR5 ;  /* 0x000000052e2e7c20 */ /* 0x000fe20008410000 */
[----:B------:R-:W-:Y:S01]  /*4250*/  FMNMX.FTZ R5, R28, R5, !PT ;  /* 0x000000051c057209 */ /* 0x000fe20007810000 */
[----:B------:R-:W-:Y:S01]  /*4260*/  FMUL.FTZ R47, R47, UR5 ;  /* 0x000000052f2f7c20 */ /* 0x000fe20008410000 */
[----:B------:R-:W-:Y:S01]  /*4270*/  FMUL.FTZ R50, R50, UR5 ;  /* 0x0000000532327c20 */ /* 0x000fe20008410000 */
[----:B------:R-:W0:Y:S01]  /*4280*/  MUFU.TANH R26, R26 ;  /* 0x0000001a001a7308 */ /* 0x000e220000002400 */
[----:B--2---:R-:W-:Y:S01]  /*4290*/  FSEL R10, R29, -INF , P2 ;  /* 0xff8000001d0a7808 */ /* 0x004fe20001000000 */
[----:B------:R-:W-:Y:S01]  /*42a0*/  FMUL.FTZ R51, R51, UR5 ;  /* 0x0000000533337c20 */ /* 0x000fe20008410000 */
[----:B------:R-:W-:Y:S01]  /*42b0*/  FMUL.FTZ R54, R54, UR5 ;  /* 0x0000000536367c20 */ /* 0x000fe20008410000 */
[----:B------:R-:W-:Y:S01]  /*42c0*/  ULDC UR7, c[0x0][0xa80] ;  /* 0x0002a00000077ab9 */ /* 0x000fe20000000800 */
[----:B------:R-:W-:Y:S01]  /*42d0*/  FMNMX.FTZ R5, R10, R5, !PT ;  /* 0x000000050a057209 */ /* 0x000fe20007810000 */
[----:B------:R-:W-:Y:S01]  /*42e0*/  FMUL.FTZ R55, R55, UR5 ;  /* 0x0000000537377c20 */ /* 0x000fe20008410000 */
[----:B------:R-:W-:Y:S01]  /*42f0*/  ULOP3.LUT UR5, UR44, 0x2000000, URZ, 0xfc, !UPT ;  /* 0x020000002c057892 */ /* 0x000fe2000f8efc3f */
[----:B------:R-:W2:Y:S01]  /*4300*/  MUFU.TANH R33, R33 ;  /* 0x0000002100217308 */ /* 0x000ea20000002400 */
[----:B-----5:R-:W-:Y:S01]  /*4310*/  FSEL R12, R32, -INF , P1 ;  /* 0xff800000200c7808 */ /* 0x020fe20000800000 */
[----:B------:R-:W-:Y:S01]  /*4320*/  UMOV UR11, 0x40000040 ;  /* 0x40000040000b7882 */ /* 0x000fe20000000000 */
[----:B------:R-:W-:-:S02]  /*4330*/  ULEA UR10, UR36, UR5, 0xc ;  /* 0x00000005240a7291 */ /* 0x000fc4000f8e603f */
[----:B------:R-:W-:Y:S01]  /*4340*/  FMNMX.FTZ R5, R12, R5, !PT ;  /* 0x000000050c057209 */ /* 0x000fe20007810000 */
[----:B------:R-:W-:Y:S01]  /*4350*/  UMOV UR15, 0x40000040 ;  /* 0x40000040000f7882 */ /* 0x000fe20000000000 */
[----:B------:R-:W-:Y:S01]  /*4360*/  UIADD3 UR14, UR10, 0x80, URZ ;  /* 0x000000800a0e7890 */ /* 0x000fe2000fffe03f */
[----:B------:R-:W5:Y:S01]  /*4370*/  MUFU.TANH R27, R27 ;  /* 0x0000001b001b7308 */ /* 0x000f620000002400 */
[----:B0-----:R-:W-:Y:S02]  /*4380*/  FSEL R26, R26, -INF , P5 ;  /* 0xff8000001a1a7808 */ /* 0x001fe40002800000 */
[----:B------:R-:W-:-:S05]  /*4390*/  ISETP.GT.AND P5, PT, R4, 0x18, PT ;  /* 0x000000180400780c */ /* 0x000fca0003fa4270 */
[----:B------:R-:W0:Y:S01]  /*43a0*/  MUFU.TANH R36, R36 ;  /* 0x0000002400247308 */ /* 0x000e220000002400 */
[----:B--2---:R-:W-:-:S04]  /*43b0*/  FSEL R14, R33, -INF , P6 ;  /* 0xff800000210e7808 */ /* 0x004fc80003000000 */
[----:B------:R-:W-:-:S03]  /*43c0*/  FMNMX.FTZ R5, R14, R5, !PT ;  /* 0x000000050e057209 */ /* 0x000fc60007810000 */
[----:B------:R-:W2:Y:S01]  /*43d0*/  MUFU.TANH R30, R30 ;  /* 0x0000001e001e7308 */ /* 0x000ea20000002400 */
[----:B-----5:R-:W-:Y:S02]  /*43e0*/  FSEL R27, R27, -INF , P4 ;  /* 0xff8000001b1b7808 */ /* 0x020fe40002000000 */
[----:B------:R-:W-:-:S05]  /*43f0*/  ISETP.GT.AND P4, PT, R4, 0x19, PT ;  /* 0x000000190400780c */ /* 0x000fca0003f84270 */
[----:B------:R-:W5:Y:S01]  /*4400*/  MUFU.TANH R37, R37 ;  /* 0x0000002500257308 */ /* 0x000f620000002400 */
[----:B0-----:R-:W-:-:S04]  /*4410*/  FSEL R20, R36, -INF , P5 ;  /* 0xff80000024147808 */ /* 0x001fc80002800000 */
[----:B------:R-:W-:-:S03]  /*4420*/  FMNMX.FTZ R5, R20, R5, !PT ;  /* 0x0000000514057209 */ /* 0x000fc60007810000 */
[----:B------:R-:W0:Y:S01]  /*4430*/  MUFU.TANH R31, R31 ;  /* 0x0000001f001f7308 */ /* 0x000e220000002400 */
[----:B--2---:R-:W-:Y:S02]  /*4440*/  FSEL R30, R30, -INF , P3 ;  /* 0xff8000001e1e7808 */ /* 0x004fe40001800000 */
[----:B------:R-:W-:-:S05]  /*4450*/  ISETP.GT.AND P3, PT, R4, 0x20, PT ;  /* 0x000000200400780c */ /* 0x000fca0003f64270 */
[----:B------:R-:W2:Y:S01]  /*4460*/  MUFU.TANH R40, R40 ;  /* 0x0000002800287308 */ /* 0x000ea20000002400 */
[----:B-----5:R-:W-:-:S04]  /*4470*/  FSEL R56, R37, -INF , P4 ;  /* 0xff80000025387808 */ /* 0x020fc80002000000 */
[----:B------:R-:W-:-:S03]  /*4480*/  FMNMX.FTZ R5, R56, R5, !PT ;  /* 0x0000000538057209 */ /* 0x000fc60007810000 */
        /* <DEDUP_REMOVED lines=43> */
[----:B-----5:R-:W-:-:S04]  /*4740*/  FSEL R72, R53, -INF , P2 ;  /* 0xff80000035487808 */ /* 0x020fc80001000000 */
[----:B------:R-:W-:-:S03]  /*4750*/  FMNMX.FTZ R4, R72, R5, !PT ;  /* 0x0000000548047209 */ /* 0x000fc60007810000 */
[----:B------:R-:W5:Y:S01]  /*4760*/  MUFU.TANH R50, R50 ;  /* 0x0000003200327308 */ /* 0x000f620000002400 */
[----:B0-----:R-:W-:Y:S01]  /*4770*/  FSEL R46, R46, -INF , P1 ;  /* 0xff8000002e2e7808 */ /* 0x001fe20000800000 */
[----:B------:R-:W1:Y:S06]  /*4780*/  SHFL.BFLY PT, R5, R4, 0x2, 0x1f ;  /* 0x0c401f0004057f89 */ /* 0x000e6c00000e0000 */
[----:B------:R-:W-:Y:S01]  /*4790*/  MUFU.TANH R51, R51 ;  /* 0x0000003300337308 */ /* 0x000fe20000002400 */
[----:B--2---:R-:W-:-:S07]  /*47a0*/  FSEL R48, R47, -INF , P6 ;  /* 0xff8000002f307808 */ /* 0x004fce0003000000 */
[----:B------:R-:W0:Y:S01]  /*47b0*/  MUFU.TANH R54, R54 ;  /* 0x0000003600367308 */ /* 0x000e220000002400 */
[----:B-----5:R-:W-:-:S07]  /*47c0*/  FSEL R50, R50, -INF , P5 ;  /* 0xff80000032327808 */ /* 0x020fce0002800000 */
[----:B------:R-:W2:Y:S01]  /*47d0*/  MUFU.TANH R55, R55 ;  /* 0x0000003700377308 */ /* 0x000ea20000002400 */
[----:B-1-34-:R-:W-:Y:S02]  /*47e0*/  FMNMX.FTZ R6, R4, R5, !PT ;  /* 0x0000000504067209 */ /* 0x01afe40007810000 */
[----:B------:R-:W-:-:S03]  /*47f0*/  FMNMX.FTZ R5, R26, R27, !PT ;  /* 0x0000001b1a057209 */ /* 0x000fc60007810000 */
[----:B------:R-:W1:Y:S01]  /*4800*/  SHFL.BFLY PT, R7, R6, 0x1, 0x1f ;  /* 0x0c201f0006077f89 */ /* 0x000e6200000e0000 */
[----:B------:R-:W-:Y:S02]  /*4810*/  FMNMX.FTZ R5, R30, R5, !PT ;  /* 0x000000051e057209 */ /* 0x000fe40007810000 */
[----:B0-----:R-:W-:Y:S02]  /*4820*/  FSEL R54, R54, -INF , P3 ;  /* 0xff80000036367808 */ /* 0x001fe40001800000 */
[----:B------:R-:W-:-:S04]  /*4830*/  FMNMX.FTZ R5, R32, R5, !PT ;  /* 0x0000000520057209 */ /* 0x000fc80007810000 */
[----:B------:R-:W-:Y:S02]  /*4840*/  FMNMX.FTZ R5, R34, R5, !PT ;  /* 0x0000000522057209 */ /* 0x000fe40007810000 */
[----:B--2---:R-:W-:Y:S02]  /*4850*/  FSEL R70, R55, -INF , P2 ;  /* 0xff80000037467808 */ /* 0x004fe40001000000 */
[----:B------:R-:W-:-:S04]  /*4860*/  FMNMX.FTZ R5, R36, R5, !PT ;  /* 0x0000000524057209 */ /* 0x000fc80007810000 */
[----:B------:R-:W-:-:S04]  /*4870*/  FMNMX.FTZ R5, R38, R5, !PT ;  /* 0x0000000526057209 */ /* 0x000fc80007810000 */
[----:B------:R-:W-:Y:S02]  /*4880*/  FMNMX.FTZ R5, R40, R5, !PT ;  /* 0x0000000528057209 */ /* 0x000fe40007810000 */
[----:B-1----:R-:W-:Y:S01]  /*4890*/  FMNMX.FTZ R4, R6, R7, !PT ;  /* 0x0000000706047209 */ /* 0x002fe20007810000 */
[----:B------:R-:W-:Y:S01]  /*48a0*/  IMAD.U32 R7, RZ, RZ, UR7 ;  /* 0x00000007ff077e24 */ /* 0x000fe2000f8e00ff */
[----:B------:R-:W-:Y:S02]  /*48b0*/  FMNMX.FTZ R5, R42, R5, !PT ;  /* 0x000000052a057209 */ /* 0x000fe40007810000 */
[C---:B------:R-:W-:Y:S01]  /*48c0*/  FSETP.NEU.FTZ.AND P1, PT, R4.reuse, -INF , PT ;  /* 0xff8000000400780b */ /* 0x040fe20003f3d000 */
[----:B------:R-:W-:Y:S01]  /*48d0*/  FMUL.FTZ R6, R4, R7 ;  /* 0x0000000704067220 */ /* 0x000fe20000410000 */
[----:B------:R-:W-:Y:S02]  /*48e0*/  FMNMX.FTZ R5, R44, R5, !PT ;  /* 0x000000052c057209 */ /* 0x000fe40007810000 */
[----:B------:R-:W-:-:S02]  /*48f0*/  R2UR UR7, R3 ;  /* 0x00000000030772ca */ /* 0x000fc400000e0000 */
[----:B------:R-:W-:Y:S02]  /*4900*/  FMNMX.FTZ R5, R46, R5, !PT ;  /* 0x000000052e057209 */ /* 0x000fe40007810000 */
[----:B------:R-:W-:Y:S02]  /*4910*/  FSEL R29, R6, RZ, P1 ;  /* 0x000000ff061d7208 */ /* 0x000fe40000800000 */
[----:B------:R-:W-:-:S03]  /*4920*/  FMNMX.FTZ R5, R48, R5, !PT ;  /* 0x0000000530057209 */ /* 0x000fc60007810000 */
[-CC-:B------:R-:W-:Y:S01]  /*4930*/  FFMA.FTZ R6, R24, R7.reuse, -R29.reuse ;  /* 0x0000000718067223 */ /* 0x180fe2000001081d */
[----:B------:R-:W-:Y:S01]  /*4940*/  FSEL R24, R51, -INF , P4 ;  /* 0xff80000033187808 */ /* 0x000fe20002000000 */
[--C-:B------:R-:W-:Y:S01]  /*4950*/  FFMA.FTZ R8, R28, R7, -R29.reuse ;  /* 0x000000071c087223 */ /* 0x100fe2000001081d */
[----:B------:R-:W-:Y:S01]  /*4960*/  FMNMX.FTZ R5, R50, R5, !PT ;  /* 0x0000000532057209 */ /* 0x000fe20007810000 */
[-CC-:B------:R-:W-:Y:S01]  /*4970*/  FFMA.FTZ R9, R25, R7.reuse, -R29.reuse ;  /* 0x0000000719097223 */ /* 0x180fe2000001081d */
[----:B------:R-:W-:Y:S01]  /*4980*/  UIADD3 UR7, UR7, 0x38840, URZ ;  /* 0x0003884007077890 */ /* 0x000fe2000fffe03f */
[--C-:B------:R-:W-:Y:S01]  /*4990*/  FFMA.FTZ R11, R10, R7, -R29.reuse ;  /* 0x000000070a0b7223 */ /* 0x100fe2000001081d */
[----:B------:R-:W-:Y:S01]  /*49a0*/  FMNMX.FTZ R5, R24, R5, !PT ;  /* 0x0000000518057209 */ /* 0x000fe20007810000 */
[-CC-:B------:R-:W-:Y:S01]  /*49b0*/  FFMA.FTZ R10, R12, R7.reuse, -R29.reuse ;  /* 0x000000070c0a7223 */ /* 0x180fe2000001081d */
[----:B------:R-:W-:Y:S01]  /*49c0*/  UPRMT UR7, UR37, 0x654, UR7 ;  /* 0x0000065425077896 */ /* 0x000fe20008000007 */
[--C-:B------:R-:W-:Y:S01]  /*49d0*/  FFMA.FTZ R13, R14, R7, -R29.reuse ;  /* 0x000000070e0d7223 */ /* 0x100fe2000001081d */
[----:B------:R-:W-:Y:S01]  /*49e0*/  FMNMX.FTZ R5, R54, R5, !PT ;  /* 0x0000000536057209 */ /* 0x000fe20007810000 */
[-CC-:B------:R-:W-:Y:S01]  /*49f0*/  FFMA.FTZ R12, R20, R7.reuse, -R29.reuse ;  /* 0x00000007140c7223 */ /* 0x180fe2000001081d */
[-CC-:B------:R-:W-:Y:S01]  /*4a00*/  FFMA.FTZ R15, R56, R7.reuse, -R29.reuse ;  /* 0x00000007380f7223 */ /* 0x180fe2000001081d */
[--C-:B------:R-:W-:Y:S01]  /*4a10*/  FFMA.FTZ R14, R58, R7, -R29.reuse ;  /* 0x000000073a0e7223 */ /* 0x100fe2000001081d */
[----:B------:R-:W-:Y:S01]  /*4a20*/  FMNMX.FTZ R5, R70, R5, !PT ;  /* 0x0000000546057209 */ /* 0x000fe20007810000 */
[-CC-:B------:R-:W-:Y:S01]  /*4a30*/  FFMA.FTZ R21, R60, R7.reuse, -R29.reuse ;  /* 0x000000073c157223 */ /* 0x180fe2000001081d */
[-CC-:B------:R-:W-:Y:S01]  /*4a40*/  FFMA.FTZ R20, R62, R7.reuse, -R29.reuse ;  /* 0x000000073e147223 */ /* 0x180fe2000001081d */
[-CC-:B------:R-:W-:Y:S01]  /*4a50*/  FFMA.FTZ R155, R64, R7.reuse, -R29.reuse ;  /* 0x00000007409b7223 */ /* 0x180fe2000001081d */
[-CC-:B------:R-:W-:Y:S01]  /*4a60*/  FFMA.FTZ R154, R66, R7.reuse, -R29.reuse ;  /* 0x00000007429a7223 */ /* 0x180fe2000001081d */
[----:B------:R-:W0:Y:S01]  /*4a70*/  SHFL.BFLY PT, R28, R5, 0x2, 0x1f ;  /* 0x0c401f00051c7f89 */ /* 0x000e2200000e0000 */
[-CC-:B------:R-:W-:Y:S01]  /*4a80*/  FFMA.FTZ R173, R68, R7.reuse, -R29.reuse ;  /* 0x0000000744ad7223 */ /* 0x180fe2000001081d */
[-CC-:B------:R-:W-:Y:S01]  /*4a90*/  FFMA.FTZ R172, R52, R7.reuse, -R29.reuse ;  /* 0x0000000734ac7223 */ /* 0x180fe2000001081d */
[----:B------:R-:W-:Y:S01]  /*4aa0*/  FFMA.FTZ R175, R72, R7, -R29 ;  /* 0x0000000748af7223 */ /* 0x000fe2000001081d */
[----:B------:R-:W-:Y:S01]  /*4ab0*/  SYNCS.ARRIVE.TRANS64.RED.A1T0 RZ, [UR7], RZ ;  /* 0x000000ffffff79a7 */ /* 0x000fe20008100407 */
[----:B------:R-:W-:Y:S08]  /*4ac0*/  MUFU.EX2 R6, R6 ;  /* 0x0000000600067308 */ /* 0x000ff00000000800 */
[----:B------:R-:W1:Y:S08]  /*4ad0*/  MUFU.EX2 R9, R9 ;  /* 0x0000000900097308 */ /* 0x000e700000000800 */
[----:B------:R-:W-:Y:S01]  /*4ae0*/  MUFU.EX2 R8, R8 ;  /* 0x0000000800087308 */ /* 0x000fe20000000800 */
[----:B0-----:R-:W-:-:S05]  /*4af0*/  FMNMX.FTZ R28, R5, R28, !PT ;  /* 0x0000001c051c7209 */ /* 0x001fca0007810000 */
[----:B------:R-:W0:Y:S02]  /*4b00*/  SHFL.BFLY PT, R5, R28, 0x1, 0x1f ;  /* 0x0c201f001c057f89 */ /* 0x000e2400000e0000 */
[----:B------:R-:W2:Y:S01]  /*4b10*/  MUFU.EX2 R11, R11 ;  /* 0x0000000b000b7308 */ /* 0x000ea20000000800 */
[----:B-1----:R-:W-:Y:S01]  /*4b20*/  F2FP.BF16.F32.PACK_AB R156, R9, R6 ;  /* 0x00000006099c723e */ /* 0x002fe200000010ff */
[----:B------:R-:W-:-:S06]  /*4b30*/  FADD.FTZ R9, R6, R9 ;  /* 0x0000000906097221 */ /* 0x000fcc0000010000 */
[----:B------:R-:W-:Y:S08]  /*4b40*/  MUFU.EX2 R10, R10 ;  /* 0x0000000a000a7308 */ /* 0x000ff00000000800 */
[----:B------:R-:W1:Y:S01]  /*4b50*/  MUFU.EX2 R13, R13 ;  /* 0x0000000d000d7308 */ /* 0x000e620000000800 */
[----:B--2---:R-:W-:Y:S01]  /*4b60*/  F2FP.BF16.F32.PACK_AB R158, R11, R8 ;  /* 0x000000080b9e723e */ /* 0x004fe200000010ff */
[----:B------:R-:W-:-:S04]  /*4b70*/  FADD.FTZ R8, R8, R9 ;  /* 0x0000000908087221 */ /* 0x000fc80000010000 */
[----:B------:R-:W-:Y:S01]  /*4b80*/  FADD.FTZ R11, R11, R8 ;  /* 0x000000080b0b7221 */ /* 0x000fe20000010000 */
[----:B0-----:R-:W-:Y:S01]  /*4b90*/  FMNMX.FTZ R5, R28, R5, !PT ;  /* 0x000000051c057209 */ /* 0x001fe20007810000 */
[----:B------:R-:W-:Y:S03]  /*4ba0*/  MUFU.EX2 R12, R12 ;  /* 0x0000000c000c7308 */ /* 0x000fe60000000800 */
[C---:B------:R-:W-:Y:S01]  /*4bb0*/  FSETP.NEU.FTZ.AND P1, PT, R5.reuse, -INF , PT ;  /* 0xff8000000500780b */ /* 0x040fe20003f3d000 */
[----:B------:R-:W-:-:S04]  /*4bc0*/  FMUL.FTZ R25, R5, R7 ;  /* 0x0000000705197220 */ /* 0x000fc80000410000 */
[----:B------:R-:W0:Y:S01]  /*4bd0*/  MUFU.EX2 R15, R15 ;  /* 0x0000000f000f7308 */ /* 0x000e220000000800 */
[----:B------:R-:W-:Y:S02]  /*4be0*/  FSEL R25, R25, RZ, P1 ;  /* 0x000000ff19197208 */ /* 0x000fe40000800000 */
[----:B-1----:R-:W-:Y:S01]  /*4bf0*/  F2FP.BF16.F32.PACK_AB R160, R13, R10 ;  /* 0x0000000a0da0723e */ /* 0x002fe200000010ff */
[----:B------:R-:W-:Y:S02]  /*4c00*/  FADD.FTZ R10, R10, R11 ;  /* 0x0000000b0a0a7221 */ /* 0x000fe40000010000 */
[-CC-:B------:R-:W-:Y:S01]  /*4c10*/  FFMA.FTZ R174, R26, R7.reuse, -R25.reuse ;  /* 0x000000071aae7223 */ /* 0x180fe20000010819 */
        /* <DEDUP_REMOVED lines=14> */
[----:B------:R-:W-:Y:S01]  /*4d00*/  FFMA.FTZ R199, R70, R7, -R25 ;  /* 0x0000000746c77223 */ /* 0x000fe20000010819 */
[----:B------:R-:W-:Y:S01]  /*4d10*/  MUFU.EX2 R174, R174 ;  /* 0x000000ae00ae7308 */ /* 0x000fe20000000800 */
[----:B0-----:R-:W-:Y:S01]  /*4d20*/  F2FP.BF16.F32.PACK_AB R162, R15, R12 ;  /* 0x0000000c0fa2723e */ /* 0x001fe200000010ff */
[----:B------:R-:W-:-:S04]  /*4d30*/  FADD.FTZ R13, R13, R10 ;  /* 0x0000000a0d0d7221 */ /* 0x000fc80000010000 */
[----:B------:R-:W-:Y:S02]  /*4d40*/  FADD.FTZ R12, R12, R13 ;  /* 0x0000000d0c0c7221 */ /* 0x000fe40000010000 */
[----:B------:R-:W0:Y:S02]  /*4d50*/  MUFU.EX2 R177, R177 ;  /* 0x000000b100b17308 */ /* 0x000e240000000800 */
[----:B------:R-:W-:-:S06]  /*4d60*/  FADD.FTZ R15, R15, R12 ;  /* 0x0000000c0f0f7221 */ /* 0x000fcc0000010000 */
[----:B------:R-:W-:Y:S08]  /*4d70*/  MUFU.EX2 R176, R176 ;  /* 0x000000b000b07308 */ /* 0x000ff00000000800 */
[----:B------:R-:W1:Y:S01]  /*4d80*/  MUFU.EX2 R179, R179 ;  /* 0x000000b300b37308 */ /* 0x000e620000000800 */
[----:B0-----:R-:W-:Y:S01]  /*4d90*/  F2FP.BF16.F32.PACK_AB R157, R177, R174 ;  /* 0x000000aeb19d723e */ /* 0x001fe200000010ff */
[----:B------:R-:W-:-:S06]  /*4da0*/  FADD.FTZ R177, R174, R177 ;  /* 0x000000b1aeb17221 */ /* 0x000fcc0000010000 */
[----:B------:R-:W-:Y:S08]  /*4db0*/  MUFU.EX2 R178, R178 ;  /* 0x000000b200b27308 */ /* 0x000ff00000000800 */
[----:B------:R-:W0:Y:S01]  /*4dc0*/  MUFU.EX2 R181, R181 ;  /* 0x000000b500b57308 */ /* 0x000e220000000800 */
[----:B-1----:R-:W-:Y:S01]  /*4dd0*/  F2FP.BF16.F32.PACK_AB R159, R179, R176 ;  /* 0x000000b0b39f723e */ /* 0x002fe200000010ff */
[----:B------:R-:W-:Y:S01]  /*4de0*/  BAR.SYNC.DEFER_BLOCKING 0xf, 0x100 ;  /* 0x03c4000000007b1d */ /* 0x000fe20000010000 */
[----:B------:R-:W-:-:S04]  /*4df0*/  FADD.FTZ R176, R176, R177 ;  /* 0x000000b1b0b07221 */ /* 0x000fc80000010000 */
[----:B------:R-:W-:Y:S01]  /*4e00*/  FADD.FTZ R179, R179, R176 ;  /* 0x000000b0b3b37221 */ /* 0x000fe20000010000 */
[----:B------:R-:W-:Y:S08]  /*4e10*/  MUFU.EX2 R180, R180 ;  /* 0x000000b400b47308 */ /* 0x000ff00000000800 */
[----:B------:R-:W1:Y:S01]  /*4e20*/  MUFU.EX2 R183, R183 ;  /* 0x000000b700b77308 */ /* 0x000e620000000800 */
[----:B0-----:R-:W-:Y:S01]  /*4e30*/  F2FP.BF16.F32.PACK_AB R161, R181, R178 ;  /* 0x000000b2b5a1723e */ /* 0x001fe200000010ff */
[----:B------:R-:W-:-:S04]  /*4e40*/  FADD.FTZ R178, R178, R179 ;  /* 0x000000b3b2b27221 */ /* 0x000fc80000010000 */
[----:B------:R-:W-:Y:S02]  /*4e50*/  FADD.FTZ R181, R181, R178 ;  /* 0x000000b2b5b57221 */ /* 0x000fe40000010000 */
[----:B------:R-:W-:Y:S01]  /*4e60*/  MUFU.EX2 R14, R14 ;  /* 0x0000000e000e7308 */ /* 0x000fe20000000800 */
[----:B------:R0:W-:Y:S07]  /*4e70*/  STSM.16.M88.4 [R184+0x36400], R156 ;  /* 0x0364009cb8007844 */ /* 0x0001ee0000000200 */
[----:B------:R-:W2:Y:S01]  /*4e80*/  MUFU.EX2 R21, R21 ;  /* 0x0000001500157308 */ /* 0x000ea20000000800 */
[----:B-1----:R-:W-:Y:S01]  /*4e90*/  F2FP.BF16.F32.PACK_AB R163, R183, R180 ;  /* 0x000000b4b7a3723e */ /* 0x002fe200000010ff */
[----:B------:R-:W-:-:S04]  /*4ea0*/  FADD.FTZ R180, R180, R181 ;  /* 0x000000b5b4b47221 */ /* 0x000fc80000010000 */
[----:B------:R0:W-:Y:S01]  /*4eb0*/  STSM.16.M88.4 [R23], R160 ;  /* 0x000000a017007844 */ /* 0x0001e20000000200 */
[----:B------:R-:W-:Y:S01]  /*4ec0*/  FADD.FTZ R183, R183, R180 ;  /* 0x000000b4b7b77221 */ /* 0x000fe20000010000 */
[----:B------:R-:W-:Y:S08]  /*4ed0*/  MUFU.EX2 R20, R20 ;  /* 0x0000001400147308 */ /* 0x000ff00000000800 */
[----:B------:R-:W1:Y:S01]  /*4ee0*/  MUFU.EX2 R155, R155 ;  /* 0x0000009b009b7308 */ /* 0x000e620000000800 */
[----:B--2---:R-:W-:Y:S01]  /*4ef0*/  F2FP.BF16.F32.PACK_AB R164, R21, R14 ;  /* 0x0000000e15a4723e */ /* 0x004fe200000010ff */
[----:B------:R-:W-:-:S04]  /*4f00*/  FADD.FTZ R14, R14, R15 ;  /* 0x0000000f0e0e7221 */ /* 0x000fc80000010000 */
[----:B------:R-:W-:Y:S02]  /*4f10*/  FADD.FTZ R21, R21, R14 ;  /* 0x0000000e15157221 */ /* 0x000fe40000010000 */
[----:B------:R-:W-:Y:S08]  /*4f20*/  MUFU.EX2 R182, R182 ;  /* 0x000000b600b67308 */ /* 0x000ff00000000800 */
[----:B------:R-:W2:Y:S01]  /*4f30*/  MUFU.EX2 R193, R193 ;  /* 0x000000c100c17308 */ /* 0x000ea20000000800 */
[----:B-1----:R-:W-:Y:S01]  /*4f40*/  F2FP.BF16.F32.PACK_AB R166, R155, R20 ;  /* 0x000000149ba6723e */ /* 0x002fe200000010ff */
[----:B------:R-:W-:-:S04]  /*4f50*/  FADD.FTZ R20, R20, R21 ;  /* 0x0000001514147221 */ /* 0x000fc80000010000 */
[----:B------:R-:W-:Y:S02]  /*4f60*/  FADD.FTZ R155, R155, R20 ;  /* 0x000000149b9b7221 */ /* 0x000fe40000010000 */
        /* <DEDUP_REMOVED lines=9> */
[----:B------:R0:W-:Y:S01]  /*5000*/  STSM.16.M88.4 [R186], R164 ;  /* 0x000000a4ba007844 */ /* 0x0001e20000000200 */
[----:B------:R-:W-:Y:S01]  /*5010*/  FADD.FTZ R195, R195, R194 ;  /* 0x000000c2c3c37221 */ /* 0x000fe20000010000 */
[----:B------:R-:W1:Y:S08]  /*5020*/  MUFU.EX2 R172, R172 ;  /* 0x000000ac00ac7308 */ /* 0x000e700000000800 */
[----:B------:R-:W3:Y:S01]  /*5030*/  MUFU.EX2 R175, R175 ;  /* 0x000000af00af7308 */ /* 0x000ee20000000800 */
[----:B--2---:R-:W-:Y:S01]  /*5040*/  F2FP.BF16.F32.PACK_AB R168, R173, R154 ;  /* 0x0000009aada8723e */ /* 0x004fe200000010ff */
[----:B------:R-:W-:-:S04]  /*5050*/  FADD.FTZ R154, R154, R155 ;  /* 0x0000009b9a9a7221 */ /* 0x000fc80000010000 */
[----:B------:R-:W-:Y:S02]  /*5060*/  FADD.FTZ R173, R173, R154 ;  /* 0x0000009aadad7221 */ /* 0x000fe40000010000 */
[----:B------:R-:W-:Y:S02]  /*5070*/  MUFU.EX2 R196, R196 ;  /* 0x000000c400c47308 */ /* 0x000fe40000000800 */
[----:B-1----:R-:W-:-:S06]  /*5080*/  FADD.FTZ R6, R172, R173 ;  /* 0x000000adac067221 */ /* 0x002fcc0000010000 */
[----:B------:R-:W1:Y:S01]  /*5090*/  MUFU.EX2 R197, R197 ;  /* 0x000000c500c57308 */ /* 0x000e620000000800 */
[C---:B---3--:R-:W-:Y:S01]  /*50a0*/  F2FP.BF16.F32.PACK_AB R170, R175.reuse, R172 ;  /* 0x000000acafaa723e */ /* 0x048fe200000010ff */
[----:B------:R-:W-:-:S06]  /*50b0*/  FADD.FTZ R6, R175, R6 ;  /* 0x00000006af067221 */ /* 0x000fcc0000010000 */
[----:B------:R-:W2:Y:S08]  /*50c0*/  MUFU.EX2 R198, R198 ;  /* 0x000000c600c67308 */ /* 0x000eb00000000800 */
[----:B------:R-:W3:Y:S01]  /*50d0*/  MUFU.EX2 R199, R199 ;  /* 0x000000c700c77308 */ /* 0x000ee20000000800 */
[----:B-1----:R-:W-:Y:S01]  /*50e0*/  F2FP.BF16.F32.PACK_AB R169, R197, R196 ;  /* 0x000000c4c5a9723e */ /* 0x002fe200000010ff */
[----:B------:R-:W-:-:S04]  /*50f0*/  FADD.FTZ R196, R196, R195 ;  /* 0x000000c3c4c47221 */ /* 0x000fc80000010000 */
[----:B------:R-:W-:-:S04]  /*5100*/  FADD.FTZ R197, R197, R196 ;  /* 0x000000c4c5c57221 */ /* 0x000fc80000010000 */
[----:B--2---:R-:W-:Y:S01]  /*5110*/  FADD.FTZ R8, R198, R197 ;  /* 0x000000c5c6087221 */ /* 0x004fe20000010000 */
[----:B---3--:R-:W-:-:S03]  /*5120*/  F2FP.BF16.F32.PACK_AB R171, R199, R198 ;  /* 0x000000c6c7ab723e */ /* 0x008fc600000010ff */
[----:B------:R-:W-:Y:S02]  /*5130*/  FADD.FTZ R8, R199, R8 ;  /* 0x00000008c7087221 */ /* 0x000fe40000010000 */
[----:B------:R0:W-:Y:S01]  /*5140*/  STSM.16.M88.4 [R185], R168 ;  /* 0x000000a8b9007844 */ /* 0x0001e20000000200 */
[----:B------:R-:W-:-:S06]  /*5150*/  WARPGROUP.ARRIVE ;  /* 0x00000000000079c5 */ /* 0x000fcc0000000000 */
[----:B------:R-:W-:Y:S01]  /*5160*/  HGMMA.64x256x16.F32.BF16 R24, R156, gdesc[UR8].tnspB, RZ, !UPT, gsb0 ;  /* 0x43e000089c187df0 */ /* 0x000fe2000c0018ff */
[----:B------:R-:W-:Y:S02]  /*5170*/  UMOV UR11, 0x40000040 ;  /* 0x40000040000b7882 */ /* 0x000fe40000000000 */
[----:B------:R-:W-:Y:S02]  /*5180*/  WARPGROUP.DEPBAR.LE gsb0, 0x0 ;  /* 0x00008000000079c5 */ /* 0x000fe40000010000 */
[----:B------:R-:W-:-:S15]  /*5190*/  WARPGROUP.ARRIVE ;  /* 0x00000000000079c5 */ /* 0x000fde0000000000 */
[----:B------:R-:W-:-:S08]  /*51a0*/  NOP ;  /* 0x0000000000007918 */ /* 0x000fd00000000000 */
[----:B------:R-:W-:Y:S01]  /*51b0*/  HGMMA.64x256x16.F32.BF16 R24, R160, gdesc[UR12].tnspB, R24, gsb0 ;  /* 0x43e0000ca0187df0 */ /* 0x000fe20008001818 */
[----:B------:R-:W-:Y:S01]  /*51c0*/  UIADD3 UR14, UR10, 0x100, URZ ;  /* 0x000001000a0e7890 */ /* 0x000fe2000fffe03f */
[----:B------:R-:W-:Y:S01]  /*51d0*/  UMOV UR15, 0x40000040 ;  /* 0x40000040000f7882 */ /* 0x000fe20000000000 */
[----:B------:R-:W-:Y:S01]  /*51e0*/  UIADD3 UR10, UR10, 0x180, URZ ;  /* 0x000001800a0a7890 */ /* 0x000fe2000fffe03f */
[----:B------:R-:W-:Y:S02]  /*51f0*/  WARPGROUP.DEPBAR.LE gsb0, 0x0 ;  /* 0x00008000000079c5 */ /* 0x000fe40000010000 */
[----:B------:R-:W-:-:S15]  /*5200*/  WARPGROUP.ARRIVE ;  /* 0x00000000000079c5 */ /* 0x000fde0000000000 */
[----:B------:R-:W-:-:S07]  /*5210*/  NOP ;  /* 0x0000000000007918 */ /* 0x000fce0000000000 */
[----:B------:R-:W-:Y:S03]  /*5220*/  HGMMA.64x256x16.F32.BF16 R24, R164, gdesc[UR12].tnspB, R24, gsb0 ;  /* 0x43e0000ca4187df0 */ /* 0x000fe60008001818 */
        /* <DEDUP_REMOVED lines=10> */
[----:B-1----:R-:W1:Y:S02]  /*52d0*/  FENCE.VIEW.ASYNC.S ;  /* 0x00000000000073c6 */ /* 0x002e640000000000 */
[----:B-1----:R-:W-:Y:S01]  /*52e0*/  NOP ;  /* 0x0000000000007918 */ /* 0x002fe20000000000 */
[----:B------:R-:W-:Y:S06]  /*52f0*/  BAR.ARV 0xe, 0x100 ;  /* 0x0384000000007b1d */ /* 0x000fec0000002000 */
[----:B0-----:R-:W-:Y:S05]  /*5300*/  @!P0 BRA `(.L_x_193) ;  /* 0x0000000000048947 */ /* 0x001fea0003800000 */
[----:B------:R-:W-:Y:S01]  /*5310*/  BPT.TRAP 0x1 ;  /* 0x000000040000795c */ /* 0x000fe20000300000 */
.L_x_193:
[----:B------:R-:W-:Y:S02]  /*5320*/  R2UR UR7, R3 ;  /* 0x00000000030772ca */ /* 0x000fe400000e0000 */
[----:B------:R-:W-:-:S11]  /*5330*/  ISETP.GE.AND P1, PT, R152, 0x41, PT ;  /* 0x000000419800780c */ /* 0x000fd60003f26270 */
[----:B------:R-:W-:-:S04]  /*5340*/  UIADD3 UR7, UR7, 0x38860, URZ ;  /* 0x0003886007077890 */ /* 0x000fc8000fffe03f */
[----:B------:R-:W-:-:S09]  /*5350*/  UPRMT UR7, UR37, 0x654, UR7 ;  /* 0x0000065425077896 */ /* 0x000fd20008000007 */
[----:B------:R-:W-:Y:S01]  /*5360*/  SYNCS.ARRIVE.TRANS64.RED.A1T0 RZ, [UR7], RZ ;  /* 0x000000ffffff79a7 */ /* 0x000fe20008100407 */
[----:B------:R-:W-:Y:S05]  /*5370*/  @!P1 BRA `(.L_x_194) ;  /* 0x0000002c00b49947 */ /* 0x000fea0003800000 */
[----:B------:R-:W-:Y:S01]  /*5380*/  VIADD R3, R153, 0xfffffffe ;  /* 0xfffffffe99037836 */ /* 0x000fe20000000000 */
[----:B------:R-:W-:Y:S01]  /*5390*/  UMOV UR10, UR36 ;  /* 0x00000024000a7c82 */ /* 0x000fe20008000000 */
[----:B------:R-:W-:Y:S02]  /*53a0*/  IMAD.MOV.U32 R10, RZ, RZ, R5 ;  /* 0x000000ffff0a7224 */ /* 0x000fe400078e0005 */
[----:B------:R-:W-:-:S07]  /*53b0*/  IMAD.MOV.U32 R11, RZ, RZ, R4 ;  /* 0x000000ffff0b7224 */ /* 0x000fce00078e0004 */
.L_x_205:
[----:B------:R-:W-:Y:S01]  /*53c0*/  UIADD3 UR36, UR10, 0x1, URZ ;  /* 0x000000010a247890 */ /* 0x000fe2000fffe03f */
[C---:B------:R-:W-:Y:S01]  /*53d0*/  ISETP.GT.AND P1, PT, R3.reuse, RZ, PT ;  /* 0x000000ff0300720c */ /* 0x040fe20003f24270 */
[----:B------:R-:W-:Y:S02]  /*53e0*/  VIADD R3, R3, 0xffffffff ;  /* 0xffffffff03037836 */ /* 0x000fe40000000000 */
[----:B------:R-:W-:-:S04]  /*53f0*/  UISETP.NE.AND UP0, UPT, UR36, 0x2, UPT ;  /* 0x000000022400788c */ /* 0x000fc8000bf05270 */
[----:B------:R-:W-:Y:S02]  /*5400*/  USEL UR7, URZ, 0x1, UP0 ;  /* 0x000000013f077887 */ /* 0x000fe40008000000 */
[----:B------:R-:W-:-:S04]  /*5410*/  USEL UR36, UR36, URZ, UP0 ;  /* 0x0000003f24247287 */ /* 0x000fc80008000000 */
[----:B------:R-:W-:Y:S01]  /*5420*/  LOP3.LUT R2, R2, UR7, RZ, 0x3c, !PT ;  /* 0x0000000702027c12 */ /* 0x000fe2000f8e3cff */
[----:B------:R-:W-:Y:S07]  /*5430*/  @!P0 BRA `(.L_x_195) ;  /* 0x0000000000048947 */ /* 0x000fee0003800000 */
[----:B------:R-:W-:Y:S01]  /*5440*/  BPT.TRAP 0x1 ;  /* 0x000000040000795c */ /* 0x000fe20000300000 */
.L_x_195:
[----:B------:R-:W-:Y:S01]  /*5450*/  ULEA UR7, UR36, UR38, 0x3 ;  /* 0x0000002624077291 */ /* 0x000fe2000f8e183f */
[----:B------:R-:W-:-:S08]  /*5460*/  SHF.L.U32 R4, R2, 0x1f, RZ ;  /* 0x0000001f02047819 */ /* 0x000fd000000006ff */
[----:B------:R0:W1:Y:S01]  /*5470*/  SYNCS.PHASECHK.TRANS64.TRYWAIT P2, [UR7+0x38830], R4 ;  /* 0x03883004ff0075a7 */ /* 0x0000620008040147 */
[----:B------:R-:W-:Y:S05]  /*5480*/  @!P0 BRA `(.L_x_196) ;  /* 0x0000000000048947 */ /* 0x000fea0003800000 */
[----:B------:R-:W-:Y:S01]  /*5490*/  BPT.TRAP 0x1 ;  /* 0x000000040000795c */ /* 0x000fe20000300000 */
.L_x_196:
[----:B-1----:R-:W-:Y:S05]  /*54a0*/  @P2 BRA `(.L_x_197) ;  /* 0x0000000000082947 */ /* 0x002fea0003800000 */
[----:B------:R-:W1:Y:S02]  /*54b0*/  SYNCS.PHASECHK.TRANS64.TRYWAIT P2, [UR7+0x38830], R4 ;  /* 0x03883004ff0075a7 */ /* 0x000e640008040147 */
[----:B-1----:R-:W-:Y:S05]  /*54c0*/  @!P2 BRA `(.L_x_198) ;  /* 0x000000a40090a947 */ /* 0x002fea0003800000 */
.L_x_197:
        /* <DEDUP_REMOVED lines=8> */
[----:B------:R-:W-:-:S04]  /*5550*/  ULOP3.LUT UR11, UR11, 0x3fff, URZ, 0xc0, !UPT ;  /* 0x00003fff0b0b7892 */ /* 0x000fc8000f8ec03f */
[----:B------:R-:W-:Y:S02]  /*5560*/  ULEA UR18, UR36, UR18, 0x9 ;  /* 0x0000001224127291 */ /* 0x000fe4000f8e483f */
[----:B------:R-:W-:Y:S02]  /*5570*/  ULOP3.LUT UR20, UR11, 0x10000, URZ, 0xfc, !UPT ;  /* 0x000100000b147892 */ /* 0x000fe4000f8efc3f */
[----:B------:R-:W-:-:S03]  /*5580*/  UIADD3 UR14, UR18, 0x4, URZ ;  /* 0x00000004120e7890 */ /* 0x000fc6000fffe03f */
[----:B------:R-:W-:-:S04]  /*5590*/  UMOV UR22, UR18 ;  /* 0x0000001200167c82 */ /* 0x000fc80008000000 */
[----:B------:R-:W-:Y:S01]  /*55a0*/  HGMMA.64x64x16.F32.BF16 R152, gdesc[UR20], RZ, !UPT, gsb0 ;  /* 0x00e00000149879f0 */ /* 0x000fe2000c0018ff */
[----:B------:R-:W-:Y:S01]  /*55b0*/  UIADD3 UR22, UR18, 0x2, URZ ;  /* 0x0000000212167890 */ /* 0x000fe2000fffe03f */
[----:B------:R-:W-:Y:S01]  /*55c0*/  UMOV UR20, UR8 ;  /* 0x0000000800147c82 */ /* 0x000fe20008000000 */
[----:B------:R-:W-:Y:S01]  /*55d0*/  UMOV UR21, UR9 ;  /* 0x0000000900157c82 */ /* 0x000fe20008000000 */
[----:B------:R-:W-:Y:S01]  /*55e0*/  UMOV UR23, 0x40000040 ;  /* 0x4000004000177882 */ /* 0x000fe20000000000 */
[----:B------:R-:W-:Y:S01]  /*55f0*/  UIADD3 UR18, UR18, 0x6, URZ ;  /* 0x0000000612127890 */ /* 0x000fe2000fffe03f */
        /* <DEDUP_REMOVED lines=12> */
.L_x_199:
[----:B------:R2:W3:Y:S01]  /*56c0*/  SYNCS.PHASECHK.TRANS64.TRYWAIT P2, [UR7+0x38850], R4 ;  /* 0x03885004ff0075a7 */ /* 0x0004e20008040147 */
[----:B------:R-:W-:Y:S05]  /*56d0*/  @!P0 BRA `(.L_x_200) ;  /* 0x0000000000048947 */ /* 0x000fea0003800000 */
[----:B------:R-:W-:Y:S01]  /*56e0*/  BPT.TRAP 0x1 ;  /* 0x000000040000795c */ /* 0x000fe20000300000 */
.L_x_200:
[----:B---3--:R-:W-:Y:S05]  /*56f0*/  @P2 BRA `(.L_x_201) ;  /* 0x0000000000082947 */ /* 0x008fea0003800000 */
[----:B------:R-:W3:Y:S02]  /*5700*/  SYNCS.PHASECHK.TRANS64.TRYWAIT P2, [UR7+0x38850], R4 ;  /* 0x03885004ff0075a7 */ /* 0x000ee40008040147 */
[----:B---3--:R-:W-:Y:S05]  /*5710*/  @!P2 BRA `(.L_x_202) ;  /* 0x000000a40014a947 */ /* 0x008fea0003800000 */
.L_x_201:
[----:B------:R-:W-:Y:S01]  /*5720*/  UIADD3 UR11, UR38, 0x26400, URZ ;  /* 0x00026400260b7890 */ /* 0x000fe2000fffe03f */
[----:B------:R-:W-:Y:S01]  /*5730*/  WARPGROUP.ARRIVE ;  /* 0x00000000000079c5 */ /* 0x000fe20000000000 */
[----:B------:R-:W-:-:S05]  /*5740*/  UIADD3 UR19, UR6, 0x2, URZ ;  /* 0x0000000206137890 */ /* 0x000fca000fffe03f */
[----:B-1----:R-:W1:Y:S01]  /*5750*/  S2R R5, SR_TID.X ;  /* 0x0000000000057919 */ /* 0x002e620000002100 */
[----:B------:R-:W-:Y:S02]  /*5760*/  USHF.R.U32.HI UR11, URZ, 0x4, UR11 ;  /* 0x000000043f0b7899 */ /* 0x000fe4000801160b */
[----:B------:R-:W-:Y:S02]  /*5770*/  UIADD3 UR14, UR6, 0x200, URZ ;  /* 0x00000200060e7890 */ /* 0x000fe4000fffe03f */
[----:B------:R-:W-:Y:S02]  /*5780*/  ULOP3.LUT UR20, UR11, 0x3fff, URZ, 0xc0, !UPT ;  /* 0x00003fff0b147892 */ /* 0x000fe4000f8ec03f */
[----:B------:R-:W-:Y:S02]  /*5790*/  UIADD3 UR15, UR6, 0x6, URZ ;  /* 0x00000006060f7890 */ /* 0x000fe4000fffe03f */
[----:B------:R-:W-:Y:S02]  /*57a0*/  UIADD3 UR18, UR6, 0x4, URZ ;  /* 0x0000000406127890 */ /* 0x000fe4000fffe03f */
[----:B------:R-:W-:-:S02]  /*57b0*/  ULEA UR11, UR36, UR4, 0xc ;  /* 0x00000004240b7291 */ /* 0x000fc4000f8e603f */
[----:B------:R-:W-:Y:S01]  /*57c0*/  ULOP3.LUT UR6, UR20, 0x10000, URZ, 0xfc, !UPT ;  /* 0x0001000014067892 */ /* 0x000fe2000f8efc3f */
[----:B------:R-:W-:Y:S01]  /*57d0*/  UMOV UR23, 0x40000040 ;  /* 0x4000004000177882 */ /* 0x000fe20000000000 */
[----:B------:R-:W-:Y:S02]  /*57e0*/  UMOV UR21, 0x40000040 ;  /* 0x4000004000157882 */ /* 0x000fe40000000000 */
[----:B------:R-:W-:Y:S01]  /*57f0*/  UIADD3 UR24, UR6, 0x800, URZ ;  /* 0x0000080006187890 */ /* 0x000fe2000fffe03f */
[----:B------:R-:W-:Y:S02]  /*5800*/  UMOV UR22, UR11 ;  /* 0x0000000b00167c82 */ /* 0x000fe40008000000 */
[----:B------:R-:W-:Y:S02]  /*5810*/  UMOV UR20, UR6 ;  /* 0x0000000600147c82 */ /* 0x000fe40008000000 */
[----:B------:R-:W-:Y:S01]  /*5820*/  HGMMA.64x64x16.F32.BF16 R152, gdesc[UR20], R152, gsb0 ;  /* 0x00e00000149879f0 */ /* 0x000fe20008001898 */
[----:B------:R-:W-:Y:S01]  /*5830*/  UIADD3 UR22, UR11, 0x2, URZ ;  /* 0x000000020b167890 */ /* 0x000fe2000fffe03f */
[----:B------:R-:W-:Y:S01]  /*5840*/  UMOV UR20, UR19 ;  /* 0x0000001300147c82 */ /* 0x000fe20008000000 */
[----:B------:R-:W-:Y:S01]  /*5850*/  UMOV UR21, 0x40000040 ;  /* 0x4000004000157882 */ /* 0x000fe20000000000 */
[----:B------:R-:W-:Y:S01]  /*5860*/  UMOV UR23, 0x40000040 ;  /* 0x4000004000177882 */ /* 0x000fe20000000000 */
[----:B------:R-:W-:Y:S01]  /*5870*/  UIADD3 UR19, UR11, 0x800, URZ ;  /* 0x000008000b137890 */ /* 0x000fe2000fffe03f */
[----:B-1----:R-:W-:-:S05]  /*5880*/  SHF.R.U32.HI R5, RZ, 0x7, R5 ;  /* 0x00000007ff057819 */ /* 0x002fca0000011605 */
[----:B0-2---:R-:W0:Y:S01]  /*5890*/  SHFL.IDX PT, R4, R5, RZ, 0x1f ;  /* 0x00001fff05047589 */ /* 0x005e2200000e0000 */
[----:B------:R-:W-:Y:S02]  /*58a0*/  WARPGROUP.DEPBAR.LE gsb0, 0x0 ;  /* 0x00008000000079c5 */ /* 0x000fe40000010000 */
[----:B------:R-:W-:-:S06]  /*58b0*/  WARPGROUP.ARRIVE ;  /* 0x00000000000079c5 */ /* 0x000fcc0000000000 */
[----:B------:R-:W-:Y:S01]  /*58c0*/  HGMMA.64x64x16.F32.BF16 R152, gdesc[UR20], R152, gsb0 ;  /* 0x00e00000149879f0 */ /* 0x000fe20008001898 */
[----:B------:R-:W-:Y:S01]  /*58d0*/  UIADD3 UR22, UR11, 0x4, URZ ;  /* 0x000000040b167890 */ /* 0x000fe2000fffe03f */
[----:B------:R-:W-:Y:S01]  /*58e0*/  UMOV UR20, UR18 ;  /* 0x0000001200147c82 */ /* 0x000fe20008000000 */
[----:B------:R-:W-:Y:S01]  /*58f0*/  UMOV UR21, 0x40000040 ;  /* 0x4000004000157882 */ /* 0x000fe20000000000 */
[----:B------:R-:W-:Y:S01]  /*5900*/  UMOV UR23, 0x40000040 ;  /* 0x4000004000177882 */ /* 0x000fe20000000000 */
        /* <DEDUP_REMOVED lines=14> */
[----:B0-----:R-:W-:-:S13]  /*59f0*/  R2UR UR14, R4 ;  /* 0x00000000040e72ca */ /* 0x001fda00000e0000 */
        /* <DEDUP_REMOVED lines=104> */
[----:B------:R-:W-:Y:S02]  /*6080*/  UIADD3 UR24, UR6, 0xa00, URZ ;  /* 0x00000a0006187890 */ /* 0x000fe4000fffe03f */
[----:B------:R-:W-:-:S04]  /*6090*/  USEL UR19, UR19, 0x26, UP0 ;  /* 0x0000002613137887 */ /* 0x000fc80008000000 */
[----:B------:R-:W-:Y:S01]  /*60a0*/  ULOP3.LUT UR19, UR19, 0x6, URZ, 0xc0, !UPT ;  /* 0x0000000613137892 */ /* 0x000fe2000f8ec03f */
[----:B------:R-:W-:Y:S02]  /*60b0*/  WARPGROUP.DEPBAR.LE gsb0, 0x0 ;  /* 0x00008000000079c5 */ /* 0x000fe40000010000 */
[----:B------:R-:W-:-:S06]  /*60c0*/  WARPGROUP.ARRIVE ;  /* 0x00000000000079c5 */ /* 0x000fcc0000000000 */
[----:B------:R-:W-:Y:S01]  /*60d0*/  HGMMA.64x64x16.F32.BF16 R152, gdesc[UR20], R152, gsb0 ;  /* 0x00e00000149879f0 */ /* 0x000fe20008001898 */
[----:B------:R-:W-:Y:S01]  /*60e0*/  UMOV UR20, 0xa00 ;  /* 0x00000a0000147882 */ /* 0x000fe20000000000 */
[----:B------:R-:W-:Y:S01]  /*60f0*/  UMOV UR21, 0x40000040 ;  /* 0x4000004000157882 */ /* 0x000fe20000000000 */
[----:B------:R-:W-:Y:S01]  /*6100*/  USEL UR20, UR20, 0x980, UP0 ;  /* 0x0000098014147887 */ /* 0x000fe20008000000 */
[----:B------:R-:W-:-:S03]  /*6110*/  UMOV UR23, 0x40000040 ;  /* 0x4000004000177882 */ /* 0x000fc60000000000 */
[----:B------:R-:W-:-:S04]  /*6120*/  ULOP3.LUT UR20, UR20, 0xa00, URZ, 0xc0, !UPT ;  /* 0x00000a0014147892 */ /* 0x000fc8000f8ec03f */
[----:B------:R-:W-:Y:S02]  /*6130*/  UIADD3 UR22, UR19, UR20, UR6 ;  /* 0x0000001413167290 */ /* 0x000fe4000fffe006 */
[----:B------:R-:W-:-:S05]  /*6140*/  UIADD3 UR19, UR19, UR20, UR11 ;  /* 0x0000001413137290 */ /* 0x000fca000fffe00b */
[----:B------:R-:W-:Y:S02]  /*6150*/  UMOV UR20, UR22 ;  /* 0x0000001600147c82 */ /* 0x000fe40008000000 */
[----:B------:R-:W-:Y:S01]  /*6160*/  UMOV UR22, UR19 ;  /* 0x0000001300167c82 */ /* 0x000fe20008000000 */
        /* <DEDUP_REMOVED lines=117> */
.L_x_203:
[----:B------:R-:W-:Y:S01]  /*68c0*/  ULDC UR11, c[0x0][0xad0] ;  /* 0x0002b400000b7ab9 */ /* 0x000fe20000000800 */
[----:B------:R-:W-:Y:S01]  /*68d0*/  UMOV UR15, 0x40000040 ;  /* 0x40000040000f7882 */ /* 0x000fe20000000000 */
        /* <DEDUP_REMOVED lines=14> */
[----:B------:R-:W1:Y:S01]  /*69c0*/  MUFU.TANH R194, R194 ;  /* 0x000000c200c27308 */ /* 0x000e620000002400 */
[----:B------:R-:W-:Y:S01]  /*69d0*/  FMUL.FTZ R153, R177, UR11 ;  /* 0x0000000bb1997c20 */ /* 0x000fe20008410000 */
[----:B------:R-:W-:Y:S01]  /*69e0*/  FMUL.FTZ R12, R155, UR11 ;  /* 0x0000000b9b0c7c20 */ /* 0x000fe20008410000 */
[----:B------:R-:W-:Y:S01]  /*69f0*/  FMUL.FTZ R155, R180, UR11 ;  /* 0x0000000bb49b7c20 */ /* 0x000fe20008410000 */
[----:B------:R-:W-:Y:S01]  /*6a00*/  FMUL.FTZ R14, R158, UR11 ;  /* 0x0000000b9e0e7c20 */ /* 0x000fe20008410000 */
[----:B------:R-:W-:Y:S01]  /*6a10*/  FMUL.FTZ R158, R181, UR11 ;  /* 0x0000000bb59e7c20 */ /* 0x000fe20008410000 */
[----:B------:R-:W-:Y:S01]  /*6a20*/  FMUL.FTZ R20, R159, UR11 ;  /* 0x0000000b9f147c20 */ /* 0x000fe20008410000 */
[----:B------:R-:W-:Y:S01]  /*6a30*/  FMUL.FTZ R160, R162, UR11 ;  /* 0x0000000ba2a07c20 */ /* 0x000fe20008410000 */
[----:B------:R-:W2:Y:S01]  /*6a40*/  MUFU.TANH R154, R154 ;  /* 0x0000009a009a7308 */ /* 0x000ea20000002400 */
[----:B0-----:R-:W-:Y:S01]  /*6a50*/  FMNMX.FTZ R5, R152, R11, !PT ;  /* 0x0000000b98057209 */ /* 0x001fe20007810000 */
[----:B------:R-:W-:Y:S01]  /*6a60*/  FMUL.FTZ R162, R163, UR11 ;  /* 0x0000000ba3a27c20 */ /* 0x000fe20008410000 */
[----:B------:R-:W-:Y:S01]  /*6a70*/  FMUL.FTZ R164, R166, UR11 ;  /* 0x0000000ba6a47c20 */ /* 0x000fe20008410000 */
[----:B------:R-:W-:Y:S01]  /*6a80*/  FMUL.FTZ R166, R167, UR11 ;  /* 0x0000000ba7a67c20 */ /* 0x000fe20008410000 */
[----:B------:R-:W-:Y:S01]  /*6a90*/  FMUL.FTZ R180, R171, UR11 ;  /* 0x0000000babb47c20 */ /* 0x000fe20008410000 */
[----:B------:R-:W-:Y:S01]  /*6aa0*/  FMUL.FTZ R196, R174, UR11 ;  /* 0x0000000baec47c20 */ /* 0x000fe20008410000 */
[----:B------:R-:W-:Y:S01]  /*6ab0*/  FMUL.FTZ R228, R175, UR11 ;  /* 0x0000000bafe47c20 */ /* 0x000fe20008410000 */
[----:B------:R-:W0:Y:S01]  /*6ac0*/  MUFU.TANH R156, R156 ;  /* 0x0000009c009c7308 */ /* 0x000e220000002400 */
[----:B-1----:R-:W-:Y:S01]  /*6ad0*/  FMNMX.FTZ R5, R194, R5, !PT ;  /* 0x00000005c2057209 */ /* 0x002fe20007810000 */
[----:B------:R-:W-:Y:S01]  /*6ae0*/  FMUL.FTZ R157, R178, UR11 ;  /* 0x0000000bb29d7c20 */ /* 0x000fe20008410000 */
[----:B------:R-:W-:Y:S01]  /*6af0*/  FMUL.FTZ R159, R179, UR11 ;  /* 0x0000000bb39f7c20 */ /* 0x000fe20008410000 */
[----:B------:R-:W-:Y:S01]  /*6b00*/  FMUL.FTZ R161, R182, UR11 ;  /* 0x0000000bb6a17c20 */ /* 0x000fe20008410000 */
[----:B------:R-:W-:-:S03]  /*6b10*/  FMUL.FTZ R163, R183, UR11 ;  /* 0x0000000bb7a37c20 */ /* 0x000fc60008410000 */
[----:B------:R-:W1:Y:S01]  /*6b20*/  MUFU.TANH R200, R200 ;  /* 0x000000c800c87308 */ /* 0x000e620000002400 */
[----:B--2---:R-:W-:Y:S01]  /*6b30*/  FMNMX.FTZ R7, R154, R5, !PT ;  /* 0x000000059a077209 */ /* 0x004fe20007810000 */
[----:B------:R-:W-:Y:S01]  /*6b40*/  FMUL.FTZ R5, R176, UR11 ;  /* 0x0000000bb0057c20 */ /* 0x000fe20008410000 */
[----:B------:R-:W-:Y:S01]  /*6b50*/  FMUL.FTZ R176, R170, UR11 ;  /* 0x0000000baab07c20 */ /* 0x000fe20008410000 */
[----:B------:R-:W-:-:S04]  /*6b60*/  UIADD3 UR11, UR7, 0x38840, URZ ;  /* 0x00038840070b7890 */ /* 0x000fc8000fffe03f */
[----:B------:R-:W2:Y:S01]  /*6b70*/  MUFU.TANH R202, R202 ;  /* 0x000000ca00ca7308 */ /* 0x000ea20000002400 */
[----:B0-----:R-:W-:Y:S01]  /*6b80*/  FMNMX.FTZ R7, R156, R7, !PT ;  /* 0x000000079c077209 */ /* 0x001fe20007810000 */
[----:B------:R-:W-:-:S06]  /*6b90*/  UPRMT UR11, UR37, 0x654, UR11 ;  /* 0x00000654250b7896 */ /* 0x000fcc000800000b */
[----:B------:R-:W0:Y:S01]  /*6ba0*/  MUFU.TANH R204, R204 ;  /* 0x000000cc00cc7308 */ /* 0x000e220000002400 */
[----:B-1----:R-:W-:Y:S02]  /*6bb0*/  FMNMX.FTZ R7, R200, R7, !PT ;  /* 0x00000007c8077209 */ /* 0x002fe40007810000 */
[----:B------:R-:W-:Y:S01]  /*6bc0*/  SYNCS.ARRIVE.TRANS64.RED.A1T0 RZ, [UR11], RZ ;  /* 0x000000ffffff79a7 */ /* 0x000fe2000810040b */
[----:B------:R-:W-:-:S04]  /*6bd0*/  UMOV UR11, 0x40000040 ;  /* 0x40000040000b7882 */ /* 0x000fc80000000000 */
[----:B------:R-:W1:Y:S01]  /*6be0*/  MUFU.TANH R206, R206 ;  /* 0x000000ce00ce7308 */ /* 0x000e620000002400 */
[----:B--2---:R-:W-:-:S07]  /*6bf0*/  FMNMX.FTZ R7, R202, R7, !PT ;  /* 0x00000007ca077209 */ /* 0x004fce0007810000 */
[----:B------:R-:W2:Y:S01]  /*6c00*/  MUFU.TANH R208, R208 ;  /* 0x000000d000d07308 */ /* 0x000ea20000002400 */
[----:B0-----:R-:W-:-:S07]  /*6c10*/  FMNMX.FTZ R7, R204, R7, !PT ;  /* 0x00000007cc077209 */ /* 0x001fce0007810000 */
[----:B------:R-:W0:Y:S01]  /*6c20*/  MUFU.TANH R210, R210 ;  /* 0x000000d200d27308 */ /* 0x000e220000002400 */
[----:B-1----:R-:W-:-:S07]  /*6c30*/  FMNMX.FTZ R7, R206, R7, !PT ;  /* 0x00000007ce077209 */ /* 0x002fce0007810000 */
        /* <DEDUP_REMOVED lines=15> */
[----:B0-----:R-:W-:-:S05]  /*6d30*/  FMNMX.FTZ R7, R158, R7, !PT ;  /* 0x000000079e077209 */ /* 0x001fca0007810000 */
[----:B------:R-:W0:Y:S02]  /*6d40*/  SHFL.BFLY PT, R4, R7, 0x2, 0x1f ;  /* 0x0c401f0007047f89 */ /* 0x000e2400000e0000 */
[----:B------:R-:W3:Y:S01]  /*6d50*/  MUFU.TANH R14, R14 ;  /* 0x0000000e000e7308 */ /* 0x000ee20000002400 */
[----:B-1----:R-:W-:-:S07]  /*6d60*/  FMNMX.FTZ R13, R9, R10, !PT ;  /* 0x0000000a090d7209 */ /* 0x002fce0007810000 */
[----:B------:R-:W1:Y:S01]  /*6d70*/  MUFU.TANH R20, R20 ;  /* 0x0000001400147308 */ /* 0x000e620000002400 */
[----:B--2---:R-:W-:-:S07]  /*6d80*/  FMNMX.FTZ R13, R12, R13, !PT ;  /* 0x0000000d0c0d7209 */ /* 0x004fce0007810000 */
[----:B------:R-:W2:Y:S01]  /*6d90*/  MUFU.TANH R160, R160 ;  /* 0x000000a000a07308 */ /* 0x000ea20000002400 */
[----:B---3--:R-:W-:Y:S02]  /*6da0*/  FMNMX.FTZ R13, R14, R13, !PT ;  /* 0x0000000d0e0d7209 */ /* 0x008fe40007810000 */
[----:B0-----:R-:W-:-:S05]  /*6db0*/  FMNMX.FTZ R4, R7, R4, !PT ;  /* 0x0000000407047209 */ /* 0x001fca0007810000 */
[----:B------:R-:W0:Y:S01]  /*6dc0*/  MUFU.TANH R162, R162 ;  /* 0x000000a200a27308 */ /* 0x000e220000002400 */
[----:B-1----:R-:W-:Y:S01]  /*6dd0*/  FMNMX.FTZ R13, R20, R13, !PT ;  /* 0x0000000d140d7209 */ /* 0x002fe20007810000 */
[----:B------:R-:W1:Y:S01]  /*6de0*/  LDC R7, c[0x0][0xa80] ;  /* 0x0002a000ff077b82 */ /* 0x000e620000000800 */
[----:B------:R-:W3:Y:S05]  /*6df0*/  SHFL.BFLY PT, R15, R4, 0x1, 0x1f ;  /* 0x0c201f00040f7f89 */ /* 0x000eea00000e0000 */
[----:B------:R-:W4:Y:S01]  /*6e00*/  MUFU.TANH R164, R164 ;  /* 0x000000a400a47308 */ /* 0x000f220000002400 */
[----:B--2---:R-:W-:-:S07]  /*6e10*/  FMNMX.FTZ R13, R160, R13, !PT ;  /* 0x0000000da00d7209 */ /* 0x004fce0007810000 */
[----:B------:R-:W2:Y:S01]  /*6e20*/  MUFU.TANH R166, R166 ;  /* 0x000000a600a67308 */ /* 0x000ea20000002400 */
[----:B0-----:R-:W-:-:S07]  /*6e30*/  FMNMX.FTZ R13, R162, R13, !PT ;  /* 0x0000000da20d7209 */ /* 0x001fce0007810000 */
[----:B------:R-:W0:Y:S01]  /*6e40*/  MUFU.TANH R176, R176 ;  /* 0x000000b000b07308 */ /* 0x000e220000002400 */
[----:B----4-:R-:W-:Y:S02]  /*6e50*/  FMNMX.FTZ R13, R164, R13, !PT ;  /* 0x0000000da40d7209 */ /* 0x010fe40007810000 */
[----:B---3--:R-:W-:-:S05]  /*6e60*/  FMNMX.FTZ R4, R4, R15, !PT ;  /* 0x0000000f04047209 */ /* 0x008fca0007810000 */
[----:B------:R-:W3:Y:S01]  /*6e70*/  MUFU.TANH R180, R180 ;  /* 0x000000b400b47308 */ /* 0x000ee20000002400 */
[----:B--2---:R-:W-:Y:S01]  /*6e80*/  FMNMX.FTZ R13, R166, R13, !PT ;  /* 0x0000000da60d7209 */ /* 0x004fe20007810000 */
[C---:B------:R-:W-:Y:S01]  /*6e90*/  FADD.FTZ R168, -R4.reuse, R11 ;  /* 0x0000000b04a87221 */ /* 0x040fe20000010100 */
[----:B-1----:R-:W-:-:S03]  /*6ea0*/  FMUL.FTZ R165, R4, R7 ;  /* 0x0000000704a57220 */ /* 0x002fc60000410000 */
[-C--:B------:R-:W-:Y:S01]  /*6eb0*/  FMUL.FTZ R11, R168, R7.reuse ;  /* 0x00000007a80b7220 */ /* 0x080fe20000410000 */
[--C-:B------:R-:W-:Y:S01]  /*6ec0*/  FFMA.FTZ R168, R152, R7, -R165.reuse ;  /* 0x0000000798a87223 */ /* 0x100fe200000108a5 */
[----:B------:R-:W1:Y:S01]  /*6ed0*/  MUFU.TANH R196, R196 ;  /* 0x000000c400c47308 */ /* 0x000e620000002400 */
[----:B0-----:R-:W-:Y:S01]  /*6ee0*/  FMNMX.FTZ R13, R176, R13, !PT ;  /* 0x0000000db00d7209 */ /* 0x001fe20007810000 */
[-CC-:B------:R-:W-:Y:S01]  /*6ef0*/  FFMA.FTZ R175, R5, R7.reuse, -R165.reuse ;  /* 0x0000000705af7223 */ /* 0x180fe200000108a5 */
[-CC-:B------:R-:W-:Y:S01]  /*6f00*/  FFMA.FTZ R194, R194, R7.reuse, -R165.reuse ;  /* 0x00000007c2c27223 */ /* 0x180fe200000108a5 */
[-CC-:B------:R-:W-:Y:S01]  /*6f10*/  FFMA.FTZ R177, R155, R7.reuse, -R165.reuse ;  /* 0x000000079bb17223 */ /* 0x180fe200000108a5 */
[----:B------:R-:W-:Y:S02]  /*6f20*/  IMAD.U32 R155, RZ, RZ, UR10 ;  /* 0x0000000aff9b7e24 */ /* 0x000fe4000f8e00ff */
[-CC-:B------:R-:W-:Y:S01]  /*6f30*/  FFMA.FTZ R173, R198, R7.reuse, -R165.reuse ;  /* 0x00000007c6ad7223 */ /* 0x180fe200000108a5 */
[--C-:B------:R-:W-:Y:S01]  /*6f40*/  FFMA.FTZ R15, R154, R7, -R165.reuse ;  /* 0x000000079a0f7223 */ /* 0x100fe200000108a5 */
[----:B------:R-:W0:Y:S01]  /*6f50*/  MUFU.TANH R228, R228 ;  /* 0x000000e400e47308 */ /* 0x000e220000002400 */
[----:B---3--:R-:W-:Y:S01]  /*6f60*/  FMNMX.FTZ R13, R180, R13, !PT ;  /* 0x0000000db40d7209 */ /* 0x008fe20007810000 */
[-CC-:B------:R-:W-:Y:S01]  /*6f70*/  FFMA.FTZ R170, R156, R7.reuse, -R165.reuse ;  /* 0x000000079caa7223 */ /* 0x180fe200000108a5 */
[-CC-:B------:R-:W-:Y:S01]  /*6f80*/  FFMA.FTZ R21, R200, R7.reuse, -R165.reuse ;  /* 0x00000007c8157223 */ /* 0x180fe200000108a5 */
[-CC-:B------:R-:W-:Y:S01]  /*6f90*/  FFMA.FTZ R172, R202, R7.reuse, -R165.reuse ;  /* 0x00000007caac7223 */ /* 0x180fe200000108a5 */
[-CC-:B------:R-:W-:Y:S01]  /*6fa0*/  FFMA.FTZ R169, R204, R7.reuse, -R165.reuse ;  /* 0x00000007cca97223 */ /* 0x180fe200000108a5 */
[-CC-:B------:R-:W-:Y:S01]  /*6fb0*/  FFMA.FTZ R174, R206, R7.reuse, -R165.reuse ;  /* 0x00000007ceae7223 */ /* 0x180fe200000108a5 */
[--C-:B------:R-:W-:Y:S01]  /*6fc0*/  FFMA.FTZ R171, R208, R7, -R165.reuse ;  /* 0x00000007d0ab7223 */ /* 0x100fe200000108a5 */
[----:B------:R-:W2:Y:S01]  /*6fd0*/  MUFU.TANH R157, R157 ;  /* 0x0000009d009d7308 */ /* 0x000ea20000002400 */
[----:B-1----:R-:W-:Y:S01]  /*6fe0*/  FMNMX.FTZ R13, R196, R13, !PT ;  /* 0x0000000dc40d7209 */ /* 0x002fe20007810000 */
[-CC-:B------:R-:W-:Y:S01]  /*6ff0*/  FFMA.FTZ R178, R210, R7.reuse, -R165.reuse ;  /* 0x00000007d2b27223 */ /* 0x180fe200000108a5 */
[-CC-:B------:R-:W-:Y:S01]  /*7000*/  FFMA.FTZ R182, R212, R7.reuse, -R165.reuse ;  /* 0x00000007d4b67223 */ /* 0x180fe200000108a5 */
[----:B------:R-:W-:Y:S01]  /*7010*/  FFMA.FTZ R158, R158, R7, -R165 ;  /* 0x000000079e9e7223 */ /* 0x000fe200000108a5 */
[----:B------:R-:W-:-:S03]  /*7020*/  ULEA UR10, UR36, UR5, 0xc ;  /* 0x00000005240a7291 */ /* 0x000fc6000f8e603f */
[----:B------:R-:W1:Y:S01]  /*7030*/  MUFU.TANH R159, R159 ;  /* 0x0000009f009f7308 */ /* 0x000e620000002400 */
[----:B0-----:R-:W-:Y:S01]  /*7040*/  FMNMX.FTZ R152, R228, R13, !PT ;  /* 0x0000000de4987209 */ /* 0x001fe20007810000 */
[----:B------:R-:W-:-:S06]  /*7050*/  UIADD3 UR14, UR10, 0x80, URZ ;  /* 0x000000800a0e7890 */ /* 0x000fcc000fffe03f */
[----:B------:R-:W0:Y:S01]  /*7060*/  MUFU.TANH R161, R161 ;  /* 0x000000a100a17308 */ /* 0x000e220000002400 */
[----:B--2---:R-:W-:-:S07]  /*7070*/  FMNMX.FTZ R152, R157, R152, !PT ;  /* 0x000000989d987209 */ /* 0x004fce0007810000 */
[----:B------:R-:W2:Y:S01]  /*7080*/  MUFU.TANH R163, R163 ;  /* 0x000000a300a37308 */ /* 0x000ea20000002400 */
[----:B-1----:R-:W-:-:S07]  /*7090*/  FMNMX.FTZ R152, R159, R152, !PT ;  /* 0x000000989f987209 */ /* 0x002fce0007810000 */
[----:B------:R-:W1:Y:S01]  /*70a0*/  MUFU.EX2 R11, R11 ;  /* 0x0000000b000b7308 */ /* 0x000e620000000800 */
[----:B0-----:R-:W-:-:S07]  /*70b0*/  FMNMX.FTZ R152, R161, R152, !PT ;  /* 0x00000098a1987209 */ /* 0x001fce0007810000 */
[----:B------:R0:W-:Y:S01]  /*70c0*/  MUFU.EX2 R13, R194 ;  /* 0x000000c2000d7308 */ /* 0x0001e20000000800 */
[----:B--2---:R-:W-:-:S05]  /*70d0*/  FMNMX.FTZ R152, R163, R152, !PT ;  /* 0x00000098a3987209 */ /* 0x004fca0007810000 */
[----:B------:R-:W2:Y:S02]  /*70e0*/  SHFL.BFLY PT, R167, R152, 0x2, 0x1f ;  /* 0x0c401f0098a77f89 */ /* 0x000ea400000e0000 */
[----:B------:R-:W-:Y:S01]  /*70f0*/  MUFU.EX2 R168, R168 ;  /* 0x000000a800a87308 */ /* 0x000fe20000000800 */
[----:B0-----:R-:W-:Y:S01]  /*7100*/  FFMA.FTZ R194, R153, R7, -R165 ;  /* 0x0000000799c27223 */ /* 0x001fe200000108a5 */
[-C--:B-1----:R-:W-:Y:S01]  /*7110*/  FMUL.FTZ R24, R24, R11.reuse ;  /* 0x0000000b18187220 */ /* 0x082fe20000410000 */
        /* <DEDUP_REMOVED lines=13> */
[----:B------:R-:W0:Y:S01]  /*71f0*/  MUFU.EX2 R170, R170 ;  /* 0x000000aa00aa7308 */ /* 0x000e220000000800 */
[-C--:B------:R-:W-:Y:S01]  /*7200*/  FMUL.FTZ R49, R49, R11.reuse ;  /* 0x0000000b31317220 */ /* 0x080fe20000410000 */
[-C--:B------:R-:W-:Y:S01]  /*7210*/  FMUL.FTZ R52, R52, R11.reuse ;  /* 0x0000000b34347220 */ /* 0x080fe20000410000 */
[-C--:B------:R-:W-:Y:S01]  /*7220*/  FMUL.FTZ R53, R53, R11.reuse ;  /* 0x0000000b35357220 */ /* 0x080fe20000410000 */
[-C--:B------:R-:W-:Y:S01]  /*7230*/  FMUL.FTZ R56, R56, R11.reuse ;  /* 0x0000000b38387220 */ /* 0x080fe20000410000 */
[----:B------:R-:W-:Y:S01]  /*7240*/  FMUL.FTZ R57, R57, R11 ;  /* 0x0000000b39397220 */ /* 0x000fe20000410000 */
[----:B--2---:R-:W-:Y:S01]  /*7250*/  FMNMX.FTZ R167, R152, R167, !PT ;  /* 0x000000a798a77209 */ /* 0x004fe20007810000 */
[-C--:B------:R-:W-:Y:S01]  /*7260*/  FMUL.FTZ R60, R60, R11.reuse ;  /* 0x0000000b3c3c7220 */ /* 0x080fe20000410000 */
[----:B------:R-:W-:Y:S01]  /*7270*/  MUFU.EX2 R21, R21 ;  /* 0x0000001500157308 */ /* 0x000fe20000000800 */
[-C--:B------:R-:W-:Y:S01]  /*7280*/  FMUL.FTZ R61, R61, R11.reuse ;  /* 0x0000000b3d3d7220 */ /* 0x080fe20000410000 */
[-C--:B------:R-:W-:Y:S01]  /*7290*/  FMUL.FTZ R64, R64, R11.reuse ;  /* 0x0000000b40407220 */ /* 0x080fe20000410000 */
[----:B------:R-:W1:Y:S01]  /*72a0*/  SHFL.BFLY PT, R152, R167, 0x1, 0x1f ;  /* 0x0c201f00a7987f89 */ /* 0x000e6200000e0000 */
[-C--:B------:R-:W-:Y:S01]  /*72b0*/  FMUL.FTZ R65, R65, R11.reuse ;  /* 0x0000000b41417220 */ /* 0x080fe20000410000 */
[-C--:B------:R-:W-:Y:S01]  /*72c0*/  FMUL.FTZ R68, R68, R11.reuse ;  /* 0x0000000b44447220 */ /* 0x080fe20000410000 */
[-C--:B------:R-:W-:Y:S01]  /*72d0*/  FMUL.FTZ R69, R69, R11.reuse ;  /* 0x0000000b45457220 */ /* 0x080fe20000410000 */
[----:B------:R-:W-:Y:S01]  /*72e0*/  FMUL.FTZ R72, R72, R11 ;  /* 0x0000000b48487220 */ /* 0x000fe20000410000 */
[----:B------:R-:W2:Y:S01]  /*72f0*/  MUFU.EX2 R172, R172 ;  /* 0x000000ac00ac7308 */ /* 0x000ea20000000800 */
[----:B0-----:R-:W-:Y:S01]  /*7300*/  F2FP.BF16.F32.PACK_AB R154, R170, R15 ;  /* 0x0000000faa9a723e */ /* 0x001fe200000010ff */
        /* <DEDUP_REMOVED lines=13> */
[----:B------:R-:W-:Y:S01]  /*73e0*/  FMUL.FTZ R97, R97, R11 ;  /* 0x0000000b61617220 */ /* 0x000fe20000410000 */
[----:B------:R-:W-:Y:S01]  /*73f0*/  MUFU.EX2 R174, R174 ;  /* 0x000000ae00ae7308 */ /* 0x000fe20000000800 */
[----:B--2---:R-:W-:Y:S01]  /*7400*/  F2FP.BF16.F32.PACK_AB R156, R172, R21 ;  /* 0x00000015ac9c723e */ /* 0x004fe200000010ff */
[-C--:B------:R-:W-:Y:S01]  /*7410*/  FMUL.FTZ R100, R100, R11.reuse ;  /* 0x0000000b64647220 */ /* 0x080fe20000410000 */
[----:B-1----:R-:W-:Y:S01]  /*7420*/  FMNMX.FTZ R5, R167, R152, !PT ;  /* 0x00000098a7057209 */ /* 0x002fe20007810000 */
[-C--:B------:R-:W-:Y:S01]  /*7430*/  FMUL.FTZ R101, R101, R11.reuse ;  /* 0x0000000b65657220 */ /* 0x080fe20000410000 */
[-C--:B------:R-:W-:Y:S01]  /*7440*/  FMUL.FTZ R104, R104, R11.reuse ;  /* 0x0000000b68687220 */ /* 0x080fe20000410000 */
[-C--:B------:R-:W-:Y:S01]  /*7450*/  FMUL.FTZ R105, R105, R11.reuse ;  /* 0x0000000b69697220 */ /* 0x080fe20000410000 */
[----:B------:R-:W-:Y:S01]  /*7460*/  FMUL.FTZ R108, R108, R11 ;  /* 0x0000000b6c6c7220 */ /* 0x000fe20000410000 */
[C---:B------:R-:W-:Y:S01]  /*7470*/  FADD.FTZ R152, -R5.reuse, R10 ;  /* 0x0000000a05987221 */ /* 0x040fe20000010100 */
[----:B------:R-:W-:Y:S01]  /*7480*/  FMUL.FTZ R153, R5, R7 ;  /* 0x0000000705997220 */ /* 0x000fe20000410000 */
[----:B------:R-:W-:Y:S01]  /*7490*/  MUFU.EX2 R171, R171 ;  /* 0x000000ab00ab7308 */ /* 0x000fe20000000800 */
[----:B------:R-:W-:Y:S01]  /*74a0*/  FMUL.FTZ R109, R109, R11 ;  /* 0x0000000b6d6d7220 */ /* 0x000fe20000410000 */
[-C--:B------:R-:W-:Y:S01]  /*74b0*/  FMUL.FTZ R152, R152, R7.reuse ;  /* 0x0000000798987220 */ /* 0x080fe20000410000 */
[-CC-:B------:R-:W-:Y:S01]  /*74c0*/  FFMA.FTZ R198, R9, R7.reuse, -R153.reuse ;  /* 0x0000000709c67223 */ /* 0x180fe20000010899 */
[-CC-:B------:R-:W-:Y:S01]  /*74d0*/  FFMA.FTZ R9, R12, R7.reuse, -R153.reuse ;  /* 0x000000070c097223 */ /* 0x180fe20000010899 */
[-CC-:B------:R-:W-:Y:S01]  /*74e0*/  FFMA.FTZ R12, R14, R7.reuse, -R153.reuse ;  /* 0x000000070e0c7223 */ /* 0x180fe20000010899 */
[-CC-:B------:R-:W-:Y:S01]  /*74f0*/  FFMA.FTZ R181, R20, R7.reuse, -R153.reuse ;  /* 0x0000000714b57223 */ /* 0x180fe20000010899 */
[-CC-:B------:R-:W-:Y:S01]  /*7500*/  FFMA.FTZ R14, R160, R7.reuse, -R153.reuse ;  /* 0x00000007a00e7223 */ /* 0x180fe20000010899 */
[----:B------:R0:W1:Y:S01]  /*7510*/  MUFU.EX2 R179, R152 ;  /* 0x0000009800b37308 */ /* 0x0000620000000800 */
        /* <DEDUP_REMOVED lines=8> */
[----:B0-----:R-:W-:-:S02]  /*75a0*/  IMAD.MOV R152, RZ, RZ, -R22 ;  /* 0x000000ffff987224 */ /* 0x001fc400078e0a16 */
[-CC-:B------:R-:W-:Y:S01]  /*75b0*/  FFMA.FTZ R199, R159, R7.reuse, -R153.reuse ;  /* 0x000000079fc77223 */ /* 0x180fe20000010899 */
[-CC-:B------:R-:W-:Y:S01]  /*75c0*/  FFMA.FTZ R200, R161, R7.reuse, -R153.reuse ;  /* 0x00000007a1c87223 */ /* 0x180fe20000010899 */
[----:B------:R-:W-:Y:S01]  /*75d0*/  FFMA.FTZ R201, R163, R7, -R153 ;  /* 0x00000007a3c97223 */ /* 0x000fe20000010899 */
[----:B------:R-:W-:Y:S01]  /*75e0*/  MUFU.EX2 R198, R198 ;  /* 0x000000c600c67308 */ /* 0x000fe20000000800 */
[----:B------:R-:W-:Y:S01]  /*75f0*/  ISETP.NE.AND P2, PT, R19, R152, PT ;  /* 0x000000981300720c */ /* 0x000fe20003f45270 */
[-C--:B------:R-:W-:Y:S01]  /*7600*/  FMUL.FTZ R112, R112, R11.reuse ;  /* 0x0000000b70707220 */ /* 0x080fe20000410000 */
[----:B------:R-:W-:Y:S01]  /*7610*/  FMUL.FTZ R113, R113, R11 ;  /* 0x0000000b71717220 */ /* 0x000fe20000410000 */
[-C--:B-1----:R-:W-:Y:S01]  /*7620*/  FMUL.FTZ R26, R26, R179.reuse ;  /* 0x000000b31a1a7220 */ /* 0x082fe20000410000 */
        /* <DEDUP_REMOVED lines=8> */
[-C--:B------:R-:W-:Y:S01]  /*76b0*/  FMUL.FTZ R42, R42, R179.reuse ;  /* 0x000000b32a2a7220 */ /* 0x080fe20000410000 */
[----:B------:R-:W-:Y:S01]  /*76c0*/  @!P2 LEA R152, R155, R16, 0x6 ;  /* 0x000000109b98a211 */ /* 0x000fe200078e30ff */
[-C--:B------:R-:W-:Y:S01]  /*76d0*/  FMUL.FTZ R43, R43, R179.reuse ;  /* 0x000000b32b2b7220 */ /* 0x080fe20000410000 */
[----:B------:R-:W-:Y:S01]  /*76e0*/  MUFU.EX2 R12, R12 ;  /* 0x0000000c000c7308 */ /* 0x000fe20000000800 */
[-C--:B------:R-:W-:Y:S01]  /*76f0*/  FMUL.FTZ R46, R46, R179.reuse ;  /* 0x000000b32e2e7220 */ /* 0x080fe20000410000 */
[----:B------:R-:W-:Y:S01]  /*7700*/  @!P2 LEA R152, R152, UR38, 0x2 ;  /* 0x000000269898ac11 */ /* 0x000fe2000f8e10ff */
[-C--:B------:R-:W-:Y:S01]  /*7710*/  FMUL.FTZ R47, R47, R179.reuse ;  /* 0x000000b32f2f7220 */ /* 0x080fe20000410000 */
[-C--:B------:R-:W-:Y:S01]  /*7720*/  FMUL.FTZ R50, R50, R179.reuse ;  /* 0x000000b332327220 */ /* 0x080fe20000410000 */
[-C--:B------:R-:W-:Y:S01]  /*7730*/  FMUL.FTZ R51, R51, R179.reuse ;  /* 0x000000b333337220 */ /* 0x080fe20000410000 */
[-C--:B------:R-:W-:Y:S01]  /*7740*/  FMUL.FTZ R54, R54, R179.reuse ;  /* 0x000000b336367220 */ /* 0x080fe20000410000 */
[----:B------:R-:W-:Y:S01]  /*7750*/  @!P2 STS [R152+0x38400], R11 ;  /* 0x0384000b9800a388 */ /* 0x000fe20000000800 */
[----:B------:R-:W1:Y:S01]  /*7760*/  MUFU.EX2 R181, R181 ;  /* 0x000000b500b57308 */ /* 0x000e620000000800 */
[----:B0-----:R-:W-:Y:S01]  /*7770*/  F2FP.BF16.F32.PACK_AB R153, R9, R198 ;  /* 0x000000c60999723e */ /* 0x001fe200000010ff */
[-C--:B------:R-:W-:Y:S01]  /*7780*/  FMUL.FTZ R55, R55, R179.reuse ;  /* 0x000000b337377220 */ /* 0x080fe20000410000 */
[----:B------:R0:W-:Y:S01]  /*7790*/  @!P2 STS [R152+0x38420], R179 ;  /* 0x038420b39800a388 */ /* 0x0001e20000000800 */
        /* <DEDUP_REMOVED lines=9> */
[----:B0-----:R-:W-:Y:S01]  /*7830*/  F2FP.BF16.F32.PACK_AB R152, R13, R168 ;  /* 0x000000a80d98723e */ /* 0x001fe200000010ff */
[-C--:B------:R-:W-:Y:S01]  /*7840*/  FMUL.FTZ R74, R74, R179.reuse ;  /* 0x000000b34a4a7220 */ /* 0x080fe20000410000 */
[-C--:B------:R-:W-:Y:S01]  /*7850*/  FMUL.FTZ R75, R75, R179.reuse ;  /* 0x000000b34b4b7220 */ /* 0x080fe20000410000 */
[----:B------:R-:W0:Y:S01]  /*7860*/  MUFU.EX2 R183, R183 ;  /* 0x000000b700b77308 */ /* 0x000e220000000800 */
[----:B-1----:R-:W-:Y:S01]  /*7870*/  F2FP.BF16.F32.PACK_AB R155, R181, R12 ;  /* 0x0000000cb59b723e */ /* 0x002fe200000010ff */
[----:B------:R-:W-:Y:S01]  /*7880*/  BAR.SYNC.DEFER_BLOCKING 0xf, 0x100 ;  /* 0x03c4000000007b1d */ /* 0x000fe20000010000 */
        /* <DEDUP_REMOVED lines=13> */
[----:B------:R-:W1:Y:S01]  /*7960*/  MUFU.EX2 R193, R193 ;  /* 0x000000c100c17308 */ /* 0x000e620000000800 */
[----:B0-----:R-:W-:Y:S01]  /*7970*/  F2FP.BF16.F32.PACK_AB R157, R183, R14 ;  /* 0x0000000eb79d723e */ /* 0x001fe200000010ff */
        /* <DEDUP_REMOVED lines=8> */
[----:B------:R-:W-:Y:S01]  /*7a00*/  FMUL.FTZ R115, R115, R179 ;  /* 0x000000b373737220 */ /* 0x000fe20000410000 */
[-C--:B------:R-:W-:Y:S01]  /*7a10*/  FMUL.FTZ R116, R116, R11.reuse ;  /* 0x0000000b74747220 */ /* 0x080fe20000410000 */
[----:B------:R-:W-:Y:S01]  /*7a20*/  FMUL.FTZ R117, R117, R11 ;  /* 0x0000000b75757220 */ /* 0x000fe20000410000 */
[-C--:B------:R-:W-:Y:S01]  /*7a30*/  FMUL.FTZ R118, R118, R179.reuse ;  /* 0x000000b376767220 */ /* 0x080fe20000410000 */
[----:B------:R-:W-:Y:S01]  /*7a40*/  FMUL.FTZ R119, R119, R179 ;  /* 0x000000b377777220 */ /* 0x000fe20000410000 */
[-C--:B------:R-:W-:Y:S01]  /*7a50*/  FMUL.FTZ R120, R120, R11.reuse ;  /* 0x0000000b78787220 */ /* 0x080fe20000410000 */
[----:B------:R-:W-:Y:S01]  /*7a60*/  MUFU.EX2 R173, R173 ;  /* 0x000000ad00ad7308 */ /* 0x000fe20000000800 */
[----:B-1----:R-:W-:Y:S01]  /*7a70*/  F2FP.BF16.F32.PACK_AB R159, R193, R20 ;  /* 0x00000014c19f723e */ /* 0x002fe200000010ff */
[----:B------:R-:W-:Y:S01]  /*7a80*/  FMUL.FTZ R121, R121, R11 ;  /* 0x0000000b79797220 */ /* 0x000fe20000410000 */
[-C--:B------:R-:W-:Y:S01]  /*7a90*/  FMUL.FTZ R122, R122, R179.reuse ;  /* 0x000000b37a7a7220 */ /* 0x080fe20000410000 */
[----:B------:R-:W-:Y:S01]  /*7aa0*/  FMUL.FTZ R123, R123, R179 ;  /* 0x000000b37b7b7220 */ /* 0x000fe20000410000 */
[-C--:B------:R-:W-:Y:S01]  /*7ab0*/  FMUL.FTZ R124, R124, R11.reuse ;  /* 0x0000000b7c7c7220 */ /* 0x080fe20000410000 */
[----:B------:R-:W-:Y:S01]  /*7ac0*/  FMUL.FTZ R125, R125, R11 ;  /* 0x0000000b7d7d7220 */ /* 0x000fe20000410000 */
[----:B------:R-:W-:Y:S01]  /*7ad0*/  FMUL.FTZ R126, R126, R179 ;  /* 0x000000b37e7e7220 */ /* 0x000fe20000410000 */
[----:B------:R-:W1:Y:S01]  /*7ae0*/  MUFU.EX2 R182, R182 ;  /* 0x000000b600b67308 */ /* 0x000e620000000800 */
[----:B0-----:R-:W-:Y:S01]  /*7af0*/  F2FP.BF16.F32.PACK_AB R160, R178, R171 ;  /* 0x000000abb2a0723e */ /* 0x001fe200000010ff */
[----:B------:R-:W-:Y:S01]  /*7b00*/  FMUL.FTZ R127, R127, R179 ;  /* 0x000000b37f7f7220 */ /* 0x000fe20000410000 */
[-C--:B------:R-:W-:Y:S01]  /*7b10*/  FMUL.FTZ R128, R128, R11.reuse ;  /* 0x0000000b80807220 */ /* 0x080fe20000410000 */
[----:B------:R-:W-:Y:S01]  /*7b20*/  FMUL.FTZ R129, R129, R11 ;  /* 0x0000000b81817220 */ /* 0x000fe20000410000 */
[-C--:B------:R-:W-:Y:S01]  /*7b30*/  FMUL.FTZ R130, R130, R179.reuse ;  /* 0x000000b382827220 */ /* 0x080fe20000410000 */
[----:B------:R-:W-:Y:S01]  /*7b40*/  FMUL.FTZ R131, R131, R179 ;  /* 0x000000b383837220 */ /* 0x000fe20000410000 */
[-C--:B------:R-:W-:Y:S01]  /*7b50*/  FMUL.FTZ R132, R132, R11.reuse ;  /* 0x0000000b84847220 */ /* 0x080fe20000410000 */
[----:B------:R-:W-:Y:S01]  /*7b60*/  MUFU.EX2 R176, R176 ;  /* 0x000000b000b07308 */ /* 0x000fe20000000800 */
[----:B------:R-:W-:Y:S01]  /*7b70*/  FMUL.FTZ R133, R133, R11 ;  /* 0x0000000b85857220 */ /* 0x000fe20000410000 */
[-C--:B------:R-:W-:Y:S01]  /*7b80*/  FMUL.FTZ R134, R134, R179.reuse ;  /* 0x000000b386867220 */ /* 0x080fe20000410000 */
[----:B------:R-:W-:Y:S01]  /*7b90*/  FMUL.FTZ R135, R135, R179 ;  /* 0x000000b387877220 */ /* 0x000fe20000410000 */
[-C--:B------:R-:W-:Y:S01]  /*7ba0*/  FMUL.FTZ R136, R136, R11.reuse ;  /* 0x0000000b88887220 */ /* 0x080fe20000410000 */
[----:B------:R-:W-:Y:S01]  /*7bb0*/  FMUL.FTZ R137, R137, R11 ;  /* 0x0000000b89897220 */ /* 0x000fe20000410000 */
[-C--:B------:R-:W-:Y:S01]  /*7bc0*/  FMUL.FTZ R138, R138, R179.reuse ;  /* 0x000000b38a8a7220 */ /* 0x080fe20000410000 */
[----:B------:R-:W-:Y:S01]  /*7bd0*/  FMUL.FTZ R139, R139, R179 ;  /* 0x000000b38b8b7220 */ /* 0x000fe20000410000 */
[----:B------:R-:W0:Y:S01]  /*7be0*/  MUFU.EX2 R195, R195 ;  /* 0x000000c300c37308 */ /* 0x000e220000000800 */
[----:B-1----:R-:W-:Y:S01]  /*7bf0*/  F2FP.BF16.F32.PACK_AB R162, R182, R173 ;  /* 0x000000adb6a2723e */ /* 0x002fe200000010ff */
[-C--:B------:R-:W-:Y:S01]  /*7c00*/  FMUL.FTZ R140, R140, R11.reuse ;  /* 0x0000000b8c8c7220 */ /* 0x080fe20000410000 */
[----:B------:R-:W-:Y:S01]  /*7c10*/  FMUL.FTZ R141, R141, R11 ;  /* 0x0000000b8d8d7220 */ /* 0x000fe20000410000 */
[-C--:B------:R-:W-:Y:S01]  /*7c20*/  FMUL.FTZ R142, R142, R179.reuse ;  /* 0x000000b38e8e7220 */ /* 0x080fe20000410000 */
[----:B------:R-:W-:Y:S01]  /*7c30*/  FMUL.FTZ R143, R143, R179 ;  /* 0x000000b38f8f7220 */ /* 0x000fe20000410000 */
[-C--:B------:R-:W-:Y:S01]  /*7c40*/  FMUL.FTZ R144, R144, R11.reuse ;  /* 0x0000000b90907220 */ /* 0x080fe20000410000 */
[----:B------:R-:W-:Y:S01]  /*7c50*/  FMUL.FTZ R145, R145, R11 ;  /* 0x0000000b91917220 */ /* 0x000fe20000410000 */
[----:B------:R-:W-:Y:S01]  /*7c60*/  MUFU.EX2 R180, R180 ;  /* 0x000000b400b47308 */ /* 0x000fe20000000800 */
[-C--:B------:R-:W-:Y:S01]  /*7c70*/  FMUL.FTZ R146, R146, R179.reuse ;  /* 0x000000b392927220 */ /* 0x080fe20000410000 */
[----:B------:R-:W-:Y:S01]  /*7c80*/  FMUL.FTZ R147, R147, R179 ;  /* 0x000000b393937220 */ /* 0x000fe20000410000 */
[-C--:B------:R-:W-:Y:S01]  /*7c90*/  FMUL.FTZ R148, R148, R11.reuse ;  /* 0x0000000b94947220 */ /* 0x080fe20000410000 */
[----:B------:R-:W-:Y:S01]  /*7ca0*/  FMUL.FTZ R149, R149, R11 ;  /* 0x0000000b95957220 */ /* 0x000fe20000410000 */
[-C--:B------:R-:W-:Y:S01]  /*7cb0*/  FMUL.FTZ R150, R150, R179.reuse ;  /* 0x000000b396967220 */ /* 0x080fe20000410000 */
[----:B------:R-:W-:Y:S01]  /*7cc0*/  FMUL.FTZ R151, R151, R179 ;  /* 0x000000b397977220 */ /* 0x000fe20000410000 */
[----:B------:R1:W-:Y:S01]  /*7cd0*/  STSM.16.M88.4 [R184+0x36400], R152 ;  /* 0x03640098b8007844 */ /* 0x0003e20000000200 */
[----:B------:R-:W2:Y:S01]  /*7ce0*/  MUFU.EX2 R197, R197 ;  /* 0x000000c500c57308 */ /* 0x000ea20000000800 */
[----:B0-----:R-:W-:Y:S01]  /*7cf0*/  F2FP.BF16.F32.PACK_AB R161, R195, R176 ;  /* 0x000000b0c3a1723e */ /* 0x001fe200000010ff */
[----:B------:R-:W-:Y:S01]  /*7d00*/  FFMA.FTZ R6, R11, R6, R168 ;  /* 0x000000060b067223 */ /* 0x000fe200000100a8 */
[----:B------:R-:W-:-:S03]  /*7d10*/  FFMA.FTZ R8, R179, R8, R198 ;  /* 0x00000008b3087223 */ /* 0x000fc600000100c6 */
[----:B------:R-:W-:Y:S01]  /*7d20*/  FADD.FTZ R6, R13, R6 ;  /* 0x000000060d067221 */ /* 0x000fe20000010000 */
[----:B------:R-:W-:Y:S01]  /*7d30*/  FADD.FTZ R9, R9, R8 ;  /* 0x0000000809097221 */ /* 0x000fe20000010000 */
[----:B------:R-:W-:Y:S02]  /*7d40*/  MUFU.EX2 R175, R175 ;  /* 0x000000af00af7308 */ /* 0x000fe40000000800 */
[----:B------:R-:W-:Y:S01]  /*7d50*/  FADD.FTZ R15, R15, R6 ;  /* 0x000000060f0f7221 */ /* 0x000fe20000010000 */
[----:B------:R-:W-:-:S03]  /*7d60*/  FADD.FTZ R12, R12, R9 ;  /* 0x000000090c0c7221 */ /* 0x000fc60000010000 */
[----:B------:R-:W-:Y:S01]  /*7d70*/  FADD.FTZ R170, R170, R15 ;  /* 0x0000000faaaa7221 */ /* 0x000fe20000010000 */
[----:B------:R-:W-:Y:S01]  /*7d80*/  FADD.FTZ R181, R181, R12 ;  /* 0x0000000cb5b57221 */ /* 0x000fe20000010000 */
[----:B------:R-:W0:Y:S01]  /*7d90*/  MUFU.EX2 R194, R194 ;  /* 0x000000c200c27308 */ /* 0x000e220000000800 */
[----:B--2---:R-:W-:Y:S01]  /*7da0*/  F2FP.BF16.F32.PACK_AB R163, R197, R180 ;  /* 0x000000b4c5a3723e */ /* 0x004fe200000010ff */
[----:B------:R-:W-:Y:S01]  /*7db0*/  FADD.FTZ R21, R21, R170 ;  /* 0x000000aa15157221 */ /* 0x000fe20000010000 */
[----:B------:R-:W-:-:S03]  /*7dc0*/  FADD.FTZ R14, R14, R181 ;  /* 0x000000b50e0e7221 */ /* 0x000fc60000010000 */
[----:B------:R-:W-:Y:S01]  /*7dd0*/  FADD.FTZ R172, R172, R21 ;  /* 0x00000015acac7221 */ /* 0x000fe20000010000 */
[----:B------:R-:W-:Y:S01]  /*7de0*/  FADD.FTZ R183, R183, R14 ;  /* 0x0000000eb7b77221 */ /* 0x000fe20000010000 */
[----:B------:R-:W-:Y:S03]  /*7df0*/  MUFU.EX2 R177, R177 ;  /* 0x000000b100b17308 */ /* 0x000fe60000000800 */
[----:B------:R-:W-:-:S04]  /*7e00*/  FADD.FTZ R20, R20, R183 ;  /* 0x000000b714147221 */ /* 0x000fc80000010000 */
[----:B------:R-:W-:Y:S01]  /*7e10*/  FADD.FTZ R193, R193, R20 ;  /* 0x00000014c1c17221 */ /* 0x000fe20000010000 */
[----:B------:R2:W3:Y:S01]  /*7e20*/  MUFU.EX2 R10, R158 ;  /* 0x0000009e000a7308 */ /* 0x0004e20000000800 */
[----:B0-----:R-:W-:Y:S02]  /*7e30*/  F2FP.BF16.F32.PACK_AB R164, R194, R175 ;  /* 0x000000afc2a4723e */ /* 0x001fe400000010ff */
[----:B------:R-:W-:-:S04]  /*7e40*/  FADD.FTZ R176, R176, R193 ;  /* 0x000000c1b0b07221 */ /* 0x000fc80000010000 */
[----:B------:R-:W-:Y:S01]  /*7e50*/  FADD.FTZ R195, R195, R176 ;  /* 0x000000b0c3c37221 */ /* 0x000fe20000010000 */
[----:B------:R-:W-:Y:S01]  /*7e60*/  MUFU.EX2 R196, R196 ;  /* 0x000000c400c47308 */ /* 0x000fe20000000800 */
[----:B--2---:R-:W-:Y:S01]  /*7e70*/  F2FP.BF16.F32.PACK_AB R158, R174, R169 ;  /* 0x000000a9ae9e723e */ /* 0x004fe200000010ff */
[----:B------:R-:W-:Y:S01]  /*7e80*/  FADD.FTZ R169, R169, R172 ;  /* 0x000000aca9a97221 */ /* 0x000fe20000010000 */
[----:B------:R-:W-:-:S03]  /*7e90*/  FADD.FTZ R180, R180, R195 ;  /* 0x000000c3b4b47221 */ /* 0x000fc60000010000 */
[----:B------:R1:W-:Y:S01]  /*7ea0*/  STSM.16.M88.4 [R23], R156 ;  /* 0x0000009c17007844 */ /* 0x0003e20000000200 */
[----:B------:R-:W-:Y:S01]  /*7eb0*/  FADD.FTZ R174, R174, R169 ;  /* 0x000000a9aeae7221 */ /* 0x000fe20000010000 */
[----:B------:R-:W0:Y:S01]  /*7ec0*/  MUFU.EX2 R199, R199 ;  /* 0x000000c700c77308 */ /* 0x000e220000000800 */
[----:B---3--:R-:W-:Y:S01]  /*7ed0*/  F2FP.BF16.F32.PACK_AB R166, R10, R177 ;  /* 0x000000b10aa6723e */ /* 0x008fe200000010ff */
[----:B------:R1:W-:Y:S01]  /*7ee0*/  STSM.16.M88.4 [R186], R160 ;  /* 0x000000a0ba007844 */ /* 0x0003e20000000200 */
[----:B------:R-:W-:Y:S01]  /*7ef0*/  FADD.FTZ R171, R171, R174 ;  /* 0x000000aeabab7221 */ /* 0x000fe20000010000 */
[----:B------:R-:W-:-:S03]  /*7f00*/  FADD.FTZ R197, R197, R180 ;  /* 0x000000b4c5c57221 */ /* 0x000fc60000010000 */
[----:B------:R-:W-:Y:S01]  /*7f10*/  FADD.FTZ R178, R178, R171 ;  /* 0x000000abb2b27221 */ /* 0x000fe20000010000 */
[----:B------:R-:W2:Y:S03]  /*7f20*/  MUFU.EX2 R200, R200 ;  /* 0x000000c800c87308 */ /* 0x000ea60000000800 */
[----:B------:R-:W-:-:S04]  /*7f30*/  FADD.FTZ R173, R173, R178 ;  /* 0x000000b2adad7221 */ /* 0x000fc80000010000 */
[----:B------:R-:W-:Y:S01]  /*7f40*/  FADD.FTZ R182, R182, R173 ;  /* 0x000000adb6b67221 */ /* 0x000fe20000010000 */
[----:B------:R-:W3:Y:S01]  /*7f50*/  MUFU.EX2 R201, R201 ;  /* 0x000000c900c97308 */ /* 0x000ee20000000800 */
[----:B0-----:R-:W-:Y:S01]  /*7f60*/  F2FP.BF16.F32.PACK_AB R165, R199, R196 ;  /* 0x000000c4c7a5723e */ /* 0x001fe200000010ff */
[----:B------:R-:W-:Y:S01]  /*7f70*/  FADD.FTZ R196, R196, R197 ;  /* 0x000000c5c4c47221 */ /* 0x000fe20000010000 */
[----:B------:R-:W-:-:S03]  /*7f80*/  FADD.FTZ R175, R175, R182 ;  /* 0x000000b6afaf7221 */ /* 0x000fc60000010000 */
[----:B------:R-:W-:Y:S01]  /*7f90*/  FADD.FTZ R199, R199, R196 ;  /* 0x000000c4c7c77221 */ /* 0x000fe20000010000 */
[----:B------:R-:W-:-:S03]  /*7fa0*/  FADD.FTZ R194, R194, R175 ;  /* 0x000000afc2c27221 */ /* 0x000fc60000010000 */
[----:B--2---:R-:W-:Y:S01]  /*7fb0*/  FADD.FTZ R8, R200, R199 ;  /* 0x000000c7c8087221 */ /* 0x004fe20000010000 */
[----:B------:R-:W-:-:S04]  /*7fc0*/  FADD.FTZ R177, R177, R194 ;  /* 0x000000c2b1b17221 */ /* 0x000fc80000010000 */
[----:B------:R-:W-:Y:S01]  /*7fd0*/  FADD.FTZ R6, R10, R177 ;  /* 0x000000b10a067221 */ /* 0x000fe20000010000 */
[C---:B---3--:R-:W-:Y:S01]  /*7fe0*/  F2FP.BF16.F32.PACK_AB R167, R201.reuse, R200 ;  /* 0x000000c8c9a7723e */ /* 0x048fe200000010ff */
[----:B------:R-:W-:-:S04]  /*7ff0*/  FADD.FTZ R8, R201, R8 ;  /* 0x00000008c9087221 */ /* 0x000fc80000010000 */
[----:B------:R1:W-:Y:S01]  /*8000*/  STSM.16.M88.4 [R185], R164 ;  /* 0x000000a4b9007844 */ /* 0x0003e20000000200 */
[----:B------:R-:W-:-:S06]  /*8010*/  WARPGROUP.ARRIVE ;  /* 0x00000000000079c5 */ /* 0x000fcc0000000000 */
[----:B------:R-:W-:Y:S01]  /*8020*/  HGMMA.64x256x16.F32.BF16 R24, R152, gdesc[UR8].tnspB, R24, gsb0 ;  /* 0x43e0000898187df0 */ /* 0x000fe20008001818 */
        /* <DEDUP_REMOVED lines=22> */
[----:B0-----:R-:W0:Y:S02]  /*8190*/  FENCE.VIEW.ASYNC.S ;  /* 0x00000000000073c6 */ /* 0x001e240000000000 */
[----:B0-----:R-:W-:Y:S01]  /*81a0*/  NOP ;  /* 0x0000000000007918 */ /* 0x001fe20000000000 */
[----:B------:R-:W-:Y:S06]  /*81b0*/  BAR.ARV 0xe, 0x100 ;  /* 0x0384000000007b1d */ /* 0x000fec0000002000 */
[----:B-1----:R-:W-:Y:S05]  /*81c0*/  @!P0 BRA `(.L_x_204) ;  /* 0x0000000000048947 */ /* 0x002fea0003800000 */
[----:B------:R-:W-:Y:S01]  /*81d0*/  BPT.TRAP 0x1 ;  /* 0x000000040000795c */ /* 0x000fe20000300000 */
.L_x_204:
[----:B------:R-:W-:Y:S01]  /*81e0*/  UIADD3 UR7, UR7, 0x38860, URZ ;  /* 0x0003886007077890 */ /* 0x000fe2000fffe03f */
[----:B------:R-:W-:Y:S01]  /*81f0*/  IMAD.MOV.U32 R10, RZ, RZ, R5 ;  /* 0x000000ffff0a7224 */ /* 0x000fe200078e0005 */
[----:B------:R-:W-:Y:S01]  /*8200*/  UMOV UR10, UR36 ;  /* 0x00000024000a7c82 */ /* 0x000fe20008000000 */
[----:B------:R-:W-:Y:S01]  /*8210*/  IMAD.MOV.U32 R11, RZ, RZ, R4 ;  /* 0x000000ffff0b7224 */ /* 0x000fe200078e0004 */
[----:B------:R-:W-:-:S09]  /*8220*/  UPRMT UR7, UR37, 0x654, UR7 ;  /* 0x0000065425077896 */ /* 0x000fd20008000007 */
[----:B------:R-:W-:Y:S01]  /*8230*/  SYNCS.ARRIVE.TRANS64.RED.A1T0 RZ, [UR7], RZ ;  /* 0x000000ffffff79a7 */ /* 0x000fe20008100407 */
[----:B------:R-:W-:Y:S05]  /*8240*/  @P1 BRA `(.L_x_205) ;  /* 0xffffffd0005c1947 */ /* 0x000fea000383ffff */
.L_x_194:
[----:B------:R-:W0:Y:S01]  /*8250*/  SHFL.BFLY PT, R3, R6, 0x2, 0x1f ;  /* 0x0c401f0006037f89 */ /* 0x000e2200000e0000 */
[----:B------:R-:W-:Y:S02]  /*8260*/  IMAD.MOV R14, RZ, RZ, -R22 ;  /* 0x000000ffff0e7224 */ /* 0x000fe400078e0a16 */
[----:B------:R-:W-:Y:S01]  /*8270*/  IMAD.U32 R13, RZ, RZ, UR36 ;  /* 0x00000024ff0d7e24 */ /* 0x000fe2000f8e00ff */
[----:B------:R-:W1:Y:S01]  /*8280*/  SHFL.BFLY PT, R9, R8, 0x2, 0x1f ;  /* 0x0c401f0008097f89 */ /* 0x000e6200000e0000 */
[----:B------:R-:W-:Y:S01]  /*8290*/  UIADD3 UR36, UR36, 0x1, URZ ;  /* 0x0000000124247890 */ /* 0x000fe2000fffe03f */
[----:B------:R-:W-:Y:S08]  /*82a0*/  BAR.ARV 0x8, 0x100 ;  /* 0x0204000000007b1d */ /* 0x000ff00000002000 */
[----:B------:R-:W-:Y:S01]  /*82b0*/  BAR.SYNC.DEFER_BLOCKING 0xf, 0x100 ;  /* 0x03c4000000007b1d */ /* 0x000fe20000010000 */
[----:B------:R-:W-:Y:S01]  /*82c0*/  ISETP.NE.AND P2, PT, R19, R14, PT ;  /* 0x0000000e1300720c */ /* 0x000fe20003f45270 */
[----:B------:R-:W-:Y:S01]  /*82d0*/  UISETP.NE.AND UP0, UPT, UR36, 0x2, UPT ;  /* 0x000000022400788c */ /* 0x000fe2000bf05270 */
[----:B------:R-:W-:-:S03]  /*82e0*/  VIADD R207, R207, 0x1 ;  /* 0x00000001cfcf7836 */ /* 0x000fc60000000000 */
[----:B------:R-:W-:Y:S01]  /*82f0*/  USEL UR4, URZ, 0x1, UP0 ;  /* 0x000000013f047887 */ /* 0x000fe20008000000 */
[----:B0-----:R-:W-:Y:S01]  /*8300*/  FADD.FTZ R0, R3, R6 ;  /* 0x0000000603007221 */ /* 0x001fe20000010000 */
[----:B------:R-:W-:Y:S01]  /*8310*/  IMAD.MOV.U32 R6, RZ, RZ, RZ ;  /* 0x000000ffff067224 */ /* 0x000fe200078e00ff */
[----:B------:R-:W-:Y:S01]  /*8320*/  USEL UR36, UR36, URZ, UP0 ;  /* 0x0000003f24247287 */ /* 0x000fe20008000000 */
[----:B-1----:R-:W-:Y:S02]  /*8330*/  FADD.FTZ R11, R9, R8 ;  /* 0x00000008090b7221 */ /* 0x002fe40000010000 */
[----:B------:R-:W0:Y:S01]  /*8340*/  SHFL.BFLY PT, R3, R0, 0x1, 0x1f ;  /* 0x0c201f0000037f89 */ /* 0x000e2200000e0000 */
[----:B------:R-:W-:-:S03]  /*8350*/  LOP3.LUT R2, R2, UR4, RZ, 0x3c, !PT ;  /* 0x0000000402027c12 */ /* 0x000fc6000f8e3cff */
[----:B------:R-:W1:Y:S01]  /*8360*/  SHFL.BFLY PT, R12, R11, 0x1, 0x1f ;  /* 0x0c201f000b0c7f89 */ /* 0x000e6200000e0000 */
[----:B0-----:R-:W-:Y:S01]  /*8370*/  FADD.FTZ R10, R0, R3 ;  /* 0x00000003000a7221 */ /* 0x001fe20000010000 */
[----:B------:R-:W-:Y:S02]  /*8380*/  IMAD.MOV.U32 R3, RZ, RZ, RZ ;  /* 0x000000ffff037224 */ /* 0x000fe400078e00ff */
[----:B------:R-:W-:Y:S02]  /*8390*/  @!P2 IMAD R0, R13, 0x40, R16 ;  /* 0x000000400d00a824 */ /* 0x000fe400078e0210 */
[----:B-1----:R-:W-:Y:S01]  /*83a0*/  FADD.FTZ R9, R11, R12 ;  /* 0x0000000c0b097221 */ /* 0x002fe20000010000 */
[----:B------:R-:W-:Y:S02]  /*83b0*/  FSETP.NE.FTZ.AND P0, PT, R10, RZ, PT ;  /* 0x000000ff0a00720b */ /* 0x000fe40003f15000 */
[----:B------:R-:W-:Y:S02]  /*83c0*/  @!P2 LEA R0, R0, UR38, 0x2 ;  /* 0x000000260000ac11 */ /* 0x000fe4000f8e10ff */
[----:B------:R-:W-:-:S09]  /*83d0*/  FSETP.NE.FTZ.AND P1, PT, R9, RZ, PT ;  /* 0x000000ff0900720b */ /* 0x000fd20003f35000 */
[----:B------:R-:W0:Y:S01]  /*83e0*/  @P0 MUFU.RCP R3, R10 ;  /* 0x0000000a00030308 */ /* 0x000e220000001000 */
[----:B------:R-:W-:-:S03]  /*83f0*/  @P0 FMUL.FTZ R8, R7, 0.69314718246459960938 ;  /* 0x3f31721807080820 */ /* 0x000fc60000410000 */
[----:B------:R-:W-:-:S04]  /*8400*/  @P1 FMUL.FTZ R7, R7, 0.69314718246459960938 ;  /* 0x3f31721807071820 */ /* 0x000fc80000410000 */
[----:B------:R-:W1:Y:S08]  /*8410*/  @P1 MUFU.RCP R6, R9 ;  /* 0x0000000900061308 */ /* 0x000e700000001000 */
[----:B------:R-:W2:Y:S01]  /*8420*/  @P0 MUFU.LG2 R10, R10 ;  /* 0x0000000a000a0308 */ /* 0x000ea20000000c00 */
[----:B0-----:R0:W-:Y:S01]  /*8430*/  @!P2 STS [R0+0x38400], R3 ;  /* 0x038400030000a388 */ /* 0x0011e20000000800 */
[-C--:B------:R-:W-:Y:S01]  /*8440*/  FMUL.FTZ R196, R24, R3.reuse ;  /* 0x0000000318c47220 */ /* 0x080fe20000410000 */
[-C--:B------:R-:W-:Y:S01]  /*8450*/  FMUL.FTZ R193, R25, R3.reuse ;  /* 0x0000000319c17220 */ /* 0x080fe20000410000 */
[-C--:B------:R-:W-:Y:S01]  /*8460*/  FMUL.FTZ R183, R28, R3.reuse ;  /* 0x000000031cb77220 */ /* 0x080fe20000410000 */
[-C--:B------:R-:W-:Y:S01]  /*8470*/  FMUL.FTZ R21, R29, R3.reuse ;  /* 0x000000031d157220 */ /* 0x080fe20000410000 */
[-C--:B------:R-:W-:Y:S01]  /*8480*/  FMUL.FTZ R212, R32, R3.reuse ;  /* 0x0000000320d47220 */ /* 0x080fe20000410000 */
[-C--:B------:R-:W-:Y:S01]  /*8490*/  FMUL.FTZ R211, R33, R3.reuse ;  /* 0x0000000321d37220 */ /* 0x080fe20000410000 */
        /* <DEDUP_REMOVED lines=8> */
[-C--:B------:R-:W-:Y:S01]  /*8520*/  FMUL.FTZ R203, R48, R3.reuse ;  /* 0x0000000330cb7220 */ /* 0x080fe20000410000 */
[----:B--2---:R-:W-:Y:S01]  /*8530*/  @P0 FMUL.FTZ R11, R10, 0.69314718246459960938 ;  /* 0x3f3172180a0b0820 */ /* 0x004fe20000410000 */
[-C--:B------:R-:W-:Y:S01]  /*8540*/  FMUL.FTZ R202, R49, R3.reuse ;  /* 0x0000000331ca7220 */ /* 0x080fe20000410000 */
[-C--:B------:R-:W-:Y:S01]  /*8550*/  FMUL.FTZ R201, R52, R3.reuse ;  /* 0x0000000334c97220 */ /* 0x080fe20000410000 */
[-C--:B------:R-:W-:Y:S01]  /*8560*/  FMUL.FTZ R200, R53, R3.reuse ;  /* 0x0000000335c87220 */ /* 0x080fe20000410000 */
[-C--:B------:R-:W-:Y:S01]  /*8570*/  FMUL.FTZ R199, R56, R3.reuse ;  /* 0x0000000338c77220 */ /* 0x080fe20000410000 */
[-C--:B------:R-:W-:Y:S01]  /*8580*/  FMUL.FTZ R198, R57, R3.reuse ;  /* 0x0000000339c67220 */ /* 0x080fe20000410000 */
[-C--:B------:R-:W-:Y:S01]  /*8590*/  FMUL.FTZ R197, R60, R3.reuse ;  /* 0x000000033cc57220 */ /* 0x080fe20000410000 */
[-C--:B------:R-:W-:Y:S01]  /*85a0*/  FMUL.FTZ R195, R61, R3.reuse ;  /* 0x000000033dc37220 */ /* 0x080fe20000410000 */
[----:B---3--:R-:W-:Y:S01]  /*85b0*/  @P1 FMUL.FTZ R10, R9, 0.69314718246459960938 ;  /* 0x3f317218090a1820 */ /* 0x008fe20000410000 */
        /* <DEDUP_REMOVED lines=44> */
[----:B0-----:R-:W-:-:S02]  /*8880*/  IMAD.MOV.U32 R3, RZ, RZ, -0x800000 ;  /* 0xff800000ff037424 */ /* 0x001fc400078e00ff */
[-C--:B------:R-:W-:Y:S01]  /*8890*/  FMUL.FTZ R26, R26, R6.reuse ;  /* 0x000000061a1a7220 */ /* 0x080fe20000410000 */
[----:B-1----:R-:W-:Y:S02]  /*88a0*/  IMAD.MOV.U32 R0, RZ, RZ, -0x800000 ;  /* 0xff800000ff007424 */ /* 0x002fe400078e00ff */
        /* <DEDUP_REMOVED lines=65> */
[----:B------:R-:W-:Y:S06]  /*8cc0*/  BAR.ARV 0xe, 0x100 ;  /* 0x0384000000007b1d */ /* 0x000fec0000002000 */
.L_x_180:
[----:B------:R-:W0:Y:S01]  /*8cd0*/  S2UR UR6, SR_SWINHI ;  /* 0x00000000000679c3 */ /* 0x000e220000002f00 */
[----:B------:R-:W-:-:S07]  /*8ce0*/  IMAD R7, R215, 0x40, R18 ;  /* 0x00000040d7077824 */ /* 0x000fce00078e0212 */
[----:B------:R-:W-:Y:S01]  /*8cf0*/  BAR.SYNC.DEFER_BLOCKING 0x1, 0x100 ;  /* 0x0044000000007b1d */ /* 0x000fe20000010000 */
[----:B------:R-:W-:Y:S02]  /*8d00*/  F2FP.BF16.F32.PACK_AB R104, R105, R104 ;  /* 0x000000686968723e */ /* 0x000fe400000010ff */
[----:B------:R-:W-:Y:S02]  /*8d10*/  F2FP.BF16.F32.PACK_AB R105, R107, R106 ;  /* 0x0000006a6b69723e */ /* 0x000fe400000010ff */
[----:B------:R-:W-:Y:S02]  /*8d20*/  F2FP.BF16.F32.PACK_AB R106, R109, R108 ;  /* 0x0000006c6d6a723e */ /* 0x000fe400000010ff */
        /* <DEDUP_REMOVED lines=12> */
[----:B------:R-:W-:Y:S01]  /*8df0*/  MOV R73, UR5 ;  /* 0x0000000500497c02 */ /* 0x000fe20008000f00 */
[----:B------:R-:W-:Y:S01]  /*8e00*/  ULDC UR4, c[0x0][0xc] ;  /* 0x0000030000047ab9 */ /* 0x000fe20000000800 */
[----:B------:R-:W-:Y:S01]  /*8e10*/  F2FP.BF16.F32.PACK_AB R137, R165, R164 ;  /* 0x000000a4a589723e */ /* 0x000fe200000010ff */
[----:B------:R-:W-:Y:S01]  /*8e20*/  UIADD3 UR39, UR4, UR39, URZ ;  /* 0x0000002704277290 */ /* 0x000fe2000fffe03f */
[----:B------:R-:W-:Y:S01]  /*8e30*/  F2FP.BF16.F32.PACK_AB R145, R147, R146 ;  /* 0x000000929391723e */ /* 0x000fe200000010ff */
[----:B------:R-:W-:Y:S01]  /*8e40*/  IMAD.WIDE R4, R219, 0x2, R72 ;  /* 0x00000002db047825 */ /* 0x000fe200078e0248 */
[----:B------:R-:W-:-:S02]  /*8e50*/  F2FP.BF16.F32.PACK_AB R146, R149, R148 ;  /* 0x000000949592723e */ /* 0x000fc400000010ff */
[----:B------:R-:W-:Y:S01]  /*8e60*/  F2FP.BF16.F32.PACK_AB R147, R151, R150 ;  /* 0x000000969793723e */ /* 0x000fe200000010ff */
[----:B------:R-:W-:Y:S01]  /*8e70*/  IMAD.WIDE R72, R7, 0x2, R72 ;  /* 0x0000000207487825 */ /* 0x000fe200078e0248 */
[C---:B------:R-:W-:Y:S02]  /*8e80*/  IADD3 R36, P1, R4.reuse, 0x20, RZ ;  /* 0x0000002004247810 */ /* 0x040fe40007f3e0ff */
[----:B------:R-:W-:Y:S02]  /*8e90*/  IADD3 R40, P0, R4, 0x40, RZ ;  /* 0x0000004004287810 */ /* 0x000fe40007f1e0ff */
[----:B------:R-:W-:Y:S01]  /*8ea0*/  LOP3.LUT R33, R36, 0x380, RZ, 0xc0, !PT ;  /* 0x0000038024217812 */ /* 0x000fe200078ec0ff */
[--C-:B------:R-:W-:Y:S01]  /*8eb0*/  IMAD.X R119, RZ, RZ, R5.reuse, P1 ;  /* 0x000000ffff777224 */ /* 0x100fe200008e0605 */
[----:B------:R-:W-:Y:S01]  /*8ec0*/  IADD3 R37, P4, R4, 0x60, RZ ;  /* 0x0000006004257810 */ /* 0x000fe20007f9e0ff */
[----:B------:R-:W-:Y:S01]  /*8ed0*/  IMAD.X R123, RZ, RZ, R5, P0 ;  /* 0x000000ffff7b7224 */ /* 0x000fe200000e0605 */
[----:B------:R-:W-:-:S02]  /*8ee0*/  SHF.R.U64 R33, R33, 0x3, RZ ;  /* 0x0000000321217819 */ /* 0x000fc400000012ff */
[----:B------:R-:W-:Y:S01]  /*8ef0*/  IADD3 R48, P6, R4, 0x2020, RZ ;  /* 0x0000202004307810 */ /* 0x000fe20007fde0ff */
[--C-:B------:R-:W-:Y:S01]  /*8f00*/  IMAD.X R127, RZ, RZ, R5.reuse, P4 ;  /* 0x000000ffff7f7224 */ /* 0x100fe200020e0605 */
[----:B------:R-:W-:Y:S02]  /*8f10*/  LOP3.LUT R118, R33, R36, RZ, 0x3c, !PT ;  /* 0x0000002421767212 */ /* 0x000fe400078e3cff */
[----:B------:R-:W-:Y:S01]  /*8f20*/  LOP3.LUT R33, R40, 0x380, RZ, 0xc0, !PT ;  /* 0x0000038028217812 */ /* 0x000fe200078ec0ff */
[--C-:B------:R-:W-:Y:S01]  /*8f30*/  IMAD.X R135, RZ, RZ, R5.reuse, P6 ;  /* 0x000000ffff877224 */ /* 0x100fe200030e0605 */
[----:B------:R-:W-:Y:S02]  /*8f40*/  IADD3 R8, P5, R4, 0x2040, RZ ;  /* 0x0000204004087810 */ /* 0x000fe40007fbe0ff */
[----:B------:R-:W-:Y:S02]  /*8f50*/  SHF.R.U64 R33, R33, 0x3, RZ ;  /* 0x0000000321217819 */ /* 0x000fe400000012ff */
[----:B------:R-:W-:Y:S01]  /*8f60*/  LOP3.LUT R36, R37, 0x380, RZ, 0xc0, !PT ;  /* 0x0000038025247812 */ /* 0x000fe200078ec0ff */
[----:B------:R-:W-:Y:S01]  /*8f70*/  IMAD.X R139, RZ, RZ, R5, P5 ;  /* 0x000000ffff8b7224 */ /* 0x000fe200028e0605 */
[----:B------:R-:W-:-:S02]  /*8f80*/  LOP3.LUT R45, R48, 0x380, RZ, 0xc0, !PT ;  /* 0x00000380302d7812 */ /* 0x000fc400078ec0ff */
[----:B------:R-:W-:Y:S02]  /*8f90*/  LOP3.LUT R122, R33, R40, RZ, 0x3c, !PT ;  /* 0x00000028217a7212 */ /* 0x000fe400078e3cff */
[----:B------:R-:W-:Y:S02]  /*8fa0*/  IADD3 R44, P3, R4, 0x2000, RZ ;  /* 0x00002000042c7810 */ /* 0x000fe40007f7e0ff */
[----:B------:R-:W-:Y:S02]  /*8fb0*/  LOP3.LUT R33, R8, 0x380, RZ, 0xc0, !PT ;  /* 0x0000038008217812 */ /* 0x000fe400078ec0ff */
[----:B------:R-:W-:Y:S01]  /*8fc0*/  SHF.R.U64 R36, R36, 0x3, RZ ;  /* 0x0000000324247819 */ /* 0x000fe200000012ff */
[----:B------:R-:W-:Y:S01]  /*8fd0*/  IMAD.X R131, RZ, RZ, R5, P3 ;  /* 0x000000ffff837224 */ /* 0x000fe200018e0605 */
[----:B------:R-:W-:Y:S02]  /*8fe0*/  SHF.R.U64 R45, R45, 0x3, RZ ;  /* 0x000000032d2d7819 */ /* 0x000fe400000012ff */
[----:B------:R-:W-:-:S02]  /*8ff0*/  IADD3 R28, P2, R4, 0x2060, RZ ;  /* 0x00002060041c7810 */ /* 0x000fc40007f5e0ff */
[----:B------:R-:W-:Y:S02]  /*9000*/  IADD3 R24, P0, R4, 0x4020, RZ ;  /* 0x0000402004187810 */ /* 0x000fe40007f1e0ff */
[----:B------:R-:W-:Y:S01]  /*9010*/  LOP3.LUT R41, R44, 0x380, RZ, 0xc0, !PT ;  /* 0x000003802c297812 */ /* 0x000fe200078ec0ff */
[--C-:B------:R-:W-:Y:S01]  /*9020*/  IMAD.X R9, RZ, RZ, R5.reuse, P2 ;  /* 0x000000ffff097224 */ /* 0x100fe200010e0605 */
[----:B------:R-:W-:Y:S01]  /*9030*/  SHF.R.U64 R33, R33, 0x3, RZ ;  /* 0x0000000321217819 */ /* 0x000fe200000012ff */
[--C-:B------:R-:W-:Y:S01]  /*9040*/  IMAD.X R25, RZ, RZ, R5.reuse, P0 ;  /* 0x000000ffff197224 */ /* 0x100fe200000e0605 */
[----:B------:R-:W-:Y:S02]  /*9050*/  IADD3 R12, P4, R4, 0x4040, RZ ;  /* 0x00004040040c7810 */ /* 0x000fe40007f9e0ff */
[----:B------:R-:W-:Y:S02]  /*9060*/  LOP3.LUT R126, R36, R37, RZ, 0x3c, !PT ;  /* 0x00000025247e7212 */ /* 0x000fe400078e3cff */
[----:B------:R-:W-:Y:S01]  /*9070*/  LOP3.LUT R134, R45, R48, RZ, 0x3c, !PT ;  /* 0x000000302d867212 */ /* 0x000fe200078e3cff */
[----:B------:R-:W-:Y:S01]  /*9080*/  IMAD.X R29, RZ, RZ, R5, P4 ;  /* 0x000000ffff1d7224 */ /* 0x000fe200020e0605 */
[----:B------:R-:W-:-:S02]  /*9090*/  IADD3 R10, P1, R4, 0x4000, RZ ;  /* 0x00004000040a7810 */ /* 0x000fc40007f3e0ff */
[----:B------:R-:W-:Y:S02]  /*90a0*/  SHF.R.U64 R41, R41, 0x3, RZ ;  /* 0x0000000329297819 */ /* 0x000fe400000012ff */
[----:B------:R-:W-:Y:S01]  /*90b0*/  LOP3.LUT R37, R28, 0x380, RZ, 0xc0, !PT ;  /* 0x000003801c257812 */ /* 0x000fe200078ec0ff */
[----:B------:R-:W-:Y:S01]  /*90c0*/  IMAD.X R11, RZ, RZ, R5, P1 ;  /* 0x000000ffff0b7224 */ /* 0x000fe200008e0605 */
[----:B------:R-:W-:Y:S02]  /*90d0*/  LOP3.LUT R45, R24, 0x380, RZ, 0xc0, !PT ;  /* 0x00000380182d7812 */ /* 0x000fe400078ec0ff */
[----:B------:R-:W-:Y:S02]  /*90e0*/  LOP3.LUT R138, R33, R8, RZ, 0x3c, !PT ;  /* 0x00000008218a7212 */ /* 0x000fe400078e3cff */
[----:B------:R-:W-:Y:S02]  /*90f0*/  LOP3.LUT R33, R12, 0x380, RZ, 0xc0, !PT ;  /* 0x000003800c217812 */ /* 0x000fe400078ec0ff */
[----:B------:R-:W-:-:S02]  /*9100*/  LOP3.LUT R130, R41, R44, RZ, 0x3c, !PT ;  /* 0x0000002c29827212 */ /* 0x000fc400078e3cff */
[----:B------:R-:W-:Y:S02]  /*9110*/  SHF.R.U64 R37, R37, 0x3, RZ ;  /* 0x0000000325257819 */ /* 0x000fe400000012ff */
[----:B------:R-:W-:Y:S02]  /*9120*/  SHF.R.U64 R45, R45, 0x3, RZ ;  /* 0x000000032d2d7819 */ /* 0x000fe400000012ff */
[----:B------:R-:W-:Y:S02]  /*9130*/  IADD3 R14, P5, R4, 0x6020, RZ ;  /* 0x00006020040e7810 */ /* 0x000fe40007fbe0ff */
[----:B------:R-:W-:Y:S02]  /*9140*/  LOP3.LUT R41, R10, 0x380, RZ, 0xc0, !PT ;  /* 0x000003800a297812 */ /* 0x000fe400078ec0ff */
[----:B------:R-:W-:Y:S01]  /*9150*/  SHF.R.U64 R33, R33, 0x3, RZ ;  /* 0x0000000321217819 */ /* 0x000fe200000012ff */
[----:B------:R-:W-:Y:S01]  /*9160*/  IMAD.X R115, RZ, RZ, R5, P5 ;  /* 0x000000ffff737224 */ /* 0x000fe200028e0605 */
[----:B------:R-:W-:-:S02]  /*9170*/  IADD3 R6, P1, R4, 0x6060, RZ ;  /* 0x0000606004067810 */ /* 0x000fc40007f3e0ff */
[C---:B------:R-:W-:Y:S02]  /*9180*/  IADD3 R7, P2, R4.reuse, 0x6040, RZ ;  /* 0x0000604004077810 */ /* 0x040fe40007f5e0ff */
[----:B------:R-:W-:Y:S01]  /*9190*/  LOP3.LUT R13, R4, 0x380, RZ, 0xc0, !PT ;  /* 0x00000380040d7812 */ /* 0x000fe200078ec0ff */
[----:B------:R-:W-:Y:S01]  /*91a0*/  IMAD.X R15, RZ, RZ, R5, P1 ;  /* 0x000000ffff0f7224 */ /* 0x000fe200008e0605 */
[----:B------:R-:W-:Y:S02]  /*91b0*/  LOP3.LUT R8, R37, R28, RZ, 0x3c, !PT ;  /* 0x0000001c25087212 */ /* 0x000fe400078e3cff */
[----:B------:R-:W-:Y:S02]  /*91c0*/  LOP3.LUT R24, R45, R24, RZ, 0x3c, !PT ;  /* 0x000000182d187212 */ /* 0x000fe400078e3cff */
[----:B------:R-:W-:Y:S02]  /*91d0*/  SHF.R.U64 R41, R41, 0x3, RZ ;  /* 0x0000000329297819 */ /* 0x000fe400000012ff */
[----:B------:R-:W-:-:S02]  /*91e0*/  LOP3.LUT R45, R14, 0x380, RZ, 0xc0, !PT ;  /* 0x000003800e2d7812 */ /* 0x000fc400078ec0ff */
[----:B------:R-:W-:Y:S02]  /*91f0*/  LOP3.LUT R28, R33, R12, RZ, 0x3c, !PT ;  /* 0x0000000c211c7212 */ /* 0x000fe400078e3cff */
[----:B------:R-:W-:Y:S02]  /*9200*/  IADD3 R32, P6, R4, 0x6000, RZ ;  /* 0x0000600004207810 */ /* 0x000fe40007fde0ff */
[----:B------:R-:W-:Y:S02]  /*9210*/  LOP3.LUT R33, R6, 0x380, RZ, 0xc0, !PT ;  /* 0x0000038006217812 */ /* 0x000fe400078ec0ff */
[----:B------:R-:W-:Y:S01]  /*9220*/  IADD3 R20, P3, R4, 0x4060, RZ ;  /* 0x0000406004147810 */ /* 0x000fe20007f7e0ff */
[----:B------:R-:W-:Y:S01]  /*9230*/  IMAD.X R69, RZ, RZ, R5, P6 ;  /* 0x000000ffff457224 */ /* 0x000fe200030e0605 */
[----:B------:R-:W-:Y:S02]  /*9240*/  LOP3.LUT R12, R7, 0x380, RZ, 0xc0, !PT ;  /* 0x00000380070c7812 */ /* 0x000fe400078ec0ff */
[----:B------:R-:W-:-:S02]  /*9250*/  SHF.R.U64 R13, R13, 0x3, RZ ;  /* 0x000000030d0d7819 */ /* 0x000fc400000012ff */
[----:B------:R-:W-:Y:S02]  /*9260*/  LOP3.LUT R10, R41, R10, RZ, 0x3c, !PT ;  /* 0x0000000a290a7212 */ /* 0x000fe400078e3cff */
[----:B------:R-:W-:Y:S02]  /*9270*/  SHF.R.U64 R45, R45, 0x3, RZ ;  /* 0x000000032d2d7819 */ /* 0x000fe400000012ff */
[----:B------:R-:W-:Y:S02]  /*9280*/  LOP3.LUT R41, R32, 0x380, RZ, 0xc0, !PT ;  /* 0x0000038020297812 */ /* 0x000fe400078ec0ff */
[----:B------:R-:W-:Y:S02]  /*9290*/  SHF.R.U64 R33, R33, 0x3, RZ ;  /* 0x0000000321217819 */ /* 0x000fe400000012ff */
[----:B------:R-:W-:Y:S02]  /*92a0*/  LOP3.LUT R37, R20, 0x380, RZ, 0xc0, !PT ;  /* 0x0000038014257812 */ /* 0x000fe400078ec0ff */
[----:B------:R-:W-:-:S02]  /*92b0*/  SHF.R.U64 R12, R12, 0x3, RZ ;  /* 0x000000030c0c7819 */ /* 0x000fc400000012ff */
[----:B------:R-:W-:Y:S01]  /*92c0*/  LOP3.LUT R4, R13, R4, RZ, 0x3c, !PT ;  /* 0x000000040d047212 */ /* 0x000fe200078e3cff */
[----:B------:R-:W-:Y:S01]  /*92d0*/  IMAD.X R13, RZ, RZ, R5, P2 ;  /* 0x000000ffff0d7224 */ /* 0x000fe200010e0605 */
[----:B------:R-:W-:Y:S02]  /*92e0*/  IADD3.X R53, RZ, R5, RZ, P3, !PT ;  /* 0x00000005ff357210 */ /* 0x000fe40001ffe4ff */
[----:B------:R-:W-:Y:S02]  /*92f0*/  LOP3.LUT R114, R45, R14, RZ, 0x3c, !PT ;  /* 0x0000000e2d727212 */ /* 0x000fe400078e3cff */
[----:B------:R-:W-:Y:S02]  /*9300*/  SHF.R.U64 R41, R41, 0x3, RZ ;  /* 0x0000000329297819 */ /* 0x000fe400000012ff */
[C---:B------:R-:W-:Y:S02]  /*9310*/  IADD3 R49, P2, R72.reuse, 0x1000, RZ ;  /* 0x0000100048317810 */ /* 0x040fe40007f5e0ff */
[----:B------:R-:W-:-:S02]  /*9320*/  IADD3 R45, P3, R72, 0x2000, RZ ;  /* 0x00002000482d7810 */ /* 0x000fc40007f7e0ff */
[----:B------:R-:W-:Y:S02]  /*9330*/  LOP3.LUT R14, R33, R6, RZ, 0x3c, !PT ;  /* 0x00000006210e7212 */ /* 0x000fe400078e3cff */
[----:B------:R-:W-:Y:S02]  /*9340*/  SHF.R.U64 R37, R37, 0x3, RZ ;  /* 0x0000000325257819 */ /* 0x000fe400000012ff */
[----:B------:R-:W-:Y:S02]  /*9350*/  LOP3.LUT R12, R12, R7, RZ, 0x3c, !PT ;  /* 0x000000070c0c7212 */ /* 0x000fe400078e3cff */
[C---:B------:R-:W-:Y:S02]  /*9360*/  IADD3 R33, P6, R72.reuse, 0x5000, RZ ;  /* 0x0000500048217810 */ /* 0x040fe40007fde0ff */
[----:B------:R-:W-:Y:S02]  /*9370*/  IADD3 R7, P0, R72, 0x6000, RZ ;  /* 0x0000600048077810 */ /* 0x000fe40007f1e0ff */
[----:B------:R-:W-:-:S02]  /*9380*/  MOV R57, R4 ;  /* 0x0000000400397202 */ /* 0x000fc40000000f00 */
[----:B------:R-:W-:Y:S02]  /*9390*/  F2FP.BF16.F32.PACK_AB R5, R27, R26 ;  /* 0x0000001a1b05723e */ /* 0x000fe400000010ff */
[----:B------:R-:W-:Y:S01]  /*93a0*/  LOP3.LUT R68, R41, R32, RZ, 0x3c, !PT ;  /* 0x0000002029447212 */ /* 0x000fe200078e3cff */
[----:B------:R-:W0:Y:S01]  /*93b0*/  SHFL.IDX PT, R26, R214, RZ, 0x1f ;  /* 0x00001fffd61a7589 */ /* 0x000e2200000e0000 */
[----:B------:R-:W-:Y:S02]  /*93c0*/  LOP3.LUT R48, R49, 0x380, RZ, 0xc0, !PT ;  /* 0x0000038031307812 */ /* 0x000fe400078ec0ff */
[----:B------:R-:W-:Y:S02]  /*93d0*/  LOP3.LUT R44, R45, 0x380, RZ, 0xc0, !PT ;  /* 0x000003802d2c7812 */ /* 0x000fe400078ec0ff */
[----:B------:R-:W-:Y:S02]  /*93e0*/  LOP3.LUT R52, R37, R20, RZ, 0x3c, !PT ;  /* 0x0000001425347212 */ /* 0x000fe400078e3cff */
[----:B------:R-:W-:-:S02]  /*93f0*/  LOP3.LUT R32, R33, 0x380, RZ, 0xc0, !PT ;  /* 0x0000038021207812 */ /* 0x000fc400078ec0ff */
[----:B------:R-:W-:Y:S02]  /*9400*/  LOP3.LUT R20, R7, 0x380, RZ, 0xc0, !PT ;  /* 0x0000038007147812 */ /* 0x000fe400078ec0ff */
[----:B------:R-:W-:Y:S02]  /*9410*/  SHF.R.U64 R48, R48, 0x3, RZ ;  /* 0x0000000330307819 */ /* 0x000fe400000012ff */
[----:B------:R-:W-:Y:S02]  /*9420*/  SHF.R.U64 R44, R44, 0x3, RZ ;  /* 0x000000032c2c7819 */ /* 0x000fe400000012ff */
[----:B------:R-:W-:Y:S02]  /*9430*/  SHF.R.U64 R32, R32, 0x3, RZ ;  /* 0x0000000320207819 */ /* 0x000fe400000012ff */
[----:B------:R-:W-:Y:S02]  /*9440*/  SHF.R.U64 R20, R20, 0x3, RZ ;  /* 0x0000000314147819 */ /* 0x000fe400000012ff */
[----:B------:R-:W-:Y:S01]  /*9450*/  LOP3.LUT R48, R48, R49, RZ, 0x3c, !PT ;  /* 0x0000003130307212 */ /* 0x000fe200078e3cff */
[--C-:B------:R-:W-:Y:S01]  /*9460*/  IMAD.X R49, RZ, RZ, R73.reuse, P2 ;  /* 0x000000ffff317224 */ /* 0x100fe200010e0649 */
[----:B------:R-:W-:Y:S01]  /*9470*/  LOP3.LUT R44, R44, R45, RZ, 0x3c, !PT ;  /* 0x0000002d2c2c7212 */ /* 0x000fe200078e3cff */
[----:B------:R-:W-:Y:S01]  /*9480*/  IMAD.X R45, RZ, RZ, R73, P3 ;  /* 0x000000ffff2d7224 */ /* 0x000fe200018e0649 */
[----:B------:R-:W-:-:S02]  /*9490*/  LOP3.LUT R32, R32, R33, RZ, 0x3c, !PT ;  /* 0x0000002120207212 */ /* 0x000fc400078e3cff */
[C---:B------:R-:W-:Y:S02]  /*94a0*/  IADD3 R41, P4, R72.reuse, 0x3000, RZ ;  /* 0x0000300048297810 */ /* 0x040fe40007f9e0ff */
[----:B------:R-:W-:Y:S02]  /*94b0*/  IADD3 R37, P5, R72, 0x4000, RZ ;  /* 0x0000400048257810 */ /* 0x000fe40007fbe0ff */
[----:B------:R-:W-:Y:S02]  /*94c0*/  LOP3.LUT R20, R20, R7, RZ, 0x3c, !PT ;  /* 0x0000000714147212 */ /* 0x000fe400078e3cff */
[C---:B------:R-:W-:Y:S02]  /*94d0*/  IADD3 R65, P1, R72.reuse, 0x7000, RZ ;  /* 0x0000700048417810 */ /* 0x040fe40007f3e0ff */
[C---:B------:R-:W-:Y:S02]  /*94e0*/  IADD3 R61, P2, R72.reuse, 0x8000, RZ ;  /* 0x00008000483d7810 */ /* 0x040fe40007f5e0ff */
[----:B------:R-:W-:-:S02]  /*94f0*/  IADD3 R33, P3, R72, 0x9000, RZ ;  /* 0x0000900048217810 */ /* 0x000fc40007f7e0ff */
[----:B------:R-:W-:Y:S02]  /*9500*/  F2FP.BF16.F32.PACK_AB R4, R193, R196 ;  /* 0x000000c4c104723e */ /* 0x000fe400000010ff */
[----:B------:R-:W-:Y:S01]  /*9510*/  F2FP.BF16.F32.PACK_AB R6, R21, R183 ;  /* 0x000000b71506723e */ /* 0x000fe200000010ff */
[----:B------:R-:W-:Y:S01]  /*9520*/  IMAD.X R21, RZ, RZ, R73, P0 ;  /* 0x000000ffff157224 */ /* 0x000fe200000e0649 */
[----:B------:R-:W-:Y:S02]  /*9530*/  F2FP.BF16.F32.PACK_AB R7, R31, R30 ;  /* 0x0000001e1f07723e */ /* 0x000fe400000010ff */
[----:B------:R-:W-:Y:S02]  /*9540*/  LOP3.LUT R40, R41, 0x380, RZ, 0xc0, !PT ;  /* 0x0000038029287812 */ /* 0x000fe400078ec0ff */
[----:B------:R-:W-:Y:S01]  /*9550*/  LOP3.LUT R36, R37, 0x380, RZ, 0xc0, !PT ;  /* 0x0000038025247812 */ /* 0x000fe200078ec0ff */
[----:B------:R1:W-:Y:S01]  /*9560*/  STSM.16.M88.4 [R57], R4 ;  /* 0x0000000439007844 */ /* 0x0003e20000000200 */
[----:B------:R-:W-:-:S02]  /*9570*/  LOP3.LUT R64, R65, 0x380, RZ, 0xc0, !PT ;  /* 0x0000038041407812 */ /* 0x000fc400078ec0ff */
[----:B------:R-:W-:Y:S02]  /*9580*/  LOP3.LUT R60, R61, 0x380, RZ, 0xc0, !PT ;  /* 0x000003803d3c7812 */ /* 0x000fe400078ec0ff */
[----:B------:R-:W-:Y:S02]  /*9590*/  LOP3.LUT R56, R33, 0x380, RZ, 0xc0, !PT ;  /* 0x0000038021387812 */ /* 0x000fe400078ec0ff */
[----:B------:R-:W-:Y:S02]  /*95a0*/  SHF.R.U64 R40, R40, 0x3, RZ ;  /* 0x0000000328287819 */ /* 0x000fe400000012ff */
[----:B------:R-:W-:Y:S02]  /*95b0*/  SHF.R.U64 R36, R36, 0x3, RZ ;  /* 0x0000000324247819 */ /* 0x000fe400000012ff */
[----:B------:R-:W-:Y:S02]  /*95c0*/  SHF.R.U64 R64, R64, 0x3, RZ ;  /* 0x0000000340407819 */ /* 0x000fe400000012ff */
[----:B------:R-:W-:-:S02]  /*95d0*/  SHF.R.U64 R60, R60, 0x3, RZ ;  /* 0x000000033c3c7819 */ /* 0x000fc400000012ff */
[----:B------:R-:W-:Y:S01]  /*95e0*/  SHF.R.U64 R56, R56, 0x3, RZ ;  /* 0x0000000338387819 */ /* 0x000fe200000012ff */
[--C-:B-1----:R-:W-:Y:S01]  /*95f0*/  IMAD.X R57, RZ, RZ, R73.reuse, P3 ;  /* 0x000000ffff397224 */ /* 0x102fe200018e0649 */
[----:B------:R-:W-:Y:S02]  /*9600*/  LOP3.LUT R5, R72, 0x380, RZ, 0xc0, !PT ;  /* 0x0000038048057812 */ /* 0x000fe400078ec0ff */
[----:B------:R-:W-:Y:S01]  /*9610*/  LOP3.LUT R40, R40, R41, RZ, 0x3c, !PT ;  /* 0x0000002928287212 */ /* 0x000fe200078e3cff */
[--C-:B------:R-:W-:Y:S01]  /*9620*/  IMAD.X R41, RZ, RZ, R73.reuse, P4 ;  /* 0x000000ffff297224 */ /* 0x100fe200020e0649 */
[----:B------:R-:W-:Y:S02]  /*9630*/  SHF.R.U64 R5, R5, 0x3, RZ ;  /* 0x0000000305057819 */ /* 0x000fe400000012ff */
[----:B------:R-:W-:Y:S01]  /*9640*/  LOP3.LUT R36, R36, R37, RZ, 0x3c, !PT ;  /* 0x0000002524247212 */ /* 0x000fe200078e3cff */
[--C-:B------:R-:W-:Y:S01]  /*9650*/  IMAD.X R37, RZ, RZ, R73.reuse, P5 ;  /* 0x000000ffff257224 */ /* 0x100fe200028e0649 */
[----:B------:R-:W-:Y:S01]  /*9660*/  LOP3.LUT R64, R64, R65, RZ, 0x3c, !PT ;  /* 0x0000004140407212 */ /* 0x000fe200078e3cff */
[----:B------:R-:W-:Y:S01]  /*9670*/  IMAD.X R65, RZ, RZ, R73, P1 ;  /* 0x000000ffff417224 */ /* 0x000fe200008e0649 */
[----:B------:R-:W-:-:S02]  /*9680*/  LOP3.LUT R60, R60, R61, RZ, 0x3c, !PT ;  /* 0x0000003d3c3c7212 */ /* 0x000fc400078e3cff */
[----:B------:R-:W-:Y:S01]  /*9690*/  LOP3.LUT R56, R56, R33, RZ, 0x3c, !PT ;  /* 0x0000002138387212 */ /* 0x000fe200078e3cff */
[----:B------:R-:W-:Y:S01]  /*96a0*/  IMAD.X R33, RZ, RZ, R73, P6 ;  /* 0x000000ffff217224 */ /* 0x000fe200030e0649 */
[----:B------:R-:W-:Y:S02]  /*96b0*/  IADD3.X R61, RZ, R73, RZ, P2, !PT ;  /* 0x00000049ff3d7210 */ /* 0x000fe400017fe4ff */
[C---:B------:R-:W-:Y:S02]  /*96c0*/  IADD3 R97, P4, R72.reuse, 0xa000, RZ ;  /* 0x0000a00048617810 */ /* 0x040fe40007f9e0ff */
[C---:B------:R-:W-:Y:S02]  /*96d0*/  IADD3 R93, P5, R72.reuse, 0xb000, RZ ;  /* 0x0000b000485d7810 */ /* 0x040fe40007fbe0ff */
[C---:B------:R-:W-:Y:S02]  /*96e0*/  IADD3 R89, P6, R72.reuse, 0xc000, RZ ;  /* 0x0000c00048597810 */ /* 0x040fe40007fde0ff */
[----:B------:R-:W-:-:S02]  /*96f0*/  IADD3 R85, P0, R72, 0xd000, RZ ;  /* 0x0000d00048557810 */ /* 0x000fc40007f1e0ff */
[C---:B------:R-:W-:Y:S02]  /*9700*/  IADD3 R81, P1, R72.reuse, 0xe000, RZ ;  /* 0x0000e00048517810 */ /* 0x040fe40007f3e0ff */
[----:B------:R-:W-:Y:S02]  /*9710*/  IADD3 R77, P2, R72, 0xf000, RZ ;  /* 0x0000f000484d7810 */ /* 0x000fe40007f5e0ff */
[----:B0-----:R-:W-:Y:S02]  /*9720*/  ISETP.NE.AND P3, PT, R26, RZ, PT ;  /* 0x000000ff1a00720c */ /* 0x001fe40003f65270 */
[----:B------:R-:W-:Y:S02]  /*9730*/  MOV R26, R118 ;  /* 0x00000076001a7202 */ /* 0x000fe40000000f00 */
[----:B------:R-:W-:Y:S02]  /*9740*/  MOV R134, R134 ;  /* 0x0000008600867202 */ /* 0x000fe40000000f00 */
[----:B------:R-:W-:-:S02]  /*9750*/  LOP3.LUT R72, R5, R72, RZ, 0x3c, !PT ;  /* 0x0000004805487212 */ /* 0x000fc400078e3cff */
[----:B------:R-:W-:Y:S02]  /*9760*/  MOV R135, R8 ;  /* 0x0000000800877202 */ /* 0x000fe40000000f00 */
[----:B------:R-:W-:Y:S02]  /*9770*/  MOV R118, R10 ;  /* 0x0000000a00767202 */ /* 0x000fe40000000f00 */
[----:B------:R-:W-:Y:S02]  /*9780*/  F2FP.BF16.F32.PACK_AB R4, R211, R212 ;  /* 0x000000d4d304723e */ /* 0x000fe400000010ff */
[----:B------:R-:W-:Y:S02]  /*9790*/  F2FP.BF16.F32.PACK_AB R5, R35, R34 ;  /* 0x000000222305723e */ /* 0x000fe400000010ff */
[----:B------:R-:W-:Y:S02]  /*97a0*/  F2FP.BF16.F32.PACK_AB R6, R209, R210 ;  /* 0x000000d2d106723e */ /* 0x000fe400000010ff */
[----:B------:R-:W-:-:S02]  /*97b0*/  F2FP.BF16.F32.PACK_AB R7, R39, R38 ;  /* 0x000000262707723e */ /* 0x000fc400000010ff */
[----:B------:R-:W-:Y:S02]  /*97c0*/  MOV R27, R122 ;  /* 0x0000007a001b7202 */ /* 0x000fe40000000f00 */
[----:B------:R-:W-:Y:S01]  /*97d0*/  F2FP.BF16.F32.PACK_AB R8, R206, R208 ;  /* 0x000000d0ce08723e */ /* 0x000fe200000010ff */
[----:B------:R0:W-:Y:S01]  /*97e0*/  STSM.16.M88.4 [R26], R4 ;  /* 0x000000041a007844 */ /* 0x0001e20000000200 */
[----:B------:R-:W-:Y:S02]  /*97f0*/  F2FP.BF16.F32.PACK_AB R9, R43, R42 ;  /* 0x0000002a2b09723e */ /* 0x000fe400000010ff */
[----:B------:R-:W-:Y:S02]  /*9800*/  F2FP.BF16.F32.PACK_AB R10, R204, R205 ;  /* 0x000000cdcc0a723e */ /* 0x000fe400000010ff */
[----:B------:R-:W-:Y:S02]  /*9810*/  F2FP.BF16.F32.PACK_AB R11, R47, R46 ;  /* 0x0000002e2f0b723e */ /* 0x000fe400000010ff */
[----:B------:R-:W-:-:S02]  /*9820*/  MOV R34, R12 ;  /* 0x0000000c00227202 */ /* 0x000fc40000000f00 */
[----:B------:R-:W-:Y:S01]  /*9830*/  MOV R35, R14 ;  /* 0x0000000e00237202 */ /* 0x000fe20000000f00 */
[----:B------:R1:W-:Y:S01]  /*9840*/  STSM.16.M88.4 [R27], R8 ;  /* 0x000000081b007844 */ /* 0x0003e20000000200 */
[----:B------:R-:W-:Y:S02]  /*9850*/  MOV R127, R126 ;  /* 0x0000007e007f7202 */ /* 0x000fe40000000f00 */
[----:B------:R-:W-:Y:S02]  /*9860*/  F2FP.BF16.F32.PACK_AB R12, R202, R203 ;  /* 0x000000cbca0c723e */ /* 0x000fe400000010ff */
[----:B------:R-:W-:Y:S02]  /*9870*/  F2FP.BF16.F32.PACK_AB R13, R51, R50 ;  /* 0x00000032330d723e */ /* 0x000fe400000010ff */
[----:B------:R-:W-:Y:S02]  /*9880*/  F2FP.BF16.F32.PACK_AB R14, R200, R201 ;  /* 0x000000c9c80e723e */ /* 0x000fe400000010ff */
[----:B------:R-:W-:-:S02]  /*9890*/  F2FP.BF16.F32.PACK_AB R15, R55, R54 ;  /* 0x00000036370f723e */ /* 0x000fc400000010ff */
[----:B------:R-:W-:Y:S02]  /*98a0*/  MOV R122, R24 ;  /* 0x00000018007a7202 */ /* 0x000fe40000000f00 */
[----:B------:R-:W-:Y:S01]  /*98b0*/  MOV R130, R130 ;  /* 0x0000008200827202 */ /* 0x000fe20000000f00 */
[----:B------:R2:W-:Y:S01]  /*98c0*/  STSM.16.M88.4 [R127], R12 ;  /* 0x0000000c7f007844 */ /* 0x0005e20000000200 */
[----:B------:R-:W-:Y:S02]  /*98d0*/  F2FP.BF16.F32.PACK_AB R24, R198, R199 ;  /* 0x000000c7c618723e */ /* 0x000fe400000010ff */
[----:B------:R-:W-:Y:S02]  /*98e0*/  F2FP.BF16.F32.PACK_AB R25, R59, R58 ;  /* 0x0000003a3b19723e */ /* 0x000fe400000010ff */
[----:B0-----:R-:W-:Y:S02]  /*98f0*/  F2FP.BF16.F32.PACK_AB R26, R195, R197 ;  /* 0x000000c5c31a723e */ /* 0x001fe400000010ff */
[----:B-1----:R-:W-:-:S02]  /*9900*/  F2FP.BF16.F32.PACK_AB R27, R63, R62 ;  /* 0x0000003e3f1b723e */ /* 0x002fc400000010ff */
[----:B------:R-:W-:Y:S02]  /*9910*/  F2FP.BF16.F32.PACK_AB R4, R182, R194 ;  /* 0x000000c2b604723e */ /* 0x000fe400000010ff */
[----:B------:R-:W-:Y:S01]  /*9920*/  F2FP.BF16.F32.PACK_AB R5, R67, R66 ;  /* 0x000000424305723e */ /* 0x000fe200000010ff */
[----:B------:R-:W-:Y:S01]  /*9930*/  STSM.16.M88.4 [R130], R24 ;  /* 0x0000001882007844 */ /* 0x000fe20000000200 */
[----:B------:R-:W-:Y:S02]  /*9940*/  F2FP.BF16.F32.PACK_AB R6, R180, R181 ;  /* 0x000000b5b406723e */ /* 0x000fe400000010ff */
[----:B------:R-:W-:Y:S01]  /*9950*/  F2FP.BF16.F32.PACK_AB R7, R71, R70 ;  /* 0x000000464707723e */ /* 0x000fe200000010ff */
[----:B--2---:R-:W0:Y:S01]  /*9960*/  LDC R13, c[0x0][0xd44] ;  /* 0x00035100ff0d7b82 */ /* 0x004e220000000800 */
[----:B------:R-:W-:Y:S02]  /*9970*/  MOV R138, R138 ;  /* 0x0000008a008a7202 */ /* 0x000fe40000000f00 */
[----:B------:R-:W-:Y:S01]  /*9980*/  MOV R123, R28 ;  /* 0x0000001c007b7202 */ /* 0x000fe20000000f00 */
[----:B------:R1:W-:Y:S01]  /*9990*/  STSM.16.M88.4 [R134], R4 ;  /* 0x0000000486007844 */ /* 0x0003e20000000200 */
[----:B------:R-:W-:-:S02]  /*99a0*/  F2FP.BF16.F32.PACK_AB R8, R178, R179 ;  /* 0x000000b3b208723e */ /* 0x000fc400000010ff */
[----:B------:R-:W-:Y:S02]  /*99b0*/  F2FP.BF16.F32.PACK_AB R9, R75, R74 ;  /* 0x0000004a4b09723e */ /* 0x000fe400000010ff */
[----:B------:R-:W-:Y:S02]  /*99c0*/  F2FP.BF16.F32.PACK_AB R10, R176, R177 ;  /* 0x000000b1b00a723e */ /* 0x000fe400000010ff */
[----:B------:R-:W-:Y:S02]  /*99d0*/  F2FP.BF16.F32.PACK_AB R11, R79, R78 ;  /* 0x0000004e4f0b723e */ /* 0x000fe400000010ff */
[----:B------:R-:W-:Y:S02]  /*99e0*/  MOV R131, R52 ;  /* 0x0000003400837202 */ /* 0x000fe40000000f00 */
[----:B------:R-:W-:Y:S01]  /*99f0*/  F2FP.BF16.F32.PACK_AB R28, R174, R175 ;  /* 0x000000afae1c723e */ /* 0x000fe200000010ff */
[----:B------:R2:W-:Y:S01]  /*9a00*/  STSM.16.M88.4 [R138], R8 ;  /* 0x000000088a007844 */ /* 0x0005e20000000200 */
[----:B------:R-:W-:-:S02]  /*9a10*/  F2FP.BF16.F32.PACK_AB R29, R83, R82 ;  /* 0x00000052531d723e */ /* 0x000fc400000010ff */
[----:B------:R-:W-:Y:S01]  /*9a20*/  F2FP.BF16.F32.PACK_AB R30, R172, R173 ;  /* 0x000000adac1e723e */ /* 0x000fe200000010ff */
[----:B-1----:R-:W-:Y:S01]  /*9a30*/  IMAD.MOV R4, RZ, RZ, -R187 ;  /* 0x000000ffff047224 */ /* 0x002fe200078e0abb */
[----:B------:R-:W-:Y:S02]  /*9a40*/  F2FP.BF16.F32.PACK_AB R31, R87, R86 ;  /* 0x00000056571f723e */ /* 0x000fe400000010ff */
[----:B------:R-:W-:Y:S01]  /*9a50*/  MOV R119, R68 ;  /* 0x0000004400777202 */ /* 0x000fe20000000f00 */
[----:B0-----:R-:W-:Y:S01]  /*9a60*/  IMAD R13, R13, R4, UR40 ;  /* 0x000000280d0d7e24 */ /* 0x001fe2000f8e0204 */
[----:B------:R-:W-:Y:S01]  /*9a70*/  F2FP.BF16.F32.PACK_AB R52, R170, R171 ;  /* 0x000000abaa34723e */ /* 0x000fe200000010ff */
[----:B------:R-:W-:Y:S01]  /*9a80*/  STSM.16.M88.4 [R135], R28 ;  /* 0x0000001c87007844 */ /* 0x000fe20000000200 */
[----:B------:R-:W-:Y:S02]  /*9a90*/  F2FP.BF16.F32.PACK_AB R53, R91, R90 ;  /* 0x0000005a5b35723e */ /* 0x000fe400000010ff */
[----:B------:R-:W-:-:S02]  /*9aa0*/  F2FP.BF16.F32.PACK_AB R54, R168, R169 ;  /* 0x000000a9a836723e */ /* 0x000fc400000010ff */
[----:B------:R-:W-:Y:S02]  /*9ab0*/  F2FP.BF16.F32.PACK_AB R55, R95, R94 ;  /* 0x0000005e5f37723e */ /* 0x000fe400000010ff */
[----:B------:R-:W-:Y:S02]  /*9ac0*/  F2FP.BF16.F32.PACK_AB R68, R166, R167 ;  /* 0x000000a7a644723e */ /* 0x000fe400000010ff */
[----:B------:R-:W-:Y:S01]  /*9ad0*/  F2FP.BF16.F32.PACK_AB R69, R99, R98 ;  /* 0x000000626345723e */ /* 0x000fe200000010ff */
[----:B------:R-:W-:Y:S01]  /*9ae0*/  STSM.16.M88.4 [R118], R52 ;  /* 0x0000003476007844 */ /* 0x000fe20000000200 */
[----:B------:R-:W-:Y:S02]  /*9af0*/  F2FP.BF16.F32.PACK_AB R70, R101, R152 ;  /* 0x000000986546723e */ /* 0x000fe400000010ff */
[----:B------:R-:W-:Y:S02]  /*9b00*/  F2FP.BF16.F32.PACK_AB R71, R103, R102 ;  /* 0x000000666747723e */ /* 0x000fe400000010ff */
[----:B------:R-:W-:-:S02]  /*9b10*/  MOV R126, R114 ;  /* 0x00000072007e7202 */ /* 0x000fc40000000f00 */
[----:B------:R-:W-:Y:S01]  /*9b20*/  F2FP.BF16.F32.PACK_AB R114, R117, R116 ;  /* 0x000000747572723e */ /* 0x000fe200000010ff */
[----:B------:R0:W-:Y:S01]  /*9b30*/  STSM.16.M88.4 [R122], R68 ;  /* 0x000000447a007844 */ /* 0x0001e20000000200 */
[----:B------:R-:W-:Y:S02]  /*9b40*/  F2FP.BF16.F32.PACK_AB R115, R155, R154 ;  /* 0x0000009a9b73723e */ /* 0x000fe400000010ff */
[----:B------:R-:W-:Y:S01]  /*9b50*/  F2FP.BF16.F32.PACK_AB R130, R133, R132 ;  /* 0x000000848582723e */ /* 0x000fe200000010ff */
[----:B------:R1:W-:Y:S01]  /*9b60*/  STSM.16.M88.4 [R123], R104 ;  /* 0x000000687b007844 */ /* 0x0003e20000000200 */
[----:B--2---:R-:W-:Y:S02]  /*9b70*/  F2FP.BF16.F32.PACK_AB R138, R141, R140 ;  /* 0x0000008c8d8a723e */ /* 0x004fe400000010ff */
[----:B------:R-:W-:Y:S01]  /*9b80*/  F2FP.BF16.F32.PACK_AB R139, R143, R142 ;  /* 0x0000008e8f8b723e */ /* 0x000fe200000010ff */
[----:B------:R2:W-:Y:S01]  /*9b90*/  STSM.16.M88.4 [R131], R112 ;  /* 0x0000007083007844 */ /* 0x0005e20000000200 */
[----:B------:R-:W-:-:S02]  /*9ba0*/  LOP3.LUT R96, R97, 0x380, RZ, 0xc0, !PT ;  /* 0x0000038061607812 */ /* 0x000fc400078ec0ff */
[----:B------:R-:W-:Y:S02]  /*9bb0*/  LOP3.LUT R92, R93, 0x380, RZ, 0xc0, !PT ;  /* 0x000003805d5c7812 */ /* 0x000fe400078ec0ff */
[----:B------:R-:W-:Y:S02]  /*9bc0*/  LOP3.LUT R88, R89, 0x380, RZ, 0xc0, !PT ;  /* 0x0000038059587812 */ /* 0x000fe400078ec0ff */
[----:B------:R-:W-:Y:S02]  /*9bd0*/  LOP3.LUT R84, R85, 0x380, RZ, 0xc0, !PT ;  /* 0x0000038055547812 */ /* 0x000fe400078ec0ff */
[----:B0-----:R-:W-:Y:S02]  /*9be0*/  F2FP.BF16.F32.PACK_AB R122, R125, R124 ;  /* 0x0000007c7d7a723e */ /* 0x001fe400000010ff */
[----:B------:R-:W-:Y:S02]  /*9bf0*/  LOP3.LUT R80, R81, 0x380, RZ, 0xc0, !PT ;  /* 0x0000038051507812 */ /* 0x000fe400078ec0ff */
[----:B-1----:R-:W-:-:S02]  /*9c00*/  F2FP.BF16.F32.PACK_AB R123, R159, R158 ;  /* 0x0000009e9f7b723e */ /* 0x002fc400000010ff */
[----:B------:R-:W-:Y:S02]  /*9c10*/  LOP3.LUT R76, R77, 0x380, RZ, 0xc0, !PT ;  /* 0x000003804d4c7812 */ /* 0x000fe400078ec0ff */
[----:B--2---:R-:W-:Y:S01]  /*9c20*/  F2FP.BF16.F32.PACK_AB R131, R163, R162 ;  /* 0x000000a2a383723e */ /* 0x004fe200000010ff */
[----:B------:R0:W-:Y:S01]  /*9c30*/  STSM.16.M88.4 [R119], R120 ;  /* 0x0000007877007844 */ /* 0x0001e20000000200 */
[----:B------:R-:W-:Y:S02]  /*9c40*/  SHF.R.U64 R96, R96, 0x3, RZ ;  /* 0x0000000360607819 */ /* 0x000fe400000012ff */
[----:B------:R-:W-:Y:S01]  /*9c50*/  SHF.R.U64 R92, R92, 0x3, RZ ;  /* 0x000000035c5c7819 */ /* 0x000fe200000012ff */
[----:B------:R0:W-:Y:S01]  /*9c60*/  STSM.16.M88.4 [R126], R128 ;  /* 0x000000807e007844 */ /* 0x0001e20000000200 */
[----:B------:R-:W-:Y:S02]  /*9c70*/  SHF.R.U64 R88, R88, 0x3, RZ ;  /* 0x0000000358587819 */ /* 0x000fe400000012ff */
[----:B------:R-:W-:Y:S01]  /*9c80*/  SHF.R.U64 R84, R84, 0x3, RZ ;  /* 0x0000000354547819 */ /* 0x000fe200000012ff */
[----:B------:R0:W-:Y:S01]  /*9c90*/  STSM.16.M88.4 [R34], R136 ;  /* 0x0000008822007844 */ /* 0x0001e20000000200 */
[----:B------:R-:W-:-:S02]  /*9ca0*/  SHF.R.U64 R80, R80, 0x3, RZ ;  /* 0x0000000350507819 */ /* 0x000fc400000012ff */
[----:B------:R-:W-:Y:S01]  /*9cb0*/  SHF.R.U64 R76, R76, 0x3, RZ ;  /* 0x000000034c4c7819 */ /* 0x000fe200000012ff */
[----:B------:R0:W-:Y:S01]  /*9cc0*/  STSM.16.M88.4 [R35], R144 ;  /* 0x0000009023007844 */ /* 0x0001e20000000200 */
[----:B------:R-:W-:Y:S01]  /*9cd0*/  LOP3.LUT R96, R96, R97, RZ, 0x3c, !PT ;  /* 0x0000006160607212 */ /* 0x000fe200078e3cff */
[--C-:B------:R-:W-:Y:S01]  /*9ce0*/  IMAD.X R97, RZ, RZ, R73.reuse, P4 ;  /* 0x000000ffff617224 */ /* 0x100fe200020e0649 */
        /* <DEDUP_REMOVED lines=10> */
[----:B------:R-:W-:-:S02]  /*9d90*/  SHF.R.S32.HI R14, RZ, 0x1f, R187 ;  /* 0x0000001fff0e7819 */ /* 0x000fc400000114bb */
[----:B------:R-:W-:Y:S01]  /*9da0*/  SHF.R.S32.HI R12, RZ, 0x1f, R13 ;  /* 0x0000001fff0c7819 */ /* 0x000fe2000001140d */
[----:B------:R-:W-:Y:S06]  /*9db0*/  BAR.SYNC.DEFER_BLOCKING 0x1, 0x100 ;  /* 0x0044000000007b1d */ /* 0x000fec0000010000 */
[----:B0-----:R-:W-:Y:S05]  /*9dc0*/  @P3 BRA `(.L_x_206) ;  /* 0x0000000000c03947 */ /* 0x001fea0003800000 */
[----:B------:R-:W0:Y:S01]  /*9dd0*/  LDC R10, c[0x0][0xce8] ;  /* 0x00033a00ff0a7b82 */ /* 0x000e220000000800 */
[----:B------:R-:W-:Y:S01]  /*9de0*/  IMAD R4, RZ, RZ, -UR40 ;  /* 0x80000028ff047e24 */ /* 0x000fe2000f8e02ff */
[----:B------:R-:W-:Y:S01]  /*9df0*/  ULDC.64 UR4, c[0x0][0xc90] ;  /* 0x0003240000047ab9 */ /* 0x000fe20000000a00 */
[----:B------:R-:W-:Y:S02]  /*9e00*/  IMAD.MOV R26, RZ, RZ, -R22 ;  /* 0x000000ffff1a7224 */ /* 0x000fe400078e0a16 */
[----:B------:R-:W-:-:S03]  /*9e10*/  IMAD R6, R12, UR4, RZ ;  /* 0x000000040c067c24 */ /* 0x000fc6000f8e02ff */
[----:B------:R-:W1:Y:S01]  /*9e20*/  LDC R15, c[0x0][0xd38] ;  /* 0x00034e00ff0f7b82 */ /* 0x000e620000000800 */
[----:B------:R-:W-:Y:S01]  /*9e30*/  IMAD R9, R13, UR5, R6 ;  /* 0x000000050d097c24 */ /* 0x000fe2000f8e0206 */
[----:B0-----:R-:W-:Y:S01]  /*9e40*/  ISETP.NE.AND P0, PT, R10, 0x1, PT ;  /* 0x000000010a00780c */ /* 0x001fe20003f05270 */
[----:B-1----:R-:W-:Y:S02]  /*9e50*/  IMAD R15, R15, R4, UR41 ;  /* 0x000000290f0f7e24 */ /* 0x002fe4000f8e0204 */
[----:B------:R-:W-:Y:S01]  /*9e60*/  IMAD.WIDE.U32 R4, R13, UR4, RZ ;  /* 0x000000040d047c25 */ /* 0x000fe2000f8e00ff */
[----:B------:R-:W-:-:S09]  /*9e70*/  ULDC.64 UR4, c[0x0][0xc98] ;  /* 0x0003260000047ab9 */ /* 0x000fd20000000a00 */
[----:B------:R-:W0:Y:S01]  /*9e80*/  @P0 LDC R7, c[0x0][0xcec] ;  /* 0x00033b00ff070b82 */ /* 0x000e220000000800 */
[----:B------:R-:W-:Y:S01]  /*9e90*/  IMAD R8, R15, 0x40, R218 ;  /* 0x000000400f087824 */ /* 0x000fe200078e02da */
[----:B------:R-:W-:Y:S01]  /*9ea0*/  IADD3 R5, R5, R9, RZ ;  /* 0x0000000905057210 */ /* 0x000fe20007ffe0ff */
[----:B------:R-:W-:Y:S02]  /*9eb0*/  IMAD R15, R15, 0x40, R16 ;  /* 0x000000400f0f7824 */ /* 0x000fe400078e0210 */
[----:B------:R-:W-:-:S03]  /*9ec0*/  IMAD.WIDE.U32 R4, R187, UR4, R4 ;  /* 0x00000004bb047c25 */ /* 0x000fc6000f8e0004 */
[----:B------:R-:W1:Y:S01]  /*9ed0*/  @P0 LDC R11, c[0x0][0xcf0] ;  /* 0x00033c00ff0b0b82 */ /* 0x000e620000000800 */
[----:B0-----:R-:W-:-:S04]  /*9ee0*/  @P0 IMAD.HI.U32 R6, R8, R7, RZ ;  /* 0x0000000708060227 */ /* 0x001fc800078e00ff */
[----:B------:R-:W-:Y:S01]  /*9ef0*/  IMAD.MOV.U32 R7, RZ, RZ, R8 ;  /* 0x000000ffff077224 */ /* 0x000fe200078e0008 */
[----:B-1----:R-:W-:Y:S01]  /*9f00*/  @P0 SHF.R.U32.HI R7, RZ, R11, R6 ;  /* 0x0000000bff070219 */ /* 0x002fe20000011606 */
[----:B------:R-:W-:-:S03]  /*9f10*/  IMAD R6, R14, UR4, RZ ;  /* 0x000000040e067c24 */ /* 0x000fc6000f8e02ff */
[--C-:B------:R-:W-:Y:S01]  /*9f20*/  SHF.R.S32.HI R11, RZ, 0x1f, R7.reuse ;  /* 0x0000001fff0b7819 */ /* 0x100fe20000011407 */
[----:B------:R-:W-:Y:S01]  /*9f30*/  IMAD.MOV R9, RZ, RZ, -R7 ;  /* 0x000000ffff097224 */ /* 0x000fe200078e0a07 */
[----:B------:R-:W-:-:S03]  /*9f40*/  IADD3 R4, P0, R7, R4, RZ ;  /* 0x0000000407047210 */ /* 0x000fc60007f1e0ff */
[----:B------:R-:W-:Y:S02]  /*9f50*/  IMAD R9, R10, R9, R8 ;  /* 0x000000090a097224 */ /* 0x000fe400078e0208 */
[----:B------:R-:W-:Y:S01]  /*9f60*/  IMAD R8, R187, UR5, R6 ;  /* 0x00000005bb087c24 */ /* 0x000fe2000f8e0206 */
[----:B------:R-:W-:Y:S02]  /*9f70*/  ULDC.64 UR4, c[0x0][0xc88] ;  /* 0x0003220000047ab9 */ /* 0x000fe40000000a00 */
[----:B------:R-:W-:Y:S02]  /*9f80*/  SHF.R.S32.HI R6, RZ, 0x1f, R9 ;  /* 0x0000001fff067819 */ /* 0x000fe40000011409 */
[----:B------:R-:W-:-:S03]  /*9f90*/  IADD3.X R5, R11, R5, R8, P0, !PT ;  /* 0x000000050b057210 */ /* 0x000fc600007fe408 */
[----:B------:R-:W-:Y:S02]  /*9fa0*/  IMAD R6, R6, UR4, RZ ;  /* 0x0000000406067c24 */ /* 0x000fe4000f8e02ff */
[----:B------:R-:W-:-:S04]  /*9fb0*/  IMAD.WIDE.U32 R4, R9, UR4, R4 ;  /* 0x0000000409047c25 */ /* 0x000fc8000f8e0004 */
[----:B------:R-:W-:Y:S01]  /*9fc0*/  IMAD R9, R9, UR5, R6 ;  /* 0x0000000509097c24 */ /* 0x000fe2000f8e0206 */
[----:B------:R-:W-:Y:S02]  /*9fd0*/  ULDC.64 UR4, c[0x0][0xc50] ;  /* 0x0003140000047ab9 */ /* 0x000fe40000000a00 */
[C---:B------:R-:W-:Y:S01]  /*9fe0*/  LEA R11, P0, R4.reuse, UR4, 0x2 ;  /* 0x00000004040b7c11 */ /* 0x040fe2000f8010ff */
[----:B------:R-:W-:Y:S01]  /*9ff0*/  IMAD.IADD R5, R5, 0x1, R9 ;  /* 0x0000000105057824 */ /* 0x000fe200078e0209 */
[----:B------:R-:W-:Y:S01]  /*a000*/  ULDC UR4, c[0x0][0xb88] ;  /* 0x0002e20000047ab9 */ /* 0x000fe20000000800 */
[----:B------:R-:W-:Y:S02]  /*a010*/  VIADD R9, R15, 0x8 ;  /* 0x000000080f097836 */ /* 0x000fe40000000000 */
[----:B------:R-:W-:Y:S01]  /*a020*/  SHFL.IDX PT, R6, R11, 0x1, 0x1c1f ;  /* 0x003c1f000b067f89 */ /* 0x000fe200000e0000 */
[----:B------:R-:W-:Y:S01]  /*a030*/  LEA.HI.X R24, R4, UR5, R5, 0x2, P0 ;  /* 0x0000000504187c11 */ /* 0x000fe200080f1405 */
[----:B------:R-:W-:Y:S01]  /*a040*/  IMAD R8, R10, UR4, RZ ;  /* 0x000000040a087c24 */ /* 0x000fe2000f8e02ff */
        /* <DEDUP_REMOVED lines=8> */
.L_x_206:
[----:B------:R-:W1:Y:S01]  /*a0d0*/  LDC R24, c[0x0][0xce8] ;  /* 0x00033a00ff187b82 */ /* 0x000e620000000800 */
[----:B------:R-:W-:Y:S01]  /*a0e0*/  ULDC UR8, c[0x0][0xbc8] ;  /* 0x0002f20000087ab9 */ /* 0x000fe20000000800 */
[----:B0-----:R0:W5:Y:S01]  /*a0f0*/  LD.E.128 R4, desc[UR42][R20.64] ;  /* 0x0000002a14047980 */ /* 0x001162000c101d00 */
[----:B------:R-:W-:-:S03]  /*a100*/  ISETP.GE.AND P0, PT, R192, UR8, PT ;  /* 0x00000008c0007c0c */ /* 0x000fc6000bf06270 */
[----:B------:R-:W5:Y:S02]  /*a110*/  LD.E.128 R72, desc[UR42][R72.64] ;  /* 0x0000002a48487980 */ /* 0x000f64000c101d00 */
[----:B------:R-:W2:Y:S01]  /*a120*/  LDC R15, c[0x0][0xd38] ;  /* 0x00034e00ff0f7b82 */ /* 0x000ea20000000800 */
[----:B------:R-:W-:Y:S01]  /*a130*/  SEL R3, RZ, 0xffffffff, P0 ;  /* 0xffffffffff037807 */ /* 0x000fe20000000000 */
[----:B------:R-:W-:Y:S01]  /*a140*/  IMAD R10, RZ, RZ, -UR40 ;  /* 0x80000028ff0a7e24 */ /* 0x000fe2000f8e02ff */
[----:B------:R-:W-:Y:S01]  /*a150*/  ISETP.GE.AND P0, PT, R191, UR8, PT ;  /* 0x00000008bf007c0c */ /* 0x000fe2000bf06270 */
[----:B------:R-:W-:Y:S01]  /*a160*/  ULDC.64 UR4, c[0x0][0xbe8] ;  /* 0x0002fa0000047ab9 */ /* 0x000fe20000000a00 */
[----:B------:R-:W-:Y:S01]  /*a170*/  ISETP.GE.AND P1, PT, R18, UR8, PT ;  /* 0x0000000812007c0c */ /* 0x000fe2000bf26270 */
[----:B------:R-:W-:Y:S01]  /*a180*/  IMAD.SHL.U32 R9, R3, 0x2, RZ ;  /* 0x0000000203097824 */ /* 0x000fe200078e00ff */
[----:B------:R-:W5:Y:S01]  /*a190*/  LD.E.128 R48, desc[UR42][R48.64] ;  /* 0x0000002a30307980 */ /* 0x000f62000c101d00 */
[----:B------:R-:W-:-:S03]  /*a1a0*/  ULDC.64 UR6, c[0x0][0xb80] ;  /* 0x0002e00000067ab9 */ /* 0x000fc60000000a00 */
[----:B------:R-:W5:Y:S04]  /*a1b0*/  LD.E.128 R44, desc[UR42][R44.64] ;  /* 0x0000002a2c2c7980 */ /* 0x000f68000c101d00 */
[----:B------:R-:W5:Y:S01]  /*a1c0*/  LD.E.128 R40, desc[UR42][R40.64] ;  /* 0x0000002a28287980 */ /* 0x000f62000c101d00 */
[----:B-1----:R-:W-:Y:S02]  /*a1d0*/  ISETP.NE.AND P2, PT, R24, 0x1, PT ;  /* 0x000000011800780c */ /* 0x002fe40003f45270 */
[----:B------:R-:W-:Y:S01]  /*a1e0*/  SEL R3, RZ, 0xffffffff, P0 ;  /* 0xffffffffff037807 */ /* 0x000fe20000000000 */
[----:B------:R-:W5:Y:S01]  /*a1f0*/  LD.E.128 R36, desc[UR42][R36.64] ;  /* 0x0000002a24247980 */ /* 0x000f62000c101d00 */
[----:B------:R-:W-:-:S03]  /*a200*/  SEL R0, RZ, 0x1, P1 ;  /* 0x00000001ff007807 */ /* 0x000fc60000800000 */
[----:B------:R-:W-:Y:S01]  /*a210*/  IMAD.SHL.U32 R3, R3, 0x4, RZ ;  /* 0x0000000403037824 */ /* 0x000fe200078e00ff */
[----:B------:R-:W-:Y:S01]  /*a220*/  LOP3.LUT R0, R9, 0x2, R0, 0xe2, !PT ;  /* 0x0000000209007812 */ /* 0x000fe200078ee200 */
[----:B------:R-:W5:Y:S04]  /*a230*/  LD.E.128 R32, desc[UR42][R32.64] ;  /* 0x0000002a20207980 */ /* 0x000f68000c101d00 */
[----:B0-----:R-:W0:Y:S01]  /*a240*/  @P2 LDC R21, c[0x0][0xcec] ;  /* 0x00033b00ff152b82 */ /* 0x001e220000000800 */
[----:B------:R-:W-:Y:S01]  /*a250*/  ISETP.GE.AND P0, PT, R190, UR8, PT ;  /* 0x00000008be007c0c */ /* 0x000fe2000bf06270 */
[----:B------:R-:W5:Y:S01]  /*a260*/  LD.E.128 R64, desc[UR42][R64.64] ;  /* 0x0000002a40407980 */ /* 0x000f62000c101d00 */
[----:B------:R-:W-:Y:S02]  /*a270*/  LOP3.LUT R3, R3, 0x4, R0, 0xe2, !PT ;  /* 0x0000000403037812 */ /* 0x000fe400078ee200 */
[----:B------:R-:W-:Y:S01]  /*a280*/  SEL R0, RZ, 0xffffffff, P0 ;  /* 0xffffffffff007807 */ /* 0x000fe20000000000 */
[----:B------:R-:W5:Y:S02]  /*a290*/  LD.E.128 R60, desc[UR42][R60.64] ;  /* 0x0000002a3c3c7980 */ /* 0x000f64000c101d00 */
[----:B------:R-:W1:Y:S01]  /*a2a0*/  @P2 LDC R25, c[0x0][0xcf0] ;  /* 0x00033c00ff192b82 */ /* 0x000e620000000800 */
[----:B--2---:R-:W-:Y:S01]  /*a2b0*/  IMAD R15, R15, R10, UR41 ;  /* 0x000000290f0f7e24 */ /* 0x004fe2000f8e020a */
[----:B------:R-:W5:Y:S01]  /*a2c0*/  LD.E.128 R56, desc[UR42][R56.64] ;  /* 0x0000002a38387980 */ /* 0x000f62000c101d00 */
[----:B------:R-:W-:-:S02]  /*a2d0*/  IMAD.SHL.U32 R10, R0, 0x8, RZ ;  /* 0x00000008000a7824 */ /* 0x000fc400078e00ff */
[----:B------:R-:W-:Y:S01]  /*a2e0*/  IMAD R0, R213, 0x20, R215 ;  /* 0x00000020d5007824 */ /* 0x000fe200078e02d7 */
[----:B------:R-:W5:Y:S01]  /*a2f0*/  LD.E.128 R96, desc[UR42][R96.64] ;  /* 0x0000002a60607980 */ /* 0x000f62000c101d00 */
[----:B------:R-:W-:Y:S01]  /*a300*/  IMAD R8, R12, UR4, RZ ;  /* 0x000000040c087c24 */ /* 0x000fe2000f8e02ff */
[----:B------:R-:W-:Y:S02]  /*a310*/  ISETP.GE.AND P0, PT, R189, UR8, PT ;  /* 0x00000008bd007c0c */ /* 0x000fe4000bf06270 */
[----:B------:R-:W-:Y:S01]  /*a320*/  LEA R20, R15, R0, 0x6 ;  /* 0x000000000f147211 */ /* 0x000fe200078e30ff */
[C---:B------:R-:W-:Y:S01]  /*a330*/  IMAD R11, R13.reuse, UR5, R8 ;  /* 0x000000050d0b7c24 */ /* 0x040fe2000f8e0208 */
[----:B------:R-:W-:Y:S01]  /*a340*/  LOP3.LUT R10, R10, 0x8, R3, 0xe2, !PT ;  /* 0x000000080a0a7812 */ /* 0x000fe200078ee203 */
[----:B------:R-:W-:Y:S01]  /*a350*/  IMAD.WIDE.U32 R8, R13, UR4, RZ ;  /* 0x000000040d087c25 */ /* 0x000fe2000f8e00ff */
[----:B------:R-:W-:Y:S01]  /*a360*/  SEL R3, RZ, 0xffffffff, P0 ;  /* 0xffffffffff037807 */ /* 0x000fe20000000000 */
[----:B------:R-:W-:Y:S01]  /*a370*/  ULDC.64 UR4, c[0x0][0xbf0] ;  /* 0x0002fc0000047ab9 */ /* 0x000fe20000000a00 */
[----:B------:R-:W5:Y:S01]  /*a380*/  LD.E.128 R92, desc[UR42][R92.64] ;  /* 0x0000002a5c5c7980 */ /* 0x000f62000c101d00 */
[----:B------:R-:W-:-:S02]  /*a390*/  IMAD.IADD R9, R9, 0x1, R11 ;  /* 0x0000000109097824 */ /* 0x000fc400078e020b */
[----:B------:R-:W-:Y:S01]  /*a3a0*/  IMAD R12, R14, UR4, RZ ;  /* 0x000000040e0c7c24 */ /* 0x000fe2000f8e02ff */
[----:B------:R-:W5:Y:S01]  /*a3b0*/  LD.E.128 R88, desc[UR42][R88.64] ;  /* 0x0000002a58587980 */ /* 0x000f62000c101d00 */
[----:B0-----:R-:W-:-:S03]  /*a3c0*/  @P2 IMAD.HI.U32 R0, R20, R21, RZ ;  /* 0x0000001514002227 */ /* 0x001fc600078e00ff */
[----:B------:R-:W5:Y:S01]  /*a3d0*/  LD.E.128 R84, desc[UR42][R84.64] ;  /* 0x0000002a54547980 */ /* 0x000f62000c101d00 */
[----:B------:R-:W-:Y:S02]  /*a3e0*/  IMAD.SHL.U32 R13, R3, 0x10, RZ ;  /* 0x00000010030d7824 */ /* 0x000fe400078e00ff */
[----:B------:R-:W-:Y:S01]  /*a3f0*/  IMAD.MOV.U32 R3, RZ, RZ, R20 ;  /* 0x000000ffff037224 */ /* 0x000fe200078e0014 */
[----:B-1----:R-:W-:Y:S01]  /*a400*/  @P2 SHF.R.U32.HI R3, RZ, R25, R0 ;  /* 0x00000019ff032219 */ /* 0x002fe20000011600 */
[C---:B------:R-:W-:Y:S01]  /*a410*/  IMAD R11, R187.reuse, UR5, R12 ;  /* 0x00000005bb0b7c24 */ /* 0x040fe2000f8e020c */
[----:B------:R-:W5:Y:S01]  /*a420*/  LD.E.128 R80, desc[UR42][R80.64] ;  /* 0x0000002a50507980 */ /* 0x000f62000c101d00 */
[----:B------:R-:W-:Y:S01]  /*a430*/  IMAD.WIDE.U32 R8, R187, UR4, R8 ;  /* 0x00000004bb087c25 */ /* 0x000fe2000f8e0008 */
[----:B------:R-:W-:Y:S01]  /*a440*/  LOP3.LUT R10, R13, 0x10, R10, 0xe2, !PT ;  /* 0x000000100d0a7812 */ /* 0x000fe200078ee20a */
[----:B------:R-:W-:Y:S01]  /*a450*/  ULDC.64 UR4, c[0x0][0xbe0] ;  /* 0x0002f80000047ab9 */ /* 0x000fe20000000a00 */
[----:B------:R-:W5:Y:S01]  /*a460*/  LD.E.128 R76, desc[UR42][R76.64] ;  /* 0x0000002a4c4c7980 */ /* 0x000f62000c101d00 */
[----:B------:R-:W-:Y:S01]  /*a470*/  IMAD.IADD R9, R9, 0x1, R11 ;  /* 0x0000000109097824 */ /* 0x000fe200078e020b */
[--C-:B------:R-:W-:Y:S01]  /*a480*/  SHF.R.S32.HI R11, RZ, 0x1f, R3.reuse ;  /* 0x0000001fff0b7819 */ /* 0x100fe20000011403 */
[----:B------:R-:W-:Y:S01]  /*a490*/  IMAD.MOV R13, RZ, RZ, -R3 ;  /* 0x000000ffff0d7224 */ /* 0x000fe200078e0a03 */
[----:B------:R-:W-:Y:S01]  /*a4a0*/  ISETP.GE.AND P0, PT, R188, UR8, PT ;  /* 0x00000008bc007c0c */ /* 0x000fe2000bf06270 */
[----:B------:R-:W-:Y:S01]  /*a4b0*/  @!PT LDS RZ, [RZ] ;  /* 0x00000000fffff984 */ /* 0x000fe20000000800 */
[----:B------:R-:W-:Y:S01]  /*a4c0*/  @!PT LDS RZ, [RZ] ;  /* 0x00000000fffff984 */ /* 0x000fe20000000800 */
[----:B------:R-:W-:Y:S01]  /*a4d0*/  @!PT LDS RZ, [RZ] ;  /* 0x00000000fffff984 */ /* 0x000fe20000000800 */
[----:B------:R-:W-:Y:S01]  /*a4e0*/  @!PT LDS RZ, [RZ] ;  /* 0x00000000fffff984 */ /* 0x000fe20000000800 */
[----:B------:R0:W-:Y:S06]  /*a4f0*/  MEMBAR.ALL.CTA ;  /* 0x0000000000007992 */ /* 0x0001ec0000008000 */
[----:B0-----:R-:W0:Y:S01]  /*a500*/  FENCE.VIEW.ASYNC.S ;  /* 0x00000000000073c6 */ /* 0x001e220000000000 */
[----:B------:R-:W-:Y:S01]  /*a510*/  IMAD R12, R11, UR4, RZ ;  /* 0x000000040b0c7c24 */ /* 0x000fe2000f8e02ff */
[----:B------:R-:W-:Y:S01]  /*a520*/  SEL R0, RZ, 0xffffffff, P0 ;  /* 0xffffffffff007807 */ /* 0x000fe20000000000 */
[----:B------:R-:W-:-:S04]  /*a530*/  IMAD R11, R24, R13, R20 ;  /* 0x0000000d180b7224 */ /* 0x000fc800078e0214 */
[----:B------:R-:W-:Y:S01]  /*a540*/  IMAD.SHL.U32 R21, R0, 0x20, RZ ;  /* 0x0000002000157824 */ /* 0x000fe200078e00ff */
[----:B------:R-:W-:Y:S01]  /*a550*/  SHF.R.S32.HI R0, RZ, 0x1f, R11 ;  /* 0x0000001fff007819 */ /* 0x000fe2000001140b */
[C---:B------:R-:W-:Y:S02]  /*a560*/  IMAD R13, R3.reuse, UR5, R12 ;  /* 0x00000005030d7c24 */ /* 0x040fe4000f8e020c */
[----:B------:R-:W-:Y:S01]  /*a570*/  IMAD.WIDE.U32 R8, R3, UR4, R8 ;  /* 0x0000000403087c25 */ /* 0x000fe2000f8e0008 */
[----:B------:R-:W-:Y:S01]  /*a580*/  ULDC.64 UR4, c[0x0][0xbd8] ;  /* 0x0002f60000047ab9 */ /* 0x000fe20000000a00 */
[----:B------:R-:W-:Y:S02]  /*a590*/  ISETP.GE.AND P0, PT, R217, UR8, PT ;  /* 0x00000008d9007c0c */ /* 0x000fe4000bf06270 */
[----:B------:R-:W-:Y:S02]  /*a5a0*/  IMAD R0, R0, UR4, RZ ;  /* 0x0000000400007c24 */ /* 0x000fe4000f8e02ff */
[----:B------:R-:W-:-:S02]  /*a5b0*/  IMAD.IADD R9, R9, 0x1, R13 ;  /* 0x0000000109097824 */ /* 0x000fc400078e020d */
[----:B------:R-:W-:Y:S01]  /*a5c0*/  IMAD R13, R11, UR5, R0 ;  /* 0x000000050b0d7c24 */ /* 0x000fe2000f8e0200 */
[----:B------:R-:W-:Y:S01]  /*a5d0*/  ULDC UR5, c[0x0][0xb88] ;  /* 0x0002e20000057ab9 */ /* 0x000fe20000000800 */
[----:B------:R-:W-:Y:S01]  /*a5e0*/  SEL R3, RZ, 0x40, P0 ;  /* 0x00000040ff037807 */ /* 0x000fe20000000000 */
[----:B------:R-:W-:Y:S01]  /*a5f0*/  IMAD R29, R24, UR5, RZ ;  /* 0x00000005181d7c24 */ /* 0x000fe2000f8e02ff */
[----:B------:R-:W-:Y:S01]  /*a600*/  ISETP.GE.AND P0, PT, R216, UR8, PT ;  /* 0x00000008d8007c0c */ /* 0x000fe2000bf06270 */
[----:B------:R-:W-:Y:S02]  /*a610*/  IMAD R28, R15, 0x40, R215 ;  /* 0x000000400f1c7824 */ /* 0x000fe400078e02d7 */
[----:B------:R-:W-:Y:S01]  /*a620*/  IMAD.WIDE.U32 R8, R11, UR4, R8 ;  /* 0x000000040b087c25 */ /* 0x000fe2000f8e0008 */
[----:B------:R-:W-:Y:S01]  /*a630*/  SEL R0, RZ, 0x80, P0 ;  /* 0x00000080ff007807 */ /* 0x000fe20000000000 */
[----:B------:R-:W-:Y:S01]  /*a640*/  UIADD3 UR4, UR38, 0x38820, URZ ;  /* 0x0003882026047890 */ /* 0x000fe2000fffe03f */
[----:B------:R-:W-:Y:S01]  /*a650*/  ISETP.GE.AND P0, PT, R28, R29, PT ;  /* 0x0000001d1c00720c */ /* 0x000fe20003f06270 */
[----:B------:R-:W-:Y:S01]  /*a660*/  IMAD.IADD R9, R9, 0x1, R13 ;  /* 0x0000000109097824 */ /* 0x000fe200078e020d */
[----:B------:R-:W-:Y:S01]  /*a670*/  LEA R26, P1, R8, UR6, 0x1 ;  /* 0x00000006081a7c11 */ /* 0x000fe2000f8208ff */
[----:B------:R-:W-:Y:S01]  /*a680*/  UPRMT UR4, URZ, 0x654, UR4 ;  /* 0x000006543f047896 */ /* 0x000fe20008000004 */
[----:B------:R-:W-:-:S02]  /*a690*/  LOP3.LUT R10, R21, 0x20, R10, 0xe2, !PT ;  /* 0x00000020150a7812 */ /* 0x000fc400078ee20a */
[----:B------:R-:W-:Y:S01]  /*a6a0*/  LEA.HI.X R27, R8, UR7, R9, 0x1, P1 ;  /* 0x00000007081b7c11 */ /* 0x000fe200088f0c09 */
[----:B------:R-:W-:Y:S01]  /*a6b0*/  BSSY B0, `(.L_x_207) ;  /* 0x0000026000007945 */ /* 0x000fe20003800000 */
[----:B------:R-:W-:Y:S02]  /*a6c0*/  LOP3.LUT R3, R10, R3, RZ, 0xfc, !PT ;  /* 0x000000030a037212 */ /* 0x000fe400078efcff */
[----:B0-----:R0:W1:Y:S02]  /*a6d0*/  SHFL.IDX PT, R10, R26, RZ, 0x181f ;  /* 0x00181fff1a0a7589 */ /* 0x00106400000e0000 */
[----:B------:R-:W-:Y:S02]  /*a6e0*/  SYNCS.ARRIVE.TRANS64.RED.A1T0 RZ, [UR4], RZ ;  /* 0x000000ffffff79a7 */ /* 0x000fe40008100404 */
[----:B------:R0:W2:Y:S01]  /*a6f0*/  SHFL.IDX PT, R11, R27, RZ, 0x181f ;  /* 0x00181fff1b0b7589 */ /* 0x0000a200000e0000 */
[----:B------:R-:W-:Y:S01]  /*a700*/  LOP3.LUT R0, R3, R0, RZ, 0xfc, !PT ;  /* 0x0000000003007212 */ /* 0x000fe200078efcff */
[----:B------:R-:W-:Y:S06]  /*a710*/  @P0 BRA `(.L_x_208) ;  /* 0x00000000007c0947 */ /* 0x000fec0003800000 */
[----:B------:R-:W-:Y:S02]  /*a720*/  ISETP.GE.AND P1, PT, R192, UR8, PT ;  /* 0x00000008c0007c0c */ /* 0x000fe4000bf26270 */
[----:B------:R-:W-:Y:S02]  /*a730*/  ISETP.GE.AND P0, PT, R18, UR8, PT ;  /* 0x0000000812007c0c */ /* 0x000fe4000bf06270 */
[----:B------:R-:W-:Y:S02]  /*a740*/  ISETP.GE.AND P5, PT, R191, UR8, PT ;  /* 0x00000008bf007c0c */ /* 0x000fe4000bfa6270 */
[----:B------:R-:W-:-:S07]  /*a750*/  ISETP.GE.AND P3, PT, R190, UR8, PT ;  /* 0x00000008be007c0c */ /* 0x000fce000bf66270 */
[-C--:B-1----:R-:W-:Y:S02]  /*a760*/  @!P1 LEA R12, P2, R192, R10.reuse, 0x1 ;  /* 0x0000000ac00c9211 */ /* 0x082fe400078408ff */
        /* <DEDUP_REMOVED lines=16> */
[-C--:B--2---:R-:W-:Y:S02]  /*a870*/  @!P1 LEA R12, P6, R188, R10.reuse, 0x1 ;  /* 0x0000000abc0c9211 */ /* 0x084fe400078c08ff */
        /* <DEDUP_REMOVED lines=9> */
.L_x_208:
[----:B------:R-:W-:Y:S05]  /*a910*/  BSYNC B0 ;  /* 0x0000000000007941 */ /* 0x000fea0003800000 */
.L_x_207:
[----:B---3-5:R-:W-:Y:S01]  /*a920*/  VIADD R4, R28, 0x20 ;  /* 0x000000201c047836 */ /* 0x028fe20000000000 */
[----:B------:R3:W4:Y:S01]  /*a930*/  SHFL.IDX PT, R7, R27, 0x1, 0x181f ;  /* 0x00381f001b077f89 */ /* 0x00072200000e0000 */
[----:B------:R-:W-:Y:S03]  /*a940*/  BSSY B0, `(.L_x_209) ;  /* 0x0000023000007945 */ /* 0x000fe60003800000 */
[----:B------:R-:W-:Y:S01]  /*a950*/  ISETP.GE.AND P0, PT, R4, R29, PT ;  /* 0x0000001d0400720c */ /* 0x000fe20003f06270 */
[----:B------:R3:W0:-:S12]  /*a960*/  SHFL.IDX PT, R6, R26, 0x1, 0x181f ;  /* 0x00381f001a067f89 */ /* 0x00061800000e0000 */
[----:B---3--:R-:W-:Y:S05]  /*a970*/  @P0 BRA `(.L_x_210) ;  /* 0x00000000007c0947 */ /* 0x008fea0003800000 */
[----:B------:R-:W-:Y:S02]  /*a980*/  ISETP.GE.AND P2, PT, R192, UR8, PT ;  /* 0x00000008c0007c0c */ /* 0x000fe4000bf46270 */
[----:B------:R-:W-:Y:S02]  /*a990*/  ISETP.GE.AND P3, PT, R18, UR8, PT ;  /* 0x0000000812007c0c */ /* 0x000fe4000bf66270 */
[----:B------:R-:W-:Y:S02]  /*a9a0*/  ISETP.GE.AND P5, PT, R191, UR8, PT ;  /* 0x00000008bf007c0c */ /* 0x000fe4000bfa6270 */
[----:B------:R-:W-:Y:S02]  /*a9b0*/  ISETP.GE.AND P4, PT, R190, UR8, PT ;  /* 0x00000008be007c0c */ /* 0x000fe4000bf86270 */
[----:B------:R-:W-:-:S05]  /*a9c0*/  LOP3.LUT P1, RZ, R3, 0x40, RZ, 0xc0, !PT ;  /* 0x0000004003ff7812 */ /* 0x000fca000782c0ff */
[-C--:B0-----:R-:W-:Y:S02]  /*a9d0*/  @!P2 LEA R8, P0, R192, R6.reuse, 0x1 ;  /* 0x00000006c008a211 */ /* 0x081fe400078008ff */
[----:B----4-:R-:W-:Y:S02]  /*a9e0*/  @!P3 IMAD.WIDE R4, R18, 0x2, R6 ;  /* 0x000000021204b825 */ /* 0x010fe400078e0206 */
[-C--:B------:R-:W-:Y:S02]  /*a9f0*/  @!P2 LEA.HI.X R9, R192, R7.reuse, R226, 0x1, P0 ;  /* 0x00000007c009a211 */ /* 0x080fe400000f0ce2 */
[----:B-1----:R-:W-:Y:S01]  /*aa00*/  @!P5 LEA R10, P0, R191, R6, 0x1 ;  /* 0x00000006bf0ad211 */ /* 0x002fe200078008ff */
[----:B------:R0:W-:Y:S01]  /*aa10*/  @!P3 ST.E.128 desc[UR42][R4.64], R48 ;  /* 0x000000300400b985 */ /* 0x0001e2000c101d2a */
[----:B------:R-:W-:Y:S02]  /*aa20*/  ISETP.GE.AND P3, PT, R189, UR8, PT ;  /* 0x00000008bd007c0c */ /* 0x000fe4000bf66270 */
[----:B--2---:R-:W-:Y:S01]  /*aa30*/  @!P5 LEA.HI.X R11, R191, R7, R225, 0x1, P0 ;  /* 0x00000007bf0bd211 */ /* 0x004fe200000f0ce1 */
        /* <DEDUP_REMOVED lines=8> */
[-C--:B0-----:R-:W-:Y:S02]  /*aac0*/  @!P2 LEA R4, P6, R188, R6.reuse, 0x1 ;  /* 0x00000006bc04a211 */ /* 0x081fe400078c08ff */
        /* <DEDUP_REMOVED lines=10> */
.L_x_210:
[----:B------:R-:W-:Y:S05]  /*ab70*/  BSYNC B0 ;  /* 0x0000000000007941 */ /* 0x000fea0003800000 */
.L_x_209:
[----:B------:R-:W5:Y:S02]  /*ab80*/  LDC R0, c[0x0][0xd34] ;  /* 0x00034d00ff007b82 */ /* 0x000f640000000800 */
[----:B-----5:R-:W-:-:S13]  /*ab90*/  ISETP.LE.AND P0, PT, R0, UR39, PT ;  /* 0x0000002700007c0c */ /* 0x020fda000bf03270 */
[----:B------:R-:W-:Y:S05]  /*aba0*/  @!P0 BRA `(.L_x_211) ;  /* 0xffffff6000e08947 */ /* 0x000fea000383ffff */
[----:B------:R-:W-:Y:S05]  /*abb0*/  EXIT ;  /* 0x000000000000794d */ /* 0x000fea0003800000 */
.L_x_173:
[----:B------:R-:W-:-:S08]  /*abc0*/  NOP ;  /* 0x0000000000007918 */ /* 0x000fd00000000000 */
[----:B------:R-:W0:-:S00]  /*abd0*/  USETMAXREG.DEALLOC.CTAPOOL 0x28 ;  /* 0x00000028000079c8 */ /* 0x000e0000080e0500 */
[----:B------:R-:W1:Y:S01]  /*abe0*/  S2UR UR8, SR_CTAID.X ;  /* 0x00000000000879c3 */ /* 0x000e620000002500 */
[----:B0-----:R-:W-:Y:S01]  /*abf0*/  IMAD.MOV.U32 R0, RZ, RZ, 0x1 ;  /* 0x00000001ff007424 */ /* 0x001fe200078e00ff */
[----:B------:R-:W-:Y:S01]  /*ac00*/  MOV R23, 0x1 ;  /* 0x0000000100177802 */ /* 0x000fe20000000f00 */
[----:B------:R-:W-:-:S05]  /*ac10*/  IMAD.MOV.U32 R18, RZ, RZ, RZ ;  /* 0x000000ffff127224 */ /* 0x000fca00078e00ff */
[----:B------:R-:W1:Y:S02]  /*ac20*/  LDC R2, c[0x0][0xd34] ;  /* 0x00034d00ff027b82 */ /* 0x000e640000000800 */
[----:B-1----:R-:W-:-:S13]  /*ac30*/  ISETP.LE.AND P0, PT, R2, UR8, PT ;  /* 0x0000000802007c0c */ /* 0x002fda000bf03270 */
[----:B------:R-:W-:Y:S05]  /*ac40*/  @P0 BRA `(.L_x_212) ;  /* 0x0000004800880947 */ /* 0x000fea0003800000 */
[----:B------:R-:W-:Y:S01]  /*ac50*/  IMAD.SHL.U32 R29, R4, 0x8, RZ ;  /* 0x00000008041d7824 */ /* 0x000fe200078e00ff */
[----:B------:R-:W-:Y:S01]  /*ac60*/  ULDC UR6, c[0x0][0x320] ;  /* 0x0000c80000067ab9 */ /* 0x000fe20000000800 */
[----:B------:R-:W-:Y:S01]  /*ac70*/  ULDC UR7, c[0x0][0x3b8] ;  /* 0x0000ee0000077ab9 */ /* 0x000fe20000000800 */
[----:B------:R-:W-:Y:S01]  /*ac80*/  LOP3.LUT R16, R16, 0xffffffdf, RZ, 0xc0, !PT ;  /* 0xffffffdf10107812 */ /* 0x000fe200078ec0ff */
[----:B------:R-:W-:Y:S01]  /*ac90*/  ULDC.64 UR4, c[0x0][0x418] ;  /* 0x0001060000047ab9 */ /* 0x000fe20000000a00 */
[----:B------:R-:W-:Y:S01]  /*aca0*/  LOP3.LUT R19, R29, 0x38, RZ, 0xc0, !PT ;  /* 0x000000381d137812 */ /* 0x000fe200078ec0ff */
[----:B------:R-:W-:Y:S01]  /*acb0*/  UISETP.NE.U32.AND UP0, UPT, UR4, URZ, UPT ;  /* 0x0000003f0400728c */ /* 0x000fe2000bf05070 */
[----:B------:R-:W-:Y:S01]  /*acc0*/  IMAD.SHL.U32 R24, R4, 0x10, RZ ;  /* 0x0000001004187824 */ /* 0x000fe200078e00ff */
[----:B------:R-:W-:Y:S01]  /*acd0*/  LOP3.LUT R17, R17, 0xfffdffff, RZ, 0xc0, !PT ;  /* 0xfffdffff11117812 */ /* 0x000fe200078ec0ff */
[----:B------:R-:W-:Y:S01]  /*ace0*/  ULDC UR4, c[0x0][0x424] ;  /* 0x0001090000047ab9 */ /* 0x000fe20000000800 */
[C---:B------:R-:W-:Y:S01]  /*acf0*/  LOP3.LUT R0, R19.reuse, 0x40, RZ, 0xfc, !PT ;  /* 0x0000004013007812 */ /* 0x040fe200078efcff */
[----:B------:R-:W-:Y:S01]  /*ad00*/  UISETP.NE.AND.EX UP0, UPT, UR5, URZ, UPT, UP0 ;  /* 0x0000003f0500728c */ /* 0x000fe2000bf05300 */
[C---:B------:R-:W-:Y:S01]  /*ad10*/  LOP3.LUT R2, R19.reuse, 0x80, RZ, 0xfc, !PT ;  /* 0x0000008013027812 */ /* 0x040fe200078efcff */
[----:B------:R-:W0:Y:S01]  /*ad20*/  S2UR UR5, SR_CgaCtaId ;  /* 0x00000000000579c3 */ /* 0x000e220000008800 */
[C---:B------:R-:W-:Y:S01]  /*ad30*/  ISETP.GE.AND P0, PT, R0.reuse, UR6, PT ;  /* 0x0000000600007c0c */ /* 0x040fe2000bf06270 */
[----:B------:R-:W-:Y:S01]  /*ad40*/  USEL UR4, UR4, 0x1, UP0 ;  /* 0x0000000104047887 */ /* 0x000fe20008000000 */
[----:B------:R-:W-:Y:S01]  /*ad50*/  ISETP.GE.AND P5, PT, R0, UR7, PT ;  /* 0x0000000700007c0c */ /* 0x000fe2000bfa6270 */
[----:B------:R-:W-:Y:S01]  /*ad60*/  UMOV UR37, 0x400 ;  /* 0x0000040000257882 */ /* 0x000fe20000000000 */
[C---:B------:R-:W-:Y:S01]  /*ad70*/  ISETP.GE.AND P4, PT, R2.reuse, UR6, PT ;  /* 0x0000000602007c0c */ /* 0x040fe2000bf86270 */
[----:B------:R-:W-:Y:S01]  /*ad80*/  IMAD.MOV.U32 R23, RZ, RZ, 0x1 ;  /* 0x00000001ff177424 */ /* 0x000fe200078e00ff */
[----:B------:R-:W-:Y:S01]  /*ad90*/  ISETP.GE.AND P3, PT, R2, UR7, PT ;  /* 0x0000000702007c0c */ /* 0x000fe2000bf66270 */
[----:B------:R-:W-:Y:S01]  /*ada0*/  ULDC UR36, c[0x0][0x448] ;  /* 0x0001120000247ab9 */ /* 0x000fe20000000800 */
[C---:B------:R-:W-:Y:S01]  /*adb0*/  LOP3.LUT R3, R19.reuse, 0x180, RZ, 0xfc, !PT ;  /* 0x0000018013037812 */ /* 0x040fe200078efcff */
[----:B------:R-:W-:Y:S01]  /*adc0*/  ULDC UR38, c[0x0][0xc] ;  /* 0x0000030000267ab9 */ /* 0x000fe20000000800 */
[----:B------:R-:W-:-:S02]  /*add0*/  ISETP.GE.AND P6, PT, R19, UR6, PT ;  /* 0x0000000613007c0c */ /* 0x000fc4000bfc6270 */
[C---:B------:R-:W-:Y:S02]  /*ade0*/  ISETP.GE.AND P2, PT, R3.reuse, UR7, PT ;  /* 0x0000000703007c0c */ /* 0x040fe4000bf46270 */
[----:B------:R-:W-:Y:S02]  /*adf0*/  @P0 LOP3.LUT R16, R16, 0x20, RZ, 0xfc, !PT ;  /* 0x0000002010100812 */ /* 0x000fe400078efcff */
[----:B------:R-:W-:Y:S02]  /*ae00*/  SEL R6, RZ, 0x40, P2 ;  /* 0x00000040ff067807 */ /* 0x000fe40001000000 */
[----:B------:R-:W-:Y:S02]  /*ae10*/  LOP3.LUT R16, R16, 0xffbfffff, RZ, 0xc0, !PT ;  /* 0xffbfffff10107812 */ /* 0x000fe400078ec0ff */
[----:B------:R-:W-:Y:S02]  /*ae20*/  ISETP.GE.AND P2, PT, R0, UR6, PT ;  /* 0x0000000600007c0c */ /* 0x000fe4000bf46270 */
[----:B------:R-:W-:Y:S01]  /*ae30*/  @P5 LOP3.LUT R16, R16, 0x400000, RZ, 0xfc, !PT ;  /* 0x0040000010105812 */ /* 0x000fe200078efcff */
[----:B0-----:R-:W-:Y:S01]  /*ae40*/  ULEA UR37, UR5, UR37, 0x18 ;  /* 0x0000002505257291 */ /* 0x001fe2000f8ec03f */
[----:B------:R-:W-:-:S02]  /*ae50*/  ISETP.GE.AND P0, PT, R3, UR6, PT ;  /* 0x0000000603007c0c */ /* 0x000fc4000bf06270 */
[----:B------:R-:W-:Y:S02]  /*ae60*/  LOP3.LUT R16, R16, 0xffffffef, RZ, 0xc0, !PT ;  /* 0xffffffef10107812 */ /* 0x000fe400078ec0ff */
[C---:B------:R-:W-:Y:S02]  /*ae70*/  LOP3.LUT R5, R19.reuse, 0x1c0, RZ, 0xfc, !PT ;  /* 0x000001c013057812 */ /* 0x040fe400078efcff */
[----:B------:R-:W-:Y:S02]  /*ae80*/  @P4 LOP3.LUT R16, R16, 0x10, RZ, 0xfc, !PT ;  /* 0x0000001010104812 */ /* 0x000fe400078efcff */
[----:B------:R-:W-:Y:S02]  /*ae90*/  SEL R3, RZ, 0xffffffff, P2 ;  /* 0xffffffffff037807 */ /* 0x000fe40001000000 */
[----:B------:R-:W-:Y:S02]  /*aea0*/  LOP3.LUT R16, R16, 0xffdfffff, RZ, 0xc0, !PT ;  /* 0xffdfffff10107812 */ /* 0x000fe400078ec0ff */
[----:B------:R-:W-:Y:S01]  /*aeb0*/  ISETP.GE.AND P2, PT, R19, UR7, PT ;  /* 0x0000000713007c0c */ /* 0x000fe2000bf46270 */
[----:B------:R-:W-:Y:S01]  /*aec0*/  IMAD.SHL.U32 R9, R3, 0x2, RZ ;  /* 0x0000000203097824 */ /* 0x000fe200078e00ff */
[----:B------:R-:W-:-:S02]  /*aed0*/  @P3 LOP3.LUT R16, R16, 0x200000, RZ, 0xfc, !PT ;  /* 0x0020000010103812 */ /* 0x000fc400078efcff */
[----:B------:R-:W-:Y:S02]  /*aee0*/  ISETP.GE.AND P1, PT, R5, UR6, PT ;  /* 0x0000000605007c0c */ /* 0x000fe4000bf26270 */
[----:B------:R-:W-:Y:S02]  /*aef0*/  LOP3.LUT R16, R16, 0xfffffdff, RZ, 0xc0, !PT ;  /* 0xfffffdff10107812 */ /* 0x000fe400078ec0ff */
[----:B------:R-:W-:Y:S02]  /*af00*/  LOP3.LUT R11, R19, 0xc0, RZ, 0xfc, !PT ;  /* 0x000000c0130b7812 */ /* 0x000fe400078efcff */
[----:B------:R-:W-:Y:S02]  /*af10*/  @P6 LOP3.LUT R16, R16, 0x200, RZ, 0xfc, !PT ;  /* 0x0000020010106812 */ /* 0x000fe400078efcff */
[----:B------:R-:W-:Y:S02]  /*af20*/  SEL R7, RZ, 0x40, P0 ;  /* 0x00000040ff077807 */ /* 0x000fe40000000000 */
[----:B------:R-:W-:-:S02]  /*af30*/  SEL R0, RZ, 0x80, P1 ;  /* 0x00000080ff007807 */ /* 0x000fc40000800000 */
[----:B------:R-:W-:Y:S02]  /*af40*/  ISETP.GE.AND P0, PT, R5, UR7, PT ;  /* 0x0000000705007c0c */ /* 0x000fe4000bf06270 */
[----:B------:R-:W-:Y:S02]  /*af50*/  ISETP.GE.AND P1, PT, R11, UR6, PT ;  /* 0x000000060b007c0c */ /* 0x000fe4000bf26270 */
[----:B------:R-:W-:Y:S02]  /*af60*/  SEL R5, RZ, 0xffffffff, P5 ;  /* 0xffffffffff057807 */ /* 0x000fe40002800000 */
[----:B------:R-:W-:Y:S02]  /*af70*/  LOP3.LUT R16, R16, 0xff7fffff, RZ, 0xc0, !PT ;  /* 0xff7fffff10107812 */ /* 0x000fe400078ec0ff */
[----:B------:R-:W-:Y:S01]  /*af80*/  SEL R2, RZ, 0x1, P6 ;  /* 0x00000001ff027807 */ /* 0x000fe20003000000 */
[----:B------:R-:W-:Y:S01]  /*af90*/  IMAD.SHL.U32 R8, R5, 0x2, RZ ;  /* 0x0000000205087824 */ /* 0x000fe200078e00ff */
[----:B------:R-:W-:-:S02]  /*afa0*/  @P2 LOP3.LUT R16, R16, 0x800000, RZ, 0xfc, !PT ;  /* 0x0080000010102812 */ /* 0x000fc400078efcff */
[----:B------:R-:W-:Y:S02]  /*afb0*/  SEL R5, RZ, 0xffffff80, P0 ;  /* 0xffffff80ff057807 */ /* 0x000fe40000000000 */
[----:B------:R-:W-:Y:S02]  /*afc0*/  ISETP.GE.AND P0, PT, R11, UR7, PT ;  /* 0x000000070b007c0c */ /* 0x000fe4000bf06270 */
[----:B------:R-:W-:Y:S02]  /*afd0*/  LOP3.LUT R16, R16, 0xfffffff7, RZ, 0xc0, !PT ;  /* 0xfffffff710107812 */ /* 0x000fe400078ec0ff */
[----:B------:R-:W-:Y:S02]  /*afe0*/  SEL R3, RZ, 0x1, P2 ;  /* 0x00000001ff037807 */ /* 0x000fe40001000000 */
[----:B------:R-:W-:Y:S02]  /*aff0*/  @P1 LOP3.LUT R16, R16, 0x8, RZ, 0xfc, !PT ;  /* 0x0000000810101812 */ /* 0x000fe400078efcff */
[----:B------:R-:W-:-:S02]  /*b000*/  LOP3.LUT R13, R19, 0x100, RZ, 0xfc, !PT ;  /* 0x00000100130d7812 */ /* 0x000fc400078efcff */
[----:B------:R-:W-:Y:S02]  /*b010*/  LOP3.LUT R16, R16, 0xffefffff, RZ, 0xc0, !PT ;  /* 0xffefffff10107812 */ /* 0x000fe400078ec0ff */
[----:B------:R-:W-:Y:S02]  /*b020*/  LOP3.LUT R2, R9, 0x2, R2, 0xe2, !PT ;  /* 0x0000000209027812 */ /* 0x000fe400078ee202 */
[----:B------:R-:W-:Y:S02]  /*b030*/  LOP3.LUT R9, R8, 0x2, R3, 0xe2, !PT ;  /* 0x0000000208097812 */ /* 0x000fe400078ee203 */
[----:B------:R-:W-:Y:S02]  /*b040*/  SEL R3, RZ, 0x4, P4 ;  /* 0x00000004ff037807 */ /* 0x000fe40002000000 */
[----:B------:R-:W-:Y:S02]  /*b050*/  @P0 LOP3.LUT R16, R16, 0x100000, RZ, 0xfc, !PT ;  /* 0x0010000010100812 */ /* 0x000fe400078efcff */
[----:B------:R-:W-:-:S02]  /*b060*/  SEL R11, RZ, 0x8, P0 ;  /* 0x00000008ff0b7807 */ /* 0x000fc40000000000 */
[----:B------:R-:W-:Y:S02]  /*b070*/  SEL R8, RZ, 0x8, P1 ;  /* 0x00000008ff087807 */ /* 0x000fe40000800000 */
[----:B------:R-:W-:Y:S02]  /*b080*/  ISETP.GE.AND P0, PT, R13, UR6, PT ;  /* 0x000000060d007c0c */ /* 0x000fe4000bf06270 */
[----:B------:R-:W-:Y:S02]  /*b090*/  LOP3.LUT R8, R8, R2, R3, 0xfe, !PT ;  /* 0x0000000208087212 */ /* 0x000fe400078efe03 */
[----:B------:R-:W0:Y:S01]  /*b0a0*/  LDC.64 R2, c[0x0][0x2f0] ;  /* 0x0000bc00ff027b82 */ /* 0x000e220000000a00 */
[----:B------:R-:W-:Y:S02]  /*b0b0*/  SEL R10, RZ, 0x4, P3 ;  /* 0x00000004ff0a7807 */ /* 0x000fe40001800000 */
[----:B------:R-:W-:Y:S02]  /*b0c0*/  LOP3.LUT R16, R16, 0xfffffffb, RZ, 0xc0, !PT ;  /* 0xfffffffb10107812 */ /* 0x000fe400078ec0ff */
[----:B------:R-:W-:-:S02]  /*b0d0*/  LOP3.LUT R14, R19, 0x140, RZ, 0xfc, !PT ;  /* 0x00000140130e7812 */ /* 0x000fc400078efcff */
[----:B------:R-:W-:Y:S02]  /*b0e0*/  LOP3.LUT R12, R11, R9, R10, 0xfe, !PT ;  /* 0x000000090b0c7212 */ /* 0x000fe400078efe0a */
[----:B------:R-:W-:Y:S02]  /*b0f0*/  @P0 LOP3.LUT R16, R16, 0x4, RZ, 0xfc, !PT ;  /* 0x0000000410100812 */ /* 0x000fe400078efcff */
[----:B------:R-:W-:Y:S02]  /*b100*/  SEL R11, RZ, 0x10, P0 ;  /* 0x00000010ff0b7807 */ /* 0x000fe40000000000 */
[----:B------:R-:W-:Y:S02]  /*b110*/  ISETP.GE.AND P0, PT, R14, UR6, PT ;  /* 0x000000060e007c0c */ /* 0x000fe4000bf06270 */
[----:B------:R-:W-:Y:S02]  /*b120*/  LOP3.LUT R16, R16, 0xfffffffd, RZ, 0xc0, !PT ;  /* 0xfffffffd10107812 */ /* 0x000fe400078ec0ff */
[----:B------:R-:W-:-:S02]  /*b130*/  SEL R10, RZ, 0x20, P0 ;  /* 0x00000020ff0a7807 */ /* 0x000fc40000000000 */
[----:B------:R-:W-:Y:S02]  /*b140*/  LOP3.LUT R9, R29, 0x1f8, RZ, 0xc0, !PT ;  /* 0x000001f81d097812 */ /* 0x000fe400078ec0ff */
[----:B------:R-:W-:Y:S01]  /*b150*/  LOP3.LUT R8, R10, R8, R11, 0xfe, !PT ;  /* 0x000000080a087212 */ /* 0x000fe200078efe0b */
[----:B0-----:R-:W-:Y:S01]  /*b160*/  IMAD R18, R2, UR4, RZ ;  /* 0x0000000402127c24 */ /* 0x001fe2000f8e02ff */
[----:B------:R-:W-:Y:S01]  /*b170*/  LOP3.LUT R2, R9, 0x38, R4, 0x78, !PT ;  /* 0x0000003809027812 */ /* 0x000fe200078e7804 */
[----:B------:R-:W-:Y:S02]  /*b180*/  ULDC UR4, c[0x0][0x288] ;  /* 0x0000a20000047ab9 */ /* 0x000fe40000000800 */
[----:B------:R-:W-:Y:S01]  /*b190*/  @P0 LOP3.LUT R16, R16, 0x2, RZ, 0xfc, !PT ;  /* 0x0000000210100812 */ /* 0x000fe200078efcff */
[----:B------:R-:W-:Y:S01]  /*b1a0*/  VIADD R15, R18, 0x3f ;  /* 0x0000003f120f7836 */ /* 0x000fe20000000000 */
[----:B------:R-:W-:Y:S01]  /*b1b0*/  ISETP.GE.AND P0, PT, R13, UR7, PT ;  /* 0x000000070d007c0c */ /* 0x000fe2000bf06270 */
[----:B------:R-:W-:Y:S01]  /*b1c0*/  STL [R1+0x20], R18 ;  /* 0x0000201201007387 */ /* 0x000fe20000100800 */
[----:B------:R-:W-:Y:S01]  /*b1d0*/  LOP3.LUT R16, R16, 0xfff7ffff, RZ, 0xc0, !PT ;  /* 0xfff7ffff10107812 */ /* 0x000fe200078ec0ff */
[----:B------:R-:W-:Y:S01]  /*b1e0*/  UIMAD UR36, UR36, UR4, URZ ;  /* 0x00000004242472a4 */ /* 0x000fe2000f8e023f */
[----:B------:R-:W-:-:S02]  /*b1f0*/  SHF.R.S32.HI R10, RZ, 0x1f, R15 ;  /* 0x0000001fff0a7819 */ /* 0x000fc4000001140f */
[----:B------:R-:W-:Y:S02]  /*b200*/  LOP3.LUT R29, R2, 0x200, R29, 0xf8, !PT ;  /* 0x00000200021d7812 */ /* 0x000fe400078ef81d */
[----:B------:R-:W-:Y:S02]  /*b210*/  SHF.R.U32.HI R2, RZ, 0x3, R4 ;  /* 0x00000003ff027819 */ /* 0x000fe40000011604 */
[----:B------:R-:W-:Y:S02]  /*b220*/  SEL R13, RZ, 0x10, P0 ;  /* 0x00000010ff0d7807 */ /* 0x000fe40000000000 */
[----:B------:R-:W-:Y:S02]  /*b230*/  LEA.HI R10, R10, R15, RZ, 0x6 ;  /* 0x0000000f0a0a7211 */ /* 0x000fe400078f30ff */
[----:B------:R-:W-:Y:S02]  /*b240*/  @P0 LOP3.LUT R16, R16, 0x80000, RZ, 0xfc, !PT ;  /* 0x0008000010100812 */ /* 0x000fe400078efcff */
[----:B------:R-:W-:Y:S01]  /*b250*/  ISETP.GE.AND P0, PT, R14, UR7, PT ;  /* 0x000000070e007c0c */ /* 0x000fe2000bf06270 */
[----:B------:R-:W-:Y:S01]  /*b260*/  ULDC UR7, c[0x0][0x2b8] ;  /* 0x0000ae0000077ab9 */ /* 0x000fe20000000800 */
[----:B------:R-:W-:Y:S01]  /*b270*/  LOP3.LUT R7, R8, R7, RZ, 0xfc, !PT ;  /* 0x0000000708077212 */ /* 0x000fe200078efcff */
[----:B------:R-:W-:Y:S01]  /*b280*/  IMAD.U32 R8, RZ, RZ, UR8 ;  /* 0x00000008ff087e24 */ /* 0x000fe2000f8e00ff */
[----:B------:R-:W-:-:S02]  /*b290*/  LOP3.LUT R2, R2, 0xf, RZ, 0xc0, !PT ;  /* 0x0000000f02027812 */ /* 0x000fc400078ec0ff */
[----:B------:R-:W-:Y:S02]  /*b2a0*/  LOP3.LUT R4, R37, 0x2, RZ, 0xfc, !PT ;  /* 0x0000000225047812 */ /* 0x000fe400078efcff */
[C---:B------:R-:W-:Y:S01]  /*b2b0*/  LEA.HI.SX32 R4, R10.reuse, 0xfffffffe, 0x1a ;  /* 0xfffffffe0a047811 */ /* 0x040fe200078fd2ff */
[----:B------:R-:W-:Y:S01]  /*b2c0*/  STL [R1+0xc], R8 ;  /* 0x00000c0801007387 */ /* 0x000fe20000100800 */
[----:B------:R-:W-:Y:S02]  /*b2d0*/  LOP3.LUT R9, R10, 0xffffffc0, RZ, 0xc0, !PT ;  /* 0xffffffc00a097812 */ /* 0x000fe400078ec0ff */
[----:B------:R-:W-:Y:S01]  /*b2e0*/  LOP3.LUT R24, R2, 0x70, R24, 0xf8, !PT ;  /* 0x0000007002187812 */ /* 0x000fe200078ef818 */
[----:B------:R0:W-:Y:S01]  /*b2f0*/  STL [R1+0x28], R4 ;  /* 0x0000280401007387 */ /* 0x0001e20000100800 */
[----:B------:R-:W-:Y:S02]  /*b300*/  LOP3.LUT R16, R16, 0xfffbffff, RZ, 0xc0, !PT ;  /* 0xfffbffff10107812 */ /* 0x000fe400078ec0ff */
[----:B------:R-:W-:-:S02]  /*b310*/  SEL R14, RZ, 0x20, P0 ;  /* 0x00000020ff0e7807 */ /* 0x000fc40000000000 */
[----:B------:R-:W-:Y:S02]  /*b320*/  @P0 LOP3.LUT R16, R16, 0x40000, RZ, 0xfc, !PT ;  /* 0x0004000010100812 */ /* 0x000fe400078efcff */
[--C-:B------:R-:W-:Y:S02]  /*b330*/  IADD3 R36, R18, 0x40, -R9.reuse ;  /* 0x0000004012247810 */ /* 0x100fe40007ffe809 */
[----:B------:R-:W-:Y:S02]  /*b340*/  LOP3.LUT R16, R16, 0xffffbfff, RZ, 0xc0, !PT ;  /* 0xffffbfff10107812 */ /* 0x000fe400078ec0ff */
[----:B0-----:R-:W-:Y:S01]  /*b350*/  IADD3 R4, R24, -0x40, R9 ;  /* 0xffffffc018047810 */ /* 0x001fe20007ffe009 */
[----:B------:R-:W-:Y:S01]  /*b360*/  IMAD.IADD R36, R36, 0x1, -R2 ;  /* 0x0000000124247824 */ /* 0x000fe200078e0a02 */
[----:B------:R-:W-:Y:S02]  /*b370*/  LOP3.LUT R0, R7, R0, RZ, 0xfc, !PT ;  /* 0x0000000007007212 */ /* 0x000fe400078efcff */
[----:B------:R-:W-:Y:S01]  /*b380*/  ISETP.GE.AND P0, PT, R4, R18, PT ;  /* 0x000000120400720c */ /* 0x000fe20003f06270 */
[----:B------:R-:W-:Y:S01]  /*b390*/  STL [R1+0x24], R4 ;  /* 0x0000240401007387 */ /* 0x000fe20000100800 */
[----:B------:R-:W-:Y:S01]  /*b3a0*/  LOP3.LUT R13, R14, R12, R13, 0xfe, !PT ;  /* 0x0000000c0e0d7212 */ /* 0x000fe200078efe0d */
[----:B------:R-:W-:Y:S01]  /*b3b0*/  IMAD.MOV.U32 R18, RZ, RZ, RZ ;  /* 0x000000ffff127224 */ /* 0x000fe200078e00ff */
[----:B------:R-:W-:-:S02]  /*b3c0*/  ISETP.LT.U32.AND P1, PT, R24, 0x40, !P0 ;  /* 0x000000401800780c */ /* 0x000fc40004721070 */
[----:B------:R-:W-:Y:S02]  /*b3d0*/  ISETP.GE.AND P0, PT, R19, UR6, PT ;  /* 0x0000000613007c0c */ /* 0x000fe4000bf06270 */
[----:B------:R-:W-:Y:S02]  /*b3e0*/  LOP3.LUT R6, R13, R6, RZ, 0xfc, !PT ;  /* 0x000000060d067212 */ /* 0x000fe400078efcff */
[C---:B------:R-:W-:Y:S02]  /*b3f0*/  ISETP.LT.OR P3, PT, R36.reuse, 0x1, P0 ;  /* 0x000000012400780c */ /* 0x040fe40000761670 */
[----:B------:R-:W-:Y:S02]  /*b400*/  ISETP.LT.OR P2, PT, R36, 0x11, P0 ;  /* 0x000000112400780c */ /* 0x000fe40000741670 */
[C---:B------:R-:W-:Y:S02]  /*b410*/  LOP3.LUT R5, R6.reuse, 0x80, R5, 0xc8, !PT ;  /* 0x0000008006057812 */ /* 0x040fe400078ec805 */
[----:B------:R-:W-:-:S02]  /*b420*/  LOP3.LUT R6, R6, 0x40, RZ, 0xc0, !PT ;  /* 0x0000004006067812 */ /* 0x000fc400078ec0ff */
[----:B------:R-:W-:Y:S02]  /*b430*/  @P1 LOP3.LUT R16, R16, 0x4000, RZ, 0xfc, !PT ;  /* 0x0000400010101812 */ /* 0x000fe400078efcff */
[C---:B------:R-:W-:Y:S02]  /*b440*/  ISETP.LT.OR P1, PT, R36.reuse, 0x21, P0 ;  /* 0x000000212400780c */ /* 0x040fe40000721670 */
[----:B------:R-:W-:Y:S02]  /*b450*/  ISETP.LT.OR P0, PT, R36, 0x31, P0 ;  /* 0x000000312400780c */ /* 0x000fe40000701670 */
[----:B------:R-:W-:Y:S02]  /*b460*/  @P3 LOP3.LUT R17, R17, 0x20000, RZ, 0xfc, !PT ;  /* 0x0002000011113812 */ /* 0x000fe400078efcff */
[----:B------:R-:W-:Y:S02]  /*b470*/  LOP3.LUT R16, R16, 0xdfffffff, RZ, 0xc0, !PT ;  /* 0xdfffffff10107812 */ /* 0x000fe400078ec0ff */
[----:B------:R-:W-:-:S02]  /*b480*/  LOP3.LUT R17, R17, 0xfffeffff, RZ, 0xc0, !PT ;  /* 0xfffeffff11117812 */ /* 0x000fc400078ec0ff */
[----:B------:R-:W-:Y:S02]  /*b490*/  SHF.R.U32.HI R2, RZ, 0x2, R6 ;  /* 0x00000002ff027819 */ /* 0x000fe40000011606 */
[----:B------:R-:W-:Y:S02]  /*b4a0*/  @P2 LOP3.LUT R17, R17, 0x10000, RZ, 0xfc, !PT ;  /* 0x0001000011112812 */ /* 0x000fe400078efcff */
[----:B------:R-:W-:Y:S01]  /*b4b0*/  SHF.R.U32.HI R5, RZ, 0x3, R5 ;  /* 0x00000003ff057819 */ /* 0x000fe20000011605 */
[----:B------:R0:W-:Y:S01]  /*b4c0*/  STL [R1+0x8], R2 ;  /* 0x0000080201007387 */ /* 0x0001e20000100800 */
[----:B------:R-:W-:Y:S02]  /*b4d0*/  LOP3.LUT R17, R17, 0xffff7fff, RZ, 0xc0, !PT ;  /* 0xffff7fff11117812 */ /* 0x000fe400078ec0ff */
[----:B------:R-:W-:Y:S01]  /*b4e0*/  LOP3.LUT R31, R7, 0x40, RZ, 0xc0, !PT ;  /* 0x00000040071f7812 */ /* 0x000fe200078ec0ff */
[----:B------:R1:W-:Y:S01]  /*b4f0*/  STL [R1+0x4], R5 ;  /* 0x0000040501007387 */ /* 0x0003e20000100800 */
[----:B------:R-:W-:-:S02]  /*b500*/  @P1 LOP3.LUT R17, R17, 0x8000, RZ, 0xfc, !PT ;  /* 0x0000800011111812 */ /* 0x000fc400078efcff */
[C---:B------:R-:W-:Y:S01]  /*b510*/  LOP3.LUT R30, R0.reuse, 0x80, RZ, 0xc0, !PT ;  /* 0x00000080001e7812 */ /* 0x040fe200078ec0ff */
[----:B------:R1:W-:Y:S01]  /*b520*/  STL [R1+0x1c], RZ ;  /* 0x00001cff01007387 */ /* 0x0003e20000100800 */
[----:B------:R-:W-:Y:S02]  /*b530*/  LOP3.LUT R17, R17, 0xfdffffff, RZ, 0xc0, !PT ;  /* 0xfdffffff11117812 */ /* 0x000fe400078ec0ff */
[C---:B0-----:R-:W-:Y:S02]  /*b540*/  PRMT R2, R0.reuse, 0x8880, RZ ;  /* 0x0000888000027816 */ /* 0x041fe400000000ff */
[----:B------:R-:W-:Y:S02]  /*b550*/  @P0 LOP3.LUT R17, R17, 0x2000000, RZ, 0xfc, !PT ;  /* 0x0200000011110812 */ /* 0x000fe400078efcff */
[----:B------:R-:W-:Y:S02]  /*b560*/  LOP3.LUT P0, RZ, R0, 0x2, RZ, 0xc0, !PT ;  /* 0x0000000200ff7812 */ /* 0x000fe4000780c0ff */
[----:B------:R-:W-:-:S02]  /*b570*/  LOP3.LUT R17, R17, 0xffffbfff, RZ, 0xc0, !PT ;  /* 0xffffbfff11117812 */ /* 0x000fc400078ec0ff */
[C---:B------:R-:W-:Y:S02]  /*b580*/  ISETP.LT.OR P1, PT, R36.reuse, 0x1, !P0 ;  /* 0x000000012400780c */ /* 0x040fe40004721670 */
[C---:B------:R-:W-:Y:S02]  /*b590*/  ISETP.LT.OR P3, PT, R36.reuse, 0x11, !P0 ;  /* 0x000000112400780c */ /* 0x040fe40004761670 */
[----:B------:R-:W-:Y:S02]  /*b5a0*/  ISETP.LT.OR P2, PT, R36, 0x21, !P0 ;  /* 0x000000212400780c */ /* 0x000fe40004741670 */
[----:B------:R-:W-:Y:S02]  /*b5b0*/  SHF.R.U32.HI R31, RZ, 0x2, R31 ;  /* 0x00000002ff1f7819 */ /* 0x000fe4000001161f */
[----:B------:R-:W-:-:S05]  /*b5c0*/  SHF.R.U32.HI R30, RZ, 0x3, R30 ;  /* 0x00000003ff1e7819 */ /* 0x000fca000001161e */
        /* <DEDUP_REMOVED lines=9> */
[----:B------:R-:W-:-:S04]  /*b660*/  LOP3.LUT R17, R17, 0xfeffffff, RZ, 0xc0, !PT ;  /* 0xfeffffff11117812 */ /* 0x000fc800078ec0ff */
[----:B------:R-:W-:Y:S02]  /*b670*/  @P1 LOP3.LUT R17, R17, 0x1000000, RZ, 0xfc, !PT ;  /* 0x0100000011111812 */ /* 0x000fe400078efcff */
[----:B------:R-:W-:Y:S02]  /*b680*/  ISETP.LT.OR P1, PT, R36, 0x21, !P0 ;  /* 0x000000212400780c */ /* 0x000fe40004721670 */
[----:B------:R-:W-:-:S04]  /*b690*/  LOP3.LUT R17, R17, 0xfffff7ff, RZ, 0xc0, !PT ;  /* 0xfffff7ff11117812 */ /* 0x000fc800078ec0ff */
        /* <DEDUP_REMOVED lines=31> */
[----:B------:R-:W-:-:S02]  /*b890*/  @P1 LOP3.LUT R16, R16, 0x20000000, RZ, 0xfc, !PT ;  /* 0x2000000010101812 */ /* 0x000fc400078efcff */
[C---:B------:R-:W-:Y:S02]  /*b8a0*/  ISETP.LT.OR P1, PT, R36.reuse, 0x1, !P0 ;  /* 0x000000012400780c */ /* 0x040fe40004721670 */
[----:B------:R-:W-:Y:S02]  /*b8b0*/  LOP3.LUT R17, R17, 0xffdfffff, RZ, 0xc0, !PT ;  /* 0xffdfffff11117812 */ /* 0x000fe400078ec0ff */
[C---:B------:R-:W-:Y:S02]  /*b8c0*/  ISETP.LT.OR P3, PT, R36.reuse, 0x11, !P0 ;  /* 0x000000112400780c */ /* 0x040fe40004761670 */
[----:B------:R-:W-:Y:S02]  /*b8d0*/  @P2 LOP3.LUT R17, R17, 0x200000, RZ, 0xfc, !PT ;  /* 0x0020000011112812 */ /* 0x000fe400078efcff */
[----:B------:R-:W-:Y:S02]  /*b8e0*/  ISETP.LT.OR P2, PT, R36, 0x21, !P0 ;  /* 0x000000212400780c */ /* 0x000fe40004741670 */
[----:B------:R-:W-:-:S02]  /*b8f0*/  LOP3.LUT R17, R17, 0xffffffef, RZ, 0xc0, !PT ;  /* 0xffffffef11117812 */ /* 0x000fc400078ec0ff */
[----:B------:R-:W-:Y:S02]  /*b900*/  LOP3.LUT R16, R16, 0xefffffff, RZ, 0xc0, !PT ;  /* 0xefffffff10107812 */ /* 0x000fe400078ec0ff */
[----:B------:R-:W-:Y:S02]  /*b910*/  @P1 LOP3.LUT R17, R17, 0x10, RZ, 0xfc, !PT ;  /* 0x0000001011111812 */ /* 0x000fe400078efcff */
[----:B------:R-:W-:Y:S02]  /*b920*/  ISETP.LT.OR P1, PT, R36, 0x31, !P0 ;  /* 0x000000312400780c */ /* 0x000fe40004721670 */
[----:B------:R-:W-:Y:S02]  /*b930*/  LOP3.LUT R17, R17, 0xfffffffe, RZ, 0xc0, !PT ;  /* 0xfffffffe11117812 */ /* 0x000fe400078ec0ff */
[----:B------:R-:W-:Y:S02]  /*b940*/  LOP3.LUT P0, RZ, R0, 0x40, RZ, 0xc0, !PT ;  /* 0x0000004000ff7812 */ /* 0x000fe4000780c0ff */
[----:B------:R-:W-:-:S02]  /*b950*/  @P3 LOP3.LUT R17, R17, 0x1, RZ, 0xfc, !PT ;  /* 0x0000000111113812 */ /* 0x000fc400078efcff */
[----:B------:R-:W-:Y:S02]  /*b960*/  ISETP.LT.OR P3, PT, R36, 0x11, !P0 ;  /* 0x000000112400780c */ /* 0x000fe40004761670 */
[----:B------:R-:W-:Y:S02]  /*b970*/  LOP3.LUT R17, R17, 0xffefffff, RZ, 0xc0, !PT ;  /* 0xffefffff11117812 */ /* 0x000fe400078ec0ff */
[----:B------:R-:W-:Y:S02]  /*b980*/  @P2 LOP3.LUT R16, R16, 0x10000000, RZ, 0xfc, !PT ;  /* 0x1000000010102812 */ /* 0x000fe400078efcff */
[----:B------:R-:W-:Y:S02]  /*b990*/  @P1 LOP3.LUT R17, R17, 0x100000, RZ, 0xfc, !PT ;  /* 0x0010000011111812 */ /* 0x000fe400078efcff */
[C---:B------:R-:W-:Y:S02]  /*b9a0*/  ISETP.LT.OR P1, PT, R36.reuse, 0x1, !P0 ;  /* 0x000000012400780c */ /* 0x040fe40004721670 */
[----:B------:R-:W-:-:S02]  /*b9b0*/  ISETP.LT.OR P2, PT, R36, 0x21, !P0 ;  /* 0x000000212400780c */ /* 0x000fc40004741670 */
[----:B------:R-:W-:Y:S02]  /*b9c0*/  LOP3.LUT R16, R16, 0x7fffffff, RZ, 0xc0, !PT ;  /* 0x7fffffff10107812 */ /* 0x000fe400078ec0ff */
[----:B------:R-:W-:Y:S02]  /*b9d0*/  LOP3.LUT R17, R17, 0xfffffff7, RZ, 0xc0, !PT ;  /* 0xfffffff711117812 */ /* 0x000fe400078ec0ff */
[----:B------:R-:W-:Y:S02]  /*b9e0*/  @P3 LOP3.LUT R16, R16, 0x80000000, RZ, 0xfc, !PT ;  /* 0x8000000010103812 */ /* 0x000fe400078efcff */
[----:B------:R-:W-:Y:S02]  /*b9f0*/  LEA R0, R29, UR37, 0x1 ;  /* 0x000000251d007c11 */ /* 0x000fe4000f8e08ff */
[----:B------:R-:W-:Y:S02]  /*ba00*/  LOP3.LUT R16, R16, 0xf7ffffff, RZ, 0xc0, !PT ;  /* 0xf7ffffff10107812 */ /* 0x000fe400078ec0ff */
[----:B------:R-:W-:-:S02]  /*ba10*/  @P1 LOP3.LUT R17, R17, 0x8, RZ, 0xfc, !PT ;  /* 0x0000000811111812 */ /* 0x000fc400078efcff */
[----:B------:R-:W-:Y:S02]  /*ba20*/  ISETP.LT.OR P1, PT, R36, 0x31, !P0 ;  /* 0x000000312400780c */ /* 0x000fe40004721670 */
[----:B------:R-:W-:Y:S02]  /*ba30*/  ISETP.GT.AND P0, PT, R2, -0x1, PT ;  /* 0xffffffff0200780c */ /* 0x000fe40003f04270 */
[----:B------:R-:W-:Y:S02]  /*ba40*/  @P2 LOP3.LUT R16, R16, 0x8000000, RZ, 0xfc, !PT ;  /* 0x0800000010102812 */ /* 0x000fe400078efcff */
[----:B------:R-:W-:Y:S02]  /*ba50*/  ISETP.LT.OR P2, PT, R36, 0x11, P0 ;  /* 0x000000112400780c */ /* 0x000fe40000741670 */
[----:B------:R-:W-:Y:S02]  /*ba60*/  LOP3.LUT R17, R17, 0xfff7ffff, RZ, 0xc0, !PT ;  /* 0xfff7ffff11117812 */ /* 0x000fe400078ec0ff */
[----:B------:R-:W-:-:S02]  /*ba70*/  LOP3.LUT R16, R16, 0xbfffffff, RZ, 0xc0, !PT ;  /* 0xbfffffff10107812 */ /* 0x000fc400078ec0ff */
[C---:B------:R-:W-:Y:S02]  /*ba80*/  ISETP.LT.OR P3, PT, R36.reuse, 0x1, P0 ;  /* 0x000000012400780c */ /* 0x040fe40000761670 */
[----:B------:R-:W-:Y:S02]  /*ba90*/  @P1 LOP3.LUT R17, R17, 0x80000, RZ, 0xfc, !PT ;  /* 0x0008000011111812 */ /* 0x000fe400078efcff */
[C---:B------:R-:W-:Y:S02]  /*baa0*/  ISETP.LT.OR P1, PT, R36.reuse, 0x21, P0 ;  /* 0x000000212400780c */ /* 0x040fe40000721670 */
[----:B------:R-:W-:Y:S02]  /*bab0*/  ISETP.LT.OR P0, PT, R36, 0x31, P0 ;  /* 0x000000312400780c */ /* 0x000fe40000701670 */
[----:B------:R-:W-:Y:S02]  /*bac0*/  @P2 LOP3.LUT R16, R16, 0x40000000, RZ, 0xfc, !PT ;  /* 0x4000000010102812 */ /* 0x000fe400078efcff */
[----:B------:R-:W-:-:S02]  /*bad0*/  ISETP.GE.AND P2, PT, R19, R3, PT ;  /* 0x000000031300720c */ /* 0x000fc40003f46270 */
[----:B------:R-:W-:Y:S02]  /*bae0*/  LOP3.LUT R16, R16, 0xfbffffff, RZ, 0xc0, !PT ;  /* 0xfbffffff10107812 */ /* 0x000fe400078ec0ff */
[----:B------:R-:W-:-:S03]  /*baf0*/  LOP3.LUT R17, R17, 0xfffffffb, RZ, 0xc0, !PT ;  /* 0xfffffffb11117812 */ /* 0x000fc600078ec0ff */
[----:B------:R-:W-:Y:S02]  /*bb00*/  @P1 LOP3.LUT R16, R16, 0x4000000, RZ, 0xfc, !PT ;  /* 0x0400000010101812 */ /* 0x000fe400078efcff */
[----:B------:R-:W-:Y:S02]  /*bb10*/  @P3 LOP3.LUT R17, R17, 0x4, RZ, 0xfc, !PT ;  /* 0x0000000411113812 */ /* 0x000fe400078efcff */
[----:B------:R-:W-:Y:S02]  /*bb20*/  ISETP.GE.AND P1, PT, R36, 0x1, PT ;  /* 0x000000012400780c */ /* 0x000fe40003f26270 */
[----:B------:R-:W-:Y:S02]  /*bb30*/  LOP3.LUT R16, R16, 0xfffffffe, RZ, 0xc0, !PT ;  /* 0xfffffffe10107812 */ /* 0x000fe400078ec0ff */
[----:B------:R-:W-:Y:S02]  /*bb40*/  LOP3.LUT R17, R17, 0xfffbffff, RZ, 0xc0, !PT ;  /* 0xfffbffff11117812 */ /* 0x000fe400078ec0ff */
[----:B------:R-:W-:-:S02]  /*bb50*/  @P2 LOP3.LUT R16, R16, 0x1, RZ, 0xfc, !PT ;  /* 0x0000000110102812 */ /* 0x000fc400078efcff */
[----:B------:R-:W-:Y:S02]  /*bb60*/  @P0 LOP3.LUT R17, R17, 0x40000, RZ, 0xfc, !PT ;  /* 0x0004000011110812 */ /* 0x000fe400078efcff */
[----:B------:R-:W-:Y:S02]  /*bb70*/  ISETP.GE.AND P0, PT, R36, 0x11, PT ;  /* 0x000000112400780c */ /* 0x000fe40003f06270 */
[----:B------:R-:W-:Y:S02]  /*bb80*/  LOP3.LUT R16, R16, 0xfffdffff, RZ, 0xc0, !PT ;  /* 0xfffdffff10107812 */ /* 0x000fe400078ec0ff */
[----:B------:R-:W-:Y:S02]  /*bb90*/  ISETP.GE.AND P2, PT, R36, 0x21, PT ;  /* 0x000000212400780c */ /* 0x000fe40003f46270 */
[----:B------:R-:W-:Y:S02]  /*bba0*/  @P1 LOP3.LUT R16, R16, 0x20000, RZ, 0xfc, !PT ;  /* 0x0002000010101812 */ /* 0x000fe400078efcff */
[----:B------:R-:W-:-:S02]  /*bbb0*/  ISETP.GE.AND P1, PT, R36, 0x31, PT ;  /* 0x000000312400780c */ /* 0x000fc40003f26270 */
        /* <DEDUP_REMOVED lines=9> */
.L_x_249:
[----:B------:R-:W2:Y:S01]  /*bc50*/  LDL R2, [R1+0xc] ;  /* 0x00000c0001027983 */ /* 0x000ea20000100800 */
[----:B0-----:R-:W0:Y:S01]  /*bc60*/  LDC R0, c[0x0][0xd38] ;  /* 0x00034e00ff007b82 */ /* 0x001e220000000800 */
[----:B------:R-:W-:Y:S05]  /*bc70*/  YIELD ;  /* 0x0000000000007946 */ /* 0x000fea0003800000 */
[----:B------:R-:W-:Y:S01]  /*bc80*/  ULDC.64 UR4, c[0x0][0xb20] ;  /* 0x0002c80000047ab9 */ /* 0x000fe20000000a00 */
[----:B------:R-:W-:Y:S02]  /*bc90*/  MOV R32, RZ ;  /* 0x000000ff00207202 */ /* 0x000fe40000000f00 */
        /* <DEDUP_REMOVED lines=20> */
[----:B0--3--:R-:W-:Y:S05]  /*bde0*/  @!P0 BRA `(.L_x_213) ;  /* 0x0000000000408947 */ /* 0x009fea0003800000 */
[----:B------:R-:W-:Y:S01]  /*bdf0*/  MOV R2, 0x0 ;  /* 0x0000000000027802 */ /* 0x000fe20000000f00 */
[----:B------:R-:W-:Y:S01]  /*be00*/  ULDC.64 UR6, c[0x4][0x90] ;  /* 0x0100240000067ab9 */ /* 0x000fe20000000a00 */
[----:B------:R-:W-:Y:S01]  /*be10*/  ULDC.64 UR8, c[0x4][0x98] ;  /* 0x0100260000087ab9 */ /* 0x000fe20000000a00 */
[----:B------:R-:W-:Y:S01]  /*be20*/  ULDC.64 UR4, c[0x4][0x8] ;  /* 0x0100020000047ab9 */ /* 0x000fe20000000a00 */
[----:B------:R-:W-:Y:S02]  /*be30*/  IMAD.U32 R4, RZ, RZ, UR6 ;  /* 0x00000006ff047e24 */ /* 0x000fe4000f8e00ff */
[----:B------:R-:W0:Y:S01]  /*be40*/  LDC.64 R2, c[0x4][R2] ;  /* 0x0100000002027b82 */ /* 0x000e220000000a00 */
[----:B------:R-:W-:Y:S02]  /*be50*/  IMAD.U32 R5, RZ, RZ, UR7 ;  /* 0x00000007ff057e24 */ /* 0x000fe4000f8e00ff */
[----:B------:R-:W-:Y:S02]  /*be60*/  IMAD.U32 R6, RZ, RZ, UR8 ;  /* 0x00000008ff067e24 */ /* 0x000fe4000f8e00ff */
[----:B------:R-:W-:-:S02]  /*be70*/  IMAD.U32 R7, RZ, RZ, UR9 ;  /* 0x00000009ff077e24 */ /* 0x000fc4000f8e00ff */
[----:B------:R-:W-:Y:S02]  /*be80*/  IMAD.U32 R10, RZ, RZ, UR4 ;  /* 0x00000004ff0a7e24 */ /* 0x000fe4000f8e00ff */
[----:B------:R-:W-:Y:S02]  /*be90*/  IMAD.U32 R11, RZ, RZ, UR5 ;  /* 0x00000005ff0b7e24 */ /* 0x000fe4000f8e00ff */
[----:B------:R-:W-:Y:S02]  /*bea0*/  IMAD.MOV.U32 R8, RZ, RZ, 0x70 ;  /* 0x00000070ff087424 */ /* 0x000fe400078e00ff */
[----:B------:R-:W-:Y:S02]  /*beb0*/  IMAD.MOV.U32 R12, RZ, RZ, 0x1 ;  /* 0x00000001ff0c7424 */ /* 0x000fe400078e00ff */
[----:B------:R-:W-:-:S07]  /*bec0*/  IMAD.MOV.U32 R13, RZ, RZ, RZ ;  /* 0x000000ffff0d7224 */ /* 0x000fce00078e00ff */
[----:B------:R-:W-:-:S07]  /*bed0*/  LEPC R20, `(.L_x_213) ;  /* 0x000000001014794e */ /* 0x000fce0000000000 */
[----:B0----5:R-:W-:Y:S05]  /*bee0*/  CALL.ABS.NOINC R2 ;  /* 0x0000000002007343 */ /* 0x021fea0003c00000 */
.L_x_213:
        /* <DEDUP_REMOVED lines=11> */
[----:B------:R-:W-:Y:S02]  /*bfa0*/  IMAD.U32 R5, RZ, RZ, UR7 ;  /* 0x00000007ff057e24 */ /* 0x000fe4000f8e00ff */
[----:B------:R-:W-:Y:S02]  /*bfb0*/  IMAD.U32 R7, RZ, RZ, UR9 ;  /* 0x00000009ff077e24 */ /* 0x000fe4000f8e00ff */
[----:B------:R-:W-:-:S02]  /*bfc0*/  IMAD.U32 R10, RZ, RZ, UR4 ;  /* 0x00000004ff0a7e24 */ /* 0x000fc4000f8e00ff */
[----:B------:R-:W-:Y:S02]  /*bfd0*/  IMAD.U32 R11, RZ, RZ, UR5 ;  /* 0x00000005ff0b7e24 */ /* 0x000fe4000f8e00ff */
[----:B------:R-:W-:Y:S02]  /*bfe0*/  IMAD.MOV.U32 R8, RZ, RZ, 0x70 ;  /* 0x00000070ff087424 */ /* 0x000fe400078e00ff */
[----:B------:R-:W-:Y:S02]  /*bff0*/  IMAD.MOV.U32 R12, RZ, RZ, 0x1 ;  /* 0x00000001ff0c7424 */ /* 0x000fe400078e00ff */
[----:B0-----:R-:W-:-:S07]  /*c000*/  IMAD.MOV.U32 R13, RZ, RZ, RZ ;  /* 0x000000ffff0d7224 */ /* 0x001fce00078e00ff */
[----:B------:R-:W-:-:S07]  /*c010*/  LEPC R20, `(.L_x_215) ;  /* 0x000000001014794e */ /* 0x000fce0000000000 */
[----:B-1---5:R-:W-:Y:S05]  /*c020*/  CALL.ABS.NOINC R2 ;  /* 0x0000000002007343 */ /* 0x022fea0003c00000 */
.L_x_215:
[----:B------:R0:W1:Y:S01]  /*c030*/  LDC.64 R2, c[0x4][R19] ;  /* 0x0100000013027b82 */ /* 0x0000620000000a00 */
[----:B------:R-:W-:Y:S01]  /*c040*/  ULDC.64 UR6, c[0x4][0x90] ;  /* 0x0100240000067ab9 */ /* 0x000fe20000000a00 */
[----:B------:R-:W-:Y:S01]  /*c050*/  ULDC.64 UR8, c[0x4][0x98] ;  /* 0x0100260000087ab9 */ /* 0x000fe20000000a00 */
[----:B------:R-:W-:Y:S01]  /*c060*/  ULDC.64 UR4, c[0x4][0x18] ;  /* 0x0100060000047ab9 */ /* 0x000fe20000000a00 */
        /* <DEDUP_REMOVED lines=10> */
[----:B-1----:R-:W-:Y:S05]  /*c110*/  CALL.ABS.NOINC R2 ;  /* 0x0000000002007343 */ /* 0x002fea0003c00000 */
.L_x_214:
        /* <DEDUP_REMOVED lines=13> */
.L_x_267:
[----:B------:R-:W2:Y:S01]  /*c1f0*/  LDL R0, [R1+0x24] ;  /* 0x0000240001007983 */ /* 0x000ea20000100800 */
[----:B------:R-:W-:Y:S01]  /*c200*/  ISETP.NE.AND P0, PT, R10, 0x1, PT ;  /* 0x000000010a00780c */ /* 0x000fe20003f05270 */
[----:B------:R-:W-:Y:S01]  /*c210*/  IMAD.MOV.U32 R35, RZ, RZ, RZ ;  /* 0x000000ffff237224 */ /* 0x000fe200078e00ff */
[C---:B------:R-:W-:Y:S02]  /*c220*/  LOP3.LUT P1, RZ, R16.reuse, 0x4000, RZ, 0xc0, !PT ;  /* 0x0000400010ff7812 */ /* 0x040fe4000782c0ff */
[----:B-----5:R-:W-:Y:S02]  /*c230*/  SHF.R.S32.HI R33, RZ, 0x1f, R28 ;  /* 0x0000001fff217819 */ /* 0x020fe4000001141c */
[----:B------:R-:W-:-:S07]  /*c240*/  LOP3.LUT R16, R16, 0xffffefff, RZ, 0xc0, !PT ;  /* 0xffffefff10107812 */ /* 0x000fce00078ec0ff */
[----:B------:R-:W0:Y:S01]  /*c250*/  @P0 LDC R5, c[0x0][0x434] ;  /* 0x00010d00ff050b82 */ /* 0x000e220000000800 */
[----:B------:R-:W-:-:S07]  /*c260*/  @P0 LOP3.LUT R16, R16, 0x1000, RZ, 0xfc, !PT ;  /* 0x0000100010100812 */ /* 0x000fce00078efcff */
[----:B------:R-:W3:Y:S08]  /*c270*/  @P0 LDC R7, c[0x0][0x438] ;  /* 0x00010e00ff070b82 */ /* 0x000ef00000000800 */
[----:B-1----:R-:W1:Y:S02]  /*c280*/  @P1 LDC.64 R2, c[0x0][0x428] ;  /* 0x00010a00ff021b82 */ /* 0x002e640000000a00 */
[----:B-1----:R-:W-:-:S04]  /*c290*/  @P1 IMAD R8, R33, R2, RZ ;  /* 0x0000000221081224 */ /* 0x002fc800078e02ff */
[----:B------:R-:W-:Y:S02]  /*c2a0*/  @P1 IMAD R8, R28, R3, R8 ;  /* 0x000000031c081224 */ /* 0x000fe400078e0208 */
[----:B--2---:R-:W-:-:S04]  /*c2b0*/  IMAD.IADD R0, R0, 0x1, R32 ;  /* 0x0000000100007824 */ /* 0x004fc800078e0220 */
[----:B0-----:R-:W-:-:S04]  /*c2c0*/  @P0 IMAD.HI.U32 R4, R0, R5, RZ ;  /* 0x0000000500040227 */ /* 0x001fc800078e00ff */
[----:B------:R-:W-:Y:S01]  /*c2d0*/  IMAD.MOV.U32 R6, RZ, RZ, R0 ;  /* 0x000000ffff067224 */ /* 0x000fe200078e0000 */
[----:B---3--:R-:W-:Y:S02]  /*c2e0*/  @P0 SHF.R.U32.HI R6, RZ, R7, R4 ;  /* 0x00000007ff060219 */ /* 0x008fe40000011604 */
[----:B------:R-:W0:Y:S02]  /*c2f0*/  @P1 LDC.64 R4, c[0x0][0x418] ;  /* 0x00010600ff041b82 */ /* 0x000e240000000a00 */
[----:B------:R-:W-:-:S03]  /*c300*/  @P1 SHF.R.S32.HI R7, RZ, 0x1f, R6 ;  /* 0x0000001fff071819 */ /* 0x000fc60000011406 */
[----:B------:R-:W-:-:S04]  /*c310*/  @P1 IMAD.WIDE.U32 R2, R28, R2, R6 ;  /* 0x000000021c021225 */ /* 0x000fc800078e0006 */
[----:B------:R-:W-:Y:S01]  /*c320*/  @P1 IMAD.IADD R8, R3, 0x1, R8 ;  /* 0x0000000103081824 */ /* 0x000fe200078e0208 */
[----:B0-----:R-:W-:-:S04]  /*c330*/  @P1 LEA R4, P0, R2, R4, 0x2 ;  /* 0x0000000402041211 */ /* 0x001fc800078010ff */
[----:B------:R-:W-:-:S05]  /*c340*/  @P1 LEA.HI.X R5, R2, R5, R8, 0x2, P0 ;  /* 0x0000000502051211 */ /* 0x000fca00000f1408 */
[----:B------:R0:W5:Y:S01]  /*c350*/  @P1 LDG.E R35, desc[UR42][R4.64] ;  /* 0x0000002a04231981 */ /* 0x000162000c1e1900 */
[----:B------:R-:W-:Y:S01]  /*c360*/  IMAD.MOV R3, RZ, RZ, -R6 ;  /* 0x000000ffff037224 */ /* 0x000fe200078e0a06 */
[----:B------:R-:W-:Y:S02]  /*c370*/  LOP3.LUT R9, R37, 0x2, RZ, 0xfc, !PT ;  /* 0x0000000225097812 */ /* 0x000fe400078efcff */
[----:B------:R-:W-:Y:S01]  /*c380*/  LOP3.LUT R16, R16, 0xfffffbff, RZ, 0xc0, !PT ;  /* 0xfffffbff10107812 */ /* 0x000fe200078ec0ff */
[----:B------:R-:W-:Y:S01]  /*c390*/  IMAD R0, R10, R3, R0 ;  /* 0x000000030a007224 */ /* 0x000fe200078e0200 */
[----:B------:R-:W-:Y:S02]  /*c3a0*/  ISETP.NE.AND P0, PT, R9, 0x3, PT ;  /* 0x000000030900780c */ /* 0x000fe40003f05270 */
[----:B------:R-:W-:Y:S02]  /*c3b0*/  SHF.R.S32.HI R26, RZ, 0x1f, R19 ;  /* 0x0000001fff1a7819 */ /* 0x000fe40000011413 */
[----:B------:R0:W-:Y:S09]  /*c3c0*/  STL [R1], R0 ;  /* 0x0000000001007387 */ /* 0x0001f20000100800 */
[----:B------:R-:W-:Y:S01]  /*c3d0*/  @P0 LOP3.LUT R16, R16, 0x400, RZ, 0xfc, !PT ;  /* 0x0000040010100812 */ /* 0x000fe200078efcff */
[----:B0-----:R-:W-:Y:S06]  /*c3e0*/  @!P0 BRA `(.L_x_217) ;  /* 0x0000000000048947 */ /* 0x001fec0003800000 */
[----:B------:R-:W-:Y:S01]  /*c3f0*/  BPT.TRAP 0x1 ;  /* 0x000000040000795c */ /* 0x000fe20000300000 */
.L_x_217:
[----:B------:R-:W-:Y:S01]  /*c400*/  LEA R25, R18, UR37, 0x3 ;  /* 0x0000002512197c11 */ /* 0x000fe2000f8e18ff */
[----:B------:R-:W-:Y:S01]  /*c410*/  BSSY B0, `(.L_x_218) ;  /* 0x0000004000007945 */ /* 0x000fe20003800000 */
[----:B------:R-:W-:-:S04]  /*c420*/  SHF.L.U32 R0, R23, 0x1f, RZ ;  /* 0x0000001f17007819 */ /* 0x000fc800000006ff */
[----:B------:R-:W0:Y:S02]  /*c430*/  SYNCS.PHASECHK.TRANS64.TRYWAIT P0, [R25+URZ+0x38840], R0 ;  /* 0x03884000190075a7 */ /* 0x000e24000800017f */
[----:B0-----:R-:W-:Y:S05]  /*c440*/  @!P0 BRA `(.L_x_219) ;  /* 0x0000003800148947 */ /* 0x001fea0003800000 */
.L_x_268:
[----:B------:R-:W-:Y:S05]  /*c450*/  BSYNC B0 ;  /* 0x0000000000007941 */ /* 0x000fea0003800000 */
.L_x_218:
[----:B------:R-:W0:Y:S01]  /*c460*/  LDL R2, [R1] ;  /* 0x0000000001027983 */ /* 0x000e220000100800 */
[----:B------:R-:W-:Y:S01]  /*c470*/  ULDC.64 UR4, c[0x0][0x300] ;  /* 0x0000c00000047ab9 */ /* 0x000fe20000000a00 */
[----:B-----5:R-:W-:Y:S01]  /*c480*/  SHF.R.S32.HI R4, RZ, 0x1f, R35 ;  /* 0x0000001fff047819 */ /* 0x020fe20000011423 */
[----:B------:R-:W-:Y:S01]  /*c490*/  IMAD R5, R18, 0x1000, R29 ;  /* 0x0000100012057824 */ /* 0x000fe200078e021d */
[----:B------:R-:W1:Y:S01]  /*c4a0*/  S2R R7, SR_TID.X ;  /* 0x0000000000077919 */ /* 0x000e620000002100 */
[----:B------:R-:W-:Y:S01]  /*c4b0*/  LOP3.LUT P1, RZ, R16, 0x1, RZ, 0xc0, !PT ;  /* 0x0000000110ff7812 */ /* 0x000fe2000782c0ff */
[----:B-1----:R-:W-:-:S05]  /*c4c0*/  IMAD.SHL.U32 R7, R7, 0x8, RZ ;  /* 0x0000000807077824 */ /* 0x002fca00078e00ff */
[----:B------:R-:W-:Y:S02]  /*c4d0*/  LOP3.LUT R7, R7, 0x38, RZ, 0xc0, !PT ;  /* 0x0000003807077812 */ /* 0x000fe400078ec0ff */
[----:B0-----:R-:W-:-:S05]  /*c4e0*/  SHF.R.S32.HI R0, RZ, 0x1f, R2 ;  /* 0x0000001fff007819 */ /* 0x001fca0000011402 */
[----:B------:R0:W-:Y:S04]  /*c4f0*/  STL [R1+0x14], R0 ;  /* 0x0000140001007387 */ /* 0x0001e80000100800 */
[----:B------:R1:W-:Y:S01]  /*c500*/  STL [R1+0x18], R4 ;  /* 0x0000180401007387 */ /* 0x0003e20000100800 */
[----:B0-----:R-:W-:-:S04]  /*c510*/  IMAD R0, R0, UR4, RZ ;  /* 0x0000000400007c24 */ /* 0x001fc8000f8e02ff */
[C---:B------:R-:W-:Y:S02]  /*c520*/  IMAD R0, R2.reuse, UR5, R0 ;  /* 0x0000000502007c24 */ /* 0x040fe4000f8e0200 */
[----:B------:R-:W-:Y:S01]  /*c530*/  IMAD.WIDE.U32 R2, R2, UR4, RZ ;  /* 0x0000000402027c25 */ /* 0x000fe2000f8e00ff */
[----:B------:R-:W-:-:S03]  /*c540*/  ULDC.64 UR4, c[0x0][0x310] ;  /* 0x0000c40000047ab9 */ /* 0x000fc60000000a00 */
[----:B------:R-:W-:Y:S02]  /*c550*/  IMAD.IADD R3, R3, 0x1, R0 ;  /* 0x0000000103037824 */ /* 0x000fe400078e0200 */
[----:B------:R-:W-:Y:S02]  /*c560*/  IMAD R0, R4, UR4, RZ ;  /* 0x0000000404007c24 */ /* 0x000fe4000f8e02ff */
[----:B------:R-:W-:-:S04]  /*c570*/  IMAD.WIDE.U32 R2, R35, UR4, R2 ;  /* 0x0000000423027c25 */ /* 0x000fc8000f8e0002 */
[----:B------:R-:W-:Y:S01]  /*c580*/  IMAD R0, R35, UR5, R0 ;  /* 0x0000000523007c24 */ /* 0x000fe2000f8e0200 */
[----:B------:R-:W-:-:S04]  /*c590*/  ULDC.64 UR4, c[0x0][0x308] ;  /* 0x0000c20000047ab9 */ /* 0x000fc80000000a00 */
[----:B------:R-:W-:Y:S01]  /*c5a0*/  IADD3 R3, R3, R0, RZ ;  /* 0x0000000003037210 */ /* 0x000fe20007ffe0ff */
[----:B------:R-:W-:-:S04]  /*c5b0*/  IMAD R0, R26, UR4, RZ ;  /* 0x000000041a007c24 */ /* 0x000fc8000f8e02ff */
[C---:B------:R-:W-:Y:S02]  /*c5c0*/  IMAD R0, R19.reuse, UR5, R0 ;  /* 0x0000000513007c24 */ /* 0x040fe4000f8e0200 */
[----:B------:R-:W-:Y:S01]  /*c5d0*/  IMAD.WIDE.U32 R2, R19, UR4, R2 ;  /* 0x0000000413027c25 */ /* 0x000fe2000f8e0002 */
[----:B------:R-:W-:-:S03]  /*c5e0*/  ULDC.64 UR4, c[0x0][0x2e8] ;  /* 0x0000ba0000047ab9 */ /* 0x000fc60000000a00 */
[----:B-1----:R-:W-:Y:S01]  /*c5f0*/  IMAD.IADD R4, R3, 0x1, R0 ;  /* 0x0000000103047824 */ /* 0x002fe200078e0200 */
[----:B------:R-:W-:Y:S01]  /*c600*/  LEA R0, P0, R2, UR4, 0x1 ;  /* 0x0000000402007c11 */ /* 0x000fe2000f8008ff */
[----:B------:R-:W-:-:S03]  /*c610*/  UMOV UR4, 0xffffffff ;  /* 0xffffffff00047882 */ /* 0x000fc60000000000 */
[----:B------:R-:W-:Y:S01]  /*c620*/  LEA.HI.X R4, R2, UR5, R4, 0x1, P0 ;  /* 0x0000000502047c11 */ /* 0x000fe200080f0c04 */
[----:B------:R-:W-:Y:S08]  /*c630*/  BRA.DIV UR4, `(.L_x_220) ;  /* 0x0000003604ac7947 */ /* 0x000ff0000b800000 */
[----:B------:R-:W0:Y:S01]  /*c640*/  SHFL.IDX PT, R3, R0, RZ, 0x181f ;  /* 0x00181fff00037589 */ /* 0x000e2200000e0000 */
[C---:B------:R-:W-:Y:S02]  /*c650*/  ISETP.GE.AND P2, PT, R36.reuse, 0x1, PT ;  /* 0x000000012400780c */ /* 0x040fe40003f46270 */
[----:B------:R-:W-:Y:S01]  /*c660*/  ISETP.GE.AND P3, PT, R36, 0x11, PT ;  /* 0x000000112400780c */ /* 0x000fe20003f66270 */
[----:B------:R-:W1:Y:S10]  /*c670*/  SHFL.IDX PT, R2, R4, RZ, 0x181f ;  /* 0x00181fff04027589 */ /* 0x000e7400000e0000 */
[----:B------:R-:W-:-:S02]  /*c680*/  @P2 LEA R6, R5, UR37, 0x1 ;  /* 0x0000002505062c11 */ /* 0x000fc4000f8e08ff */
[----:B0-----:R-:W-:-:S05]  /*c690*/  @P2 LEA R3, P0, R7, R3, 0x1 ;  /* 0x0000000307032211 */ /* 0x001fca00078008ff */
[----:B-1----:R-:W-:-:S05]  /*c6a0*/  @P2 IMAD.X R2, RZ, RZ, R2, P0 ;  /* 0x000000ffff022224 */ /* 0x002fca00000e0602 */
[----:B------:R-:W-:-:S04]  /*c6b0*/  @P2 LOP3.LUT R3, R3, R2, RZ, 0x3c, !PT ;  /* 0x0000000203032212 */ /* 0x000fc800078e3cff */
[----:B------:R-:W-:-:S04]  /*c6c0*/  @P2 LOP3.LUT R2, R3, R2, RZ, 0x3c, !PT ;  /* 0x0000000203022212 */ /* 0x000fc800078e3cff */
[----:B------:R-:W-:-:S05]  /*c6d0*/  @P2 LOP3.LUT R3, R3, R2, RZ, 0x3c, !PT ;  /* 0x0000000203032212 */ /* 0x000fca00078e3cff */
[----:B------:R-:W-:Y:S01]  /*c6e0*/  @!PT LDS RZ, [RZ] ;  /* 0x00000000fffff984 */ /* 0x000fe20000000800 */
[----:B------:R0:W-:Y:S01]  /*c6f0*/  @P2 LDGSTS.E.BYPASS.LTC128B.128 [R6+0x22400], desc[UR42][R2.64], !P1 ;  /* 0x2240000002062fae */ /* 0x0001e2000c901d6a */
[----:B------:R-:W-:-:S03]  /*c700*/  ISETP.GE.AND P2, PT, R36, 0x21, PT ;  /* 0x000000212400780c */ /* 0x000fc60003f46270 */
[----:B0-----:R-:W0:Y:S01]  /*c710*/  SHFL.IDX PT, R3, R0, 0x1, 0x181f ;  /* 0x00381f0000037f89 */ /* 0x001e2200000e0000 */
[----:B------:R-:W-:-:S03]  /*c720*/  @P3 LEA R6, R5, UR37, 0x1 ;  /* 0x0000002505063c11 */ /* 0x000fc6000f8e08ff */
[----:B------:R-:W1:Y:S01]  /*c730*/  SHFL.IDX PT, R2, R4, 0x1, 0x181f ;  /* 0x00381f0004027f89 */ /* 0x000e6200000e0000 */
[----:B0-----:R-:W-:-:S05]  /*c740*/  @P3 LEA R3, P0, R7, R3, 0x1 ;  /* 0x0000000307033211 */ /* 0x001fca00078008ff */
[----:B-1----:R-:W-:-:S05]  /*c750*/  @P3 IMAD.X R2, RZ, RZ, R2, P0 ;  /* 0x000000ffff023224 */ /* 0x002fca00000e0602 */
[----:B------:R-:W-:-:S04]  /*c760*/  @P3 LOP3.LUT R3, R3, R2, RZ, 0x3c, !PT ;  /* 0x0000000203033212 */ /* 0x000fc800078e3cff */
[----:B------:R-:W-:-:S04]  /*c770*/  @P3 LOP3.LUT R2, R3, R2, RZ, 0x3c, !PT ;  /* 0x0000000203023212 */ /* 0x000fc800078e3cff */
[----:B------:R-:W-:-:S05]  /*c780*/  @P3 LOP3.LUT R3, R3, R2, RZ, 0x3c, !PT ;  /* 0x0000000203033212 */ /* 0x000fca00078e3cff */
[----:B------:R0:W-:Y:S04]  /*c790*/  @P3 LDGSTS.E.BYPASS.LTC128B.128 [R6+0x22c00], desc[UR42][R2.64], !P1 ;  /* 0x22c0000002063fae */ /* 0x0001e8000c901d6a */
[----:B0-----:R-:W0:Y:S01]  /*c7a0*/  SHFL.IDX PT, R3, R0, 0x2, 0x181f ;  /* 0x00581f0000037f89 */ /* 0x001e2200000e0000 */
[----:B------:R-:W-:-:S03]  /*c7b0*/  @P2 LEA R6, R5, UR37, 0x1 ;  /* 0x0000002505062c11 */ /* 0x000fc6000f8e08ff */
[----:B------:R-:W1:Y:S04]  /*c7c0*/  SHFL.IDX PT, R2, R4, 0x2, 0x181f ;  /* 0x00581f0004027f89 */ /* 0x000e6800000e0000 */
[----:B------:R-:W2:Y:S04]  /*c7d0*/  SHFL.IDX PT, R4, R4, 0x3, 0x181f ;  /* 0x00781f0004047f89 */ /* 0x000ea800000e0000 */
[----:B------:R-:W3:Y:S01]  /*c7e0*/  SHFL.IDX PT, R0, R0, 0x3, 0x181f ;  /* 0x00781f0000007f89 */ /* 0x000ee200000e0000 */
[----:B0-----:R-:W-:-:S05]  /*c7f0*/  @P2 LEA R3, P0, R7, R3, 0x1 ;  /* 0x0000000307032211 */ /* 0x001fca00078008ff */
[----:B-1----:R-:W-:-:S05]  /*c800*/  @P2 IMAD.X R2, RZ, RZ, R2, P0 ;  /* 0x000000ffff022224 */ /* 0x002fca00000e0602 */
[----:B------:R-:W-:-:S04]  /*c810*/  @P2 LOP3.LUT R3, R3, R2, RZ, 0x3c, !PT ;  /* 0x0000000203032212 */ /* 0x000fc800078e3cff */
[----:B------:R-:W-:-:S04]  /*c820*/  @P2 LOP3.LUT R2, R3, R2, RZ, 0x3c, !PT ;  /* 0x0000000203022212 */ /* 0x000fc800078e3cff */
[----:B------:R-:W-:-:S05]  /*c830*/  @P2 LOP3.LUT R3, R3, R2, RZ, 0x3c, !PT ;  /* 0x0000000203032212 */ /* 0x000fca00078e3cff */
[----:B--23--:R1:W-:Y:S02]  /*c840*/  @P2 LDGSTS.E.BYPASS.LTC128B.128 [R6+0x23400], desc[UR42][R2.64], !P1 ;  /* 0x2340000002062fae */ /* 0x00c3e4000c901d6a */
.L_x_278:
[----:B------:R-:W-:-:S13]  /*c850*/  ISETP.GE.AND P2, PT, R36, 0x31, PT ;  /* 0x000000312400780c */ /* 0x000fda0003f46270 */
[----:B01----:R-:W-:Y:S02]  /*c860*/  @P2 LEA R2, P0, R7, R0, 0x1 ;  /* 0x0000000007022211 */ /* 0x003fe400078008ff */
[----:B------:R-:W-:-:S03]  /*c870*/  @P2 LEA R5, R5, UR37, 0x1 ;  /* 0x0000002505052c11 */ /* 0x000fc6000f8e08ff */
[----:B------:R-:W-:Y:S01]  /*c880*/  @P2 IMAD.X R3, RZ, RZ, R4, P0 ;  /* 0x000000ffff032224 */ /* 0x000fe200000e0604 */
[----:B------:R-:W-:-:S04]  /*c890*/  PLOP3.LUT P0, PT, PT, PT, PT, 0x80, 0x0 ;  /* 0x000000000000781c */ /* 0x000fc80003f0f070 */
[----:B------:R-:W-:Y:S01]  /*c8a0*/  @!PT LDS RZ, [RZ] ;  /* 0x00000000fffff984 */ /* 0x000fe20000000800 */
[----:B------:R-:W-:Y:S01]  /*c8b0*/  @!PT LDS RZ, [RZ] ;  /* 0x00000000fffff984 */ /* 0x000fe20000000800 */
[----:B------:R-:W-:Y:S01]  /*c8c0*/  @!PT LDS RZ, [RZ] ;  /* 0x00000000fffff984 */ /* 0x000fe20000000800 */
[----:B------:R0:W-:Y:S01]  /*c8d0*/  @P2 LDGSTS.E.BYPASS.LTC128B.128 [R5+0x23c00], desc[UR42][R2.64], !P1 ;  /* 0x23c0000002052fae */ /* 0x0001e2000c901d6a */
[----:B------:R-:W-:-:S08]  /*c8e0*/  NOP ;  /* 0x0000000000007918 */ /* 0x000fd00000000000 */
.L_x_221:
[----:B------:R-:W-:Y:S02]  /*c8f0*/  PLOP3.LUT P1, PT, P1, P0, PT, 0xa2, 0x0 ;  /* 0x000000000000781c */ /* 0x000fe40000f21472 */
[----:B------:R-:W-:-:S08]  /*c900*/  @P0 R2UR P1, UR4, R25 ;  /* 0x00000000190402ca */ /* 0x000fd00000020000 */
[----:B------:R-:W-:-:S05]  /*c910*/  @P0 PLOP3.LUT P0, PT, P1, PT, PT, 0x80, 0x0 ;  /* 0x000000000000081c */ /* 0x000fca0000f0f070 */
[----:B------:R-:W-:Y:S01]  /*c920*/  @!P1 SYNCS.ARRIVE.TRANS64.RED.A0T1 RZ, [UR4+0x38830], RZ ;  /* 0x038830ffffff99a7 */ /* 0x000fe20008200404 */
[----:B------:R-:W-:Y:S07]  /*c930*/  @!P1 ARRIVES.LDGSTSBAR.64.TRANSCNT [UR4+0x38830] ;  /* 0x03883000ff0099b0 */ /* 0x000fee0008000a84 */
[----:B------:R-:W-:Y:S05]  /*c940*/  @P0 BRA.U.ANY `(.L_x_221) ;  /* 0xfffffffd00e80947 */ /* 0x000fea000393ffff */
[----:B------:R-:W-:Y:S01]  /*c950*/  NOP ;  /* 0x0000000000007918 */ /* 0x000fe20000000000 */
[----:B------:R-:W-:-:S04]  /*c960*/  LOP3.LUT R0, R37, 0x2, RZ, 0xfc, !PT ;  /* 0x0000000225007812 */ /* 0x000fc800078efcff */
[----:B------:R-:W-:-:S13]  /*c970*/  ISETP.NE.AND P2, PT, R0, 0x3, PT ;  /* 0x000000030000780c */ /* 0x000fda0003f45270 */
[----:B------:R-:W-:Y:S05]  /*c980*/  @!P2 BRA `(.L_x_222) ;  /* 0x000000000004a947 */ /* 0x000fea0003800000 */
[----:B------:R-:W-:Y:S01]  /*c990*/  BPT.TRAP 0x1 ;  /* 0x000000040000795c */ /* 0x000fe20000300000 */
.L_x_222:
[----:B------:R1:W-:Y:S02]  /*c9a0*/  SYNCS.ARRIVE.TRANS64.A1T0 RZ, [R25+URZ+0x38830], RZ ;  /* 0x038830ff19ff79a7 */ /* 0x0003e4000810003f */
[----:B------:R-:W-:Y:S05]  /*c9b0*/  WARPSYNC.ALL ;  /* 0x0000000000007948 */ /* 0x000fea0003800000 */
[----:B------:R-:W-:Y:S01]  /*c9c0*/  UIADD3 UR4, UR37, 0x20400, URZ ;  /* 0x0002040025047890 */ /* 0x000fe2000fffe03f */
[----:B------:R-:W-:-:S03]  /*c9d0*/  SHF.R.S32.HI R0, RZ, 0x1f, R27 ;  /* 0x0000001fff007819 */ /* 0x000fc6000001141b */
[----:B------:R-:W-:Y:S02]  /*c9e0*/  ULOP3.LUT UP0, URZ, UR4, 0x3ff, URZ, 0xc0, !UPT ;  /* 0x000003ff043f7892 */ /* 0x000fe4000f80c03f */
[----:B------:R2:W-:Y:S01]  /*c9f0*/  STL [R1+0x10], R0 ;  /* 0x0000100001007387 */ /* 0x0005e20000100800 */
[----:B------:R-:W-:Y:S03]  /*ca00*/  BAR.SYNC.DEFER_BLOCKING 0x8, 0x100 ;  /* 0x0204000000007b1d */ /* 0x000fe60000010000 */
[----:B------:R-:W-:-:S13]  /*ca10*/  PLOP3.LUT P0, PT, PT, PT, UP0, 0x80, 0x0 ;  /* 0x000000000000781c */ /* 0x000fda0003f0f008 */
[----:B--2---:R-:W-:Y:S05]  /*ca20*/  @!P0 BRA `(.L_x_223) ;  /* 0x0000000000408947 */ /* 0x004fea0003800000 */
[----:B0-----:R-:W-:Y:S01]  /*ca30*/  MOV R2, 0x0 ;  /* 0x0000000000027802 */ /* 0x001fe20000000f00 */
[----:B------:R-:W-:Y:S01]  /*ca40*/  ULDC.64 UR4, c[0x4][0x90] ;  /* 0x0100240000047ab9 */ /* 0x000fe20000000a00 */
[----:B------:R-:W-:Y:S01]  /*ca50*/  ULDC.64 UR6, c[0x4][0x98] ;  /* 0x0100260000067ab9 */ /* 0x000fe20000000a00 */
[----:B------:R-:W-:Y:S01]  /*ca60*/  ULDC.64 UR8, c[0x4][0x20] ;  /* 0x0100080000087ab9 */ /* 0x000fe20000000a00 */
[----:B------:R-:W-:Y:S01]  /*ca70*/  IMAD.U32 R4, RZ, RZ, UR4 ;  /* 0x00000004ff047e24 */ /* 0x000fe2000f8e00ff */
[----:B------:R-:W-:Y:S01]  /*ca80*/  MOV R10, UR8 ;  /* 0x00000008000a7c02 */ /* 0x000fe20008000f00 */
[----:B------:R-:W0:Y:S01]  /*ca90*/  LDC.64 R2, c[0x4][R2] ;  /* 0x0100000002027b82 */ /* 0x000e220000000a00 */
[----:B------:R-:W-:Y:S02]  /*caa0*/  IMAD.U32 R5, RZ, RZ, UR5 ;  /* 0x00000005ff057e24 */ /* 0x000fe4000f8e00ff */
[----:B------:R-:W-:Y:S02]  /*cab0*/  IMAD.U32 R6, RZ, RZ, UR6 ;  /* 0x00000006ff067e24 */ /* 0x000fe4000f8e00ff */
[----:B------:R-:W-:-:S02]  /*cac0*/  IMAD.U32 R7, RZ, RZ, UR7 ;  /* 0x00000007ff077e24 */ /* 0x000fc4000f8e00ff */
[----:B------:R-:W-:Y:S02]  /*cad0*/  IMAD.U32 R11, RZ, RZ, UR9 ;  /* 0x00000009ff0b7e24 */ /* 0x000fe4000f8e00ff */
[----:B------:R-:W-:Y:S02]  /*cae0*/  IMAD.MOV.U32 R8, RZ, RZ, 0x70 ;  /* 0x00000070ff087424 */ /* 0x000fe400078e00ff */
[----:B------:R-:W-:Y:S02]  /*caf0*/  IMAD.MOV.U32 R12, RZ, RZ, 0x1 ;  /* 0x00000001ff0c7424 */ /* 0x000fe400078e00ff */
[----:B------:R-:W-:-:S07]  /*cb00*/  IMAD.MOV.U32 R13, RZ, RZ, RZ ;  /* 0x000000ffff0d7224 */ /* 0x000fce00078e00ff */
[----:B------:R-:W-:-:S07]  /*cb10*/  LEPC R20, `(.L_x_223) ;  /* 0x000000001014794e */ /* 0x000fce0000000000 */
[----:B01----:R-:W-:Y:S05]  /*cb20*/  CALL.ABS.NOINC R2 ;  /* 0x0000000002007343 */ /* 0x003fea0003c00000 */
.L_x_223:
[----:B0-----:R-:W2:Y:S01]  /*cb30*/  LDL R2, [R1+0x10] ;  /* 0x0000100001027983 */ /* 0x001ea20000100800 */
[----:B------:R-:W0:Y:S03]  /*cb40*/  LDC R3, c[0x0][0x448] ;  /* 0x00011200ff037b82 */ /* 0x000e260000000800 */
[----:B------:R-:W3:Y:S01]  /*cb50*/  LDL R21, [R1+0xc] ;  /* 0x00000c0001157983 */ /* 0x000ee20000100800 */
[----:B------:R-:W-:Y:S01]  /*cb60*/  IMAD.MOV R5, RZ, RZ, -R34 ;  /* 0x000000ffff057224 */ /* 0x000fe200078e0a22 */
[----:B------:R-:W-:Y:S01]  /*cb70*/  ULDC UR4, c[0x0][0xd38] ;  /* 0x00034e0000047ab9 */ /* 0x000fe20000000800 */
[----:B------:R-:W-:Y:S01]  /*cb80*/  LOP3.LUT R16, R16, 0xffffdfff, RZ, 0xc0, !PT ;  /* 0xffffdfff10107812 */ /* 0x000fe200078ec0ff */
[----:B------:R-:W4:Y:S01]  /*cb90*/  S2R R9, SR_TID.X ;  /* 0x0000000000097919 */ /* 0x000f220000002100 */
[----:B------:R-:W-:Y:S01]  /*cba0*/  LEA R8, R29, UR37, 0x1 ;  /* 0x000000251d087c11 */ /* 0x000fe2000f8e08ff */
[----:B------:R-:W5:Y:S01]  /*cbb0*/  S2R R10, SR_TID.X ;  /* 0x00000000000a7919 */ /* 0x000f620000002100 */
[----:B0-----:R-:W-:-:S13]  /*cbc0*/  ISETP.NE.AND P0, PT, R3, 0x1, PT ;  /* 0x000000010300780c */ /* 0x001fda0003f05270 */
[----:B------:R-:W0:Y:S01]  /*cbd0*/  @P0 LDC R0, c[0x0][0x450] ;  /* 0x00011400ff000b82 */ /* 0x000e220000000800 */
[----:B------:R-:W-:Y:S01]  /*cbe0*/  @P0 LOP3.LUT R16, R16, 0x2000, RZ, 0xfc, !PT ;  /* 0x0000200010100812 */ /* 0x000fe200078efcff */
[----:B----4-:R-:W-:-:S03]  /*cbf0*/  IMAD.SHL.U32 R9, R9, 0x8, RZ ;  /* 0x0000000809097824 */ /* 0x010fc600078e00ff */
[----:B------:R-:W-:Y:S02]  /*cc00*/  LOP3.LUT P1, RZ, R16, 0x1000000, RZ, 0xc0, !PT ;  /* 0x0100000010ff7812 */ /* 0x000fe4000782c0ff */
[----:B-----5:R-:W-:Y:S02]  /*cc10*/  SHF.R.U32.HI R10, RZ, 0x3, R10 ;  /* 0x00000003ff0a7819 */ /* 0x020fe4000001160a */
[----:B------:R-:W-:Y:S02]  /*cc20*/  LOP3.LUT R9, R9, 0x38, RZ, 0xc0, !PT ;  /* 0x0000003809097812 */ /* 0x000fe400078ec0ff */
[----:B------:R-:W-:Y:S01]  /*cc30*/  LOP3.LUT R10, R10, 0xf, RZ, 0xc0, !PT ;  /* 0x0000000f0a0a7812 */ /* 0x000fe200078ec0ff */
[----:B--2---:R-:W-:Y:S02]  /*cc40*/  IMAD.MOV.U32 R20, RZ, RZ, R2 ;  /* 0x000000ffff147224 */ /* 0x004fe400078e0002 */
[----:B------:R-:W2:Y:S01]  /*cc50*/  @P0 LDC R2, c[0x0][0x44c] ;  /* 0x00011300ff020b82 */ /* 0x000ea20000000800 */
[----:B---3--:R-:W-:Y:S01]  /*cc60*/  IMAD R5, R5, UR4, R21 ;  /* 0x0000000405057c24 */ /* 0x008fe2000f8e0215 */
[----:B------:R-:W-:-:S02]  /*cc70*/  ULDC.64 UR4, c[0x0][0x2d8] ;  /* 0x0000b60000047ab9 */ /* 0x000fc40000000a00 */
[----:B------:R-:W-:Y:S02]  /*cc80*/  IMAD R6, R26, UR4, RZ ;  /* 0x000000041a067c24 */ /* 0x000fe4000f8e02ff */
[----:B------:R-:W-:Y:S02]  /*cc90*/  IMAD R34, R5, 0x40, R24 ;  /* 0x0000004005227824 */ /* 0x000fe400078e0218 */
[----:B------:R-:W-:Y:S02]  /*cca0*/  IMAD R6, R19, UR5, R6 ;  /* 0x0000000513067c24 */ /* 0x000fe4000f8e0206 */
[----:B------:R-:W-:Y:S02]  /*ccb0*/  IMAD.MOV.U32 R4, RZ, RZ, R34 ;  /* 0x000000ffff047224 */ /* 0x000fe400078e0022 */
[----:B--2---:R-:W-:-:S05]  /*ccc0*/  @P0 IMAD.HI.U32 R2, R34, R2, RZ ;  /* 0x0000000222020227 */ /* 0x004fca00078e00ff */
[----:B0-----:R-:W-:-:S05]  /*ccd0*/  @P0 SHF.R.U32.HI R4, RZ, R0, R2 ;  /* 0x00000000ff040219 */ /* 0x001fca0000011602 */
[----:B------:R-:W-:-:S04]  /*cce0*/  IMAD.MOV R0, RZ, RZ, -R4 ;  /* 0x000000ffff007224 */ /* 0x000fc800078e0a04 */
[----:B------:R-:W-:Y:S02]  /*ccf0*/  IMAD R0, R3, R0, R34 ;  /* 0x0000000003007224 */ /* 0x000fe400078e0222 */
[----:B------:R-:W-:Y:S01]  /*cd00*/  IMAD.WIDE.U32 R2, R19, UR4, RZ ;  /* 0x0000000413027c25 */ /* 0x000fe2000f8e00ff */
[----:B------:R-:W-:-:S03]  /*cd10*/  ULDC.64 UR4, c[0x0][0x2e0] ;  /* 0x0000b80000047ab9 */ /* 0x000fc60000000a00 */
[----:B------:R-:W-:Y:S02]  /*cd20*/  IMAD.IADD R3, R3, 0x1, R6 ;  /* 0x0000000103037824 */ /* 0x000fe400078e0206 */
[----:B------:R-:W-:Y:S02]  /*cd30*/  IMAD R6, R20, UR4, RZ ;  /* 0x0000000414067c24 */ /* 0x000fe4000f8e02ff */
[----:B------:R-:W-:-:S04]  /*cd40*/  IMAD.WIDE.U32 R2, R27, UR4, R2 ;  /* 0x000000041b027c25 */ /* 0x000fc8000f8e0002 */
[----:B------:R-:W-:Y:S01]  /*cd50*/  IMAD R6, R27, UR5, R6 ;  /* 0x000000051b067c24 */ /* 0x000fe2000f8e0206 */
[----:B------:R-:W-:-:S03]  /*cd60*/  ULDC.64 UR4, c[0x0][0x2d0] ;  /* 0x0000b40000047ab9 */ /* 0x000fc60000000a00 */
[----:B------:R-:W-:Y:S01]  /*cd70*/  IMAD.IADD R3, R3, 0x1, R6 ;  /* 0x0000000103037824 */ /* 0x000fe200078e0206 */
[----:B------:R-:W-:Y:S01]  /*cd80*/  SHF.R.S32.HI R6, RZ, 0x1f, R4 ;  /* 0x0000001fff067819 */ /* 0x000fe20000011404 */
[----:B------:R-:W-:-:S04]  /*cd90*/  IMAD.WIDE.U32 R2, R4, UR4, R2 ;  /* 0x0000000404027c25 */ /* 0x000fc8000f8e0002 */
[----:B------:R-:W-:-:S04]  /*cda0*/  IMAD R6, R6, UR4, RZ ;  /* 0x0000000406067c24 */ /* 0x000fc8000f8e02ff */
[----:B------:R-:W-:Y:S01]  /*cdb0*/  IMAD R6, R4, UR5, R6 ;  /* 0x0000000504067c24 */ /* 0x000fe2000f8e0206 */
[----:B------:R-:W-:Y:S01]  /*cdc0*/  SHF.R.S32.HI R4, RZ, 0x1f, R0 ;  /* 0x0000001fff047819 */ /* 0x000fe20000011400 */
[----:B------:R-:W-:-:S03]  /*cdd0*/  ULDC.64 UR4, c[0x0][0x2c8] ;  /* 0x0000b20000047ab9 */ /* 0x000fc60000000a00 */
[----:B------:R-:W-:Y:S01]  /*cde0*/  IADD3 R3, R3, R6, RZ ;  /* 0x0000000603037210 */ /* 0x000fe20007ffe0ff */
        /* <DEDUP_REMOVED lines=9> */
[----:B------:R-:W0:Y:S01]  /*ce80*/  SHFL.IDX PT, R4, R0, RZ, 0x181f ;  /* 0x00181fff00047589 */ /* 0x000e2200000e0000 */
[----:B------:R-:W-:Y:S01]  /*ce90*/  IMAD R5, R5, 0x40, R10 ;  /* 0x0000004005057824 */ /* 0x000fe200078e020a */
[----:B------:R-:W-:Y:S02]  /*cea0*/  LOP3.LUT R16, R16, 0xfffffeff, RZ, 0xc0, !PT ;  /* 0xfffffeff10107812 */ /* 0x000fe400078ec0ff */
[----:B------:R-:W2:Y:S02]  /*ceb0*/  SHFL.IDX PT, R3, R2, RZ, 0x181f ;  /* 0x00181fff02037589 */ /* 0x000ea400000e0000 */
[----:B------:R-:W-:-:S13]  /*cec0*/  ISETP.GE.AND P2, PT, R5, UR36, PT ;  /* 0x0000002405007c0c */ /* 0x000fda000bf46270 */
[----:B------:R-:W-:-:S04]  /*ced0*/  @P2 LOP3.LUT R16, R16, 0x100, RZ, 0xfc, !PT ;  /* 0x0000010010102812 */ /* 0x000fc800078efcff */
[----:B------:R-:W-:Y:S02]  /*cee0*/  LOP3.LUT R16, R16, 0xffffff7f, RZ, 0xc0, !PT ;  /* 0xffffff7f10107812 */ /* 0x000fe400078ec0ff */
[----:B0-----:R-:W-:-:S05]  /*cef0*/  @!P2 LEA R4, P0, R9, R4, 0x1 ;  /* 0x000000040904a211 */ /* 0x001fca00078008ff */
[----:B--2---:R-:W-:Y:S02]  /*cf00*/  @!P2 IMAD.X R3, RZ, RZ, R3, P0 ;  /* 0x000000ffff03a224 */ /* 0x004fe400000e0603 */
[----:B------:R-:W-:Y:S02]  /*cf10*/  @!P2 IMAD.MOV.U32 R6, RZ, RZ, R4 ;  /* 0x000000ffff06a224 */ /* 0x000fe400078e0004 */
[----:B------:R-:W-:Y:S02]  /*cf20*/  @!P2 IMAD.MOV.U32 R7, RZ, RZ, R3 ;  /* 0x000000ffff07a224 */ /* 0x000fe400078e0003 */
[----:B------:R-:W-:-:S03]  /*cf30*/  VIADD R3, R5, 0x10 ;  /* 0x0000001005037836 */ /* 0x000fc60000000000 */
[----:B------:R-:W-:Y:S01]  /*cf40*/  @!PT LDS RZ, [RZ] ;  /* 0x00000000fffff984 */ /* 0x000fe20000000800 */
[----:B------:R0:W-:Y:S02]  /*cf50*/  @!P2 LDGSTS.E.BYPASS.LTC128B.128 [R8+0x20400], desc[UR42][R6.64], !P1 ;  /* 0x204000000608afae */ /* 0x0001e4000c901d6a */
[----:B------:R-:W-:Y:S02]  /*cf60*/  ISETP.GE.AND P2, PT, R3, UR36, PT ;  /* 0x0000002403007c0c */ /* 0x000fe4000bf46270 */
[----:B------:R-:W-:Y:S04]  /*cf70*/  SHFL.IDX PT, R3, R2, 0x1, 0x181f ;  /* 0x00381f0002037f89 */ /* 0x000fe800000e0000 */
[----:B0-----:R-:W0:Y:S07]  /*cf80*/  SHFL.IDX PT, R6, R0, 0x1, 0x181f ;  /* 0x00381f0000067f89 */ /* 0x001e2e00000e0000 */
[----:B------:R-:W-:-:S04]  /*cf90*/  @P2 LOP3.LUT R16, R16, 0x80, RZ, 0xfc, !PT ;  /* 0x0000008010102812 */ /* 0x000fc800078efcff */
[----:B------:R-:W-:Y:S02]  /*cfa0*/  LOP3.LUT R16, R16, 0xffffffbf, RZ, 0xc0, !PT ;  /* 0xffffffbf10107812 */ /* 0x000fe400078ec0ff */
[----:B0-----:R-:W-:-:S05]  /*cfb0*/  @!P2 LEA R6, P0, R9, R6, 0x1 ;  /* 0x000000060906a211 */ /* 0x001fca00078008ff */
[----:B------:R-:W-:-:S04]  /*cfc0*/  @!P2 IMAD.X R3, RZ, RZ, R3, P0 ;  /* 0x000000ffff03a224 */ /* 0x000fc800000e0603 */
[----:B------:R-:W-:Y:S02]  /*cfd0*/  @!P2 IMAD.MOV.U32 R7, RZ, RZ, R3 ;  /* 0x000000ffff07a224 */ /* 0x000fe400078e0003 */
[----:B------:R-:W-:-:S03]  /*cfe0*/  VIADD R3, R5, 0x20 ;  /* 0x0000002005037836 */ /* 0x000fc60000000000 */
[----:B------:R0:W-:Y:S02]  /*cff0*/  @!P2 LDGSTS.E.BYPASS.LTC128B.128 [R8+0x20c00], desc[UR42][R6.64], !P1 ;  /* 0x20c000000608afae */ /* 0x0001e4000c901d6a */
[----:B------:R-:W-:Y:S02]  /*d000*/  ISETP.GE.AND P2, PT, R3, UR36, PT ;  /* 0x0000002403007c0c */ /* 0x000fe4000bf46270 */
[----:B------:R-:W-:Y:S04]  /*d010*/  SHFL.IDX PT, R3, R2, 0x2, 0x181f ;  /* 0x00581f0002037f89 */ /* 0x000fe800000e0000 */
[----:B0-----:R-:W0:Y:S07]  /*d020*/  SHFL.IDX PT, R6, R0, 0x2, 0x181f ;  /* 0x00581f0000067f89 */ /* 0x001e2e00000e0000 */
[----:B------:R-:W-:Y:S01]  /*d030*/  @P2 LOP3.LUT R16, R16, 0x40, RZ, 0xfc, !PT ;  /* 0x0000004010102812 */ /* 0x000fe200078efcff */
[----:B------:R-:W2:Y:S01]  /*d040*/  SHFL.IDX PT, R0, R0, 0x3, 0x181f ;  /* 0x00781f0000007f89 */ /* 0x000ea200000e0000 */
[----:B0-----:R-:W-:-:S05]  /*d050*/  @!P2 LEA R6, P0, R9, R6, 0x1 ;  /* 0x000000060906a211 */ /* 0x001fca00078008ff */
[----:B------:R-:W-:-:S05]  /*d060*/  @!P2 IMAD.X R3, RZ, RZ, R3, P0 ;  /* 0x000000ffff03a224 */ /* 0x000fca00000e0603 */
[----:B------:R-:W-:Y:S02]  /*d070*/  @!P2 MOV R7, R3 ;  /* 0x000000030007a202 */ /* 0x000fe40000000f00 */
[----:B------:R0:W3:Y:S04]  /*d080*/  SHFL.IDX PT, R3, R2, 0x3, 0x181f ;  /* 0x00781f0002037f89 */ /* 0x0000e800000e0000 */
[----:B--2---:R0:W-:Y:S02]  /*d090*/  @!P2 LDGSTS.E.BYPASS.LTC128B.128 [R8+0x21400], desc[UR42][R6.64], !P1 ;  /* 0x214000000608afae */ /* 0x0041e4000c901d6a */
.L_x_287:
[----:B------:R-:W-:Y:S01]  /*d0a0*/  VIADD R5, R5, 0x30 ;  /* 0x0000003005057836 */ /* 0x000fe20000000000 */
[----:B------:R-:W-:-:S04]  /*d0b0*/  LOP3.LUT R16, R16, 0xfffff7ff, RZ, 0xc0, !PT ;  /* 0xfffff7ff10107812 */ /* 0x000fc800078ec0ff */
[----:B------:R-:W-:-:S13]  /*d0c0*/  ISETP.GE.AND P2, PT, R5, UR36, PT ;  /* 0x0000002405007c0c */ /* 0x000fda000bf46270 */
[----:B0-----:R-:W-:Y:S02]  /*d0d0*/  @!P2 LEA R2, P0, R9, R0, 0x1 ;  /* 0x000000000902a211 */ /* 0x001fe400078008ff */
[----:B------:R-:W-:-:S03]  /*d0e0*/  @P2 LOP3.LUT R16, R16, 0x800, RZ, 0xfc, !PT ;  /* 0x0000080010102812 */ /* 0x000fc600078efcff */
[----:B---3--:R-:W-:-:S05]  /*d0f0*/  @!P2 IMAD.X R3, RZ, RZ, R3, P0 ;  /* 0x000000ffff03a224 */ /* 0x008fca00000e0603 */
[----:B------:R-:W-:Y:S01]  /*d100*/  @!PT LDS RZ, [RZ] ;  /* 0x00000000fffff984 */ /* 0x000fe20000000800 */
[----:B------:R-:W-:Y:S01]  /*d110*/  @!PT LDS RZ, [RZ] ;  /* 0x00000000fffff984 */ /* 0x000fe20000000800 */
[----:B------:R-:W-:Y:S01]  /*d120*/  @!PT LDS RZ, [RZ] ;  /* 0x00000000fffff984 */ /* 0x000fe20000000800 */
[----:B------:R0:W-:Y:S01]  /*d130*/  @!P2 LDGSTS.E.BYPASS.LTC128B.128 [R8+0x21c00], desc[UR42][R2.64], !P1 ;  /* 0x21c000000208afae */ /* 0x0001e2000c901d6a */
[----:B------:R-:W-:Y:S01]  /*d140*/  NOP ;  /* 0x0000000000007918 */ /* 0x000fe20000000000 */
[----:B------:R-:W-:Y:S02]  /*d150*/  SYNCS.ARRIVE.TRANS64.RED.A0T1 RZ, [UR37+0x38800], RZ ;  /* 0x038800ffffff79a7 */ /* 0x000fe40008200425 */
[----:B------:R-:W-:Y:S01]  /*d160*/  ARRIVES.LDGSTSBAR.64.TRANSCNT [UR37+0x38800] ;  /* 0x03880000ff0079b0 */ /* 0x000fe20008000aa5 */
[----:B------:R-:W-:Y:S01]  /*d170*/  NOP ;  /* 0x0000000000007918 */ /* 0x000fe20000000000 */
[----:B------:R-:W-:Y:S02]  /*d180*/  UIADD3 UR4, UR37, 0x26400, URZ ;  /* 0x0002640025047890 */ /* 0x000fe4000fffe03f */
[----:B------:R-:W-:Y:S02]  /*d190*/  SYNCS.ARRIVE.TRANS64.A1T0 RZ, [UR37+0x38800], RZ ;  /* 0x038800ffffff79a7 */ /* 0x000fe40008100025 */
[----:B------:R-:W-:-:S06]  /*d1a0*/  ULOP3.LUT UP0, URZ, UR4, 0x3ff, URZ, 0xc0, !UPT ;  /* 0x000003ff043f7892 */ /* 0x000fcc000f80c03f */
[----:B------:R-:W-:-:S13]  /*d1b0*/  PLOP3.LUT P0, PT, PT, PT, UP0, 0x80, 0x0 ;  /* 0x000000000000781c */ /* 0x000fda0003f0f008 */
[----:B0-----:R-:W-:Y:S05]  /*d1c0*/  @!P0 BRA `(.L_x_225) ;  /* 0x0000000000408947 */ /* 0x001fea0003800000 */
        /* <DEDUP_REMOVED lines=15> */
[----:B01----:R-:W-:Y:S05]  /*d2c0*/  CALL.ABS.NOINC R2 ;  /* 0x0000000002007343 */ /* 0x003fea0003c00000 */
.L_x_225:
[----:B------:R-:W2:Y:S01]  /*d2d0*/  LDL.LU R20, [R1+0x10] ;  /* 0x0000100001147983 */ /* 0x000ea20000300800 */
[----:B------:R-:W0:Y:S01]  /*d2e0*/  LDC R2, c[0x0][0x448] ;  /* 0x00011200ff027b82 */ /* 0x000e220000000800 */
[----:B------:R-:W-:Y:S01]  /*d2f0*/  ULDC.64 UR4, c[0x0][0x3d8] ;  /* 0x0000f60000047ab9 */ /* 0x000fe20000000a00 */
[----:B------:R-:W-:Y:S01]  /*d300*/  MOV R0, R34 ;  /* 0x0000002200007202 */ /* 0x000fe20000000f00 */
[----:B------:R3:W5:Y:S01]  /*d310*/  LDL R9, [R1+0x8] ;  /* 0x0000080001097983 */ /* 0x0007620000100800 */
[----:B------:R-:W-:Y:S01]  /*d320*/  IMAD R4, R26, UR4, RZ ;  /* 0x000000041a047c24 */ /* 0x000fe2000f8e02ff */
[C---:B------:R-:W-:Y:S02]  /*d330*/  LOP3.LUT P5, RZ, R16.reuse, 0x200000, RZ, 0xc0, !PT ;  /* 0x0020000010ff7812 */ /* 0x040fe400078ac0ff */
[----:B------:R3:W5:Y:S01]  /*d340*/  LDL R8, [R1+0x4] ;  /* 0x0000040001087983 */ /* 0x0007620000100800 */
[----:B------:R-:W-:Y:S01]  /*d350*/  IMAD R4, R19, UR5, R4 ;  /* 0x0000000513047c24 */ /* 0x000fe2000f8e0204 */
[----:B------:R-:W-:-:S02]  /*d360*/  LOP3.LUT P4, RZ, R16, 0x100000, RZ, 0xc0, !PT ;  /* 0x0010000010ff7812 */ /* 0x000fc4000788c0ff */
[C---:B------:R-:W-:Y:S02]  /*d370*/  LOP3.LUT P3, RZ, R16.reuse, 0x80000, RZ, 0xc0, !PT ;  /* 0x0008000010ff7812 */ /* 0x040fe4000786c0ff */
[----:B------:R-:W-:Y:S02]  /*d380*/  LOP3.LUT P2, RZ, R16, 0x40000, RZ, 0xc0, !PT ;  /* 0x0004000010ff7812 */ /* 0x000fe4000784c0ff */
[----:B0-----:R-:W-:-:S13]  /*d390*/  ISETP.NE.AND P6, PT, R2, 0x1, PT ;  /* 0x000000010200780c */ /* 0x001fda0003fc5270 */
[----:B------:R-:W0:Y:S08]  /*d3a0*/  @P6 LDC R3, c[0x0][0x44c] ;  /* 0x00011300ff036b82 */ /* 0x000e300000000800 */
[----:B------:R-:W4:Y:S01]  /*d3b0*/  @P6 LDC R2, c[0x0][0x450] ;  /* 0x00011400ff026b82 */ /* 0x000f220000000800 */
[----:B0-----:R-:W-:-:S05]  /*d3c0*/  @P6 IMAD.HI.U32 R3, R34, R3, RZ ;  /* 0x0000000322036227 */ /* 0x001fca00078e00ff */
[----:B----4-:R-:W-:Y:S01]  /*d3d0*/  @P6 SHF.R.U32.HI R0, RZ, R2, R3 ;  /* 0x00000002ff006219 */ /* 0x010fe20000011603 */
[----:B------:R-:W-:Y:S01]  /*d3e0*/  IMAD.WIDE.U32 R2, R19, UR4, RZ ;  /* 0x0000000413027c25 */ /* 0x000fe2000f8e00ff */
[----:B------:R-:W-:-:S03]  /*d3f0*/  ULDC.64 UR4, c[0x0][0x3e0] ;  /* 0x0000f80000047ab9 */ /* 0x000fc60000000a00 */
[----:B------:R-:W-:Y:S01]  /*d400*/  IMAD.IADD R3, R3, 0x1, R4 ;  /* 0x0000000103037824 */ /* 0x000fe200078e0204 */
[----:B------:R-:W0:Y:S01]  /*d410*/  S2R R21, SR_TID.X ;  /* 0x0000000000157919 */ /* 0x000e220000002100 */
[----:B------:R-:W-:Y:S01]  /*d420*/  IMAD.WIDE.U32 R2, R27, UR4, R2 ;  /* 0x000000041b027c25 */ /* 0x000fe2000f8e0002 */
[----:B------:R-:W-:-:S03]  /*d430*/  SHF.R.S32.HI R5, RZ, 0x1f, R0 ;  /* 0x0000001fff057819 */ /* 0x000fc60000011400 */
[----:B0-----:R-:W-:-:S05]  /*d440*/  IMAD.SHL.U32 R21, R21, 0x8, RZ ;  /* 0x0000000815157824 */ /* 0x001fca00078e00ff */
[----:B------:R-:W-:Y:S01]  /*d450*/  LOP3.LUT R21, R21, 0x38, RZ, 0xc0, !PT ;  /* 0x0000003815157812 */ /* 0x000fe200078ec0ff */
[----:B--2---:R-:W-:Y:S01]  /*d460*/  IMAD R4, R20, UR4, RZ ;  /* 0x0000000414047c24 */ /* 0x004fe2000f8e02ff */
[----:B------:R-:W-:-:S03]  /*d470*/  ULDC UR4, c[0x0][0x448] ;  /* 0x0001120000047ab9 */ /* 0x000fc60000000800 */
[----:B------:R-:W-:-:S04]  /*d480*/  IMAD R4, R27, UR5, R4 ;  /* 0x000000051b047c24 */ /* 0x000fc8000f8e0204 */
[----:B------:R-:W-:Y:S02]  /*d490*/  IMAD.IADD R3, R3, 0x1, R4 ;  /* 0x0000000103037824 */ /* 0x000fe400078e0204 */
[----:B------:R-:W-:-:S04]  /*d4a0*/  IMAD.MOV R4, RZ, RZ, -R0 ;  /* 0x000000ffff047224 */ /* 0x000fc800078e0a00 */
[----:B------:R-:W-:Y:S01]  /*d4b0*/  IMAD R4, R4, UR4, R34 ;  /* 0x0000000404047c24 */ /* 0x000fe2000f8e0222 */
[----:B------:R-:W-:Y:S02]  /*d4c0*/  ULDC.64 UR4, c[0x0][0x3d0] ;  /* 0x0000f40000047ab9 */ /* 0x000fe40000000a00 */
[----:B------:R-:W-:Y:S02]  /*d4d0*/  IMAD R5, R5, UR4, RZ ;  /* 0x0000000405057c24 */ /* 0x000fe4000f8e02ff */
[----:B------:R-:W-:-:S04]  /*d4e0*/  IMAD.WIDE.U32 R2, R0, UR4, R2 ;  /* 0x0000000400027c25 */ /* 0x000fc8000f8e0002 */
[----:B------:R-:W-:Y:S01]  /*d4f0*/  IMAD R5, R0, UR5, R5 ;  /* 0x0000000500057c24 */ /* 0x000fe2000f8e0205 */
[----:B------:R-:W-:Y:S01]  /*d500*/  SHF.R.S32.HI R0, RZ, 0x1f, R4 ;  /* 0x0000001fff007819 */ /* 0x000fe20000011404 */
[----:B------:R-:W-:Y:S02]  /*d510*/  ULDC.64 UR4, c[0x0][0x3c8] ;  /* 0x0000f20000047ab9 */ /* 0x000fe40000000a00 */
[----:B------:R-:W-:Y:S02]  /*d520*/  IMAD.IADD R3, R3, 0x1, R5 ;  /* 0x0000000103037824 */ /* 0x000fe400078e0205 */
[----:B------:R-:W-:Y:S02]  /*d530*/  IMAD R0, R0, UR4, RZ ;  /* 0x0000000400007c24 */ /* 0x000fe4000f8e02ff */
[----:B------:R-:W-:-:S04]  /*d540*/  IMAD.WIDE.U32 R2, R4, UR4, R2 ;  /* 0x0000000404027c25 */ /* 0x000fc8000f8e0002 */
[----:B------:R-:W-:Y:S01]  /*d550*/  IMAD R0, R4, UR5, R0 ;  /* 0x0000000504007c24 */ /* 0x000fe2000f8e0200 */
[----:B------:R-:W-:-:S03]  /*d560*/  ULDC.64 UR4, c[0x0][0x390] ;  /* 0x0000e40000047ab9 */ /* 0x000fc60000000a00 */
[----:B------:R-:W-:Y:S01]  /*d570*/  IMAD.IADD R4, R3, 0x1, R0 ;  /* 0x0000000103047824 */ /* 0x000fe200078e0200 */
[----:B------:R-:W-:Y:S01]  /*d580*/  LEA R0, P0, R2, UR4, 0x1 ;  /* 0x0000000402007c11 */ /* 0x000fe2000f8008ff */
[----:B------:R-:W-:-:S03]  /*d590*/  UMOV UR4, 0xffffffff ;  /* 0xffffffff00047882 */ /* 0x000fc60000000000 */
[----:B------:R-:W-:Y:S02]  /*d5a0*/  LEA.HI.X R4, R2, UR5, R4, 0x1, P0 ;  /* 0x0000000502047c11 */ /* 0x000fe400080f0c04 */
[----:B------:R-:W-:Y:S01]  /*d5b0*/  LEA R20, R29, UR37, 0x1 ;  /* 0x000000251d147c11 */ /* 0x000fe2000f8e08ff */
[----:B---3--:R-:W-:Y:S06]  /*d5c0*/  BRA.DIV UR4, `(.L_x_226) ;  /* 0x0000003204607947 */ /* 0x008fec000b800000 */
[----:B------:R-:W-:Y:S01]  /*d5d0*/  LOP3.LUT P1, RZ, R16, 0x40, RZ, 0xc0, !PT ;  /* 0x0000004010ff7812 */ /* 0x000fe2000782c0ff */
[----:B------:R-:W0:Y:S01]  /*d5e0*/  SHFL.IDX PT, R3, R0, RZ, 0x181f ;  /* 0x00181fff00037589 */ /* 0x000e2200000e0000 */
[----:B------:R-:W-:Y:S02]  /*d5f0*/  LOP3.LUT R22, R22, 0xfbffffff, RZ, 0xc0, !PT ;  /* 0xfbffffff16167812 */ /* 0x000fe400078ec0ff */
[----:B------:R-:W-:Y:S01]  /*d600*/  LOP3.LUT P6, RZ, R16, 0x400000, RZ, 0xc0, !PT ;  /* 0x0040000010ff7812 */ /* 0x000fe200078cc0ff */
[----:B------:R-:W2:Y:S04]  /*d610*/  SHFL.IDX PT, R2, R4, RZ, 0x181f ;  /* 0x00181fff04027589 */ /* 0x000ea800000e0000 */
[----:B------:R-:W3:Y:S04]  /*d620*/  SHFL.IDX PT, R14, R0, 0x1, 0x181f ;  /* 0x00381f00000e7f89 */ /* 0x000ee800000e0000 */
[----:B------:R-:W-:Y:S01]  /*d630*/  @P1 LOP3.LUT R22, R22, 0x4000000, RZ, 0xfc, !PT ;  /* 0x0400000016161812 */ /* 0x000fe200078efcff */
[----:B------:R-:W4:Y:S01]  /*d640*/  SHFL.IDX PT, R5, R4, 0x1, 0x181f ;  /* 0x00381f0004057f89 */ /* 0x000f2200000e0000 */
[----:B------:R-:W-:-:S02]  /*d650*/  LOP3.LUT P1, RZ, R16, 0x80, RZ, 0xc0, !PT ;  /* 0x0000008010ff7812 */ /* 0x000fc4000782c0ff */
[----:B------:R-:W-:-:S11]  /*d660*/  LOP3.LUT R22, R22, 0xf7ffffff, RZ, 0xc0, !PT ;  /* 0xf7ffffff16167812 */ /* 0x000fd600078ec0ff */
[----:B------:R-:W-:Y:S02]  /*d670*/  @P1 LOP3.LUT R22, R22, 0x8000000, RZ, 0xfc, !PT ;  /* 0x0800000016161812 */ /* 0x000fe400078efcff */
[----:B------:R-:W-:-:S13]  /*d680*/  LOP3.LUT P1, RZ, R16, 0x100, RZ, 0xc0, !PT ;  /* 0x0000010010ff7812 */ /* 0x000fda000782c0ff */
[----:B0-----:R-:W-:-:S05]  /*d690*/  @!P1 LEA R3, P0, R21, R3, 0x1 ;  /* 0x0000000315039211 */ /* 0x001fca00078008ff */
[----:B--2---:R-:W-:Y:S01]  /*d6a0*/  @!P1 IMAD.X R2, RZ, RZ, R2, P0 ;  /* 0x000000ffff029224 */ /* 0x004fe200000e0602 */
[----:B------:R-:W-:-:S04]  /*d6b0*/  LOP3.LUT P0, RZ, R16, 0x800000, RZ, 0xc0, !PT ;  /* 0x0080000010ff7812 */ /* 0x000fc8000780c0ff */
[----:B------:R-:W-:-:S04]  /*d6c0*/  @!P1 LOP3.LUT R3, R3, R2, RZ, 0x3c, !PT ;  /* 0x0000000203039212 */ /* 0x000fc800078e3cff */
[----:B------:R-:W-:-:S04]  /*d6d0*/  @!P1 LOP3.LUT R2, R3, R2, RZ, 0x3c, !PT ;  /* 0x0000000203029212 */ /* 0x000fc800078e3cff */
[----:B------:R-:W-:-:S05]  /*d6e0*/  @!P1 LOP3.LUT R3, R3, R2, RZ, 0x3c, !PT ;  /* 0x0000000203039212 */ /* 0x000fca00078e3cff */
[----:B------:R-:W-:Y:S01]  /*d6f0*/  @!P1 LDGSTS.E.BYPASS.LTC128B.128 [R20+0x26400], desc[UR42][R2.64], !P0 ;  /* 0x2640000002149fae */ /* 0x000fe2000c101d6a */
[----:B-----5:R-:W-:-:S03]  /*d700*/  @!P1 ISETP.NE.U32.AND P0, PT, R9, RZ, PT ;  /* 0x000000ff0900920c */ /* 0x020fc60003f05070 */
[----:B------:R-:W-:Y:S04]  /*d710*/  @!P1 LDGSTS.E.BYPASS.LTC128B.128 [R20+0x28400], desc[UR42][R2.64+0x80], !P6 ;  /* 0x2840008002149fae */ /* 0x000fe8000f101d6a */
[----:B------:R-:W-:Y:S04]  /*d720*/  @!P1 LDGSTS.E.BYPASS.LTC128B.128 [R20+0x2a400], desc[UR42][R2.64+0x100], !P5 ;  /* 0x2a40010002149fae */ /* 0x000fe8000e901d6a */
[----:B------:R-:W-:Y:S04]  /*d730*/  @!P1 LDGSTS.E.BYPASS.LTC128B.128 [R20+0x2c400], desc[UR42][R2.64+0x180], !P4 ;  /* 0x2c40018002149fae */ /* 0x000fe8000e101d6a */
[----:B------:R-:W-:Y:S04]  /*d740*/  @!P1 LDGSTS.E.BYPASS.LTC128B.128 [R20+0x2e400], desc[UR42][R2.64+0x200], !P3 ;  /* 0x2e40020002149fae */ /* 0x000fe8000d901d6a */
[----:B------:R-:W-:Y:S04]  /*d750*/  @!P1 LDGSTS.E.BYPASS.LTC128B.128 [R20+0x30400], desc[UR42][R2.64+0x280], !P2 ;  /* 0x3040028002149fae */ /* 0x000fe8000d101d6a */
[----:B------:R-:W-:Y:S01]  /*d760*/  @!P1 LDGSTS.E.BYPASS.LTC128B.128 [R20+0x32400], desc[UR42][R2.64+0x300], P0 ;  /* 0x3240030002149fae */ /* 0x000fe20008101d6a */
[----:B------:R-:W-:-:S13]  /*d770*/  @!P1 ISETP.NE.U32.AND P0, PT, R8, RZ, PT ;  /* 0x000000ff0800920c */ /* 0x000fda0003f05070 */
[----:B------:R0:W-:Y:S01]  /*d780*/  @!P1 LDGSTS.E.BYPASS.LTC128B.128 [R20+0x34400], desc[UR42][R2.64+0x380], P0 ;  /* 0x3440038002149fae */ /* 0x0001e20008101d6a */
[----:B------:R-:W-:-:S13]  /*d790*/  LOP3.LUT P1, RZ, R22, 0x8000000, RZ, 0xc0, !PT ;  /* 0x0800000016ff7812 */ /* 0x000fda000782c0ff */
[----:B---3--:R-:W-:Y:S02]  /*d7a0*/  @!P1 LEA R6, P0, R21, R14, 0x1 ;  /* 0x0000000e15069211 */ /* 0x008fe400078008ff */
[----:B------:R-:W2:Y:S03]  /*d7b0*/  SHFL.IDX PT, R14, R0, 0x2, 0x181f ;  /* 0x00581f00000e7f89 */ /* 0x000ea600000e0000 */
[----:B----4-:R-:W-:Y:S01]  /*d7c0*/  @!P1 IMAD.X R7, RZ, RZ, R5, P0 ;  /* 0x000000ffff079224 */ /* 0x010fe200000e0605 */
[----:B------:R-:W-:Y:S01]  /*d7d0*/  LOP3.LUT P0, RZ, R16, 0x800000, RZ, 0xc0, !PT ;  /* 0x0080000010ff7812 */ /* 0x000fe2000780c0ff */
[----:B0-----:R-:W-:Y:S01]  /*d7e0*/  @!P1 IMAD.MOV.U32 R2, RZ, RZ, R6 ;  /* 0x000000ffff029224 */ /* 0x001fe200078e0006 */
[----:B------:R-:W0:Y:S01]  /*d7f0*/  SHFL.IDX PT, R5, R4, 0x2, 0x181f ;  /* 0x00581f0004057f89 */ /* 0x000e2200000e0000 */
[----:B------:R-:W-:-:S03]  /*d800*/  @!P1 IMAD.MOV.U32 R3, RZ, RZ, R7 ;  /* 0x000000ffff039224 */ /* 0x000fc600078e0007 */
[----:B------:R-:W3:Y:S07]  /*d810*/  SHFL.IDX PT, R4, R4, 0x3, 0x181f ;  /* 0x00781f0004047f89 */ /* 0x000eee00000e0000 */
[----:B------:R-:W-:Y:S01]  /*d820*/  @!P1 LDGSTS.E.BYPASS.LTC128B.128 [R20+0x26c00], desc[UR42][R2.64], !P0 ;  /* 0x26c0000002149fae */ /* 0x000fe2000c101d6a */
[----:B------:R-:W-:-:S03]  /*d830*/  @!P1 ISETP.NE.U32.AND P0, PT, R9, RZ, PT ;  /* 0x000000ff0900920c */ /* 0x000fc60003f05070 */
        /* <DEDUP_REMOVED lines=9> */
[----:B--2---:R-:W-:Y:S02]  /*d8d0*/  @!P1 LEA R6, P0, R21, R14, 0x1 ;  /* 0x0000000e15069211 */ /* 0x004fe400078008ff */
[----:B------:R2:W1:Y:S02]  /*d8e0*/  SHFL.IDX PT, R14, R0, 0x3, 0x181f ;  /* 0x00781f00000e7f89 */ /* 0x00046400000e0000 */
[----:B----4-:R-:W-:Y:S01]  /*d8f0*/  @!P1 MOV R2, R6 ;  /* 0x0000000600029202 */ /* 0x010fe20000000f00 */
[----:B0-----:R-:W-:Y:S01]  /*d900*/  @!P1 IMAD.X R7, RZ, RZ, R5, P0 ;  /* 0x000000ffff079224 */ /* 0x001fe200000e0605 */
[----:B------:R-:W-:-:S03]  /*d910*/  LOP3.LUT P0, RZ, R16, 0x800000, RZ, 0xc0, !PT ;  /* 0x0080000010ff7812 */ /* 0x000fc6000780c0ff */
[----:B------:R-:W-:-:S10]  /*d920*/  @!P1 IMAD.MOV.U32 R3, RZ, RZ, R7 ;  /* 0x000000ffff039224 */ /* 0x000fd400078e0007 */
[----:B------:R2:W-:Y:S01]  /*d930*/  @!P1 LDGSTS.E.BYPASS.LTC128B.128 [R20+0x27400], desc[UR42][R2.64], !P0 ;  /* 0x2740000002149fae */ /* 0x0005e2000c101d6a */
[----:B------:R-:W-:-:S03]  /*d940*/  @!P1 ISETP.NE.U32.AND P0, PT, R9, RZ, PT ;  /* 0x000000ff0900920c */ /* 0x000fc60003f05070 */
[----:B------:R2:W-:Y:S04]  /*d950*/  @!P1 LDGSTS.E.BYPASS.LTC128B.128 [R20+0x29400], desc[UR42][R2.64+0x80], !P6 ;  /* 0x2940008002149fae */ /* 0x0005e8000f101d6a */
[----:B------:R2:W-:Y:S04]  /*d960*/  @!P1 LDGSTS.E.BYPASS.LTC128B.128 [R20+0x2b400], desc[UR42][R2.64+0x100], !P5 ;  /* 0x2b40010002149fae */ /* 0x0005e8000e901d6a */
[----:B------:R2:W-:Y:S04]  /*d970*/  @!P1 LDGSTS.E.BYPASS.LTC128B.128 [R20+0x2d400], desc[UR42][R2.64+0x180], !P4 ;  /* 0x2d40018002149fae */ /* 0x0005e8000e101d6a */
[----:B------:R2:W-:Y:S04]  /*d980*/  @!P1 LDGSTS.E.BYPASS.LTC128B.128 [R20+0x2f400], desc[UR42][R2.64+0x200], !P3 ;  /* 0x2f40020002149fae */ /* 0x0005e8000d901d6a */
[----:B------:R2:W-:Y:S04]  /*d990*/  @!P1 LDGSTS.E.BYPASS.LTC128B.128 [R20+0x31400], desc[UR42][R2.64+0x280], !P2 ;  /* 0x3140028002149fae */ /* 0x0005e8000d101d6a */
[----:B------:R2:W-:Y:S01]  /*d9a0*/  @!P1 LDGSTS.E.BYPASS.LTC128B.128 [R20+0x33400], desc[UR42][R2.64+0x300], P0 ;  /* 0x3340030002149fae */ /* 0x0005e20008101d6a */
[----:B------:R-:W-:-:S13]  /*d9b0*/  @!P1 ISETP.NE.U32.AND P0, PT, R8, RZ, PT ;  /* 0x000000ff0800920c */ /* 0x000fda0003f05070 */
[----:B-1-3--:R2:W-:Y:S02]  /*d9c0*/  @!P1 LDGSTS.E.BYPASS.LTC128B.128 [R20+0x35400], desc[UR42][R2.64+0x380], P0 ;  /* 0x3540038002149fae */ /* 0x00a5e40008101d6a */
.L_x_297:
[----:B--2---:R-:W2:Y:S01]  /*d9d0*/  LDL R0, [R1+0x1c] ;  /* 0x00001c0001007983 */ /* 0x004ea20000100800 */
[C---:B------:R-:W-:Y:S02]  /*d9e0*/  LOP3.LUT P1, RZ, R16.reuse, 0x800, RZ, 0xc0, !PT ;  /* 0x0000080010ff7812 */ /* 0x040fe4000782c0ff */
[----:B------:R-:W-:-:S11]  /*d9f0*/  LOP3.LUT P6, RZ, R16, 0x400000, RZ, 0xc0, !PT ;  /* 0x0040000010ff7812 */ /* 0x000fd600078cc0ff */
[----:B0-----:R-:W-:-:S05]  /*da00*/  @!P1 LEA R2, P0, R21, R14, 0x1 ;  /* 0x0000000e15029211 */ /* 0x001fca00078008ff */
[----:B------:R-:W-:Y:S01]  /*da10*/  @!P1 IMAD.X R3, RZ, RZ, R4, P0 ;  /* 0x000000ffff039224 */ /* 0x000fe200000e0604 */
[----:B------:R-:W-:-:S13]  /*da20*/  LOP3.LUT P0, RZ, R16, 0x800000, RZ, 0xc0, !PT ;  /* 0x0080000010ff7812 */ /* 0x000fda000780c0ff */
[----:B------:R-:W-:Y:S01]  /*da30*/  @!PT LDS RZ, [RZ] ;  /* 0x00000000fffff984 */ /* 0x000fe20000000800 */
[----:B------:R-:W-:Y:S01]  /*da40*/  @!PT LDS RZ, [RZ] ;  /* 0x00000000fffff984 */ /* 0x000fe20000000800 */
[----:B------:R-:W-:Y:S01]  /*da50*/  @!PT LDS RZ, [RZ] ;  /* 0x00000000fffff984 */ /* 0x000fe20000000800 */
        /* <DEDUP_REMOVED lines=9> */
[----:B------:R0:W-:Y:S01]  /*daf0*/  @!P1 LDGSTS.E.BYPASS.LTC128B.128 [R20+0x35c00], desc[UR42][R2.64+0x380], P0 ;  /* 0x35c0038002149fae */ /* 0x0001e20008101d6a */
        /* <DEDUP_REMOVED lines=8> */
[----:B------:R-:W1:Y:S03]  /*db80*/  SYNCS.PHASECHK.TRANS64.TRYWAIT P0, [UR37+0x38820], R0 ;  /* 0x03882000ff0075a7 */ /* 0x000e660008000165 */
[----:B01----:R-:W-:Y:S05]  /*db90*/  @!P0 BRA `(.L_x_228) ;  /* 0x0000003000d48947 */ /* 0x003fea0003800000 */
.L_x_298:
[----:B------:R-:W-:Y:S05]  /*dba0*/  BSYNC B0 ;  /* 0x0000000000007941 */ /* 0x000fea0003800000 */
.L_x_227:
[----:B------:R-:W-:-:S04]  /*dbb0*/  LOP3.LUT R2, R37, 0x2, RZ, 0xfc, !PT ;  /* 0x0000000225027812 */ /* 0x000fc800078efcff */
[----:B------:R-:W-:-:S13]  /*dbc0*/  ISETP.NE.AND P0, PT, R2, 0x3, PT ;  /* 0x000000030200780c */ /* 0x000fda0003f05270 */
[----:B------:R-:W-:Y:S05]  /*dbd0*/  @!P0 BRA `(.L_x_229) ;  /* 0x0000000000048947 */ /* 0x000fea0003800000 */
[----:B------:R-:W-:Y:S01]  /*dbe0*/  BPT.TRAP 0x1 ;  /* 0x000000040000795c */ /* 0x000fe20000300000 */
.L_x_229:
[----:B0-----:R-:W-:Y:S01]  /*dbf0*/  SHF.L.U32 R0, R23, 0x1f, RZ ;  /* 0x0000001f17007819 */ /* 0x001fe200000006ff */
[----:B------:R-:W-:Y:S03]  /*dc00*/  BSSY B0, `(.L_x_230) ;  /* 0x0000003000007945 */ /* 0x000fe60003800000 */
[----:B------:R-:W0:Y:S02]  /*dc10*/  SYNCS.PHASECHK.TRANS64.TRYWAIT P0, [R25+URZ+0x38860], R0 ;  /* 0x03886000190075a7 */ /* 0x000e24000800017f */
[----:B0-----:R-:W-:Y:S05]  /*dc20*/  @!P0 BRA `(.L_x_231) ;  /* 0x0000003000c88947 */ /* 0x001fea0003800000 */
.L_x_299:
[----:B------:R-:W-:Y:S05]  /*dc30*/  BSYNC B0 ;  /* 0x0000000000007941 */ /* 0x000fea0003800000 */
.L_x_230:
[----:B------:R-:W0:Y:S01]  /*dc40*/  LDL.LU R3, [R1+0x14] ;  /* 0x0000140001037983 */ /* 0x000e220000300800 */
[----:B------:R-:W-:-:S03]  /*dc50*/  ULDC.64 UR4, c[0x0][0x328] ;  /* 0x0000ca0000047ab9 */ /* 0x000fc60000000a00 */
[----:B------:R-:W2:Y:S04]  /*dc60*/  LDL.LU R2, [R1] ;  /* 0x0000000001027983 */ /* 0x000ea80000300800 */
[----:B------:R-:W3:Y:S01]  /*dc70*/  LDL.LU R4, [R1+0x18] ;  /* 0x0000180001047983 */ /* 0x000ee20000300800 */
[----:B------:R-:W-:Y:S02]  /*dc80*/  IMAD R9, R18, 0x8000, R29 ;  /* 0x0000800012097824 */ /* 0x000fe400078e021d */
[----:B0-----:R-:W-:-:S04]  /*dc90*/  IMAD R0, R3, UR4, RZ ;  /* 0x0000000403007c24 */ /* 0x001fc8000f8e02ff */
[C---:B--2---:R-:W-:Y:S02]  /*dca0*/  IMAD R5, R2.reuse, UR5, R0 ;  /* 0x0000000502057c24 */ /* 0x044fe4000f8e0200 */
[----:B------:R-:W-:Y:S01]  /*dcb0*/  IMAD.WIDE.U32 R2, R2, UR4, RZ ;  /* 0x0000000402027c25 */ /* 0x000fe2000f8e00ff */
[----:B------:R-:W-:-:S03]  /*dcc0*/  ULDC.64 UR4, c[0x0][0x338] ;  /* 0x0000ce0000047ab9 */ /* 0x000fc60000000a00 */
[----:B------:R-:W-:Y:S02]  /*dcd0*/  IMAD.IADD R3, R3, 0x1, R5 ;  /* 0x0000000103037824 */ /* 0x000fe400078e0205 */
[----:B---3--:R-:W-:Y:S02]  /*dce0*/  IMAD R0, R4, UR4, RZ ;  /* 0x0000000404007c24 */ /* 0x008fe4000f8e02ff */
[----:B------:R-:W-:-:S04]  /*dcf0*/  IMAD.WIDE.U32 R2, R35, UR4, R2 ;  /* 0x0000000423027c25 */ /* 0x000fc8000f8e0002 */
[----:B------:R-:W-:Y:S01]  /*dd00*/  IMAD R5, R35, UR5, R0 ;  /* 0x0000000523057c24 */ /* 0x000fe2000f8e0200 */
[----:B------:R-:W-:Y:S02]  /*dd10*/  ULDC.64 UR4, c[0x0][0x330] ;  /* 0x0000cc0000047ab9 */ /* 0x000fe40000000a00 */
[----:B------:R-:W-:Y:S02]  /*dd20*/  IMAD R0, R26, UR4, RZ ;  /* 0x000000041a007c24 */ /* 0x000fe4000f8e02ff */
[----:B------:R-:W-:Y:S02]  /*dd30*/  IMAD.IADD R3, R3, 0x1, R5 ;  /* 0x0000000103037824 */ /* 0x000fe400078e0205 */
[C---:B------:R-:W-:Y:S02]  /*dd40*/  IMAD R5, R19.reuse, UR5, R0 ;  /* 0x0000000513057c24 */ /* 0x040fe4000f8e0200 */
[----:B------:R-:W-:Y:S01]  /*dd50*/  IMAD.WIDE.U32 R2, R19, UR4, R2 ;  /* 0x0000000413027c25 */ /* 0x000fe2000f8e0002 */
[----:B------:R-:W-:-:S03]  /*dd60*/  ULDC.64 UR4, c[0x0][0x318] ;  /* 0x0000c60000047ab9 */ /* 0x000fc60000000a00 */
[----:B------:R-:W-:Y:S01]  /*dd70*/  IMAD.IADD R3, R3, 0x1, R5 ;  /* 0x0000000103037824 */ /* 0x000fe200078e0205 */
[----:B------:R-:W-:Y:S01]  /*dd80*/  LEA R8, P0, R2, UR4, 0x1 ;  /* 0x0000000402087c11 */ /* 0x000fe2000f8008ff */
[----:B------:R-:W-:-:S03]  /*dd90*/  UMOV UR4, 0xffffffff ;  /* 0xffffffff00047882 */ /* 0x000fc60000000000 */
[----:B------:R-:W-:Y:S01]  /*dda0*/  LEA.HI.X R10, R2, UR5, R3, 0x1, P0 ;  /* 0x00000005020a7c11 */ /* 0x000fe200080f0c03 */
[----:B------:R-:W-:Y:S08]  /*ddb0*/  BRA.DIV UR4, `(.L_x_232) ;  /* 0x0000003204787947 */ /* 0x000ff0000b800000 */
[C---:B------:R-:W-:Y:S01]  /*ddc0*/  LOP3.LUT P6, RZ, R17.reuse, 0x200, RZ, 0xc0, !PT ;  /* 0x0000020011ff7812 */ /* 0x040fe200078cc0ff */
[----:B------:R-:W0:Y:S01]  /*ddd0*/  S2R R2, SR_TID.X ;  /* 0x0000000000027919 */ /* 0x000e220000002100 */
[----:B------:R-:W-:Y:S02]  /*dde0*/  LOP3.LUT R17, R17, 0xfbffffff, RZ, 0xc0, !PT ;  /* 0xfbffffff11117812 */ /* 0x000fe400078ec0ff */
[----:B------:R-:W-:Y:S01]  /*ddf0*/  LOP3.LUT R22, R22, 0xfffffffe, RZ, 0xc0, !PT ;  /* 0xfffffffe16167812 */ /* 0x000fe200078ec0ff */
[----:B------:R-:W1:Y:S01]  /*de00*/  SHFL.IDX PT, R14, R8, RZ, 0x181f ;  /* 0x00181fff080e7589 */ /* 0x000e6200000e0000 */
[----:B------:R-:W-:Y:S02]  /*de10*/  LEA R9, R9, UR37, 0x1 ;  /* 0x0000002509097c11 */ /* 0x000fe4000f8e08ff */
[C---:B------:R-:W-:Y:S01]  /*de20*/  LOP3.LUT P4, RZ, R16.reuse, 0x20000000, RZ, 0xc0, !PT ;  /* 0x2000000010ff7812 */ /* 0x040fe2000788c0ff */
[----:B------:R-:W2:Y:S01]  /*de30*/  SHFL.IDX PT, R3, R10, RZ, 0x181f ;  /* 0x00181fff0a037589 */ /* 0x000ea200000e0000 */
[----:B------:R-:W-:-:S02]  /*de40*/  LOP3.LUT P3, RZ, R16, 0x10000000, RZ, 0xc0, !PT ;  /* 0x1000000010ff7812 */ /* 0x000fc4000786c0ff */
[C---:B------:R-:W-:Y:S01]  /*de50*/  LOP3.LUT P2, RZ, R16.reuse, 0x8000000, RZ, 0xc0, !PT ;  /* 0x0800000010ff7812 */ /* 0x040fe2000784c0ff */
[----:B------:R-:W-:Y:S01]  /*de60*/  SHFL.IDX PT, R20, R10, 0x2, 0x181f ;  /* 0x00581f000a147f89 */ /* 0x000fe200000e0000 */
[----:B------:R-:W-:Y:S02]  /*de70*/  @P6 LOP3.LUT R17, R17, 0x4000000, RZ, 0xfc, !PT ;  /* 0x0400000011116812 */ /* 0x000fe400078efcff */
[----:B------:R-:W-:Y:S02]  /*de80*/  LOP3.LUT P1, RZ, R16, 0x4000000, RZ, 0xc0, !PT ;  /* 0x0400000010ff7812 */ /* 0x000fe4000782c0ff */
[C---:B------:R-:W-:Y:S02]  /*de90*/  LOP3.LUT P6, RZ, R17.reuse, 0x8000, RZ, 0xc0, !PT ;  /* 0x0000800011ff7812 */ /* 0x040fe400078cc0ff */
[----:B------:R-:W-:-:S11]  /*dea0*/  LOP3.LUT R17, R17, 0xf7ffffff, RZ, 0xc0, !PT ;  /* 0xf7ffffff11117812 */ /* 0x000fd600078ec0ff */
[----:B------:R-:W-:Y:S02]  /*deb0*/  @P6 LOP3.LUT R17, R17, 0x8000000, RZ, 0xfc, !PT ;  /* 0x0800000011116812 */ /* 0x000fe400078efcff */
[----:B------:R-:W-:Y:S01]  /*dec0*/  LOP3.LUT P6, RZ, R16, 0x40000000, RZ, 0xc0, !PT ;  /* 0x4000000010ff7812 */ /* 0x000fe200078cc0ff */
[----:B0-----:R-:W-:Y:S01]  /*ded0*/  IMAD.SHL.U32 R2, R2, 0x8, RZ ;  /* 0x0000000802027824 */ /* 0x001fe200078e00ff */
[----:B------:R-:W-:-:S04]  /*dee0*/  LOP3.LUT R17, R17, 0xefffffff, RZ, 0xc0, !PT ;  /* 0xefffffff11117812 */ /* 0x000fc800078ec0ff */
[----:B------:R-:W-:-:S05]  /*def0*/  LOP3.LUT R2, R2, 0x38, RZ, 0xc0, !PT ;  /* 0x0000003802027812 */ /* 0x000fca00078ec0ff */
[----:B------:R-:W-:Y:S02]  /*df00*/  IMAD.SHL.U32 R0, R2, 0x2, RZ ;  /* 0x0000000202007824 */ /* 0x000fe400078e00ff */
[----:B------:R-:W-:Y:S01]  /*df10*/  @P6 LOP3.LUT R17, R17, 0x10000000, RZ, 0xfc, !PT ;  /* 0x1000000011116812 */ /* 0x000fe200078efcff */
[----:B------:R-:W0:Y:S01]  /*df20*/  SHFL.IDX PT, R2, R8, 0x1, 0x181f ;  /* 0x00381f0008027f89 */ /* 0x000e2200000e0000 */
[----:B------:R-:W-:Y:S02]  /*df30*/  LOP3.LUT P6, RZ, R16, 0x80000000, RZ, 0xc0, !PT ;  /* 0x8000000010ff7812 */ /* 0x000fe400078cc0ff */
[----:B------:R-:W-:Y:S02]  /*df40*/  LOP3.LUT R17, R17, 0xdfffffff, RZ, 0xc0, !PT ;  /* 0xdfffffff11117812 */ /* 0x000fe400078ec0ff */
[----:B-1----:R-:W-:Y:S02]  /*df50*/  IADD3 R4, P0, R14, R0, RZ ;  /* 0x000000000e047210 */ /* 0x002fe40007f1e0ff */
[----:B------:R-:W-:Y:S03]  /*df60*/  SHFL.IDX PT, R14, R8, 0x2, 0x181f ;  /* 0x00581f00080e7f89 */ /* 0x000fe600000e0000 */
[----:B--2---:R-:W-:-:S02]  /*df70*/  IMAD.X R5, RZ, RZ, R3, P0 ;  /* 0x000000ffff057224 */ /* 0x004fc400000e0603 */
[----:B------:R-:W1:Y:S02]  /*df80*/  SHFL.IDX PT, R3, R10, 0x1, 0x181f ;  /* 0x00381f000a037f89 */ /* 0x000e6400000e0000 */
[----:B------:R-:W-:Y:S02]  /*df90*/  @P6 LOP3.LUT R17, R17, 0x20000000, RZ, 0xfc, !PT ;  /* 0x2000000011116812 */ /* 0x000fe400078efcff */
[----:B------:R-:W2:Y:S02]  /*dfa0*/  SHFL.IDX PT, R10, R10, 0x3, 0x181f ;  /* 0x00781f000a0a7f89 */ /* 0x000ea400000e0000 */
[C---:B------:R-:W-:Y:S02]  /*dfb0*/  LOP3.LUT P6, RZ, R17.reuse, 0x1, RZ, 0xc0, !PT ;  /* 0x0000000111ff7812 */ /* 0x040fe400078cc0ff */
[----:B------:R-:W-:Y:S02]  /*dfc0*/  LOP3.LUT R17, R17, 0xbfffffff, RZ, 0xc0, !PT ;  /* 0xbfffffff11117812 */ /* 0x000fe400078ec0ff */
[----:B0-----:R-:W-:-:S09]  /*dfd0*/  IADD3 R6, P0, R2, R0, RZ ;  /* 0x0000000002067210 */ /* 0x001fd20007f1e0ff */
[----:B------:R-:W-:-:S04]  /*dfe0*/  @P6 LOP3.LUT R17, R17, 0x40000000, RZ, 0xfc, !PT ;  /* 0x4000000011116812 */ /* 0x000fc800078efcff */
[C---:B------:R-:W-:Y:S01]  /*dff0*/  LOP3.LUT P6, RZ, R17.reuse, 0x2, RZ, 0xc0, !PT ;  /* 0x0000000211ff7812 */ /* 0x040fe200078cc0ff */
[----:B-1----:R-:W-:Y:S01]  /*e000*/  IMAD.X R7, RZ, RZ, R3, P0 ;  /* 0x000000ffff077224 */ /* 0x002fe200000e0603 */
[----:B------:R-:W-:-:S11]  /*e010*/  LOP3.LUT R17, R17, 0x7fffffff, RZ, 0xc0, !PT ;  /* 0x7fffffff11117812 */ /* 0x000fd600078ec0ff */
[----:B------:R-:W-:-:S04]  /*e020*/  @P6 LOP3.LUT R17, R17, 0x80000000, RZ, 0xfc, !PT ;  /* 0x8000000011116812 */ /* 0x000fc800078efcff */
[C---:B------:R-:W-:Y:S02]  /*e030*/  LOP3.LUT P6, RZ, R17.reuse, 0x80, RZ, 0xc0, !PT ;  /* 0x0000008011ff7812 */ /* 0x040fe400078cc0ff */
[C---:B------:R-:W-:Y:S02]  /*e040*/  LOP3.LUT P0, RZ, R17.reuse, 0x4, RZ, 0xc0, !PT ;  /* 0x0000000411ff7812 */ /* 0x040fe4000780c0ff */
[----:B------:R-:W-:-:S09]  /*e050*/  LOP3.LUT P5, RZ, R17, 0x40, RZ, 0xc0, !PT ;  /* 0x0000004011ff7812 */ /* 0x000fd200078ac0ff */
[----:B------:R-:W-:Y:S02]  /*e060*/  @P6 LOP3.LUT R22, R22, 0x1, RZ, 0xfc, !PT ;  /* 0x0000000116166812 */ /* 0x000fe400078efcff */
[----:B------:R-:W-:Y:S02]  /*e070*/  LOP3.LUT P6, RZ, R17, 0x400, RZ, 0xc0, !PT ;  /* 0x0000040011ff7812 */ /* 0x000fe400078cc0ff */
[----:B------:R-:W-:-:S11]  /*e080*/  LOP3.LUT R22, R22, 0xfffffffd, RZ, 0xc0, !PT ;  /* 0xfffffffd16167812 */ /* 0x000fd600078ec0ff */
        /* <DEDUP_REMOVED lines=25> */
[----:B------:R-:W-:-:S13]  /*e220*/  LOP3.LUT P6, RZ, R17, 0x20000, RZ, 0xc0, !PT ;  /* 0x0002000011ff7812 */ /* 0x000fda00078cc0ff */
[----:B------:R0:W-:Y:S01]  /*e230*/  LDGSTS.E.BYPASS.LTC128B.128 [R9+0x400], desc[UR42][R4.64], !P6 ;  /* 0x0040000004097fae */ /* 0x0001e2000f101d6a */
        /* <DEDUP_REMOVED lines=12> */
[----:B------:R-:W-:-:S03]  /*e300*/  LOP3.LUT P6, RZ, R22, 0x8, RZ, 0xc0, !PT ;  /* 0x0000000816ff7812 */ /* 0x000fc600078cc0ff */
[----:B------:R0:W-:Y:S01]  /*e310*/  LDGSTS.E.BYPASS.LTC128B.128 [R9+0xe400], desc[UR42][R4.64+0x380], !P0 ;  /* 0x0e40038004097fae */ /* 0x0001e2000c101d6a */
[----:B------:R-:W-:-:S03]  /*e320*/  IADD3 R2, P0, R14, R0, RZ ;  /* 0x000000000e027210 */ /* 0x000fc60007f1e0ff */
[----:B------:R0:W1:Y:S02]  /*e330*/  SHFL.IDX PT, R14, R8, 0x3, 0x181f ;  /* 0x00781f00080e7f89 */ /* 0x00006400000e0000 */
[----:B------:R-:W-:Y:S01]  /*e340*/  IMAD.X R3, RZ, RZ, R20, P0 ;  /* 0x000000ffff037224 */ /* 0x000fe200000e0614 */
[----:B------:R-:W-:-:S03]  /*e350*/  LOP3.LUT P0, RZ, R17, 0x1000, RZ, 0xc0, !PT ;  /* 0x0000100011ff7812 */ /* 0x000fc6000780c0ff */
        /* <DEDUP_REMOVED lines=18> */
[----:B------:R0:W-:Y:S10]  /*e480*/  LDGSTS.E.BYPASS.LTC128B.128 [R9+0x3400], desc[UR42][R2.64+0x80], !P0 ;  /* 0x0340008002097fae */ /* 0x0001f4000c101d6a */
[----:B------:R0:W-:Y:S04]  /*e490*/  LDGSTS.E.BYPASS.LTC128B.128 [R9+0x5400], desc[UR42][R2.64+0x100], !P6 ;  /* 0x0540010002097fae */ /* 0x0001e8000f101d6a */
[----:B------:R0:W-:Y:S04]  /*e4a0*/  LDGSTS.E.BYPASS.LTC128B.128 [R9+0x7400], desc[UR42][R2.64+0x180], !P5 ;  /* 0x0740018002097fae */ /* 0x0001e8000e901d6a */
[----:B------:R0:W-:Y:S04]  /*e4b0*/  LDGSTS.E.BYPASS.LTC128B.128 [R9+0x9400], desc[UR42][R2.64+0x200], !P4 ;  /* 0x0940020002097fae */ /* 0x0001e8000e101d6a */
[----:B------:R0:W-:Y:S04]  /*e4c0*/  LDGSTS.E.BYPASS.LTC128B.128 [R9+0xb400], desc[UR42][R2.64+0x280], !P3 ;  /* 0x0b40028002097fae */ /* 0x0001e8000d901d6a */
[----:B------:R0:W-:Y:S04]  /*e4d0*/  LDGSTS.E.BYPASS.LTC128B.128 [R9+0xd400], desc[UR42][R2.64+0x300], !P2 ;  /* 0x0d40030002097fae */ /* 0x0001e8000d101d6a */
[----:B-12---:R0:W-:Y:S02]  /*e4e0*/  LDGSTS.E.BYPASS.LTC128B.128 [R9+0xf400], desc[UR42][R2.64+0x380], !P1 ;  /* 0x0f40038002097fae */ /* 0x0061e4000c901d6a */
.L_x_309:
[C---:B------:R-:W-:Y:S02]  /*e4f0*/  LOP3.LUT P6, RZ, R17.reuse, 0x800000, RZ, 0xc0, !PT ;  /* 0x0080000011ff7812 */ /* 0x040fe400078cc0ff */
[----:B0-----:R-:W-:Y:S02]  /*e500*/  IADD3 R2, P0, R14, R0, RZ ;  /* 0x000000000e027210 */ /* 0x001fe40007f1e0ff */
[----:B------:R-:W-:Y:S02]  /*e510*/  P2R R4, PR, RZ, 0x40 ;  /* 0x00000040ff047803 */ /* 0x000fe40000000000 */
[C---:B------:R-:W-:Y:S02]  /*e520*/  LOP3.LUT P6, RZ, R17.reuse, 0x2000000, RZ, 0xc0, !PT ;  /* 0x0200000011ff7812 */ /* 0x040fe400078cc0ff */
[----:B------:R-:W-:Y:S02]  /*e530*/  IADD3.X R3, RZ, R10, RZ, P0, !PT ;  /* 0x0000000aff037210 */ /* 0x000fe400007fe4ff */
[----:B------:R-:W-:-:S02]  /*e540*/  LOP3.LUT P0, RZ, R17, 0x1000000, RZ, 0xc0, !PT ;  /* 0x0100000011ff7812 */ /* 0x000fc4000780c0ff */
[C---:B------:R-:W-:Y:S02]  /*e550*/  LOP3.LUT P5, RZ, R17.reuse, 0x400000, RZ, 0xc0, !PT ;  /* 0x0040000011ff7812 */ /* 0x040fe400078ac0ff */
[C---:B------:R-:W-:Y:S02]  /*e560*/  LOP3.LUT P4, RZ, R17.reuse, 0x200000, RZ, 0xc0, !PT ;  /* 0x0020000011ff7812 */ /* 0x040fe4000788c0ff */
[C---:B------:R-:W-:Y:S02]  /*e570*/  LOP3.LUT P3, RZ, R17.reuse, 0x100000, RZ, 0xc0, !PT ;  /* 0x0010000011ff7812 */ /* 0x040fe4000786c0ff */
[C---:B------:R-:W-:Y:S01]  /*e580*/  LOP3.LUT P2, RZ, R17.reuse, 0x80000, RZ, 0xc0, !PT ;  /* 0x0008000011ff7812 */ /* 0x040fe2000784c0ff */
[----:B------:R-:W-:Y:S01]  /*e590*/  @!PT LDS RZ, [RZ] ;  /* 0x00000000fffff984 */ /* 0x000fe20000000800 */
[----:B------:R-:W-:Y:S01]  /*e5a0*/  @!PT LDS RZ, [RZ] ;  /* 0x00000000fffff984 */ /* 0x000fe20000000800 */
[----:B------:R-:W-:Y:S01]  /*e5b0*/  @!PT LDS RZ, [RZ] ;  /* 0x00000000fffff984 */ /* 0x000fe20000000800 */
[----:B------:R0:W-:Y:S01]  /*e5c0*/  LDGSTS.E.BYPASS.LTC128B.128 [R9+0x1c00], desc[UR42][R2.64], !P6 ;  /* 0x01c0000002097fae */ /* 0x0001e2000f101d6a */
[----:B------:R-:W-:Y:S02]  /*e5d0*/  ISETP.NE.AND P6, PT, R4, RZ, PT ;  /* 0x000000ff0400720c */ /* 0x000fe40003fc5270 */
[----:B------:R-:W-:Y:S01]  /*e5e0*/  LOP3.LUT P1, RZ, R17, 0x40000, RZ, 0xc0, !PT ;  /* 0x0004000011ff7812 */ /* 0x000fe2000782c0ff */
        /* <DEDUP_REMOVED lines=9> */
.L_x_233:
[----:B------:R-:W-:Y:S02]  /*e680*/  PLOP3.LUT P1, PT, P1, P0, PT, 0xa2, 0x0 ;  /* 0x000000000000781c */ /* 0x000fe40000f21472 */
[----:B------:R-:W-:-:S08]  /*e690*/  @P0 R2UR P1, UR4, R25 ;  /* 0x00000000190402ca */ /* 0x000fd00000020000 */
[----:B------:R-:W-:-:S05]  /*e6a0*/  @P0 PLOP3.LUT P0, PT, P1, PT, PT, 0x80, 0x0 ;  /* 0x000000000000081c */ /* 0x000fca0000f0f070 */
[----:B------:R-:W-:Y:S01]  /*e6b0*/  @!P1 SYNCS.ARRIVE.TRANS64.RED.A0T1 RZ, [UR4+0x38850], RZ ;  /* 0x038850ffffff99a7 */ /* 0x000fe20008200404 */
[----:B------:R-:W-:Y:S07]  /*e6c0*/  @!P1 ARRIVES.LDGSTSBAR.64.TRANSCNT [UR4+0x38850] ;  /* 0x03885000ff0099b0 */ /* 0x000fee0008000a84 */
[----:B------:R-:W-:Y:S05]  /*e6d0*/  @P0 BRA.U.ANY `(.L_x_233) ;  /* 0xfffffffd00e80947 */ /* 0x000fea000393ffff */
[----:B------:R-:W-:Y:S01]  /*e6e0*/  NOP ;  /* 0x0000000000007918 */ /* 0x000fe20000000000 */
[----:B0-----:R-:W-:-:S04]  /*e6f0*/  LOP3.LUT R2, R37, 0x2, RZ, 0xfc, !PT ;  /* 0x0000000225027812 */ /* 0x001fc800078efcff */
[----:B------:R-:W-:-:S13]  /*e700*/  ISETP.NE.AND P2, PT, R2, 0x3, PT ;  /* 0x000000030200780c */ /* 0x000fda0003f45270 */
[----:B------:R-:W-:Y:S05]  /*e710*/  @!P2 BRA `(.L_x_234) ;  /* 0x000000000004a947 */ /* 0x000fea0003800000 */
[----:B------:R-:W-:Y:S01]  /*e720*/  BPT.TRAP 0x1 ;  /* 0x000000040000795c */ /* 0x000fe20000300000 */
.L_x_234:
[----:B------:R-:W2:Y:S01]  /*e730*/  LDL R3, [R1+0x20] ;  /* 0x0000200001037983 */ /* 0x000ea20000100800 */
[----:B------:R-:W-:Y:S01]  /*e740*/  VIADD R18, R18, 0x1 ;  /* 0x0000000112127836 */ /* 0x000fe20000000000 */
[----:B------:R0:W-:Y:S04]  /*e750*/  SYNCS.ARRIVE.TRANS64.A1T0 RZ, [R25+URZ+0x38850], RZ ;  /* 0x038850ff19ff79a7 */ /* 0x0001e8000810003f */
[----:B------:R-:W-:-:S04]  /*e760*/  ISETP.NE.AND P0, PT, R18, 0x2, PT ;  /* 0x000000021200780c */ /* 0x000fc80003f05270 */
[----:B------:R-:W-:Y:S02]  /*e770*/  SEL R18, R18, RZ, P0 ;  /* 0x000000ff12127207 */ /* 0x000fe40000000000 */
[----:B------:R-:W-:-:S04]  /*e780*/  SEL R2, RZ, 0x1, P0 ;  /* 0x00000001ff027807 */ /* 0x000fc80000000000 */
[----:B------:R-:W-:Y:S02]  /*e790*/  LOP3.LUT R23, R23, R2, RZ, 0x3c, !PT ;  /* 0x0000000217177212 */ /* 0x000fe400078e3cff */
[----:B--2---:R-:W-:-:S13]  /*e7a0*/  ISETP.GE.AND P0, PT, R3, 0x41, PT ;  /* 0x000000410300780c */ /* 0x004fda0003f06270 */
[----:B0-----:R-:W-:Y:S05]  /*e7b0*/  @!P0 BRA `(.L_x_235) ;  /* 0x0000000c00848947 */ /* 0x001fea0003800000 */
[----:B------:R0:W5:Y:S01]  /*e7c0*/  LDL R9, [R1+0x28] ;  /* 0x0000280001097983 */ /* 0x0001620000100800 */
[----:B------:R-:W-:Y:S01]  /*e7d0*/  BSSY B0, `(.L_x_235) ;  /* 0x00000df000007945 */ /* 0x000fe20003800000 */
.L_x_248:
[----:B------:R-:W1:Y:S01]  /*e7e0*/  LDC R2, c[0x0][0x430] ;  /* 0x00010c00ff027b82 */ /* 0x000e620000000800 */
[C---:B------:R-:W-:Y:S01]  /*e7f0*/  ISETP.GT.U32.AND P0, PT, R24.reuse, 0x3f, PT ;  /* 0x0000003f1800780c */ /* 0x040fe20003f04070 */
[----:B-----5:R-:W-:Y:S01]  /*e800*/  IMAD R3, R9, 0x40, R32 ;  /* 0x0000004009037824 */ /* 0x020fe200078e0220 */
[----:B------:R-:W-:Y:S01]  /*e810*/  LOP3.LUT R11, R37, 0x2, RZ, 0xfc, !PT ;  /* 0x00000002250b7812 */ /* 0x000fe200078efcff */
[----:B------:R-:W-:Y:S02]  /*e820*/  ULDC UR4, c[0x0][0x430] ;  /* 0x00010c0000047ab9 */ /* 0x000fe40000000800 */
[----:B---3--:R-:W-:-:S04]  /*e830*/  IMAD.IADD R8, R24, 0x1, R3 ;  /* 0x0000000118087824 */ /* 0x008fc800078e0203 */
[----:B------:R-:W-:-:S04]  /*e840*/  IMAD.MOV.U32 R10, RZ, RZ, R8 ;  /* 0x000000ffff0a7224 */ /* 0x000fc800078e0008 */
[----:B------:R-:W2:Y:S01]  /*e850*/  @!P0 LDC.64 R4, c[0x0][0x428] ;  /* 0x00010a00ff048b82 */ /* 0x000ea20000000a00 */
[----:B-1----:R-:W-:-:S13]  /*e860*/  ISETP.NE.AND P1, PT, R2, 0x1, PT ;  /* 0x000000010200780c */ /* 0x002fda0003f25270 */
[----:B------:R-:W1:Y:S08]  /*e870*/  @P1 LDC R7, c[0x0][0x434] ;  /* 0x00010d00ff071b82 */ /* 0x000e700000000800 */
[----:B------:R-:W3:Y:S01]  /*e880*/  @P1 LDC R2, c[0x0][0x438] ;  /* 0x00010e00ff021b82 */ /* 0x000ee20000000800 */
[----:B-1----:R-:W-:-:S07]  /*e890*/  @P1 IMAD.HI.U32 R3, R8, R7, RZ ;  /* 0x0000000708031227 */ /* 0x002fce00078e00ff */
[----:B------:R-:W1:Y:S01]  /*e8a0*/  @!P0 LDC.64 R6, c[0x0][0x418] ;  /* 0x00010600ff068b82 */ /* 0x000e620000000a00 */
[----:B---3--:R-:W-:Y:S01]  /*e8b0*/  @P1 SHF.R.U32.HI R10, RZ, R2, R3 ;  /* 0x00000002ff0a1219 */ /* 0x008fe20000011603 */
[----:B--2---:R-:W-:-:S03]  /*e8c0*/  @!P0 IMAD R2, R33, R4, RZ ;  /* 0x0000000421028224 */ /* 0x004fc600078e02ff */
[----:B------:R-:W-:Y:S01]  /*e8d0*/  @!P0 SHF.R.S32.HI R3, RZ, 0x1f, R10 ;  /* 0x0000001fff038819 */ /* 0x000fe2000001140a */
[----:B------:R-:W-:Y:S02]  /*e8e0*/  @!P0 IMAD R5, R28, R5, R2 ;  /* 0x000000051c058224 */ /* 0x000fe400078e0202 */
[----:B------:R-:W-:-:S04]  /*e8f0*/  @!P0 IMAD.MOV.U32 R2, RZ, RZ, R10 ;  /* 0x000000ffff028224 */ /* 0x000fc800078e000a */
[----:B------:R-:W-:-:S04]  /*e900*/  @!P0 IMAD.WIDE.U32 R2, R28, R4, R2 ;  /* 0x000000041c028225 */ /* 0x000fc800078e0002 */
[----:B------:R-:W-:Y:S02]  /*e910*/  @!P0 IMAD.IADD R5, R5, 0x1, R3 ;  /* 0x0000000105058824 */ /* 0x000fe400078e0203 */
[----:B------:R-:W-:Y:S01]  /*e920*/  IMAD.MOV.U32 R4, RZ, RZ, RZ ;  /* 0x000000ffff047224 */ /* 0x000fe200078e00ff */
[----:B-1----:R-:W-:-:S04]  /*e930*/  @!P0 LEA R6, P1, R2, R6, 0x2 ;  /* 0x0000000602068211 */ /* 0x002fc800078210ff */
[----:B------:R-:W-:-:S05]  /*e940*/  @!P0 LEA.HI.X R7, R2, R7, R5, 0x2, P1 ;  /* 0x0000000702078211 */ /* 0x000fca00008f1405 */
[----:B------:R1:W5:Y:S01]  /*e950*/  @!P0 LDG.E R4, desc[UR42][R6.64] ;  /* 0x0000002a06048981 */ /* 0x000362000c1e1900 */
[----:B------:R-:W-:Y:S01]  /*e960*/  ISETP.NE.AND P2, PT, R11, 0x3, PT ;  /* 0x000000030b00780c */ /* 0x000fe20003f45270 */
[----:B------:R-:W-:-:S04]  /*e970*/  IMAD.MOV R5, RZ, RZ, -R10 ;  /* 0x000000ffff057224 */ /* 0x000fc800078e0a0a */
[----:B------:R-:W-:-:S08]  /*e980*/  IMAD R5, R5, UR4, R8 ;  /* 0x0000000405057c24 */ /* 0x000fd0000f8e0208 */
[----:B-1----:R-:W-:Y:S05]  /*e990*/  @!P2 BRA `(.L_x_236) ;  /* 0x000000000004a947 */ /* 0x002fea0003800000 */
[----:B------:R-:W-:Y:S01]  /*e9a0*/  BPT.TRAP 0x1 ;  /* 0x000000040000795c */ /* 0x000fe20000300000 */
.L_x_236:
[----:B------:R-:W-:Y:S01]  /*e9b0*/  LEA R8, R18, UR37, 0x3 ;  /* 0x0000002512087c11 */ /* 0x000fe2000f8e18ff */
[----:B------:R-:W-:Y:S01]  /*e9c0*/  BSSY B1, `(.L_x_237) ;  /* 0x0000005000017945 */ /* 0x000fe20003800000 */
[----:B------:R-:W-:Y:S02]  /*e9d0*/  SHF.L.U32 R20, R23, 0x1f, RZ ;  /* 0x0000001f17147819 */ /* 0x000fe400000006ff */
[----:B------:R-:W-:Y:S02]  /*e9e0*/  SHF.R.S32.HI R7, RZ, 0x1f, R5 ;  /* 0x0000001fff077819 */ /* 0x000fe40000011405 */
[----:B------:R-:W1:Y:S02]  /*e9f0*/  SYNCS.PHASECHK.TRANS64.TRYWAIT P0, [R8+URZ+0x38840], R20 ;  /* 0x03884014080075a7 */ /* 0x000e64000800017f */
[----:B-1----:R-:W-:Y:S05]  /*ea00*/  @!P0 BRA `(.L_x_238) ;  /* 0x0000002c00748947 */ /* 0x002fea0003800000 */
.L_x_310:
[----:B------:R-:W-:Y:S05]  /*ea10*/  BSYNC B1 ;  /* 0x0000000000017941 */ /* 0x000fea0003800000 */
.L_x_237:
[----:B------:R-:W-:Y:S01]  /*ea20*/  ULDC.64 UR4, c[0x0][0x300] ;  /* 0x0000c00000047ab9 */ /* 0x000fe20000000a00 */
[----:B-----5:R-:W-:Y:S01]  /*ea30*/  SHF.R.S32.HI R10, RZ, 0x1f, R4 ;  /* 0x0000001fff0a7819 */ /* 0x020fe20000011404 */
[----:B------:R-:W-:Y:S01]  /*ea40*/  IMAD R6, R7, UR4, RZ ;  /* 0x0000000407067c24 */ /* 0x000fe2000f8e02ff */
[----:B------:R-:W-:Y:S01]  /*ea50*/  LOP3.LUT P1, RZ, R16, 0x1, RZ, 0xc0, !PT ;  /* 0x0000000110ff7812 */ /* 0x000fe2000782c0ff */
[----:B------:R-:W-:-:S04]  /*ea60*/  IMAD.WIDE.U32 R2, R5, UR4, RZ ;  /* 0x0000000405027c25 */ /* 0x000fc8000f8e00ff */
[----:B------:R-:W-:Y:S01]  /*ea70*/  IMAD R6, R5, UR5, R6 ;  /* 0x0000000505067c24 */ /* 0x000fe2000f8e0206 */
        /* <DEDUP_REMOVED lines=14> */
[----:B------:R-:W-:Y:S02]  /*eb60*/  LEA.HI.X R27, R2, UR5, R6, 0x1, P0 ;  /* 0x00000005021b7c11 */ /* 0x000fe400080f0c06 */
[----:B------:R-:W-:Y:S01]  /*eb70*/  LEA R6, R18, R29, 0xc ;  /* 0x0000001d12067211 */ /* 0x000fe200078e60ff */
[----:B------:R-:W-:Y:S06]  /*eb80*/  BRA.DIV UR4, `(.L_x_239) ;  /* 0x0000002e04287947 */ /* 0x000fec000b800000 */
[----:B------:R-:W2:Y:S01]  /*eb90*/  SHFL.IDX PT, R2, R21, RZ, 0x181f ;  /* 0x00181fff15027589 */ /* 0x000ea200000e0000 */
[----:B------:R-:W-:-:S03]  /*eba0*/  LEA R25, R6, UR37, 0x1 ;  /* 0x0000002506197c11 */ /* 0x000fc6000f8e08ff */
[----:B------:R-:W3:Y:S01]  /*ebb0*/  SHFL.IDX PT, R3, R27, RZ, 0x181f ;  /* 0x00181fff1b037589 */ /* 0x000ee200000e0000 */
[----:B--2---:R-:W-:-:S05]  /*ebc0*/  IADD3 R2, P0, R2, R0, RZ ;  /* 0x0000000002027210 */ /* 0x004fca0007f1e0ff */
[----:B---3--:R-:W-:-:S05]  /*ebd0*/  IMAD.X R3, RZ, RZ, R3, P0 ;  /* 0x000000ffff037224 */ /* 0x008fca00000e0603 */
[----:B------:R-:W-:Y:S01]  /*ebe0*/  @!PT LDS RZ, [RZ] ;  /* 0x00000000fffff984 */ /* 0x000fe20000000800 */
[----:B------:R2:W-:Y:S04]  /*ebf0*/  LDGSTS.E.BYPASS.LTC128B.128 [R25+0x22400], desc[UR42][R2.64], !P1 ;  /* 0x2240000002197fae */ /* 0x0005e8000c901d6a */
[----:B--2---:R-:W2:Y:S04]  /*ec00*/  SHFL.IDX PT, R2, R21, 0x1, 0x181f ;  /* 0x00381f0015027f89 */ /* 0x004ea800000e0000 */
[----:B------:R-:W3:Y:S01]  /*ec10*/  SHFL.IDX PT, R3, R27, 0x1, 0x181f ;  /* 0x00381f001b037f89 */ /* 0x000ee200000e0000 */
[----:B--2---:R-:W-:-:S05]  /*ec20*/  IADD3 R2, P0, R2, R0, RZ ;  /* 0x0000000002027210 */ /* 0x004fca0007f1e0ff */
[----:B---3--:R-:W-:-:S05]  /*ec30*/  IMAD.X R3, RZ, RZ, R3, P0 ;  /* 0x000000ffff037224 */ /* 0x008fca00000e0603 */
[----:B------:R2:W-:Y:S04]  /*ec40*/  LDGSTS.E.BYPASS.LTC128B.128 [R25+0x22c00], desc[UR42][R2.64], !P1 ;  /* 0x22c0000002197fae */ /* 0x0005e8000c901d6a */
[----:B--2---:R-:W2:Y:S04]  /*ec50*/  SHFL.IDX PT, R2, R21, 0x2, 0x181f ;  /* 0x00581f0015027f89 */ /* 0x004ea800000e0000 */
[----:B------:R-:W3:Y:S04]  /*ec60*/  SHFL.IDX PT, R3, R27, 0x2, 0x181f ;  /* 0x00581f001b037f89 */ /* 0x000ee800000e0000 */
[----:B------:R-:W4:Y:S01]  /*ec70*/  SHFL.IDX PT, R27, R27, 0x3, 0x181f ;  /* 0x00781f001b1b7f89 */ /* 0x000f2200000e0000 */
[----:B--2---:R-:W-:-:S05]  /*ec80*/  IADD3 R2, P0, R2, R0, RZ ;  /* 0x0000000002027210 */ /* 0x004fca0007f1e0ff */
[----:B---3--:R-:W-:-:S05]  /*ec90*/  IMAD.X R3, RZ, RZ, R3, P0 ;  /* 0x000000ffff037224 */ /* 0x008fca00000e0603 */
[----:B------:R2:W-:Y:S04]  /*eca0*/  LDGSTS.E.BYPASS.LTC128B.128 [R25+0x23400], desc[UR42][R2.64], !P1 ;  /* 0x2340000002197fae */ /* 0x0005e8000c901d6a */
[----:B--2-4-:R2:W3:Y:S02]  /*ecb0*/  SHFL.IDX PT, R2, R21, 0x3, 0x181f ;  /* 0x00781f0015027f89 */ /* 0x0144e400000e0000 */
.L_x_320:
[----:B---3--:R-:W-:-:S05]  /*ecc0*/  IADD3 R2, P0, R2, R0, RZ ;  /* 0x0000000002027210 */ /* 0x008fca0007f1e0ff */
[----:B------:R-:W-:Y:S01]  /*ecd0*/  IMAD.X R3, RZ, RZ, R27, P0 ;  /* 0x000000ffff037224 */ /* 0x000fe200000e061b */
[----:B------:R-:W-:-:S04]  /*ece0*/  PLOP3.LUT P0, PT, PT, PT, PT, 0x80, 0x0 ;  /* 0x000000000000781c */ /* 0x000fc80003f0f070 */
[----:B------:R-:W-:Y:S01]  /*ecf0*/  @!PT LDS RZ, [RZ] ;  /* 0x00000000fffff984 */ /* 0x000fe20000000800 */
[----:B------:R-:W-:Y:S01]  /*ed00*/  @!PT LDS RZ, [RZ] ;  /* 0x00000000fffff984 */ /* 0x000fe20000000800 */
[----:B------:R-:W-:Y:S01]  /*ed10*/  @!PT LDS RZ, [RZ] ;  /* 0x00000000fffff984 */ /* 0x000fe20000000800 */
[----:B------:R3:W-:Y:S01]  /*ed20*/  LDGSTS.E.BYPASS.LTC128B.128 [R25+0x23c00], desc[UR42][R2.64], !P1 ;  /* 0x23c0000002197fae */ /* 0x0007e2000c901d6a */
[----:B------:R-:W-:-:S08]  /*ed30*/  NOP ;  /* 0x0000000000007918 */ /* 0x000fd00000000000 */
.L_x_240:
[----:B------:R-:W-:Y:S02]  /*ed40*/  PLOP3.LUT P1, PT, P1, P0, PT, 0xa2, 0x0 ;  /* 0x000000000000781c */ /* 0x000fe40000f21472 */
[----:B------:R-:W-:-:S08]  /*ed50*/  @P0 R2UR P1, UR4, R8 ;  /* 0x00000000080402ca */ /* 0x000fd00000020000 */
[----:B------:R-:W-:-:S05]  /*ed60*/  @P0 PLOP3.LUT P0, PT, P1, PT, PT, 0x80, 0x0 ;  /* 0x000000000000081c */ /* 0x000fca0000f0f070 */
[----:B------:R-:W-:Y:S01]  /*ed70*/  @!P1 SYNCS.ARRIVE.TRANS64.RED.A0T1 RZ, [UR4+0x38830], RZ ;  /* 0x038830ffffff99a7 */ /* 0x000fe20008200404 */
[----:B------:R-:W-:Y:S07]  /*ed80*/  @!P1 ARRIVES.LDGSTSBAR.64.TRANSCNT [UR4+0x38830] ;  /* 0x03883000ff0099b0 */ /* 0x000fee0008000a84 */
[----:B------:R-:W-:Y:S05]  /*ed90*/  @P0 BRA.U.ANY `(.L_x_240) ;  /* 0xfffffffd00e80947 */ /* 0x000fea000393ffff */
[----:B------:R-:W-:Y:S01]  /*eda0*/  NOP ;  /* 0x0000000000007918 */ /* 0x000fe20000000000 */
[----:B---3--:R-:W-:-:S04]  /*edb0*/  LOP3.LUT R2, R37, 0x2, RZ, 0xfc, !PT ;  /* 0x0000000225027812 */ /* 0x008fc800078efcff */
[----:B------:R-:W-:-:S13]  /*edc0*/  ISETP.NE.AND P2, PT, R2, 0x3, PT ;  /* 0x000000030200780c */ /* 0x000fda0003f45270 */
[----:B------:R-:W-:Y:S05]  /*edd0*/  @!P2 BRA `(.L_x_241) ;  /* 0x000000000004a947 */ /* 0x000fea0003800000 */
[----:B------:R-:W-:Y:S01]  /*ede0*/  BPT.TRAP 0x1 ;  /* 0x000000040000795c */ /* 0x000fe20000300000 */
.L_x_241:
[----:B------:R3:W-:Y:S01]  /*edf0*/  SYNCS.ARRIVE.TRANS64.A1T0 RZ, [R8+URZ+0x38830], RZ ;  /* 0x038830ff08ff79a7 */ /* 0x0007e2000810003f */
[----:B------:R-:W-:Y:S05]  /*ee00*/  @!P2 BRA `(.L_x_242) ;  /* 0x000000000004a947 */ /* 0x000fea0003800000 */
[----:B------:R-:W-:Y:S01]  /*ee10*/  BPT.TRAP 0x1 ;  /* 0x000000040000795c */ /* 0x000fe20000300000 */
.L_x_242:
[----:B------:R-:W4:Y:S01]  /*ee20*/  SYNCS.PHASECHK.TRANS64.TRYWAIT P0, [R8+URZ+0x38860], R20 ;  /* 0x03886014080075a7 */ /* 0x000f22000800017f */
[----:B------:R-:W-:Y:S04]  /*ee30*/  BSSY B1, `(.L_x_243) ;  /* 0x0000002000017945 */ /* 0x000fe80003800000 */
[----:B----4-:R-:W-:Y:S05]  /*ee40*/  @!P0 BRA `(.L_x_244) ;  /* 0x0000002c00948947 */ /* 0x010fea0003800000 */
.L_x_321:
[----:B------:R-:W-:Y:S05]  /*ee50*/  BSYNC B1 ;  /* 0x0000000000017941 */ /* 0x000fea0003800000 */
.L_x_243:
[----:B------:R-:W-:Y:S01]  /*ee60*/  ULDC.64 UR4, c[0x0][0x328] ;  /* 0x0000ca0000047ab9 */ /* 0x000fe20000000a00 */
[C---:B------:R-:W-:Y:S01]  /*ee70*/  LOP3.LUT P5, RZ, R16.reuse, 0x8, RZ, 0xc0, !PT ;  /* 0x0000000810ff7812 */ /* 0x040fe200078ac0ff */
[----:B------:R-:W-:Y:S01]  /*ee80*/  IMAD R2, R7, UR4, RZ ;  /* 0x0000000407027c24 */ /* 0x000fe2000f8e02ff */
[----:B------:R-:W-:Y:S01]  /*ee90*/  LOP3.LUT P4, RZ, R16, 0x4, RZ, 0xc0, !PT ;  /* 0x0000000410ff7812 */ /* 0x000fe2000788c0ff */
[----:B--2---:R-:W-:Y:S01]  /*eea0*/  IMAD R21, R18, 0x7000, R6 ;  /* 0x0000700012157824 */ /* 0x004fe200078e0206 */
        /* <DEDUP_REMOVED lines=17> */
[----:B-1--4-:R-:W-:Y:S01]  /*efc0*/  LEA.HI.X R20, R2, UR5, R3, 0x1, P0 ;  /* 0x0000000502147c11 */ /* 0x012fe200080f0c03 */
[----:B------:R-:W-:Y:S08]  /*efd0*/  BRA.DIV UR4, `(.L_x_245) ;  /* 0x0000002e04447947 */ /* 0x000ff0000b800000 */
[----:B------:R-:W1:Y:S01]  /*efe0*/  SHFL.IDX PT, R14, R10, RZ, 0x181f ;  /* 0x00181fff0a0e7589 */ /* 0x000e6200000e0000 */
[C---:B------:R-:W-:Y:S02]  /*eff0*/  LOP3.LUT P1, RZ, R16.reuse, 0x200, RZ, 0xc0, !PT ;  /* 0x0000020010ff7812 */ /* 0x040fe4000782c0ff */
[C---:B------:R-:W-:Y:S01]  /*f000*/  LOP3.LUT P2, RZ, R16.reuse, 0x20, RZ, 0xc0, !PT ;  /* 0x0000002010ff7812 */ /* 0x040fe2000784c0ff */
[----:B------:R-:W2:Y:S01]  /*f010*/  SHFL.IDX PT, R3, R20, RZ, 0x181f ;  /* 0x00181fff14037589 */ /* 0x000ea200000e0000 */
[----:B------:R-:W-:Y:S02]  /*f020*/  LOP3.LUT P6, RZ, R16, 0x10, RZ, 0xc0, !PT ;  /* 0x0000001010ff7812 */ /* 0x000fe400078cc0ff */
[----:B------:R-:W-:Y:S01]  /*f030*/  LEA R21, R21, UR37, 0x1 ;  /* 0x0000002515157c11 */ /* 0x000fe2000f8e08ff */
[----:B------:R-:W4:Y:S01]  /*f040*/  SHFL.IDX PT, R2, R10, 0x1, 0x181f ;  /* 0x00381f000a027f89 */ /* 0x000f2200000e0000 */
[----:B------:R-:W-:-:S09]  /*f050*/  LOP3.LUT R17, R17, 0xf7ffffff, RZ, 0xc0, !PT ;  /* 0xf7ffffff11117812 */ /* 0x000fd200078ec0ff */
[----:B------:R-:W-:Y:S02]  /*f060*/  @P6 LOP3.LUT R17, R17, 0x8000000, RZ, 0xfc, !PT ;  /* 0x0800000011116812 */ /* 0x000fe400078efcff */
[-C--:B-1----:R-:W-:Y:S02]  /*f070*/  IADD3 R4, P0, R14, R0.reuse, RZ ;  /* 0x000000000e047210 */ /* 0x082fe40007f1e0ff */
[----:B------:R-:W1:Y:S03]  /*f080*/  SHFL.IDX PT, R14, R10, 0x2, 0x181f ;  /* 0x00581f000a0e7f89 */ /* 0x000e6600000e0000 */
[----:B--2---:R-:W-:Y:S02]  /*f090*/  IMAD.X R5, RZ, RZ, R3, P0 ;  /* 0x000000ffff057224 */ /* 0x004fe400000e0603 */
[----:B------:R-:W2:Y:S01]  /*f0a0*/  SHFL.IDX PT, R3, R20, 0x1, 0x181f ;  /* 0x00381f0014037f89 */ /* 0x000ea200000e0000 */
[----:B----4-:R-:W-:-:S03]  /*f0b0*/  IADD3 R6, P0, R2, R0, RZ ;  /* 0x0000000002067210 */ /* 0x010fc60007f1e0ff */
[----:B------:R4:W-:Y:S01]  /*f0c0*/  LDGSTS.E.BYPASS.LTC128B.128 [R21+0x400], desc[UR42][R4.64], !P1 ;  /* 0x0040000004157fae */ /* 0x0009e2000c901d6a */
[----:B------:R-:W-:-:S03]  /*f0d0*/  ISETP.NE.U32.AND P1, PT, R30, RZ, PT ;  /* 0x000000ff1e00720c */ /* 0x000fc60003f25070 */
[----:B------:R4:W-:Y:S04]  /*f0e0*/  LDGSTS.E.BYPASS.LTC128B.128 [R21+0x2400], desc[UR42][R4.64+0x80], !P2 ;  /* 0x0240008004157fae */ /* 0x0009e8000d101d6a */
[----:B------:R4:W-:Y:S01]  /*f0f0*/  LDGSTS.E.BYPASS.LTC128B.128 [R21+0x4400], desc[UR42][R4.64+0x100], !P6 ;  /* 0x0440010004157fae */ /* 0x0009e2000f101d6a */
[----:B------:R-:W-:-:S03]  /*f100*/  LOP3.LUT P6, RZ, R16, 0x200, RZ, 0xc0, !PT ;  /* 0x0000020010ff7812 */ /* 0x000fc600078cc0ff */
[----:B------:R4:W-:Y:S01]  /*f110*/  LDGSTS.E.BYPASS.LTC128B.128 [R21+0x6400], desc[UR42][R4.64+0x180], !P5 ;  /* 0x0640018004157fae */ /* 0x0009e2000e901d6a */
[----:B-1----:R-:W-:-:S03]  /*f120*/  IADD3 R2, P2, R14, R0, RZ ;  /* 0x000000000e027210 */ /* 0x002fc60007f5e0ff */
[----:B------:R4:W-:Y:S01]  /*f130*/  LDGSTS.E.BYPASS.LTC128B.128 [R21+0x8400], desc[UR42][R4.64+0x200], !P4 ;  /* 0x0840020004157fae */ /* 0x0009e2000e101d6a */
[----:B--2---:R-:W-:Y:S01]  /*f140*/  IMAD.X R7, RZ, RZ, R3, P0 ;  /* 0x000000ffff077224 */ /* 0x004fe200000e0603 */
[----:B------:R-:W-:Y:S02]  /*f150*/  ISETP.NE.U32.AND P0, PT, R31, RZ, PT ;  /* 0x000000ff1f00720c */ /* 0x000fe40003f05070 */
[----:B------:R-:W1:Y:S04]  /*f160*/  SHFL.IDX PT, R3, R20, 0x2, 0x181f ;  /* 0x00581f0014037f89 */ /* 0x000e6800000e0000 */
[----:B------:R4:W-:Y:S04]  /*f170*/  LDGSTS.E.BYPASS.LTC128B.128 [R21+0xa400], desc[UR42][R4.64+0x280], !P3 ;  /* 0x0a40028004157fae */ /* 0x0009e8000d901d6a */
[----:B------:R4:W2:Y:S04]  /*f180*/  SHFL.IDX PT, R14, R10, 0x3, 0x181f ;  /* 0x00781f000a0e7f89 */ /* 0x0008a800000e0000 */
[----:B------:R4:W-:Y:S04]  /*f190*/  LDGSTS.E.BYPASS.LTC128B.128 [R21+0xc400], desc[UR42][R4.64+0x300], P0 ;  /* 0x0c40030004157fae */ /* 0x0009e80008101d6a */
[----:B------:R4:W-:Y:S04]  /*f1a0*/  LDGSTS.E.BYPASS.LTC128B.128 [R21+0xe400], desc[UR42][R4.64+0x380], P1 ;  /* 0x0e40038004157fae */ /* 0x0009e80008901d6a */
[----:B------:R4:W-:Y:S01]  /*f1b0*/  LDGSTS.E.BYPASS.LTC128B.128 [R21+0xc00], desc[UR42][R6.64], !P6 ;  /* 0x00c0000006157fae */ /* 0x0009e2000f101d6a */
[----:B------:R-:W-:-:S02]  /*f1c0*/  LOP3.LUT P6, RZ, R17, 0x8000000, RZ, 0xc0, !PT ;  /* 0x0800000011ff7812 */ /* 0x000fc400078cc0ff */
[----:B------:R-:W-:Y:S01]  /*f1d0*/  LOP3.LUT R17, R17, 0xfbffffff, RZ, 0xc0, !PT ;  /* 0xfbffffff11117812 */ /* 0x000fe200078ec0ff */
[----:B-1----:R-:W-:Y:S01]  /*f1e0*/  IMAD.X R3, RZ, RZ, R3, P2 ;  /* 0x000000ffff037224 */ /* 0x002fe200010e0603 */
[----:B------:R-:W-:Y:S01]  /*f1f0*/  LOP3.LUT P2, RZ, R16, 0x20, RZ, 0xc0, !PT ;  /* 0x0000002010ff7812 */ /* 0x000fe2000784c0ff */
[----:B------:R-:W1:-:S12]  /*f200*/  SHFL.IDX PT, R20, R20, 0x3, 0x181f ;  /* 0x00781f0014147f89 */ /* 0x000e5800000e0000 */
[----:B------:R4:W-:Y:S01]  /*f210*/  LDGSTS.E.BYPASS.LTC128B.128 [R21+0x2c00], desc[UR42][R6.64+0x80], !P2 ;  /* 0x02c0008006157fae */ /* 0x0009e2000d101d6a */
[----:B------:R-:W-:Y:S02]  /*f220*/  @P2 LOP3.LUT R17, R17, 0x4000000, RZ, 0xfc, !PT ;  /* 0x0400000011112812 */ /* 0x000fe400078efcff */
[----:B------:R-:W-:Y:S01]  /*f230*/  LOP3.LUT P2, RZ, R16, 0x200, RZ, 0xc0, !PT ;  /* 0x0000020010ff7812 */ /* 0x000fe2000784c0ff */
[----:B------:R4:W-:Y:S04]  /*f240*/  LDGSTS.E.BYPASS.LTC128B.128 [R21+0x4c00], desc[UR42][R6.64+0x100], !P6 ;  /* 0x04c0010006157fae */ /* 0x0009e8000f101d6a */
[----:B------:R4:W-:Y:S04]  /*f250*/  LDGSTS.E.BYPASS.LTC128B.128 [R21+0x6c00], desc[UR42][R6.64+0x180], !P5 ;  /* 0x06c0018006157fae */ /* 0x0009e8000e901d6a */
[----:B------:R4:W-:Y:S04]  /*f260*/  LDGSTS.E.BYPASS.LTC128B.128 [R21+0x8c00], desc[UR42][R6.64+0x200], !P4 ;  /* 0x08c0020006157fae */ /* 0x0009e8000e101d6a */
[----:B------:R4:W-:Y:S04]  /*f270*/  LDGSTS.E.BYPASS.LTC128B.128 [R21+0xac00], desc[UR42][R6.64+0x280], !P3 ;  /* 0x0ac0028006157fae */ /* 0x0009e8000d901d6a */
[----:B------:R4:W-:Y:S04]  /*f280*/  LDGSTS.E.BYPASS.LTC128B.128 [R21+0xcc00], desc[UR42][R6.64+0x300], P0 ;  /* 0x0cc0030006157fae */ /* 0x0009e80008101d6a */
[----:B------:R4:W-:Y:S04]  /*f290*/  LDGSTS.E.BYPASS.LTC128B.128 [R21+0xec00], desc[UR42][R6.64+0x380], P1 ;  /* 0x0ec0038006157fae */ /* 0x0009e80008901d6a */
[----:B------:R4:W-:Y:S01]  /*f2a0*/  LDGSTS.E.BYPASS.LTC128B.128 [R21+0x1400], desc[UR42][R2.64], !P2 ;  /* 0x0140000002157fae */ /* 0x0009e2000d101d6a */
[----:B------:R-:W-:-:S13]  /*f2b0*/  LOP3.LUT P2, RZ, R17, 0x4000000, RZ, 0xc0, !PT ;  /* 0x0400000011ff7812 */ /* 0x000fda000784c0ff */
[----:B------:R4:W-:Y:S04]  /*f2c0*/  LDGSTS.E.BYPASS.LTC128B.128 [R21+0x3400], desc[UR42][R2.64+0x80], !P2 ;  /* 0x0340008002157fae */ /* 0x0009e8000d101d6a */
[----:B------:R4:W-:Y:S04]  /*f2d0*/  LDGSTS.E.BYPASS.LTC128B.128 [R21+0x5400], desc[UR42][R2.64+0x100], !P6 ;  /* 0x0540010002157fae */ /* 0x0009e8000f101d6a */
[----:B------:R4:W-:Y:S04]  /*f2e0*/  LDGSTS.E.BYPASS.LTC128B.128 [R21+0x7400], desc[UR42][R2.64+0x180], !P5 ;  /* 0x0740018002157fae */ /* 0x0009e8000e901d6a */
[----:B------:R4:W-:Y:S04]  /*f2f0*/  LDGSTS.E.BYPASS.LTC128B.128 [R21+0x9400], desc[UR42][R2.64+0x200], !P4 ;  /* 0x0940020002157fae */ /* 0x0009e8000e101d6a */
[----:B------:R4:W-:Y:S04]  /*f300*/  LDGSTS.E.BYPASS.LTC128B.128 [R21+0xb400], desc[UR42][R2.64+0x280], !P3 ;  /* 0x0b40028002157fae */ /* 0x0009e8000d901d6a */
[----:B------:R4:W-:Y:S04]  /*f310*/  LDGSTS.E.BYPASS.LTC128B.128 [R21+0xd400], desc[UR42][R2.64+0x300], P0 ;  /* 0x0d40030002157fae */ /* 0x0009e80008101d6a */
[----:B-12---:R4:W-:Y:S02]  /*f320*/  LDGSTS.E.BYPASS.LTC128B.128 [R21+0xf400], desc[UR42][R2.64+0x380], P1 ;  /* 0x0f40038002157fae */ /* 0x0069e40008901d6a */
.L_x_331:
[----:B----4-:R-:W-:Y:S02]  /*f330*/  P2R R4, PR, RZ, 0x2 ;  /* 0x00000002ff047803 */ /* 0x010fe40000000000 */
        /* <DEDUP_REMOVED lines=19> */
.L_x_246:
[----:B------:R-:W-:Y:S02]  /*f470*/  PLOP3.LUT P1, PT, P1, P0, PT, 0xa2, 0x0 ;  /* 0x000000000000781c */ /* 0x000fe40000f21472 */
[----:B------:R-:W-:-:S08]  /*f480*/  @P0 R2UR P1, UR4, R8 ;  /* 0x00000000080402ca */ /* 0x000fd00000020000 */
[----:B------:R-:W-:-:S05]  /*f490*/  @P0 PLOP3.LUT P0, PT, P1, PT, PT, 0x80, 0x0 ;  /* 0x000000000000081c */ /* 0x000fca0000f0f070 */
[----:B------:R-:W-:Y:S01]  /*f4a0*/  @!P1 SYNCS.ARRIVE.TRANS64.RED.A0T1 RZ, [UR4+0x38850], RZ ;  /* 0x038850ffffff99a7 */ /* 0x000fe20008200404 */
[----:B------:R-:W-:Y:S07]  /*f4b0*/  @!P1 ARRIVES.LDGSTSBAR.64.TRANSCNT [UR4+0x38850] ;  /* 0x03885000ff0099b0 */ /* 0x000fee0008000a84 */
[----:B------:R-:W-:Y:S05]  /*f4c0*/  @P0 BRA.U.ANY `(.L_x_246) ;  /* 0xfffffffd00e80947 */ /* 0x000fea000393ffff */
[----:B------:R-:W-:Y:S01]  /*f4d0*/  NOP ;  /* 0x0000000000007918 */ /* 0x000fe20000000000 */
[----:B-1----:R-:W-:-:S04]  /*f4e0*/  LOP3.LUT R2, R37, 0x2, RZ, 0xfc, !PT ;  /* 0x0000000225027812 */ /* 0x002fc800078efcff */
[----:B------:R-:W-:-:S13]  /*f4f0*/  ISETP.NE.AND P2, PT, R2, 0x3, PT ;  /* 0x000000030200780c */ /* 0x000fda0003f45270 */
[----:B------:R-:W-:Y:S05]  /*f500*/  @!P2 BRA `(.L_x_247) ;  /* 0x000000000004a947 */ /* 0x000fea0003800000 */
[----:B------:R-:W-:Y:S01]  /*f510*/  BPT.TRAP 0x1 ;  /* 0x000000040000795c */ /* 0x000fe20000300000 */
.L_x_247:
[----:B------:R-:W-:Y:S01]  /*f520*/  IADD3 R18, R18, 0x1, RZ ;  /* 0x0000000112127810 */ /* 0x000fe20007ffe0ff */
[----:B------:R1:W-:Y:S03]  /*f530*/  SYNCS.ARRIVE.TRANS64.A1T0 RZ, [R8+URZ+0x38850], RZ ;  /* 0x038850ff08ff79a7 */ /* 0x0003e6000810003f */
[----:B------:R-:W-:-:S04]  /*f540*/  ISETP.NE.AND P0, PT, R18, 0x2, PT ;  /* 0x000000021200780c */ /* 0x000fc80003f05270 */
[----:B------:R-:W-:Y:S02]  /*f550*/  SEL R18, R18, RZ, P0 ;  /* 0x000000ff12127207 */ /* 0x000fe40000000000 */
[----:B------:R-:W-:Y:S02]  /*f560*/  SEL R2, RZ, 0x1, P0 ;  /* 0x00000001ff027807 */ /* 0x000fe40000000000 */
[----:B------:R-:W-:Y:S02]  /*f570*/  ISETP.GT.AND P0, PT, R9, RZ, PT ;  /* 0x000000ff0900720c */ /* 0x000fe40003f04270 */
[----:B------:R-:W-:Y:S01]  /*f580*/  LOP3.LUT R23, R23, R2, RZ, 0x3c, !PT ;  /* 0x0000000217177212 */ /* 0x000fe200078e3cff */
[----:B------:R-:W-:-:S04]  /*f590*/  VIADD R2, R9, 0xffffffff ;  /* 0xffffffff09027836 */ /* 0x000fc80000000000 */
[----:B------:R-:W-:-:S06]  /*f5a0*/  IMAD.MOV.U32 R9, RZ, RZ, R2 ;  /* 0x000000ffff097224 */ /* 0x000fcc00078e0002 */
[----:B-1----:R-:W-:Y:S05]  /*f5b0*/  @P0 BRA `(.L_x_248) ;  /* 0xfffffff000880947 */ /* 0x002fea000383ffff */
[----:B------:R-:W-:Y:S05]  /*f5c0*/  BSYNC B0 ;  /* 0x0000000000007941 */ /* 0x000fea0003800000 */
.L_x_235:
[----:B------:R-:W2:Y:S01]  /*f5d0*/  LDL.LU R2, [R1+0xc] ;  /* 0x00000c0001027983 */ /* 0x000ea20000300800 */
[----:B------:R-:W-:-:S03]  /*f5e0*/  ULDC UR4, c[0x0][0xd34] ;  /* 0x00034d0000047ab9 */ /* 0x000fc60000000800 */
[----:B------:R-:W4:Y:S01]  /*f5f0*/  LDL.LU R0, [R1+0x1c] ;  /* 0x00001c0001007983 */ /* 0x000f220000300800 */
[----:B--2---:R-:W-:Y:S02]  /*f600*/  VIADD R2, R2, UR38 ;  /* 0x0000002602027c36 */ /* 0x004fe40008000000 */
[----:B----4-:R-:W-:-:S03]  /*f610*/  VIADD R0, R0, 0x1 ;  /* 0x0000000100007836 */ /* 0x010fc60000000000 */
[----:B------:R1:W-:Y:S01]  /*f620*/  STL [R1+0xc], R2 ;  /* 0x00000c0201007387 */ /* 0x0003e20000100800 */
[----:B------:R-:W-:-:S03]  /*f630*/  ISETP.GE.AND P0, PT, R2, UR4, PT ;  /* 0x0000000402007c0c */ /* 0x000fc6000bf06270 */
[----:B------:R1:W-:Y:S10]  /*f640*/  STL [R1+0x1c], R0 ;  /* 0x00001c0001007387 */ /* 0x0003f40000100800 */
[----:B-1----:R-:W-:Y:S05]  /*f650*/  @!P0 BRA `(.L_x_249) ;  /* 0xffffffc4007c8947 */ /* 0x002fea000383ffff */
[----:B------:R-:W-:-:S07]  /*f660*/  LOP3.LUT R0, R0, 0x1, RZ, 0xc, !PT ;  /* 0x0000000100007812 */ /* 0x000fce00078e0cff */
.L_x_212:
[----:B------:R-:W1:Y:S01]  /*f670*/  S2R R3, SR_CgaCtaId ;  /* 0x0000000000037919 */ /* 0x000e620000008800 */
[----:B------:R-:W-:Y:S01]  /*f680*/  MOV R2, 0x400 ;  /* 0x0000040000027802 */ /* 0x000fe20000000f00 */
[----:B------:R-:W-:Y:S01]  /*f690*/  BSSY B0, `(.L_x_250) ;  /* 0x0000005000007945 */ /* 0x000fe20003800000 */
[----:B------:R-:W-:Y:S02]  /*f6a0*/  SHF.L.U32 R0, R0, 0x1f, RZ ;  /* 0x0000001f00007819 */ /* 0x000fe400000006ff */
[----:B-1----:R-:W-:-:S04]  /*f6b0*/  LEA R5, R3, R2, 0x18 ;  /* 0x0000000203057211 */ /* 0x002fc800078ec0ff */
[----:B------:R-:W1:Y:S02]  /*f6c0*/  SYNCS.PHASECHK.TRANS64.TRYWAIT P0, [R5+URZ+0x38820], R0 ;  /* 0x03882000050075a7 */ /* 0x000e64000800017f */
[----:B-1----:R-:W-:Y:S05]  /*f6d0*/  @!P0 BRA `(.L_x_251) ;  /* 0x0000002c00488947 */ /* 0x002fea0003800000 */
.L_x_332:
[----:B------:R-:W-:Y:S05]  /*f6e0*/  BSYNC B0 ;  /* 0x0000000000007941 */ /* 0x000fea0003800000 */
.L_x_250:
[----:B------:R-:W-:-:S03]  /*f6f0*/  UMOV UR4, 0xffffffff ;  /* 0xffffffff00047882 */ /* 0x000fc60000000000 */
[----:B------:R-:W-:Y:S05]  /*f700*/  BRA.DIV UR4, `(.L_x_252) ;  /* 0x0000002e04507947 */ /* 0x000fea000b800000 */
[----:B-1----:R-:W1:Y:S02]  /*f710*/  S2R R0, SR_TID.X ;  /* 0x0000000000007919 */ /* 0x002e640000002100 */
[----:B-1----:R-:W-:-:S04]  /*f720*/  SHF.R.U32.HI R0, RZ, 0x5, R0 ;  /* 0x00000005ff007819 */ /* 0x002fc80000011600 */
[----:B------:R-:W-:-:S05]  /*f730*/  LOP3.LUT R0, R0, 0x3, RZ, 0xc0, !PT ;  /* 0x0000000300007812 */ /* 0x000fca00078ec0ff */
[----:B------:R1:W2:Y:S02]  /*f740*/  SHFL.IDX PT, R14, R0, RZ, 0x1f ;  /* 0x00001fff000e7589 */ /* 0x0002a400000e0000 */
.L_x_335:
[----:B--2---:R-:W-:Y:S01]  /*f750*/  ISETP.NE.AND P0, PT, R14, RZ, PT ;  /* 0x000000ff0e00720c */ /* 0x004fe20003f05270 */
[----:B------:R-:W-:-:S12]  /*f760*/  BSSY B0, `(.L_x_253) ;  /* 0x0000023000007945 */ /* 0x000fd80003800000 */
[----:B------:R-:W-:Y:S05]  /*f770*/  @P0 BRA `(.L_x_254) ;  /* 0x0000000000840947 */ /* 0x000fea0003800000 */
[----:B------:R-:W-:-:S03]  /*f780*/  UMOV UR4, 0xffffffff ;  /* 0xffffffff00047882 */ /* 0x000fc60000000000 */
[----:B------:R-:W-:Y:S05]  /*f790*/  BRA.DIV UR4, `(.L_x_255) ;  /* 0x0000002e04607947 */ /* 0x000fea000b800000 */
[----:B------:R-:W-:-:S13]  /*f7a0*/  ELECT P6, URZ, PT ;  /* 0x00000000003f782f */ /* 0x000fda00038c0000 */
.L_x_338:
[----:B------:R-:W-:Y:S05]  /*f7b0*/  @!P6 BRA `(.L_x_254) ;  /* 0x000000000074e947 */ /* 0x000fea0003800000 */
[----:B------:R-:W-:-:S04]  /*f7c0*/  LOP3.LUT R37, R37, 0x2, RZ, 0xfc, !PT ;  /* 0x0000000225257812 */ /* 0x000fc800078efcff */
[----:B------:R-:W-:-:S13]  /*f7d0*/  ISETP.NE.AND P0, PT, R37, 0x3, PT ;  /* 0x000000032500780c */ /* 0x000fda0003f05270 */
[----:B------:R-:W-:Y:S05]  /*f7e0*/  @!P0 BRA `(.L_x_256) ;  /* 0x0000000000048947 */ /* 0x000fea0003800000 */
[----:B------:R-:W-:Y:S01]  /*f7f0*/  BPT.TRAP 0x1 ;  /* 0x000000040000795c */ /* 0x000fe20000300000 */
.L_x_256:
[C---:B------:R-:W-:Y:S01]  /*f800*/  IMAD R3, R18.reuse, 0x8, R5 ;  /* 0x0000000812037824 */ /* 0x040fe200078e0205 */
[----:B------:R-:W-:Y:S01]  /*f810*/  SHF.L.U32 R2, R23, 0x1f, RZ ;  /* 0x0000001f17027819 */ /* 0x000fe200000006ff */
[----:B------:R-:W-:-:S03]  /*f820*/  VIADD R18, R18, 0x1 ;  /* 0x0000000112127836 */ /* 0x000fc60000000000 */
[----:B------:R-:W2:Y:S02]  /*f830*/  SYNCS.PHASECHK.TRANS64.TRYWAIT P1, [R3+URZ+0x38840], R2 ;  /* 0x03884002030075a7 */ /* 0x000ea4000802017f */
[----:B------:R-:W-:-:S04]  /*f840*/  ISETP.NE.AND P2, PT, R18, 0x2, PT ;  /* 0x000000021200780c */ /* 0x000fc80003f45270 */
[----:B-1----:R-:W-:Y:S01]  /*f850*/  SEL R0, RZ, 0x1, P2 ;  /* 0x00000001ff007807 */ /* 0x002fe20001000000 */
[----:B--2---:R-:W-:Y:S08]  /*f860*/  @!P1 BRA `(.L_x_257) ;  /* 0x0000002c004c9947 */ /* 0x004ff00003800000 */
.L_x_339:
[----:B------:R-:W-:Y:S02]  /*f870*/  SEL R18, R18, RZ, P2 ;  /* 0x000000ff12127207 */ /* 0x000fe40001000000 */
[----:B------:R-:W-:Y:S01]  /*f880*/  LOP3.LUT R0, R23, R0, RZ, 0x3c, !PT ;  /* 0x0000000017007212 */ /* 0x000fe200078e3cff */
[----:B------:R-:W-:Y:S06]  /*f890*/  @!P0 BRA `(.L_x_258) ;  /* 0x0000000000048947 */ /* 0x000fec0003800000 */
[----:B------:R-:W-:Y:S01]  /*f8a0*/  BPT.TRAP 0x1 ;  /* 0x000000040000795c */ /* 0x000fe20000300000 */
.L_x_258:
[----:B------:R-:W-:Y:S01]  /*f8b0*/  IMAD R5, R18, 0x8, R5 ;  /* 0x0000000812057824 */ /* 0x000fe200078e0205 */
[----:B------:R-:W-:-:S04]  /*f8c0*/  SHF.L.U32 R0, R0, 0x1f, RZ ;  /* 0x0000001f00007819 */ /* 0x000fc800000006ff */
[----:B------:R-:W2:Y:S02]  /*f8d0*/  SYNCS.PHASECHK.TRANS64.TRYWAIT P1, [R5+URZ+0x38840], R0 ;  /* 0x03884000050075a7 */ /* 0x000ea4000802017f */
[----:B--2---:R-:W-:Y:S05]  /*f8e0*/  @!P1 BRA `(.L_x_259) ;  /* 0x0000002c00409947 */ /* 0x004fea0003800000 */
.L_x_340:
[----:B------:R-:W-:Y:S05]  /*f8f0*/  @!P0 BRA `(.L_x_260) ;  /* 0x0000000000048947 */ /* 0x000fea0003800000 */
[----:B------:R-:W-:Y:S01]  /*f900*/  BPT.TRAP 0x1 ;  /* 0x000000040000795c */ /* 0x000fe20000300000 */
.L_x_260:
[----:B------:R-:W4:Y:S02]  /*f910*/  SYNCS.PHASECHK.TRANS64.TRYWAIT P1, [R3+URZ+0x38860], R2 ;  /* 0x03886002030075a7 */ /* 0x000f24000802017f */
[----:B----4-:R-:W-:Y:S05]  /*f920*/  @!P1 BRA `(.L_x_261) ;  /* 0x0000002c00449947 */ /* 0x010fea0003800000 */
.L_x_341:
[----:B------:R-:W-:Y:S05]  /*f930*/  @!P0 BRA `(.L_x_262) ;  /* 0x0000000000048947 */ /* 0x000fea0003800000 */
[----:B------:R-:W-:Y:S01]  /*f940*/  BPT.TRAP 0x1 ;  /* 0x000000040000795c */ /* 0x000fe20000300000 */
.L_x_262:
[----:B------:R0:W0:Y:S02]  /*f950*/  SYNCS.PHASECHK.TRANS64.TRYWAIT P0, [R5+URZ+0x38860], R0 ;  /* 0x03886000050075a7 */ /* 0x000024000800017f */
[----:B0-----:R-:W-:Y:S05]  /*f960*/  @!P0 NANOSLEEP.SYNCS 0x989680 ;  /* 0x009896800000895d */ /* 0x001fea0003900000 */
[----:B------:R-:W0:Y:S02]  /*f970*/  @!P0 SYNCS.PHASECHK.TRANS64 P0, [R5+URZ+0x38860], R0 ;  /* 0x03886000050085a7 */ /* 0x000e24000800007f */
[----:B0-----:R-:W-:Y:S05]  /*f980*/  @!P0 BRA `(.L_x_262) ;  /* 0xfffffffc00f08947 */ /* 0x001fea000383ffff */
.L_x_254:
[----:B------:R-:W-:Y:S05]  /*f990*/  BSYNC B0 ;  /* 0x0000000000007941 */ /* 0x000fea0003800000 */
.L_x_253:
[----:B------:R-:W-:Y:S05]  /*f9a0*/  EXIT ;  /* 0x000000000000794d */ /* 0x000fea0003800000 */
.L_x_182:
[----:B0-----:R-:W-:-:S04]  /*f9b0*/  IMAD.U32 R3, RZ, RZ, UR38 ;  /* 0x00000026ff037e24 */ /* 0x001fc8000f8e00ff */
[----:B------:R0:W1:Y:S03]  /*f9c0*/  SYNCS.PHASECHK.TRANS64.TRYWAIT P1, [R3+URZ+0x38800], R4 ;  /* 0x03880004030075a7 */ /* 0x000066000802017f */
[----:B-1----:R-:W-:Y:S05]  /*f9d0*/  @!P1 NANOSLEEP.SYNCS 0x989680 ;  /* 0x009896800000995d */ /* 0x002fea0003900000 */
[----:B------:R-:W1:Y:S02]  /*f9e0*/  @!P1 SYNCS.PHASECHK.TRANS64 P1, [R3+URZ+0x38800], R4 ;  /* 0x03880004030095a7 */ /* 0x000e64000802007f */
[----:B-1----:R-:W-:Y:S05]  /*f9f0*/  @!P1 BRA `(.L_x_182) ;  /* 0xfffffffc00ec9947 */ /* 0x002fea000383ffff */
[----:B------:R-:W-:Y:S05]  /*fa00*/  BRA `(.L_x_263) ;  /* 0xffffff3000207947 */ /* 0x000fea000383ffff */
.L_x_186:
[----:B-1----:R1:W2:Y:S02]  /*fa10*/  SYNCS.PHASECHK.TRANS64.TRYWAIT P1, [R3+URZ+0x38830], R6 ;  /* 0x03883006030075a7 */ /* 0x0022a4000802017f */
[----:B--2---:R-:W-:Y:S05]  /*fa20*/  @!P1 NANOSLEEP.SYNCS 0x989680 ;  /* 0x009896800000995d */ /* 0x004fea0003900000 */
[----:B------:R-:W2:Y:S02]  /*fa30*/  @!P1 SYNCS.PHASECHK.TRANS64 P1, [R3+URZ+0x38830], R6 ;  /* 0x03883006030095a7 */ /* 0x000ea4000802007f */
[----:B--2---:R-:W-:Y:S05]  /*fa40*/  @!P1 BRA `(.L_x_186) ;  /* 0xfffffffc00f09947 */ /* 0x004fea000383ffff */
[----:B------:R-:W-:Y:S05]  /*fa50*/  BRA `(.L_x_185) ;  /* 0xffffff3000387947 */ /* 0x000fea000383ffff */
.L_x_187:
[----:B--2---:R-:W-:-:S04]  /*fa60*/  IMAD.U32 R5, RZ, RZ, UR38 ;  /* 0x00000026ff057e24 */ /* 0x004fc8000f8e00ff */
[----:B------:R2:W3:Y:S03]  /*fa70*/  SYNCS.PHASECHK.TRANS64.TRYWAIT P1, [R5+URZ+0x38810], R4 ;  /* 0x03881004050075a7 */ /* 0x0004e6000802017f */
[----:B---3--:R-:W-:Y:S05]  /*fa80*/  @!P1 NANOSLEEP.SYNCS 0x989680 ;  /* 0x009896800000995d */ /* 0x008fea0003900000 */
[----:B------:R-:W3:Y:S02]  /*fa90*/  @!P1 SYNCS.PHASECHK.TRANS64 P1, [R5+URZ+0x38810], R4 ;  /* 0x03881004050095a7 */ /* 0x000ee4000802007f */
[----:B---3--:R-:W-:Y:S05]  /*faa0*/  @!P1 BRA `(.L_x_187) ;  /* 0xfffffffc00ec9947 */ /* 0x008fea000383ffff */
[----:B------:R-:W-:Y:S05]  /*fab0*/  BRA `(.L_x_264) ;  /* 0xffffff3000c07947 */ /* 0x000fea000383ffff */
.L_x_191:
[----:B----4-:R4:W0:Y:S02]  /*fac0*/  SYNCS.PHASECHK.TRANS64.TRYWAIT P1, [R3+URZ+0x38850], R6 ;  /* 0x03885006030075a7 */ /* 0x010824000802017f */
[----:B0-----:R-:W-:Y:S05]  /*fad0*/  @!P1 NANOSLEEP.SYNCS 0x989680 ;  /* 0x009896800000995d */ /* 0x001fea0003900000 */
[----:B------:R-:W0:Y:S02]  /*fae0*/  @!P1 SYNCS.PHASECHK.TRANS64 P1, [R3+URZ+0x38850], R6 ;  /* 0x03885006030095a7 */ /* 0x000e24000802007f */
[----:B0-----:R-:W-:Y:S05]  /*faf0*/  @!P1 BRA `(.L_x_191) ;  /* 0xfffffffc00f09947 */ /* 0x001fea000383ffff */
[----:B------:R-:W-:Y:S05]  /*fb00*/  BRA `(.L_x_190) ;  /* 0xffffff3000cc7947 */ /* 0x000fea000383ffff */
.L_x_198:
[----:B-1----:R-:W-:-:S04]  /*fb10*/  IMAD.U32 R5, RZ, RZ, UR7 ;  /* 0x00000007ff057e24 */ /* 0x002fc8000f8e00ff */
[----:B------:R1:W2:Y:S03]  /*fb20*/  SYNCS.PHASECHK.TRANS64.TRYWAIT P2, [R5+URZ+0x38830], R4 ;  /* 0x03883004050075a7 */ /* 0x0002a6000804017f */
[----:B--2---:R-:W-:Y:S05]  /*fb30*/  @!P2 NANOSLEEP.SYNCS 0x989680 ;  /* 0x009896800000a95d */ /* 0x004fea0003900000 */
[----:B------:R-:W2:Y:S02]  /*fb40*/  @!P2 SYNCS.PHASECHK.TRANS64 P2, [R5+URZ+0x38830], R4 ;  /* 0x038830040500a5a7 */ /* 0x000ea4000804007f */
[----:B--2---:R-:W-:Y:S05]  /*fb50*/  @!P2 BRA `(.L_x_198) ;  /* 0xfffffffc00eca947 */ /* 0x004fea000383ffff */
[----:B------:R-:W-:Y:S05]  /*fb60*/  BRA `(.L_x_197) ;  /* 0xffffff5800587947 */ /* 0x000fea000383ffff */
.L_x_202:
[----:B-1----:R-:W-:-:S04]  /*fb70*/  IMAD.U32 R5, RZ, RZ, UR7 ;  /* 0x00000007ff057e24 */ /* 0x002fc8000f8e00ff */
[----:B------:R1:W3:Y:S03]  /*fb80*/  SYNCS.PHASECHK.TRANS64.TRYWAIT P2, [R5+URZ+0x38850], R4 ;  /* 0x03885004050075a7 */ /* 0x0002e6000804017f */
[----:B---3--:R-:W-:Y:S05]  /*fb90*/  @!P2 NANOSLEEP.SYNCS 0x989680 ;  /* 0x009896800000a95d */ /* 0x008fea0003900000 */
[----:B------:R-:W3:Y:S02]  /*fba0*/  @!P2 SYNCS.PHASECHK.TRANS64 P2, [R5+URZ+0x38850], R4 ;  /* 0x038850040500a5a7 */ /* 0x000ee4000804007f */
[----:B---3--:R-:W-:Y:S05]  /*fbb0*/  @!P2 BRA `(.L_x_202) ;  /* 0xfffffffc00eca947 */ /* 0x008fea000383ffff */
[----:B------:R-:W-:Y:S05]  /*fbc0*/  BRA `(.L_x_201) ;  /* 0xffffff5800d47947 */ /* 0x000fea000383ffff */
.L_x_216:
[----:B------:R-:W0:Y:S01]  /*fbd0*/  S2R R20, SR_TID.X ;  /* 0x0000000000147919 */ /* 0x000e220000002100 */
[----:B------:R-:W-:Y:S01]  /*fbe0*/  BSSY B0, `(.L_x_265) ;  /* 0x000000a000007945 */ /* 0x000fe20003800000 */
[----:B------:R-:W-:Y:S02]  /*fbf0*/  IMAD.MOV.U32 R12, RZ, RZ, RZ ;  /* 0x000000ffff0c7224 */ /* 0x000fe400078e00ff */
[----:B------:R-:W-:Y:S02]  /*fc00*/  IMAD.MOV.U32 R11, RZ, RZ, 0x1f ;  /* 0x0000001fff0b7424 */ /* 0x000fe400078e00ff */
[----:B------:R-:W-:Y:S01]  /*fc10*/  IMAD.MOV.U32 R15, RZ, RZ, -0x1 ;  /* 0xffffffffff0f7424 */ /* 0x000fe200078e00ff */
[----:B0-----:R-:W-:-:S04]  /*fc20*/  SHF.R.U32.HI R20, RZ, 0x5, R20 ;  /* 0x00000005ff147819 */ /* 0x001fc80000011614 */
[----:B------:R-:W-:-:S04]  /*fc30*/  LOP3.LUT R20, R20, 0x3, RZ, 0xc0, !PT ;  /* 0x0000000314147812 */ /* 0x000fc800078ec0ff */
[----:B------:R-:W-:-:S07]  /*fc40*/  MOV R13, R20 ;  /* 0x00000014000d7202 */ /* 0x000fce0000000f00 */
[----:B-1---5:R-:W-:Y:S05]  /*fc50*/  WARPSYNC.COLLECTIVE R15, `(.L_x_266) ;  /* 0x000000000f087348 */ /* 0x022fea0003c00000 */
[----:B------:R0:W2:Y:S02]  /*fc60*/  SHFL.IDX P6, R14, R13, R12, R11 ;  /* 0x0000000c0d0e7389 */ /* 0x0000a400000c000b */
[----:B012--5:R-:W-:Y:S01]  /*fc70*/  ENDCOLLECTIVE ;  /* 0x000000000000791b */ /* 0x027fe20003800000 */
.L_x_266:
[----:B------:R-:W-:Y:S05]  /*fc80*/  BSYNC B0 ;  /* 0x0000000000007941 */ /* 0x000fea0003800000 */
.L_x_265:
[----:B------:R-:W-:Y:S05]  /*fc90*/  BRA `(.L_x_267) ;  /* 0xffffffc400547947 */ /* 0x000fea000383ffff */
.L_x_219:
[----:B0-----:R0:W1:Y:S02]  /*fca0*/  SYNCS.PHASECHK.TRANS64.TRYWAIT P0, [R25+URZ+0x38840], R0 ;  /* 0x03884000190075a7 */ /* 0x001064000800017f */
[----:B-1----:R-:W-:Y:S05]  /*fcb0*/  @!P0 NANOSLEEP.SYNCS 0x989680 ;  /* 0x009896800000895d */ /* 0x002fea0003900000 */
[----:B------:R-:W1:Y:S02]  /*fcc0*/  @!P0 SYNCS.PHASECHK.TRANS64 P0, [R25+URZ+0x38840], R0 ;  /* 0x03884000190085a7 */ /* 0x000e64000800007f */
[----:B-1----:R-:W-:Y:S05]  /*fcd0*/  @!P0 BRA `(.L_x_219) ;  /* 0xfffffffc00f08947 */ /* 0x002fea000383ffff */
[----:B------:R-:W-:Y:S05]  /*fce0*/  BRA `(.L_x_268) ;  /* 0xffffffc400d87947 */ /* 0x000fea000383ffff */
.L_x_220:
[----:B------:R-:W-:Y:S01]  /*fcf0*/  BSSY B0, `(.L_x_269) ;  /* 0x0000008000007945 */ /* 0x000fe20003800000 */
[----:B------:R-:W-:Y:S02]  /*fd00*/  IMAD.MOV.U32 R13, RZ, RZ, R4 ;  /* 0x000000ffff0d7224 */ /* 0x000fe400078e0004 */
[----:B------:R-:W-:Y:S02]  /*fd10*/  IMAD.MOV.U32 R12, RZ, RZ, RZ ;  /* 0x000000ffff0c7224 */ /* 0x000fe400078e00ff */
[----:B------:R-:W-:Y:S02]  /*fd20*/  IMAD.MOV.U32 R11, RZ, RZ, 0x181f ;  /* 0x0000181fff0b7424 */ /* 0x000fe400078e00ff */
[----:B------:R-:W-:-:S07]  /*fd30*/  IMAD.MOV.U32 R15, RZ, RZ, -0x1 ;  /* 0xffffffffff0f7424 */ /* 0x000fce00078e00ff */
[----:B------:R-:W-:Y:S05]  /*fd40*/  WARPSYNC.COLLECTIVE R15, `(.L_x_270) ;  /* 0x000000000f087348 */ /* 0x000fea0003c00000 */
[----:B------:R0:W1:Y:S02]  /*fd50*/  SHFL.IDX P6, R14, R13, R12, R11 ;  /* 0x0000000c0d0e7389 */ /* 0x00006400000c000b */
[----:B01----:R-:W-:Y:S01]  /*fd60*/  ENDCOLLECTIVE ;  /* 0x000000000000791b */ /* 0x003fe20003800000 */
.L_x_270:
[----:B------:R-:W-:Y:S05]  /*fd70*/  BSYNC B0 ;  /* 0x0000000000007941 */ /* 0x000fea0003800000 */
.L_x_269:
[----:B------:R-:W-:Y:S01]  /*fd80*/  IMAD.MOV.U32 R13, RZ, RZ, R0 ;  /* 0x000000ffff0d7224 */ /* 0x000fe200078e0000 */
[----:B------:R-:W-:Y:S01]  /*fd90*/  MOV R15, 0xffffffff ;  /* 0xffffffff000f7802 */ /* 0x000fe20000000f00 */
[----:B------:R-:W-:Y:S01]  /*fda0*/  IMAD.MOV.U32 R12, RZ, RZ, RZ ;  /* 0x000000ffff0c7224 */ /* 0x000fe200078e00ff */
[----:B------:R-:W-:Y:S01]  /*fdb0*/  ISETP.GE.AND P2, PT, R36, 0x1, PT ;  /* 0x000000012400780c */ /* 0x000fe20003f46270 */
[----:B------:R-:W-:Y:S02]  /*fdc0*/  IMAD.MOV.U32 R11, RZ, RZ, 0x181f ;  /* 0x0000181fff0b7424 */ /* 0x000fe400078e00ff */
[----:B------:R-:W-:-:S10]  /*fdd0*/  IMAD.MOV.U32 R2, RZ, RZ, R14 ;  /* 0x000000ffff027224 */ /* 0x000fd400078e000e */
[----:B------:R-:W-:Y:S05]  /*fde0*/  WARPSYNC.COLLECTIVE R15, `(.L_x_271) ;  /* 0x000000000f087348 */ /* 0x000fea0003c00000 */
[----:B------:R0:W1:Y:S02]  /*fdf0*/  SHFL.IDX P6, R14, R13, R12, R11 ;  /* 0x0000000c0d0e7389 */ /* 0x00006400000c000b */
[----:B01----:R-:W-:Y:S01]  /*fe00*/  ENDCOLLECTIVE ;  /* 0x000000000000791b */ /* 0x003fe20003800000 */
.L_x_271:
[----:B------:R-:W-:Y:S01]  /*fe10*/  @P2 LEA R6, R5, UR37, 0x1 ;  /* 0x0000002505062c11 */ /* 0x000fe2000f8e08ff */
[----:B------:R-:W-:Y:S02]  /*fe20*/  IMAD.MOV.U32 R13, RZ, RZ, R4 ;  /* 0x000000ffff0d7224 */ /* 0x000fe400078e0004 */
[----:B------:R-:W-:Y:S02]  /*fe30*/  IMAD.MOV.U32 R12, RZ, RZ, 0x1 ;  /* 0x00000001ff0c7424 */ /* 0x000fe400078e00ff */
[----:B------:R-:W-:-:S07]  /*fe40*/  IMAD.MOV.U32 R3, RZ, RZ, R14 ;  /* 0x000000ffff037224 */ /* 0x000fce00078e000e */
[----:B------:R-:W-:Y:S05]  /*fe50*/  WARPSYNC.COLLECTIVE R15, `(.L_x_272) ;  /* 0x000000000f087348 */ /* 0x000fea0003c00000 */
[----:B------:R0:W1:Y:S02]  /*fe60*/  SHFL.IDX P6, R14, R13, R12, R11 ;  /* 0x0000000c0d0e7389 */ /* 0x00006400000c000b */
[----:B01----:R-:W-:Y:S01]  /*fe70*/  ENDCOLLECTIVE ;  /* 0x000000000000791b */ /* 0x003fe20003800000 */
.L_x_272:
[----:B------:R-:W-:-:S05]  /*fe80*/  @P2 LEA R3, P0, R7, R3, 0x1 ;  /* 0x0000000307032211 */ /* 0x000fca00078008ff */
[----:B------:R-:W-:-:S05]  /*fe90*/  @P2 IMAD.X R2, RZ, RZ, R2, P0 ;  /* 0x000000ffff022224 */ /* 0x000fca00000e0602 */
[----:B------:R-:W-:Y:S01]  /*fea0*/  @P2 LOP3.LUT R3, R3, R2, RZ, 0x3c, !PT ;  /* 0x0000000203032212 */ /* 0x000fe200078e3cff */
[----:B------:R-:W-:-:S03]  /*feb0*/  IMAD.MOV.U32 R13, RZ, RZ, R0 ;  /* 0x000000ffff0d7224 */ /* 0x000fc600078e0000 */
[----:B------:R-:W-:-:S04]  /*fec0*/  @P2 LOP3.LUT R2, R3, R2, RZ, 0x3c, !PT ;  /* 0x0000000203022212 */ /* 0x000fc800078e3cff */
[----:B------:R-:W-:-:S05]  /*fed0*/  @P2 LOP3.LUT R3, R3, R2, RZ, 0x3c, !PT ;  /* 0x0000000203032212 */ /* 0x000fca00078e3cff */
[----:B------:R-:W-:Y:S01]  /*fee0*/  @!PT LDS RZ, [RZ] ;  /* 0x00000000fffff984 */ /* 0x000fe20000000800 */
[----:B------:R-:W-:Y:S01]  /*fef0*/  @!PT LDS RZ, [RZ] ;  /* 0x00000000fffff984 */ /* 0x000fe20000000800 */
[----:B------:R-:W-:Y:S01]  /*ff00*/  @!PT LDS RZ, [RZ] ;  /* 0x00000000fffff984 */ /* 0x000fe20000000800 */
[----:B------:R0:W-:Y:S01]  /*ff10*/  @P2 LDGSTS.E.BYPASS.LTC128B.128 [R6+0x22400], desc[UR42][R2.64], !P1 ;  /* 0x2240000002062fae */ /* 0x0001e2000c901d6a */
[----:B------:R-:W-:Y:S01]  /*ff20*/  ISETP.GE.AND P2, PT, R36, 0x11, PT ;  /* 0x000000112400780c */ /* 0x000fe20003f46270 */
[----:B0-----:R-:W-:-:S12]  /*ff30*/  IMAD.MOV.U32 R2, RZ, RZ, R14 ;  /* 0x000000ffff027224 */ /* 0x001fd800078e000e */
[----:B------:R-:W-:Y:S05]  /*ff40*/  WARPSYNC.COLLECTIVE R15, `(.L_x_273) ;  /* 0x000000000f087348 */ /* 0x000fea0003c00000 */
[----:B------:R0:W1:Y:S02]  /*ff50*/  SHFL.IDX P6, R14, R13, R12, R11 ;  /* 0x0000000c0d0e7389 */ /* 0x00006400000c000b */
[----:B01----:R-:W-:Y:S01]  /*ff60*/  ENDCOLLECTIVE ;  /* 0x000000000000791b */ /* 0x003fe20003800000 */
.L_x_273:
[----:B------:R-:W-:Y:S01]  /*ff70*/  @P2 LEA R6, R5, UR37, 0x1 ;  /* 0x0000002505062c11 */ /* 0x000fe2000f8e08ff */
[----:B------:R-:W-:Y:S02]  /*ff80*/  IMAD.MOV.U32 R13, RZ, RZ, R4 ;  /* 0x000000ffff0d7224 */ /* 0x000fe400078e0004 */
[----:B------:R-:W-:Y:S02]  /*ff90*/  IMAD.MOV.U32 R12, RZ, RZ, 0x2 ;  /* 0x00000002ff0c7424 */ /* 0x000fe400078e00ff */
[----:B------:R-:W-:-:S07]  /*ffa0*/  IMAD.MOV.U32 R3, RZ, RZ, R14 ;  /* 0x000000ffff037224 */ /* 0x000fce00078e000e */
[----:B------:R-:W-:Y:S05]  /*ffb0*/  WARPSYNC.COLLECTIVE R15, `(.L_x_274) ;  /* 0x000000000f087348 */ /* 0x000fea0003c00000 */
[----:B------:R0:W1:Y:S02]  /*ffc0*/  SHFL.IDX P6, R14, R13, R12, R11 ;  /* 0x0000000c0d0e7389 */ /* 0x00006400000c000b */
[----:B01----:R-:W-:Y:S01]  /*ffd0*/  ENDCOLLECTIVE ;  /* 0x000000000000791b */ /* 0x003fe20003800000 */
.L_x_274:
[----:B------:R-:W-:-:S05]  /*ffe0*/  @P2 LEA R3, P0, R7, R3, 0x1 ;  /* 0x0000000307032211 */ /* 0x000fca00078008ff */
[----:B------:R-:W-:-:S05]  /*fff0*/  @P2 IMAD.X R2, RZ, RZ, R2, P0 ;  /* 0x000000ffff022224 */ /* 0x000fca00000e0602 */
[----:B------:R-:W-:Y:S02]  /*10000*/  @P2 LOP3.LUT R3, R3, R2, RZ, 0x3c, !PT ;  /* 0x0000000203032212 */ /* 0x000fe400078e3cff */
[----:B------:R-:W-:Y:S02]  /*10010*/  MOV R13, R0 ;  /* 0x00000000000d7202 */ /* 0x000fe40000000f00 */
        /* <DEDUP_REMOVED lines=11> */
.L_x_275:
[----:B------:R-:W-:Y:S01]  /*100d0*/  @P2 LEA R6, R5, UR37, 0x1 ;  /* 0x0000002505062c11 */ /* 0x000fe2000f8e08ff */
[----:B------:R-:W-:Y:S02]  /*100e0*/  IMAD.MOV.U32 R13, RZ, RZ, R4 ;  /* 0x000000ffff0d7224 */ /* 0x000fe400078e0004 */
[----:B------:R-:W-:Y:S02]  /*100f0*/  IMAD.MOV.U32 R12, RZ, RZ, 0x3 ;  /* 0x00000003ff0c7424 */ /* 0x000fe400078e00ff */
[----:B------:R-:W-:-:S07]  /*10100*/  IMAD.MOV.U32 R3, RZ, RZ, R14 ;  /* 0x000000ffff037224 */ /* 0x000fce00078e000e */
[----:B------:R-:W-:Y:S05]  /*10110*/  WARPSYNC.COLLECTIVE R15, `(.L_x_276) ;  /* 0x000000000f087348 */ /* 0x000fea0003c00000 */
[----:B------:R0:W1:Y:S02]  /*10120*/  SHFL.IDX P6, R14, R13, R12, R11 ;  /* 0x0000000c0d0e7389 */ /* 0x00006400000c000b */
[----:B01----:R-:W-:Y:S01]  /*10130*/  ENDCOLLECTIVE ;  /* 0x000000000000791b */ /* 0x003fe20003800000 */
.L_x_276:
[----:B------:R-:W-:-:S05]  /*10140*/  @P2 LEA R3, P0, R7, R3, 0x1 ;  /* 0x0000000307032211 */ /* 0x000fca00078008ff */
[----:B------:R-:W-:-:S05]  /*10150*/  @P2 IMAD.X R2, RZ, RZ, R2, P0 ;  /* 0x000000ffff022224 */ /* 0x000fca00000e0602 */
[----:B------:R-:W-:Y:S01]  /*10160*/  @P2 LOP3.LUT R3, R3, R2, RZ, 0x3c, !PT ;  /* 0x0000000203032212 */ /* 0x000fe200078e3cff */
[----:B------:R-:W-:-:S03]  /*10170*/  IMAD.MOV.U32 R13, RZ, RZ, R0 ;  /* 0x000000ffff0d7224 */ /* 0x000fc600078e0000 */
[----:B------:R-:W-:-:S04]  /*10180*/  @P2 LOP3.LUT R2, R3, R2, RZ, 0x3c, !PT ;  /* 0x0000000203022212 */ /* 0x000fc800078e3cff */
[----:B------:R-:W-:Y:S01]  /*10190*/  @P2 LOP3.LUT R3, R3, R2, RZ, 0x3c, !PT ;  /* 0x0000000203032212 */ /* 0x000fe200078e3cff */
[----:B------:R-:W-:-:S07]  /*101a0*/  IMAD.MOV.U32 R4, RZ, RZ, R14 ;  /* 0x000000ffff047224 */ /* 0x000fce00078e000e */
[----:B------:R-:W-:Y:S05]  /*101b0*/  WARPSYNC.COLLECTIVE R15, `(.L_x_277) ;  /* 0x000000000f087348 */ /* 0x000fea0003c00000 */
[----:B------:R0:W1:Y:S02]  /*101c0*/  SHFL.IDX P6, R14, R13, R12, R11 ;  /* 0x0000000c0d0e7389 */ /* 0x00006400000c000b */
[----:B01----:R-:W-:Y:S01]  /*101d0*/  ENDCOLLECTIVE ;  /* 0x000000000000791b */ /* 0x003fe20003800000 */
.L_x_277:
[----:B------:R-:W-:Y:S01]  /*101e0*/  @!PT LDS RZ, [RZ] ;  /* 0x00000000fffff984 */ /* 0x000fe20000000800 */
[----:B------:R-:W-:Y:S01]  /*101f0*/  @!PT LDS RZ, [RZ] ;  /* 0x00000000fffff984 */ /* 0x000fe20000000800 */
[----:B------:R-:W-:Y:S01]  /*10200*/  @!PT LDS RZ, [RZ] ;  /* 0x00000000fffff984 */ /* 0x000fe20000000800 */
[----:B------:R0:W-:Y:S01]  /*10210*/  @P2 LDGSTS.E.BYPASS.LTC128B.128 [R6+0x23400], desc[UR42][R2.64], !P1 ;  /* 0x2340000002062fae */ /* 0x0001e2000c901d6a */
[----:B------:R-:W-:Y:S01]  /*10220*/  IMAD.MOV.U32 R0, RZ, RZ, R14 ;  /* 0x000000ffff007224 */ /* 0x000fe200078e000e */
[----:B------:R-:W-:Y:S06]  /*10230*/  BRA `(.L_x_278) ;  /* 0xffffffc400847947 */ /* 0x000fec000383ffff */
.L_x_224:
[----:B------:R-:W-:Y:S01]  /*10240*/  IMAD.MOV.U32 R13, RZ, RZ, R2 ;  /* 0x000000ffff0d7224 */ /* 0x000fe200078e0002 */
[----:B------:R-:W-:Y:S01]  /*10250*/  LOP3.LUT R16, R16, 0xfffffeff, RZ, 0xc0, !PT ;  /* 0xfffffeff10107812 */ /* 0x000fe200078ec0ff */
[----:B------:R-:W-:Y:S02]  /*10260*/  IMAD.MOV.U32 R12, RZ, RZ, RZ ;  /* 0x000000ffff0c7224 */ /* 0x000fe400078e00ff */
[----:B------:R-:W-:Y:S02]  /*10270*/  IMAD.MOV.U32 R11, RZ, RZ, 0x181f ;  /* 0x0000181fff0b7424 */ /* 0x000fe400078e00ff */
[----:B------:R-:W-:Y:S02]  /*10280*/  IMAD.MOV.U32 R15, RZ, RZ, -0x1 ;  /* 0xffffffffff0f7424 */ /* 0x000fe400078e00ff */
[----:B------:R-:W-:-:S07]  /*10290*/  IMAD R5, R5, 0x40, R10 ;  /* 0x0000004005057824 */ /* 0x000fce00078e020a */
[----:B-1----:R-:W-:Y:S05]  /*102a0*/  WARPSYNC.COLLECTIVE R15, `(.L_x_279) ;  /* 0x000000000f087348 */ /* 0x002fea0003c00000 */
[----:B------:R0:W2:Y:S02]  /*102b0*/  SHFL.IDX P6, R14, R13, R12, R11 ;  /* 0x0000000c0d0e7389 */ /* 0x0000a400000c000b */
[----:B012---:R-:W-:Y:S01]  /*102c0*/  ENDCOLLECTIVE ;  /* 0x000000000000791b */ /* 0x007fe20003800000 */
.L_x_279:
[----:B------:R-:W-:Y:S01]  /*102d0*/  ISETP.GE.AND P2, PT, R5, UR36, PT ;  /* 0x0000002405007c0c */ /* 0x000fe2000bf46270 */
[----:B------:R-:W-:-:S12]  /*102e0*/  IMAD.MOV.U32 R13, RZ, RZ, R0 ;  /* 0x000000ffff0d7224 */ /* 0x000fd800078e0000 */
[----:B------:R-:W-:-:S04]  /*102f0*/  @P2 LOP3.LUT R16, R16, 0x100, RZ, 0xfc, !PT ;  /* 0x0000010010102812 */ /* 0x000fc800078efcff */
[----:B------:R-:W-:Y:S02]  /*10300*/  LOP3.LUT R16, R16, 0xffffff7f, RZ, 0xc0, !PT ;  /* 0xffffff7f10107812 */ /* 0x000fe400078ec0ff */
[----:B------:R-:W-:-:S07]  /*10310*/  MOV R3, R14 ;  /* 0x0000000e00037202 */ /* 0x000fce0000000f00 */
[----:B------:R-:W-:Y:S05]  /*10320*/  WARPSYNC.COLLECTIVE R15, `(.L_x_280) ;  /* 0x000000000f087348 */ /* 0x000fea0003c00000 */
[----:B------:R0:W1:Y:S02]  /*10330*/  SHFL.IDX P6, R14, R13, R12, R11 ;  /* 0x0000000c0d0e7389 */ /* 0x00006400000c000b */
[----:B01----:R-:W-:Y:S01]  /*10340*/  ENDCOLLECTIVE ;  /* 0x000000000000791b */ /* 0x003fe20003800000 */
.L_x_280:
[----:B------:R-:W-:Y:S02]  /*10350*/  IMAD.MOV.U32 R13, RZ, RZ, R2 ;  /* 0x000000ffff0d7224 */ /* 0x000fe400078e0002 */
[----:B------:R-:W-:Y:S02]  /*10360*/  IMAD.MOV.U32 R12, RZ, RZ, 0x1 ;  /* 0x00000001ff0c7424 */ /* 0x000fe400078e00ff */
[----:B------:R-:W-:-:S07]  /*10370*/  IMAD.MOV.U32 R4, RZ, RZ, R14 ;  /* 0x000000ffff047224 */ /* 0x000fce00078e000e */
[----:B------:R-:W-:Y:S05]  /*10380*/  WARPSYNC.COLLECTIVE R15, `(.L_x_281) ;  /* 0x000000000f087348 */ /* 0x000fea0003c00000 */
[----:B------:R0:W1:Y:S02]  /*10390*/  SHFL.IDX P6, R14, R13, R12, R11 ;  /* 0x0000000c0d0e7389 */ /* 0x00006400000c000b */
[----:B01----:R-:W-:Y:S01]  /*103a0*/  ENDCOLLECTIVE ;  /* 0x000000000000791b */ /* 0x003fe20003800000 */
.L_x_281:
[----:B------:R-:W-:-:S05]  /*103b0*/  @!P2 LEA R4, P0, R9, R4, 0x1 ;  /* 0x000000040904a211 */ /* 0x000fca00078008ff */
[----:B------:R-:W-:Y:S02]  /*103c0*/  @!P2 IMAD.X R3, RZ, RZ, R3, P0 ;  /* 0x000000ffff03a224 */ /* 0x000fe400000e0603 */
[----:B------:R-:W-:Y:S02]  /*103d0*/  @!P2 IMAD.MOV.U32 R6, RZ, RZ, R4 ;  /* 0x000000ffff06a224 */ /* 0x000fe400078e0004 */
[----:B------:R-:W-:Y:S02]  /*103e0*/  @!P2 IMAD.MOV.U32 R7, RZ, RZ, R3 ;  /* 0x000000ffff07a224 */ /* 0x000fe400078e0003 */
[----:B------:R-:W-:Y:S02]  /*103f0*/  VIADD R3, R5, 0x10 ;  /* 0x0000001005037836 */ /* 0x000fe40000000000 */
[----:B------:R-:W-:Y:S01]  /*10400*/  IMAD.MOV.U32 R13, RZ, RZ, R0 ;  /* 0x000000ffff0d7224 */ /* 0x000fe200078e0000 */
[----:B------:R-:W-:Y:S01]  /*10410*/  @!PT LDS RZ, [RZ] ;  /* 0x00000000fffff984 */ /* 0x000fe20000000800 */
[----:B------:R-:W-:Y:S01]  /*10420*/  @!PT LDS RZ, [RZ] ;  /* 0x00000000fffff984 */ /* 0x000fe20000000800 */
[----:B------:R-:W-:Y:S01]  /*10430*/  @!PT LDS RZ, [RZ] ;  /* 0x00000000fffff984 */ /* 0x000fe20000000800 */
[----:B------:R0:W-:Y:S02]  /*10440*/  @!P2 LDGSTS.E.BYPASS.LTC128B.128 [R8+0x20400], desc[UR42][R6.64], !P1 ;  /* 0x204000000608afae */ /* 0x0001e4000c901d6a */
[----:B------:R-:W-:Y:S01]  /*10450*/  ISETP.GE.AND P2, PT, R3, UR36, PT ;  /* 0x0000002403007c0c */ /* 0x000fe2000bf46270 */
[----:B------:R-:W-:-:S12]  /*10460*/  IMAD.MOV.U32 R3, RZ, RZ, R14 ;  /* 0x000000ffff037224 */ /* 0x000fd800078e000e */
[----:B0-----:R-:W-:Y:S05]  /*10470*/  WARPSYNC.COLLECTIVE R15, `(.L_x_282) ;  /* 0x000000000f087348 */ /* 0x001fea0003c00000 */
[----:B------:R1:W2:Y:S02]  /*10480*/  SHFL.IDX P6, R14, R13, R12, R11 ;  /* 0x0000000c0d0e7389 */ /* 0x0002a400000c000b */
[----:B012---:R-:W-:Y:S01]  /*10490*/  ENDCOLLECTIVE ;  /* 0x000000000000791b */ /* 0x007fe20003800000 */
.L_x_282:
[----:B------:R-:W-:-:S04]  /*104a0*/  @P2 LOP3.LUT R16, R16, 0x80, RZ, 0xfc, !PT ;  /* 0x0000008010102812 */ /* 0x000fc800078efcff */
[----:B------:R-:W-:Y:S01]  /*104b0*/  LOP3.LUT R16, R16, 0xffffffbf, RZ, 0xc0, !PT ;  /* 0xffffffbf10107812 */ /* 0x000fe200078ec0ff */
[----:B------:R-:W-:Y:S02]  /*104c0*/  IMAD.MOV.U32 R13, RZ, RZ, R2 ;  /* 0x000000ffff0d7224 */ /* 0x000fe400078e0002 */
[----:B------:R-:W-:Y:S01]  /*104d0*/  IMAD.MOV.U32 R12, RZ, RZ, 0x2 ;  /* 0x00000002ff0c7424 */ /* 0x000fe200078e00ff */
[----:B------:R-:W-:-:S07]  /*104e0*/  MOV R6, R14 ;  /* 0x0000000e00067202 */ /* 0x000fce0000000f00 */
[----:B------:R-:W-:Y:S05]  /*104f0*/  WARPSYNC.COLLECTIVE R15, `(.L_x_283) ;  /* 0x000000000f087348 */ /* 0x000fea0003c00000 */
[----:B------:R0:W1:Y:S02]  /*10500*/  SHFL.IDX P6, R14, R13, R12, R11 ;  /* 0x0000000c0d0e7389 */ /* 0x00006400000c000b */
[----:B01----:R-:W-:Y:S01]  /*10510*/  ENDCOLLECTIVE ;  /* 0x000000000000791b */ /* 0x003fe20003800000 */
.L_x_283:
[----:B------:R-:W-:-:S05]  /*10520*/  @!P2 LEA R6, P0, R9, R6, 0x1 ;  /* 0x000000060906a211 */ /* 0x000fca00078008ff */
[----:B------:R-:W-:-:S04]  /*10530*/  @!P2 IMAD.X R3, RZ, RZ, R3, P0 ;  /* 0x000000ffff03a224 */ /* 0x000fc800000e0603 */
        /* <DEDUP_REMOVED lines=12> */
.L_x_284:
[----:B------:R-:W-:Y:S02]  /*10600*/  @P2 LOP3.LUT R16, R16, 0x40, RZ, 0xfc, !PT ;  /* 0x0000004010102812 */ /* 0x000fe400078efcff */
[----:B------:R-:W-:Y:S01]  /*10610*/  MOV R13, R2 ;  /* 0x00000002000d7202 */ /* 0x000fe20000000f00 */
[----:B------:R-:W-:Y:S02]  /*10620*/  IMAD.MOV.U32 R12, RZ, RZ, 0x3 ;  /* 0x00000003ff0c7424 */ /* 0x000fe400078e00ff */
[----:B------:R-:W-:-:S07]  /*10630*/  IMAD.MOV.U32 R6, RZ, RZ, R14 ;  /* 0x000000ffff067224 */ /* 0x000fce00078e000e */
[----:B------:R-:W-:Y:S05]  /*10640*/  WARPSYNC.COLLECTIVE R15, `(.L_x_285) ;  /* 0x000000000f087348 */ /* 0x000fea0003c00000 */
[----:B------:R0:W1:Y:S02]  /*10650*/  SHFL.IDX P6, R14, R13, R12, R11 ;  /* 0x0000000c0d0e7389 */ /* 0x00006400000c000b */
[----:B01----:R-:W-:Y:S01]  /*10660*/  ENDCOLLECTIVE ;  /* 0x000000000000791b */ /* 0x003fe20003800000 */
.L_x_285:
[----:B------:R-:W-:-:S05]  /*10670*/  @!P2 LEA R6, P0, R9, R6, 0x1 ;  /* 0x000000060906a211 */ /* 0x000fca00078008ff */
[----:B------:R-:W-:-:S04]  /*10680*/  @!P2 IMAD.X R3, RZ, RZ, R3, P0 ;  /* 0x000000ffff03a224 */ /* 0x000fc800000e0603 */
[----:B------:R-:W-:Y:S02]  /*10690*/  @!P2 IMAD.MOV.U32 R7, RZ, RZ, R3 ;  /* 0x000000ffff07a224 */ /* 0x000fe400078e0003 */
[----:B------:R-:W-:-:S03]  /*106a0*/  IMAD.MOV.U32 R13, RZ, RZ, R0 ;  /* 0x000000ffff0d7224 */ /* 0x000fc600078e0000 */
[----:B------:R-:W-:Y:S01]  /*106b0*/  @!PT LDS RZ, [RZ] ;  /* 0x00000000fffff984 */ /* 0x000fe20000000800 */
[----:B------:R-:W-:Y:S01]  /*106c0*/  @!PT LDS RZ, [RZ] ;  /* 0x00000000fffff984 */ /* 0x000fe20000000800 */
[----:B------:R-:W-:Y:S01]  /*106d0*/  @!PT LDS RZ, [RZ] ;  /* 0x00000000fffff984 */ /* 0x000fe20000000800 */
[----:B------:R0:W-:Y:S01]  /*106e0*/  @!P2 LDGSTS.E.BYPASS.LTC128B.128 [R8+0x21400], desc[UR42][R6.64], !P1 ;  /* 0x214000000608afae */ /* 0x0001e2000c901d6a */
[----:B------:R-:W-:-:S07]  /*106f0*/  IMAD.MOV.U32 R3, RZ, RZ, R14 ;  /* 0x000000ffff037224 */ /* 0x000fce00078e000e */
[----:B0-----:R-:W-:Y:S05]  /*10700*/  WARPSYNC.COLLECTIVE R15, `(.L_x_286) ;  /* 0x000000000f087348 */ /* 0x001fea0003c00000 */
[----:B------:R1:W2:Y:S02]  /*10710*/  SHFL.IDX P6, R14, R13, R12, R11 ;  /* 0x0000000c0d0e7389 */ /* 0x0002a400000c000b */
[----:B012---:R-:W-:Y:S01]  /*10720*/  ENDCOLLECTIVE ;  /* 0x000000000000791b */ /* 0x007fe20003800000 */
.L_x_286:
[----:B------:R-:W-:Y:S01]  /*10730*/  IMAD.MOV.U32 R0, RZ, RZ, R14 ;  /* 0x000000ffff007224 */ /* 0x000fe200078e000e */
[----:B------:R-:W-:Y:S06]  /*10740*/  BRA `(.L_x_287) ;  /* 0xffffffc800547947 */ /* 0x000fec000383ffff */
.L_x_226:
[----:B------:R-:W-:Y:S01]  /*10750*/  BSSY B0, `(.L_x_288) ;  /* 0x0000008000007945 */ /* 0x000fe20003800000 */
[----:B------:R-:W-:Y:S02]  /*10760*/  IMAD.MOV.U32 R13, RZ, RZ, R4 ;  /* 0x000000ffff0d7224 */ /* 0x000fe400078e0004 */
[----:B------:R-:W-:Y:S02]  /*10770*/  IMAD.MOV.U32 R12, RZ, RZ, RZ ;  /* 0x000000ffff0c7224 */ /* 0x000fe400078e00ff */
[----:B------:R-:W-:Y:S02]  /*10780*/  IMAD.MOV.U32 R11, RZ, RZ, 0x181f ;  /* 0x0000181fff0b7424 */ /* 0x000fe400078e00ff */
[----:B------:R-:W-:-:S07]  /*10790*/  IMAD.MOV.U32 R15, RZ, RZ, -0x1 ;  /* 0xffffffffff0f7424 */ /* 0x000fce00078e00ff */
[----:B-1---5:R-:W-:Y:S05]  /*107a0*/  WARPSYNC.COLLECTIVE R15, `(.L_x_289) ;  /* 0x000000000f087348 */ /* 0x022fea0003c00000 */
[----:B------:R0:W2:Y:S02]  /*107b0*/  SHFL.IDX P6, R14, R13, R12, R11 ;  /* 0x0000000c0d0e7389 */ /* 0x0000a400000c000b */
[----:B012--5:R-:W-:Y:S01]  /*107c0*/  ENDCOLLECTIVE ;  /* 0x000000000000791b */ /* 0x027fe20003800000 */
.L_x_289:
[----:B------:R-:W-:Y:S05]  /*107d0*/  BSYNC B0 ;  /* 0x0000000000007941 */ /* 0x000fea0003800000 */
.L_x_288:
[----:B------:R-:W-:Y:S01]  /*107e0*/  IMAD.MOV.U32 R13, RZ, RZ, R0 ;  /* 0x000000ffff0d7224 */ /* 0x000fe200078e0000 */
[----:B------:R-:W-:Y:S01]  /*107f0*/  MOV R12, RZ ;  /* 0x000000ff000c7202 */ /* 0x000fe20000000f00 */
[----:B------:R-:W-:Y:S01]  /*10800*/  IMAD.MOV.U32 R11, RZ, RZ, 0x181f ;  /* 0x0000181fff0b7424 */ /* 0x000fe200078e00ff */
[----:B------:R-:W-:Y:S01]  /*10810*/  LOP3.LUT P1, RZ, R16, 0x100, RZ, 0xc0, !PT ;  /* 0x0000010010ff7812 */ /* 0x000fe2000782c0ff */
[----:B------:R-:W-:Y:S01]  /*10820*/  IMAD.MOV.U32 R15, RZ, RZ, -0x1 ;  /* 0xffffffffff0f7424 */ /* 0x000fe200078e00ff */
[----:B------:R-:W-:Y:S01]  /*10830*/  LOP3.LUT R22, R22, 0xfbffffff, RZ, 0xc0, !PT ;  /* 0xfbffffff16167812 */ /* 0x000fe200078ec0ff */
[----:B------:R-:W-:-:S10]  /*10840*/  IMAD.MOV.U32 R2, RZ, RZ, R14 ;  /* 0x000000ffff027224 */ /* 0x000fd400078e000e */
[----:B------:R-:W-:Y:S05]  /*10850*/  WARPSYNC.COLLECTIVE R15, `(.L_x_290) ;  /* 0x000000000f087348 */ /* 0x000fea0003c00000 */
[----:B------:R0:W1:Y:S02]  /*10860*/  SHFL.IDX P6, R14, R13, R12, R11 ;  /* 0x0000000c0d0e7389 */ /* 0x00006400000c000b */
[----:B01----:R-:W-:Y:S01]  /*10870*/  ENDCOLLECTIVE ;  /* 0x000000000000791b */ /* 0x003fe20003800000 */
.L_x_290:
[----:B------:R-:W-:Y:S01]  /*10880*/  @P5 LOP3.LUT R22, R22, 0x4000000, RZ, 0xfc, !PT ;  /* 0x0400000016165812 */ /* 0x000fe200078efcff */
[----:B------:R-:W-:Y:S02]  /*10890*/  IMAD.MOV.U32 R13, RZ, RZ, R4 ;  /* 0x000000ffff0d7224 */ /* 0x000fe400078e0004 */
[----:B------:R-:W-:Y:S02]  /*108a0*/  IMAD.MOV.U32 R12, RZ, RZ, 0x1 ;  /* 0x00000001ff0c7424 */ /* 0x000fe400078e00ff */
[----:B------:R-:W-:Y:S01]  /*108b0*/  IMAD.MOV.U32 R3, RZ, RZ, R14 ;  /* 0x000000ffff037224 */ /* 0x000fe200078e000e */
[----:B------:R-:W-:-:S04]  /*108c0*/  LOP3.LUT P6, RZ, R16, 0x400000, RZ, 0xc0, !PT ;  /* 0x0040000010ff7812 */ /* 0x000fc800078cc0ff */
[----:B------:R-:W-:-:S05]  /*108d0*/  @!P1 LEA R3, P0, R21, R3, 0x1 ;  /* 0x0000000315039211 */ /* 0x000fca00078008ff */
[----:B------:R-:W-:Y:S01]  /*108e0*/  @!P1 IMAD.X R2, RZ, RZ, R2, P0 ;  /* 0x000000ffff029224 */ /* 0x000fe200000e0602 */
[----:B------:R-:W-:-:S04]  /*108f0*/  LOP3.LUT P0, RZ, R16, 0x800000, RZ, 0xc0, !PT ;  /* 0x0080000010ff7812 */ /* 0x000fc8000780c0ff */
[----:B------:R-:W-:-:S04]  /*10900*/  @!P1 LOP3.LUT R3, R3, R2, RZ, 0x3c, !PT ;  /* 0x0000000203039212 */ /* 0x000fc800078e3cff */
[----:B------:R-:W-:-:S04]  /*10910*/  @!P1 LOP3.LUT R2, R3, R2, RZ, 0x3c, !PT ;  /* 0x0000000203029212 */ /* 0x000fc800078e3cff */
[----:B------:R-:W-:-:S05]  /*10920*/  @!P1 LOP3.LUT R3, R3, R2, RZ, 0x3c, !PT ;  /* 0x0000000203039212 */ /* 0x000fca00078e3cff */
[----:B------:R-:W-:Y:S01]  /*10930*/  @!PT LDS RZ, [RZ] ;  /* 0x00000000fffff984 */ /* 0x000fe20000000800 */
[----:B------:R-:W-:Y:S01]  /*10940*/  @!PT LDS RZ, [RZ] ;  /* 0x00000000fffff984 */ /* 0x000fe20000000800 */
[----:B------:R-:W-:Y:S01]  /*10950*/  @!PT LDS RZ, [RZ] ;  /* 0x00000000fffff984 */ /* 0x000fe20000000800 */
[----:B------:R0:W-:Y:S01]  /*10960*/  @!P1 LDGSTS.E.BYPASS.LTC128B.128 [R20+0x26400], desc[UR42][R2.64], !P0 ;  /* 0x2640000002149fae */ /* 0x0001e2000c101d6a */
[----:B------:R-:W-:-:S03]  /*10970*/  @!P1 ISETP.NE.U32.AND P0, PT, R9, RZ, PT ;  /* 0x000000ff0900920c */ /* 0x000fc60003f05070 */
[----:B------:R0:W-:Y:S10]  /*10980*/  @!P1 LDGSTS.E.BYPASS.LTC128B.128 [R20+0x28400], desc[UR42][R2.64+0x80], !P6 ;  /* 0x2840008002149fae */ /* 0x0001f4000f101d6a */
[----:B0-----:R-:W-:Y:S05]  /*10990*/  WARPSYNC.COLLECTIVE R15, `(.L_x_291) ;  /* 0x000000000f087348 */ /* 0x001fea0003c00000 */
[----:B------:R1:W2:Y:S02]  /*109a0*/  SHFL.IDX P6, R14, R13, R12, R11 ;  /* 0x0000000c0d0e7389 */ /* 0x0002a400000c000b */
[----:B012---:R-:W-:Y:S01]  /*109b0*/  ENDCOLLECTIVE ;  /* 0x000000000000791b */ /* 0x007fe20003800000 */
.L_x_291:
[----:B------:R-:W-:Y:S01]  /*109c0*/  @!PT LDS RZ, [RZ] ;  /* 0x00000000fffff984 */ /* 0x000fe20000000800 */
[----:B------:R-:W-:Y:S01]  /*109d0*/  @!PT LDS RZ, [RZ] ;  /* 0x00000000fffff984 */ /* 0x000fe20000000800 */
[----:B------:R-:W-:Y:S01]  /*109e0*/  @!PT LDS RZ, [RZ] ;  /* 0x00000000fffff984 */ /* 0x000fe20000000800 */
[----:B------:R0:W-:Y:S01]  /*109f0*/  @!P1 LDGSTS.E.BYPASS.LTC128B.128 [R20+0x2a400], desc[UR42][R2.64+0x100], !P5 ;  /* 0x2a40010002149fae */ /* 0x0001e2000e901d6a */
[----:B------:R-:W-:-:S03]  /*10a00*/  LOP3.LUT P5, RZ, R16, 0x800000, RZ, 0xc0, !PT ;  /* 0x0080000010ff7812 */ /* 0x000fc600078ac0ff */
[----:B------:R0:W-:Y:S04]  /*10a10*/  @!P1 LDGSTS.E.BYPASS.LTC128B.128 [R20+0x2c400], desc[UR42][R2.64+0x180], !P4 ;  /* 0x2c40018002149fae */ /* 0x0001e8000e101d6a */
[----:B------:R0:W-:Y:S01]  /*10a20*/  @!P1 LDGSTS.E.BYPASS.LTC128B.128 [R20+0x2e400], desc[UR42][R2.64+0x200], !P3 ;  /* 0x2e40020002149fae */ /* 0x0001e2000d901d6a */
[----:B------:R-:W-:-:S03]  /*10a30*/  IMAD.MOV.U32 R13, RZ, RZ, R0 ;  /* 0x000000ffff0d7224 */ /* 0x000fc600078e0000 */
[----:B------:R0:W-:Y:S04]  /*10a40*/  @!P1 LDGSTS.E.BYPASS.LTC128B.128 [R20+0x30400], desc[UR42][R2.64+0x280], !P2 ;  /* 0x3040028002149fae */ /* 0x0001e8000d101d6a */
[----:B------:R0:W-:Y:S01]  /*10a50*/  @!P1 LDGSTS.E.BYPASS.LTC128B.128 [R20+0x32400], desc[UR42][R2.64+0x300], P0 ;  /* 0x3240030002149fae */ /* 0x0001e20008101d6a */
[----:B------:R-:W-:Y:S01]  /*10a60*/  @!P1 ISETP.NE.U32.AND P0, PT, R8, RZ, PT ;  /* 0x000000ff0800920c */ /* 0x000fe20003f05070 */
[----:B------:R-:W-:-:S12]  /*10a70*/  IMAD.MOV.U32 R5, RZ, RZ, R14 ;  /* 0x000000ffff057224 */ /* 0x000fd800078e000e */
[----:B0-----:R-:W-:Y:S05]  /*10a80*/  WARPSYNC.COLLECTIVE R15, `(.L_x_292) ;  /* 0x000000000f087348 */ /* 0x001fea0003c00000 */
[----:B------:R1:W2:Y:S02]  /*10a90*/  SHFL.IDX P6, R14, R13, R12, R11 ;  /* 0x0000000c0d0e7389 */ /* 0x0002a400000c000b */
[----:B012---:R-:W-:Y:S01]  /*10aa0*/  ENDCOLLECTIVE ;  /* 0x000000000000791b */ /* 0x007fe20003800000 */
.L_x_292:
[----:B------:R-:W-:Y:S01]  /*10ab0*/  @!PT LDS RZ, [RZ] ;  /* 0x00000000fffff984 */ /* 0x000fe20000000800 */
[----:B------:R-:W-:Y:S01]  /*10ac0*/  @!PT LDS RZ, [RZ] ;  /* 0x00000000fffff984 */ /* 0x000fe20000000800 */
[----:B------:R-:W-:Y:S01]  /*10ad0*/  @!PT LDS RZ, [RZ] ;  /* 0x00000000fffff984 */ /* 0x000fe20000000800 */
[----:B------:R0:W-:Y:S01]  /*10ae0*/  @!P1 LDGSTS.E.BYPASS.LTC128B.128 [R20+0x34400], desc[UR42][R2.64+0x380], P0 ;  /* 0x3440038002149fae */ /* 0x0001e20008101d6a */
[C---:B------:R-:W-:Y:S01]  /*10af0*/  LOP3.LUT P1, RZ, R16.reuse, 0x40, RZ, 0xc0, !PT ;  /* 0x0000004010ff7812 */ /* 0x040fe2000782c0ff */
[----:B------:R-:W-:Y:S02]  /*10b00*/  IMAD.MOV.U32 R13, RZ, RZ, R4 ;  /* 0x000000ffff0d7224 */ /* 0x000fe400078e0004 */
[----:B------:R-:W-:Y:S01]  /*10b10*/  IMAD.MOV.U32 R12, RZ, RZ, 0x2 ;  /* 0x00000002ff0c7424 */ /* 0x000fe200078e00ff */
[----:B------:R-:W-:-:S13]  /*10b20*/  LOP3.LUT P6, RZ, R16, 0x80, RZ, 0xc0, !PT ;  /* 0x0000008010ff7812 */ /* 0x000fda00078cc0ff */
[----:B------:R-:W-:-:S05]  /*10b30*/  @!P6 LEA R6, P0, R21, R14, 0x1 ;  /* 0x0000000e1506e211 */ /* 0x000fca00078008ff */
[----:B------:R-:W-:Y:S01]  /*10b40*/  @!P6 IMAD.X R7, RZ, RZ, R5, P0 ;  /* 0x000000ffff07e224 */ /* 0x000fe200000e0605 */
[----:B------:R-:W-:Y:S01]  /*10b50*/  LOP3.LUT P0, RZ, R16, 0x400000, RZ, 0xc0, !PT ;  /* 0x0040000010ff7812 */ /* 0x000fe2000780c0ff */
[----:B0-----:R-:W-:-:S03]  /*10b60*/  @!P6 IMAD.MOV.U32 R2, RZ, RZ, R6 ;  /* 0x000000ffff02e224 */ /* 0x001fc600078e0006 */
[----:B------:R-:W-:-:S05]  /*10b70*/  @!P6 MOV R3, R7 ;  /* 0x000000070003e202 */ /* 0x000fca0000000f00 */
[----:B------:R0:W-:Y:S01]  /*10b80*/  @!P6 LDGSTS.E.BYPASS.LTC128B.128 [R20+0x26c00], desc[UR42][R2.64], !P5 ;  /* 0x26c000000214efae */ /* 0x0001e2000e901d6a */
[----:B------:R-:W-:-:S03]  /*10b90*/  LOP3.LUT P5, RZ, R22, 0x4000000, RZ, 0xc0, !PT ;  /* 0x0400000016ff7812 */ /* 0x000fc600078ac0ff */
[----:B------:R0:W-:Y:S01]  /*10ba0*/  @!P6 LDGSTS.E.BYPASS.LTC128B.128 [R20+0x28c00], desc[UR42][R2.64+0x80], !P0 ;  /* 0x28c000800214efae */ /* 0x0001e2000c101d6a */
[----:B------:R-:W-:-:S09]  /*10bb0*/  @!P6 ISETP.NE.U32.AND P0, PT, R9, RZ, PT ;  /* 0x000000ff0900e20c */ /* 0x000fd20003f05070 */
[----:B------:R0:W-:Y:S04]  /*10bc0*/  @!P6 LDGSTS.E.BYPASS.LTC128B.128 [R20+0x2ac00], desc[UR42][R2.64+0x100], !P5 ;  /* 0x2ac001000214efae */ /* 0x0001e8000e901d6a */
[----:B------:R0:W-:Y:S04]  /*10bd0*/  @!P6 LDGSTS.E.BYPASS.LTC128B.128 [R20+0x2cc00], desc[UR42][R2.64+0x180], !P4 ;  /* 0x2cc001800214efae */ /* 0x0001e8000e101d6a */
[----:B------:R0:W-:Y:S04]  /*10be0*/  @!P6 LDGSTS.E.BYPASS.LTC128B.128 [R20+0x2ec00], desc[UR42][R2.64+0x200], !P3 ;  /* 0x2ec002000214efae */ /* 0x0001e8000d901d6a */
[----:B------:R0:W-:Y:S04]  /*10bf0*/  @!P6 LDGSTS.E.BYPASS.LTC128B.128 [R20+0x30c00], desc[UR42][R2.64+0x280], !P2 ;  /* 0x30c002800214efae */ /* 0x0001e8000d101d6a */
[----:B------:R0:W-:Y:S01]  /*10c00*/  @!P6 LDGSTS.E.BYPASS.LTC128B.128 [R20+0x32c00], desc[UR42][R2.64+0x300], P0 ;  /* 0x32c003000214efae */ /* 0x0001e20008101d6a */
[----:B------:R-:W-:-:S13]  /*10c10*/  @!P6 ISETP.NE.U32.AND P0, PT, R8, RZ, PT ;  /* 0x000000ff0800e20c */ /* 0x000fda0003f05070 */
[----:B------:R0:W-:Y:S02]  /*10c20*/  @!P6 LDGSTS.E.BYPASS.LTC128B.128 [R20+0x34c00], desc[UR42][R2.64+0x380], P0 ;  /* 0x34c003800214efae */ /* 0x0001e40008101d6a */
[----:B0-----:R-:W-:Y:S05]  /*10c30*/  WARPSYNC.COLLECTIVE R15, `(.L_x_293) ;  /* 0x000000000f087348 */ /* 0x001fea0003c00000 */
[----:B------:R1:W2:Y:S02]  /*10c40*/  SHFL.IDX P6, R14, R13, R12, R11 ;  /* 0x0000000c0d0e7389 */ /* 0x0002a400000c000b */
[----:B012---:R-:W-:Y:S01]  /*10c50*/  ENDCOLLECTIVE ;  /* 0x000000000000791b */ /* 0x007fe20003800000 */
.L_x_293:
[----:B------:R-:W-:Y:S02]  /*10c60*/  IMAD.MOV.U32 R13, RZ, RZ, R0 ;  /* 0x000000ffff0d7224 */ /* 0x000fe400078e0000 */
[----:B------:R-:W-:-:S07]  /*10c70*/  IMAD.MOV.U32 R5, RZ, RZ, R14 ;  /* 0x000000ffff057224 */ /* 0x000fce00078e000e */
[----:B------:R-:W-:Y:S05]  /*10c80*/  WARPSYNC.COLLECTIVE R15, `(.L_x_294) ;  /* 0x000000000f087348 */ /* 0x000fea0003c00000 */
[----:B------:R0:W1:Y:S02]  /*10c90*/  SHFL.IDX P6, R14, R13, R12, R11 ;  /* 0x0000000c0d0e7389 */ /* 0x00006400000c000b */
[----:B01----:R-:W-:Y:S01]  /*10ca0*/  ENDCOLLECTIVE ;  /* 0x000000000000791b */ /* 0x003fe20003800000 */
.L_x_294:
[----:B------:R-:W-:Y:S02]  /*10cb0*/  IMAD.MOV.U32 R13, RZ, RZ, R4 ;  /* 0x000000ffff0d7224 */ /* 0x000fe400078e0004 */
[----:B------:R-:W-:Y:S01]  /*10cc0*/  IMAD.MOV.U32 R12, RZ, RZ, 0x3 ;  /* 0x00000003ff0c7424 */ /* 0x000fe200078e00ff */
[----:B------:R-:W-:Y:S02]  /*10cd0*/  @!P1 LEA R6, P0, R21, R14, 0x1 ;  /* 0x0000000e15069211 */ /* 0x000fe400078008ff */
[----:B------:R-:W-:-:S03]  /*10ce0*/  LOP3.LUT P6, RZ, R16, 0x400000, RZ, 0xc0, !PT ;  /* 0x0040000010ff7812 */ /* 0x000fc600078cc0ff */
[----:B------:R-:W-:Y:S01]  /*10cf0*/  @!P1 IMAD.X R7, RZ, RZ, R5, P0 ;  /* 0x000000ffff079224 */ /* 0x000fe200000e0605 */
[----:B------:R-:W-:Y:S01]  /*10d00*/  LOP3.LUT P0, RZ, R16, 0x800000, RZ, 0xc0, !PT ;  /* 0x0080000010ff7812 */ /* 0x000fe2000780c0ff */
[----:B------:R-:W-:Y:S02]  /*10d10*/  @!P1 IMAD.MOV.U32 R2, RZ, RZ, R6 ;  /* 0x000000ffff029224 */ /* 0x000fe400078e0006 */
[----:B------:R-:W-:-:S10]  /*10d20*/  @!P1 IMAD.MOV.U32 R3, RZ, RZ, R7 ;  /* 0x000000ffff039224 */ /* 0x000fd400078e0007 */
        /* <DEDUP_REMOVED lines=9> */
.L_x_295:
[----:B------:R-:W-:Y:S01]  /*10dc0*/  @!PT LDS RZ, [RZ] ;  /* 0x00000000fffff984 */ /* 0x000fe20000000800 */
[----:B------:R-:W-:Y:S01]  /*10dd0*/  @!PT LDS RZ, [RZ] ;  /* 0x00000000fffff984 */ /* 0x000fe20000000800 */
[----:B------:R-:W-:Y:S01]  /*10de0*/  @!PT LDS RZ, [RZ] ;  /* 0x00000000fffff984 */ /* 0x000fe20000000800 */
[----:B------:R0:W-:Y:S04]  /*10df0*/  @!P1 LDGSTS.E.BYPASS.LTC128B.128 [R20+0x2b400], desc[UR42][R2.64+0x100], !P5 ;  /* 0x2b40010002149fae */ /* 0x0001e8000e901d6a */
[----:B------:R0:W-:Y:S04]  /*10e00*/  @!P1 LDGSTS.E.BYPASS.LTC128B.128 [R20+0x2d400], desc[UR42][R2.64+0x180], !P4 ;  /* 0x2d40018002149fae */ /* 0x0001e8000e101d6a */
[----:B------:R0:W-:Y:S01]  /*10e10*/  @!P1 LDGSTS.E.BYPASS.LTC128B.128 [R20+0x2f400], desc[UR42][R2.64+0x200], !P3 ;  /* 0x2f40020002149fae */ /* 0x0001e2000d901d6a */
[----:B------:R-:W-:-:S03]  /*10e20*/  MOV R13, R0 ;  /* 0x00000000000d7202 */ /* 0x000fc60000000f00 */
[----:B------:R0:W-:Y:S04]  /*10e30*/  @!P1 LDGSTS.E.BYPASS.LTC128B.128 [R20+0x31400], desc[UR42][R2.64+0x280], !P2 ;  /* 0x3140028002149fae */ /* 0x0001e8000d101d6a */
[----:B------:R0:W-:Y:S01]  /*10e40*/  @!P1 LDGSTS.E.BYPASS.LTC128B.128 [R20+0x33400], desc[UR42][R2.64+0x300], P0 ;  /* 0x3340030002149fae */ /* 0x0001e20008101d6a */
[----:B------:R-:W-:Y:S01]  /*10e50*/  @!P1 ISETP.NE.U32.AND P0, PT, R8, RZ, PT ;  /* 0x000000ff0800920c */ /* 0x000fe20003f05070 */
[----:B------:R-:W-:-:S12]  /*10e60*/  IMAD.MOV.U32 R4, RZ, RZ, R14 ;  /* 0x000000ffff047224 */ /* 0x000fd800078e000e */
[----:B0-----:R-:W-:Y:S05]  /*10e70*/  WARPSYNC.COLLECTIVE R15, `(.L_x_296) ;  /* 0x000000000f087348 */ /* 0x001fea0003c00000 */
[----:B------:R1:W2:Y:S02]  /*10e80*/  SHFL.IDX P6, R14, R13, R12, R11 ;  /* 0x0000000c0d0e7389 */ /* 0x0002a400000c000b */
[----:B012---:R-:W-:Y:S01]  /*10e90*/  ENDCOLLECTIVE ;  /* 0x000000000000791b */ /* 0x007fe20003800000 */
.L_x_296:
[----:B------:R-:W-:Y:S01]  /*10ea0*/  @!PT LDS RZ, [RZ] ;  /* 0x00000000fffff984 */ /* 0x000fe20000000800 */
[----:B------:R-:W-:Y:S01]  /*10eb0*/  @!PT LDS RZ, [RZ] ;  /* 0x00000000fffff984 */ /* 0x000fe20000000800 */
[----:B------:R-:W-:Y:S01]  /*10ec0*/  @!PT LDS RZ, [RZ] ;  /* 0x00000000fffff984 */ /* 0x000fe20000000800 */
[----:B------:R0:W-:Y:S01]  /*10ed0*/  @!P1 LDGSTS.E.BYPASS.LTC128B.128 [R20+0x35400], desc[UR42][R2.64+0x380], P0 ;  /* 0x3540038002149fae */ /* 0x0001e20008101d6a */
[----:B------:R-:W-:Y:S05]  /*10ee0*/  BRA `(.L_x_297) ;  /* 0xffffffc800b87947 */ /* 0x000fea000383ffff */
.L_x_228:
[----:B0-----:R-:W-:-:S04]  /*10ef0*/  IMAD.U32 R3, RZ, RZ, UR37 ;  /* 0x00000025ff037e24 */ /* 0x001fc8000f8e00ff */
[----:B------:R0:W1:Y:S03]  /*10f00*/  SYNCS.PHASECHK.TRANS64.TRYWAIT P0, [R3+URZ+0x38820], R0 ;  /* 0x03882000030075a7 */ /* 0x000066000800017f */
[----:B-1----:R-:W-:Y:S05]  /*10f10*/  @!P0 NANOSLEEP.SYNCS 0x989680 ;  /* 0x009896800000895d */ /* 0x002fea0003900000 */
[----:B------:R-:W1:Y:S02]  /*10f20*/  @!P0 SYNCS.PHASECHK.TRANS64 P0, [R3+URZ+0x38820], R0 ;  /* 0x03882000030085a7 */ /* 0x000e64000800007f */
[----:B-1----:R-:W-:Y:S05]  /*10f30*/  @!P0 BRA `(.L_x_228) ;  /* 0xfffffffc00ec8947 */ /* 0x002fea000383ffff */
[----:B------:R-:W-:Y:S05]  /*10f40*/  BRA `(.L_x_298) ;  /* 0xffffffcc00147947 */ /* 0x000fea000383ffff */
.L_x_231:
[----:B0-----:R0:W1:Y:S02]  /*10f50*/  SYNCS.PHASECHK.TRANS64.TRYWAIT P0, [R25+URZ+0x38860], R0 ;  /* 0x03886000190075a7 */ /* 0x001064000800017f */
[----:B-1----:R-:W-:Y:S05]  /*10f60*/  @!P0 NANOSLEEP.SYNCS 0x989680 ;  /* 0x009896800000895d */ /* 0x002fea0003900000 */
[----:B------:R-:W1:Y:S02]  /*10f70*/  @!P0 SYNCS.PHASECHK.TRANS64 P0, [R25+URZ+0x38860], R0 ;  /* 0x03886000190085a7 */ /* 0x000e64000800007f */
[----:B-1----:R-:W-:Y:S05]  /*10f80*/  @!P0 BRA `(.L_x_231) ;  /* 0xfffffffc00f08947 */ /* 0x002fea000383ffff */
[----:B------:R-:W-:Y:S05]  /*10f90*/  BRA `(.L_x_299) ;  /* 0xffffffcc00247947 */ /* 0x000fea000383ffff */
.L_x_232:
        /* <DEDUP_REMOVED lines=8> */
.L_x_301:
[----:B------:R-:W-:Y:S05]  /*11020*/  BSYNC B0 ;  /* 0x0000000000007941 */ /* 0x000fea0003800000 */
.L_x_300:
[----:B------:R-:W0:Y:S01]  /*11030*/  S2R R6, SR_TID.X ;  /* 0x0000000000067919 */ /* 0x000e220000002100 */
[----:B------:R-:W-:Y:S01]  /*11040*/  IMAD.MOV.U32 R13, RZ, RZ, R8 ;  /* 0x000000ffff0d7224 */ /* 0x000fe200078e0008 */
[----:B------:R-:W-:Y:S01]  /*11050*/  LOP3.LUT P5, RZ, R17, 0x100, RZ, 0xc0, !PT ;  /* 0x0000010011ff7812 */ /* 0x000fe200078ac0ff */
[----:B------:R-:W-:Y:S01]  /*11060*/  IMAD.MOV.U32 R12, RZ, RZ, RZ ;  /* 0x000000ffff0c7224 */ /* 0x000fe200078e00ff */
[----:B------:R-:W-:Y:S01]  /*11070*/  LEA R9, R9, UR37, 0x1 ;  /* 0x0000002509097c11 */ /* 0x000fe2000f8e08ff */
[----:B------:R-:W-:Y:S01]  /*11080*/  IMAD.MOV.U32 R11, RZ, RZ, 0x181f ;  /* 0x0000181fff0b7424 */ /* 0x000fe200078e00ff */
[----:B------:R-:W-:Y:S01]  /*11090*/  P2R R4, PR, RZ, 0x20 ;  /* 0x00000020ff047803 */ /* 0x000fe20000000000 */
[----:B------:R-:W-:Y:S01]  /*110a0*/  IMAD.MOV.U32 R15, RZ, RZ, -0x1 ;  /* 0xffffffffff0f7424 */ /* 0x000fe200078e00ff */
[C---:B------:R-:W-:Y:S01]  /*110b0*/  LOP3.LUT P5, RZ, R17.reuse, 0x20000, RZ, 0xc0, !PT ;  /* 0x0002000011ff7812 */ /* 0x040fe200078ac0ff */
[----:B------:R-:W-:Y:S01]  /*110c0*/  IMAD.MOV.U32 R3, RZ, RZ, R14 ;  /* 0x000000ffff037224 */ /* 0x000fe200078e000e */
[----:B------:R-:W-:-:S13]  /*110d0*/  LOP3.LUT P4, RZ, R17, 0x20, RZ, 0xc0, !PT ;  /* 0x0000002011ff7812 */ /* 0x000fda000788c0ff */
[----:B0-----:R-:W-:Y:S05]  /*110e0*/  WARPSYNC.COLLECTIVE R15, `(.L_x_302) ;  /* 0x000000000f087348 */ /* 0x001fea0003c00000 */
[----:B------:R1:W2:Y:S02]  /*110f0*/  SHFL.IDX P6, R14, R13, R12, R11 ;  /* 0x0000000c0d0e7389 */ /* 0x0002a400000c000b */
[----:B012---:R-:W-:Y:S01]  /*11100*/  ENDCOLLECTIVE ;  /* 0x000000000000791b */ /* 0x007fe20003800000 */
.L_x_302:
[C---:B------:R-:W-:Y:S02]  /*11110*/  LOP3.LUT P3, RZ, R17.reuse, 0x10, RZ, 0xc0, !PT ;  /* 0x0000001011ff7812 */ /* 0x040fe4000786c0ff */
[C---:B------:R-:W-:Y:S02]  /*11120*/  LOP3.LUT P2, RZ, R17.reuse, 0x8, RZ, 0xc0, !PT ;  /* 0x0000000811ff7812 */ /* 0x040fe4000784c0ff */
[----:B------:R-:W-:Y:S01]  /*11130*/  LOP3.LUT P1, RZ, R17, 0x4, RZ, 0xc0, !PT ;  /* 0x0000000411ff7812 */ /* 0x000fe2000782c0ff */
[----:B------:R-:W-:Y:S02]  /*11140*/  IMAD.MOV.U32 R13, RZ, RZ, R10 ;  /* 0x000000ffff0d7224 */ /* 0x000fe400078e000a */
[----:B------:R-:W-:Y:S01]  /*11150*/  IMAD.MOV.U32 R12, RZ, RZ, 0x1 ;  /* 0x00000001ff0c7424 */ /* 0x000fe200078e00ff */
[----:B------:R-:W-:-:S04]  /*11160*/  SHF.L.U32 R6, R6, 0x3, RZ ;  /* 0x0000000306067819 */ /* 0x000fc800000006ff */
        /* <DEDUP_REMOVED lines=16> */
.L_x_303:
[----:B------:R-:W-:Y:S01]  /*11270*/  @!PT LDS RZ, [RZ] ;  /* 0x00000000fffff984 */ /* 0x000fe20000000800 */
[----:B------:R-:W-:Y:S01]  /*11280*/  @!PT LDS RZ, [RZ] ;  /* 0x00000000fffff984 */ /* 0x000fe20000000800 */
[----:B------:R-:W-:Y:S01]  /*11290*/  @!PT LDS RZ, [RZ] ;  /* 0x00000000fffff984 */ /* 0x000fe20000000800 */
[----:B------:R-:W-:Y:S01]  /*112a0*/  LDGSTS.E.BYPASS.LTC128B.128 [R9+0x6400], desc[UR42][R2.64+0x180], !P5 ;  /* 0x0640018002097fae */ /* 0x000fe2000e901d6a */
[----:B------:R-:W-:-:S03]  /*112b0*/  LOP3.LUT P5, RZ, R17, 0x80, RZ, 0xc0, !PT ;  /* 0x0000008011ff7812 */ /* 0x000fc600078ac0ff */
[----:B------:R-:W-:Y:S01]  /*112c0*/  LDGSTS.E.BYPASS.LTC128B.128 [R9+0x8400], desc[UR42][R2.64+0x200], !P4 ;  /* 0x0840020002097fae */ /* 0x000fe2000e101d6a */
[----:B------:R-:W-:Y:S02]  /*112d0*/  P2R R4, PR, RZ, 0x20 ;  /* 0x00000020ff047803 */ /* 0x000fe40000000000 */
[C---:B------:R-:W-:Y:S01]  /*112e0*/  LOP3.LUT P5, RZ, R17.reuse, 0x10000, RZ, 0xc0, !PT ;  /* 0x0001000011ff7812 */ /* 0x040fe200078ac0ff */
[----:B------:R-:W-:Y:S01]  /*112f0*/  LDGSTS.E.BYPASS.LTC128B.128 [R9+0xa400], desc[UR42][R2.64+0x280], !P3 ;  /* 0x0a40028002097fae */ /* 0x000fe2000d901d6a */
[C---:B------:R-:W-:Y:S01]  /*11300*/  LOP3.LUT P4, RZ, R17.reuse, 0x2, RZ, 0xc0, !PT ;  /* 0x0000000211ff7812 */ /* 0x040fe2000788c0ff */
[----:B------:R-:W-:Y:S01]  /*11310*/  IMAD.MOV.U32 R13, RZ, RZ, R8 ;  /* 0x000000ffff0d7224 */ /* 0x000fe200078e0008 */
[----:B------:R-:W-:Y:S01]  /*11320*/  LOP3.LUT P3, RZ, R17, 0x1, RZ, 0xc0, !PT ;  /* 0x0000000111ff7812 */ /* 0x000fe2000786c0ff */
        /* <DEDUP_REMOVED lines=8> */
.L_x_304:
[----:B------:R-:W-:Y:S02]  /*113b0*/  IMAD.MOV.U32 R13, RZ, RZ, R10 ;  /* 0x000000ffff0d7224 */ /* 0x000fe400078e000a */
        /* <DEDUP_REMOVED lines=16> */
.L_x_305:
[----:B------:R-:W-:Y:S01]  /*114c0*/  @!PT LDS RZ, [RZ] ;  /* 0x00000000fffff984 */ /* 0x000fe20000000800 */
[----:B------:R-:W-:Y:S01]  /*114d0*/  @!PT LDS RZ, [RZ] ;  /* 0x00000000fffff984 */ /* 0x000fe20000000800 */
[----:B------:R-:W-:Y:S01]  /*114e0*/  @!PT LDS RZ, [RZ] ;  /* 0x00000000fffff984 */ /* 0x000fe20000000800 */
[----:B------:R0:W-:Y:S01]  /*114f0*/  LDGSTS.E.BYPASS.LTC128B.128 [R9+0x6c00], desc[UR42][R2.64+0x180], !P5 ;  /* 0x06c0018002097fae */ /* 0x0001e2000e901d6a */
[----:B------:R-:W-:-:S03]  /*11500*/  LOP3.LUT P5, RZ, R17, 0x40, RZ, 0xc0, !PT ;  /* 0x0000004011ff7812 */ /* 0x000fc600078ac0ff */
[----:B------:R0:W-:Y:S01]  /*11510*/  LDGSTS.E.BYPASS.LTC128B.128 [R9+0x8c00], desc[UR42][R2.64+0x200], !P4 ;  /* 0x08c0020002097fae */ /* 0x0001e2000e101d6a */
[----:B------:R-:W-:Y:S02]  /*11520*/  P2R R4, PR, RZ, 0x20 ;  /* 0x00000020ff047803 */ /* 0x000fe40000000000 */
[----:B------:R-:W-:Y:S01]  /*11530*/  LOP3.LUT P5, RZ, R17, 0x8000, RZ, 0xc0, !PT ;  /* 0x0000800011ff7812 */ /* 0x000fe200078ac0ff */
[----:B------:R0:W-:Y:S01]  /*11540*/  LDGSTS.E.BYPASS.LTC128B.128 [R9+0xac00], desc[UR42][R2.64+0x280], !P3 ;  /* 0x0ac0028002097fae */ /* 0x0001e2000d901d6a */
[C---:B------:R-:W-:Y:S01]  /*11550*/  LOP3.LUT P4, RZ, R16.reuse, 0x20000000, RZ, 0xc0, !PT ;  /* 0x2000000010ff7812 */ /* 0x040fe2000788c0ff */
[----:B------:R-:W-:Y:S01]  /*11560*/  IMAD.MOV.U32 R13, RZ, RZ, R8 ;  /* 0x000000ffff0d7224 */ /* 0x000fe200078e0008 */
[C---:B------:R-:W-:Y:S01]  /*11570*/  LOP3.LUT P3, RZ, R16.reuse, 0x10000000, RZ, 0xc0, !PT ;  /* 0x1000000010ff7812 */ /* 0x040fe2000786c0ff */
[----:B------:R0:W-:Y:S01]  /*11580*/  LDGSTS.E.BYPASS.LTC128B.128 [R9+0xcc00], desc[UR42][R2.64+0x300], !P2 ;  /* 0x0cc0030002097fae */ /* 0x0001e2000d101d6a */
[----:B------:R-:W-:-:S03]  /*11590*/  LOP3.LUT P2, RZ, R16, 0x8000000, RZ, 0xc0, !PT ;  /* 0x0800000010ff7812 */ /* 0x000fc6000784c0ff */
[----:B------:R0:W-:Y:S01]  /*115a0*/  LDGSTS.E.BYPASS.LTC128B.128 [R9+0xec00], desc[UR42][R2.64+0x380], !P1 ;  /* 0x0ec0038002097fae */ /* 0x0001e2000c901d6a */
[----:B------:R-:W-:Y:S02]  /*115b0*/  LOP3.LUT P1, RZ, R16, 0x4000000, RZ, 0xc0, !PT ;  /* 0x0400000010ff7812 */ /* 0x000fe4000782c0ff */
[----:B------:R-:W-:-:S11]  /*115c0*/  MOV R20, R14 ;  /* 0x0000000e00147202 */ /* 0x000fd60000000f00 */
[----:B0-----:R-:W-:Y:S05]  /*115d0*/  WARPSYNC.COLLECTIVE R15, `(.L_x_306) ;  /* 0x000000000f087348 */ /* 0x001fea0003c00000 */
[----:B------:R1:W2:Y:S02]  /*115e0*/  SHFL.IDX P6, R14, R13, R12, R11 ;  /* 0x0000000c0d0e7389 */ /* 0x0002a400000c000b */
[----:B012---:R-:W-:Y:S01]  /*115f0*/  ENDCOLLECTIVE ;  /* 0x000000000000791b */ /* 0x007fe20003800000 */
.L_x_306:
        /* <DEDUP_REMOVED lines=16> */
.L_x_307:
        /* <DEDUP_REMOVED lines=13> */
.L_x_308:
[----:B------:R-:W-:Y:S05]  /*117d0*/  BRA `(.L_x_309) ;  /* 0xffffffcc00447947 */ /* 0x000fea000383ffff */
.L_x_238:
[----:B-1----:R1:W2:Y:S02]  /*117e0*/  SYNCS.PHASECHK.TRANS64.TRYWAIT P0, [R8+URZ+0x38840], R20 ;  /* 0x03884014080075a7 */ /* 0x0022a4000800017f */
[----:B--2---:R-:W-:Y:S05]  /*117f0*/  @!P0 NANOSLEEP.SYNCS 0x989680 ;  /* 0x009896800000895d */ /* 0x004fea0003900000 */
[----:B------:R-:W2:Y:S02]  /*11800*/  @!P0 SYNCS.PHASECHK.TRANS64 P0, [R8+URZ+0x38840], R20 ;  /* 0x03884014080085a7 */ /* 0x000ea4000800007f */
[----:B--2---:R-:W-:Y:S05]  /*11810*/  @!P0 BRA `(.L_x_238) ;  /* 0xfffffffc00f08947 */ /* 0x004fea000383ffff */
[----:B------:R-:W-:Y:S05]  /*11820*/  BRA `(.L_x_310) ;  /* 0xffffffd000787947 */ /* 0x000fea000383ffff */
.L_x_239:
[----:B------:R-:W-:Y:S01]  /*11830*/  BSSY B1, `(.L_x_311) ;  /* 0x0000008000017945 */ /* 0x000fe20003800000 */
[----:B------:R-:W-:Y:S02]  /*11840*/  IMAD.MOV.U32 R13, RZ, RZ, R27 ;  /* 0x000000ffff0d7224 */ /* 0x000fe400078e001b */
[----:B------:R-:W-:Y:S02]  /*11850*/  IMAD.MOV.U32 R12, RZ, RZ, RZ ;  /* 0x000000ffff0c7224 */ /* 0x000fe400078e00ff */
[----:B------:R-:W-:Y:S02]  /*11860*/  IMAD.MOV.U32 R11, RZ, RZ, 0x181f ;  /* 0x0000181fff0b7424 */ /* 0x000fe400078e00ff */
[----:B------:R-:W-:-:S07]  /*11870*/  IMAD.MOV.U32 R15, RZ, RZ, -0x1 ;  /* 0xffffffffff0f7424 */ /* 0x000fce00078e00ff */
[----:B01----:R-:W-:Y:S05]  /*11880*/  WARPSYNC.COLLECTIVE R15, `(.L_x_312) ;  /* 0x000000000f087348 */ /* 0x003fea0003c00000 */
[----:B------:R2:W3:Y:S02]  /*11890*/  SHFL.IDX P6, R14, R13, R12, R11 ;  /* 0x0000000c0d0e7389 */ /* 0x0004e400000c000b */
[----:B0123--:R-:W-:Y:S01]  /*118a0*/  ENDCOLLECTIVE ;  /* 0x000000000000791b */ /* 0x00ffe20003800000 */
.L_x_312:
[----:B------:R-:W-:Y:S05]  /*118b0*/  BSYNC B1 ;  /* 0x0000000000017941 */ /* 0x000fea0003800000 */
.L_x_311:
[----:B------:R-:W-:Y:S01]  /*118c0*/  IMAD.MOV.U32 R13, RZ, RZ, R21 ;  /* 0x000000ffff0d7224 */ /* 0x000fe200078e0015 */
[----:B------:R-:W-:Y:S01]  /*118d0*/  MOV R3, R14 ;  /* 0x0000000e00037202 */ /* 0x000fe20000000f00 */
[----:B------:R-:W-:Y:S01]  /*118e0*/  IMAD.MOV.U32 R12, RZ, RZ, RZ ;  /* 0x000000ffff0c7224 */ /* 0x000fe200078e00ff */
[----:B------:R-:W-:Y:S01]  /*118f0*/  LEA R25, R6, UR37, 0x1 ;  /* 0x0000002506197c11 */ /* 0x000fe2000f8e08ff */
[----:B------:R-:W-:Y:S02]  /*11900*/  IMAD.MOV.U32 R11, RZ, RZ, 0x181f ;  /* 0x0000181fff0b7424 */ /* 0x000fe400078e00ff */
[----:B------:R-:W-:-:S07]  /*11910*/  IMAD.MOV.U32 R15, RZ, RZ, -0x1 ;  /* 0xffffffffff0f7424 */ /* 0x000fce00078e00ff */
[----:B------:R-:W-:Y:S05]  /*11920*/  WARPSYNC.COLLECTIVE R15, `(.L_x_313) ;  /* 0x000000000f087348 */ /* 0x000fea0003c00000 */
[----:B------:R0:W1:Y:S02]  /*11930*/  SHFL.IDX P6, R14, R13, R12, R11 ;  /* 0x0000000c0d0e7389 */ /* 0x00006400000c000b */
[----:B01----:R-:W-:Y:S01]  /*11940*/  ENDCOLLECTIVE ;  /* 0x000000000000791b */ /* 0x003fe20003800000 */
.L_x_313:
[----:B------:R-:W-:Y:S02]  /*11950*/  IMAD.MOV.U32 R13, RZ, RZ, R27 ;  /* 0x000000ffff0d7224 */ /* 0x000fe400078e001b */
[----:B------:R-:W-:Y:S02]  /*11960*/  IMAD.MOV.U32 R12, RZ, RZ, 0x1 ;  /* 0x00000001ff0c7424 */ /* 0x000fe400078e00ff */
[----:B------:R-:W-:-:S07]  /*11970*/  IMAD.MOV.U32 R2, RZ, RZ, R14 ;  /* 0x000000ffff027224 */ /* 0x000fce00078e000e */
[----:B------:R-:W-:Y:S05]  /*11980*/  WARPSYNC.COLLECTIVE R15, `(.L_x_314) ;  /* 0x000000000f087348 */ /* 0x000fea0003c00000 */
[----:B------:R0:W1:Y:S02]  /*11990*/  SHFL.IDX P6, R14, R13, R12, R11 ;  /* 0x0000000c0d0e7389 */ /* 0x00006400000c000b */
[----:B01----:R-:W-:Y:S01]  /*119a0*/  ENDCOLLECTIVE ;  /* 0x000000000000791b */ /* 0x003fe20003800000 */
.L_x_314:
        /* <DEDUP_REMOVED lines=11> */
.L_x_315:
[----:B------:R-:W-:Y:S02]  /*11a60*/  IMAD.MOV.U32 R13, RZ, RZ, R27 ;  /* 0x000000ffff0d7224 */ /* 0x000fe400078e001b */
[----:B------:R-:W-:Y:S01]  /*11a70*/  IMAD.MOV.U32 R12, RZ, RZ, 0x2 ;  /* 0x00000002ff0c7424 */ /* 0x000fe200078e00ff */
[----:B------:R-:W-:-:S07]  /*11a80*/  MOV R2, R14 ;  /* 0x0000000e00027202 */ /* 0x000fce0000000f00 */
[----:B------:R-:W-:Y:S05]  /*11a90*/  WARPSYNC.COLLECTIVE R15, `(.L_x_316) ;  /* 0x000000000f087348 */ /* 0x000fea0003c00000 */
[----:B------:R0:W1:Y:S02]  /*11aa0*/  SHFL.IDX P6, R14, R13, R12, R11 ;  /* 0x0000000c0d0e7389 */ /* 0x00006400000c000b */
[----:B01----:R-:W-:Y:S01]  /*11ab0*/  ENDCOLLECTIVE ;  /* 0x000000000000791b */ /* 0x003fe20003800000 */
.L_x_316:
        /* <DEDUP_REMOVED lines=11> */
.L_x_317:
[----:B------:R-:W-:Y:S02]  /*11b70*/  IMAD.MOV.U32 R13, RZ, RZ, R27 ;  /* 0x000000ffff0d7224 */ /* 0x000fe400078e001b */
[----:B------:R-:W-:Y:S02]  /*11b80*/  IMAD.MOV.U32 R12, RZ, RZ, 0x3 ;  /* 0x00000003ff0c7424 */ /* 0x000fe400078e00ff */
[----:B------:R-:W-:-:S07]  /*11b90*/  IMAD.MOV.U32 R2, RZ, RZ, R14 ;  /* 0x000000ffff027224 */ /* 0x000fce00078e000e */
[----:B------:R-:W-:Y:S05]  /*11ba0*/  WARPSYNC.COLLECTIVE R15, `(.L_x_318) ;  /* 0x000000000f087348 */ /* 0x000fea0003c00000 */
[----:B------:R0:W1:Y:S02]  /*11bb0*/  SHFL.IDX P6, R14, R13, R12, R11 ;  /* 0x0000000c0d0e7389 */ /* 0x00006400000c000b */
[----:B01----:R-:W-:Y:S01]  /*11bc0*/  ENDCOLLECTIVE ;  /* 0x000000000000791b */ /* 0x003fe20003800000 */
.L_x_318:
[----:B------:R-:W-:-:S05]  /*11bd0*/  IADD3 R2, P0, R2, R0, RZ ;  /* 0x0000000002027210 */ /* 0x000fca0007f1e0ff */
[----:B------:R-:W-:-:S05]  /*11be0*/  IMAD.X R3, RZ, RZ, R3, P0 ;  /* 0x000000ffff037224 */ /* 0x000fca00000e0603 */
[----:B------:R-:W-:Y:S01]  /*11bf0*/  @!PT LDS RZ, [RZ] ;  /* 0x00000000fffff984 */ /* 0x000fe20000000800 */
[----:B------:R-:W-:Y:S01]  /*11c00*/  @!PT LDS RZ, [RZ] ;  /* 0x00000000fffff984 */ /* 0x000fe20000000800 */
[----:B------:R-:W-:Y:S01]  /*11c10*/  @!PT LDS RZ, [RZ] ;  /* 0x00000000fffff984 */ /* 0x000fe20000000800 */
[----:B------:R0:W-:Y:S01]  /*11c20*/  LDGSTS.E.BYPASS.LTC128B.128 [R25+0x23400], desc[UR42][R2.64], !P1 ;  /* 0x2340000002197fae */ /* 0x0001e2000c901d6a */
[----:B------:R-:W-:Y:S01]  /*11c30*/  MOV R13, R21 ;  /* 0x00000015000d7202 */ /* 0x000fe20000000f00 */
[----:B------:R-:W-:-:S07]  /*11c40*/  IMAD.MOV.U32 R27, RZ, RZ, R14 ;  /* 0x000000ffff1b7224 */ /* 0x000fce00078e000e */
[----:B0-----:R-:W-:Y:S05]  /*11c50*/  WARPSYNC.COLLECTIVE R15, `(.L_x_319) ;  /* 0x000000000f087348 */ /* 0x001fea0003c00000 */
[----:B------:R1:W2:Y:S02]  /*11c60*/  SHFL.IDX P6, R14, R13, R12, R11 ;  /* 0x0000000c0d0e7389 */ /* 0x0002a400000c000b */
[----:B012---:R-:W-:Y:S01]  /*11c70*/  ENDCOLLECTIVE ;  /* 0x000000000000791b */ /* 0x007fe20003800000 */
.L_x_319:
[----:B------:R-:W-:Y:S01]  /*11c80*/  IMAD.MOV.U32 R2, RZ, RZ, R14 ;  /* 0x000000ffff027224 */ /* 0x000fe200078e000e */
[----:B------:R-:W-:Y:S06]  /*11c90*/  BRA `(.L_x_320) ;  /* 0xffffffd000087947 */ /* 0x000fec000383ffff */
.L_x_244:
[----:B----4-:R4:W0:Y:S02]  /*11ca0*/  SYNCS.PHASECHK.TRANS64.TRYWAIT P0, [R8+URZ+0x38860], R20 ;  /* 0x03886014080075a7 */ /* 0x010824000800017f */
[----:B0-----:R-:W-:Y:S05]  /*11cb0*/  @!P0 NANOSLEEP.SYNCS 0x989680 ;  /* 0x009896800000895d */ /* 0x001fea0003900000 */
[----:B------:R-:W0:Y:S02]  /*11cc0*/  @!P0 SYNCS.PHASECHK.TRANS64 P0, [R8+URZ+0x38860], R20 ;  /* 0x03886014080085a7 */ /* 0x000e24000800007f */
[----:B0-----:R-:W-:Y:S05]  /*11cd0*/  @!P0 BRA `(.L_x_244) ;  /* 0xfffffffc00f08947 */ /* 0x001fea000383ffff */
[----:B------:R-:W-:Y:S05]  /*11ce0*/  BRA `(.L_x_321) ;  /* 0xffffffd000587947 */ /* 0x000fea000383ffff */
.L_x_245:
[----:B------:R-:W-:Y:S01]  /*11cf0*/  BSSY B1, `(.L_x_322) ;  /* 0x0000008000017945 */ /* 0x000fe20003800000 */
[----:B------:R-:W-:Y:S02]  /*11d00*/  IMAD.MOV.U32 R13, RZ, RZ, R20 ;  /* 0x000000ffff0d7224 */ /* 0x000fe400078e0014 */
[----:B------:R-:W-:Y:S02]  /*11d10*/  IMAD.MOV.U32 R12, RZ, RZ, RZ ;  /* 0x000000ffff0c7224 */ /* 0x000fe400078e00ff */
[----:B------:R-:W-:Y:S02]  /*11d20*/  IMAD.MOV.U32 R11, RZ, RZ, 0x181f ;  /* 0x0000181fff0b7424 */ /* 0x000fe400078e00ff */
[----:B------:R-:W-:-:S07]  /*11d30*/  IMAD.MOV.U32 R15, RZ, RZ, -0x1 ;  /* 0xffffffffff0f7424 */ /* 0x000fce00078e00ff */
[----:B0--3--:R-:W-:Y:S05]  /*11d40*/  WARPSYNC.COLLECTIVE R15, `(.L_x_323) ;  /* 0x000000000f087348 */ /* 0x009fea0003c00000 */
[----:B------:R1:W2:Y:S02]  /*11d50*/  SHFL.IDX P6, R14, R13, R12, R11 ;  /* 0x0000000c0d0e7389 */ /* 0x0002a400000c000b */
[----:B0123--:R-:W-:Y:S01]  /*11d60*/  ENDCOLLECTIVE ;  /* 0x000000000000791b */ /* 0x00ffe20003800000 */
.L_x_323:
[----:B------:R-:W-:Y:S05]  /*11d70*/  BSYNC B1 ;  /* 0x0000000000017941 */ /* 0x000fea0003800000 */
.L_x_322:
[----:B------:R-:W-:Y:S01]  /*11d80*/  IMAD.MOV.U32 R13, RZ, RZ, R10 ;  /* 0x000000ffff0d7224 */ /* 0x000fe200078e000a */
[----:B------:R-:W-:Y:S01]  /*11d90*/  LEA R21, R21, UR37, 0x1 ;  /* 0x0000002515157c11 */ /* 0x000fe2000f8e08ff */
[----:B------:R-:W-:Y:S01]  /*11da0*/  IMAD.MOV.U32 R12, RZ, RZ, RZ ;  /* 0x000000ffff0c7224 */ /* 0x000fe200078e00ff */
[C---:B------:R-:W-:Y:S01]  /*11db0*/  LOP3.LUT P2, RZ, R16.reuse, 0x20, RZ, 0xc0, !PT ;  /* 0x0000002010ff7812 */ /* 0x040fe2000784c0ff */
[----:B------:R-:W-:Y:S01]  /*11dc0*/  IMAD.MOV.U32 R11, RZ, RZ, 0x181f ;  /* 0x0000181fff0b7424 */ /* 0x000fe200078e00ff */
[----:B------:R-:W-:Y:S01]  /*11dd0*/  LOP3.LUT P1, RZ, R16, 0x10, RZ, 0xc0, !PT ;  /* 0x0000001010ff7812 */ /* 0x000fe2000782c0ff */
[----:B------:R-:W-:Y:S01]  /*11de0*/  IMAD.MOV.U32 R15, RZ, RZ, -0x1 ;  /* 0xffffffffff0f7424 */ /* 0x000fe200078e00ff */
[----:B------:R-:W-:Y:S01]  /*11df0*/  P2R R4, PR, RZ, 0x20 ;  /* 0x00000020ff047803 */ /* 0x000fe20000000000 */
[----:B------:R-:W-:-:S10]  /*11e00*/  IMAD.MOV.U32 R3, RZ, RZ, R14 ;  /* 0x000000ffff037224 */ /* 0x000fd400078e000e */
[----:B------:R-:W-:Y:S05]  /*11e10*/  WARPSYNC.COLLECTIVE R15, `(.L_x_324) ;  /* 0x000000000f087348 */ /* 0x000fea0003c00000 */
[----:B------:R0:W1:Y:S02]  /*11e20*/  SHFL.IDX P6, R14, R13, R12, R11 ;  /* 0x0000000c0d0e7389 */ /* 0x00006400000c000b */
[----:B01----:R-:W-:Y:S01]  /*11e30*/  ENDCOLLECTIVE ;  /* 0x000000000000791b */ /* 0x003fe20003800000 */
.L_x_324:
[----:B------:R-:W-:Y:S02]  /*11e40*/  IMAD.MOV.U32 R13, RZ, RZ, R20 ;  /* 0x000000ffff0d7224 */ /* 0x000fe400078e0014 */
[----:B------:R-:W-:Y:S01]  /*11e50*/  IMAD.MOV.U32 R12, RZ, RZ, 0x1 ;  /* 0x00000001ff0c7424 */ /* 0x000fe200078e00ff */
[----:B------:R-:W-:Y:S02]  /*11e60*/  LOP3.LUT P6, RZ, R16, 0x200, RZ, 0xc0, !PT ;  /* 0x0000020010ff7812 */ /* 0x000fe400078cc0ff */
[----:B------:R-:W-:-:S04]  /*11e70*/  IADD3 R2, P0, R14, R0, RZ ;  /* 0x000000000e027210 */ /* 0x000fc80007f1e0ff */
[----:B------:R-:W-:Y:S02]  /*11e80*/  IADD3.X R3, RZ, R3, RZ, P0, !PT ;  /* 0x00000003ff037210 */ /* 0x000fe400007fe4ff */
        /* <DEDUP_REMOVED lines=8> */
.L_x_325:
        /* <DEDUP_REMOVED lines=17> */
.L_x_326:
        /* <DEDUP_REMOVED lines=11> */
[----:B------:R-:W-:-:S04]  /*120d0*/  ISETP.NE.AND P5, PT, R4, RZ, PT ;  /* 0x000000ff0400720c */ /* 0x000fc80003fa5270 */
[----:B------:R-:W-:-:S04]  /*120e0*/  P2R R4, PR, RZ, 0x20 ;  /* 0x00000020ff047803 */ /* 0x000fc80000000000 */
[----:B------:R0:W-:Y:S04]  /*120f0*/  LDGSTS.E.BYPASS.LTC128B.128 [R21+0x2c00], desc[UR42][R2.64+0x80], !P2 ;  /* 0x02c0008002157fae */ /* 0x0001e8000d101d6a */
[----:B------:R0:W-:Y:S02]  /*12100*/  LDGSTS.E.BYPASS.LTC128B.128 [R21+0x4c00], desc[UR42][R2.64+0x100], !P6 ;  /* 0x04c0010002157fae */ /* 0x0001e4000f101d6a */
[----:B0-----:R-:W-:Y:S05]  /*12110*/  WARPSYNC.COLLECTIVE R15, `(.L_x_327) ;  /* 0x000000000f087348 */ /* 0x001fea0003c00000 */
[----:B------:R1:W2:Y:S02]  /*12120*/  SHFL.IDX P6, R14, R13, R12, R11 ;  /* 0x0000000c0d0e7389 */ /* 0x0002a400000c000b */
[----:B012---:R-:W-:Y:S01]  /*12130*/  ENDCOLLECTIVE ;  /* 0x000000000000791b */ /* 0x007fe20003800000 */
.L_x_327:
[----:B------:R-:W-:Y:S01]  /*12140*/  @!PT LDS RZ, [RZ] ;  /* 0x00000000fffff984 */ /* 0x000fe20000000800 */
[----:B------:R-:W-:Y:S01]  /*12150*/  @!PT LDS RZ, [RZ] ;  /* 0x00000000fffff984 */ /* 0x000fe20000000800 */
[----:B------:R-:W-:Y:S01]  /*12160*/  @!PT LDS RZ, [RZ] ;  /* 0x00000000fffff984 */ /* 0x000fe20000000800 */
[----:B------:R-:W-:Y:S01]  /*12170*/  LDGSTS.E.BYPASS.LTC128B.128 [R21+0x6c00], desc[UR42][R2.64+0x180], !P5 ;  /* 0x06c0018002157fae */ /* 0x000fe2000e901d6a */
[----:B------:R-:W-:-:S03]  /*12180*/  LOP3.LUT P5, RZ, R16, 0x200, RZ, 0xc0, !PT ;  /* 0x0000020010ff7812 */ /* 0x000fc600078ac0ff */
[----:B------:R-:W-:Y:S04]  /*12190*/  LDGSTS.E.BYPASS.LTC128B.128 [R21+0x8c00], desc[UR42][R2.64+0x200], !P4 ;  /* 0x08c0020002157fae */ /* 0x000fe8000e101d6a */
[----:B------:R-:W-:Y:S01]  /*121a0*/  LDGSTS.E.BYPASS.LTC128B.128 [R21+0xac00], desc[UR42][R2.64+0x280], !P3 ;  /* 0x0ac0028002157fae */ /* 0x000fe2000d901d6a */
[----:B------:R-:W-:-:S03]  /*121b0*/  IMAD.MOV.U32 R13, RZ, RZ, R10 ;  /* 0x000000ffff0d7224 */ /* 0x000fc600078e000a */
[----:B------:R-:W-:Y:S04]  /*121c0*/  LDGSTS.E.BYPASS.LTC128B.128 [R21+0xcc00], desc[UR42][R2.64+0x300], P0 ;  /* 0x0cc0030002157fae */ /* 0x000fe80008101d6a */
[----:B------:R0:W-:Y:S02]  /*121d0*/  LDGSTS.E.BYPASS.LTC128B.128 [R21+0xec00], desc[UR42][R2.64+0x380], P1 ;  /* 0x0ec0038002157fae */ /* 0x0001e40008901d6a */
[----:B0-----:R-:W-:-:S07]  /*121e0*/  IMAD.MOV.U32 R3, RZ, RZ, R14 ;  /* 0x000000ffff037224 */ /* 0x001fce00078e000e */
[----:B------:R-:W-:Y:S05]  /*121f0*/  WARPSYNC.COLLECTIVE R15, `(.L_x_328) ;  /* 0x000000000f087348 */ /* 0x000fea0003c00000 */
[----:B------:R0:W1:Y:S02]  /*12200*/  SHFL.IDX P6, R14, R13, R12, R11 ;  /* 0x0000000c0d0e7389 */ /* 0x00006400000c000b */
[----:B01----:R-:W-:Y:S01]  /*12210*/  ENDCOLLECTIVE ;  /* 0x000000000000791b */ /* 0x003fe20003800000 */
.L_x_328:
        /* <DEDUP_REMOVED lines=10> */
[----:B------:R-:W-:-:S09]  /*122c0*/  ISETP.NE.AND P5, PT, R4, RZ, PT ;  /* 0x000000ff0400720c */ /* 0x000fd20003fa5270 */
[----:B------:R0:W-:Y:S04]  /*122d0*/  LDGSTS.E.BYPASS.LTC128B.128 [R21+0x3400], desc[UR42][R2.64+0x80], !P2 ;  /* 0x0340008002157fae */ /* 0x0001e8000d101d6a */
[----:B------:R0:W-:Y:S02]  /*122e0*/  LDGSTS.E.BYPASS.LTC128B.128 [R21+0x5400], desc[UR42][R2.64+0x100], !P6 ;  /* 0x0540010002157fae */ /* 0x0001e4000f101d6a */
[----:B0-----:R-:W-:Y:S05]  /*122f0*/  WARPSYNC.COLLECTIVE R15, `(.L_x_329) ;  /* 0x000000000f087348 */ /* 0x001fea0003c00000 */
[----:B------:R1:W2:Y:S02]  /*12300*/  SHFL.IDX P6, R14, R13, R12, R11 ;  /* 0x0000000c0d0e7389 */ /* 0x0002a400000c000b */
[----:B012---:R-:W-:Y:S01]  /*12310*/  ENDCOLLECTIVE ;  /* 0x000000000000791b */ /* 0x007fe20003800000 */
.L_x_329:
        /* <DEDUP_REMOVED lines=9> */
[----:B------:R-:W-:-:S07]  /*123b0*/  IMAD.MOV.U32 R20, RZ, RZ, R14 ;  /* 0x000000ffff147224 */ /* 0x000fce00078e000e */
[----:B0-----:R-:W-:Y:S05]  /*123c0*/  WARPSYNC.COLLECTIVE R15, `(.L_x_330) ;  /* 0x000000000f087348 */ /* 0x001fea0003c00000 */
[----:B------:R1:W2:Y:S02]  /*123d0*/  SHFL.IDX P6, R14, R13, R12, R11 ;  /* 0x0000000c0d0e7389 */ /* 0x0002a400000c000b */
[----:B012---:R-:W-:Y:S01]  /*123e0*/  ENDCOLLECTIVE ;  /* 0x000000000000791b */ /* 0x007fe20003800000 */
.L_x_330:
[----:B------:R-:W-:Y:S05]  /*123f0*/  BRA `(.L_x_331) ;  /* 0xffffffcc00cc7947 */ /* 0x000fea000383ffff */
.L_x_251:
[----:B-1----:R1:W2:Y:S02]  /*12400*/  SYNCS.PHASECHK.TRANS64.TRYWAIT P0, [R5+URZ+0x38820], R0 ;  /* 0x03882000050075a7 */ /* 0x0022a4000800017f */
[----:B--2---:R-:W-:Y:S05]  /*12410*/  @!P0 NANOSLEEP.SYNCS 0x989680 ;  /* 0x009896800000895d */ /* 0x004fea0003900000 */
[----:B------:R-:W2:Y:S02]  /*12420*/  @!P0 SYNCS.PHASECHK.TRANS64 P0, [R5+URZ+0x38820], R0 ;  /* 0x03882000050085a7 */ /* 0x000ea4000800007f */
[----:B--2---:R-:W-:Y:S05]  /*12430*/  @!P0 BRA `(.L_x_251) ;  /* 0xfffffffc00f08947 */ /* 0x004fea000383ffff */
[----:B------:R-:W-:Y:S05]  /*12440*/  BRA `(.L_x_332) ;  /* 0xffffffd000a47947 */ /* 0x000fea000383ffff */
.L_x_252:
[----:B------:R-:W2:Y:S01]  /*12450*/  S2R R2, SR_TID.X ;  /* 0x0000000000027919 */ /* 0x000ea20000002100 */
[----:B------:R-:W-:Y:S01]  /*12460*/  BSSY B0, `(.L_x_333) ;  /* 0x000000a000007945 */ /* 0x000fe20003800000 */
[----:B------:R-:W-:Y:S02]  /*12470*/  IMAD.MOV.U32 R12, RZ, RZ, RZ ;  /* 0x000000ffff0c7224 */ /* 0x000fe400078e00ff */
[----:B------:R-:W-:Y:S02]  /*12480*/  IMAD.MOV.U32 R11, RZ, RZ, 0x1f ;  /* 0x0000001fff0b7424 */ /* 0x000fe400078e00ff */
[----:B------:R-:W-:Y:S01]  /*12490*/  IMAD.MOV.U32 R15, RZ, RZ, -0x1 ;  /* 0xffffffffff0f7424 */ /* 0x000fe200078e00ff */
[----:B--2---:R-:W-:-:S04]  /*124a0*/  SHF.R.U32.HI R2, RZ, 0x5, R2 ;  /* 0x00000005ff027819 */ /* 0x004fc80000011602 */
[----:B------:R-:W-:-:S05]  /*124b0*/  LOP3.LUT R2, R2, 0x3, RZ, 0xc0, !PT ;  /* 0x0000000302027812 */ /* 0x000fca00078ec0ff */
[----:B------:R-:W-:-:S07]  /*124c0*/  IMAD.MOV.U32 R13, RZ, RZ, R2 ;  /* 0x000000ffff0d7224 */ /* 0x000fce00078e0002 */
[----:B01-3--:R-:W-:Y:S05]  /*124d0*/  WARPSYNC.COLLECTIVE R15, `(.L_x_334) ;  /* 0x000000000f087348 */ /* 0x00bfea0003c00000 */
[----:B------:R2:W4:Y:S02]  /*124e0*/  SHFL.IDX P6, R14, R13, R12, R11 ;  /* 0x0000000c0d0e7389 */ /* 0x00052400000c000b */
[----:B01234-:R-:W-:Y:S01]  /*124f0*/  ENDCOLLECTIVE ;  /* 0x000000000000791b */ /* 0x01ffe20003800000 */
.L_x_334:
[----:B------:R-:W-:Y:S05]  /*12500*/  BSYNC B0 ;  /* 0x0000000000007941 */ /* 0x000fea0003800000 */
.L_x_333:
[----:B------:R-:W-:Y:S05]  /*12510*/  BRA `(.L_x_335) ;  /* 0xffffffd0008c7947 */ /* 0x000fea000383ffff */
.L_x_255:
[----:B------:R-:W-:Y:S01]  /*12520*/  BSSY B1, `(.L_x_336) ;  /* 0x0000006000017945 */ /* 0x000fe20003800000 */
[----:B------:R-:W-:-:S07]  /*12530*/  IMAD.MOV.U32 R15, RZ, RZ, -0x1 ;  /* 0xffffffffff0f7424 */ /* 0x000fce00078e00ff */
[----:B01-3--:R-:W-:Y:S05]  /*12540*/  WARPSYNC.COLLECTIVE R15, `(.L_x_337) ;  /* 0x000000000f0c7348 */ /* 0x00bfea0003c00000 */
[----:B------:R-:W-:Y:S02]  /*12550*/  ELECT P6, UR62, PT ;  /* 0x00000000003e782f */ /* 0x000fe400038c0000 */
[----:B------:R-:W-:Y:S01]  /*12560*/  MOV R14, UR62 ;  /* 0x0000003e000e7c02 */ /* 0x000fe20008000f00 */
[----:B01-3--:R-:W-:Y:S10]  /*12570*/  ENDCOLLECTIVE ;  /* 0x000000000000791b */ /* 0x00bff40003800000 */
.L_x_337:
[----:B------:R-:W-:Y:S05]  /*12580*/  BSYNC B1 ;  /* 0x0000000000017941 */ /* 0x000fea0003800000 */
.L_x_336:
[----:B------:R-:W-:Y:S05]  /*12590*/  BRA `(.L_x_338) ;  /* 0xffffffd000847947 */ /* 0x000fea000383ffff */
.L_x_257:
[----:B-1----:R1:W2:Y:S02]  /*125a0*/  SYNCS.PHASECHK.TRANS64.TRYWAIT P1, [R3+URZ+0x38840], R2 ;  /* 0x03884002030075a7 */ /* 0x0022a4000802017f */
[----:B--2---:R-:W-:Y:S05]  /*125b0*/  @!P1 NANOSLEEP.SYNCS 0x989680 ;  /* 0x009896800000995d */ /* 0x004fea0003900000 */
[----:B------:R-:W2:Y:S02]  /*125c0*/  @!P1 SYNCS.PHASECHK.TRANS64 P1, [R3+URZ+0x38840], R2 ;  /* 0x03884002030095a7 */ /* 0x000ea4000802007f */
[----:B--2---:R-:W-:Y:S05]  /*125d0*/  @!P1 BRA `(.L_x_257) ;  /* 0xfffffffc00f09947 */ /* 0x004fea000383ffff */
[----:B------:R-:W-:Y:S05]  /*125e0*/  BRA `(.L_x_339) ;  /* 0xffffffd000a07947 */ /* 0x000fea000383ffff */
.L_x_259:
[----:B--2---:R2:W4:Y:S02]  /*125f0*/  SYNCS.PHASECHK.TRANS64.TRYWAIT P1, [R5+URZ+0x38840], R0 ;  /* 0x03884000050075a7 */ /* 0x004524000802017f */
[----:B----4-:R-:W-:Y:S05]  /*12600*/  @!P1 NANOSLEEP.SYNCS 0x989680 ;  /* 0x009896800000995d */ /* 0x010fea0003900000 */
[----:B------:R-:W4:Y:S02]  /*12610*/  @!P1 SYNCS.PHASECHK.TRANS64 P1, [R5+URZ+0x38840], R0 ;  /* 0x03884000050095a7 */ /* 0x000f24000802007f */
[----:B----4-:R-:W-:Y:S05]  /*12620*/  @!P1 BRA `(.L_x_259) ;  /* 0xfffffffc00f09947 */ /* 0x010fea000383ffff */
[----:B------:R-:W-:Y:S05]  /*12630*/  BRA `(.L_x_340) ;  /* 0xffffffd000ac7947 */ /* 0x000fea000383ffff */
.L_x_261:
[----:B----4-:R4:W0:Y:S02]  /*12640*/  SYNCS.PHASECHK.TRANS64.TRYWAIT P1, [R3+URZ+0x38860], R2 ;  /* 0x03886002030075a7 */ /* 0x010824000802017f */
[----:B0-----:R-:W-:Y:S05]  /*12650*/  @!P1 NANOSLEEP.SYNCS 0x989680 ;  /* 0x009896800000995d */ /* 0x001fea0003900000 */
[----:B------:R-:W0:Y:S02]  /*12660*/  @!P1 SYNCS.PHASECHK.TRANS64 P1, [R3+URZ+0x38860], R2 ;  /* 0x03886002030095a7 */ /* 0x000e24000802007f */
[----:B0-----:R-:W-:Y:S05]  /*12670*/  @!P1 BRA `(.L_x_261) ;  /* 0xfffffffc00f09947 */ /* 0x001fea000383ffff */
[----:B------:R-:W-:Y:S05]  /*12680*/  BRA `(.L_x_341) ;  /* 0xffffffd000a87947 */ /* 0x000fea000383ffff */
.L_x_342:
        /* <DEDUP_REMOVED lines=15> */
.L_x_5804:


//--------------------- .text._ZN7cutlass13device_kernelIN5flash11enable_sm90INS1_16FlashAttnFwdSm90INS1_25CollectiveMainloopFwdSm90ILi2EN4cute5tupleIJNS5_1CILi1EEES8_S8_EEENS6_IJNS7_ILi64EEESA_SA_EEELi512ENS_10bfloat16_tEfNS_4arch4Sm90ELb0ELb0ELb1ELb1ELb1ELb0ELb0ELb0ELb0ELb1ELb0ELb0EEENS1_21CollectiveEpilogueFwdINS6_IJSA_NS7_ILi512EEESA_EEES9_SC_SE_Li256ELb1ELb1ELb0ELb0EEENS1_36VarlenDynamicPersistentTileSchedulerILi64ELi64ELi256ELi128ELb0ELb1ELb1ELb0ELb1ELb1EEEEEEEEEvNT_6ParamsE --------------------------
	.section	.text._ZN7cutlass13device_kernelIN5flash11enable_sm90INS1_16FlashAttnFwdSm90INS1_25CollectiveMainloopFwdSm90ILi2EN4cute5tupleIJNS5_1CILi1EEES8_S8_EEENS6_IJNS7_ILi64EEESA_SA_EEELi512ENS_10bfloat16_tEfNS_4arch4Sm90ELb0ELb0ELb1ELb1ELb1ELb0ELb0ELb0ELb0ELb1ELb0ELb0EEENS1_21CollectiveEpilogueFwdINS6_IJSA_NS7_ILi512EEESA_EEES9_SC_SE_Li256ELb1ELb1ELb0ELb0EEENS1_36VarlenDynamicPersistentTileSchedulerILi64ELi64ELi256ELi128ELb0ELb1ELb1ELb0ELb1ELb1EEEEEEEEEvNT_6ParamsE,"ax",@progbits
	.align	128
.text._ZN7cutlass13device_kernelIN5flash11enable_sm90INS1_16FlashAttnFwdSm90INS1_25CollectiveMainloopFwdSm90ILi2EN4cute5tupleIJNS5_1CILi1EEES8_S8_EEENS6_IJNS7_ILi64EEESA_SA_EEELi512ENS_10bfloat16_tEfNS_4arch4Sm90ELb0ELb0ELb1ELb1ELb1ELb0ELb0ELb0ELb0ELb1ELb0ELb0EEENS1_21CollectiveEpilogueFwdINS6_IJSA_NS7_ILi512EEESA_EEES9_SC_SE_Li256ELb1ELb1ELb0ELb0EEENS1_36VarlenDynamicPersistentTileSchedulerILi64ELi64ELi256ELi128ELb0ELb1ELb1ELb0ELb1ELb1EEEEEEEEEvNT_6ParamsE:
        .type           _ZN7cutlass13device_kernelIN5flash11enable_sm90INS1_16FlashAttnFwdSm90INS1_25CollectiveMainloopFwdSm90ILi2EN4cute5tupleIJNS5_1CILi1EEES8_S8_EEENS6_IJNS7_ILi64EEESA_SA_EEELi512ENS_10bfloat16_tEfNS_4arch4Sm90ELb0ELb0ELb1ELb1ELb1ELb0ELb0ELb0ELb0ELb1ELb0ELb0EEENS1_21CollectiveEpilogueFwdINS6_IJSA_NS7_ILi512EEESA_EEES9_SC_SE_Li256ELb1ELb1ELb0ELb0EEENS1_36VarlenDynamicPersistentTileSchedulerILi64ELi64ELi256ELi128ELb0ELb1ELb1ELb0ELb1ELb1EEEEEEEEEvNT_6ParamsE,@function
        .size           _ZN7cutlass13device_kernelIN5flash11enable_sm90INS1_16FlashAttnFwdSm90INS1_25CollectiveMainloopFwdSm90ILi2EN4cute5tupleIJNS5_1CILi1EEES8_S8_EEENS6_IJNS7_ILi64EEESA_SA_EEELi512ENS_10bfloat16_tEfNS_4arch4Sm90ELb0ELb0ELb1ELb1ELb1ELb0ELb0ELb0ELb0ELb1ELb0ELb0EEENS1_21CollectiveEpilogueFwdINS6_IJSA_NS7_ILi512EEESA_EEES9_SC_SE_Li256ELb1ELb1ELb0ELb0EEENS1_36VarlenDynamicPersistentTileSchedulerILi64ELi64ELi256ELi128ELb0ELb1ELb1ELb0ELb1ELb1EEEEEEEEEvNT_6ParamsE,(.L_x_5805 - _ZN7cutlass13device_kernelIN5flash11enable_sm90INS1_16FlashAttnFwdSm90INS1_25CollectiveMainloopFwdSm90ILi2EN4cute5tupleIJNS5_1CILi1EEES8_S8_EEENS6_IJNS7_ILi64EEESA_SA_EEELi512ENS_10bfloat16_tEfNS_4arch4Sm90ELb0ELb0ELb1ELb1ELb1ELb0ELb0ELb0ELb0ELb1ELb0ELb0EEENS1_21CollectiveEpilogueFwdINS6_IJSA_NS7_ILi512EEESA_EEES9_SC_SE_Li256ELb1ELb1ELb0ELb0EEENS1_36VarlenDynamicPersistentTileSchedulerILi64ELi64ELi256ELi128ELb0ELb1ELb1ELb0ELb1ELb1EEEEEEEEEvNT_6ParamsE)
        .other          _ZN7cutlass13device_kernelIN5flash11enable_sm90INS1_16FlashAttnFwdSm90INS1_25CollectiveMainloopFwdSm90ILi2EN4cute5tupleIJNS5_1CILi1EEES8_S8_EEENS6_IJNS7_ILi64EEESA_SA_EEELi512ENS_10bfloat16_tEfNS_4arch4Sm90ELb0ELb0ELb1ELb1ELb1ELb0ELb0ELb0ELb0ELb1ELb0ELb0EEENS1_21CollectiveEpilogueFwdINS6_IJSA_NS7_ILi512EEESA_EEES9_SC_SE_Li256ELb1ELb1ELb0ELb0EEENS1_36VarlenDynamicPersistentTileSchedulerILi64ELi64ELi256ELi128ELb0ELb1ELb1ELb0ELb1ELb1EEEEEEEEEvNT_6ParamsE,@"STO_CUDA_ENTRY STV_DEFAULT"
_ZN7cutlass13device_kernelIN5flash11enable_sm90INS1_16FlashAttnFwdSm90INS1_25CollectiveMainloopFwdSm90ILi2EN4cute5tupleIJNS5_1CILi1EEES8_S8_EEENS6_IJNS7_ILi64EEESA_SA_EEELi512ENS_10bfloat16_tEfNS_4arch4Sm90ELb0ELb0ELb1ELb1ELb1ELb0ELb0ELb0ELb0ELb1ELb0ELb0EEENS1_21CollectiveEpilogueFwdINS6_IJSA_NS7_ILi512EEESA_EEES9_SC_SE_Li256ELb1ELb1ELb0ELb0EEENS1_36VarlenDynamicPersistentTileSchedulerILi64ELi64ELi256ELi128ELb0ELb1ELb1ELb0ELb1ELb1EEEEEEEEEvNT_6ParamsE:
        /* <DEDUP_REMOVED lines=41> */
.L_x_343:
        /* <DEDUP_REMOVED lines=22> */
.L_x_344:
        /* <DEDUP_REMOVED lines=18> */
.L_x_345:
        /* <DEDUP_REMOVED lines=22> */
.L_x_346:
        /* <DEDUP_REMOVED lines=23> */
.L_x_347:
        /* <DEDUP_REMOVED lines=8> */
.L_x_349:
[----:B------:R-:W-:-:S08]  /*0860*/  NOP ;  /* 0x0000000000007918 */ /* 0x000fd00000000000 */
[----:B------:R-:W0:Y:S02]  /*0870*/  USETMAXREG.TRY_ALLOC.CTAPOOL UP0, 0xe8 ;  /* 0x000000e8000079c8 */ /* 0x000e240008000600 */
[----:B0-----:R-:W-:-:S13]  /*0880*/  PLOP3.LUT P0, PT, PT, PT, UP0, 0x80, 0x0 ;  /* 0x000000000000781c */ /* 0x001fda0003f0f008 */
[----:B------:R-:W-:Y:S05]  /*0890*/  @!P0 BRA `(.L_x_349) ;  /* 0xfffffffc00f08947 */ /* 0x000fea000383ffff */
[----:B------:R-:W0:Y:S01]  /*08a0*/  S2R R2, SR_TID.X ;  /* 0x0000000000027919 */ /* 0x000e220000002100 */
[----:B------:R-:W1:Y:S01]  /*08b0*/  S2UR UR40, SR_CgaCtaId ;  /* 0x00000000002879c3 */ /* 0x000e620000008800 */
[----:B------:R-:W-:Y:S01]  /*08c0*/  UMOV UR41, 0x400 ;  /* 0x0000040000297882 */ /* 0x000fe20000000000 */
[----:B------:R-:W-:Y:S01]  /*08d0*/  ULDC UR4, c[0x0][0xc3c] ;  /* 0x00030f0000047ab9 */ /* 0x000fe20000000800 */
[----:B-1----:R-:W-:Y:S01]  /*08e0*/  ULEA UR41, UR40, UR41, 0x18 ;  /* 0x0000002928297291 */ /* 0x002fe2000f8ec03f */
[----:B0-----:R-:W-:-:S04]  /*08f0*/  LOP3.LUT R0, R2, 0xffffff80, RZ, 0xc0, !PT ;  /* 0xffffff8002007812 */ /* 0x001fc800078ec0ff */
[----:B------:R-:W-:-:S13]  /*0900*/  ISETP.NE.AND P0, PT, R0, 0x80, PT ;  /* 0x000000800000780c */ /* 0x000fda0003f05270 */
[----:B------:R-:W-:Y:S06]  /*0910*/  @!P0 BAR.ARV 0x8, 0x100 ;  /* 0x0204000000008b1d */ /* 0x000fec0000002000 */
[----:B------:R-:W-:-:S13]  /*0920*/  ISETP.GE.U32.AND P0, PT, R2, 0x100, PT ;  /* 0x000001000200780c */ /* 0x000fda0003f06070 */
[----:B------:R-:W-:Y:S08]  /*0930*/  @P0 BAR.ARV 0xf, 0x100 ;  /* 0x03c4000000000b1d */ /* 0x000ff00000002000 */
[----:B------:R-:W-:Y:S06]  /*0940*/  BAR.SYNC.DEFER_BLOCKING 0x5, 0x180 ;  /* 0x0146000000007b1d */ /* 0x000fec0000010000 */
[----:B------:R-:W0:Y:S02]  /*0950*/  LDS.128 R4, [UR41+0x28cd0] ;  /* 0x028cd029ff047984 */ /* 0x000e240008000c00 */
[----:B------:R-:W-:Y:S06]  /*0960*/  BAR.ARV 0x4, 0x180 ;  /* 0x0106000000007b1d */ /* 0x000fec0000002000 */
[----:B0-----:R-:W-:-:S13]  /*0970*/  ISETP.GE.AND P0, PT, R7, UR4, PT ;  /* 0x0000000407007c0c */ /* 0x001fda000bf06270 */
[----:B------:R-:W-:Y:S05]  /*0980*/  @P0 EXIT ;  /* 0x000000000000094d */ /* 0x000fea0003800000 */
[----:B------:R-:W-:Y:S01]  /*0990*/  VIADD R197, R2, 0xffffff80 ;  /* 0xffffff8002c57836 */ /* 0x000fe20000000000 */
[----:B------:R-:W-:Y:S01]  /*09a0*/  R2UR UR5, R5 ;  /* 0x00000000050572ca */ /* 0x000fe200000e0000 */
[----:B------:R-:W-:Y:S01]  /*09b0*/  IMAD.MOV.U32 R23, RZ, RZ, 0x40 ;  /* 0x00000040ff177424 */ /* 0x000fe200078e00ff */
[----:B------:R-:W-:Y:S01]  /*09c0*/  R2UR UR7, R7 ;  /* 0x00000000070772ca */ /* 0x000fe200000e0000 */
[----:B------:R-:W-:Y:S01]  /*09d0*/  ULOP3.LUT UR46, UR39, 0x1, URZ, 0xfc, !UPT ;  /* 0x00000001272e7892 */ /* 0x000fe2000f8efc3f */
[----:B------:R-:W-:Y:S01]  /*09e0*/  SHF.R.S32.HI R0, RZ, 0x1f, R197 ;  /* 0x0000001fff007819 */ /* 0x000fe200000114c5 */
[----:B------:R-:W-:Y:S01]  /*09f0*/  UMOV UR36, URZ ;  /* 0x0000003f00247c82 */ /* 0x000fe20008000000 */
[----:B------:R-:W-:Y:S01]  /*0a00*/  R2UR UR6, R6 ;  /* 0x00000000060672ca */ /* 0x000fe200000e0000 */
[----:B------:R-:W-:Y:S01]  /*0a10*/  UMOV UR37, URZ ;  /* 0x0000003f00257c82 */ /* 0x000fe20008000000 */
[CC--:B------:R-:W-:Y:S01]  /*0a20*/  LEA.HI R2, R0.reuse, R197.reuse, RZ, 0x4 ;  /* 0x000000c500027211 */ /* 0x0c0fe200078f20ff */
[----:B------:R-:W-:Y:S01]  /*0a30*/  UMOV UR38, URZ ;  /* 0x0000003f00267c82 */ /* 0x000fe20008000000 */
[----:B------:R-:W-:-:S02]  /*0a40*/  LEA.HI R5, R0, R197, RZ, 0x5 ;  /* 0x000000c500057211 */ /* 0x000fc400078f28ff */
[----:B------:R-:W-:Y:S02]  /*0a50*/  SHF.R.S32.HI R3, RZ, 0x4, R2 ;  /* 0x00000004ff037819 */ /* 0x000fe40000011402 */
[----:B------:R-:W-:Y:S02]  /*0a60*/  LEA.HI R7, R0, R197, RZ, 0x2 ;  /* 0x000000c500077211 */ /* 0x000fe400078f10ff */
[----:B------:R-:W-:Y:S02]  /*0a70*/  LEA.HI R4, R2, R3, RZ, 0x1 ;  /* 0x0000000302047211 */ /* 0x000fe400078f08ff */
[--C-:B------:R-:W-:Y:S02]  /*0a80*/  SHF.R.S32.HI R11, RZ, 0x5, R5.reuse ;  /* 0x00000005ff0b7819 */ /* 0x100fe40000011405 */
[----:B------:R-:W-:Y:S02]  /*0a90*/  LOP3.LUT R4, R4, 0x1ffffffe, RZ, 0xc0, !PT ;  /* 0x1ffffffe04047812 */ /* 0x000fe400078ec0ff */
[----:B------:R-:W-:-:S02]  /*0aa0*/  SHF.R.S32.HI R6, RZ, 0x1f, R5 ;  /* 0x0000001fff067819 */ /* 0x000fc40000011405 */
[----:B------:R-:W-:Y:S01]  /*0ab0*/  LOP3.LUT R8, R7, 0xfffffffc, RZ, 0xc0, !PT ;  /* 0xfffffffc07087812 */ /* 0x000fe200078ec0ff */
[----:B------:R-:W-:Y:S01]  /*0ac0*/  IMAD.IADD R9, R3, 0x1, -R4 ;  /* 0x0000000103097824 */ /* 0x000fe200078e0a04 */
[----:B------:R-:W-:Y:S02]  /*0ad0*/  LOP3.LUT R4, R2, 0xfffffff0, RZ, 0xc0, !PT ;  /* 0xfffffff002047812 */ /* 0x000fe400078ec0ff */
[----:B------:R-:W-:Y:S01]  /*0ae0*/  LEA.HI R3, R0, R197, RZ, 0x7 ;  /* 0x000000c500037211 */ /* 0x000fe200078f38ff */
[C---:B------:R-:W-:Y:S01]  /*0af0*/  IMAD.IADD R10, R197.reuse, 0x1, -R8 ;  /* 0x00000001c50a7824 */ /* 0x040fe200078e0a08 */
[----:B------:R-:W-:Y:S01]  /*0b00*/  LEA.HI R6, R6, R11, RZ, 0x2 ;  /* 0x0000000b06067211 */ /* 0x000fe200078f10ff */
[----:B------:R-:W-:Y:S01]  /*0b10*/  IMAD.IADD R7, R197, 0x1, -R4 ;  /* 0x00000001c5077824 */ /* 0x000fe200078e0a04 */
[----:B------:R-:W-:Y:S01]  /*0b20*/  LOP3.LUT R2, R3, 0xffffff80, RZ, 0xc0, !PT ;  /* 0xffffff8003027812 */ /* 0x000fe200078ec0ff */
[----:B------:R-:W-:Y:S01]  /*0b30*/  IMAD.SHL.U32 R9, R9, 0x8, RZ ;  /* 0x0000000809097824 */ /* 0x000fe200078e00ff */
[----:B------:R-:W-:-:S02]  /*0b40*/  SHF.R.S32.HI R192, RZ, 0x7, R3 ;  /* 0x00000007ffc07819 */ /* 0x000fc40000011403 */
[----:B------:R-:W-:Y:S01]  /*0b50*/  SHF.R.S32.HI R4, RZ, 0x1f, R7 ;  /* 0x0000001fff047819 */ /* 0x000fe20000011407 */
[----:B------:R-:W-:Y:S01]  /*0b60*/  IMAD.IADD R2, R197, 0x1, -R2 ;  /* 0x00000001c5027824 */ /* 0x000fe200078e0a02 */
[----:B------:R-:W-:Y:S02]  /*0b70*/  LOP3.LUT R6, R6, 0x3ffffc, RZ, 0xc0, !PT ;  /* 0x003ffffc06067812 */ /* 0x000fe400078ec0ff */
[-C--:B------:R-:W-:Y:S02]  /*0b80*/  LEA R15, R192, R7.reuse, 0x8 ;  /* 0x00000007c00f7211 */ /* 0x080fe400078e40ff */
[----:B------:R-:W-:Y:S02]  /*0b90*/  LEA.HI R12, R10, R10, RZ, 0x1 ;  /* 0x0000000a0a0c7211 */ /* 0x000fe400078f08ff */
[----:B------:R-:W-:Y:S01]  /*0ba0*/  LEA.HI R8, R4, R7, RZ, 0x3 ;  /* 0x0000000704087211 */ /* 0x000fe200078f18ff */
[----:B------:R-:W-:Y:S01]  /*0bb0*/  IMAD.IADD R4, R11, 0x1, -R6 ;  /* 0x000000010b047824 */ /* 0x000fe200078e0a06 */
[----:B------:R-:W-:-:S02]  /*0bc0*/  SHF.R.S32.HI R5, RZ, 0x1f, R2 ;  /* 0x0000001fff057819 */ /* 0x000fc40000011402 */
[----:B------:R-:W-:Y:S01]  /*0bd0*/  LOP3.LUT R13, R12, 0x1ffffffe, RZ, 0xc0, !PT ;  /* 0x1ffffffe0c0d7812 */ /* 0x000fe200078ec0ff */
[----:B------:R-:W-:Y:S01]  /*0be0*/  IMAD R196, R4, 0x10, R15 ;  /* 0x0000001004c47824 */ /* 0x000fe200078e020f */
[C---:B------:R-:W-:Y:S01]  /*0bf0*/  LOP3.LUT R6, R8.reuse, 0xfffffff8, RZ, 0xc0, !PT ;  /* 0xfffffff808067812 */ /* 0x040fe200078ec0ff */
[----:B------:R-:W-:Y:S01]  /*0c00*/  IMAD.SHL.U32 R8, R8, 0x40, RZ ;  /* 0x0000004008087824 */ /* 0x000fe200078e00ff */
[-C--:B------:R-:W-:Y:S01]  /*0c10*/  LEA.HI R4, R5, R2.reuse, RZ, 0x2 ;  /* 0x0000000205047211 */ /* 0x080fe200078f10ff */
[----:B------:R-:W-:Y:S01]  /*0c20*/  IMAD.IADD R195, R10, 0x1, -R13 ;  /* 0x000000010ac37824 */ /* 0x000fe200078e0a0d */
[----:B------:R-:W-:Y:S01]  /*0c30*/  LEA.HI R0, R0, R197, RZ, 0x3 ;  /* 0x000000c500007211 */ /* 0x000fe200078f18ff */
[----:B------:R-:W-:Y:S01]  /*0c40*/  IMAD.IADD R7, R7, 0x1, -R6 ;  /* 0x0000000107077824 */ /* 0x000fe200078e0a06 */
[----:B------:R-:W-:Y:S01]  /*0c50*/  LOP3.LUT R13, R4, 0x7ffffffc, RZ, 0xc0, !PT ;  /* 0x7ffffffc040d7812 */ /* 0x000fe200078ec0ff */
[----:B------:R-:W-:Y:S01]  /*0c60*/  IMAD.U32 R196, R196, 0x40, R9 ;  /* 0x00000040c4c47824 */ /* 0x000fe200078e0009 */
[----:B------:R-:W-:-:S02]  /*0c70*/  LEA.HI R6, R5, R2, RZ, 0x5 ;  /* 0x0000000205067211 */ /* 0x000fc400078f28ff */
[----:B------:R-:W-:Y:S01]  /*0c80*/  LOP3.LUT R8, R8, 0x7ffffe00, RZ, 0xc0, !PT ;  /* 0x7ffffe0008087812 */ /* 0x000fe200078ec0ff */
[----:B------:R-:W-:Y:S01]  /*0c90*/  IMAD.IADD R13, R2, 0x1, -R13 ;  /* 0x00000001020d7824 */ /* 0x000fe200078e0a0d */
[----:B------:R-:W-:Y:S02]  /*0ca0*/  SHF.L.U32 R2, R7, 0x6, RZ ;  /* 0x0000000607027819 */ /* 0x000fe400000006ff */
[----:B------:R-:W-:Y:S01]  /*0cb0*/  SHF.R.S32.HI R5, RZ, 0x2, R4 ;  /* 0x00000002ff057819 */ /* 0x000fe20000011404 */
[----:B------:R-:W-:Y:S01]  /*0cc0*/  IMAD R8, R11, 0x400, R8 ;  /* 0x000004000b087824 */ /* 0x000fe200078e0208 */
[----:B------:R-:W-:Y:S01]  /*0cd0*/  LOP3.LUT R2, R2, 0x1c0, RZ, 0xc0, !PT ;  /* 0x000001c002027812 */ /* 0x000fe200078ec0ff */
[----:B------:R-:W-:Y:S01]  /*0ce0*/  IMAD.SHL.U32 R17, R13, 0x2, RZ ;  /* 0x000000020d117824 */ /* 0x000fe200078e00ff */
[----:B------:R-:W-:Y:S02]  /*0cf0*/  SHF.R.S32.HI R4, RZ, 0x1f, R4 ;  /* 0x0000001fff047819 */ /* 0x000fe40000011404 */
[----:B------:R-:W-:-:S02]  /*0d00*/  LOP3.LUT R9, R2, 0x8, R9, 0xf8, !PT ;  /* 0x0000000802097812 */ /* 0x000fc400078ef809 */
[----:B------:R-:W-:Y:S02]  /*0d10*/  SHF.R.U32.HI R2, RZ, 0x3, R2 ;  /* 0x00000003ff027819 */ /* 0x000fe40000011602 */
[----:B------:R-:W-:Y:S02]  /*0d20*/  R2P PR, R7, 0x6 ;  /* 0x0000000607007804 */ /* 0x000fe40000000000 */
[----:B------:R-:W-:Y:S02]  /*0d30*/  LOP3.LUT R9, R9, R2, RZ, 0x3c, !PT ;  /* 0x0000000209097212 */ /* 0x000fe400078e3cff */
[----:B------:R-:W-:Y:S02]  /*0d40*/  LOP3.LUT R190, R0, 0xfffffff8, RZ, 0xc0, !PT ;  /* 0xfffffff800be7812 */ /* 0x000fe400078ec0ff */
[----:B------:R-:W-:Y:S01]  /*0d50*/  LEA.HI R4, R4, R5, RZ, 0x3 ;  /* 0x0000000504047211 */ /* 0x000fe200078f18ff */
[----:B------:R-:W-:Y:S01]  /*0d60*/  IMAD.IADD R8, R8, 0x1, R9 ;  /* 0x0000000108087824 */ /* 0x000fe200078e0209 */
[----:B------:R-:W-:-:S02]  /*0d70*/  IADD3 R190, R197, -R190, RZ ;  /* 0x800000bec5be7210 */ /* 0x000fc40007ffe0ff */
[----:B------:R-:W-:Y:S02]  /*0d80*/  LOP3.LUT R4, R4, 0xfffffff8, RZ, 0xc0, !PT ;  /* 0xfffffff804047812 */ /* 0x000fe400078ec0ff */
[----:B------:R-:W-:Y:S01]  /*0d90*/  LEA R19, R8, UR41, 0x1 ;  /* 0x0000002908137c11 */ /* 0x000fe2000f8e08ff */
[----:B------:R-:W-:Y:S01]  /*0da0*/  IMAD.SHL.U32 R2, R190, 0x8, RZ ;  /* 0x00000008be027824 */ /* 0x000fe200078e00ff */
[----:B------:R-:W-:Y:S01]  /*0db0*/  LEA.HI R3, R3, R192, RZ, 0x1 ;  /* 0x000000c003037211 */ /* 0x000fe200078f08ff */
[----:B------:R-:W-:Y:S01]  /*0dc0*/  IMAD.IADD R5, R5, 0x1, -R4 ;  /* 0x0000000105057824 */ /* 0x000fe200078e0a04 */
[----:B------:R-:W-:Y:S01]  /*0dd0*/  SHF.R.S32.HI R6, RZ, 0x5, R6 ;  /* 0x00000005ff067819 */ /* 0x000fe20000011406 */
[----:B------:R-:W-:Y:S01]  /*0de0*/  VIADD R184, R19, 0x26800 ;  /* 0x0002680013b87836 */ /* 0x000fe20000000000 */
[----:B------:R-:W-:Y:S01]  /*0df0*/  LOP3.LUT R3, R3, 0xfffffe, RZ, 0xc0, !PT ;  /* 0x00fffffe03037812 */ /* 0x000fe200078ec0ff */
[----:B------:R-:W-:Y:S01]  /*0e00*/  VIADD R22, R19, 0x26820 ;  /* 0x0002682013167836 */ /* 0x000fe20000000000 */
[----:B------:R-:W-:Y:S01]  /*0e10*/  SEL R23, R23, 0xffffffc0, !P2 ;  /* 0xffffffc017177807 */ /* 0x000fe20005000000 */
[----:B------:R-:W-:Y:S01]  /*0e20*/  VIADD R189, R2, 0x40 ;  /* 0x0000004002bd7836 */ /* 0x000fe20000000000 */
[----:B------:R-:W-:Y:S01]  /*0e30*/  @P1 IADD3 R22, R184, -0x20, RZ ;  /* 0xffffffe0b8161810 */ /* 0x000fe20007ffe0ff */
[C---:B------:R-:W-:Y:S01]  /*0e40*/  VIADD R188, R2.reuse, 0x80 ;  /* 0x0000008002bc7836 */ /* 0x040fe20000000000 */
[C---:B------:R-:W-:Y:S01]  /*0e50*/  IADD3 R186, R2.reuse, 0x100, RZ ;  /* 0x0000010002ba7810 */ /* 0x040fe20007ffe0ff */
[C---:B------:R-:W-:Y:S01]  /*0e60*/  VIADD R187, R2.reuse, 0xc0 ;  /* 0x000000c002bb7836 */ /* 0x040fe20000000000 */
[----:B------:R-:W-:Y:S01]  /*0e70*/  SHF.R.S32.HI R191, RZ, 0x3, R0 ;  /* 0x00000003ffbf7819 */ /* 0x000fe20000011400 */
[C---:B------:R-:W-:Y:S01]  /*0e80*/  VIADD R185, R2.reuse, 0x140 ;  /* 0x0000014002b97836 */ /* 0x040fe20000000000 */
[----:B------:R-:W-:Y:S01]  /*0e90*/  SHF.R.S32.HI R204, RZ, 0x1f, R189 ;  /* 0x0000001fffcc7819 */ /* 0x000fe200000114bd */
[C---:B------:R-:W-:Y:S01]  /*0ea0*/  VIADD R194, R2.reuse, 0x180 ;  /* 0x0000018002c27836 */ /* 0x040fe20000000000 */
[----:B------:R-:W-:Y:S01]  /*0eb0*/  SHF.R.S32.HI R203, RZ, 0x1f, R188 ;  /* 0x0000001fffcb7819 */ /* 0x000fe200000114bc */
[----:B------:R-:W-:Y:S01]  /*0ec0*/  VIADD R193, R2, 0x1c0 ;  /* 0x000001c002c17836 */ /* 0x000fe20000000000 */
[----:B------:R-:W-:Y:S01]  /*0ed0*/  SHF.R.S32.HI R202, RZ, 0x1f, R187 ;  /* 0x0000001fffca7819 */ /* 0x000fe200000114bb */
[----:B------:R-:W-:Y:S01]  /*0ee0*/  IMAD R16, R6, 0x10, R5 ;  /* 0x0000001006107824 */ /* 0x000fe200078e0205 */
[----:B------:R-:W-:Y:S01]  /*0ef0*/  SHF.R.S32.HI R201, RZ, 0x1f, R186 ;  /* 0x0000001fffc97819 */ /* 0x000fe200000114ba */
[----:B------:R-:W-:Y:S01]  /*0f00*/  IMAD.IADD R3, R192, 0x1, -R3 ;  /* 0x00000001c0037824 */ /* 0x000fe200078e0a03 */
[----:B------:R-:W-:Y:S01]  /*0f10*/  SHF.R.S32.HI R200, RZ, 0x1f, R185 ;  /* 0x0000001fffc87819 */ /* 0x000fe200000114b9 */
[----:B------:R-:W-:Y:S01]  /*0f20*/  IMAD.IADD R184, R184, 0x1, R23 ;  /* 0x00000001b8b87824 */ /* 0x000fe200078e0217 */
[----:B------:R-:W-:Y:S01]  /*0f30*/  SHF.R.S32.HI R199, RZ, 0x1f, R194 ;  /* 0x0000001fffc77819 */ /* 0x000fe200000114c2 */
[----:B------:R-:W-:Y:S01]  /*0f40*/  IMAD.SHL.U32 R18, R3, 0x100, RZ ;  /* 0x0000010003127824 */ /* 0x000fe200078e00ff */
[----:B------:R-:W-:Y:S01]  /*0f50*/  SHF.R.S32.HI R198, RZ, 0x1f, R193 ;  /* 0x0000001fffc67819 */ /* 0x000fe200000114c1 */
[----:B------:R-:W-:-:S02]  /*0f60*/  IMAD R195, R195, 0x8, R16 ;  /* 0x00000008c3c37824 */ /* 0x000fc400078e0210 */
[----:B------:R-:W-:-:S07]  /*0f70*/  IMAD.IADD R23, R23, 0x1, R22 ;  /* 0x0000000117177824 */ /* 0x000fce00078e0216 */
.L_x_399:
[----:B------:R-:W-:Y:S01]  /*0f80*/  ULDC.64 UR8, c[0x0][0xc88] ;  /* 0x0003220000087ab9 */ /* 0x000fe20000000a00 */
[----:B------:R-:W-:Y:S01]  /*0f90*/  ULDC.64 UR10, c[0x0][0xa20] ;  /* 0x00028800000a7ab9 */ /* 0x000fe20000000a00 */
[----:B------:R-:W-:Y:S01]  /*0fa0*/  UIMAD.WIDE UR8, UR7, 0x4, UR8 ;  /* 0x00000004070878a5 */ /* 0x000fe2000f8e0208 */
[----:B------:R-:W-:-:S05]  /*0fb0*/  ULDC UR4, c[0x0][0x424] ;  /* 0x0001090000047ab9 */ /* 0x000fca0000000800 */
[----:B0-2-4-:R-:W-:Y:S02]  /*0fc0*/  IMAD.U32 R4, RZ, RZ, UR8 ;  /* 0x00000008ff047e24 */ /* 0x015fe4000f8e00ff */
[----:B------:R-:W-:Y:S01]  /*0fd0*/  IMAD.U32 R5, RZ, RZ, UR9 ;  /* 0x00000009ff057e24 */ /* 0x000fe2000f8e00ff */
[----:B------:R-:W-:-:S04]  /*0fe0*/  ULDC.64 UR8, c[0x0][0xa28] ;  /* 0x00028a0000087ab9 */ /* 0x000fc80000000a00 */
[----:B------:R-:W2:Y:S01]  /*0ff0*/  LDG.E R4, desc[UR50][R4.64] ;  /* 0x0000003204047981 */ /* 0x000ea2000c1e1900 */
[----:B------:R-:W-:Y:S02]  /*1000*/  UISETP.NE.U32.AND UP0, UPT, UR8, URZ, UPT ;  /* 0x0000003f0800728c */ /* 0x000fe4000bf05070 */
[----:B------:R-:W-:Y:S02]  /*1010*/  UISETP.NE.U32.AND UP1, UPT, UR10, URZ, UPT ;  /* 0x0000003f0a00728c */ /* 0x000fe4000bf25070 */
[----:B------:R-:W-:Y:S02]  /*1020*/  UISETP.NE.AND.EX UP0, UPT, UR9, URZ, UPT, UP0 ;  /* 0x0000003f0900728c */ /* 0x000fe4000bf05300 */
[----:B------:R-:W-:-:S04]  /*1030*/  UISETP.NE.AND.EX UP1, UPT, UR11, URZ, UPT, UP1 ;  /* 0x0000003f0b00728c */ /* 0x000fc8000bf25310 */
[----:B------:R-:W-:Y:S02]  /*1040*/  PLOP3.LUT P0, PT, PT, PT, UP0, 0x80, 0x0 ;  /* 0x000000000000781c */ /* 0x000fe40003f0f008 */
[----:B------:R-:W-:Y:S02]  /*1050*/  PLOP3.LUT P1, PT, PT, PT, UP1, 0x80, 0x0 ;  /* 0x000000000000781c */ /* 0x000fe40003f2f018 */
[----:B--2---:R-:W-:-:S13]  /*1060*/  R2UR UR42, R4 ;  /* 0x00000000042a72ca */ /* 0x004fda00000e0000 */
[----:B------:R-:W-:Y:S02]  /*1070*/  USHF.R.S32.HI UR43, URZ, 0x1f, UR42 ;  /* 0x0000001f3f2b7899 */ /* 0x000fe4000801142a */
[----:B------:R-:W-:Y:S02]  /*1080*/  @UP0 ULEA UR8, UP2, UR42, UR8, 0x2 ;  /* 0x000000082a080291 */ /* 0x000fe4000f84103f */
[----:B------:R-:W-:Y:S02]  /*1090*/  @UP1 ULEA UR10, UP3, UR42, UR10, 0x2 ;  /* 0x0000000a2a0a1291 */ /* 0x000fe4000f86103f */
[----:B------:R-:W-:Y:S02]  /*10a0*/  @UP0 ULEA.HI.X UR9, UR42, UR9, UR43, 0x2, UP2 ;  /* 0x000000092a090291 */ /* 0x000fe400090f142b */
[----:B------:R-:W-:Y:S01]  /*10b0*/  @UP1 ULEA.HI.X UR11, UR42, UR11, UR43, 0x2, UP3 ;  /* 0x0000000b2a0b1291 */ /* 0x000fe200098f142b */
[----:B------:R-:W-:Y:S01]  /*10c0*/  MOV R4, UR8 ;  /* 0x0000000800047c02 */ /* 0x000fe20008000f00 */
[----:B-1----:R-:W-:-:S02]  /*10d0*/  IMAD.U32 R6, RZ, RZ, UR10 ;  /* 0x0000000aff067e24 */ /* 0x002fc4000f8e00ff */
[----:B------:R-:W-:Y:S01]  /*10e0*/  IMAD.U32 R5, RZ, RZ, UR9 ;  /* 0x00000009ff057e24 */ /* 0x000fe2000f8e00ff */
[----:B------:R-:W-:Y:S01]  /*10f0*/  ULDC.64 UR8, c[0x0][0x418] ;  /* 0x0001060000087ab9 */ /* 0x000fe20000000a00 */
[----:B---3--:R-:W-:-:S03]  /*1100*/  IMAD.U32 R7, RZ, RZ, UR11 ;  /* 0x0000000bff077e24 */ /* 0x008fc6000f8e00ff */
[----:B------:R-:W2:Y:S04]  /*1110*/  @P0 LDG.E R4, desc[UR50][R4.64] ;  /* 0x0000003204040981 */ /* 0x000ea8000c1e1900 */
[----:B------:R-:W3:Y:S01]  /*1120*/  @P1 LDG.E R6, desc[UR50][R6.64] ;  /* 0x0000003206061981 */ /* 0x000ee2000c1e1900 */
[----:B------:R-:W-:Y:S01]  /*1130*/  UISETP.NE.U32.AND UP0, UPT, UR8, URZ, UPT ;  /* 0x0000003f0800728c */ /* 0x000fe2000bf05070 */
[----:B------:R-:W-:Y:S01]  /*1140*/  CS2R R20, SRZ ;  /* 0x0000000000147805 */ /* 0x000fe2000001ff00 */
[----:B------:R-:W-:Y:S01]  /*1150*/  UMOV UR44, UR5 ;  /* 0x00000005002c7c82 */ /* 0x000fe20008000000 */
[----:B------:R-:W-:Y:S01]  /*1160*/  ULDC UR5, c[0x0][0x2f0] ;  /* 0x0000bc0000057ab9 */ /* 0x000fe20000000800 */
[----:B------:R-:W-:Y:S01]  /*1170*/  UISETP.NE.AND.EX UP0, UPT, UR9, URZ, UPT, UP0 ;  /* 0x0000003f0900728c */ /* 0x000fe2000bf05300 */
[----:B------:R-:W-:Y:S01]  /*1180*/  IMAD.MOV.U32 R0, RZ, RZ, RZ ;  /* 0x000000ffff007224 */ /* 0x000fe200078e00ff */
[----:B------:R-:W-:Y:S01]  /*1190*/  UMOV UR49, URZ ;  /* 0x0000003f00317c82 */ /* 0x000fe20008000000 */
[----:B------:R-:W-:Y:S01]  /*11a0*/  UMOV UR45, UR6 ;  /* 0x00000006002d7c82 */ /* 0x000fe20008000000 */
[----:B------:R-:W-:Y:S01]  /*11b0*/  USEL UR4, UR4, 0x1, UP0 ;  /* 0x0000000104047887 */ /* 0x000fe20008000000 */
[----:B------:R-:W-:Y:S01]  /*11c0*/  IMAD.MOV.U32 R150, RZ, RZ, RZ ;  /* 0x000000ffff967224 */ /* 0x000fe200078e00ff */
[----:B------:R-:W-:Y:S01]  /*11d0*/  UISETP.NE.AND UP0, UPT, UR47, 0x1, UPT ;  /* 0x000000012f00788c */ /* 0x000fe2000bf05270 */
[----:B------:R-:W-:Y:S01]  /*11e0*/  CS2R R148, SRZ ;  /* 0x0000000000947805 */ /* 0x000fe2000001ff00 */
[----:B------:R-:W-:Y:S01]  /*11f0*/  UIMAD UR4, UR4, UR5, URZ ;  /* 0x00000005040472a4 */ /* 0x000fe2000f8e023f */
[----:B------:R-:W-:-:S02]  /*1200*/  CS2R R146, SRZ ;  /* 0x0000000000927805 */ /* 0x000fc4000001ff00 */
[----:B------:R-:W-:Y:S02]  /*1210*/  CS2R R144, SRZ ;  /* 0x0000000000907805 */ /* 0x000fe4000001ff00 */
[----:B------:R-:W-:Y:S02]  /*1220*/  CS2R R142, SRZ ;  /* 0x00000000008e7805 */ /* 0x000fe4000001ff00 */
[----:B------:R-:W-:Y:S02]  /*1230*/  CS2R R140, SRZ ;  /* 0x00000000008c7805 */ /* 0x000fe4000001ff00 */
[----:B------:R-:W-:Y:S02]  /*1240*/  CS2R R138, SRZ ;  /* 0x00000000008a7805 */ /* 0x000fe4000001ff00 */
[----:B------:R-:W-:Y:S02]  /*1250*/  CS2R R136, SRZ ;  /* 0x0000000000887805 */ /* 0x000fe4000001ff00 */
        /* <DEDUP_REMOVED lines=46> */
[----:B------:R-:W-:Y:S01]  /*1540*/  CS2R R164, SRZ ;  /* 0x0000000000a47805 */ /* 0x000fe2000001ff00 */
[----:B------:R-:W-:Y:S01]  /*1550*/  IMAD.MOV.U32 R9, RZ, RZ, RZ ;  /* 0x000000ffff097224 */ /* 0x000fe200078e00ff */
[----:B------:R-:W-:Y:S02]  /*1560*/  MOV R168, RZ ;  /* 0x000000ff00a87202 */ /* 0x000fe40000000f00 */
[----:B--2---:R-:W-:-:S02]  /*1570*/  @P0 R2UR UR49, R4 ;  /* 0x00000000043102ca */ /* 0x004fc400000e0000 */
[----:B---3--:R-:W-:Y:S01]  /*1580*/  @P1 R2UR UR4, R6 ;  /* 0x00000000060412ca */ /* 0x008fe200000e0000 */
[----:B------:R-:W-:-:S14]  /*1590*/  @P1 BRA `(.L_x_350) ;  /* 0x0000000000341947 */ /* 0x000fdc0003800000 */
[----:B------:R-:W-:Y:S02]  /*15a0*/  ULDC.64 UR6, c[0x0][0xa08] ;  /* 0x0002820000067ab9 */ /* 0x000fe40000000a00 */
[----:B------:R-:W-:-:S04]  /*15b0*/  ISETP.NE.U32.AND P0, PT, RZ, UR6, PT ;  /* 0x00000006ff007c0c */ /* 0x000fc8000bf05070 */
[----:B------:R-:W-:-:S13]  /*15c0*/  ISETP.NE.AND.EX P0, PT, RZ, UR7, PT, P0 ;  /* 0x00000007ff007c0c */ /* 0x000fda000bf05300 */
[----:B------:R-:W-:Y:S05]  /*15d0*/  @!P0 BRA `(.L_x_350) ;  /* 0x0000000000248947 */ /* 0x000fea0003800000 */
[----:B------:R-:W-:Y:S02]  /*15e0*/  ULDC.64 UR4, c[0x0][0xa08] ;  /* 0x0002820000047ab9 */ /* 0x000fe40000000a00 */
[----:B------:R-:W-:-:S06]  /*15f0*/  UIMAD.WIDE UR4, UR42, 0x4, UR4 ;  /* 0x000000042a0478a5 */ /* 0x000fcc000f8e0204 */
[----:B------:R-:W-:Y:S02]  /*1600*/  IMAD.U32 R4, RZ, RZ, UR4 ;  /* 0x00000004ff047e24 */ /* 0x000fe4000f8e00ff */
[----:B------:R-:W-:-:S05]  /*1610*/  IMAD.U32 R5, RZ, RZ, UR5 ;  /* 0x00000005ff057e24 */ /* 0x000fca000f8e00ff */
[----:B------:R-:W2:Y:S04]  /*1620*/  LDG.E R6, desc[UR50][R4.64] ;  /* 0x0000003204067981 */ /* 0x000ea8000c1e1900 */
[----:B------:R-:W3:Y:S01]  /*1630*/  LDG.E R3, desc[UR50][R4.64+0x4] ;  /* 0x0000043204037981 */ /* 0x000ee2000c1e1900 */
[----:B--2---:R-:W-:Y:S02]  /*1640*/  R2UR UR4, R6 ;  /* 0x00000000060472ca */ /* 0x004fe400000e0000 */
[----:B---3--:R-:W-:-:S13]  /*1650*/  R2UR UR5, R3 ;  /* 0x00000000030572ca */ /* 0x008fda00000e0000 */
[----:B------:R-:W-:-:S12]  /*1660*/  UIADD3 UR4, -UR4, UR5, URZ ;  /* 0x0000000504047290 */ /* 0x000fd8000fffe13f */
.L_x_350:
[----:B------:R-:W-:Y:S01]  /*1670*/  UIADD3 UR49, -UR49, UR4, URZ ;  /* 0x0000000431317290 */ /* 0x000fe2000fffe13f */
[----:B------:R-:W-:Y:S02]  /*1680*/  PLOP3.LUT P0, PT, PT, PT, UP0, 0x80, 0x0 ;  /* 0x000000000000781c */ /* 0x000fe40003f0f008 */
[----:B------:R-:W-:Y:S01]  /*1690*/  CS2R R38, SRZ ;  /* 0x0000000000267805 */ /* 0x000fe2000001ff00 */
[----:B------:R-:W-:Y:S01]  /*16a0*/  IMAD.MOV.U32 R8, RZ, RZ, RZ ;  /* 0x000000ffff087224 */ /* 0x000fe200078e00ff */
[----:B------:R-:W-:Y:S01]  /*16b0*/  UIADD3 UR4, UR49, 0x3f, URZ ;  /* 0x0000003f31047890 */ /* 0x000fe2000fffe03f */
[----:B------:R-:W-:Y:S02]  /*16c0*/  CS2R R166, SRZ ;  /* 0x0000000000a67805 */ /* 0x000fe4000001ff00 */
[----:B------:R-:W-:Y:S01]  /*16d0*/  CS2R R34, SRZ ;  /* 0x0000000000227805 */ /* 0x000fe2000001ff00 */
[----:B------:R-:W-:Y:S01]  /*16e0*/  IMAD.MOV.U32 R169, RZ, RZ, RZ ;  /* 0x000000ffffa97224 */ /* 0x000fe200078e00ff */
[----:B------:R-:W-:Y:S01]  /*16f0*/  USHF.R.S32.HI UR5, URZ, 0x1f, UR4 ;  /* 0x0000001f3f057899 */ /* 0x000fe20008011404 */
[----:B------:R-:W-:Y:S01]  /*1700*/  CS2R R30, SRZ ;  /* 0x00000000001e7805 */ /* 0x000fe2000001ff00 */
[----:B------:R-:W-:Y:S01]  /*1710*/  IMAD.MOV.U32 R28, RZ, RZ, RZ ;  /* 0x000000ffff1c7224 */ /* 0x000fe200078e00ff */
[----:B------:R-:W-:Y:S01]  /*1720*/  CS2R R170, SRZ ;  /* 0x0000000000aa7805 */ /* 0x000fe2000001ff00 */
[----:B------:R-:W-:Y:S01]  /*1730*/  ULEA.HI UR5, UR5, UR4, URZ, 0x6 ;  /* 0x0000000405057291 */ /* 0x000fe2000f8f303f */
[----:B------:R-:W-:Y:S01]  /*1740*/  CS2R R26, SRZ ;  /* 0x00000000001a7805 */ /* 0x000fe2000001ff00 */
[----:B------:R-:W-:-:S02]  /*1750*/  IMAD.MOV.U32 R172, RZ, RZ, RZ ;  /* 0x000000ffffac7224 */ /* 0x000fc400078e00ff */
[----:B------:R-:W-:Y:S01]  /*1760*/  USHF.R.S32.HI UR48, URZ, 0x6, UR5 ;  /* 0x000000063f307899 */ /* 0x000fe20008011405 */
[----:B------:R-:W-:Y:S11]  /*1770*/  @!P0 BRA `(.L_x_351) ;  /* 0x0000001800448947 */ /* 0x000ff60003800000 */
[----:B------:R-:W-:Y:S01]  /*1780*/  UISETP.GE.AND UP0, UPT, UR49, 0x1, UPT ;  /* 0x000000013100788c */ /* 0x000fe2000bf06270 */
[----:B------:R-:W-:-:S05]  /*1790*/  PLOP3.LUT P0, PT, PT, PT, PT, 0x80, 0x0 ;  /* 0x000000000000781c */ /* 0x000fca0003f0f070 */
[----:B------:R-:W-:-:S13]  /*17a0*/  PLOP3.LUT P1, PT, PT, PT, UP0, 0x80, 0x0 ;  /* 0x000000000000781c */ /* 0x000fda0003f2f008 */
[----:B------:R-:W-:Y:S05]  /*17b0*/  @!P1 BRA `(.L_x_352) ;  /* 0x0000005800dc9947 */ /* 0x000fea0003800000 */
        /* <DEDUP_REMOVED lines=14> */
.L_x_353:
[----:B------:R-:W-:Y:S01]  /*18a0*/  ULEA UR16, UR38, UR41, 0x3 ;  /* 0x0000002926107291 */ /* 0x000fe2000f8e183f */
[----:B------:R-:W-:-:S04]  /*18b0*/  MOV R0, UR37 ;  /* 0x0000002500007c02 */ /* 0x000fc80008000f00 */
[----:B------:R-:W-:-:S04]  /*18c0*/  SHF.L.U32 R0, R0, 0x1f, RZ ;  /* 0x0000001f00007819 */ /* 0x000fc800000006ff */
[----:B------:R-:W0:Y:S02]  /*18d0*/  SYNCS.PHASECHK.TRANS64.TRYWAIT P1, [UR16+0x28c50], R0 ;  /* 0x028c5000ff0075a7 */ /* 0x000e240008020150 */
[----:B0-----:R-:W-:Y:S05]  /*18e0*/  @!P1 BRA `(.L_x_354) ;  /* 0x000000dc008c9947 */ /* 0x001fea0003800000 */
.L_x_484:
        /* <DEDUP_REMOVED lines=40> */
.L_x_355:
        /* <DEDUP_REMOVED lines=8> */
.L_x_362:
[----:B------:R-:W-:Y:S01]  /*1bf0*/  BAR.SYNC.DEFER_BLOCKING 0xe, 0x100 ;  /* 0x0384000000007b1d */ /* 0x000fe20000010000 */
[----:B01----:R-:W-:Y:S01]  /*1c00*/  IMAD.U32 R3, RZ, RZ, UR38 ;  /* 0x00000026ff037e24 */ /* 0x003fe2000f8e00ff */
[----:B------:R-:W-:Y:S01]  /*1c10*/  UIADD3 UR38, UR38, 0x1, URZ ;  /* 0x0000000126267890 */ /* 0x000fe2000fffe03f */
[C---:B------:R-:W-:Y:S01]  /*1c20*/  ISETP.GT.AND P2, PT, R0.reuse, RZ, PT ;  /* 0x000000ff0000720c */ /* 0x040fe20003f44270 */
[----:B------:R-:W-:Y:S02]  /*1c30*/  VIADD R0, R0, 0xffffffff ;  /* 0xffffffff00007836 */ /* 0x000fe40000000000 */
        /* <DEDUP_REMOVED lines=138> */
.L_x_357:
[----:B------:R-:W-:Y:S01]  /*24e0*/  ULEA UR21, UR38, UR41, 0x3 ;  /* 0x0000002926157291 */ /* 0x000fe2000f8e183f */
[----:B------:R-:W-:-:S05]  /*24f0*/  IMAD.U32 R3, RZ, RZ, UR37 ;  /* 0x00000025ff037e24 */ /* 0x000fca000f8e00ff */
[----:B------:R-:W-:-:S04]  /*2500*/  SHF.L.U32 R3, R3, 0x1f, RZ ;  /* 0x0000001f03037819 */ /* 0x000fc800000006ff */
[----:B------:R0:W1:Y:S01]  /*2510*/  SYNCS.PHASECHK.TRANS64.TRYWAIT P1, [UR21+0x28c50], R3 ;  /* 0x028c5003ff0075a7 */ /* 0x0000620008020155 */
[----:B------:R-:W-:Y:S05]  /*2520*/  @!P0 BRA `(.L_x_358) ;  /* 0x0000000000048947 */ /* 0x000fea0003800000 */
[----:B------:R-:W-:Y:S01]  /*2530*/  BPT.TRAP 0x1 ;  /* 0x000000040000795c */ /* 0x000fe20000300000 */
.L_x_358:
[----:B-1----:R-:W-:Y:S05]  /*2540*/  @P1 BRA `(.L_x_359) ;  /* 0x0000000000081947 */ /* 0x002fea0003800000 */
[----:B------:R-:W1:Y:S02]  /*2550*/  SYNCS.PHASECHK.TRANS64.TRYWAIT P1, [UR21+0x28c50], R3 ;  /* 0x028c5003ff0075a7 */ /* 0x000e640008020155 */
[----:B-1----:R-:W-:Y:S05]  /*2560*/  @!P1 BRA `(.L_x_360) ;  /* 0x000000d000849947 */ /* 0x002fea0003800000 */
.L_x_359:
        /* <DEDUP_REMOVED lines=31> */
.L_x_361:
[----:B------:R-:W-:-:S04]  /*2760*/  UIADD3 UR6, UR21, 0x28c60, URZ ;  /* 0x00028c6015067890 */ /* 0x000fc8000fffe03f */
[----:B------:R-:W-:-:S09]  /*2770*/  UPRMT UR6, UR40, 0x654, UR6 ;  /* 0x0000065428067896 */ /* 0x000fd20008000006 */
[----:B------:R-:W-:Y:S01]  /*2780*/  SYNCS.ARRIVE.TRANS64.RED.A1T0 RZ, [UR6], RZ ;  /* 0x000000ffffff79a7 */ /* 0x000fe20008100406 */
[----:B------:R-:W-:Y:S05]  /*2790*/  @P2 BRA `(.L_x_362) ;  /* 0xfffffff400142947 */ /* 0x000fea000383ffff */
.L_x_356:
[----:B------:R-:W-:Y:S01]  /*27a0*/  BAR.SYNC.DEFER_BLOCKING 0xe, 0x100 ;  /* 0x0384000000007b1d */ /* 0x000fe20000010000 */
[----:B01----:R-:W-:Y:S01]  /*27b0*/  IMAD.U32 R3, RZ, RZ, UR38 ;  /* 0x00000026ff037e24 */ /* 0x003fe2000f8e00ff */
[----:B------:R-:W-:Y:S01]  /*27c0*/  UIADD3 UR38, UR38, 0x1, URZ ;  /* 0x0000000126267890 */ /* 0x000fe2000fffe03f */
[----:B------:R-:W-:Y:S02]  /*27d0*/  PLOP3.LUT P0, PT, PT, PT, PT, 0x8, 0x0 ;  /* 0x000000000000781c */ /* 0x000fe40003f0e170 */
[----:B------:R-:W-:Y:S02]  /*27e0*/  CS2R R20, SRZ ;  /* 0x0000000000147805 */ /* 0x000fe4000001ff00 */
[----:B------:R-:W-:Y:S01]  /*27f0*/  LEA R0, R3, R16, 0x6 ;  /* 0x0000001003007211 */ /* 0x000fe200078e30ff */
[----:B------:R-:W-:-:S03]  /*2800*/  UISETP.NE.AND UP0, UPT, UR38, 0x2, UPT ;  /* 0x000000022600788c */ /* 0x000fc6000bf05270 */
        /* <DEDUP_REMOVED lines=133> */
[----:B------:R-:W-:Y:S01]  /*3060*/  FMUL.FTZ R0, R151, R0 ;  /* 0x0000000097007220 */ /* 0x000fe20000410000 */
[----:B------:R-:W-:Y:S06]  /*3070*/  BAR.ARV 0xf, 0x100 ;  /* 0x03c4000000007b1d */ /* 0x000fec0000002000 */
[----:B------:R-:W-:Y:S05]  /*3080*/  BRA `(.L_x_352) ;  /* 0x0000004000a87947 */ /* 0x000fea0003800000 */
.L_x_351:
[----:B------:R-:W-:Y:S01]  /*3090*/  UISETP.GE.AND UP0, UPT, UR49, 0x1, UPT ;  /* 0x000000013100788c */ /* 0x000fe2000bf06270 */
[----:B------:R-:W-:-:S05]  /*30a0*/  PLOP3.LUT P0, PT, PT, PT, PT, 0x80, 0x0 ;  /* 0x000000000000781c */ /* 0x000fca0003f0f070 */
[----:B------:R-:W-:-:S13]  /*30b0*/  PLOP3.LUT P1, PT, PT, PT, UP0, 0x80, 0x0 ;  /* 0x000000000000781c */ /* 0x000fda0003f2f008 */
[----:B------:R-:W-:Y:S05]  /*30c0*/  @!P1 BRA `(.L_x_352) ;  /* 0x0000004000989947 */ /* 0x000fea0003800000 */
        /* <DEDUP_REMOVED lines=29> */
.L_x_363:
[----:B------:R-:W-:Y:S01]  /*32a0*/  ULEA.HI UR4, UR36, UR36, URZ, 0x1 ;  /* 0x0000002424047291 */ /* 0x000fe2000f8f083f */
[----:B------:R-:W-:-:S03]  /*32b0*/  IMAD.U32 R3, RZ, RZ, UR46 ;  /* 0x0000002eff037e24 */ /* 0x000fc6000f8e00ff */
[----:B------:R-:W-:Y:S02]  /*32c0*/  ULOP3.LUT UR4, UR4, 0xfffffffe, URZ, 0xc0, !UPT ;  /* 0xfffffffe04047892 */ /* 0x000fe4000f8ec03f */
[----:B------:R-:W-:Y:S02]  /*32d0*/  ISETP.NE.AND P0, PT, R3, 0x3, PT ;  /* 0x000000030300780c */ /* 0x000fe40003f05270 */
[----:B------:R-:W-:-:S06]  /*32e0*/  UIADD3 UR4, UR36, -UR4, URZ ;  /* 0x8000000424047290 */ /* 0x000fcc000fffe03f */
[----:B------:R-:W-:-:S05]  /*32f0*/  IMAD.U32 R0, RZ, RZ, UR4 ;  /* 0x00000004ff007e24 */ /* 0x000fca000f8e00ff */
[----:B------:R-:W-:-:S04]  /*3300*/  SHF.L.U32 R0, R0, 0x1f, RZ ;  /* 0x0000001f00007819 */ /* 0x000fc800000006ff */
[----:B------:R-:W0:Y:S02]  /*3310*/  SYNCS.PHASECHK.TRANS64.TRYWAIT P1, [UR41+0x28c00], R0 ;  /* 0x028c0000ff0075a7 */ /* 0x000e240008020169 */
[----:B0-----:R-:W-:Y:S05]  /*3320*/  @!P1 BRA `(.L_x_364) ;  /* 0x000000c4002c9947 */ /* 0x001fea0003800000 */
.L_x_485:
[----:B------:R-:W-:Y:S05]  /*3330*/  @!P0 BRA `(.L_x_365) ;  /* 0x0000000000048947 */ /* 0x000fea0003800000 */
[----:B------:R-:W-:Y:S01]  /*3340*/  BPT.TRAP 0x1 ;  /* 0x000000040000795c */ /* 0x000fe20000300000 */
.L_x_365:
[----:B------:R-:W-:Y:S02]  /*3350*/  IMAD.U32 R7, RZ, RZ, UR38 ;  /* 0x00000026ff077e24 */ /* 0x000fe4000f8e00ff */
[----:B------:R-:W-:-:S03]  /*3360*/  IMAD.U32 R8, RZ, RZ, UR37 ;  /* 0x00000025ff087e24 */ /* 0x000fc6000f8e00ff */
[----:B------:R-:W-:Y:S02]  /*3370*/  LEA R7, R7, UR41, 0x3 ;  /* 0x0000002907077c11 */ /* 0x000fe4000f8e18ff */
[----:B------:R-:W-:-:S04]  /*3380*/  SHF.L.U32 R8, R8, 0x1f, RZ ;  /* 0x0000001f08087819 */ /* 0x000fc800000006ff */
[----:B------:R1:W2:Y:S01]  /*3390*/  SYNCS.PHASECHK.TRANS64.TRYWAIT P1, [R7+URZ+0x28c30], R8 ;  /* 0x028c3008070075a7 */ /* 0x0002a2000802017f */
[----:B------:R-:W-:Y:S05]  /*33a0*/  @!P0 BRA `(.L_x_366) ;  /* 0x0000000000048947 */ /* 0x000fea0003800000 */
[----:B------:R-:W-:Y:S01]  /*33b0*/  BPT.TRAP 0x1 ;  /* 0x000000040000795c */ /* 0x000fe20000300000 */
.L_x_366:
[----:B--2---:R-:W-:Y:S05]  /*33c0*/  @P1 BRA `(.L_x_367) ;  /* 0x0000000000081947 */ /* 0x004fea0003800000 */
[----:B------:R-:W2:Y:S02]  /*33d0*/  SYNCS.PHASECHK.TRANS64.TRYWAIT P1, [R7+URZ+0x28c30], R8 ;  /* 0x028c3008070075a7 */ /* 0x000ea4000802017f */
[----:B--2---:R-:W-:Y:S05]  /*33e0*/  @!P1 BRA `(.L_x_368) ;  /* 0x000000c400149947 */ /* 0x004fea0003800000 */
.L_x_367:
[----:B------:R-:W-:-:S04]  /*33f0*/  UIADD3 UR4, UR41, 0x22400, URZ ;  /* 0x0002240029047890 */ /* 0x000fc8000fffe03f */
[----:B------:R-:W-:-:S04]  /*3400*/  USHF.R.U32.HI UR4, URZ, 0x4, UR4 ;  /* 0x000000043f047899 */ /* 0x000fc80008011604 */
[----:B------:R-:W-:-:S06]  /*3410*/  ULOP3.LUT UR4, UR4, 0x3fff, URZ, 0xc0, !UPT ;  /* 0x00003fff04047892 */ /* 0x000fcc000f8ec03f */
[----:B0-----:R-:W-:Y:S01]  /*3420*/  MOV R0, UR4 ;  /* 0x0000000400007c02 */ /* 0x001fe20008000f00 */
        /* <DEDUP_REMOVED lines=38> */
.L_x_369:
        /* <DEDUP_REMOVED lines=190> */
[----:B0-----:R-:W-:-:S04]  /*4270*/  FMNMX.FTZ R4, R5, R4, !PT ;  /* 0x0000000405047209 */ /* 0x001fc80007810000 */
[C---:B------:R-:W-:Y:S01]  /*4280*/  FSETP.NEU.FTZ.AND P1, PT, R4.reuse, -INF , PT ;  /* 0xff8000000400780b */ /* 0x040fe20003f3d000 */
[----:B------:R-:W-:Y:S01]  /*4290*/  FMUL.FTZ R5, R4, UR20 ;  /* 0x0000001404057c20 */ /* 0x000fe20008410000 */
[----:B------:R-:W-:Y:S04]  /*42a0*/  MUFU.EX2 R40, R40 ;  /* 0x0000002800287308 */ /* 0x000fe80000000800 */
[----:B------:R-:W-:Y:S02]  /*42b0*/  FSEL R9, R5, RZ, P1 ;  /* 0x000000ff05097208 */ /* 0x000fe40000800000 */
[----:B----4-:R-:W-:Y:S02]  /*42c0*/  F2FP.BF16.F32.PACK_AB R158, R37, R36 ;  /* 0x00000024259e723e */ /* 0x010fe400000010ff */
[----:B------:R0:W-:Y:S01]  /*42d0*/  MUFU.EX2 R5, R6 ;  /* 0x0000000600057308 */ /* 0x0001e20000000800 */
[--C-:B------:R-:W-:Y:S01]  /*42e0*/  FFMA.FTZ R26, R26, UR20, -R9.reuse ;  /* 0x000000141a1a7c23 */ /* 0x100fe20008010809 */
[--C-:B------:R-:W-:Y:S01]  /*42f0*/  FFMA.FTZ R27, R27, UR20, -R9.reuse ;  /* 0x000000141b1b7c23 */ /* 0x100fe20008010809 */
[--C-:B------:R-:W-:Y:S01]  /*4300*/  FFMA.FTZ R30, R30, UR20, -R9.reuse ;  /* 0x000000141e1e7c23 */ /* 0x100fe20008010809 */
[--C-:B------:R-:W-:Y:S01]  /*4310*/  FFMA.FTZ R31, R31, UR20, -R9.reuse ;  /* 0x000000141f1f7c23 */ /* 0x100fe20008010809 */
[--C-:B------:R-:W-:Y:S01]  /*4320*/  FFMA.FTZ R34, R34, UR20, -R9.reuse ;  /* 0x0000001422227c23 */ /* 0x100fe20008010809 */
[--C-:B------:R-:W-:Y:S01]  /*4330*/  FFMA.FTZ R35, R35, UR20, -R9.reuse ;  /* 0x0000001423237c23 */ /* 0x100fe20008010809 */
[----:B------:R-:W-:Y:S01]  /*4340*/  FFMA.FTZ R38, R38, UR20, -R9 ;  /* 0x0000001426267c23 */ /* 0x000fe20008010809 */
[----:B------:R-:W-:Y:S01]  /*4350*/  MUFU.EX2 R26, R26 ;  /* 0x0000001a001a7308 */ /* 0x000fe20000000800 */
[----:B0-----:R-:W-:Y:S01]  /*4360*/  FADD.FTZ R6, R28, R11 ;  /* 0x0000000b1c067221 */ /* 0x001fe20000010000 */
[--C-:B------:R-:W-:Y:S01]  /*4370*/  FFMA.FTZ R39, R39, UR20, -R9.reuse ;  /* 0x0000001427277c23 */ /* 0x100fe20008010809 */
[--C-:B------:R-:W-:Y:S01]  /*4380*/  FFMA.FTZ R42, R42, UR20, -R9.reuse ;  /* 0x000000142a2a7c23 */ /* 0x100fe20008010809 */
[--C-:B------:R-:W-:Y:S01]  /*4390*/  FFMA.FTZ R43, R43, UR20, -R9.reuse ;  /* 0x000000142b2b7c23 */ /* 0x100fe20008010809 */
[----:B------:R-:W-:Y:S01]  /*43a0*/  FADD.FTZ R13, R29, R6 ;  /* 0x000000061d0d7221 */ /* 0x000fe20000010000 */
[--C-:B------:R-:W-:Y:S01]  /*43b0*/  FFMA.FTZ R46, R46, UR20, -R9.reuse ;  /* 0x000000142e2e7c23 */ /* 0x100fe20008010809 */
[----:B------:R-:W-:Y:S01]  /*43c0*/  FFMA.FTZ R47, R47, UR20, -R9 ;  /* 0x000000142f2f7c23 */ /* 0x000fe20008010809 */
[----:B------:R-:W0:Y:S01]  /*43d0*/  MUFU.EX2 R27, R27 ;  /* 0x0000001b001b7308 */ /* 0x000e220000000800 */
[----:B------:R-:W-:Y:S01]  /*43e0*/  FADD.FTZ R10, R32, R13 ;  /* 0x0000000d200a7221 */ /* 0x000fe20000010000 */
[--C-:B------:R-:W-:Y:S01]  /*43f0*/  FFMA.FTZ R50, R50, UR20, -R9.reuse ;  /* 0x0000001432327c23 */ /* 0x100fe20008010809 */
[--C-:B------:R-:W-:Y:S01]  /*4400*/  FFMA.FTZ R51, R51, UR20, -R9.reuse ;  /* 0x0000001433337c23 */ /* 0x100fe20008010809 */
[--C-:B------:R-:W-:Y:S01]  /*4410*/  FFMA.FTZ R54, R54, UR20, -R9.reuse ;  /* 0x0000001436367c23 */ /* 0x100fe20008010809 */
[----:B------:R-:W-:Y:S01]  /*4420*/  FADD.FTZ R13, R33, R10 ;  /* 0x0000000a210d7221 */ /* 0x000fe20000010000 */
[----:B------:R-:W-:-:S02]  /*4430*/  FFMA.FTZ R9, R55, UR20, -R9 ;  /* 0x0000001437097c23 */ /* 0x000fc40008010809 */
[----:B------:R-:W3:Y:S01]  /*4440*/  MUFU.EX2 R30, R30 ;  /* 0x0000001e001e7308 */ /* 0x000ee20000000800 */
[----:B------:R-:W-:-:S04]  /*4450*/  FADD.FTZ R10, R36, R13 ;  /* 0x0000000d240a7221 */ /* 0x000fc80000010000 */
[----:B------:R-:W-:-:S03]  /*4460*/  FADD.FTZ R13, R37, R10 ;  /* 0x0000000a250d7221 */ /* 0x000fc60000010000 */
[----:B------:R-:W4:Y:S01]  /*4470*/  MUFU.EX2 R31, R31 ;  /* 0x0000001f001f7308 */ /* 0x000f220000000800 */
[----:B0-----:R-:W-:Y:S01]  /*4480*/  FADD.FTZ R11, R26, R27 ;  /* 0x0000001b1a0b7221 */ /* 0x001fe20000010000 */
[----:B------:R-:W-:Y:S01]  /*4490*/  FADD.FTZ R10, R40, R13 ;  /* 0x0000000d280a7221 */ /* 0x000fe20000010000 */
[----:B------:R-:W-:-:S05]  /*44a0*/  F2FP.BF16.F32.PACK_AB R153, R27, R26 ;  /* 0x0000001a1b99723e */ /* 0x000fca00000010ff */
[----:B------:R-:W0:Y:S01]  /*44b0*/  MUFU.EX2 R34, R34 ;  /* 0x0000002200227308 */ /* 0x000e220000000800 */
[----:B---3--:R-:W-:-:S07]  /*44c0*/  FADD.FTZ R6, R30, R11 ;  /* 0x0000000b1e067221 */ /* 0x008fce0000010000 */
[----:B------:R-:W3:Y:S01]  /*44d0*/  MUFU.EX2 R35, R35 ;  /* 0x0000002300237308 */ /* 0x000ee20000000800 */
[C---:B----4-:R-:W-:Y:S01]  /*44e0*/  FADD.FTZ R11, R31.reuse, R6 ;  /* 0x000000061f0b7221 */ /* 0x050fe20000010000 */
[----:B------:R-:W-:-:S05]  /*44f0*/  F2FP.BF16.F32.PACK_AB R155, R31, R30 ;  /* 0x0000001e1f9b723e */ /* 0x000fca00000010ff */
[----:B------:R4:W-:Y:S01]  /*4500*/  STSM.16.M88.4 [R19+0x26800], R152 ;  /* 0x0268009813007844 */ /* 0x0009e20000000200 */
[----:B------:R-:W5:Y:S01]  /*4510*/  MUFU.EX2 R38, R38 ;  /* 0x0000002600267308 */ /* 0x000f620000000800 */
[----:B0-----:R-:W-:-:S07]  /*4520*/  FADD.FTZ R6, R34, R11 ;  /* 0x0000000b22067221 */ /* 0x001fce0000010000 */
[----:B------:R-:W0:Y:S01]  /*4530*/  MUFU.EX2 R39, R39 ;  /* 0x0000002700277308 */ /* 0x000e220000000800 */
[C---:B---3--:R-:W-:Y:S01]  /*4540*/  FADD.FTZ R11, R35.reuse, R6 ;  /* 0x00000006230b7221 */ /* 0x048fe20000010000 */
[----:B------:R-:W-:-:S06]  /*4550*/  F2FP.BF16.F32.PACK_AB R157, R35, R34 ;  /* 0x00000022239d723e */ /* 0x000fcc00000010ff */
[----:B------:R-:W3:Y:S01]  /*4560*/  MUFU.EX2 R42, R42 ;  /* 0x0000002a002a7308 */ /* 0x000ee20000000800 */
[----:B-----5:R-:W-:-:S07]  /*4570*/  FADD.FTZ R6, R38, R11 ;  /* 0x0000000b26067221 */ /* 0x020fce0000010000 */
[----:B------:R-:W5:Y:S01]  /*4580*/  MUFU.EX2 R41, R41 ;  /* 0x0000002900297308 */ /* 0x000f620000000800 */
[C---:B0-----:R-:W-:Y:S01]  /*4590*/  FADD.FTZ R11, R39.reuse, R6 ;  /* 0x00000006270b7221 */ /* 0x041fe20000010000 */
[----:B------:R-:W-:-:S05]  /*45a0*/  F2FP.BF16.F32.PACK_AB R159, R39, R38 ;  /* 0x00000026279f723e */ /* 0x000fca00000010ff */
[----:B------:R4:W-:Y:S01]  /*45b0*/  STSM.16.M88.4 [R22], R156 ;  /* 0x0000009c16007844 */ /* 0x0009e20000000200 */
[----:B------:R-:W0:Y:S01]  /*45c0*/  MUFU.EX2 R43, R43 ;  /* 0x0000002b002b7308 */ /* 0x000e220000000800 */
[----:B---3--:R-:W-:-:S07]  /*45d0*/  FADD.FTZ R6, R42, R11 ;  /* 0x0000000b2a067221 */ /* 0x008fce0000010000 */
[----:B------:R-:W3:Y:S01]  /*45e0*/  MUFU.EX2 R44, R44 ;  /* 0x0000002c002c7308 */ /* 0x000ee20000000800 */
[C---:B-----5:R-:W-:Y:S01]  /*45f0*/  FADD.FTZ R13, R41.reuse, R10 ;  /* 0x0000000a290d7221 */ /* 0x060fe20000010000 */
[----:B------:R-:W-:-:S06]  /*4600*/  F2FP.BF16.F32.PACK_AB R160, R41, R40 ;  /* 0x0000002829a0723e */ /* 0x000fcc00000010ff */
[----:B------:R-:W5:Y:S01]  /*4610*/  MUFU.EX2 R46, R46 ;  /* 0x0000002e002e7308 */ /* 0x000f620000000800 */
[C---:B0-----:R-:W-:Y:S01]  /*4620*/  FADD.FTZ R11, R43.reuse, R6 ;  /* 0x000000062b0b7221 */ /* 0x041fe20000010000 */
[----:B------:R-:W-:-:S06]  /*4630*/  F2FP.BF16.F32.PACK_AB R161, R43, R42 ;  /* 0x0000002a2ba1723e */ /* 0x000fcc00000010ff */
[----:B------:R-:W0:Y:S01]  /*4640*/  MUFU.EX2 R45, R45 ;  /* 0x0000002d002d7308 */ /* 0x000e220000000800 */
[----:B---3--:R-:W-:-:S07]  /*4650*/  FADD.FTZ R6, R44, R13 ;  /* 0x0000000d2c067221 */ /* 0x008fce0000010000 */
[----:B------:R-:W3:Y:S01]  /*4660*/  MUFU.EX2 R47, R47 ;  /* 0x0000002f002f7308 */ /* 0x000ee20000000800 */
[----:B-----5:R-:W-:-:S07]  /*4670*/  FADD.FTZ R10, R46, R11 ;  /* 0x0000000b2e0a7221 */ /* 0x020fce0000010000 */
[----:B------:R-:W-:Y:S01]  /*4680*/  MUFU.EX2 R48, R48 ;  /* 0x0000003000307308 */ /* 0x000fe20000000800 */
[C---:B0-----:R-:W-:Y:S01]  /*4690*/  F2FP.BF16.F32.PACK_AB R162, R45.reuse, R44 ;  /* 0x0000002c2da2723e */ /* 0x041fe200000010ff */
[----:B------:R-:W-:-:S06]  /*46a0*/  FADD.FTZ R45, R45, R6 ;  /* 0x000000062d2d7221 */ /* 0x000fcc0000010000 */
[----:B------:R-:W0:Y:S01]  /*46b0*/  MUFU.EX2 R49, R49 ;  /* 0x0000003100317308 */ /* 0x000e220000000800 */
[C---:B---3--:R-:W-:Y:S01]  /*46c0*/  F2FP.BF16.F32.PACK_AB R163, R47.reuse, R46 ;  /* 0x0000002e2fa3723e */ /* 0x048fe200000010ff */
[----:B------:R-:W-:-:S04]  /*46d0*/  FADD.FTZ R47, R47, R10 ;  /* 0x0000000a2f2f7221 */ /* 0x000fc80000010000 */
[----:B------:R4:W-:Y:S02]  /*46e0*/  STSM.16.M88.4 [R184], R160 ;  /* 0x000000a0b8007844 */ /* 0x0009e40000000200 */
[----:B------:R-:W-:Y:S08]  /*46f0*/  MUFU.EX2 R50, R50 ;  /* 0x0000003200327308 */ /* 0x000ff00000000800 */
[----:B------:R-:W3:Y:S01]  /*4700*/  MUFU.EX2 R51, R51 ;  /* 0x0000003300337308 */ /* 0x000ee20000000800 */
[----:B0-----:R-:W-:Y:S01]  /*4710*/  F2FP.BF16.F32.PACK_AB R164, R49, R48 ;  /* 0x0000003031a4723e */ /* 0x001fe200000010ff */
[----:B------:R-:W-:-:S04]  /*4720*/  FADD.FTZ R48, R48, R45 ;  /* 0x0000002d30307221 */ /* 0x000fc80000010000 */
[----:B------:R-:W-:Y:S02]  /*4730*/  FADD.FTZ R49, R49, R48 ;  /* 0x0000003031317221 */ /* 0x000fe40000010000 */
[----:B------:R-:W0:Y:S08]  /*4740*/  MUFU.EX2 R52, R52 ;  /* 0x0000003400347308 */ /* 0x000e300000000800 */
[----:B------:R-:W-:Y:S01]  /*4750*/  MUFU.EX2 R54, R54 ;  /* 0x0000003600367308 */ /* 0x000fe20000000800 */
[----:B---3--:R-:W-:Y:S01]  /*4760*/  F2FP.BF16.F32.PACK_AB R165, R51, R50 ;  /* 0x0000003233a5723e */ /* 0x008fe200000010ff */
[----:B------:R-:W-:-:S04]  /*4770*/  FADD.FTZ R50, R50, R47 ;  /* 0x0000002f32327221 */ /* 0x000fc80000010000 */
[----:B------:R-:W-:Y:S02]  /*4780*/  FADD.FTZ R51, R51, R50 ;  /* 0x0000003233337221 */ /* 0x000fe40000010000 */
[----:B------:R-:W3:Y:S01]  /*4790*/  MUFU.EX2 R9, R9 ;  /* 0x0000000900097308 */ /* 0x000ee20000000800 */
[----:B0-----:R-:W-:Y:S01]  /*47a0*/  F2FP.BF16.F32.PACK_AB R166, R5, R52 ;  /* 0x0000003405a6723e */ /* 0x001fe200000010ff */
[----:B------:R-:W-:-:S04]  /*47b0*/  FADD.FTZ R6, R52, R49 ;  /* 0x0000003134067221 */ /* 0x000fc80000010000 */
[----:B------:R-:W-:Y:S01]  /*47c0*/  FADD.FTZ R6, R5, R6 ;  /* 0x0000000605067221 */ /* 0x000fe20000010000 */
[----:B---3--:R-:W-:Y:S01]  /*47d0*/  F2FP.BF16.F32.PACK_AB R167, R9, R54 ;  /* 0x0000003609a7723e */ /* 0x008fe200000010ff */
[----:B------:R-:W-:-:S04]  /*47e0*/  FADD.FTZ R54, R54, R51 ;  /* 0x0000003336367221 */ /* 0x000fc80000010000 */
[----:B------:R4:W-:Y:S01]  /*47f0*/  STSM.16.M88.4 [R23], R164 ;  /* 0x000000a417007844 */ /* 0x0009e20000000200 */
[----:B------:R-:W-:Y:S01]  /*4800*/  FADD.FTZ R5, R9, R54 ;  /* 0x0000003609057221 */ /* 0x000fe20000010000 */
[----:B------:R-:W-:Y:S06]  /*4810*/  @!P0 BRA `(.L_x_370) ;  /* 0x0000000000048947 */ /* 0x000fec0003800000 */
[----:B------:R-:W-:Y:S01]  /*4820*/  BPT.TRAP 0x1 ;  /* 0x000000040000795c */ /* 0x000fe20000300000 */
.L_x_370:
[----:B------:R0:W3:Y:S01]  /*4830*/  SYNCS.PHASECHK.TRANS64.TRYWAIT P1, [R7+URZ+0x28c50], R8 ;  /* 0x028c5008070075a7 */ /* 0x0000e2000802017f */
[----:B------:R-:W-:Y:S05]  /*4840*/  @!P0 BRA `(.L_x_371) ;  /* 0x0000000000048947 */ /* 0x000fea0003800000 */
[----:B------:R-:W-:Y:S01]  /*4850*/  BPT.TRAP 0x1 ;  /* 0x000000040000795c */ /* 0x000fe20000300000 */
.L_x_371:
[----:B------:R-:W-:Y:S01]  /*4860*/  ULOP3.LUT UR52, UR52, 0x2000000, URZ, 0xfc, !UPT ;  /* 0x0200000034347892 */ /* 0x000fe2000f8efc3f */
[----:B---3--:R-:W-:Y:S11]  /*4870*/  @P1 BRA `(.L_x_372) ;  /* 0x0000000000081947 */ /* 0x008ff60003800000 */
[----:B------:R-:W3:Y:S02]  /*4880*/  SYNCS.PHASECHK.TRANS64.TRYWAIT P1, [R7+URZ+0x28c50], R8 ;  /* 0x028c5008070075a7 */ /* 0x000ee4000802017f */
[----:B---3--:R-:W-:Y:S05]  /*4890*/  @!P1 BRA `(.L_x_373) ;  /* 0x000000ac00fc9947 */ /* 0x008fea0003800000 */
.L_x_372:
        /* <DEDUP_REMOVED lines=34> */
.L_x_374:
[----:B------:R-:W-:Y:S01]  /*4ac0*/  R2UR UR6, R7 ;  /* 0x00000000070672ca */ /* 0x000fe200000e0000 */
[----:B------:R-:W-:-:S06]  /*4ad0*/  UISETP.GE.AND UP0, UPT, UR49, 0x41, UPT ;  /* 0x000000413100788c */ /* 0x000fcc000bf06270 */
[----:B------:R-:W-:-:S06]  /*4ae0*/  PLOP3.LUT P1, PT, PT, PT, UP0, 0x80, 0x0 ;  /* 0x000000000000781c */ /* 0x000fcc0003f2f008 */
[----:B------:R-:W-:-:S04]  /*4af0*/  UIADD3 UR6, UR6, 0x28c60, URZ ;  /* 0x00028c6006067890 */ /* 0x000fc8000fffe03f */
[----:B------:R-:W-:-:S09]  /*4b00*/  UPRMT UR6, UR40, 0x654, UR6 ;  /* 0x0000065428067896 */ /* 0x000fd20008000006 */
[----:B------:R-:W-:Y:S01]  /*4b10*/  SYNCS.ARRIVE.TRANS64.RED.A1T0 RZ, [UR6], RZ ;  /* 0x000000ffffff79a7 */ /* 0x000fe20008100406 */
[----:B------:R-:W-:Y:S05]  /*4b20*/  @!P1 BRA `(.L_x_375) ;  /* 0x0000001c00549947 */ /* 0x000fea0003800000 */
[----:B------:R-:W-:Y:S01]  /*4b30*/  IMAD.MOV.U32 R9, RZ, RZ, R4 ;  /* 0x000000ffff097224 */ /* 0x000fe200078e0004 */
[----:B------:R-:W-:Y:S01]  /*4b40*/  UIADD3 UR48, UR48, -0x2, URZ ;  /* 0xfffffffe30307890 */ /* 0x000fe2000fffe03f */
[----:B------:R-:W-:Y:S01]  /*4b50*/  IMAD.MOV.U32 R206, RZ, RZ, R3 ;  /* 0x000000ffffce7224 */ /* 0x000fe200078e0003 */
[----:B------:R-:W-:Y:S01]  /*4b60*/  UMOV UR22, UR38 ;  /* 0x0000002600167c82 */ /* 0x000fe20008000000 */
[----:B------:R-:W-:Y:S01]  /*4b70*/  ULDC UR23, c[0x0][0x9d8] ;  /* 0x0002760000177ab9 */ /* 0x000fe20000000800 */
[----:B------:R-:W-:-:S08]  /*4b80*/  ULDC UR20, c[0x0][0x988] ;  /* 0x0002620000147ab9 */ /* 0x000fd00000000800 */
.L_x_386:
        /* <DEDUP_REMOVED lines=8> */
[----:B------:R-:W-:Y:S11]  /*4c10*/  @!P0 BRA `(.L_x_376) ;  /* 0x0000000000048947 */ /* 0x000ff60003800000 */
[----:B------:R-:W-:Y:S01]  /*4c20*/  BPT.TRAP 0x1 ;  /* 0x000000040000795c */ /* 0x000fe20000300000 */
.L_x_376:
[----:B------:R-:W-:Y:S01]  /*4c30*/  ULEA UR21, UR38, UR41, 0x3 ;  /* 0x0000002926157291 */ /* 0x000fe2000f8e183f */
[----:B0123--:R-:W-:-:S05]  /*4c40*/  IMAD.U32 R7, RZ, RZ, UR37 ;  /* 0x00000025ff077e24 */ /* 0x00ffca000f8e00ff */
[----:B------:R-:W-:-:S04]  /*4c50*/  SHF.L.U32 R7, R7, 0x1f, RZ ;  /* 0x0000001f07077819 */ /* 0x000fc800000006ff */
[----:B------:R0:W1:Y:S01]  /*4c60*/  SYNCS.PHASECHK.TRANS64.TRYWAIT P2, [UR21+0x28c30], R7 ;  /* 0x028c3007ff0075a7 */ /* 0x0000620008040155 */
[----:B------:R-:W-:Y:S05]  /*4c70*/  @!P0 BRA `(.L_x_377) ;  /* 0x0000000000048947 */ /* 0x000fea0003800000 */
[----:B------:R-:W-:Y:S01]  /*4c80*/  BPT.TRAP 0x1 ;  /* 0x000000040000795c */ /* 0x000fe20000300000 */
.L_x_377:
[----:B-1----:R-:W-:Y:S05]  /*4c90*/  @P2 BRA `(.L_x_378) ;  /* 0x0000000000082947 */ /* 0x002fea0003800000 */
[----:B------:R-:W1:Y:S02]  /*4ca0*/  SYNCS.PHASECHK.TRANS64.TRYWAIT P2, [UR21+0x28c30], R7 ;  /* 0x028c3007ff0075a7 */ /* 0x000e640008040155 */
[----:B-1----:R-:W-:Y:S05]  /*4cb0*/  @!P2 BRA `(.L_x_379) ;  /* 0x000000ac0008a947 */ /* 0x002fea0003800000 */
.L_x_378:
[----:B------:R-:W-:Y:S01]  /*4cc0*/  R2UR UR18, R0 ;  /* 0x00000000001272ca */ /* 0x000fe200000e0000 */
[----:B------:R-:W-:Y:S01]  /*4cd0*/  UIADD3 UR6, UR41, 0x20400, URZ ;  /* 0x0002040029067890 */ /* 0x000fe2000fffe03f */
[----:B----4-:R-:W-:Y:S01]  /*4ce0*/  WARPGROUP.ARRIVE ;  /* 0x00000000000079c5 */ /* 0x010fe20000000000 */
        /* <DEDUP_REMOVED lines=25> */
.L_x_380:
[----:B------:R-:W-:Y:S01]  /*4e80*/  FMUL.FTZ R205, R152, UR23 ;  /* 0x0000001798cd7c20 */ /* 0x000fe20008410000 */
[----:B-1----:R-:W-:Y:S01]  /*4e90*/  FMUL.FTZ R4, R153, UR23 ;  /* 0x0000001799047c20 */ /* 0x002fe20008410000 */
        /* <DEDUP_REMOVED lines=21> */
[----:B-1----:R-:W-:Y:S01]  /*4ff0*/  FMNMX.FTZ R3, R205, R206, !PT ;  /* 0x000000cecd037209 */ /* 0x002fe20007810000 */
[----:B------:R-:W-:Y:S01]  /*5000*/  FMUL.FTZ R152, R170, UR23 ;  /* 0x00000017aa987c20 */ /* 0x000fe20008410000 */
[----:B------:R-:W-:Y:S01]  /*5010*/  FMUL.FTZ R15, R163, UR23 ;  /* 0x00000017a30f7c20 */ /* 0x000fe20008410000 */
[----:B------:R-:W-:Y:S01]  /*5020*/  FMUL.FTZ R21, R167, UR23 ;  /* 0x00000017a7157c20 */ /* 0x000fe20008410000 */
[----:B------:R-:W-:Y:S01]  /*5030*/  FMUL.FTZ R153, R171, UR23 ;  /* 0x00000017ab997c20 */ /* 0x000fe20008410000 */
[----:B------:R-:W-:Y:S01]  /*5040*/  FMUL.FTZ R154, R174, UR23 ;  /* 0x00000017ae9a7c20 */ /* 0x000fe20008410000 */
[----:B------:R-:W-:Y:S01]  /*5050*/  FMUL.FTZ R155, R175, UR23 ;  /* 0x00000017af9b7c20 */ /* 0x000fe20008410000 */
[----:B------:R-:W1:Y:S01]  /*5060*/  MUFU.TANH R208, R208 ;  /* 0x000000d000d07308 */ /* 0x000e620000002400 */
[----:B--2---:R-:W-:Y:S01]  /*5070*/  FMNMX.FTZ R14, R4, R3, !PT ;  /* 0x00000003040e7209 */ /* 0x004fe20007810000 */
[----:B------:R-:W-:Y:S01]  /*5080*/  FMUL.FTZ R157, R179, UR23 ;  /* 0x00000017b39d7c20 */ /* 0x000fe20008410000 */
[----:B------:R-:W-:Y:S01]  /*5090*/  FMUL.FTZ R163, R183, UR23 ;  /* 0x00000017b7a37c20 */ /* 0x000fe20008410000 */
[----:B------:R-:W-:-:S04]  /*50a0*/  UIADD3 UR6, UR21, 0x28c40, URZ ;  /* 0x00028c4015067890 */ /* 0x000fc8000fffe03f */
[----:B------:R-:W2:Y:S01]  /*50b0*/  MUFU.TANH R158, R158 ;  /* 0x0000009e009e7308 */ /* 0x000ea20000002400 */
[----:B---3--:R-:W-:Y:S01]  /*50c0*/  FMNMX.FTZ R3, R207, R14, !PT ;  /* 0x0000000ecf037209 */ /* 0x008fe20007810000 */
[----:B------:R-:W-:-:S06]  /*50d0*/  UPRMT UR6, UR40, 0x654, UR6 ;  /* 0x0000065428067896 */ /* 0x000fcc0008000006 */
[----:B------:R-:W3:Y:S01]  /*50e0*/  MUFU.TANH R159, R159 ;  /* 0x0000009f009f7308 */ /* 0x000ee20000002400 */
[----:B-1----:R-:W-:Y:S02]  /*50f0*/  FMNMX.FTZ R3, R208, R3, !PT ;  /* 0x00000003d0037209 */ /* 0x002fe40007810000 */
[----:B------:R-:W-:Y:S05]  /*5100*/  SYNCS.ARRIVE.TRANS64.RED.A1T0 RZ, [UR6], RZ ;  /* 0x000000ffffff79a7 */ /* 0x000fea0008100406 */
[----:B------:R-:W1:Y:S01]  /*5110*/  MUFU.TANH R161, R161 ;  /* 0x000000a100a17308 */ /* 0x000e620000002400 */
[----:B--2---:R-:W-:-:S07]  /*5120*/  FMNMX.FTZ R14, R158, R3, !PT ;  /* 0x000000039e0e7209 */ /* 0x004fce0007810000 */
[----:B------:R-:W2:Y:S01]  /*5130*/  MUFU.TANH R164, R164 ;  /* 0x000000a400a47308 */ /* 0x000ea20000002400 */
[----:B---3--:R-:W-:-:S07]  /*5140*/  FMNMX.FTZ R14, R159, R14, !PT ;  /* 0x0000000e9f0e7209 */ /* 0x008fce0007810000 */
[----:B------:R-:W3:Y:S01]  /*5150*/  MUFU.TANH R165, R165 ;  /* 0x000000a500a57308 */ /* 0x000ee20000002400 */
[----:B-1----:R-:W-:-:S07]  /*5160*/  FMNMX.FTZ R3, R161, R14, !PT ;  /* 0x0000000ea1037209 */ /* 0x002fce0007810000 */
[----:B------:R-:W1:Y:S01]  /*5170*/  MUFU.TANH R169, R169 ;  /* 0x000000a900a97308 */ /* 0x000e620000002400 */
[----:B--2---:R-:W-:-:S07]  /*5180*/  FMNMX.FTZ R14, R164, R3, !PT ;  /* 0x00000003a40e7209 */ /* 0x004fce0007810000 */
[----:B------:R-:W2:Y:S01]  /*5190*/  MUFU.TANH R168, R168 ;  /* 0x000000a800a87308 */ /* 0x000ea20000002400 */
[----:B---3--:R-:W-:-:S07]  /*51a0*/  FMNMX.FTZ R14, R165, R14, !PT ;  /* 0x0000000ea50e7209 */ /* 0x008fce0007810000 */
[----:B------:R-:W3:Y:S01]  /*51b0*/  MUFU.TANH R209, R209 ;  /* 0x000000d100d17308 */ /* 0x000ee20000002400 */
[----:B-1----:R-:W-:Y:S01]  /*51c0*/  FMNMX.FTZ R3, R169, R14, !PT ;  /* 0x0000000ea9037209 */ /* 0x002fe20007810000 */
[----:B------:R-:W-:-:S06]  /*51d0*/  FMUL.FTZ R14, R162, UR23 ;  /* 0x00000017a20e7c20 */ /* 0x000fcc0008410000 */
        /* <DEDUP_REMOVED lines=9> */
[----:B---3--:R-:W-:Y:S01]  /*5270*/  FMNMX.FTZ R3, R173, R20, !PT ;  /* 0x00000014ad037209 */ /* 0x008fe20007810000 */
[----:B------:R-:W-:-:S06]  /*5280*/  FMUL.FTZ R20, R166, UR23 ;  /* 0x00000017a6147c20 */ /* 0x000fcc0008410000 */
[----:B------:R-:W3:Y:S01]  /*5290*/  MUFU.TANH R10, R10 ;  /* 0x0000000a000a7308 */ /* 0x000ee20000002400 */
[----:B-1----:R-:W-:-:S05]  /*52a0*/  FMNMX.FTZ R3, R160, R3, !PT ;  /* 0x00000003a0037209 */ /* 0x002fca0007810000 */
[----:B------:R-:W1:Y:S02]  /*52b0*/  SHFL.BFLY PT, R156, R3, 0x2, 0x1f ;  /* 0x0c401f00039c7f89 */ /* 0x000e6400000e0000 */
[----:B------:R-:W4:Y:S08]  /*52c0*/  MUFU.TANH R11, R11 ;  /* 0x0000000b000b7308 */ /* 0x000f300000002400 */
[----:B------:R-:W5:Y:S08]  /*52d0*/  MUFU.TANH R12, R12 ;  /* 0x0000000c000c7308 */ /* 0x000f700000002400 */
[----:B------:R-:W0:Y:S01]  /*52e0*/  MUFU.TANH R14, R14 ;  /* 0x0000000e000e7308 */ /* 0x000e220000002400 */
[----:B-1----:R-:W-:Y:S01]  /*52f0*/  FMNMX.FTZ R13, R3, R156, !PT ;  /* 0x0000009c030d7209 */ /* 0x002fe20007810000 */
[----:B------:R-:W-:Y:S01]  /*5300*/  FMUL.FTZ R156, R178, UR23 ;  /* 0x00000017b29c7c20 */ /* 0x000fe20008410000 */
[----:B--2---:R-:W-:-:S05]  /*5310*/  FMNMX.FTZ R3, R8, R9, !PT ;  /* 0x0000000908037209 */ /* 0x004fca0007810000 */
[----:B------:R-:W1:Y:S01]  /*5320*/  MUFU.TANH R15, R15 ;  /* 0x0000000f000f7308 */ /* 0x000e620000002400 */
[----:B------:R-:W2:Y:S01]  /*5330*/  SHFL.BFLY PT, R170, R13, 0x1, 0x1f ;  /* 0x0c201f000daa7f89 */ /* 0x000ea200000e0000 */
[----:B---3--:R-:W-:-:S04]  /*5340*/  FMNMX.FTZ R162, R10, R3, !PT ;  /* 0x000000030aa27209 */ /* 0x008fc80007810000 */
[----:B----4-:R-:W-:Y:S02]  /*5350*/  FMNMX.FTZ R3, R11, R162, !PT ;  /* 0x000000a20b037209 */ /* 0x010fe40007810000 */
[----:B------:R-:W3:Y:S01]  /*5360*/  MUFU.TANH R20, R20 ;  /* 0x0000001400147308 */ /* 0x000ee20000002400 */
[----:B------:R-:W-:Y:S01]  /*5370*/  FMUL.FTZ R162, R182, UR23 ;  /* 0x00000017b6a27c20 */ /* 0x000fe20008410000 */
[----:B-----5:R-:W-:-:S04]  /*5380*/  FMNMX.FTZ R3, R12, R3, !PT ;  /* 0x000000030c037209 */ /* 0x020fc80007810000 */
[----:B0-----:R-:W-:Y:S02]  /*5390*/  FMNMX.FTZ R166, R14, R3, !PT ;  /* 0x000000030ea67209 */ /* 0x001fe40007810000 */
[----:B------:R-:W0:Y:S08]  /*53a0*/  MUFU.TANH R21, R21 ;  /* 0x0000001500157308 */ /* 0x000e300000002400 */
[----:B------:R-:W4:Y:S01]  /*53b0*/  MUFU.TANH R152, R152 ;  /* 0x0000009800987308 */ /* 0x000f220000002400 */
[----:B--2---:R-:W-:-:S02]  /*53c0*/  FMNMX.FTZ R3, R13, R170, !PT ;  /* 0x000000aa0d037209 */ /* 0x004fc40007810000 */
[----:B-1----:R-:W-:-:S03]  /*53d0*/  FMNMX.FTZ R13, R15, R166, !PT ;  /* 0x000000a60f0d7209 */ /* 0x002fc60007810000 */
[C---:B------:R-:W-:Y:S02]  /*53e0*/  FADD.FTZ R167, -R3.reuse, R206 ;  /* 0x000000ce03a77221 */ /* 0x040fe40000010100 */
[----:B------:R-:W1:Y:S01]  /*53f0*/  MUFU.TANH R153, R153 ;  /* 0x0000009900997308 */ /* 0x000e620000002400 */
[----:B---3--:R-:W-:Y:S01]  /*5400*/  FMNMX.FTZ R166, R20, R13, !PT ;  /* 0x0000000d14a67209 */ /* 0x008fe20007810000 */
[----:B------:R-:W-:Y:S01]  /*5410*/  FMUL.FTZ R177, R3, UR20 ;  /* 0x0000001403b17c20 */ /* 0x000fe20008410000 */
[----:B------:R-:W-:Y:S02]  /*5420*/  FMUL.FTZ R13, R167, UR20 ;  /* 0x00000014a70d7c20 */ /* 0x000fe40008410000 */
[----:B0-----:R-:W-:Y:S01]  /*5430*/  FMNMX.FTZ R167, R21, R166, !PT ;  /* 0x000000a615a77209 */ /* 0x001fe20007810000 */
[--C-:B------:R-:W-:Y:S01]  /*5440*/  FFMA.FTZ R174, R169, UR20, -R177.reuse ;  /* 0x00000014a9ae7c23 */ /* 0x100fe200080108b1 */
[--C-:B------:R-:W-:Y:S01]  /*5450*/  FFMA.FTZ R205, R205, UR20, -R177.reuse ;  /* 0x00000014cdcd7c23 */ /* 0x100fe200080108b1 */
[----:B------:R-:W0:Y:S01]  /*5460*/  MUFU.TANH R154, R154 ;  /* 0x0000009a009a7308 */ /* 0x000e220000002400 */
[----:B----4-:R-:W-:Y:S01]  /*5470*/  FMNMX.FTZ R166, R152, R167, !PT ;  /* 0x000000a798a67209 */ /* 0x010fe20007810000 */
[--C-:B------:R-:W-:Y:S01]  /*5480*/  FFMA.FTZ R175, R208, UR20, -R177.reuse ;  /* 0x00000014d0af7c23 */ /* 0x100fe200080108b1 */
[--C-:B------:R-:W-:Y:S01]  /*5490*/  FFMA.FTZ R158, R158, UR20, -R177.reuse ;  /* 0x000000149e9e7c23 */ /* 0x100fe200080108b1 */
[--C-:B------:R-:W-:Y:S01]  /*54a0*/  FFMA.FTZ R164, R164, UR20, -R177.reuse ;  /* 0x00000014a4a47c23 */ /* 0x100fe200080108b1 */
[--C-:B------:R-:W-:Y:S01]  /*54b0*/  FFMA.FTZ R178, R209, UR20, -R177.reuse ;  /* 0x00000014d1b27c23 */ /* 0x100fe200080108b1 */
[----:B------:R-:W-:-:S02]  /*54c0*/  FFMA.FTZ R169, R176, UR20, -R177 ;  /* 0x00000014b0a97c23 */ /* 0x000fc400080108b1 */
[----:B------:R-:W2:Y:S01]  /*54d0*/  MUFU.TANH R155, R155 ;  /* 0x0000009b009b7308 */ /* 0x000ea20000002400 */
[----:B-1----:R-:W-:-:S07]  /*54e0*/  FMNMX.FTZ R167, R153, R166, !PT ;  /* 0x000000a699a77209 */ /* 0x002fce0007810000 */
[----:B------:R-:W1:Y:S01]  /*54f0*/  MUFU.TANH R156, R156 ;  /* 0x0000009c009c7308 */ /* 0x000e620000002400 */
[----:B0-----:R-:W-:Y:S01]  /*5500*/  FMNMX.FTZ R170, R154, R167, !PT ;  /* 0x000000a79aaa7209 */ /* 0x001fe20007810000 */
[----:B------:R-:W-:-:S06]  /*5510*/  FFMA.FTZ R167, R4, UR20, -R177 ;  /* 0x0000001404a77c23 */ /* 0x000fcc00080108b1 */
[----:B------:R-:W0:Y:S01]  /*5520*/  MUFU.TANH R157, R157 ;  /* 0x0000009d009d7308 */ /* 0x000e220000002400 */
[----:B--2---:R-:W-:Y:S01]  /*5530*/  FMNMX.FTZ R171, R155, R170, !PT ;  /* 0x000000aa9bab7209 */ /* 0x004fe20007810000 */
[----:B------:R-:W-:-:S06]  /*5540*/  FFMA.FTZ R170, R207, UR20, -R177 ;  /* 0x00000014cfaa7c23 */ /* 0x000fcc00080108b1 */
[----:B------:R-:W2:Y:S01]  /*5550*/  MUFU.TANH R162, R162 ;  /* 0x000000a200a27308 */ /* 0x000ea20000002400 */
[----:B-1----:R-:W-:-:S07]  /*5560*/  FMNMX.FTZ R4, R156, R171, !PT ;  /* 0x000000ab9c047209 */ /* 0x002fce0007810000 */
[----:B------:R-:W1:Y:S01]  /*5570*/  MUFU.TANH R163, R163 ;  /* 0x000000a300a37308 */ /* 0x000e620000002400 */
[----:B0-----:R-:W-:-:S07]  /*5580*/  FMNMX.FTZ R171, R157, R4, !PT ;  /* 0x000000049dab7209 */ /* 0x001fce0007810000 */
[----:B------:R-:W0:Y:S01]  /*5590*/  MUFU.EX2 R13, R13 ;  /* 0x0000000d000d7308 */ /* 0x000e220000000800 */
[----:B--2---:R-:W-:Y:S01]  /*55a0*/  FMNMX.FTZ R4, R162, R171, !PT ;  /* 0x000000aba2047209 */ /* 0x004fe20007810000 */
[--C-:B------:R-:W-:Y:S01]  /*55b0*/  FFMA.FTZ R171, R159, UR20, -R177.reuse ;  /* 0x000000149fab7c23 */ /* 0x100fe200080108b1 */
[--C-:B------:R-:W-:Y:S01]  /*55c0*/  FFMA.FTZ R159, R161, UR20, -R177.reuse ;  /* 0x00000014a19f7c23 */ /* 0x100fe200080108b1 */
[--C-:B------:R-:W-:Y:S01]  /*55d0*/  FFMA.FTZ R161, R165, UR20, -R177.reuse ;  /* 0x00000014a5a17c23 */ /* 0x100fe200080108b1 */
[--C-:B------:R-:W-:Y:S01]  /*55e0*/  FFMA.FTZ R165, R168, UR20, -R177.reuse ;  /* 0x00000014a8a57c23 */ /* 0x100fe200080108b1 */
[--C-:B------:R-:W-:Y:S01]  /*55f0*/  FFMA.FTZ R168, R172, UR20, -R177.reuse ;  /* 0x00000014aca87c23 */ /* 0x100fe200080108b1 */
[----:B------:R-:W-:Y:S01]  /*5600*/  FFMA.FTZ R172, R173, UR20, -R177 ;  /* 0x00000014adac7c23 */ /* 0x000fe200080108b1 */
[----:B------:R-:W2:Y:S01]  /*5610*/  MUFU.EX2 R166, R205 ;  /* 0x000000cd00a67308 */ /* 0x000ea20000000800 */
[----:B-1----:R-:W-:-:S05]  /*5620*/  FMNMX.FTZ R4, R163, R4, !PT ;  /* 0x00000004a3047209 */ /* 0x002fca0007810000 */
[----:B------:R-:W1:Y:S02]  /*5630*/  SHFL.BFLY PT, R179, R4, 0x2, 0x1f ;  /* 0x0c401f0004b37f89 */ /* 0x000e6400000e0000 */
[----:B------:R-:W3:Y:S01]  /*5640*/  MUFU.EX2 R167, R167 ;  /* 0x000000a700a77308 */ /* 0x000ee20000000800 */
[-C--:B0-----:R-:W-:Y:S01]  /*5650*/  FMUL.FTZ R24, R24, R13.reuse ;  /* 0x0000000d18187220 */ /* 0x081fe20000410000 */
        /* <DEDUP_REMOVED lines=19> */
[----:B------:R-:W-:Y:S01]  /*5790*/  FMUL.FTZ R60, R60, R13 ;  /* 0x0000000d3c3c7220 */ /* 0x000fe20000410000 */
[----:B-1----:R-:W-:Y:S01]  /*57a0*/  FMNMX.FTZ R179, R4, R179, !PT ;  /* 0x000000b304b37209 */ /* 0x002fe20007810000 */
[-C--:B------:R-:W-:Y:S01]  /*57b0*/  FMUL.FTZ R61, R61, R13.reuse ;  /* 0x0000000d3d3d7220 */ /* 0x080fe20000410000 */
[----:B------:R-:W-:Y:S01]  /*57c0*/  MUFU.EX2 R158, R158 ;  /* 0x0000009e009e7308 */ /* 0x000fe20000000800 */
[-C--:B------:R-:W-:Y:S01]  /*57d0*/  FMUL.FTZ R64, R64, R13.reuse ;  /* 0x0000000d40407220 */ /* 0x080fe20000410000 */
[-C--:B------:R-:W-:Y:S01]  /*57e0*/  FMUL.FTZ R65, R65, R13.reuse ;  /* 0x0000000d41417220 */ /* 0x080fe20000410000 */
[----:B------:R-:W0:Y:S01]  /*57f0*/  SHFL.BFLY PT, R4, R179, 0x1, 0x1f ;  /* 0x0c201f00b3047f89 */ /* 0x000e2200000e0000 */
        /* <DEDUP_REMOVED lines=23> */
[----:B0-----:R-:W-:Y:S01]  /*5970*/  FMNMX.FTZ R4, R179, R4, !PT ;  /* 0x00000004b3047209 */ /* 0x001fe20007810000 */
[----:B------:R-:W-:Y:S01]  /*5980*/  FFMA.FTZ R179, R160, UR20, -R177 ;  /* 0x00000014a0b37c23 */ /* 0x000fe200080108b1 */
[-C--:B------:R-:W-:Y:S01]  /*5990*/  FMUL.FTZ R108, R108, R13.reuse ;  /* 0x0000000d6c6c7220 */ /* 0x080fe20000410000 */
[-C--:B------:R-:W-:Y:S01]  /*59a0*/  FMUL.FTZ R109, R109, R13.reuse ;  /* 0x0000000d6d6d7220 */ /* 0x080fe20000410000 */
[-C--:B------:R-:W-:Y:S01]  /*59b0*/  FMUL.FTZ R112, R112, R13.reuse ;  /* 0x0000000d70707220 */ /* 0x080fe20000410000 */
[C---:B------:R-:W-:Y:S01]  /*59c0*/  FMUL.FTZ R177, R4.reuse, UR20 ;  /* 0x0000001404b17c20 */ /* 0x040fe20008410000 */
[----:B------:R-:W-:Y:S01]  /*59d0*/  FADD.FTZ R160, -R4, R9 ;  /* 0x0000000904a07221 */ /* 0x000fe20000010100 */
[----:B------:R-:W-:Y:S01]  /*59e0*/  MUFU.EX2 R161, R161 ;  /* 0x000000a100a17308 */ /* 0x000fe20000000800 */
[----:B------:R-:W-:Y:S01]  /*59f0*/  FMUL.FTZ R113, R113, R13 ;  /* 0x0000000d71717220 */ /* 0x000fe20000410000 */
[--C-:B------:R-:W-:Y:S01]  /*5a00*/  FFMA.FTZ R173, R8, UR20, -R177.reuse ;  /* 0x0000001408ad7c23 */ /* 0x100fe200080108b1 */
[----:B------:R-:W-:Y:S01]  /*5a10*/  FMUL.FTZ R160, R160, UR20 ;  /* 0x00000014a0a07c20 */ /* 0x000fe20008410000 */
[--C-:B------:R-:W-:Y:S01]  /*5a20*/  FFMA.FTZ R180, R12, UR20, -R177.reuse ;  /* 0x000000140cb47c23 */ /* 0x100fe200080108b1 */
[--C-:B------:R-:W-:Y:S01]  /*5a30*/  FFMA.FTZ R12, R20, UR20, -R177.reuse ;  /* 0x00000014140c7c23 */ /* 0x100fe200080108b1 */
[--C-:B------:R-:W-:Y:S01]  /*5a40*/  FFMA.FTZ R8, R10, UR20, -R177.reuse ;  /* 0x000000140a087c23 */ /* 0x100fe200080108b1 */
[----:B------:R-:W-:Y:S01]  /*5a50*/  IMAD.MOV R20, RZ, RZ, -R18 ;  /* 0x000000ffff147224 */ /* 0x000fe200078e0a12 */
[----:B------:R2:W-:Y:S01]  /*5a60*/  MUFU.EX2 R176, R160 ;  /* 0x000000a000b07308 */ /* 0x0005e20000000800 */
[--C-:B------:R-:W-:Y:S01]  /*5a70*/  FFMA.FTZ R10, R11, UR20, -R177.reuse ;  /* 0x000000140b0a7c23 */ /* 0x100fe200080108b1 */
[--C-:B------:R-:W-:Y:S01]  /*5a80*/  FFMA.FTZ R11, R14, UR20, -R177.reuse ;  /* 0x000000140e0b7c23 */ /* 0x100fe200080108b1 */
[--C-:B------:R-:W-:Y:S01]  /*5a90*/  FFMA.FTZ R14, R15, UR20, -R177.reuse ;  /* 0x000000140f0e7c23 */ /* 0x100fe200080108b1 */
[----:B------:R-:W-:Y:S01]  /*5aa0*/  ISETP.NE.AND P2, PT, R17, R20, PT ;  /* 0x000000141100720c */ /* 0x000fe20003f45270 */
[--C-:B------:R-:W-:Y:S01]  /*5ab0*/  FFMA.FTZ R15, R21, UR20, -R177.reuse ;  /* 0x00000014150f7c23 */ /* 0x100fe200080108b1 */
[--C-:B------:R-:W-:Y:S01]  /*5ac0*/  FFMA.FTZ R21, R153, UR20, -R177.reuse ;  /* 0x0000001499157c23 */ /* 0x100fe200080108b1 */
[----:B------:R-:W-:Y:S01]  /*5ad0*/  MOV R153, UR22 ;  /* 0x0000001600997c02 */ /* 0x000fe20008000f00 */
[----:B------:R-:W0:Y:S01]  /*5ae0*/  MUFU.EX2 R173, R173 ;  /* 0x000000ad00ad7308 */ /* 0x000e220000000800 */
[--C-:B------:R-:W-:Y:S01]  /*5af0*/  FFMA.FTZ R20, R152, UR20, -R177.reuse ;  /* 0x0000001498147c23 */ /* 0x100fe200080108b1 */
[----:B--2---:R-:W-:Y:S01]  /*5b00*/  FFMA.FTZ R160, R13, R6, R166 ;  /* 0x000000060da07223 */ /* 0x004fe200000100a6 */
[--C-:B------:R-:W-:Y:S01]  /*5b10*/  FFMA.FTZ R6, R155, UR20, -R177.reuse ;  /* 0x000000149b067c23 */ /* 0x100fe200080108b1 */
[--C-:B------:R-:W-:Y:S01]  /*5b20*/  FFMA.FTZ R154, R154, UR20, -R177.reuse ;  /* 0x000000149a9a7c23 */ /* 0x100fe200080108b1 */
[--C-:B------:R-:W-:Y:S01]  /*5b30*/  FFMA.FTZ R157, R157, UR20, -R177.reuse ;  /* 0x000000149d9d7c23 */ /* 0x100fe200080108b1 */
[----:B---3--:R-:W-:Y:S01]  /*5b40*/  FADD.FTZ R155, R167, R160 ;  /* 0x000000a0a79b7221 */ /* 0x008fe20000010000 */
[----:B------:R-:W-:Y:S01]  /*5b50*/  FFMA.FTZ R162, R162, UR20, -R177 ;  /* 0x00000014a2a27c23 */ /* 0x000fe200080108b1 */
[----:B------:R-:W1:Y:S01]  /*5b60*/  MUFU.EX2 R8, R8 ;  /* 0x0000000800087308 */ /* 0x000e620000000800 */
[----:B------:R-:W-:-:S02]  /*5b70*/  @!P2 IMAD R152, R153, 0x40, R16 ;  /* 0x000000409998a824 */ /* 0x000fc400078e0210 */
[-C--:B------:R-:W-:Y:S01]  /*5b80*/  FMUL.FTZ R116, R116, R13.reuse ;  /* 0x0000000d74747220 */ /* 0x080fe20000410000 */
[-C--:B------:R-:W-:Y:S01]  /*5b90*/  FMUL.FTZ R117, R117, R13.reuse ;  /* 0x0000000d75757220 */ /* 0x080fe20000410000 */
[-C--:B------:R-:W-:Y:S01]  /*5ba0*/  FMUL.FTZ R120, R120, R13.reuse ;  /* 0x0000000d78787220 */ /* 0x080fe20000410000 */
[-C--:B------:R-:W-:Y:S01]  /*5bb0*/  FMUL.FTZ R121, R121, R13.reuse ;  /* 0x0000000d79797220 */ /* 0x080fe20000410000 */
[-C--:B------:R-:W-:Y:S01]  /*5bc0*/  FMUL.FTZ R124, R124, R13.reuse ;  /* 0x0000000d7c7c7220 */ /* 0x080fe20000410000 */
[----:B------:R-:W-:Y:S01]  /*5bd0*/  FMUL.FTZ R125, R125, R13 ;  /* 0x0000000d7d7d7220 */ /* 0x000fe20000410000 */
[----:B------:R-:W2:Y:S01]  /*5be0*/  MUFU.EX2 R10, R10 ;  /* 0x0000000a000a7308 */ /* 0x000ea20000000800 */
[----:B0-----:R-:W-:Y:S01]  /*5bf0*/  FFMA.FTZ R153, R176, R5, R173 ;  /* 0x00000005b0997223 */ /* 0x001fe200000100ad */
[-C--:B------:R-:W-:Y:S01]  /*5c00*/  FMUL.FTZ R128, R128, R13.reuse ;  /* 0x0000000d80807220 */ /* 0x080fe20000410000 */
[-C--:B------:R-:W-:Y:S01]  /*5c10*/  FMUL.FTZ R129, R129, R13.reuse ;  /* 0x0000000d81817220 */ /* 0x080fe20000410000 */
[-C--:B------:R-:W-:Y:S01]  /*5c20*/  FMUL.FTZ R132, R132, R13.reuse ;  /* 0x0000000d84847220 */ /* 0x080fe20000410000 */
[-C--:B------:R-:W-:Y:S01]  /*5c30*/  FMUL.FTZ R133, R133, R13.reuse ;  /* 0x0000000d85857220 */ /* 0x080fe20000410000 */
[-C--:B------:R-:W-:Y:S01]  /*5c40*/  FMUL.FTZ R136, R136, R13.reuse ;  /* 0x0000000d88887220 */ /* 0x080fe20000410000 */
[-C--:B------:R-:W-:Y:S01]  /*5c50*/  FMUL.FTZ R137, R137, R13.reuse ;  /* 0x0000000d89897220 */ /* 0x080fe20000410000 */
[----:B------:R-:W-:Y:S01]  /*5c60*/  MUFU.EX2 R9, R179 ;  /* 0x000000b300097308 */ /* 0x000fe20000000800 */
[----:B-1----:R-:W-:Y:S01]  /*5c70*/  FADD.FTZ R181, R8, R153 ;  /* 0x0000009908b57221 */ /* 0x002fe20000010000 */
[----:B------:R-:W-:Y:S01]  /*5c80*/  FFMA.FTZ R153, R156, UR20, -R177 ;  /* 0x000000149c997c23 */ /* 0x000fe200080108b1 */
[----:B------:R-:W-:Y:S01]  /*5c90*/  FADD.FTZ R156, R170, R155 ;  /* 0x0000009baa9c7221 */ /* 0x000fe20000010000 */
[-C--:B------:R-:W-:Y:S01]  /*5ca0*/  FMUL.FTZ R140, R140, R13.reuse ;  /* 0x0000000d8c8c7220 */ /* 0x080fe20000410000 */
[-C--:B------:R-:W-:Y:S01]  /*5cb0*/  FMUL.FTZ R141, R141, R13.reuse ;  /* 0x0000000d8d8d7220 */ /* 0x080fe20000410000 */
[-C--:B------:R-:W-:Y:S01]  /*5cc0*/  FMUL.FTZ R144, R144, R13.reuse ;  /* 0x0000000d90907220 */ /* 0x080fe20000410000 */
[----:B------:R-:W-:Y:S01]  /*5cd0*/  FADD.FTZ R155, R175, R156 ;  /* 0x0000009caf9b7221 */ /* 0x000fe20000010000 */
[----:B------:R0:W1:Y:S01]  /*5ce0*/  MUFU.EX2 R179, R180 ;  /* 0x000000b400b37308 */ /* 0x0000620000000800 */
[----:B--2---:R-:W-:Y:S01]  /*5cf0*/  FADD.FTZ R160, R10, R181 ;  /* 0x000000b50aa07221 */ /* 0x004fe20000010000 */
[----:B------:R-:W-:Y:S01]  /*5d00*/  @!P2 LEA R156, R152, UR41, 0x2 ;  /* 0x00000029989cac11 */ /* 0x000fe2000f8e10ff */
[-C--:B------:R-:W-:Y:S01]  /*5d10*/  FMUL.FTZ R145, R145, R13.reuse ;  /* 0x0000000d91917220 */ /* 0x080fe20000410000 */
[----:B------:R-:W-:Y:S01]  /*5d20*/  F2FP.BF16.F32.PACK_AB R152, R167, R166 ;  /* 0x000000a6a798723e */ /* 0x000fe200000010ff */
[-C--:B------:R-:W-:Y:S01]  /*5d30*/  FMUL.FTZ R148, R148, R13.reuse ;  /* 0x0000000d94947220 */ /* 0x080fe20000410000 */
[----:B------:R-:W-:Y:S01]  /*5d40*/  FMUL.FTZ R149, R149, R13 ;  /* 0x0000000d95957220 */ /* 0x000fe20000410000 */
[----:B------:R-:W-:Y:S01]  /*5d50*/  @!P2 STS [R156+0x28800], R13 ;  /* 0x0288000d9c00a388 */ /* 0x000fe20000000800 */
[----:B------:R-:W2:Y:S01]  /*5d60*/  MUFU.EX2 R11, R11 ;  /* 0x0000000b000b7308 */ /* 0x000ea20000000800 */
[----:B0-----:R-:W-:Y:S01]  /*5d70*/  FFMA.FTZ R180, R163, UR20, -R177 ;  /* 0x00000014a3b47c23 */ /* 0x001fe200080108b1 */
[-C--:B------:R-:W-:Y:S01]  /*5d80*/  FMUL.FTZ R26, R26, R176.reuse ;  /* 0x000000b01a1a7220 */ /* 0x080fe20000410000 */
[----:B------:R0:W-:Y:S01]  /*5d90*/  @!P2 STS [R156+0x28820], R176 ;  /* 0x028820b09c00a388 */ /* 0x0001e20000000800 */
[-C--:B------:R-:W-:Y:S01]  /*5da0*/  FMUL.FTZ R27, R27, R176.reuse ;  /* 0x000000b01b1b7220 */ /* 0x080fe20000410000 */
[-C--:B------:R-:W-:Y:S01]  /*5db0*/  FMUL.FTZ R30, R30, R176.reuse ;  /* 0x000000b01e1e7220 */ /* 0x080fe20000410000 */
[-C--:B------:R-:W-:Y:S01]  /*5dc0*/  FMUL.FTZ R31, R31, R176.reuse ;  /* 0x000000b01f1f7220 */ /* 0x080fe20000410000 */
[-C--:B------:R-:W-:Y:S01]  /*5dd0*/  FMUL.FTZ R34, R34, R176.reuse ;  /* 0x000000b022227220 */ /* 0x080fe20000410000 */
[----:B------:R-:W3:Y:S01]  /*5de0*/  MUFU.EX2 R14, R14 ;  /* 0x0000000e000e7308 */ /* 0x000ee20000000800 */
[----:B-1----:R-:W-:Y:S01]  /*5df0*/  FADD.FTZ R160, R179, R160 ;  /* 0x000000a0b3a07221 */ /* 0x002fe20000010000 */
[-C--:B------:R-:W-:Y:S01]  /*5e00*/  FMUL.FTZ R35, R35, R176.reuse ;  /* 0x000000b023237220 */ /* 0x080fe20000410000 */
[-C--:B------:R-:W-:Y:S01]  /*5e10*/  FMUL.FTZ R38, R38, R176.reuse ;  /* 0x000000b026267220 */ /* 0x080fe20000410000 */
[----:B------:R-:W-:Y:S01]  /*5e20*/  FMUL.FTZ R39, R39, R176 ;  /* 0x000000b027277220 */ /* 0x000fe20000410000 */
[----:B0-----:R-:W-:Y:S01]  /*5e30*/  F2FP.BF16.F32.PACK_AB R156, R171, R158 ;  /* 0x0000009eab9c723e */ /* 0x001fe200000010ff */
        /* <DEDUP_REMOVED lines=11> */
[-C--:B------:R-:W-:Y:S01]  /*5ef0*/  FMUL.FTZ R59, R59, R176.reuse ;  /* 0x000000b03b3b7220 */ /* 0x080fe20000410000 */
[-C--:B------:R-:W-:Y:S01]  /*5f00*/  FMUL.FTZ R62, R62, R176.reuse ;  /* 0x000000b03e3e7220 */ /* 0x080fe20000410000 */
[-C--:B------:R-:W-:Y:S01]  /*5f10*/  FMUL.FTZ R63, R63, R176.reuse ;  /* 0x000000b03f3f7220 */ /* 0x080fe20000410000 */
[-C--:B------:R-:W-:Y:S01]  /*5f20*/  FMUL.FTZ R66, R66, R176.reuse ;  /* 0x000000b042427220 */ /* 0x080fe20000410000 */
[-C--:B------:R-:W-:Y:S01]  /*5f30*/  FMUL.FTZ R67, R67, R176.reuse ;  /* 0x000000b043437220 */ /* 0x080fe20000410000 */
[-C--:B------:R-:W-:Y:S01]  /*5f40*/  FMUL.FTZ R70, R70, R176.reuse ;  /* 0x000000b046467220 */ /* 0x080fe20000410000 */
[-C--:B------:R-:W-:Y:S01]  /*5f50*/  FMUL.FTZ R71, R71, R176.reuse ;  /* 0x000000b047477220 */ /* 0x080fe20000410000 */
[----:B------:R4:W-:Y:S01]  /*5f60*/  MUFU.EX2 R5, R154 ;  /* 0x0000009a00057308 */ /* 0x0009e20000000800 */
        /* <DEDUP_REMOVED lines=8> */
[----:B----4-:R-:W-:Y:S01]  /*5ff0*/  FADD.FTZ R154, R158, R155 ;  /* 0x0000009b9e9a7221 */ /* 0x010fe20000010000 */
[----:B--2---:R-:W-:Y:S01]  /*6000*/  FADD.FTZ R155, R11, R160 ;  /* 0x000000a00b9b7221 */ /* 0x004fe20000010000 */
[----:B------:R-:W-:Y:S01]  /*6010*/  F2FP.BF16.F32.PACK_AB R158, R164, R159 ;  /* 0x0000009fa49e723e */ /* 0x000fe200000010ff */
[-C--:B------:R-:W-:Y:S01]  /*6020*/  FMUL.FTZ R87, R87, R176.reuse ;  /* 0x000000b057577220 */ /* 0x080fe20000410000 */
[----:B------:R-:W-:Y:S01]  /*6030*/  FADD.FTZ R154, R171, R154 ;  /* 0x0000009aab9a7221 */ /* 0x000fe20000010000 */
[----:B---3--:R-:W-:Y:S01]  /*6040*/  FADD.FTZ R155, R14, R155 ;  /* 0x0000009b0e9b7221 */ /* 0x008fe20000010000 */
[----:B------:R-:W-:Y:S01]  /*6050*/  FMUL.FTZ R90, R90, R176 ;  /* 0x000000b05a5a7220 */ /* 0x000fe20000410000 */
[----:B------:R-:W-:Y:S01]  /*6060*/  MUFU.EX2 R21, R21 ;  /* 0x0000001500157308 */ /* 0x000fe20000000800 */
[----:B------:R-:W-:Y:S01]  /*6070*/  FADD.FTZ R163, R159, R154 ;  /* 0x0000009a9fa37221 */ /* 0x000fe20000010000 */
[----:B0-----:R-:W-:Y:S01]  /*6080*/  FADD.FTZ R154, R12, R155 ;  /* 0x0000009b0c9a7221 */ /* 0x001fe20000010000 */
[----:B-1----:R-:W-:Y:S01]  /*6090*/  F2FP.BF16.F32.PACK_AB R159, R15, R12 ;  /* 0x0000000c0f9f723e */ /* 0x002fe200000010ff */
[----:B------:R-:W-:Y:S01]  /*60a0*/  FMUL.FTZ R91, R91, R176 ;  /* 0x000000b05b5b7220 */ /* 0x000fe20000410000 */
[----:B------:R-:W-:Y:S01]  /*60b0*/  FADD.FTZ R160, R164, R163 ;  /* 0x000000a3a4a07221 */ /* 0x000fe20000010000 */
[----:B------:R-:W-:Y:S01]  /*60c0*/  FADD.FTZ R155, R15, R154 ;  /* 0x0000009a0f9b7221 */ /* 0x000fe20000010000 */
[----:B------:R-:W-:Y:S01]  /*60d0*/  F2FP.BF16.F32.PACK_AB R154, R175, R170 ;  /* 0x000000aaaf9a723e */ /* 0x000fe200000010ff */
[----:B------:R-:W0:Y:S01]  /*60e0*/  MUFU.EX2 R174, R174 ;  /* 0x000000ae00ae7308 */ /* 0x000e220000000800 */
[----:B------:R-:W-:Y:S01]  /*60f0*/  FADD.FTZ R163, R161, R160 ;  /* 0x000000a0a1a37221 */ /* 0x000fe20000010000 */
        /* <DEDUP_REMOVED lines=16> */
[----:B------:R-:W-:Y:S01]  /*6200*/  FMUL.FTZ R119, R119, R176 ;  /* 0x000000b077777220 */ /* 0x000fe20000410000 */
[----:B------:R-:W-:Y:S01]  /*6210*/  F2FP.BF16.F32.PACK_AB R161, R21, R20 ;  /* 0x0000001415a1723e */ /* 0x000fe200000010ff */
        /* <DEDUP_REMOVED lines=11> */
[----:B------:R-:W-:Y:S01]  /*62d0*/  FMUL.FTZ R142, R142, R176 ;  /* 0x000000b08e8e7220 */ /* 0x000fe20000410000 */
[----:B------:R-:W2:Y:S01]  /*62e0*/  MUFU.EX2 R178, R178 ;  /* 0x000000b200b27308 */ /* 0x000ea20000000800 */
[----:B0-----:R-:W-:Y:S01]  /*62f0*/  F2FP.BF16.F32.PACK_AB R153, R8, R173 ;  /* 0x000000ad0899723e */ /* 0x001fe200000010ff */
[----:B------:R-:W-:Y:S01]  /*6300*/  FADD.FTZ R8, R20, R155 ;  /* 0x0000009b14087221 */ /* 0x000fe20000010000 */
[----:B------:R-:W-:Y:S01]  /*6310*/  F2FP.BF16.F32.PACK_AB R155, R179, R10 ;  /* 0x0000000ab39b723e */ /* 0x000fe200000010ff */
[----:B------:R-:W-:Y:S01]  /*6320*/  BAR.SYNC.DEFER_BLOCKING 0xf, 0x100 ;  /* 0x03c4000000007b1d */ /* 0x000fe20000010000 */
[----:B------:R-:W-:Y:S01]  /*6330*/  FADD.FTZ R10, R174, R163 ;  /* 0x000000a3ae0a7221 */ /* 0x000fe20000010000 */
[----:B------:R-:W-:Y:S01]  /*6340*/  FADD.FTZ R8, R21, R8 ;  /* 0x0000000815087221 */ /* 0x000fe20000010000 */
[-C--:B------:R-:W-:Y:S01]  /*6350*/  FMUL.FTZ R143, R143, R176.reuse ;  /* 0x000000b08f8f7220 */ /* 0x080fe20000410000 */
[-C--:B------:R-:W-:Y:S01]  /*6360*/  FMUL.FTZ R146, R146, R176.reuse ;  /* 0x000000b092927220 */ /* 0x080fe20000410000 */
[----:B-1----:R-:W-:Y:S01]  /*6370*/  FADD.FTZ R163, R165, R10 ;  /* 0x0000000aa5a37221 */ /* 0x002fe20000010000 */
[----:B------:R0:W1:Y:S01]  /*6380*/  MUFU.EX2 R166, R157 ;  /* 0x0000009d00a67308 */ /* 0x0000620000000800 */
[-C--:B------:R-:W-:Y:S01]  /*6390*/  FMUL.FTZ R147, R147, R176.reuse ;  /* 0x000000b093937220 */ /* 0x080fe20000410000 */
[-C--:B------:R-:W-:Y:S01]  /*63a0*/  FMUL.FTZ R150, R150, R176.reuse ;  /* 0x000000b096967220 */ /* 0x080fe20000410000 */
[----:B------:R-:W-:Y:S01]  /*63b0*/  FMUL.FTZ R151, R151, R176 ;  /* 0x000000b097977220 */ /* 0x000fe20000410000 */
[----:B--2---:R-:W-:-:S04]  /*63c0*/  FADD.FTZ R163, R178, R163 ;  /* 0x000000a3b2a37221 */ /* 0x004fc80000010000 */
[----:B------:R-:W2:Y:S01]  /*63d0*/  MUFU.EX2 R168, R168 ;  /* 0x000000a800a87308 */ /* 0x000ea20000000800 */
[----:B0-----:R-:W-:Y:S01]  /*63e0*/  F2FP.BF16.F32.PACK_AB R157, R14, R11 ;  /* 0x0000000b0e9d723e */ /* 0x001fe200000010ff */
[----:B------:R-:W-:-:S04]  /*63f0*/  FADD.FTZ R11, R5, R8 ;  /* 0x00000008050b7221 */ /* 0x000fc80000010000 */
[----:B------:R-:W-:Y:S02]  /*6400*/  FADD.FTZ R8, R6, R11 ;  /* 0x0000000b06087221 */ /* 0x000fe40000010000 */
[----:B------:R0:W3:Y:S02]  /*6410*/  MUFU.EX2 R167, R162 ;  /* 0x000000a200a77308 */ /* 0x0000e40000000800 */
[----:B------:R-:W-:Y:S01]  /*6420*/  FADD.FTZ R11, R177, R8 ;  /* 0x00000008b10b7221 */ /* 0x000fe20000010000 */
[----:B------:R4:W-:Y:S03]  /*6430*/  STSM.16.M88.4 [R19+0x26800], R152 ;  /* 0x0268009813007844 */ /* 0x0009e60000000200 */
[----:B-1----:R-:W-:Y:S01]  /*6440*/  FADD.FTZ R8, R166, R11 ;  /* 0x0000000ba6087221 */ /* 0x002fe20000010000 */
[----:B------:R4:W-:Y:S01]  /*6450*/  STSM.16.M88.4 [R22], R156 ;  /* 0x0000009c16007844 */ /* 0x0009e20000000200 */
[----:B------:R-:W1:Y:S01]  /*6460*/  MUFU.EX2 R169, R169 ;  /* 0x000000a900a97308 */ /* 0x000e620000000800 */
[----:B--2---:R-:W-:Y:S01]  /*6470*/  FADD.FTZ R10, R168, R163 ;  /* 0x000000a3a80a7221 */ /* 0x004fe20000010000 */
[----:B0-----:R-:W-:-:S02]  /*6480*/  F2FP.BF16.F32.PACK_AB R162, R178, R165 ;  /* 0x000000a5b2a2723e */ /* 0x001fc400000010ff */
[----:B------:R-:W-:Y:S02]  /*6490*/  F2FP.BF16.F32.PACK_AB R163, R6, R5 ;  /* 0x0000000506a3723e */ /* 0x000fe400000010ff */
[----:B------:R-:W-:Y:S02]  /*64a0*/  F2FP.BF16.F32.PACK_AB R165, R166, R177 ;  /* 0x000000b1a6a5723e */ /* 0x000fe400000010ff */
[----:B------:R-:W0:Y:S01]  /*64b0*/  MUFU.EX2 R172, R172 ;  /* 0x000000ac00ac7308 */ /* 0x000e220000000800 */
[----:B---3--:R-:W-:Y:S01]  /*64c0*/  FADD.FTZ R5, R167, R8 ;  /* 0x00000008a7057221 */ /* 0x008fe20000010000 */
[----:B------:R4:W-:Y:S06]  /*64d0*/  STSM.16.M88.4 [R184], R160 ;  /* 0x000000a0b8007844 */ /* 0x0009ec0000000200 */
[----:B------:R-:W2:Y:S01]  /*64e0*/  MUFU.EX2 R180, R180 ;  /* 0x000000b400b47308 */ /* 0x000ea20000000800 */
[C---:B-1----:R-:W-:Y:S01]  /*64f0*/  FADD.FTZ R15, R169.reuse, R10 ;  /* 0x0000000aa90f7221 */ /* 0x042fe20000010000 */
[----:B------:R-:W-:-:S02]  /*6500*/  F2FP.BF16.F32.PACK_AB R164, R169, R168 ;  /* 0x000000a8a9a4723e */ /* 0x000fc400000010ff */
[----:B0-----:R-:W-:Y:S01]  /*6510*/  F2FP.BF16.F32.PACK_AB R166, R9, R172 ;  /* 0x000000ac09a6723e */ /* 0x001fe200000010ff */
[----:B------:R-:W-:-:S04]  /*6520*/  FADD.FTZ R6, R172, R15 ;  /* 0x0000000fac067221 */ /* 0x000fc80000010000 */
[----:B------:R-:W-:Y:S01]  /*6530*/  FADD.FTZ R6, R9, R6 ;  /* 0x0000000609067221 */ /* 0x000fe20000010000 */
[C---:B--2---:R-:W-:Y:S01]  /*6540*/  F2FP.BF16.F32.PACK_AB R167, R180.reuse, R167 ;  /* 0x000000a7b4a7723e */ /* 0x044fe200000010ff */
[----:B------:R-:W-:-:S04]  /*6550*/  FADD.FTZ R5, R180, R5 ;  /* 0x00000005b4057221 */ /* 0x000fc80000010000 */
[----:B------:R4:W-:Y:S01]  /*6560*/  STSM.16.M88.4 [R23], R164 ;  /* 0x000000a417007844 */ /* 0x0009e20000000200 */
[----:B------:R-:W-:Y:S05]  /*6570*/  @!P0 BRA `(.L_x_381) ;  /* 0x0000000000048947 */ /* 0x000fea0003800000 */
[----:B------:R-:W-:Y:S01]  /*6580*/  BPT.TRAP 0x1 ;  /* 0x000000040000795c */ /* 0x000fe20000300000 */
.L_x_381:
[----:B------:R0:W1:Y:S01]  /*6590*/  SYNCS.PHASECHK.TRANS64.TRYWAIT P2, [UR21+0x28c50], R7 ;  /* 0x028c5007ff0075a7 */ /* 0x0000620008040155 */
[----:B------:R-:W-:Y:S05]  /*65a0*/  @!P0 BRA `(.L_x_382) ;  /* 0x0000000000048947 */ /* 0x000fea0003800000 */
[----:B------:R-:W-:Y:S01]  /*65b0*/  BPT.TRAP 0x1 ;  /* 0x000000040000795c */ /* 0x000fe20000300000 */
.L_x_382:
[----:B-1----:R-:W-:Y:S05]  /*65c0*/  @P2 BRA `(.L_x_383) ;  /* 0x0000000000082947 */ /* 0x002fea0003800000 */
[----:B------:R-:W1:Y:S02]  /*65d0*/  SYNCS.PHASECHK.TRANS64.TRYWAIT P2, [UR21+0x28c50], R7 ;  /* 0x028c5007ff0075a7 */ /* 0x000e640008040155 */
[----:B-1----:R-:W-:Y:S05]  /*65e0*/  @!P2 BRA `(.L_x_384) ;  /* 0x0000009000d4a947 */ /* 0x002fea0003800000 */
.L_x_383:
        /* <DEDUP_REMOVED lines=29> */
[----:B--2---:R-:W2:Y:S02]  /*67c0*/  FENCE.VIEW.ASYNC.S ;  /* 0x00000000000073c6 */ /* 0x004ea40000000000 */
[----:B--2---:R-:W-:Y:S01]  /*67d0*/  NOP ;  /* 0x0000000000007918 */ /* 0x004fe20000000000 */
[----:B------:R-:W-:Y:S06]  /*67e0*/  BAR.ARV 0xe, 0x100 ;  /* 0x0384000000007b1d */ /* 0x000fec0000002000 */
[----:B------:R-:W-:Y:S05]  /*67f0*/  @!P0 BRA `(.L_x_385) ;  /* 0x0000000000048947 */ /* 0x000fea0003800000 */
[----:B------:R-:W-:Y:S01]  /*6800*/  BPT.TRAP 0x1 ;  /* 0x000000040000795c */ /* 0x000fe20000300000 */
.L_x_385:
[----:B------:R-:W-:Y:S01]  /*6810*/  UIADD3 UR21, UR21, 0x28c60, URZ ;  /* 0x00028c6015157890 */ /* 0x000fe2000fffe03f */
[----:B------:R-:W-:Y:S01]  /*6820*/  IMAD.MOV.U32 R9, RZ, RZ, R4 ;  /* 0x000000ffff097224 */ /* 0x000fe200078e0004 */
[----:B------:R-:W-:Y:S01]  /*6830*/  UMOV UR22, UR38 ;  /* 0x0000002600167c82 */ /* 0x000fe20008000000 */
[----:B------:R-:W-:Y:S01]  /*6840*/  IMAD.MOV.U32 R206, RZ, RZ, R3 ;  /* 0x000000ffffce7224 */ /* 0x000fe200078e0003 */
[----:B------:R-:W-:-:S09]  /*6850*/  UPRMT UR21, UR40, 0x654, UR21 ;  /* 0x0000065428157896 */ /* 0x000fd20008000015 */
[----:B------:R-:W-:Y:S01]  /*6860*/  SYNCS.ARRIVE.TRANS64.RED.A1T0 RZ, [UR21], RZ ;  /* 0x000000ffffff79a7 */ /* 0x000fe20008100415 */
[----:B------:R-:W-:Y:S05]  /*6870*/  @P1 BRA `(.L_x_386) ;  /* 0xffffffe000c41947 */ /* 0x000fea000383ffff */
.L_x_375:
[----:B0123--:R-:W0:Y:S01]  /*6880*/  SHFL.BFLY PT, R7, R6, 0x2, 0x1f ;  /* 0x0c401f0006077f89 */ /* 0x00fe2200000e0000 */
[----:B------:R-:W-:Y:S01]  /*6890*/  IMAD.MOV R10, RZ, RZ, -R18 ;  /* 0x000000ffff0a7224 */ /* 0x000fe200078e0a12 */
[----:B------:R-:W-:Y:S01]  /*68a0*/  UIADD3 UR36, UR36, 0x1, URZ ;  /* 0x0000000124247890 */ /* 0x000fe2000fffe03f */
[----:B------:R-:W-:Y:S01]  /*68b0*/  IMAD.MOV.U32 R9, RZ, RZ, RZ ;  /* 0x000000ffff097224 */ /* 0x000fe200078e00ff */
[----:B------:R-:W1:Y:S01]  /*68c0*/  SHFL.BFLY PT, R8, R5, 0x2, 0x1f ;  /* 0x0c401f0005087f89 */ /* 0x000e6200000e0000 */
[----:B------:R-:W-:Y:S01]  /*68d0*/  IMAD.MOV.U32 R21, RZ, RZ, -0x800000 ;  /* 0xff800000ff157424 */ /* 0x000fe200078e00ff */
[----:B------:R-:W-:Y:S08]  /*68e0*/  BAR.ARV 0x8, 0x100 ;  /* 0x0204000000007b1d */ /* 0x000ff00000002000 */
[----:B------:R-:W-:Y:S01]  /*68f0*/  BAR.SYNC.DEFER_BLOCKING 0xf, 0x100 ;  /* 0x03c4000000007b1d */ /* 0x000fe20000010000 */
[----:B------:R-:W-:Y:S01]  /*6900*/  ISETP.NE.AND P0, PT, R17, R10, PT ;  /* 0x0000000a1100720c */ /* 0x000fe20003f05270 */
[----:B------:R-:W-:-:S02]  /*6910*/  IMAD.MOV.U32 R20, RZ, RZ, -0x800000 ;  /* 0xff800000ff147424 */ /* 0x000fc400078e00ff */
[----:B0-----:R-:W-:Y:S01]  /*6920*/  FADD.FTZ R0, R7, R6 ;  /* 0x0000000607007221 */ /* 0x001fe20000010000 */
[----:B-1----:R-:W-:-:S04]  /*6930*/  FADD.FTZ R8, R8, R5 ;  /* 0x0000000508087221 */ /* 0x002fc80000010000 */
[----:B------:R-:W0:Y:S01]  /*6940*/  SHFL.BFLY PT, R7, R0, 0x1, 0x1f ;  /* 0x0c201f0000077f89 */ /* 0x000e2200000e0000 */
[----:B------:R-:W-:Y:S01]  /*6950*/  IMAD.U32 R5, RZ, RZ, UR38 ;  /* 0x00000026ff057e24 */ /* 0x000fe2000f8e00ff */
[----:B------:R-:W-:Y:S02]  /*6960*/  UIADD3 UR38, UR38, 0x1, URZ ;  /* 0x0000000126267890 */ /* 0x000fe4000fffe03f */
[----:B------:R-:W1:Y:S01]  /*6970*/  SHFL.BFLY PT, R11, R8, 0x1, 0x1f ;  /* 0x0c201f00080b7f89 */ /* 0x000e6200000e0000 */
[----:B------:R-:W-:Y:S01]  /*6980*/  @!P0 IMAD R5, R5, 0x40, R16 ;  /* 0x0000004005058824 */ /* 0x000fe200078e0210 */
[----:B------:R-:W-:-:S04]  /*6990*/  UISETP.NE.AND UP0, UPT, UR38, 0x2, UPT ;  /* 0x000000022600788c */ /* 0x000fc8000bf05270 */
[----:B------:R-:W-:Y:S01]  /*69a0*/  @!P0 LEA R5, R5, UR41, 0x2 ;  /* 0x0000002905058c11 */ /* 0x000fe2000f8e10ff */
[----:B------:R-:W-:Y:S02]  /*69b0*/  USEL UR4, URZ, 0x1, UP0 ;  /* 0x000000013f047887 */ /* 0x000fe40008000000 */
[----:B------:R-:W-:Y:S02]  /*69c0*/  USEL UR38, UR38, URZ, UP0 ;  /* 0x0000003f26267287 */ /* 0x000fe40008000000 */
[----:B------:R-:W-:Y:S01]  /*69d0*/  ULOP3.LUT UR37, UR37, UR4, URZ, 0x3c, !UPT ;  /* 0x0000000425257292 */ /* 0x000fe2000f8e3c3f */
[----:B0-----:R-:W-:Y:S01]  /*69e0*/  FADD.FTZ R7, R0, R7 ;  /* 0x0000000700077221 */ /* 0x001fe20000010000 */
[----:B------:R-:W-:Y:S01]  /*69f0*/  MOV R0, RZ ;  /* 0x000000ff00007202 */ /* 0x000fe20000000f00 */
[----:B-1----:R-:W-:-:S03]  /*6a00*/  FADD.FTZ R6, R8, R11 ;  /* 0x0000000b08067221 */ /* 0x002fc60000010000 */
[----:B------:R-:W-:Y:S01]  /*6a10*/  FSETP.NE.FTZ.AND P1, PT, R7, RZ, PT ;  /* 0x000000ff0700720b */ /* 0x000fe20003f35000 */
[----:B------:R-:W-:Y:S01]  /*6a20*/  IMAD.U32 R11, RZ, RZ, UR20 ;  /* 0x00000014ff0b7e24 */ /* 0x000fe2000f8e00ff */
[----:B------:R-:W-:-:S11]  /*6a30*/  FSETP.NE.FTZ.AND P2, PT, R6, RZ, PT ;  /* 0x000000ff0600720b */ /* 0x000fd60003f55000 */
[----:B------:R-:W0:Y:S08]  /*6a40*/  @P1 MUFU.RCP R9, R7 ;  /* 0x0000000700091308 */ /* 0x000e300000001000 */
[----:B------:R-:W1:Y:S08]  /*6a50*/  @P2 MUFU.RCP R0, R6 ;  /* 0x0000000600002308 */ /* 0x000e700000001000 */
[----:B------:R-:W2:Y:S01]  /*6a60*/  @P1 MUFU.LG2 R7, R7 ;  /* 0x0000000700071308 */ /* 0x000ea20000000c00 */
[----:B0-----:R-:W-:Y:S01]  /*6a70*/  @!P0 STS [R5+0x28800], R9 ;  /* 0x0288000905008388 */ /* 0x001fe20000000800 */
[----:B------:R-:W-:Y:S01]  /*6a80*/  FMUL.FTZ R169, R32, R9 ;  /* 0x0000000920a97220 */ /* 0x000fe20000410000 */
[----:B------:R-:W-:-:S02]  /*6a90*/  IMAD.U32 R32, RZ, RZ, UR20 ;  /* 0x00000014ff207e24 */ /* 0x000fc4000f8e00ff */
[-C--:B------:R-:W-:Y:S01]  /*6aa0*/  FMUL.FTZ R172, R24, R9.reuse ;  /* 0x0000000918ac7220 */ /* 0x080fe20000410000 */
[-C--:B------:R-:W-:Y:S01]  /*6ab0*/  FMUL.FTZ R171, R28, R9.reuse ;  /* 0x000000091cab7220 */ /* 0x080fe20000410000 */
[-C--:B------:R-:W-:Y:S01]  /*6ac0*/  FMUL.FTZ R170, R25, R9.reuse ;  /* 0x0000000919aa7220 */ /* 0x080fe20000410000 */
[----:B------:R-:W-:Y:S01]  /*6ad0*/  @P1 FMUL.FTZ R32, R32, 0.69314718246459960938 ;  /* 0x3f31721820201820 */ /* 0x000fe20000410000 */
[----:B------:R-:W0:Y:S01]  /*6ae0*/  @P2 MUFU.LG2 R6, R6 ;  /* 0x0000000600062308 */ /* 0x000e220000000c00 */
[----:B-1----:R1:W-:Y:S01]  /*6af0*/  @!P0 STS [R5+0x28820], R0 ;  /* 0x0288200005008388 */ /* 0x0023e20000000800 */
[-C--:B------:R-:W-:Y:S01]  /*6b00*/  FMUL.FTZ R28, R29, R9.reuse ;  /* 0x000000091d1c7220 */ /* 0x080fe20000410000 */
[-C--:B----4-:R-:W-:Y:S01]  /*6b10*/  FMUL.FTZ R166, R33, R9.reuse ;  /* 0x0000000921a67220 */ /* 0x090fe20000410000 */
[-C--:B------:R-:W-:Y:S01]  /*6b20*/  FMUL.FTZ R167, R36, R9.reuse ;  /* 0x0000000924a77220 */ /* 0x080fe20000410000 */
[-C--:B------:R-:W-:Y:S01]  /*6b30*/  FMUL.FTZ R8, R37, R9.reuse ;  /* 0x0000000925087220 */ /* 0x080fe20000410000 */
[-C--:B------:R-:W-:Y:S01]  /*6b40*/  FMUL.FTZ R168, R40, R9.reuse ;  /* 0x0000000928a87220 */ /* 0x080fe20000410000 */
[-C--:B------:R-:W-:Y:S01]  /*6b50*/  FMUL.FTZ R164, R41, R9.reuse ;  /* 0x0000000929a47220 */ /* 0x080fe20000410000 */
[-C--:B------:R-:W-:Y:S01]  /*6b60*/  FMUL.FTZ R165, R44, R9.reuse ;  /* 0x000000092ca57220 */ /* 0x080fe20000410000 */
[----:B--2---:R-:W-:Y:S01]  /*6b70*/  @P1 FMUL.FTZ R7, R7, 0.69314718246459960938 ;  /* 0x3f31721807071820 */ /* 0x004fe20000410000 */
[-C--:B------:R-:W-:Y:S01]  /*6b80*/  FMUL.FTZ R10, R45, R9.reuse ;  /* 0x000000092d0a7220 */ /* 0x080fe20000410000 */
[----:B-1----:R-:W-:Y:S01]  /*6b90*/  @P2 FMUL.FTZ R5, R11, 0.69314718246459960938 ;  /* 0x3f3172180b052820 */ /* 0x002fe20000410000 */
[-C--:B------:R-:W-:Y:S01]  /*6ba0*/  FMUL.FTZ R156, R48, R9.reuse ;  /* 0x00000009309c7220 */ /* 0x080fe20000410000 */
[-C--:B------:R-:W-:Y:S01]  /*6bb0*/  FMUL.FTZ R12, R49, R9.reuse ;  /* 0x00000009310c7220 */ /* 0x080fe20000410000 */
[-C--:B------:R-:W-:Y:S01]  /*6bc0*/  FMUL.FTZ R153, R52, R9.reuse ;  /* 0x0000000934997220 */ /* 0x080fe20000410000 */
[-C--:B------:R-:W-:Y:S01]  /*6bd0*/  FMUL.FTZ R14, R53, R9.reuse ;  /* 0x00000009350e7220 */ /* 0x080fe20000410000 */
[-C--:B------:R-:W-:Y:S01]  /*6be0*/  FMUL.FTZ R24, R56, R9.reuse ;  /* 0x0000000938187220 */ /* 0x080fe20000410000 */
[----:B0-----:R-:W-:Y:S01]  /*6bf0*/  @P2 FMUL.FTZ R6, R6, 0.69314718246459960938 ;  /* 0x3f31721806062820 */ /* 0x001fe20000410000 */
        /* <DEDUP_REMOVED lines=110> */
[----:B------:R-:W-:Y:S06]  /*72e0*/  BAR.ARV 0xe, 0x100 ;  /* 0x0384000000007b1d */ /* 0x000fec0000002000 */
[----:B------:R-:W-:Y:S01]  /*72f0*/  PLOP3.LUT P0, PT, PT, PT, PT, 0x8, 0x0 ;  /* 0x000000000000781c */ /* 0x000fe20003f0e170 */
[----:B------:R-:W-:Y:S01]  /*7300*/  FMUL.FTZ R0, R151, R0 ;  /* 0x0000000097007220 */ /* 0x000fe20000410000 */
[----:B------:R-:W-:Y:S01]  /*7310*/  @P1 FFMA.FTZ R21, R32, R3, R7 ;  /* 0x0000000320151223 */ /* 0x000fe20000010007 */
[----:B------:R-:W-:-:S10]  /*7320*/  @P2 FFMA.FTZ R20, R5, R4, R6 ;  /* 0x0000000405142223 */ /* 0x000fd40000010006 */
.L_x_352:
[----:B------:R-:W0:Y:S08]  /*7330*/  S2UR UR40, SR_CgaCtaId ;  /* 0x00000000002879c3 */ /* 0x000e300000008800 */
[----:B------:R-:W-:Y:S06]  /*7340*/  BAR.SYNC.DEFER_BLOCKING 0x5, 0x180 ;  /* 0x0146000000007b1d */ /* 0x000fec0000010000 */
[----:B------:R-:W-:Y:S01]  /*7350*/  UMOV UR41, 0x400 ;  /* 0x0000040000297882 */ /* 0x000fe20000000000 */
[----:B------:R-:W-:Y:S01]  /*7360*/  BSSY B0, `(.L_x_387) ;  /* 0x00002f9000007945 */ /* 0x000fe20003800000 */
[----:B0-----:R-:W-:-:S09]  /*7370*/  ULEA UR41, UR40, UR41, 0x18 ;  /* 0x0000002928297291 */ /* 0x001fd2000f8ec03f */
[----:B------:R-:W0:Y:S02]  /*7380*/  LDS.128 R4, [UR41+0x28cd0] ;  /* 0x028cd029ff047984 */ /* 0x000e240008000c00 */
[----:B0-----:R-:W-:Y:S02]  /*7390*/  R2UR UR5, R5 ;  /* 0x00000000050572ca */ /* 0x001fe400000e0000 */
[----:B------:R-:W-:Y:S02]  /*73a0*/  R2UR UR6, R6 ;  /* 0x00000000060672ca */ /* 0x000fe400000e0000 */
[----:B------:R-:W-:Y:S01]  /*73b0*/  R2UR UR7, R7 ;  /* 0x00000000070772ca */ /* 0x000fe200000e0000 */
[----:B------:R-:W-:Y:S06]  /*73c0*/  BAR.ARV 0x4, 0x180 ;  /* 0x0106000000007b1d */ /* 0x000fec0000002000 */
[----:B------:R-:W-:Y:S08]  /*73d0*/  @P0 BRA `(.L_x_388) ;  /* 0x0000002000380947 */ /* 0x000ff00003800000 */
[----:B------:R-:W0:Y:S08]  /*73e0*/  S2UR UR4, SR_SWINHI ;  /* 0x00000000000479c3 */ /* 0x000e300000002f00 */
[----:B------:R-:W-:Y:S01]  /*73f0*/  BAR.SYNC.DEFER_BLOCKING 0x1, 0x100 ;  /* 0x0044000000007b1d */ /* 0x000fe20000010000 */
[----:B------:R-:W-:Y:S01]  /*7400*/  F2FP.BF16.F32.PACK_AB R9, R43, R9 ;  /* 0x000000092b09723e */ /* 0x000fe200000010ff */
[----:B------:R-:W-:Y:S01]  /*7410*/  USHF.L.U32 UR10, UR42, 0x2, URZ ;  /* 0x000000022a0a7899 */ /* 0x000fe2000800063f */
[----:B------:R-:W-:Y:S01]  /*7420*/  F2FP.BF16.F32.PACK_AB R10, R10, R165 ;  /* 0x000000a50a0a723e */ /* 0x000fe200000010ff */
[----:B------:R-:W-:Y:S01]  /*7430*/  USHF.L.U64.HI UR11, UR42, 0x2, UR43 ;  /* 0x000000022a0b7899 */ /* 0x000fe2000801022b */
[----:B------:R-:W-:-:S02]  /*7440*/  F2FP.BF16.F32.PACK_AB R11, R47, R11 ;  /* 0x0000000b2f0b723e */ /* 0x000fc400000010ff */
[----:B------:R-:W-:Y:S02]  /*7450*/  F2FP.BF16.F32.PACK_AB R12, R12, R156 ;  /* 0x0000009c0c0c723e */ /* 0x000fe400000010ff */
[----:B------:R-:W-:Y:S02]  /*7460*/  F2FP.BF16.F32.PACK_AB R13, R51, R13 ;  /* 0x0000000d330d723e */ /* 0x000fe400000010ff */
[----:B------:R-:W-:Y:S02]  /*7470*/  F2FP.BF16.F32.PACK_AB R14, R14, R153 ;  /* 0x000000990e0e723e */ /* 0x000fe400000010ff */
[----:B------:R-:W-:Y:S02]  /*7480*/  F2FP.BF16.F32.PACK_AB R15, R55, R15 ;  /* 0x0000000f370f723e */ /* 0x000fe400000010ff */
[----:B------:R-:W-:Y:S02]  /*7490*/  F2FP.BF16.F32.PACK_AB R64, R65, R64 ;  /* 0x000000404140723e */ /* 0x000fe400000010ff */
[----:B------:R-:W-:-:S02]  /*74a0*/  F2FP.BF16.F32.PACK_AB R24, R57, R24 ;  /* 0x000000183918723e */ /* 0x000fc400000010ff */
[----:B------:R-:W-:Y:S02]  /*74b0*/  F2FP.BF16.F32.PACK_AB R25, R59, R25 ;  /* 0x000000193b19723e */ /* 0x000fe400000010ff */
[----:B------:R-:W-:Y:S01]  /*74c0*/  F2FP.BF16.F32.PACK_AB R65, R67, R66 ;  /* 0x000000424341723e */ /* 0x000fe200000010ff */
[----:B------:R-:W-:Y:S01]  /*74d0*/  UMOV UR8, UR41 ;  /* 0x0000002900087c82 */ /* 0x000fe20008000000 */
[----:B0-----:R-:W-:Y:S01]  /*74e0*/  UMOV UR9, UR4 ;  /* 0x0000000400097c82 */ /* 0x001fe20008000000 */
[----:B------:R-:W-:Y:S01]  /*74f0*/  F2FP.BF16.F32.PACK_AB R72, R73, R72 ;  /* 0x000000484948723e */ /* 0x000fe200000010ff */
[----:B------:R-:W-:Y:S01]  /*7500*/  IMAD.U32 R174, RZ, RZ, UR8 ;  /* 0x00000008ffae7e24 */ /* 0x000fe2000f8e00ff */
[----:B------:R-:W-:Y:S01]  /*7510*/  MOV R175, UR9 ;  /* 0x0000000900af7c02 */ /* 0x000fe20008000f00 */
[----:B------:R-:W-:Y:S01]  /*7520*/  ULDC.64 UR8, c[0x0][0xc00] ;  /* 0x0003000000087ab9 */ /* 0x000fe20000000a00 */
[----:B------:R-:W-:Y:S01]  /*7530*/  F2FP.BF16.F32.PACK_AB R66, R69, R68 ;  /* 0x000000444542723e */ /* 0x000fe200000010ff */
[----:B------:R-:W-:Y:S01]  /*7540*/  UIADD3 UR4, UP1, UR10, UR8, URZ ;  /* 0x000000080a047290 */ /* 0x000fe2000ff3e03f */
[----:B------:R-:W-:Y:S01]  /*7550*/  F2FP.BF16.F32.PACK_AB R67, R71, R70 ;  /* 0x000000464743723e */ /* 0x000fe200000010ff */
[----:B------:R-:W-:Y:S01]  /*7560*/  IMAD.WIDE R4, R196, 0x2, R174 ;  /* 0x00000002c4047825 */ /* 0x000fe200078e02ae */
[----:B------:R-:W-:Y:S01]  /*7570*/  F2FP.BF16.F32.PACK_AB R73, R75, R74 ;  /* 0x0000004a4b49723e */ /* 0x000fe200000010ff */
[----:B------:R-:W-:Y:S01]  /*7580*/  UISETP.NE.U32.AND UP0, UPT, UR8, URZ, UPT ;  /* 0x0000003f0800728c */ /* 0x000fe2000bf05070 */
[----:B------:R-:W-:Y:S01]  /*7590*/  F2FP.BF16.F32.PACK_AB R80, R81, R80 ;  /* 0x000000505150723e */ /* 0x000fe200000010ff */
[----:B------:R-:W-:Y:S01]  /*75a0*/  UIADD3.X UR8, UR11, UR9, URZ, UP1, !UPT ;  /* 0x000000090b087290 */ /* 0x000fe20008ffe43f */
[C---:B------:R-:W-:Y:S01]  /*75b0*/  IADD3 R173, P1, R4.reuse, 0x20, RZ ;  /* 0x0000002004ad7810 */ /* 0x040fe20007f3e0ff */
[----:B------:R-:W-:Y:S01]  /*75c0*/  UISETP.NE.AND.EX UP0, UPT, UR9, URZ, UPT, UP0 ;  /* 0x0000003f0900728c */ /* 0x000fe2000bf05300 */
[----:B------:R-:W-:-:S02]  /*75d0*/  IADD3 R183, P6, R4, 0x2020, RZ ;  /* 0x0000202004b77810 */ /* 0x000fc40007fde0ff */
[C---:B------:R-:W-:Y:S01]  /*75e0*/  IADD3 R177, P0, R4.reuse, 0x40, RZ ;  /* 0x0000004004b17810 */ /* 0x040fe20007f1e0ff */
[--C-:B------:R-:W-:Y:S01]  /*75f0*/  IMAD.X R33, RZ, RZ, R5.reuse, P1 ;  /* 0x000000ffff217224 */ /* 0x100fe200008e0605 */
[----:B------:R-:W-:Y:S01]  /*7600*/  LOP3.LUT R32, R173, 0x380, RZ, 0xc0, !PT ;  /* 0x00000380ad207812 */ /* 0x000fe200078ec0ff */
[--C-:B------:R-:W-:Y:S01]  /*7610*/  IMAD.X R49, RZ, RZ, R5.reuse, P6 ;  /* 0x000000ffff317224 */ /* 0x100fe200030e0605 */
[----:B------:R-:W-:Y:S01]  /*7620*/  IADD3 R7, P6, R4, 0x6000, RZ ;  /* 0x0000600004077810 */ /* 0x000fe20007fde0ff */
[--C-:B------:R-:W-:Y:S01]  /*7630*/  IMAD.X R37, RZ, RZ, R5.reuse, P0 ;  /* 0x000000ffff257224 */ /* 0x100fe200000e0605 */
[----:B------:R-:W-:Y:S02]  /*7640*/  SHF.R.U64 R32, R32, 0x3, RZ ;  /* 0x0000000320207819 */ /* 0x000fe400000012ff */
[C---:B------:R-:W-:Y:S01]  /*7650*/  IADD3 R209, P1, R4.reuse, 0x4000, RZ ;  /* 0x0000400004d17810 */ /* 0x040fe20007f3e0ff */
[----:B------:R-:W-:Y:S01]  /*7660*/  IMAD.X R119, RZ, RZ, R5, P6 ;  /* 0x000000ffff777224 */ /* 0x000fe200030e0605 */
[----:B------:R-:W-:-:S02]  /*7670*/  IADD3 R6, P0, R4, 0x4020, RZ ;  /* 0x0000402004067810 */ /* 0x000fc40007f1e0ff */
[C---:B------:R-:W-:Y:S01]  /*7680*/  LOP3.LUT R29, R4.reuse, 0x380, RZ, 0xc0, !PT ;  /* 0x00000380041d7812 */ /* 0x040fe200078ec0ff */
[--C-:B------:R-:W-:Y:S01]  /*7690*/  IMAD.X R103, RZ, RZ, R5.reuse, P1 ;  /* 0x000000ffff677224 */ /* 0x100fe200008e0605 */
[----:B------:R-:W-:Y:S01]  /*76a0*/  LOP3.LUT R118, R7, 0x380, RZ, 0xc0, !PT ;  /* 0x0000038007767812 */ /* 0x000fe200078ec0ff */
[--C-:B------:R-:W-:Y:S01]  /*76b0*/  IMAD.X R107, RZ, RZ, R5.reuse, P0 ;  /* 0x000000ffff6b7224 */ /* 0x100fe200000e0605 */
[C---:B------:R-:W-:Y:S02]  /*76c0*/  IADD3 R179, P4, R4.reuse, 0x60, RZ ;  /* 0x0000006004b37810 */ /* 0x040fe40007f9e0ff */
[C---:B------:R-:W-:Y:S02]  /*76d0*/  IADD3 R181, P3, R4.reuse, 0x2000, RZ ;  /* 0x0000200004b57810 */ /* 0x040fe40007f7e0ff */
[C---:B------:R-:W-:Y:S01]  /*76e0*/  IADD3 R205, P5, R4.reuse, 0x2040, RZ ;  /* 0x0000204004cd7810 */ /* 0x040fe20007fbe0ff */
[--C-:B------:R-:W-:Y:S01]  /*76f0*/  IMAD.X R41, RZ, RZ, R5.reuse, P4 ;  /* 0x000000ffff297224 */ /* 0x100fe200020e0605 */
[----:B------:R-:W-:Y:S01]  /*7700*/  IADD3 R207, P2, R4, 0x2060, RZ ;  /* 0x0000206004cf7810 */ /* 0x000fe20007f5e0ff */
[--C-:B------:R-:W-:Y:S01]  /*7710*/  IMAD.X R45, RZ, RZ, R5.reuse, P3 ;  /* 0x000000ffff2d7224 */ /* 0x100fe200018e0605 */
[----:B------:R-:W-:Y:S01]  /*7720*/  LOP3.LUT R32, R32, R173, RZ, 0x3c, !PT ;  /* 0x000000ad20207212 */ /* 0x000fe200078e3cff */
[----:B------:R-:W-:Y:S01]  /*7730*/  IMAD.X R53, RZ, RZ, R5, P5 ;  /* 0x000000ffff357224 */ /* 0x000fe200028e0605 */
[----:B------:R-:W-:-:S02]  /*7740*/  LOP3.LUT R173, R6, 0x380, RZ, 0xc0, !PT ;  /* 0x0000038006ad7812 */ /* 0x000fc400078ec0ff */
[----:B------:R-:W-:Y:S02]  /*7750*/  SHF.R.U64 R29, R29, 0x3, RZ ;  /* 0x000000031d1d7819 */ /* 0x000fe400000012ff */
[----:B------:R-:W-:Y:S02]  /*7760*/  SHF.R.U64 R118, R118, 0x3, RZ ;  /* 0x0000000376767819 */ /* 0x000fe400000012ff */
[C---:B------:R-:W-:Y:S02]  /*7770*/  IADD3 R151, P1, R4.reuse, 0x6060, RZ ;  /* 0x0000606004977810 */ /* 0x040fe40007f3e0ff */
[----:B------:R-:W-:Y:S02]  /*7780*/  IADD3.X R99, RZ, R5, RZ, P2, !PT ;  /* 0x00000005ff637210 */ /* 0x000fe400017fe4ff */
[C---:B------:R-:W-:Y:S02]  /*7790*/  IADD3 R110, P4, R4.reuse, 0x4040, RZ ;  /* 0x00004040046e7810 */ /* 0x040fe40007f9e0ff */
[----:B------:R-:W-:-:S02]  /*77a0*/  IADD3 R114, P3, R4, 0x4060, RZ ;  /* 0x0000406004727810 */ /* 0x000fc40007f7e0ff */
[C---:B------:R-:W-:Y:S01]  /*77b0*/  IADD3 R3, P5, R4.reuse, 0x6020, RZ ;  /* 0x0000602004037810 */ /* 0x040fe20007fbe0ff */
[--C-:B------:R-:W-:Y:S01]  /*77c0*/  IMAD.X R111, RZ, RZ, R5.reuse, P4 ;  /* 0x000000ffff6f7224 */ /* 0x100fe200020e0605 */
[----:B------:R-:W-:Y:S01]  /*77d0*/  IADD3 R126, P2, R4, 0x6040, RZ ;  /* 0x00006040047e7810 */ /* 0x000fe20007f5e0ff */
[--C-:B------:R-:W-:Y:S01]  /*77e0*/  IMAD.X R115, RZ, RZ, R5.reuse, P3 ;  /* 0x000000ffff737224 */ /* 0x100fe200018e0605 */
[----:B------:R-:W-:Y:S01]  /*77f0*/  SHF.R.U64 R173, R173, 0x3, RZ ;  /* 0x00000003adad7819 */ /* 0x000fe200000012ff */
[--C-:B------:R-:W-:Y:S01]  /*7800*/  IMAD.X R123, RZ, RZ, R5.reuse, P5 ;  /* 0x000000ffff7b7224 */ /* 0x100fe200028e0605 */
[----:B------:R-:W-:Y:S01]  /*7810*/  LOP3.LUT R4, R29, R4, RZ, 0x3c, !PT ;  /* 0x000000041d047212 */ /* 0x000fe200078e3cff */
[----:B------:R-:W-:Y:S01]  /*7820*/  IMAD.X R29, RZ, RZ, R5, P1 ;  /* 0x000000ffff1d7224 */ /* 0x000fe200008e0605 */
[----:B------:R-:W-:Y:S02]  /*7830*/  LOP3.LUT R36, R177, 0x380, RZ, 0xc0, !PT ;  /* 0x00000380b1247812 */ /* 0x000fe400078ec0ff */
[----:B------:R-:W-:-:S02]  /*7840*/  LOP3.LUT R40, R179, 0x380, RZ, 0xc0, !PT ;  /* 0x00000380b3287812 */ /* 0x000fc400078ec0ff */
[----:B------:R-:W-:Y:S02]  /*7850*/  LOP3.LUT R118, R118, R7, RZ, 0x3c, !PT ;  /* 0x0000000776767212 */ /* 0x000fe400078e3cff */
[----:B------:R-:W-:Y:S02]  /*7860*/  LOP3.LUT R7, R151, 0x380, RZ, 0xc0, !PT ;  /* 0x0000038097077812 */ /* 0x000fe400078ec0ff */
[----:B------:R-:W-:Y:S02]  /*7870*/  LOP3.LUT R44, R181, 0x380, RZ, 0xc0, !PT ;  /* 0x00000380b52c7812 */ /* 0x000fe400078ec0ff */
[----:B------:R-:W-:Y:S02]  /*7880*/  LOP3.LUT R106, R173, R6, RZ, 0x3c, !PT ;  /* 0x00000006ad6a7212 */ /* 0x000fe400078e3cff */
[----:B------:R-:W-:Y:S02]  /*7890*/  IADD3.X R127, RZ, R5, RZ, P2, !PT ;  /* 0x00000005ff7f7210 */ /* 0x000fe400017fe4ff */
[----:B------:R-:W-:-:S02]  /*78a0*/  SHF.R.U64 R36, R36, 0x3, RZ ;  /* 0x0000000324247819 */ /* 0x000fc400000012ff */
[----:B------:R-:W-:Y:S02]  /*78b0*/  SHF.R.U64 R40, R40, 0x3, RZ ;  /* 0x0000000328287819 */ /* 0x000fe400000012ff */
[----:B------:R-:W-:Y:S02]  /*78c0*/  LOP3.LUT R48, R183, 0x380, RZ, 0xc0, !PT ;  /* 0x00000380b7307812 */ /* 0x000fe400078ec0ff */
[----:B------:R-:W-:Y:S02]  /*78d0*/  MOV R173, R4 ;  /* 0x0000000400ad7202 */ /* 0x000fe40000000f00 */
[----:B------:R-:W-:Y:S02]  /*78e0*/  F2FP.BF16.F32.PACK_AB R6, R28, R171 ;  /* 0x000000ab1c06723e */ /* 0x000fe400000010ff */
[----:B------:R-:W-:Y:S02]  /*78f0*/  LOP3.LUT R52, R205, 0x380, RZ, 0xc0, !PT ;  /* 0x00000380cd347812 */ /* 0x000fe400078ec0ff */
[----:B------:R-:W-:-:S02]  /*7900*/  F2FP.BF16.F32.PACK_AB R5, R27, R26 ;  /* 0x0000001a1b05723e */ /* 0x000fc400000010ff */
[----:B------:R-:W-:Y:S02]  /*7910*/  SHF.R.U64 R28, R7, 0x3, RZ ;  /* 0x00000003071c7819 */ /* 0x000fe400000012ff */
[----:B------:R-:W-:Y:S02]  /*7920*/  LOP3.LUT R98, R207, 0x380, RZ, 0xc0, !PT ;  /* 0x00000380cf627812 */ /* 0x000fe400078ec0ff */
[----:B------:R-:W-:Y:S02]  /*7930*/  F2FP.BF16.F32.PACK_AB R4, R170, R172 ;  /* 0x000000acaa04723e */ /* 0x000fe400000010ff */
[----:B------:R-:W-:Y:S02]  /*7940*/  LOP3.LUT R26, R3, 0x380, RZ, 0xc0, !PT ;  /* 0x00000380031a7812 */ /* 0x000fe400078ec0ff */
[----:B------:R-:W-:Y:S02]  /*7950*/  LOP3.LUT R27, R126, 0x380, RZ, 0xc0, !PT ;  /* 0x000003807e1b7812 */ /* 0x000fe400078ec0ff */
[----:B------:R-:W-:-:S02]  /*7960*/  F2FP.BF16.F32.PACK_AB R7, R31, R30 ;  /* 0x0000001e1f07723e */ /* 0x000fc400000010ff */
[----:B------:R-:W-:Y:S02]  /*7970*/  SHF.R.U64 R44, R44, 0x3, RZ ;  /* 0x000000032c2c7819 */ /* 0x000fe400000012ff */
[----:B------:R-:W-:Y:S01]  /*7980*/  LOP3.LUT R102, R209, 0x380, RZ, 0xc0, !PT ;  /* 0x00000380d1667812 */ /* 0x000fe200078ec0ff */
[----:B------:R0:W-:Y:S01]  /*7990*/  STSM.16.M88.4 [R173], R4 ;  /* 0x00000004ad007844 */ /* 0x0001e20000000200 */
[----:B------:R-:W-:Y:S02]  /*79a0*/  LOP3.LUT R36, R36, R177, RZ, 0x3c, !PT ;  /* 0x000000b124247212 */ /* 0x000fe400078e3cff */
[----:B------:R-:W-:Y:S02]  /*79b0*/  LOP3.LUT R40, R40, R179, RZ, 0x3c, !PT ;  /* 0x000000b328287212 */ /* 0x000fe400078e3cff */
[----:B------:R-:W-:Y:S02]  /*79c0*/  SHF.R.U64 R48, R48, 0x3, RZ ;  /* 0x0000000330307819 */ /* 0x000fe400000012ff */
[----:B------:R-:W-:-:S02]  /*79d0*/  SHF.R.U64 R52, R52, 0x3, RZ ;  /* 0x0000000334347819 */ /* 0x000fc400000012ff */
[----:B------:R-:W-:Y:S02]  /*79e0*/  LOP3.LUT R177, R110, 0x380, RZ, 0xc0, !PT ;  /* 0x000003806eb17812 */ /* 0x000fe400078ec0ff */
[----:B------:R-:W-:Y:S02]  /*79f0*/  LOP3.LUT R179, R114, 0x380, RZ, 0xc0, !PT ;  /* 0x0000038072b37812 */ /* 0x000fe400078ec0ff */
[----:B------:R-:W-:Y:S02]  /*7a00*/  SHF.R.U64 R98, R98, 0x3, RZ ;  /* 0x0000000362627819 */ /* 0x000fe400000012ff */
[----:B------:R-:W-:Y:S02]  /*7a10*/  SHF.R.U64 R26, R26, 0x3, RZ ;  /* 0x000000031a1a7819 */ /* 0x000fe400000012ff */
[----:B------:R-:W-:Y:S02]  /*7a20*/  SHF.R.U64 R27, R27, 0x3, RZ ;  /* 0x000000031b1b7819 */ /* 0x000fe400000012ff */
[----:B------:R-:W-:-:S02]  /*7a30*/  LOP3.LUT R44, R44, R181, RZ, 0x3c, !PT ;  /* 0x000000b52c2c7212 */ /* 0x000fc400078e3cff */
[----:B------:R-:W-:Y:S02]  /*7a40*/  SHF.R.U64 R102, R102, 0x3, RZ ;  /* 0x0000000366667819 */ /* 0x000fe400000012ff */
[----:B------:R-:W-:Y:S02]  /*7a50*/  LOP3.LUT R48, R48, R183, RZ, 0x3c, !PT ;  /* 0x000000b730307212 */ /* 0x000fe400078e3cff */
[----:B------:R-:W-:Y:S02]  /*7a60*/  MOV R33, R32 ;  /* 0x0000002000217202 */ /* 0x000fe40000000f00 */
[----:B0-----:R-:W-:Y:S02]  /*7a70*/  F2FP.BF16.F32.PACK_AB R4, R166, R169 ;  /* 0x000000a9a604723e */ /* 0x001fe400000010ff */
[----:B------:R-:W-:Y:S02]  /*7a80*/  F2FP.BF16.F32.PACK_AB R5, R35, R34 ;  /* 0x000000222305723e */ /* 0x000fe400000010ff */
[----:B------:R-:W-:-:S02]  /*7a90*/  F2FP.BF16.F32.PACK_AB R6, R8, R167 ;  /* 0x000000a70806723e */ /* 0x000fc400000010ff */
[----:B------:R-:W-:Y:S02]  /*7aa0*/  F2FP.BF16.F32.PACK_AB R7, R39, R38 ;  /* 0x000000262707723e */ /* 0x000fe400000010ff */
[----:B------:R-:W-:Y:S02]  /*7ab0*/  LOP3.LUT R52, R52, R205, RZ, 0x3c, !PT ;  /* 0x000000cd34347212 */ /* 0x000fe400078e3cff */
[----:B------:R-:W-:Y:S01]  /*7ac0*/  SHF.R.U64 R177, R177, 0x3, RZ ;  /* 0x00000003b1b17819 */ /* 0x000fe200000012ff */
[----:B------:R0:W-:Y:S01]  /*7ad0*/  STSM.16.M88.4 [R33], R4 ;  /* 0x0000000421007844 */ /* 0x0001e20000000200 */
[----:B------:R-:W-:Y:S02]  /*7ae0*/  SHF.R.U64 R179, R179, 0x3, RZ ;  /* 0x00000003b3b37819 */ /* 0x000fe400000012ff */
[----:B------:R-:W-:Y:S02]  /*7af0*/  MOV R36, R36 ;  /* 0x0000002400247202 */ /* 0x000fe40000000f00 */
[----:B------:R-:W-:-:S02]  /*7b00*/  F2FP.BF16.F32.PACK_AB R8, R164, R168 ;  /* 0x000000a8a408723e */ /* 0x000fc400000010ff */
[----:B------:R-:W-:Y:S02]  /*7b10*/  LOP3.LUT R98, R98, R207, RZ, 0x3c, !PT ;  /* 0x000000cf62627212 */ /* 0x000fe400078e3cff */
[----:B------:R-:W-:Y:S01]  /*7b20*/  LOP3.LUT R122, R26, R3, RZ, 0x3c, !PT ;  /* 0x000000031a7a7212 */ /* 0x000fe200078e3cff */
[----:B------:R1:W-:Y:S01]  /*7b30*/  STSM.16.M88.4 [R36], R8 ;  /* 0x0000000824007844 */ /* 0x0003e20000000200 */
[----:B------:R-:W-:Y:S02]  /*7b40*/  LOP3.LUT R126, R27, R126, RZ, 0x3c, !PT ;  /* 0x0000007e1b7e7212 */ /* 0x000fe400078e3cff */
[----:B------:R-:W-:Y:S02]  /*7b50*/  MOV R40, R40 ;  /* 0x0000002800287202 */ /* 0x000fe40000000f00 */
[----:B------:R-:W-:Y:S01]  /*7b60*/  LOP3.LUT R102, R102, R209, RZ, 0x3c, !PT ;  /* 0x000000d166667212 */ /* 0x000fe200078e3cff */
[----:B0-----:R-:W-:Y:S01]  /*7b70*/  IMAD.U32 R5, RZ, RZ, UR8 ;  /* 0x00000008ff057e24 */ /* 0x001fe2000f8e00ff */
[----:B------:R-:W-:Y:S01]  /*7b80*/  MOV R44, R44 ;  /* 0x0000002c002c7202 */ /* 0x000fe20000000f00 */
[----:B------:R0:W-:Y:S01]  /*7b90*/  STSM.16.M88.4 [R40], R12 ;  /* 0x0000000c28007844 */ /* 0x0001e20000000200 */
[----:B------:R-:W-:Y:S01]  /*7ba0*/  F2FP.BF16.F32.PACK_AB R26, R61, R60 ;  /* 0x0000003c3d1a723e */ /* 0x000fe200000010ff */
[----:B------:R-:W-:Y:S01]  /*7bb0*/  ULDC.64 UR8, c[0x0][0xc08] ;  /* 0x0003020000087ab9 */ /* 0x000fe20000000a00 */
[----:B------:R-:W-:Y:S01]  /*7bc0*/  F2FP.BF16.F32.PACK_AB R27, R63, R62 ;  /* 0x0000003e3f1b723e */ /* 0x000fe200000010ff */
[----:B------:R-:W-:Y:S01]  /*7bd0*/  IMAD.U32 R4, RZ, RZ, UR4 ;  /* 0x00000004ff047e24 */ /* 0x000fe2000f8e00ff */
[----:B------:R-:W-:-:S02]  /*7be0*/  MOV R48, R48 ;  /* 0x0000003000307202 */ /* 0x000fc40000000f00 */
[----:B------:R-:W-:Y:S01]  /*7bf0*/  LOP3.LUT R110, R177, R110, RZ, 0x3c, !PT ;  /* 0x0000006eb16e7212 */ /* 0x000fe200078e3cff */
[----:B------:R2:W-:Y:S01]  /*7c00*/  STSM.16.M88.4 [R44], R24 ;  /* 0x000000182c007844 */ /* 0x0005e20000000200 */
[----:B------:R-:W-:Y:S02]  /*7c10*/  LOP3.LUT R114, R179, R114, RZ, 0x3c, !PT ;  /* 0x00000072b3727212 */ /* 0x000fe400078e3cff */
[----:B------:R-:W-:Y:S01]  /*7c20*/  MOV R52, R52 ;  /* 0x0000003400347202 */ /* 0x000fe20000000f00 */
[----:B------:R-:W-:Y:S01]  /*7c30*/  STSM.16.M88.4 [R48], R64 ;  /* 0x0000004030007844 */ /* 0x000fe20000000200 */
[----:B------:R-:W-:Y:S02]  /*7c40*/  F2FP.BF16.F32.PACK_AB R74, R77, R76 ;  /* 0x0000004c4d4a723e */ /* 0x000fe400000010ff */
[----:B------:R-:W-:Y:S02]  /*7c50*/  F2FP.BF16.F32.PACK_AB R75, R79, R78 ;  /* 0x0000004e4f4b723e */ /* 0x000fe400000010ff */
[----:B------:R-:W-:-:S02]  /*7c60*/  F2FP.BF16.F32.PACK_AB R81, R83, R82 ;  /* 0x000000525351723e */ /* 0x000fc400000010ff */
[----:B------:R-:W-:Y:S01]  /*7c70*/  F2FP.BF16.F32.PACK_AB R88, R89, R88 ;  /* 0x000000585958723e */ /* 0x000fe200000010ff */
[----:B------:R-:W-:Y:S01]  /*7c80*/  STSM.16.M88.4 [R52], R72 ;  /* 0x0000004834007844 */ /* 0x000fe20000000200 */
[----:B------:R-:W-:Y:S02]  /*7c90*/  MOV R32, R98 ;  /* 0x0000006200207202 */ /* 0x000fe40000000f00 */
[----:B------:R-:W-:Y:S02]  /*7ca0*/  F2FP.BF16.F32.PACK_AB R82, R85, R84 ;  /* 0x000000545552723e */ /* 0x000fe400000010ff */
[----:B------:R-:W-:Y:S02]  /*7cb0*/  F2FP.BF16.F32.PACK_AB R83, R87, R86 ;  /* 0x000000565753723e */ /* 0x000fe400000010ff */
[----:B------:R-:W-:Y:S02]  /*7cc0*/  F2FP.BF16.F32.PACK_AB R89, R91, R90 ;  /* 0x0000005a5b59723e */ /* 0x000fe400000010ff */
[----:B------:R-:W-:Y:S01]  /*7cd0*/  MOV R102, R102 ;  /* 0x0000006600667202 */ /* 0x000fe20000000f00 */
[----:B------:R-:W-:Y:S01]  /*7ce0*/  STSM.16.M88.4 [R32], R80 ;  /* 0x0000005020007844 */ /* 0x000fe20000000200 */
[----:B------:R-:W-:-:S02]  /*7cf0*/  F2FP.BF16.F32.PACK_AB R90, R93, R92 ;  /* 0x0000005c5d5a723e */ /* 0x000fc400000010ff */
[----:B------:R-:W-:Y:S02]  /*7d00*/  F2FP.BF16.F32.PACK_AB R91, R95, R94 ;  /* 0x0000005e5f5b723e */ /* 0x000fe400000010ff */
[----:B------:R-:W-:Y:S02]  /*7d10*/  F2FP.BF16.F32.PACK_AB R96, R97, R96 ;  /* 0x000000606160723e */ /* 0x000fe400000010ff */
[----:B------:R-:W-:Y:S01]  /*7d20*/  MOV R31, R106 ;  /* 0x0000006a001f7202 */ /* 0x000fe20000000f00 */
[----:B------:R-:W-:Y:S01]  /*7d30*/  STSM.16.M88.4 [R102], R88 ;  /* 0x0000005866007844 */ /* 0x000fe20000000200 */
[----:B------:R-:W-:Y:S02]  /*7d40*/  F2FP.BF16.F32.PACK_AB R97, R46, R42 ;  /* 0x0000002a2e61723e */ /* 0x000fe400000010ff */
[----:B------:R-:W-:Y:S02]  /*7d50*/  F2FP.BF16.F32.PACK_AB R98, R101, R100 ;  /* 0x000000646562723e */ /* 0x000fe400000010ff */
[----:B------:R-:W-:-:S02]  /*7d60*/  F2FP.BF16.F32.PACK_AB R99, R54, R50 ;  /* 0x000000323663723e */ /* 0x000fc400000010ff */
[----:B------:R-:W-:Y:S02]  /*7d70*/  F2FP.BF16.F32.PACK_AB R104, R105, R104 ;  /* 0x000000686968723e */ /* 0x000fe400000010ff */
[----:B------:R-:W-:Y:S01]  /*7d80*/  MOV R110, R110 ;  /* 0x0000006e006e7202 */ /* 0x000fe20000000f00 */
[----:B------:R-:W-:Y:S01]  /*7d90*/  STSM.16.M88.4 [R31], R96 ;  /* 0x000000601f007844 */ /* 0x000fe20000000200 */
[----:B------:R-:W-:Y:S02]  /*7da0*/  MOV R30, R114 ;  /* 0x00000072001e7202 */ /* 0x000fe40000000f00 */
[----:B------:R-:W-:Y:S02]  /*7db0*/  F2FP.BF16.F32.PACK_AB R105, R58, R56 ;  /* 0x000000383a69723e */ /* 0x000fe400000010ff */
[----:B------:R-:W-:Y:S02]  /*7dc0*/  F2FP.BF16.F32.PACK_AB R106, R109, R108 ;  /* 0x0000006c6d6a723e */ /* 0x000fe400000010ff */
[----:B------:R-:W-:-:S02]  /*7dd0*/  F2FP.BF16.F32.PACK_AB R107, R154, R152 ;  /* 0x000000989a6b723e */ /* 0x000fc400000010ff */
[----:B------:R-:W-:Y:S02]  /*7de0*/  F2FP.BF16.F32.PACK_AB R112, R113, R112 ;  /* 0x000000707170723e */ /* 0x000fe400000010ff */
[----:B------:R-:W-:Y:S01]  /*7df0*/  LOP3.LUT R28, R28, R151, RZ, 0x3c, !PT ;  /* 0x000000971c1c7212 */ /* 0x000fe200078e3cff */
[----:B------:R-:W-:Y:S01]  /*7e00*/  STSM.16.M88.4 [R110], R104 ;  /* 0x000000686e007844 */ /* 0x000fe20000000200 */
[----:B------:R-:W-:Y:S02]  /*7e10*/  MOV R3, R122 ;  /* 0x0000007a00037202 */ /* 0x000fe40000000f00 */
[----:B------:R-:W-:Y:S02]  /*7e20*/  F2FP.BF16.F32.PACK_AB R113, R157, R155 ;  /* 0x0000009b9d71723e */ /* 0x000fe400000010ff */
[----:B------:R-:W-:Y:S02]  /*7e30*/  F2FP.BF16.F32.PACK_AB R114, R117, R116 ;  /* 0x000000747572723e */ /* 0x000fe400000010ff */
[----:B------:R-:W-:-:S02]  /*7e40*/  F2FP.BF16.F32.PACK_AB R115, R159, R158 ;  /* 0x0000009e9f73723e */ /* 0x000fc400000010ff */
[----:B------:R-:W-:Y:S02]  /*7e50*/  F2FP.BF16.F32.PACK_AB R120, R121, R120 ;  /* 0x000000787978723e */ /* 0x000fe400000010ff */
[----:B------:R-:W-:Y:S01]  /*7e60*/  F2FP.BF16.F32.PACK_AB R128, R129, R128 ;  /* 0x000000808180723e */ /* 0x000fe200000010ff */
        /* <DEDUP_REMOVED lines=8> */
[----:B------:R-:W-:Y:S02]  /*7ef0*/  F2FP.BF16.F32.PACK_AB R130, R133, R132 ;  /* 0x000000848582723e */ /* 0x000fe400000010ff */
[----:B------:R-:W-:Y:S02]  /*7f00*/  F2FP.BF16.F32.PACK_AB R131, R135, R134 ;  /* 0x000000868783723e */ /* 0x000fe400000010ff */
[----:B------:R-:W-:Y:S02]  /*7f10*/  F2FP.BF16.F32.PACK_AB R137, R139, R138 ;  /* 0x0000008a8b89723e */ /* 0x000fe400000010ff */
[----:B------:R-:W-:Y:S01]  /*7f20*/  F2FP.BF16.F32.PACK_AB R144, R145, R144 ;  /* 0x000000909190723e */ /* 0x000fe200000010ff */
[----:B------:R-:W-:Y:S01]  /*7f30*/  STSM.16.M88.4 [R3], R128 ;  /* 0x0000008003007844 */ /* 0x000fe20000000200 */
[----:B------:R-:W-:-:S02]  /*7f40*/  MOV R126, R126 ;  /* 0x0000007e007e7202 */ /* 0x000fc40000000f00 */
[----:B------:R-:W-:Y:S02]  /*7f50*/  F2FP.BF16.F32.PACK_AB R138, R141, R140 ;  /* 0x0000008c8d8a723e */ /* 0x000fe400000010ff */
[----:B------:R-:W-:Y:S02]  /*7f60*/  F2FP.BF16.F32.PACK_AB R139, R143, R142 ;  /* 0x0000008e8f8b723e */ /* 0x000fe400000010ff */
[----:B------:R-:W-:Y:S02]  /*7f70*/  F2FP.BF16.F32.PACK_AB R145, R147, R146 ;  /* 0x000000929391723e */ /* 0x000fe400000010ff */
[----:B------:R-:W-:Y:S01]  /*7f80*/  MOV R28, R28 ;  /* 0x0000001c001c7202 */ /* 0x000fe20000000f00 */
[----:B------:R-:W-:Y:S01]  /*7f90*/  STSM.16.M88.4 [R126], R136 ;  /* 0x000000887e007844 */ /* 0x000fe20000000200 */
[----:B------:R-:W-:Y:S02]  /*7fa0*/  F2FP.BF16.F32.PACK_AB R146, R149, R148 ;  /* 0x000000949592723e */ /* 0x000fe400000010ff */
[----:B------:R-:W-:Y:S01]  /*7fb0*/  F2FP.BF16.F32.PACK_AB R147, R0, R150 ;  /* 0x000000960093723e */ /* 0x000fe200000010ff */
[----:B------:R-:W-:Y:S01]  /*7fc0*/  UISETP.NE.U32.AND UP1, UPT, UR8, URZ, UPT ;  /* 0x0000003f0800728c */ /* 0x000fe2000bf25070 */
[----:B------:R-:W-:-:S03]  /*7fd0*/  PLOP3.LUT P0, PT, PT, PT, UP0, 0x80, 0x0 ;  /* 0x000000000000781c */ /* 0x000fc60003f0f008 */
[----:B------:R3:W-:Y:S01]  /*7fe0*/  STSM.16.M88.4 [R28], R144 ;  /* 0x000000901c007844 */ /* 0x0007e20000000200 */
[----:B------:R-:W-:Y:S01]  /*7ff0*/  BAR.SYNC.DEFER_BLOCKING 0x1, 0x100 ;  /* 0x0044000000007b1d */ /* 0x000fe20000010000 */
[----:B------:R-:W-:-:S06]  /*8000*/  UISETP.NE.AND.EX UP1, UPT, UR9, URZ, UPT, UP1 ;  /* 0x0000003f0900728c */ /* 0x000fcc000bf25310 */
[----:B------:R-:W-:-:S05]  /*8010*/  PLOP3.LUT P6, PT, PT, PT, UP1, 0x80, 0x0 ;  /* 0x000000000000781c */ /* 0x000fca0003fcf018 */
[----:B------:R-:W-:-:S04]  /*8020*/  @UP1 UIADD3 UR8, UP2, UR10, UR8, URZ ;  /* 0x000000080a081290 */ /* 0x000fc8000ff5e03f */
[----:B------:R-:W-:Y:S01]  /*8030*/  @UP1 UIADD3.X UR9, UR11, UR9, URZ, UP2, !UPT ;  /* 0x000000090b091290 */ /* 0x000fe200097fe43f */
[----:B------:R-:W-:Y:S01]  /*8040*/  ULDC UR4, c[0x0][0xa88] ;  /* 0x0002a20000047ab9 */ /* 0x000fe20000000800 */
[----:B-1----:R-:W-:Y:S02]  /*8050*/  IMAD.U32 R10, RZ, RZ, UR8 ;  /* 0x00000008ff0a7e24 */ /* 0x002fe4000f8e00ff */
[----:B------:R-:W-:Y:S02]  /*8060*/  IMAD.U32 R0, RZ, RZ, UR4 ;  /* 0x00000004ff007e24 */ /* 0x000fe4000f8e00ff */
[----:B------:R-:W-:Y:S01]  /*8070*/  MOV R11, UR9 ;  /* 0x00000009000b7c02 */ /* 0x000fe20008000f00 */
[----:B------:R-:W4:Y:S01]  /*8080*/  @P0 LDG.E R6, desc[UR50][R4.64] ;  /* 0x0000003204060981 */ /* 0x000f22000c1e1900 */
[----:B------:R-:W-:-:S03]  /*8090*/  IMAD R7, R191, 0x40, R2 ;  /* 0x00000040bf077824 */ /* 0x000fc600078e0202 */
[----:B------:R1:W5:Y:S01]  /*80a0*/  @P6 LDG.E R0, desc[UR50][R10.64] ;  /* 0x000000320a006981 */ /* 0x000362000c1e1900 */
[----:B------:R-:W-:-:S03]  /*80b0*/  IMAD.WIDE R174, R7, 0x2, R174 ;  /* 0x0000000207ae7825 */ /* 0x000fc600078e02ae */
[C---:B------:R-:W-:Y:S02]  /*80c0*/  IADD3 R9, P2, R174.reuse, 0x1000, RZ ;  /* 0x00001000ae097810 */ /* 0x040fe40007f5e0ff */
[C---:B0-----:R-:W-:Y:S02]  /*80d0*/  IADD3 R13, P1, R174.reuse, 0x2000, RZ ;  /* 0x00002000ae0d7810 */ /* 0x041fe40007f3e0ff */
[----:B------:R-:W-:Y:S02]  /*80e0*/  P2R R7, PR, RZ, 0x4 ;  /* 0x00000004ff077803 */ /* 0x000fe40000000000 */
[C---:B--2---:R-:W-:Y:S02]  /*80f0*/  IADD3 R25, P2, R174.reuse, 0x3000, RZ ;  /* 0x00003000ae197810 */ /* 0x044fe40007f5e0ff */
[C---:B------:R-:W-:Y:S02]  /*8100*/  IADD3 R29, P3, R174.reuse, 0x4000, RZ ;  /* 0x00004000ae1d7810 */ /* 0x040fe40007f7e0ff */
[----:B------:R-:W-:-:S02]  /*8110*/  IADD3 R33, P4, R174, 0x5000, RZ ;  /* 0x00005000ae217810 */ /* 0x000fc40007f9e0ff */
[----:B------:R-:W-:Y:S02]  /*8120*/  IADD3 R37, P5, R174, 0x6000, RZ ;  /* 0x00006000ae257810 */ /* 0x000fe40007fbe0ff */
[----:B------:R-:W-:Y:S02]  /*8130*/  LOP3.LUT R8, R9, 0x380, RZ, 0xc0, !PT ;  /* 0x0000038009087812 */ /* 0x000fe400078ec0ff */
[----:B------:R-:W-:Y:S02]  /*8140*/  LOP3.LUT R12, R13, 0x380, RZ, 0xc0, !PT ;  /* 0x000003800d0c7812 */ /* 0x000fe400078ec0ff */
[----:B------:R-:W-:Y:S02]  /*8150*/  LOP3.LUT R24, R25, 0x380, RZ, 0xc0, !PT ;  /* 0x0000038019187812 */ /* 0x000fe400078ec0ff */
[----:B---3--:R-:W-:Y:S02]  /*8160*/  LOP3.LUT R28, R29, 0x380, RZ, 0xc0, !PT ;  /* 0x000003801d1c7812 */ /* 0x008fe400078ec0ff */
[----:B------:R-:W-:-:S02]  /*8170*/  LOP3.LUT R32, R33, 0x380, RZ, 0xc0, !PT ;  /* 0x0000038021207812 */ /* 0x000fc400078ec0ff */
[----:B------:R-:W-:Y:S01]  /*8180*/  LOP3.LUT R36, R37, 0x380, RZ, 0xc0, !PT ;  /* 0x0000038025247812 */ /* 0x000fe200078ec0ff */
[----:B------:R-:W-:Y:S01]  /*8190*/  UMOV UR4, URZ ;  /* 0x0000003f00047c82 */ /* 0x000fe20008000000 */
[----:B------:R-:W-:Y:S02]  /*81a0*/  SHF.R.U64 R8, R8, 0x3, RZ ;  /* 0x0000000308087819 */ /* 0x000fe400000012ff */
[----:B------:R-:W-:Y:S02]  /*81b0*/  SHF.R.U64 R12, R12, 0x3, RZ ;  /* 0x000000030c0c7819 */ /* 0x000fe400000012ff */
[----:B------:R-:W-:Y:S02]  /*81c0*/  SHF.R.U64 R24, R24, 0x3, RZ ;  /* 0x0000000318187819 */ /* 0x000fe400000012ff */
[----:B------:R-:W-:Y:S02]  /*81d0*/  SHF.R.U64 R28, R28, 0x3, RZ ;  /* 0x000000031c1c7819 */ /* 0x000fe400000012ff */
[----:B------:R-:W-:-:S02]  /*81e0*/  SHF.R.U64 R32, R32, 0x3, RZ ;  /* 0x0000000320207819 */ /* 0x000fc400000012ff */
[----:B------:R-:W-:Y:S02]  /*81f0*/  SHF.R.U64 R36, R36, 0x3, RZ ;  /* 0x0000000324247819 */ /* 0x000fe400000012ff */
[----:B------:R-:W-:Y:S02]  /*8200*/  LOP3.LUT R8, R8, R9, RZ, 0x3c, !PT ;  /* 0x0000000908087212 */ /* 0x000fe400078e3cff */
[----:B------:R-:W-:Y:S02]  /*8210*/  LOP3.LUT R12, R12, R13, RZ, 0x3c, !PT ;  /* 0x0000000d0c0c7212 */ /* 0x000fe400078e3cff */
[----:B------:R-:W-:Y:S02]  /*8220*/  LOP3.LUT R24, R24, R25, RZ, 0x3c, !PT ;  /* 0x0000001918187212 */ /* 0x000fe400078e3cff */
[----:B------:R-:W-:Y:S02]  /*8230*/  LOP3.LUT R28, R28, R29, RZ, 0x3c, !PT ;  /* 0x0000001d1c1c7212 */ /* 0x000fe400078e3cff */
[----:B------:R-:W-:-:S02]  /*8240*/  LOP3.LUT R32, R32, R33, RZ, 0x3c, !PT ;  /* 0x0000002120207212 */ /* 0x000fc400078e3cff */
[----:B------:R-:W-:Y:S02]  /*8250*/  LOP3.LUT R36, R36, R37, RZ, 0x3c, !PT ;  /* 0x0000002524247212 */ /* 0x000fe400078e3cff */
[----:B----4-:R-:W-:Y:S01]  /*8260*/  @P0 R2UR UR4, R6 ;  /* 0x00000000060402ca */ /* 0x010fe200000e0000 */
[----:B-1----:R-:W-:-:S14]  /*8270*/  @P6 BRA `(.L_x_389) ;  /* 0x0000000000106947 */ /* 0x002fdc0003800000 */
[----:B------:R-:W-:Y:S05]  /*8280*/  @!P0 BRA `(.L_x_389) ;  /* 0x00000000000c8947 */ /* 0x000fea0003800000 */
[----:B------:R-:W2:Y:S04]  /*8290*/  LDG.E R3, desc[UR50][R4.64] ;  /* 0x0000003204037981 */ /* 0x000ea8000c1e1900 */
[----:B-----5:R-:W2:Y:S02]  /*82a0*/  LDG.E R0, desc[UR50][R4.64+0x4] ;  /* 0x0000043204007981 */ /* 0x020ea4000c1e1900 */
[----:B--2---:R-:W-:-:S07]  /*82b0*/  IMAD.IADD R0, R0, 0x1, -R3 ;  /* 0x0000000100007824 */ /* 0x004fce00078e0a03 */
.L_x_389:
[----:B------:R-:W0:Y:S01]  /*82c0*/  SHFL.IDX PT, R3, R192, RZ, 0x1f ;  /* 0x00001fffc0037589 */ /* 0x000e2200000e0000 */
[----:B------:R-:W-:Y:S01]  /*82d0*/  ISETP.NE.AND P6, PT, R7, RZ, PT ;  /* 0x000000ff0700720c */ /* 0x000fe20003fc5270 */
[--C-:B------:R-:W-:Y:S01]  /*82e0*/  IMAD.X R13, RZ, RZ, R175.reuse, P1 ;  /* 0x000000ffff0d7224 */ /* 0x100fe200008e06af */
[C---:B------:R-:W-:Y:S01]  /*82f0*/  IADD3 R41, P0, R174.reuse, 0x7000, RZ ;  /* 0x00007000ae297810 */ /* 0x040fe20007f1e0ff */
[--C-:B------:R-:W-:Y:S01]  /*8300*/  IMAD.X R25, RZ, RZ, R175.reuse, P2 ;  /* 0x000000ffff197224 */ /* 0x100fe200010e06af */
[C---:B------:R-:W-:Y:S01]  /*8310*/  IADD3 R49, P1, R174.reuse, 0x9000, RZ ;  /* 0x00009000ae317810 */ /* 0x040fe20007f3e0ff */
[--C-:B------:R-:W-:Y:S01]  /*8320*/  IMAD.X R9, RZ, RZ, R175.reuse, P6 ;  /* 0x000000ffff097224 */ /* 0x100fe200030e06af */
[----:B------:R-:W-:Y:S01]  /*8330*/  IADD3 R45, P6, R174, 0x8000, RZ ;  /* 0x00008000ae2d7810 */ /* 0x000fe20007fde0ff */
[--C-:B------:R-:W-:Y:S01]  /*8340*/  IMAD.X R29, RZ, RZ, R175.reuse, P3 ;  /* 0x000000ffff1d7224 */ /* 0x100fe200018e06af */
[----:B------:R-:W-:Y:S01]  /*8350*/  LOP3.LUT R40, R41, 0x380, RZ, 0xc0, !PT ;  /* 0x0000038029287812 */ /* 0x000fe200078ec0ff */
[----:B------:R-:W-:Y:S01]  /*8360*/  IMAD.X R33, RZ, RZ, R175, P4 ;  /* 0x000000ffff217224 */ /* 0x000fe200020e06af */
[----:B------:R-:W-:Y:S01]  /*8370*/  LOP3.LUT R44, R45, 0x380, RZ, 0xc0, !PT ;  /* 0x000003802d2c7812 */ /* 0x000fe200078ec0ff */
[----:B------:R-:W-:Y:S01]  /*8380*/  USHF.R.S32.HI UR14, URZ, 0x1f, UR4 ;  /* 0x0000001f3f0e7899 */ /* 0x000fe20008011404 */
[----:B------:R-:W-:Y:S01]  /*8390*/  LOP3.LUT R48, R49, 0x380, RZ, 0xc0, !PT ;  /* 0x0000038031307812 */ /* 0x000fe200078ec0ff */
[----:B------:R-:W-:Y:S01]  /*83a0*/  USHF.R.S32.HI UR15, URZ, 0x1f, UR45 ;  /* 0x0000001f3f0f7899 */ /* 0x000fe2000801142d */
[----:B------:R-:W-:Y:S01]  /*83b0*/  SHF.R.U64 R44, R44, 0x3, RZ ;  /* 0x000000032c2c7819 */ /* 0x000fe200000012ff */
[----:B------:R-:W-:Y:S01]  /*83c0*/  USEL UR42, UR42, URZ, !UP0 ;  /* 0x0000003f2a2a7287 */ /* 0x000fe2000c000000 */
[----:B------:R-:W-:Y:S01]  /*83d0*/  SHF.R.U64 R40, R40, 0x3, RZ ;  /* 0x0000000328287819 */ /* 0x000fe200000012ff */
[----:B------:R-:W-:Y:S01]  /*83e0*/  USEL UR43, UR43, URZ, !UP0 ;  /* 0x0000003f2b2b7287 */ /* 0x000fe2000c000000 */
[----:B------:R-:W-:-:S02]  /*83f0*/  SHF.R.U64 R48, R48, 0x3, RZ ;  /* 0x0000000330307819 */ /* 0x000fc400000012ff */
[----:B------:R-:W-:Y:S01]  /*8400*/  LOP3.LUT R44, R44, R45, RZ, 0x3c, !PT ;  /* 0x0000002d2c2c7212 */ /* 0x000fe200078e3cff */
[--C-:B------:R-:W-:Y:S01]  /*8410*/  IMAD.X R45, RZ, RZ, R175.reuse, P6 ;  /* 0x000000ffff2d7224 */ /* 0x100fe200030e06af */
[----:B------:R-:W-:Y:S01]  /*8420*/  LOP3.LUT R40, R40, R41, RZ, 0x3c, !PT ;  /* 0x0000002928287212 */ /* 0x000fe200078e3cff */
[--C-:B------:R-:W-:Y:S01]  /*8430*/  IMAD.X R41, RZ, RZ, R175.reuse, P0 ;  /* 0x000000ffff297224 */ /* 0x100fe200000e06af */
[----:B0-----:R-:W-:Y:S02]  /*8440*/  ISETP.NE.AND P6, PT, R3, RZ, PT ;  /* 0x000000ff0300720c */ /* 0x001fe40003fc5270 */
[----:B------:R-:W-:Y:S01]  /*8450*/  LOP3.LUT R48, R48, R49, RZ, 0x3c, !PT ;  /* 0x0000003130307212 */ /* 0x000fe200078e3cff */
[----:B------:R-:W-:Y:S01]  /*8460*/  IMAD.X R49, RZ, RZ, R175, P1 ;  /* 0x000000ffff317224 */ /* 0x000fe200008e06af */
[----:B------:R-:W-:Y:S02]  /*8470*/  IADD3.X R37, RZ, R175, RZ, P5, !PT ;  /* 0x000000afff257210 */ /* 0x000fe40002ffe4ff */
[----:B------:R-:W-:-:S02]  /*8480*/  IADD3 R57, P2, R174, 0xa000, RZ ;  /* 0x0000a000ae397810 */ /* 0x000fc40007f5e0ff */
[C---:B------:R-:W-:Y:S02]  /*8490*/  IADD3 R53, P3, R174.reuse, 0xb000, RZ ;  /* 0x0000b000ae357810 */ /* 0x040fe40007f7e0ff */
[C---:B------:R-:W-:Y:S02]  /*84a0*/  IADD3 R65, P4, R174.reuse, 0xc000, RZ ;  /* 0x0000c000ae417810 */ /* 0x040fe40007f9e0ff */
[C---:B------:R-:W-:Y:S02]  /*84b0*/  IADD3 R61, P5, R174.reuse, 0xd000, RZ ;  /* 0x0000d000ae3d7810 */ /* 0x040fe40007fbe0ff */
[C---:B------:R-:W-:Y:S02]  /*84c0*/  IADD3 R73, P0, R174.reuse, 0xe000, RZ ;  /* 0x0000e000ae497810 */ /* 0x040fe40007f1e0ff */
[----:B------:R-:W-:Y:S02]  /*84d0*/  IADD3 R4, P1, R174, 0xf000, RZ ;  /* 0x0000f000ae047810 */ /* 0x000fe40007f3e0ff */
[----:B------:R-:W-:-:S02]  /*84e0*/  LOP3.LUT R56, R57, 0x380, RZ, 0xc0, !PT ;  /* 0x0000038039387812 */ /* 0x000fc400078ec0ff */
[----:B------:R-:W-:Y:S01]  /*84f0*/  LOP3.LUT R52, R53, 0x380, RZ, 0xc0, !PT ;  /* 0x0000038035347812 */ /* 0x000fe200078ec0ff */
[----:B------:R-:W-:Y:S01]  /*8500*/  IMAD.X R69, RZ, RZ, R175, P1 ;  /* 0x000000ffff457224 */ /* 0x000fe200008e06af */
[----:B------:R-:W-:Y:S02]  /*8510*/  LOP3.LUT R64, R65, 0x380, RZ, 0xc0, !PT ;  /* 0x0000038041407812 */ /* 0x000fe400078ec0ff */
[----:B------:R-:W-:Y:S02]  /*8520*/  LOP3.LUT R60, R61, 0x380, RZ, 0xc0, !PT ;  /* 0x000003803d3c7812 */ /* 0x000fe400078ec0ff */
[----:B------:R-:W-:Y:S02]  /*8530*/  LOP3.LUT R72, R73, 0x380, RZ, 0xc0, !PT ;  /* 0x0000038049487812 */ /* 0x000fe400078ec0ff */
[----:B------:R-:W-:Y:S02]  /*8540*/  LOP3.LUT R5, R174, 0x380, RZ, 0xc0, !PT ;  /* 0x00000380ae057812 */ /* 0x000fe400078ec0ff */
[----:B------:R-:W-:-:S02]  /*8550*/  LOP3.LUT R3, R4, 0x380, RZ, 0xc0, !PT ;  /* 0x0000038004037812 */ /* 0x000fc400078ec0ff */
[----:B------:R-:W-:Y:S02]  /*8560*/  SHF.R.U64 R56, R56, 0x3, RZ ;  /* 0x0000000338387819 */ /* 0x000fe400000012ff */
[----:B------:R-:W-:Y:S02]  /*8570*/  SHF.R.U64 R52, R52, 0x3, RZ ;  /* 0x0000000334347819 */ /* 0x000fe400000012ff */
[----:B------:R-:W-:Y:S02]  /*8580*/  SHF.R.U64 R64, R64, 0x3, RZ ;  /* 0x0000000340407819 */ /* 0x000fe400000012ff */
[----:B------:R-:W-:Y:S02]  /*8590*/  SHF.R.U64 R60, R60, 0x3, RZ ;  /* 0x000000033c3c7819 */ /* 0x000fe400000012ff */
[----:B------:R-:W-:Y:S02]  /*85a0*/  SHF.R.U64 R72, R72, 0x3, RZ ;  /* 0x0000000348487819 */ /* 0x000fe400000012ff */
[----:B------:R-:W-:-:S02]  /*85b0*/  SHF.R.U64 R5, R5, 0x3, RZ ;  /* 0x0000000305057819 */ /* 0x000fc400000012ff */
[----:B------:R-:W-:Y:S02]  /*85c0*/  SHF.R.U64 R3, R3, 0x3, RZ ;  /* 0x0000000303037819 */ /* 0x000fe400000012ff */
[----:B------:R-:W-:Y:S01]  /*85d0*/  LOP3.LUT R56, R56, R57, RZ, 0x3c, !PT ;  /* 0x0000003938387212 */ /* 0x000fe200078e3cff */
[--C-:B------:R-:W-:Y:S01]  /*85e0*/  IMAD.X R57, RZ, RZ, R175.reuse, P2 ;  /* 0x000000ffff397224 */ /* 0x100fe200010e06af */
[----:B------:R-:W-:Y:S01]  /*85f0*/  LOP3.LUT R52, R52, R53, RZ, 0x3c, !PT ;  /* 0x0000003534347212 */ /* 0x000fe200078e3cff */
[--C-:B------:R-:W-:Y:S01]  /*8600*/  IMAD.X R53, RZ, RZ, R175.reuse, P3 ;  /* 0x000000ffff357224 */ /* 0x100fe200018e06af */
[----:B------:R-:W-:Y:S01]  /*8610*/  LOP3.LUT R64, R64, R65, RZ, 0x3c, !PT ;  /* 0x0000004140407212 */ /* 0x000fe200078e3cff */
[--C-:B------:R-:W-:Y:S01]  /*8620*/  IMAD.X R65, RZ, RZ, R175.reuse, P4 ;  /* 0x000000ffff417224 */ /* 0x100fe200020e06af */
[----:B------:R-:W-:Y:S02]  /*8630*/  LOP3.LUT R60, R60, R61, RZ, 0x3c, !PT ;  /* 0x0000003d3c3c7212 */ /* 0x000fe400078e3cff */
[----:B------:R-:W-:Y:S01]  /*8640*/  LOP3.LUT R72, R72, R73, RZ, 0x3c, !PT ;  /* 0x0000004948487212 */ /* 0x000fe200078e3cff */
[----:B------:R-:W-:Y:S01]  /*8650*/  IMAD.X R73, RZ, RZ, R175, P0 ;  /* 0x000000ffff497224 */ /* 0x000fe200000e06af */
[----:B------:R-:W-:-:S02]  /*8660*/  IADD3.X R61, RZ, R175, RZ, P5, !PT ;  /* 0x000000afff3d7210 */ /* 0x000fc40002ffe4ff */
[----:B------:R-:W-:Y:S02]  /*8670*/  LOP3.LUT R174, R5, R174, RZ, 0x3c, !PT ;  /* 0x000000ae05ae7212 */ /* 0x000fe400078e3cff */
[----:B------:R-:W-:Y:S01]  /*8680*/  LOP3.LUT R68, R3, R4, RZ, 0x3c, !PT ;  /* 0x0000000403447212 */ /* 0x000fe200078e3cff */
[----:B------:R-:W-:Y:S06]  /*8690*/  @P6 BRA `(.L_x_390) ;  /* 0x0000000000c46947 */ /* 0x000fec0003800000 */
[----:B------:R-:W0:Y:S01]  /*86a0*/  LDC R11, c[0x0][0xbe8] ;  /* 0x0002fa00ff0b7b82 */ /* 0x000e220000000800 */
[----:B------:R-:W-:Y:S01]  /*86b0*/  IMAD.U32 R10, RZ, RZ, UR44 ;  /* 0x0000002cff0a7e24 */ /* 0x000fe2000f8e00ff */
[----:B------:R-:W-:Y:S01]  /*86c0*/  ULDC.64 UR12, c[0x0][0xb90] ;  /* 0x0002e400000c7ab9 */ /* 0x000fe20000000a00 */
[----:B------:R-:W-:Y:S01]  /*86d0*/  UMOV UR8, UR4 ;  /* 0x0000000400087c82 */ /* 0x000fe20008000000 */
[----:B------:R-:W-:Y:S01]  /*86e0*/  UIMAD UR10, UR15, UR12, URZ ;  /* 0x0000000c0f0a72a4 */ /* 0x000fe2000f8e023f */
[----:B------:R-:W-:Y:S01]  /*86f0*/  IMAD R10, R10, 0x40, R195 ;  /* 0x000000400a0a7824 */ /* 0x000fe200078e02c3 */
[----:B------:R-:W-:Y:S01]  /*8700*/  UMOV UR9, UR14 ;  /* 0x0000000e00097c82 */ /* 0x000fe20008000000 */
[----:B------:R-:W-:Y:S01]  /*8710*/  IMAD.U32 R15, RZ, RZ, UR44 ;  /* 0x0000002cff0f7e24 */ /* 0x000fe2000f8e00ff */
[----:B------:R-:W-:Y:S01]  /*8720*/  UIMAD.WIDE.U32 UR8, UR45, UR12, UR8 ;  /* 0x0000000c2d0872a5 */ /* 0x000fe2000f8e0008 */
[----:B------:R-:W-:Y:S01]  /*8730*/  IMAD.MOV.U32 R4, RZ, RZ, R10 ;  /* 0x000000ffff047224 */ /* 0x000fe200078e000a */
[----:B------:R-:W-:Y:S01]  /*8740*/  UIMAD UR10, UR45, UR13, UR10 ;  /* 0x0000000d2d0a72a4 */ /* 0x000fe2000f8e020a */
[----:B------:R-:W-:-:S02]  /*8750*/  IMAD.MOV R30, RZ, RZ, -R18 ;  /* 0x000000ffff1e7224 */ /* 0x000fc400078e0a12 */
[----:B------:R-:W-:Y:S01]  /*8760*/  ULDC.64 UR12, c[0x0][0xb98] ;  /* 0x0002e600000c7ab9 */ /* 0x000fe20000000a00 */
[----:B------:R-:W-:Y:S01]  /*8770*/  UIADD3 UR9, UR9, UR10, URZ ;  /* 0x0000000a09097290 */ /* 0x000fe2000fffe03f */
[----:B------:R-:W-:Y:S01]  /*8780*/  IMAD R15, R15, 0x40, R16 ;  /* 0x000000400f0f7824 */ /* 0x000fe200078e0210 */
[----:B------:R-:W-:Y:S02]  /*8790*/  UIMAD UR11, UR43, UR12, URZ ;  /* 0x0000000c2b0b72a4 */ /* 0x000fe4000f8e023f */
[----:B------:R-:W-:Y:S02]  /*87a0*/  UIMAD.WIDE.U32 UR8, UR42, UR12, UR8 ;  /* 0x0000000c2a0872a5 */ /* 0x000fe4000f8e0008 */
[----:B------:R-:W-:Y:S01]  /*87b0*/  UIMAD UR11, UR42, UR13, UR11 ;  /* 0x0000000d2a0b72a4 */ /* 0x000fe2000f8e020b */
[----:B0-----:R-:W-:Y:S01]  /*87c0*/  ISETP.NE.AND P0, PT, R11, 0x1, PT ;  /* 0x000000010b00780c */ /* 0x001fe20003f05270 */
[----:B-----5:R-:W-:-:S12]  /*87d0*/  IMAD R26, R0, R11, RZ ;  /* 0x0000000b001a7224 */ /* 0x020fd800078e02ff */
[----:B------:R-:W0:Y:S08]  /*87e0*/  @P0 LDC R3, c[0x0][0xbec] ;  /* 0x0002fb00ff030b82 */ /* 0x000e300000000800 */
[----:B------:R-:W1:Y:S01]  /*87f0*/  @P0 LDC R6, c[0x0][0xbf0] ;  /* 0x0002fc00ff060b82 */ /* 0x000e620000000800 */
[----:B0-----:R-:W-:-:S05]  /*8800*/  @P0 IMAD.HI.U32 R3, R10, R3, RZ ;  /* 0x000000030a030227 */ /* 0x001fca00078e00ff */
[----:B-1----:R-:W-:-:S04]  /*8810*/  @P0 SHF.R.U32.HI R4, RZ, R6, R3 ;  /* 0x00000006ff040219 */ /* 0x002fc80000011603 */
[--C-:B------:R-:W-:Y:S01]  /*8820*/  SHF.R.S32.HI R5, RZ, 0x1f, R4.reuse ;  /* 0x0000001fff057819 */ /* 0x100fe20000011404 */
[----:B------:R-:W-:Y:S01]  /*8830*/  IMAD.MOV R6, RZ, RZ, -R4 ;  /* 0x000000ffff067224 */ /* 0x000fe200078e0a04 */
[----:B------:R-:W-:-:S03]  /*8840*/  IADD3 R4, P0, R4, UR8, RZ ;  /* 0x0000000804047c10 */ /* 0x000fc6000ff1e0ff */
[----:B------:R-:W-:Y:S01]  /*8850*/  IMAD R3, R11, R6, R10 ;  /* 0x000000060b037224 */ /* 0x000fe200078e020a */
[----:B------:R-:W-:-:S04]  /*8860*/  MOV R10, UR11 ;  /* 0x0000000b000a7c02 */ /* 0x000fc80008000f00 */
[----:B------:R-:W-:Y:S02]  /*8870*/  SHF.R.S32.HI R6, RZ, 0x1f, R3 ;  /* 0x0000001fff067819 */ /* 0x000fe40000011403 */
[----:B------:R-:W-:Y:S01]  /*8880*/  IADD3.X R5, R5, UR9, R10, P0, !PT ;  /* 0x0000000905057c10 */ /* 0x000fe200087fe40a */
[----:B------:R-:W-:Y:S02]  /*8890*/  ULDC.64 UR8, c[0x0][0xb88] ;  /* 0x0002e20000087ab9 */ /* 0x000fe40000000a00 */
[----:B------:R-:W-:Y:S02]  /*88a0*/  IMAD R6, R6, UR8, RZ ;  /* 0x0000000806067c24 */ /* 0x000fe4000f8e02ff */
[----:B------:R-:W-:-:S04]  /*88b0*/  IMAD.WIDE.U32 R4, R3, UR8, R4 ;  /* 0x0000000803047c25 */ /* 0x000fc8000f8e0004 */
[----:B------:R-:W-:Y:S01]  /*88c0*/  IMAD R3, R3, UR9, R6 ;  /* 0x0000000903037c24 */ /* 0x000fe2000f8e0206 */
[----:B------:R-:W-:Y:S02]  /*88d0*/  ULDC.64 UR8, c[0x0][0xb50] ;  /* 0x0002d40000087ab9 */ /* 0x000fe40000000a00 */
[----:B------:R-:W-:Y:S01]  /*88e0*/  LEA R10, P0, R4, UR8, 0x2 ;  /* 0x00000008040a7c11 */ /* 0x000fe2000f8010ff */
[----:B------:R-:W-:-:S04]  /*88f0*/  IMAD.IADD R3, R5, 0x1, R3 ;  /* 0x0000000105037824 */ /* 0x000fc800078e0203 */
[----:B------:R-:W-:Y:S01]  /*8900*/  SHFL.IDX PT, R6, R10, 0x1, 0x1c1f ;  /* 0x003c1f000a067f89 */ /* 0x000fe200000e0000 */
[----:B------:R-:W-:Y:S01]  /*8910*/  LEA.HI.X R14, R4, UR9, R3, 0x2, P0 ;  /* 0x00000009040e7c11 */ /* 0x000fe200080f1403 */
[----:B------:R-:W-:Y:S01]  /*8920*/  VIADD R3, R15, 0x8 ;  /* 0x000000080f037836 */ /* 0x000fe20000000000 */
        /* <DEDUP_REMOVED lines=8> */
.L_x_390:
[----:B------:R-:W1:Y:S01]  /*89b0*/  LDC R81, c[0x0][0xbe8] ;  /* 0x0002fa00ff517b82 */ /* 0x000e620000000800 */
[----:B------:R-:W-:Y:S01]  /*89c0*/  ULDC UR16, c[0x0][0xac8] ;  /* 0x0002b20000107ab9 */ /* 0x000fe20000000800 */
[----:B------:R-:W-:Y:S01]  /*89d0*/  ULDC.64 UR12, c[0x0][0xaa0] ;  /* 0x0002a800000c7ab9 */ /* 0x000fe20000000a00 */
[----:B------:R-:W-:Y:S01]  /*89e0*/  ISETP.GE.AND P0, PT, R189, UR16, PT ;  /* 0x00000010bd007c0c */ /* 0x000fe2000bf06270 */
[----:B0-----:R0:W5:Y:S01]  /*89f0*/  LD.E.128 R4, desc[UR50][R174.64] ;  /* 0x00000032ae047980 */ /* 0x001162000c101d00 */
[----:B------:R-:W-:Y:S02]  /*8a00*/  ISETP.GE.AND P1, PT, R2, UR16, PT ;  /* 0x0000001002007c0c */ /* 0x000fe4000bf26270 */
[----:B------:R-:W-:Y:S01]  /*8a10*/  SEL R20, RZ, 0xffffffff, P0 ;  /* 0xffffffffff147807 */ /* 0x000fe20000000000 */
[----:B------:R-:W5:Y:S04]  /*8a20*/  LD.E.128 R8, desc[UR50][R8.64] ;  /* 0x0000003208087980 */ /* 0x000f68000c101d00 */
[----:B------:R-:W5:Y:S04]  /*8a30*/  LD.E.128 R12, desc[UR50][R12.64] ;  /* 0x000000320c0c7980 */ /* 0x000f68000c101d00 */
[----:B------:R-:W5:Y:S04]  /*8a40*/  LD.E.128 R24, desc[UR50][R24.64] ;  /* 0x0000003218187980 */ /* 0x000f68000c101d00 */
[----:B------:R-:W5:Y:S01]  /*8a50*/  LD.E.128 R28, desc[UR50][R28.64] ;  /* 0x000000321c1c7980 */ /* 0x000f62000c101d00 */
[----:B-1----:R-:W-:-:S03]  /*8a60*/  ISETP.NE.AND P2, PT, R81, 0x1, PT ;  /* 0x000000015100780c */ /* 0x002fc60003f45270 */
[----:B------:R-:W5:Y:S01]  /*8a70*/  LD.E.128 R32, desc[UR50][R32.64] ;  /* 0x0000003220207980 */ /* 0x000f62000c101d00 */
[----:B------:R-:W-:Y:S01]  /*8a80*/  ISETP.GE.AND P0, PT, R188, UR16, PT ;  /* 0x00000010bc007c0c */ /* 0x000fe2000bf06270 */
[----:B------:R-:W-:Y:S01]  /*8a90*/  IMAD.SHL.U32 R76, R20, 0x2, RZ ;  /* 0x00000002144c7824 */ /* 0x000fe200078e00ff */
[----:B------:R-:W-:Y:S01]  /*8aa0*/  SEL R3, RZ, 0x1, P1 ;  /* 0x00000001ff037807 */ /* 0x000fe20000800000 */
[----:B------:R-:W5:Y:S01]  /*8ab0*/  LD.E.128 R36, desc[UR50][R36.64] ;  /* 0x0000003224247980 */ /* 0x000f62000c101d00 */
[----:B------:R-:W-:-:S03]  /*8ac0*/  SEL R20, RZ, 0xffffffff, P0 ;  /* 0xffffffffff147807 */ /* 0x000fc60000000000 */
[----:B------:R-:W5:Y:S02]  /*8ad0*/  LD.E.128 R40, desc[UR50][R40.64] ;  /* 0x0000003228287980 */ /* 0x000f64000c101d00 */
[----:B------:R-:W1:Y:S01]  /*8ae0*/  @P2 LDC R77, c[0x0][0xbec] ;  /* 0x0002fb00ff4d2b82 */ /* 0x000e620000000800 */
[----:B------:R-:W-:Y:S01]  /*8af0*/  ISETP.GE.AND P0, PT, R187, UR16, PT ;  /* 0x00000010bb007c0c */ /* 0x000fe2000bf06270 */
[----:B------:R-:W-:Y:S01]  /*8b00*/  UIMAD UR10, UR14, UR12, URZ ;  /* 0x0000000c0e0a72a4 */ /* 0x000fe2000f8e023f */
[----:B------:R-:W5:Y:S04]  /*8b10*/  LD.E.128 R44, desc[UR50][R44.64] ;  /* 0x000000322c2c7980 */ /* 0x000f68000c101d00 */
[----:B------:R-:W5:Y:S01]  /*8b20*/  LD.E.128 R48, desc[UR50][R48.64] ;  /* 0x0000003230307980 */ /* 0x000f62000c101d00 */
[----:B------:R-:W2:Y:S01]  /*8b30*/  @P2 LDC R79, c[0x0][0xbf0] ;  /* 0x0002fc00ff4f2b82 */ /* 0x000ea20000000800 */
[----:B------:R-:W-:-:S02]  /*8b40*/  LOP3.LUT R3, R76, 0x2, R3, 0xe2, !PT ;  /* 0x000000024c037812 */ /* 0x000fc400078ee203 */
[----:B------:R-:W-:Y:S01]  /*8b50*/  SHF.L.U32 R20, R20, 0x2, RZ ;  /* 0x0000000214147819 */ /* 0x000fe200000006ff */
[----:B------:R-:W5:Y:S01]  /*8b60*/  LD.E.128 R56, desc[UR50][R56.64] ;  /* 0x0000003238387980 */ /* 0x000f62000c101d00 */
[----:B------:R-:W-:Y:S01]  /*8b70*/  SEL R21, RZ, 0xffffffff, P0 ;  /* 0xffffffffff157807 */ /* 0x000fe20000000000 */
[----:B------:R-:W-:Y:S01]  /*8b80*/  UIMAD.WIDE.U32 UR8, UR4, UR12, URZ ;  /* 0x0000000c040872a5 */ /* 0x000fe2000f8e003f */
[----:B------:R-:W-:Y:S01]  /*8b90*/  LOP3.LUT R20, R20, 0x4, R3, 0xe2, !PT ;  /* 0x0000000414147812 */ /* 0x000fe200078ee203 */
[----:B------:R-:W-:Y:S01]  /*8ba0*/  UIMAD UR10, UR4, UR13, UR10 ;  /* 0x0000000d040a72a4 */ /* 0x000fe2000f8e020a */
[----:B------:R-:W-:Y:S01]  /*8bb0*/  IMAD R3, R190, 0x20, R191 ;  /* 0x00000020be037824 */ /* 0x000fe200078e02bf */
[----:B------:R-:W5:Y:S01]  /*8bc0*/  LD.E.128 R52, desc[UR50][R52.64] ;  /* 0x0000003234347980 */ /* 0x000f62000c101d00 */
[----:B------:R-:W-:Y:S01]  /*8bd0*/  IMAD.U32 R82, RZ, RZ, UR44 ;  /* 0x0000002cff527e24 */ /* 0x000fe2000f8e00ff */
[----:B------:R-:W-:Y:S01]  /*8be0*/  ULDC.64 UR12, c[0x0][0xae8] ;  /* 0x0002ba00000c7ab9 */ /* 0x000fe20000000a00 */
[----:B------:R-:W-:Y:S01]  /*8bf0*/  IMAD.SHL.U32 R21, R21, 0x8, RZ ;  /* 0x0000000815157824 */ /* 0x000fe200078e00ff */
[----:B------:R-:W-:Y:S01]  /*8c00*/  ISETP.GE.AND P0, PT, R186, UR16, PT ;  /* 0x00000010ba007c0c */ /* 0x000fe2000bf06270 */
[----:B------:R-:W-:Y:S01]  /*8c10*/  UIADD3 UR9, UR9, UR10, URZ ;  /* 0x0000000a09097290 */ /* 0x000fe2000fffe03f */
[----:B------:R-:W-:Y:S01]  /*8c20*/  IMAD R82, R82, 0x40, R3 ;  /* 0x0000004052527824 */ /* 0x000fe200078e0203 */
[----:B------:R-:W-:Y:S01]  /*8c30*/  UIMAD UR4, UR15, UR12, URZ ;  /* 0x0000000c0f0472a4 */ /* 0x000fe2000f8e023f */
[----:B------:R-:W-:Y:S01]  /*8c40*/  SEL R3, RZ, 0xffffffff, P0 ;  /* 0xffffffffff037807 */ /* 0x000fe20000000000 */
[----:B------:R-:W-:Y:S01]  /*8c50*/  UIMAD.WIDE.U32 UR8, UR45, UR12, UR8 ;  /* 0x0000000c2d0872a5 */ /* 0x000fe2000f8e0008 */
[----:B------:R-:W-:Y:S01]  /*8c60*/  LOP3.LUT R21, R21, 0x8, R20, 0xe2, !PT ;  /* 0x0000000815157812 */ /* 0x000fe200078ee214 */
[----:B------:R-:W-:Y:S01]  /*8c70*/  UIMAD UR4, UR45, UR13, UR4 ;  /* 0x0000000d2d0472a4 */ /* 0x000fe2000f8e0204 */
[----:B-1----:R-:W-:Y:S01]  /*8c80*/  @P2 IMAD.HI.U32 R20, R82, R77, RZ ;  /* 0x0000004d52142227 */ /* 0x002fe200078e00ff */
[----:B------:R-:W-:Y:S01]  /*8c90*/  ULDC.64 UR10, c[0x0][0xaf0] ;  /* 0x0002bc00000a7ab9 */ /* 0x000fe20000000a00 */
[----:B------:R-:W5:Y:S01]  /*8ca0*/  LD.E.128 R64, desc[UR50][R64.64] ;  /* 0x0000003240407980 */ /* 0x000f62000c101d00 */
[----:B------:R-:W-:Y:S01]  /*8cb0*/  UIMAD UR43, UR43, UR10, URZ ;  /* 0x0000000a2b2b72a4 */ /* 0x000fe2000f8e023f */
[----:B------:R-:W-:Y:S01]  /*8cc0*/  IMAD.SHL.U32 R76, R3, 0x10, RZ ;  /* 0x00000010034c7824 */ /* 0x000fe200078e00ff */
[----:B------:R-:W-:Y:S01]  /*8cd0*/  UIADD3 UR9, UR9, UR4, URZ ;  /* 0x0000000409097290 */ /* 0x000fe2000fffe03f */
[----:B------:R-:W-:Y:S01]  /*8ce0*/  IMAD.MOV.U32 R3, RZ, RZ, R82 ;  /* 0x000000ffff037224 */ /* 0x000fe200078e0052 */
[----:B--2---:R-:W-:Y:S01]  /*8cf0*/  @P2 SHF.R.U32.HI R3, RZ, R79, R20 ;  /* 0x0000004fff032219 */ /* 0x004fe20000011614 */
[----:B------:R-:W-:Y:S01]  /*8d00*/  UIMAD UR4, UR42, UR11, UR43 ;  /* 0x0000000b2a0472a4 */ /* 0x000fe2000f8e022b */
[----:B------:R-:W5:Y:S01]  /*8d10*/  LD.E.128 R60, desc[UR50][R60.64] ;  /* 0x000000323c3c7980 */ /* 0x000f62000c101d00 */
[----:B------:R-:W-:Y:S01]  /*8d20*/  UIMAD.WIDE.U32 UR42, UR42, UR10, UR8 ;  /* 0x0000000a2a2a72a5 */ /* 0x000fe2000f8e0008 */
[--C-:B------:R-:W-:Y:S01]  /*8d30*/  SHF.R.S32.HI R77, RZ, 0x1f, R3.reuse ;  /* 0x0000001fff4d7819 */ /* 0x100fe20000011403 */
[----:B------:R-:W-:Y:S01]  /*8d40*/  IMAD.MOV R79, RZ, RZ, -R3 ;  /* 0x000000ffff4f7224 */ /* 0x000fe200078e0a03 */
[----:B------:R-:W-:Y:S01]  /*8d50*/  ISETP.GE.AND P0, PT, R185, UR16, PT ;  /* 0x00000010b9007c0c */ /* 0x000fe2000bf06270 */
[----:B------:R-:W-:Y:S01]  /*8d60*/  UIADD3 UR4, UR43, UR4, URZ ;  /* 0x000000042b047290 */ /* 0x000fe2000fffe03f */
[----:B------:R-:W5:Y:S01]  /*8d70*/  LD.E.128 R72, desc[UR50][R72.64] ;  /* 0x0000003248487980 */ /* 0x000f62000c101d00 */
[----:B------:R-:W-:Y:S01]  /*8d80*/  ULDC.64 UR8, c[0x0][0xae0] ;  /* 0x0002b80000087ab9 */ /* 0x000fe20000000a00 */
[----:B------:R-:W-:Y:S01]  /*8d90*/  SEL R78, RZ, 0xffffffff, P0 ;  /* 0xffffffffff4e7807 */ /* 0x000fe20000000000 */
[----:B------:R-:W-:Y:S01]  /*8da0*/  IMAD R80, R77, UR8, RZ ;  /* 0x000000084d507c24 */ /* 0x000fe2000f8e02ff */
[----:B------:R-:W-:Y:S01]  /*8db0*/  LOP3.LUT R76, R76, 0x10, R21, 0xe2, !PT ;  /* 0x000000104c4c7812 */ /* 0x000fe200078ee215 */
[----:B------:R-:W-:Y:S01]  /*8dc0*/  IMAD R77, R81, R79, R82 ;  /* 0x0000004f514d7224 */ /* 0x000fe200078e0252 */
[----:B------:R-:W-:Y:S01]  /*8dd0*/  MOV R20, UR42 ;  /* 0x0000002a00147c02 */ /* 0x000fe20008000f00 */
[----:B------:R-:W-:Y:S01]  /*8de0*/  IMAD.U32 R21, RZ, RZ, UR43 ;  /* 0x0000002bff157e24 */ /* 0x000fe2000f8e00ff */
[----:B------:R-:W5:Y:S01]  /*8df0*/  LD.E.128 R68, desc[UR50][R68.64] ;  /* 0x0000003244447980 */ /* 0x000f62000c101d00 */
[----:B------:R-:W-:Y:S01]  /*8e00*/  IMAD.U32 R21, RZ, RZ, UR4 ;  /* 0x00000004ff157e24 */ /* 0x000fe2000f8e00ff */
[----:B------:R-:W-:Y:S01]  /*8e10*/  ISETP.GE.AND P0, PT, R194, UR16, PT ;  /* 0x00000010c2007c0c */ /* 0x000fe2000bf06270 */
[----:B------:R-:W-:Y:S01]  /*8e20*/  IMAD.SHL.U32 R83, R78, 0x20, RZ ;  /* 0x000000204e537824 */ /* 0x000fe200078e00ff */
[----:B------:R-:W-:Y:S01]  /*8e30*/  @!PT LDS RZ, [RZ] ;  /* 0x00000000fffff984 */ /* 0x000fe20000000800 */
[----:B------:R-:W-:Y:S01]  /*8e40*/  @!PT LDS RZ, [RZ] ;  /* 0x00000000fffff984 */ /* 0x000fe20000000800 */
[----:B------:R-:W-:Y:S01]  /*8e50*/  @!PT LDS RZ, [RZ] ;  /* 0x00000000fffff984 */ /* 0x000fe20000000800 */
[----:B------:R-:W-:Y:S01]  /*8e60*/  @!PT LDS RZ, [RZ] ;  /* 0x00000000fffff984 */ /* 0x000fe20000000800 */
[----:B------:R1:W-:Y:S06]  /*8e70*/  MEMBAR.ALL.CTA ;  /* 0x0000000000007992 */ /* 0x0003ec0000008000 */
[----:B-1----:R-:W1:Y:S01]  /*8e80*/  FENCE.VIEW.ASYNC.S ;  /* 0x00000000000073c6 */ /* 0x002e620000000000 */
[----:B------:R-:W-:Y:S01]  /*8e90*/  SHF.R.S32.HI R78, RZ, 0x1f, R77 ;  /* 0x0000001fff4e7819 */ /* 0x000fe2000001144d */
[C---:B------:R-:W-:Y:S01]  /*8ea0*/  IMAD R79, R3.reuse, UR9, R80 ;  /* 0x00000009034f7c24 */ /* 0x040fe2000f8e0250 */
[----:B------:R-:W-:Y:S01]  /*8eb0*/  UIADD3 UR4, UR41, 0x28c20, URZ ;  /* 0x00028c2029047890 */ /* 0x000fe2000fffe03f */
[----:B------:R-:W-:Y:S01]  /*8ec0*/  IMAD.WIDE.U32 R20, R3, UR8, R20 ;  /* 0x0000000803147c25 */ /* 0x000fe2000f8e0014 */
[----:B------:R-:W-:Y:S01]  /*8ed0*/  ULDC.64 UR8, c[0x0][0xad8] ;  /* 0x0002b60000087ab9 */ /* 0x000fe20000000a00 */
[----:B------:R-:W-:Y:S01]  /*8ee0*/  SEL R3, RZ, 0x40, P0 ;  /* 0x00000040ff037807 */ /* 0x000fe20000000000 */
[----:B------:R-:W-:Y:S01]  /*8ef0*/  UPRMT UR4, URZ, 0x654, UR4 ;  /* 0x000006543f047896 */ /* 0x000fe20008000004 */
[----:B------:R-:W-:Y:S01]  /*8f00*/  IMAD.U32 R86, RZ, RZ, UR44 ;  /* 0x0000002cff567e24 */ /* 0x000fe2000f8e00ff */
[----:B------:R-:W-:Y:S01]  /*8f10*/  ISETP.GE.AND P0, PT, R193, UR16, PT ;  /* 0x00000010c1007c0c */ /* 0x000fe2000bf06270 */
[----:B------:R-:W-:Y:S01]  /*8f20*/  IMAD.IADD R21, R21, 0x1, R79 ;  /* 0x0000000115157824 */ /* 0x000fe200078e024f */
[----:B------:R-:W-:Y:S01]  /*8f30*/  LOP3.LUT R76, R83, 0x20, R76, 0xe2, !PT ;  /* 0x00000020534c7812 */ /* 0x000fe200078ee24c */
[----:B------:R-:W-:Y:S01]  /*8f40*/  IMAD R78, R78, UR8, RZ ;  /* 0x000000084e4e7c24 */ /* 0x000fe2000f8e02ff */
[----:B------:R-:W-:Y:S01]  /*8f50*/  LEA R86, R86, R191, 0x6 ;  /* 0x000000bf56567211 */ /* 0x000fe200078e30ff */
[----:B-----5:R-:W-:Y:S01]  /*8f60*/  IMAD R87, R0, R81, RZ ;  /* 0x0000005100577224 */ /* 0x020fe200078e02ff */
[----:B------:R-:W-:Y:S01]  /*8f70*/  SEL R0, RZ, 0x80, P0 ;  /* 0x00000080ff007807 */ /* 0x000fe20000000000 */
[C---:B------:R-:W-:Y:S01]  /*8f80*/  IMAD R79, R77.reuse, UR9, R78 ;  /* 0x000000094d4f7c24 */ /* 0x040fe2000f8e024e */
[----:B------:R-:W-:Y:S01]  /*8f90*/  LOP3.LUT R3, R76, R3, RZ, 0xfc, !PT ;  /* 0x000000034c037212 */ /* 0x000fe200078efcff */
[----:B------:R-:W-:Y:S01]  /*8fa0*/  IMAD.WIDE.U32 R20, R77, UR8, R20 ;  /* 0x000000084d147c25 */ /* 0x000fe2000f8e0014 */
[----:B------:R-:W-:Y:S01]  /*8fb0*/  ISETP.GE.AND P0, PT, R86, R87, PT ;  /* 0x000000575600720c */ /* 0x000fe20003f06270 */
[----:B------:R-:W-:Y:S01]  /*8fc0*/  ULDC.64 UR8, c[0x0][0xa80] ;  /* 0x0002a00000087ab9 */ /* 0x000fe20000000a00 */
[----:B------:R-:W-:Y:S01]  /*8fd0*/  BSSY B1, `(.L_x_391) ;  /* 0x0000028000017945 */ /* 0x000fe20003800000 */
[----:B------:R-:W-:Y:S01]  /*8fe0*/  IMAD.IADD R21, R21, 0x1, R79 ;  /* 0x0000000115157824 */ /* 0x000fe200078e024f */
[----:B------:R-:W-:Y:S01]  /*8ff0*/  LEA R84, P1, R20, UR8, 0x1 ;  /* 0x0000000814547c11 */ /* 0x000fe2000f8208ff */
[----:B-1----:R-:W-:Y:S01]  /*9000*/  SYNCS.ARRIVE.TRANS64.RED.A1T0 RZ, [UR4], RZ ;  /* 0x000000ffffff79a7 */ /* 0x002fe20008100404 */
[----:B------:R-:W-:-:S02]  /*9010*/  LOP3.LUT R0, R3, R0, RZ, 0xfc, !PT ;  /* 0x0000000003007212 */ /* 0x000fc400078efcff */
[----:B------:R-:W-:Y:S01]  /*9020*/  LEA.HI.X R85, R20, UR9, R21, 0x1, P1 ;  /* 0x0000000914557c11 */ /* 0x000fe200088f0c15 */
[----:B------:R0:W1:Y:S04]  /*9030*/  SHFL.IDX PT, R76, R84, RZ, 0x181f ;  /* 0x00181fff544c7589 */ /* 0x00006800000e0000 */
[----:B------:R0:W2:Y:S01]  /*9040*/  SHFL.IDX PT, R77, R85, RZ, 0x181f ;  /* 0x00181fff554d7589 */ /* 0x0000a200000e0000 */
[----:B------:R-:W-:Y:S05]  /*9050*/  @P0 BRA `(.L_x_392) ;  /* 0x00000000007c0947 */ /* 0x000fea0003800000 */
        /* <DEDUP_REMOVED lines=8> */
[----:B------:R1:W-:Y:S01]  /*90e0*/  @!P0 ST.E.128 desc[UR50][R20.64], R4 ;  /* 0x0000000414008985 */ /* 0x0003e2000c101d32 */
        /* <DEDUP_REMOVED lines=11> */
[-C--:B------:R-:W-:Y:S02]  /*91a0*/  @!P1 LEA R6, P6, R185, R76.reuse, 0x1 ;  /* 0x0000004cb9069211 */ /* 0x080fe400078c08ff */
[-C--:B--2---:R-:W-:Y:S02]  /*91b0*/  @P0 LEA R12, P3, R194, R76.reuse, 0x1 ;  /* 0x0000004cc20c0211 */ /* 0x084fe400078608ff */
        /* <DEDUP_REMOVED lines=9> */
.L_x_392:
[----:B------:R-:W-:Y:S05]  /*9250*/  BSYNC B1 ;  /* 0x0000000000017941 */ /* 0x000fea0003800000 */
.L_x_391:
[----:B---3--:R-:W-:Y:S01]  /*9260*/  VIADD R4, R86, 0x20 ;  /* 0x0000002056047836 */ /* 0x008fe20000000000 */
[----:B------:R4:W3:Y:S04]  /*9270*/  SHFL.IDX PT, R7, R85, 0x1, 0x181f ;  /* 0x00381f0055077f89 */ /* 0x0008e800000e0000 */
[----:B------:R-:W-:Y:S01]  /*9280*/  ISETP.GE.AND P0, PT, R4, R87, PT ;  /* 0x000000570400720c */ /* 0x000fe20003f06270 */
[----:B------:R4:W0:-:S12]  /*9290*/  SHFL.IDX PT, R6, R84, 0x1, 0x181f ;  /* 0x00381f0054067f89 */ /* 0x00081800000e0000 */
[----:B----4-:R-:W-:Y:S05]  /*92a0*/  @P0 BRA `(.L_x_393) ;  /* 0x0000001000100947 */ /* 0x010fea0003800000 */
[----:B------:R-:W-:Y:S02]  /*92b0*/  ISETP.GE.AND P0, PT, R2, UR16, PT ;  /* 0x0000001002007c0c */ /* 0x000fe4000bf06270 */
[----:B------:R-:W-:Y:S02]  /*92c0*/  ISETP.GE.AND P5, PT, R189, UR16, PT ;  /* 0x00000010bd007c0c */ /* 0x000fe4000bfa6270 */
[----:B------:R-:W-:Y:S02]  /*92d0*/  ISETP.GE.AND P3, PT, R188, UR16, PT ;  /* 0x00000010bc007c0c */ /* 0x000fe4000bf66270 */
[----:B------:R-:W-:Y:S02]  /*92e0*/  ISETP.GE.AND P2, PT, R187, UR16, PT ;  /* 0x00000010bb007c0c */ /* 0x000fe4000bf46270 */
[----:B------:R-:W-:-:S05]  /*92f0*/  ISETP.GE.AND P1, PT, R186, UR16, PT ;  /* 0x00000010ba007c0c */ /* 0x000fca000bf26270 */
[----:B0--3--:R-:W-:Y:S02]  /*9300*/  @!P0 IMAD.WIDE R4, R2, 0x2, R6 ;  /* 0x0000000202048825 */ /* 0x009fe400078e0206 */
[-C--:B------:R-:W-:Y:S02]  /*9310*/  @!P5 LEA R12, P4, R189, R6.reuse, 0x1 ;  /* 0x00000006bd0cd211 */ /* 0x080fe400078808ff */
[----:B------:R-:W-:Y:S01]  /*9320*/  @!P3 LEA R14, P6, R188, R6, 0x1 ;  /* 0x00000006bc0eb211 */ /* 0x000fe200078c08ff */
[----:B------:R0:W-:Y:S01]  /*9330*/  @!P0 ST.E.128 desc[UR50][R4.64], R8 ;  /* 0x0000000804008985 */ /* 0x0001e2000c101d32 */
[----:B------:R-:W-:Y:S02]  /*9340*/  ISETP.GE.AND P0, PT, R185, UR16, PT ;  /* 0x00000010b9007c0c */ /* 0x000fe4000bf06270 */
[----:B------:R-:W-:Y:S02]  /*9350*/  @!P5 LEA.HI.X R13, R189, R7, R204, 0x1, P4 ;  /* 0x00000007bd0dd211 */ /* 0x000fe400020f0ccc */
[----:B------:R-:W-:-:S02]  /*9360*/  LOP3.LUT P4, RZ, R3, 0x40, RZ, 0xc0, !PT ;  /* 0x0000004003ff7812 */ /* 0x000fc4000788c0ff */
[----:B------:R-:W-:Y:S01]  /*9370*/  @!P3 LEA.HI.X R15, R188, R7, R203, 0x1, P6 ;  /* 0x00000007bc0fb211 */ /* 0x000fe200030f0ccb */
[----:B------:R4:W-:Y:S01]  /*9380*/  @!P5 ST.E.128 desc[UR50][R12.64], R24 ;  /* 0x000000180c00d985 */ /* 0x0009e2000c101d32 */
[----:B------:R-:W-:-:S03]  /*9390*/  @!P2 LEA R20, P5, R187, R6, 0x1 ;  /* 0x00000006bb14a211 */ /* 0x000fc600078a08ff */
[----:B------:R4:W-:Y:S01]  /*93a0*/  @!P3 ST.E.128 desc[UR50][R14.64], R32 ;  /* 0x000000200e00b985 */ /* 0x0009e2000c101d32 */
[----:B------:R-:W-:Y:S02]  /*93b0*/  @!P2 LEA.HI.X R21, R187, R7, R202, 0x1, P5 ;  /* 0x00000007bb15a211 */ /* 0x000fe400028f0cca */
[----:B0-----:R-:W-:-:S03]  /*93c0*/  @!P1 LEA R4, P6, R186, R6, 0x1 ;  /* 0x00000006ba049211 */ /* 0x001fc600078c08ff */
[----:B------:R4:W-:Y:S01]  /*93d0*/  @!P2 ST.E.128 desc[UR50][R20.64], R40 ;  /* 0x000000281400a985 */ /* 0x0009e2000c101d32 */
[CC--:B------:R-:W-:Y:S02]  /*93e0*/  @!P0 LEA R8, P3, R185.reuse, R6.reuse, 0x1 ;  /* 0x00000006b9088211 */ /* 0x0c0fe400078608ff */
[----:B------:R-:W-:Y:S02]  /*93f0*/  @P4 LEA R10, P5, R194, R6, 0x1 ;  /* 0x00000006c20a4211 */ /* 0x000fe400078a08ff */
[-C--:B------:R-:W-:Y:S02]  /*9400*/  @!P1 LEA.HI.X R5, R186, R7.reuse, R201, 0x1, P6 ;  /* 0x00000007ba059211 */ /* 0x080fe400030f0cc9 */
[-C--:B------:R-:W-:Y:S02]  /*9410*/  @!P0 LEA.HI.X R9, R185, R7.reuse, R200, 0x1, P3 ;  /* 0x00000007b9098211 */ /* 0x080fe400018f0cc8 */
[----:B------:R-:W-:Y:S01]  /*9420*/  @P4 LEA.HI.X R11, R194, R7, R199, 0x1, P5 ;  /* 0x00000007c20b4211 */ /* 0x000fe200028f0cc7 */
[----:B------:R4:W-:Y:S04]  /*9430*/  @!P1 ST.E.128 desc[UR50][R4.64], R48 ;  /* 0x0000003004009985 */ /* 0x0009e8000c101d32 */
[----:B------:R4:W-:Y:S01]  /*9440*/  @!P0 ST.E.128 desc[UR50][R8.64], R52 ;  /* 0x0000003408008985 */ /* 0x0009e2000c101d32 */
[----:B------:R-:W-:-:S03]  /*9450*/  LOP3.LUT P0, RZ, R0, 0x80, RZ, 0xc0, !PT ;  /* 0x0000008000ff7812 */ /* 0x000fc6000780c0ff */
[----:B------:R4:W-:Y:S10]  /*9460*/  @P4 ST.E.128 desc[UR50][R10.64], R60 ;  /* 0x0000003c0a004985 */ /* 0x0009f4000c101d32 */
[----:B------:R-:W-:Y:S05]  /*9470*/  @!P0 BRA `(.L_x_393) ;  /* 0x0000000c009c8947 */ /* 0x000fea0003800000 */
[----:B----4-:R-:W-:-:S04]  /*9480*/  LEA R4, P0, R193, R6, 0x1 ;  /* 0x00000006c1047211 */ /* 0x010fc800078008ff */
[----:B------:R-:W-:-:S05]  /*9490*/  LEA.HI.X R5, R193, R7, R198, 0x1, P0 ;  /* 0x00000007c1057211 */ /* 0x000fca00000f0cc6 */
[----:B------:R0:W-:Y:S01]  /*94a0*/  ST.E.128 desc[UR50][R4.64], R68 ;  /* 0x0000004404007985 */ /* 0x0001e2000c101d32 */
[----:B------:R-:W-:Y:S05]  /*94b0*/  BRA `(.L_x_393) ;  /* 0x0000000c008c7947 */ /* 0x000fea0003800000 */
.L_x_388:
[----:B------:R-:W-:Y:S01]  /*94c0*/  ULDC.64 UR8, c[0x0][0xc00] ;  /* 0x0003000000087ab9 */ /* 0x000fe20000000a00 */
[----:B------:R-:W-:Y:S01]  /*94d0*/  ULDC UR4, c[0x0][0xa88] ;  /* 0x0002a20000047ab9 */ /* 0x000fe20000000800 */
[----:B------:R-:W-:Y:S01]  /*94e0*/  UISETP.NE.U32.AND UP0, UPT, UR8, URZ, UPT ;  /* 0x0000003f0800728c */ /* 0x000fe2000bf05070 */
[----:B------:R-:W0:Y:S03]  /*94f0*/  LDC R11, c[0x0][0xbe8] ;  /* 0x0002fa00ff0b7b82 */ /* 0x000e260000000800 */
[----:B------:R-:W-:-:S03]  /*9500*/  UISETP.NE.AND.EX UP0, UPT, UR9, URZ, UPT, UP0 ;  /* 0x0000003f0900728c */ /* 0x000fc6000bf05300 */
[----:B------:R-:W-:Y:S02]  /*9510*/  ULDC.64 UR8, c[0x0][0xc00] ;  /* 0x0003000000087ab9 */ /* 0x000fe40000000a00 */
[----:B------:R-:W-:Y:S01]  /*9520*/  UIMAD.WIDE UR8, UR42, 0x4, UR8 ;  /* 0x000000042a0878a5 */ /* 0x000fe2000f8e0208 */
[----:B------:R-:W-:-:S05]  /*9530*/  PLOP3.LUT P1, PT, PT, PT, UP0, 0x80, 0x0 ;  /* 0x000000000000781c */ /* 0x000fca0003f2f008 */
[----:B------:R-:W-:Y:S02]  /*9540*/  IMAD.U32 R4, RZ, RZ, UR8 ;  /* 0x00000008ff047e24 */ /* 0x000fe4000f8e00ff */
[----:B------:R-:W-:Y:S01]  /*9550*/  IMAD.U32 R5, RZ, RZ, UR9 ;  /* 0x00000009ff057e24 */ /* 0x000fe2000f8e00ff */
[----:B------:R-:W-:Y:S02]  /*9560*/  ULDC.64 UR8, c[0x0][0xc08] ;  /* 0x0003020000087ab9 */ /* 0x000fe40000000a00 */
[----:B------:R-:W-:-:S03]  /*9570*/  UISETP.NE.U32.AND UP1, UPT, UR8, URZ, UPT ;  /* 0x0000003f0800728c */ /* 0x000fc6000bf25070 */
[----:B------:R-:W2:Y:S01]  /*9580*/  @P1 LDG.E R3, desc[UR50][R4.64] ;  /* 0x0000003204031981 */ /* 0x000ea2000c1e1900 */
[----:B------:R-:W-:Y:S01]  /*9590*/  UISETP.NE.AND.EX UP1, UPT, UR9, URZ, UPT, UP1 ;  /* 0x0000003f0900728c */ /* 0x000fe2000bf25310 */
[----:B------:R-:W-:-:S05]  /*95a0*/  IMAD.U32 R0, RZ, RZ, UR4 ;  /* 0x00000004ff007e24 */ /* 0x000fca000f8e00ff */
[----:B------:R-:W-:-:S05]  /*95b0*/  PLOP3.LUT P2, PT, PT, PT, UP1, 0x80, 0x0 ;  /* 0x000000000000781c */ /* 0x000fca0003f4f018 */
[----:B------:R-:W-:Y:S02]  /*95c0*/  @UP1 ULDC.64 UR8, c[0x0][0xc08] ;  /* 0x0003020000081ab9 */ /* 0x000fe40000000a00 */
[----:B------:R-:W-:-:S06]  /*95d0*/  @UP1 UIMAD.WIDE UR8, UR42, 0x4, UR8 ;  /* 0x000000042a0818a5 */ /* 0x000fcc000f8e0208 */
[----:B------:R-:W-:Y:S01]  /*95e0*/  IMAD.U32 R6, RZ, RZ, UR8 ;  /* 0x00000008ff067e24 */ /* 0x000fe2000f8e00ff */
[----:B------:R-:W-:-:S05]  /*95f0*/  MOV R7, UR9 ;  /* 0x0000000900077c02 */ /* 0x000fca0008000f00 */
[----:B------:R1:W5:Y:S01]  /*9600*/  @P2 LDG.E R0, desc[UR50][R6.64] ;  /* 0x0000003206002981 */ /* 0x000362000c1e1900 */
[----:B------:R-:W-:Y:S01]  /*9610*/  UMOV UR4, URZ ;  /* 0x0000003f00047c82 */ /* 0x000fe20008000000 */
[----:B------:R-:W-:Y:S01]  /*9620*/  USHF.R.S32.HI UR12, URZ, 0x1f, UR45 ;  /* 0x0000001f3f0c7899 */ /* 0x000fe2000801142d */
[----:B------:R-:W-:Y:S02]  /*9630*/  ISETP.GE.AND P0, PT, R197, 0x40, PT ;  /* 0x00000040c500780c */ /* 0x000fe40003f06270 */
[----:B--2---:R-:W-:-:S13]  /*9640*/  @P1 R2UR UR4, R3 ;  /* 0x00000000030412ca */ /* 0x004fda00000e0000 */
[----:B------:R-:W-:Y:S01]  /*9650*/  USHF.R.S32.HI UR11, URZ, 0x1f, UR4 ;  /* 0x0000001f3f0b7899 */ /* 0x000fe20008011404 */
[----:B01----:R-:W-:Y:S11]  /*9660*/  @P2 BRA `(.L_x_394) ;  /* 0x0000000000102947 */ /* 0x003ff60003800000 */
[----:B------:R-:W-:Y:S05]  /*9670*/  @!P1 BRA `(.L_x_394) ;  /* 0x00000000000c9947 */ /* 0x000fea0003800000 */
[----:B------:R-:W2:Y:S04]  /*9680*/  LDG.E R3, desc[UR50][R4.64] ;  /* 0x0000003204037981 */ /* 0x000ea8000c1e1900 */
[----:B-----5:R-:W2:Y:S02]  /*9690*/  LDG.E R0, desc[UR50][R4.64+0x4] ;  /* 0x0000043204007981 */ /* 0x020ea4000c1e1900 */
[----:B--2---:R-:W-:-:S07]  /*96a0*/  IMAD.IADD R0, R0, 0x1, -R3 ;  /* 0x0000000100007824 */ /* 0x004fce00078e0a03 */
.L_x_394:
[----:B------:R-:W-:Y:S01]  /*96b0*/  USEL UR42, UR42, URZ, !UP0 ;  /* 0x0000003f2a2a7287 */ /* 0x000fe2000c000000 */
[----:B------:R-:W-:Y:S01]  /*96c0*/  BSSY B1, `(.L_x_395) ;  /* 0x000002d000017945 */ /* 0x000fe20003800000 */
[----:B------:R-:W-:-:S03]  /*96d0*/  USEL UR43, UR43, URZ, !UP0 ;  /* 0x0000003f2b2b7287 */ /* 0x000fc6000c000000 */
[----:B------:R-:W-:Y:S09]  /*96e0*/  @P0 BRA `(.L_x_396) ;  /* 0x0000000000a80947 */ /* 0x000ff20003800000 */
[----:B------:R-:W0:Y:S01]  /*96f0*/  S2R R4, SR_TID.X ;  /* 0x0000000000047919 */ /* 0x000e220000002100 */
[----:B------:R-:W1:Y:S01]  /*9700*/  LDC R6, c[0x0][0xbe8] ;  /* 0x0002fa00ff067b82 */ /* 0x000e620000000800 */
[----:B------:R-:W-:-:S04]  /*9710*/  IMAD.U32 R3, RZ, RZ, UR44 ;  /* 0x0000002cff037e24 */ /* 0x000fc8000f8e00ff */
[----:B0-----:R-:W-:Y:S02]  /*9720*/  IMAD R3, R3, 0x40, R4 ;  /* 0x0000004003037824 */ /* 0x001fe400078e0204 */
[----:B-1---5:R-:W-:Y:S02]  /*9730*/  IMAD R4, R0, R6, RZ ;  /* 0x0000000600047224 */ /* 0x022fe400078e02ff */
[----:B------:R-:W-:-:S05]  /*9740*/  VIADD R5, R3, 0xffffff80 ;  /* 0xffffff8003057836 */ /* 0x000fca0000000000 */
[----:B------:R-:W-:-:S13]  /*9750*/  ISETP.GE.AND P0, PT, R5, R4, PT ;  /* 0x000000040500720c */ /* 0x000fda0003f06270 */
[----:B------:R-:W-:Y:S05]  /*9760*/  @P0 BRA `(.L_x_396) ;  /* 0x0000000000880947 */ /* 0x000fea0003800000 */
[----:B------:R-:W-:Y:S01]  /*9770*/  ISETP.NE.AND P0, PT, R6, 0x1, PT ;  /* 0x000000010600780c */ /* 0x000fe20003f05270 */
[----:B------:R-:W-:Y:S01]  /*9780*/  ULDC.64 UR14, c[0x0][0xb90] ;  /* 0x0002e400000e7ab9 */ /* 0x000fe20000000a00 */
[----:B------:R-:W-:Y:S01]  /*9790*/  UMOV UR8, UR4 ;  /* 0x0000000400087c82 */ /* 0x000fe20008000000 */
[----:B------:R-:W-:Y:S01]  /*97a0*/  UIMAD UR10, UR12, UR14, URZ ;  /* 0x0000000e0c0a72a4 */ /* 0x000fe2000f8e023f */
[----:B------:R-:W-:Y:S02]  /*97b0*/  UMOV UR9, UR11 ;  /* 0x0000000b00097c82 */ /* 0x000fe40008000000 */
[----:B------:R-:W-:Y:S02]  /*97c0*/  UIMAD.WIDE.U32 UR8, UR45, UR14, UR8 ;  /* 0x0000000e2d0872a5 */ /* 0x000fe4000f8e0008 */
[----:B------:R-:W-:-:S03]  /*97d0*/  UIMAD UR10, UR45, UR15, UR10 ;  /* 0x0000000f2d0a72a4 */ /* 0x000fc6000f8e020a */
[----:B------:R-:W-:Y:S02]  /*97e0*/  ULDC.64 UR14, c[0x0][0xb98] ;  /* 0x0002e600000e7ab9 */ /* 0x000fe40000000a00 */
[----:B------:R-:W0:Y:S01]  /*97f0*/  @P0 LDC R4, c[0x0][0xbec] ;  /* 0x0002fb00ff040b82 */ /* 0x000e220000000800 */
[----:B------:R-:W-:Y:S02]  /*9800*/  UIADD3 UR9, UR9, UR10, URZ ;  /* 0x0000000a09097290 */ /* 0x000fe4000fffe03f */
[----:B------:R-:W-:Y:S02]  /*9810*/  UIMAD UR10, UR43, UR14, URZ ;  /* 0x0000000e2b0a72a4 */ /* 0x000fe4000f8e023f */
[----:B------:R-:W-:Y:S02]  /*9820*/  UIMAD.WIDE.U32 UR8, UR42, UR14, UR8 ;  /* 0x0000000e2a0872a5 */ /* 0x000fe4000f8e0008 */
[----:B------:R-:W-:Y:S01]  /*9830*/  UIMAD UR10, UR42, UR15, UR10 ;  /* 0x0000000f2a0a72a4 */ /* 0x000fe2000f8e020a */
[----:B------:R-:W1:Y:S02]  /*9840*/  @P0 LDC R8, c[0x0][0xbf0] ;  /* 0x0002fc00ff080b82 */ /* 0x000e640000000800 */
[----:B------:R-:W-:Y:S01]  /*9850*/  ULDC.64 UR14, c[0x0][0xb88] ;  /* 0x0002e200000e7ab9 */ /* 0x000fe20000000a00 */
[----:B0-----:R-:W-:-:S04]  /*9860*/  @P0 IMAD.HI.U32 R3, R5, R4, RZ ;  /* 0x0000000405030227 */ /* 0x001fc800078e00ff */
[----:B------:R-:W-:Y:S01]  /*9870*/  IMAD.MOV.U32 R4, RZ, RZ, R5 ;  /* 0x000000ffff047224 */ /* 0x000fe200078e0005 */
[----:B-1----:R-:W-:Y:S02]  /*9880*/  @P0 SHF.R.U32.HI R4, RZ, R8, R3 ;  /* 0x00000008ff040219 */ /* 0x002fe40000011603 */
[----:B------:R-:W-:-:S03]  /*9890*/  MOV R8, UR10 ;  /* 0x0000000a00087c02 */ /* 0x000fc60008000f00 */
[----:B------:R-:W-:-:S04]  /*98a0*/  IMAD.MOV R3, RZ, RZ, -R4 ;  /* 0x000000ffff037224 */ /* 0x000fc800078e0a04 */
[----:B------:R-:W-:Y:S01]  /*98b0*/  IMAD R3, R6, R3, R5 ;  /* 0x0000000306037224 */ /* 0x000fe200078e0205 */
[----:B------:R-:W-:Y:S02]  /*98c0*/  SHF.R.S32.HI R5, RZ, 0x1f, R4 ;  /* 0x0000001fff057819 */ /* 0x000fe40000011404 */
[----:B------:R-:W-:Y:S02]  /*98d0*/  IADD3 R4, P0, R4, UR8, RZ ;  /* 0x0000000804047c10 */ /* 0x000fe4000ff1e0ff */
[----:B------:R-:W-:Y:S02]  /*98e0*/  SHF.R.S32.HI R6, RZ, 0x1f, R3 ;  /* 0x0000001fff067819 */ /* 0x000fe40000011403 */
[----:B------:R-:W-:Y:S01]  /*98f0*/  IADD3.X R5, R5, UR9, R8, P0, !PT ;  /* 0x0000000905057c10 */ /* 0x000fe200087fe408 */
[----:B------:R-:W-:Y:S02]  /*9900*/  ULDC.64 UR8, c[0x0][0xb50] ;  /* 0x0002d40000087ab9 */ /* 0x000fe40000000a00 */
[----:B------:R-:W-:-:S02]  /*9910*/  IMAD R6, R6, UR14, RZ ;  /* 0x0000000e06067c24 */ /* 0x000fc4000f8e02ff */
[----:B------:R-:W-:-:S04]  /*9920*/  IMAD.WIDE.U32 R4, R3, UR14, R4 ;  /* 0x0000000e03047c25 */ /* 0x000fc8000f8e0004 */
[----:B------:R-:W-:Y:S01]  /*9930*/  IMAD R7, R3, UR15, R6 ;  /* 0x0000000f03077c24 */ /* 0x000fe2000f8e0206 */
[----:B------:R-:W-:-:S03]  /*9940*/  LEA R6, P0, R4, UR8, 0x2 ;  /* 0x0000000804067c11 */ /* 0x000fc6000f8010ff */
[----:B------:R-:W-:-:S05]  /*9950*/  IMAD.IADD R3, R5, 0x1, R7 ;  /* 0x0000000105037824 */ /* 0x000fca00078e0207 */
[----:B------:R-:W-:Y:S01]  /*9960*/  LEA.HI.X R7, R4, UR9, R3, 0x2, P0 ;  /* 0x0000000904077c11 */ /* 0x000fe200080f1403 */
[----:B------:R-:W-:-:S05]  /*9970*/  IMAD.MOV.U32 R3, RZ, RZ, -0x800000 ;  /* 0xff800000ff037424 */ /* 0x000fca00078e00ff */
[----:B------:R0:W-:Y:S02]  /*9980*/  STG.E desc[UR50][R6.64], R3 ;  /* 0x0000000306007986 */ /* 0x0001e4000c101932 */
.L_x_396:
[----:B------:R-:W-:Y:S05]  /*9990*/  BSYNC B1 ;  /* 0x0000000000017941 */ /* 0x000fea0003800000 */
.L_x_395:
[----:B------:R-:W-:Y:S01]  /*99a0*/  ISETP.NE.AND P0, PT, R11, 0x1, PT ;  /* 0x000000010b00780c */ /* 0x000fe20003f05270 */
[----:B------:R-:W-:Y:S01]  /*99b0*/  ULDC UR13, c[0x0][0xac8] ;  /* 0x0002b200000d7ab9 */ /* 0x000fe20000000800 */
[----:B------:R-:W-:Y:S01]  /*99c0*/  ULDC.64 UR14, c[0x0][0xaa0] ;  /* 0x0002a800000e7ab9 */ /* 0x000fe20000000a00 */
[----:B------:R-:W-:Y:S01]  /*99d0*/  ISETP.GE.AND P1, PT, R189, UR13, PT ;  /* 0x0000000dbd007c0c */ /* 0x000fe2000bf26270 */
[----:B------:R-:W-:Y:S01]  /*99e0*/  UIMAD UR10, UR11, UR14, URZ ;  /* 0x0000000e0b0a72a4 */ /* 0x000fe2000f8e023f */
[----:B------:R-:W-:Y:S01]  /*99f0*/  ISETP.GE.AND P2, PT, R2, UR13, PT ;  /* 0x0000000d02007c0c */ /* 0x000fe2000bf46270 */
[----:B------:R-:W-:Y:S01]  /*9a00*/  UIMAD.WIDE.U32 UR8, UR4, UR14, URZ ;  /* 0x0000000e040872a5 */ /* 0x000fe2000f8e003f */
[----:B------:R-:W-:Y:S01]  /*9a10*/  SEL R4, RZ, 0xffffffff, P1 ;  /* 0xffffffffff047807 */ /* 0x000fe20000800000 */
[----:B------:R-:W-:Y:S01]  /*9a20*/  UIMAD UR10, UR4, UR15, UR10 ;  /* 0x0000000f040a72a4 */ /* 0x000fe2000f8e020a */
[----:B0-----:R-:W-:Y:S01]  /*9a30*/  SEL R3, RZ, 0x1, P2 ;  /* 0x00000001ff037807 */ /* 0x001fe20001000000 */
[----:B------:R-:W-:Y:S01]  /*9a40*/  IMAD.U32 R8, RZ, RZ, UR44 ;  /* 0x0000002cff087e24 */ /* 0x000fe2000f8e00ff */
[----:B------:R-:W-:Y:S01]  /*9a50*/  ULDC.64 UR14, c[0x0][0xae8] ;  /* 0x0002ba00000e7ab9 */ /* 0x000fe20000000a00 */
[----:B------:R-:W-:Y:S01]  /*9a60*/  IMAD.SHL.U32 R4, R4, 0x2, RZ ;  /* 0x0000000204047824 */ /* 0x000fe200078e00ff */
[----:B------:R-:W0:Y:S01]  /*9a70*/  @P0 LDC R5, c[0x0][0xbec] ;  /* 0x0002fb00ff050b82 */ /* 0x000e220000000800 */
[----:B------:R-:W-:Y:S01]  /*9a80*/  ISETP.GE.AND P2, PT, R188, UR13, PT ;  /* 0x0000000dbc007c0c */ /* 0x000fe2000bf46270 */
[----:B------:R-:W-:Y:S01]  /*9a90*/  UIADD3 UR9, UR9, UR10, URZ ;  /* 0x0000000a09097290 */ /* 0x000fe2000fffe03f */
[----:B------:R-:W-:Y:S01]  /*9aa0*/  ISETP.GE.AND P1, PT, R187, UR13, PT ;  /* 0x0000000dbb007c0c */ /* 0x000fe2000bf26270 */
[----:B------:R-:W-:Y:S01]  /*9ab0*/  UIMAD UR4, UR12, UR14, URZ ;  /* 0x0000000e0c0472a4 */ /* 0x000fe2000f8e023f */
[----:B------:R-:W-:Y:S01]  /*9ac0*/  LOP3.LUT R4, R4, 0x2, R3, 0xe2, !PT ;  /* 0x0000000204047812 */ /* 0x000fe200078ee203 */
[----:B------:R-:W-:Y:S01]  /*9ad0*/  IMAD R3, R190, 0x20, R191 ;  /* 0x00000020be037824 */ /* 0x000fe200078e02bf */
[----:B------:R-:W-:Y:S01]  /*9ae0*/  SEL R6, RZ, 0xffffffff, P2 ;  /* 0xffffffffff067807 */ /* 0x000fe20001000000 */
[----:B------:R-:W1:Y:S01]  /*9af0*/  @P0 LDC R7, c[0x0][0xbf0] ;  /* 0x0002fc00ff070b82 */ /* 0x000e620000000800 */
[----:B------:R-:W-:Y:S01]  /*9b00*/  UIMAD UR4, UR45, UR15, UR4 ;  /* 0x0000000f2d0472a4 */ /* 0x000fe2000f8e0204 */
[----:B------:R-:W-:Y:S01]  /*9b10*/  SEL R10, RZ, 0xffffffff, P1 ;  /* 0xffffffffff0a7807 */ /* 0x000fe20000800000 */
[----:B------:R-:W-:Y:S01]  /*9b20*/  UIMAD.WIDE.U32 UR8, UR45, UR14, UR8 ;  /* 0x0000000e2d0872a5 */ /* 0x000fe2000f8e0008 */
[----:B------:R-:W-:Y:S01]  /*9b30*/  LEA R8, R8, R3, 0x6 ;  /* 0x0000000308087211 */ /* 0x000fe200078e30ff */
[----:B------:R-:W-:Y:S01]  /*9b40*/  ULDC.64 UR10, c[0x0][0xaf0] ;  /* 0x0002bc00000a7ab9 */ /* 0x000fe20000000a00 */
[----:B------:R-:W-:Y:S01]  /*9b50*/  IMAD.SHL.U32 R9, R6, 0x4, RZ ;  /* 0x0000000406097824 */ /* 0x000fe200078e00ff */
[----:B------:R-:W-:Y:S01]  /*9b60*/  UIMAD UR43, UR43, UR10, URZ ;  /* 0x0000000a2b2b72a4 */ /* 0x000fe2000f8e023f */
[----:B------:R-:W-:Y:S01]  /*9b70*/  IMAD.SHL.U32 R10, R10, 0x8, RZ ;  /* 0x000000080a0a7824 */ /* 0x000fe200078e00ff */
[----:B------:R-:W-:Y:S01]  /*9b80*/  UIADD3 UR9, UR9, UR4, URZ ;  /* 0x0000000409097290 */ /* 0x000fe2000fffe03f */
[----:B------:R-:W-:Y:S01]  /*9b90*/  IMAD.MOV.U32 R3, RZ, RZ, R8 ;  /* 0x000000ffff037224 */ /* 0x000fe200078e0008 */
[----:B------:R-:W-:Y:S01]  /*9ba0*/  UIMAD UR4, UR42, UR11, UR43 ;  /* 0x0000000b2a0472a4 */ /* 0x000fe2000f8e022b */
[----:B------:R-:W-:Y:S01]  /*9bb0*/  LOP3.LUT R9, R9, 0x4, R4, 0xe2, !PT ;  /* 0x0000000409097812 */ /* 0x000fe200078ee204 */
[----:B------:R-:W-:Y:S01]  /*9bc0*/  UIMAD.WIDE.U32 UR42, UR42, UR10, UR8 ;  /* 0x0000000a2a2a72a5 */ /* 0x000fe2000f8e0008 */
[----:B------:R-:W-:Y:S01]  /*9bd0*/  IMAD.U32 R26, RZ, RZ, UR44 ;  /* 0x0000002cff1a7e24 */ /* 0x000fe2000f8e00ff */
[----:B------:R-:W-:Y:S01]  /*9be0*/  ISETP.GE.AND P2, PT, R193, UR13, PT ;  /* 0x0000000dc1007c0c */ /* 0x000fe2000bf46270 */
[----:B0-----:R-:W-:Y:S01]  /*9bf0*/  @P0 IMAD.HI.U32 R6, R8, R5, RZ ;  /* 0x0000000508060227 */ /* 0x001fe200078e00ff */
[----:B------:R-:W-:Y:S01]  /*9c00*/  UIADD3 UR4, UR43, UR4, URZ ;  /* 0x000000042b047290 */ /* 0x000fe2000fffe03f */
[----:B------:R-:W-:Y:S01]  /*9c10*/  LOP3.LUT R10, R10, 0x8, R9, 0xe2, !PT ;  /* 0x000000080a0a7812 */ /* 0x000fe200078ee209 */
[----:B------:R-:W-:Y:S01]  /*9c20*/  ULDC.64 UR8, c[0x0][0xae0] ;  /* 0x0002b80000087ab9 */ /* 0x000fe20000000a00 */
[----:B------:R-:W-:Y:S01]  /*9c30*/  IMAD.U32 R5, RZ, RZ, UR43 ;  /* 0x0000002bff057e24 */ /* 0x000fe2000f8e00ff */
[----:B------:R-:W-:Y:S01]  /*9c40*/  BSSY B1, `(.L_x_397) ;  /* 0x0000046000017945 */ /* 0x000fe20003800000 */
[----:B------:R-:W-:Y:S01]  /*9c50*/  IMAD.U32 R4, RZ, RZ, UR42 ;  /* 0x0000002aff047e24 */ /* 0x000fe2000f8e00ff */
[----:B-1----:R-:W-:Y:S01]  /*9c60*/  @P0 SHF.R.U32.HI R3, RZ, R7, R6 ;  /* 0x00000007ff030219 */ /* 0x002fe20000011606 */
[----:B------:R-:W-:Y:S01]  /*9c70*/  IMAD.U32 R5, RZ, RZ, UR4 ;  /* 0x00000004ff057e24 */ /* 0x000fe2000f8e00ff */
[----:B------:R-:W-:Y:S01]  /*9c80*/  ISETP.GE.AND P0, PT, R186, UR13, PT ;  /* 0x0000000dba007c0c */ /* 0x000fe2000bf06270 */
[----:B-----5:R-:W-:Y:S01]  /*9c90*/  IMAD R25, R0, R11, RZ ;  /* 0x0000000b00197224 */ /* 0x020fe200078e02ff */
[--C-:B------:R-:W-:Y:S01]  /*9ca0*/  SHF.R.S32.HI R6, RZ, 0x1f, R3.reuse ;  /* 0x0000001fff067819 */ /* 0x100fe20000011403 */
[----:B------:R-:W-:Y:S01]  /*9cb0*/  IMAD.MOV R7, RZ, RZ, -R3 ;  /* 0x000000ffff077224 */ /* 0x000fe200078e0a03 */
[----:B------:R-:W-:Y:S01]  /*9cc0*/  SEL R9, RZ, 0xffffffff, P0 ;  /* 0xffffffffff097807 */ /* 0x000fe20000000000 */
[----:B------:R-:W-:Y:S01]  /*9cd0*/  IMAD.WIDE.U32 R4, R3, UR8, R4 ;  /* 0x0000000803047c25 */ /* 0x000fe2000f8e0004 */
[----:B------:R-:W-:-:S02]  /*9ce0*/  ISETP.GE.AND P0, PT, R185, UR13, PT ;  /* 0x0000000db9007c0c */ /* 0x000fc4000bf06270 */
[----:B------:R-:W-:Y:S01]  /*9cf0*/  SHF.L.U32 R13, R9, 0x4, RZ ;  /* 0x00000004090d7819 */ /* 0x000fe200000006ff */
[----:B------:R-:W-:Y:S02]  /*9d00*/  IMAD R6, R6, UR8, RZ ;  /* 0x0000000806067c24 */ /* 0x000fe4000f8e02ff */
[----:B------:R-:W-:Y:S01]  /*9d10*/  IMAD R7, R11, R7, R8 ;  /* 0x000000070b077224 */ /* 0x000fe200078e0208 */
[----:B------:R-:W-:Y:S01]  /*9d20*/  SEL R8, RZ, 0xffffffff, P0 ;  /* 0xffffffffff087807 */ /* 0x000fe20000000000 */
[----:B------:R-:W-:Y:S01]  /*9d30*/  IMAD R9, R3, UR9, R6 ;  /* 0x0000000903097c24 */ /* 0x000fe2000f8e0206 */
[----:B------:R-:W-:Y:S01]  /*9d40*/  ULDC.64 UR8, c[0x0][0xad8] ;  /* 0x0002b60000087ab9 */ /* 0x000fe20000000a00 */
[----:B------:R-:W-:Y:S01]  /*9d50*/  ISETP.GE.AND P0, PT, R194, UR13, PT ;  /* 0x0000000dc2007c0c */ /* 0x000fe2000bf06270 */
[----:B------:R-:W-:Y:S01]  /*9d60*/  IMAD R26, R26, 0x40, R191 ;  /* 0x000000401a1a7824 */ /* 0x000fe200078e02bf */
[----:B------:R-:W-:Y:S01]  /*9d70*/  SHF.R.S32.HI R3, RZ, 0x1f, R7 ;  /* 0x0000001fff037819 */ /* 0x000fe20000011407 */
[----:B------:R-:W-:Y:S01]  /*9d80*/  IMAD.IADD R5, R5, 0x1, R9 ;  /* 0x0000000105057824 */ /* 0x000fe200078e0209 */
[----:B------:R-:W-:Y:S01]  /*9d90*/  LOP3.LUT R10, R13, 0x10, R10, 0xe2, !PT ;  /* 0x000000100d0a7812 */ /* 0x000fe200078ee20a */
[----:B------:R-:W-:-:S02]  /*9da0*/  IMAD.SHL.U32 R13, R8, 0x20, RZ ;  /* 0x00000020080d7824 */ /* 0x000fc400078e00ff */
[----:B------:R-:W-:Y:S02]  /*9db0*/  IMAD R0, R3, UR8, RZ ;  /* 0x0000000803007c24 */ /* 0x000fe4000f8e02ff */
[----:B------:R-:W-:Y:S01]  /*9dc0*/  IMAD.WIDE.U32 R4, R7, UR8, R4 ;  /* 0x0000000807047c25 */ /* 0x000fe2000f8e0004 */
[----:B------:R-:W-:-:S03]  /*9dd0*/  LOP3.LUT R10, R13, 0x20, R10, 0xe2, !PT ;  /* 0x000000200d0a7812 */ /* 0x000fc600078ee20a */
[----:B------:R-:W-:Y:S01]  /*9de0*/  IMAD R3, R7, UR9, R0 ;  /* 0x0000000907037c24 */ /* 0x000fe2000f8e0200 */
[----:B------:R-:W-:Y:S01]  /*9df0*/  SEL R7, RZ, 0x40, P0 ;  /* 0x00000040ff077807 */ /* 0x000fe20000000000 */
[----:B------:R-:W-:Y:S01]  /*9e00*/  ULDC.64 UR8, c[0x0][0xa80] ;  /* 0x0002a00000087ab9 */ /* 0x000fe20000000a00 */
[----:B------:R-:W-:Y:S01]  /*9e10*/  ISETP.GE.AND P0, PT, R26, R25, PT ;  /* 0x000000191a00720c */ /* 0x000fe20003f06270 */
[----:B------:R-:W-:Y:S01]  /*9e20*/  IMAD.IADD R3, R5, 0x1, R3 ;  /* 0x0000000105037824 */ /* 0x000fe200078e0203 */
[----:B------:R-:W-:Y:S02]  /*9e30*/  LEA R20, P1, R4, UR8, 0x1 ;  /* 0x0000000804147c11 */ /* 0x000fe4000f8208ff */
[----:B------:R-:W-:Y:S02]  /*9e40*/  LOP3.LUT R21, R10, R7, RZ, 0xfc, !PT ;  /* 0x000000070a157212 */ /* 0x000fe400078efcff */
[----:B------:R-:W-:Y:S01]  /*9e50*/  LEA.HI.X R3, R4, UR9, R3, 0x1, P1 ;  /* 0x0000000904037c11 */ /* 0x000fe200088f0c03 */
[----:B------:R0:W1:Y:S01]  /*9e60*/  SHFL.IDX PT, R6, R20, RZ, 0x181f ;  /* 0x00181fff14067589 */ /* 0x00006200000e0000 */
[----:B------:R-:W-:-:S03]  /*9e70*/  SEL R0, RZ, 0x80, P2 ;  /* 0x00000080ff007807 */ /* 0x000fc60001000000 */
[----:B------:R0:W2:Y:S01]  /*9e80*/  SHFL.IDX PT, R7, R3, RZ, 0x181f ;  /* 0x00181fff03077589 */ /* 0x0000a200000e0000 */
        /* <DEDUP_REMOVED lines=9> */
[----:B------:R-:W-:Y:S01]  /*9f20*/  @!P5 LEA R10, P4, R188, R6, 0x1 ;  /* 0x00000006bc0ad211 */ /* 0x000fe200078808ff */
[----:B------:R-:W-:Y:S01]  /*9f30*/  @!P1 ST.E.128 desc[UR50][R4.64], RZ ;  /* 0x000000ff04009985 */ /* 0x000fe2000c101d32 */
[----:B------:R-:W-:Y:S02]  /*9f40*/  ISETP.GE.AND P1, PT, R185, UR13, PT ;  /* 0x0000000db9007c0c */ /* 0x000fe4000bf26270 */
[----:B------:R-:W-:Y:S01]  /*9f50*/  LOP3.LUT P0, RZ, R21, 0x40, RZ, 0xc0, !PT ;  /* 0x0000004015ff7812 */ /* 0x000fe2000780c0ff */
[----:B------:R1:W-:Y:S01]  /*9f60*/  @!P2 ST.E.128 desc[UR50][R8.64], RZ ;  /* 0x000000ff0800a985 */ /* 0x0003e2000c101d32 */
[----:B------:R-:W-:-:S02]  /*9f70*/  ISETP.GE.AND P2, PT, R186, UR13, PT ;  /* 0x0000000dba007c0c */ /* 0x000fc4000bf46270 */
[-C--:B------:R-:W-:Y:S02]  /*9f80*/  @!P5 LEA.HI.X R11, R188, R7.reuse, R203, 0x1, P4 ;  /* 0x00000007bc0bd211 */ /* 0x080fe400020f0ccb */
[----:B------:R-:W-:Y:S02]  /*9f90*/  LOP3.LUT P4, RZ, R24, 0x80, RZ, 0xc0, !PT ;  /* 0x0000008018ff7812 */ /* 0x000fe4000788c0ff */
[CC--:B------:R-:W-:Y:S01]  /*9fa0*/  @!P3 LEA R12, P6, R187.reuse, R6.reuse, 0x1 ;  /* 0x00000006bb0cb211 */ /* 0x0c0fe200078c08ff */
[----:B------:R3:W-:Y:S03]  /*9fb0*/  @!P5 ST.E.128 desc[UR50][R10.64], RZ ;  /* 0x000000ff0a00d985 */ /* 0x0007e6000c101d32 */
[----:B------:R-:W-:Y:S02]  /*9fc0*/  @!P3 LEA.HI.X R13, R187, R7, R202, 0x1, P6 ;  /* 0x00000007bb0db211 */ /* 0x000fe400030f0cca */
[----:B-1----:R-:W-:-:S02]  /*9fd0*/  @!P1 LEA R8, P6, R185, R6, 0x1 ;  /* 0x00000006b9089211 */ /* 0x002fc400078c08ff */
[-C--:B------:R-:W-:Y:S01]  /*9fe0*/  @!P2 LEA R4, P5, R186, R6.reuse, 0x1 ;  /* 0x00000006ba04a211 */ /* 0x080fe200078a08ff */
[----:B------:R3:W-:Y:S01]  /*9ff0*/  @!P3 ST.E.128 desc[UR50][R12.64], RZ ;  /* 0x000000ff0c00b985 */ /* 0x0007e2000c101d32 */
[-C--:B------:R-:W-:Y:S02]  /*a000*/  @P0 LEA R14, P3, R194, R6.reuse, 0x1 ;  /* 0x00000006c20e0211 */ /* 0x080fe400078608ff */
[-C--:B------:R-:W-:Y:S02]  /*a010*/  @!P2 LEA.HI.X R5, R186, R7.reuse, R201, 0x1, P5 ;  /* 0x00000007ba05a211 */ /* 0x080fe400028f0cc9 */
[----:B------:R-:W-:Y:S02]  /*a020*/  @P4 LEA R6, P5, R193, R6, 0x1 ;  /* 0x00000006c1064211 */ /* 0x000fe400078a08ff */
[-C--:B------:R-:W-:Y:S01]  /*a030*/  @!P1 LEA.HI.X R9, R185, R7.reuse, R200, 0x1, P6 ;  /* 0x00000007b9099211 */ /* 0x080fe200030f0cc8 */
[----:B------:R3:W-:Y:S01]  /*a040*/  @!P2 ST.E.128 desc[UR50][R4.64], RZ ;  /* 0x000000ff0400a985 */ /* 0x0007e2000c101d32 */
[----:B------:R-:W-:-:S02]  /*a050*/  @P0 LEA.HI.X R15, R194, R7, R199, 0x1, P3 ;  /* 0x00000007c20f0211 */ /* 0x000fc400018f0cc7 */
[----:B------:R-:W-:Y:S01]  /*a060*/  @P4 LEA.HI.X R7, R193, R7, R198, 0x1, P5 ;  /* 0x00000007c1074211 */ /* 0x000fe200028f0cc6 */
[----:B------:R3:W-:Y:S04]  /*a070*/  @!P1 ST.E.128 desc[UR50][R8.64], RZ ;  /* 0x000000ff08009985 */ /* 0x0007e8000c101d32 */
[----:B------:R3:W-:Y:S04]  /*a080*/  @P0 ST.E.128 desc[UR50][R14.64], RZ ;  /* 0x000000ff0e000985 */ /* 0x0007e8000c101d32 */
[----:B------:R3:W-:Y:S02]  /*a090*/  @P4 ST.E.128 desc[UR50][R6.64], RZ ;  /* 0x000000ff06004985 */ /* 0x0007e4000c101d32 */
.L_x_398:
[----:B------:R-:W-:Y:S05]  /*a0a0*/  BSYNC B1 ;  /* 0x0000000000017941 */ /* 0x000fea0003800000 */
.L_x_397:
[----:B------:R-:W-:Y:S01]  /*a0b0*/  VIADD R0, R26, 0x20 ;  /* 0x000000201a007836 */ /* 0x000fe20000000000 */
[----:B--23--:R2:W3:Y:S04]  /*a0c0*/  SHFL.IDX PT, R7, R3, 0x1, 0x181f ;  /* 0x00381f0003077f89 */ /* 0x00c4e800000e0000 */
        /* <DEDUP_REMOVED lines=12> */
[----:B------:R1:W-:Y:S01]  /*a190*/  @!P3 ST.E.128 desc[UR50][R4.64], RZ ;  /* 0x000000ff0400b985 */ /* 0x0003e2000c101d32 */
[----:B------:R-:W-:Y:S02]  /*a1a0*/  ISETP.GE.AND P3, PT, R186, UR13, PT ;  /* 0x0000000dba007c0c */ /* 0x000fe4000bf66270 */
[----:B------:R-:W-:Y:S01]  /*a1b0*/  @!P5 LEA.HI.X R11, R188, R7, R203, 0x1, P0 ;  /* 0x00000007bc0bd211 */ /* 0x000fe200000f0ccb */
[----:B------:R2:W-:Y:S01]  /*a1c0*/  @!P2 ST.E.128 desc[UR50][R8.64], RZ ;  /* 0x000000ff0800a985 */ /* 0x0005e2000c101d32 */
[----:B------:R-:W-:-:S02]  /*a1d0*/  ISETP.GE.AND P2, PT, R185, UR13, PT ;  /* 0x0000000db9007c0c */ /* 0x000fc4000bf46270 */
[----:B------:R-:W-:Y:S01]  /*a1e0*/  LOP3.LUT P0, RZ, R24, 0x80, RZ, 0xc0, !PT ;  /* 0x0000008018ff7812 */ /* 0x000fe2000780c0ff */
[----:B------:R2:W-:Y:S01]  /*a1f0*/  @!P5 ST.E.128 desc[UR50][R10.64], RZ ;  /* 0x000000ff0a00d985 */ /* 0x0005e2000c101d32 */
[----:B------:R-:W-:-:S04]  /*a200*/  @!P4 LEA R12, P6, R187, R6, 0x1 ;  /* 0x00000006bb0cc211 */ /* 0x000fc800078c08ff */
[----:B------:R-:W-:Y:S02]  /*a210*/  @!P4 LEA.HI.X R13, R187, R7, R202, 0x1, P6 ;  /* 0x00000007bb0dc211 */ /* 0x000fe400030f0cca */
[----:B------:R-:W-:-:S03]  /*a220*/  @!P3 LEA R14, P5, R186, R6, 0x1 ;  /* 0x00000006ba0eb211 */ /* 0x000fc600078a08ff */
[----:B------:R2:W-:Y:S01]  /*a230*/  @!P4 ST.E.128 desc[UR50][R12.64], RZ ;  /* 0x000000ff0c00c985 */ /* 0x0005e2000c101d32 */
[-C--:B-1----:R-:W-:Y:S02]  /*a240*/  @!P2 LEA R4, P6, R185, R6.reuse, 0x1 ;  /* 0x00000006b904a211 */ /* 0x082fe400078c08ff */
[-C--:B0-----:R-:W-:Y:S02]  /*a250*/  @P1 LEA R20, P4, R194, R6.reuse, 0x1 ;  /* 0x00000006c2141211 */ /* 0x081fe400078808ff */
        /* <DEDUP_REMOVED lines=9> */
.L_x_393:
[----:B------:R-:W-:Y:S05]  /*a2f0*/  BSYNC B0 ;  /* 0x0000000000007941 */ /* 0x000fea0003800000 */
.L_x_387:
[----:B------:R-:W-:Y:S02]  /*a300*/  ULDC UR4, c[0x0][0xc3c] ;  /* 0x00030f0000047ab9 */ /* 0x000fe40000000800 */
[----:B------:R-:W-:-:S06]  /*a310*/  UISETP.GE.AND UP0, UPT, UR7, UR4, UPT ;  /* 0x000000040700728c */ /* 0x000fcc000bf06270 */
[----:B------:R-:W-:-:S13]  /*a320*/  PLOP3.LUT P0, PT, PT, PT, UP0, 0x80, 0x0 ;  /* 0x000000000000781c */ /* 0x000fda0003f0f008 */
[----:B------:R-:W-:Y:S05]  /*a330*/  @!P0 BRA `(.L_x_399) ;  /* 0xffffff6c00108947 */ /* 0x000fea000383ffff */
[----:B------:R-:W-:Y:S05]  /*a340*/  EXIT ;  /* 0x000000000000794d */ /* 0x000fea0003800000 */
.L_x_348:
[----:B------:R-:W-:-:S08]  /*a350*/  NOP ;  /* 0x0000000000007918 */ /* 0x000fd00000000000 */
[----:B------:R-:W0:-:S00]  /*a360*/  USETMAXREG.DEALLOC.CTAPOOL 0x28 ;  /* 0x00000028000079c8 */ /* 0x000e0000080e0500 */
[----:B0-----:R-:W-:Y:S02]  /*a370*/  LOP3.LUT R0, R0, 0x3, RZ, 0xc0, !PT ;  /* 0x0000000300007812 */ /* 0x001fe400078ec0ff */
[----:B------:R-:W-:-:S04]  /*a380*/  LOP3.LUT R22, R22, 0xffffdfff, RZ, 0xc0, !PT ;  /* 0xffffdfff16167812 */ /* 0x000fc800078ec0ff */
[----:B------:R-:W0:Y:S02]  /*a390*/  SHFL.IDX PT, R0, R0, RZ, 0x1f ;  /* 0x00001fff00007589 */ /* 0x000e2400000e0000 */
[----:B0-----:R-:W-:Y:S02]  /*a3a0*/  ISETP.NE.AND P0, PT, R0, RZ, PT ;  /* 0x000000ff0000720c */ /* 0x001fe40003f05270 */
[----:B------:R-:W-:-:S11]  /*a3b0*/  MOV R0, RZ ;  /* 0x000000ff00007202 */ /* 0x000fd60000000f00 */
[----:B------:R-:W-:Y:S01]  /*a3c0*/  @P0 LOP3.LUT R22, R22, 0x2000, RZ, 0xfc, !PT ;  /* 0x0000200016160812 */ /* 0x000fe200078efcff */
[----:B------:R-:W-:Y:S06]  /*a3d0*/  @!P0 BRA `(.L_x_400) ;  /* 0x00000000001c8947 */ /* 0x000fec0003800000 */
[----:B------:R-:W0:Y:S08]  /*a3e0*/  S2UR UR5, SR_CgaCtaId ;  /* 0x00000000000579c3 */ /* 0x000e300000008800 */
[----:B------:R-:W-:Y:S06]  /*a3f0*/  BAR.SYNC.DEFER_BLOCKING 0x5, 0x180 ;  /* 0x0146000000007b1d */ /* 0x000fec0000010000 */
[----:B------:R-:W-:-:S02]  /*a400*/  UMOV UR4, 0x400 ;  /* 0x0000040000047882 */ /* 0x000fc40000000000 */
[----:B0-----:R-:W-:-:S09]  /*a410*/  ULEA UR4, UR5, UR4, 0x18 ;  /* 0x0000000405047291 */ /* 0x001fd2000f8ec03f */
[----:B------:R-:W0:Y:S01]  /*a420*/  LDS.128 R16, [UR4+0x28cd0] ;  /* 0x028cd004ff107984 */ /* 0x000e220008000c00 */
[----:B------:R-:W-:Y:S06]  /*a430*/  BAR.ARV 0x4, 0x180 ;  /* 0x0106000000007b1d */ /* 0x000fec0000002000 */
[----:B------:R-:W-:Y:S05]  /*a440*/  BRA `(.L_x_401) ;  /* 0x0000000800007947 */ /* 0x000fea0003800000 */
.L_x_400:
[----:B------:R-:W0:Y:S01]  /*a450*/  S2R R2, SR_TID.X ;  /* 0x0000000000027919 */ /* 0x000e220000002100 */
[----:B------:R-:W-:Y:S01]  /*a460*/  ULDC UR4, c[0x0][0xc3c] ;  /* 0x00030f0000047ab9 */ /* 0x000fe20000000800 */
[----:B------:R-:W1:Y:S01]  /*a470*/  S2UR UR6, SR_CTAID.X ;  /* 0x00000000000679c3 */ /* 0x000e620000002500 */
[----:B------:R-:W-:Y:S01]  /*a480*/  ULDC UR5, c[0x0][0xc38] ;  /* 0x00030e0000057ab9 */ /* 0x000fe20000000800 */
[----:B0-----:R-:W-:-:S04]  /*a490*/  LOP3.LUT R5, R2, 0x1f, RZ, 0xc0, !PT ;  /* 0x0000001f02057812 */ /* 0x001fc800078ec0ff */
[----:B------:R-:W-:-:S04]  /*a4a0*/  ISETP.NE.AND P0, PT, R5, 0x1f, PT ;  /* 0x0000001f0500780c */ /* 0x000fc80003f05270 */
[----:B------:R-:W-:-:S13]  /*a4b0*/  ISETP.GE.OR P1, PT, R5, UR4, !P0 ;  /* 0x0000000405007c0c */ /* 0x000fda000c726670 */
[----:B------:R-:W0:Y:S02]  /*a4c0*/  @!P1 LDC.64 R2, c[0x0][0xc80] ;  /* 0x00032000ff029b82 */ /* 0x000e240000000a00 */
[----:B0-----:R-:W-:-:S05]  /*a4d0*/  @!P1 IMAD.WIDE.U32 R2, R5, 0x4, R2 ;  /* 0x0000000405029825 */ /* 0x001fca00078e0002 */
[----:B------:R-:W2:Y:S01]  /*a4e0*/  @!P1 LDG.E R0, desc[UR50][R2.64] ;  /* 0x0000003202009981 */ /* 0x000ea2000c1e1900 */
[C---:B------:R-:W-:Y:S01]  /*a4f0*/  ISETP.NE.AND P1, PT, R5.reuse, RZ, PT ;  /* 0x000000ff0500720c */ /* 0x040fe20003f25270 */
[----:B------:R-:W-:Y:S01]  /*a500*/  UMOV UR4, URZ ;  /* 0x0000003f00047c82 */ /* 0x000fe20008000000 */
[C---:B------:R-:W-:Y:S01]  /*a510*/  ISETP.GE.U32.AND P2, PT, R5.reuse, 0x2, PT ;  /* 0x000000020500780c */ /* 0x040fe20003f46070 */
[----:B------:R-:W-:Y:S01]  /*a520*/  IMAD.MOV.U32 R16, RZ, RZ, RZ ;  /* 0x000000ffff107224 */ /* 0x000fe200078e00ff */
[C---:B------:R-:W-:Y:S02]  /*a530*/  ISETP.GE.U32.AND P3, PT, R5.reuse, 0x4, PT ;  /* 0x000000040500780c */ /* 0x040fe40003f66070 */
[C---:B------:R-:W-:Y:S02]  /*a540*/  ISETP.GE.U32.AND P4, PT, R5.reuse, 0x8, PT ;  /* 0x000000080500780c */ /* 0x040fe40003f86070 */
[----:B------:R-:W-:Y:S01]  /*a550*/  ISETP.GE.U32.AND P5, PT, R5, 0x10, PT ;  /* 0x000000100500780c */ /* 0x000fe20003fa6070 */
[----:B--2---:R-:W0:Y:S02]  /*a560*/  SHFL.UP PT, R4, R0, 0x1, RZ ;  /* 0x0420000000047989 */ /* 0x004e2400000e00ff */
[----:B0-----:R-:W-:-:S05]  /*a570*/  SEL R7, R4, RZ, P1 ;  /* 0x000000ff04077207 */ /* 0x001fca0000800000 */
[----:B------:R-:W-:-:S05]  /*a580*/  IMAD.IADD R7, R0, 0x1, R7 ;  /* 0x0000000100077824 */ /* 0x000fca00078e0207 */
[----:B------:R-:W0:Y:S02]  /*a590*/  SHFL.UP PT, R4, R7, 0x2, RZ ;  /* 0x0440000007047989 */ /* 0x000e2400000e00ff */
        /* <DEDUP_REMOVED lines=11> */
[----:B------:R-:W0:Y:S02]  /*a650*/  SHFL.IDX PT, R4, R7, 0x1f, 0x1f ;  /* 0x03e01f0007047f89 */ /* 0x000e2400000e0000 */
[----:B0-----:R-:W-:-:S05]  /*a660*/  IMAD R4, R4, UR5, RZ ;  /* 0x0000000504047c24 */ /* 0x001fca000f8e02ff */
[----:B-1----:R-:W-:Y:S02]  /*a670*/  ISETP.GT.AND P6, PT, R4, UR6, PT ;  /* 0x0000000604007c0c */ /* 0x002fe4000bfc4270 */
[----:B------:R-:W-:-:S11]  /*a680*/  MOV R3, R4 ;  /* 0x0000000400037202 */ /* 0x000fd60000000f00 */
[----:B------:R-:W-:Y:S05]  /*a690*/  @P6 BRA `(.L_x_402) ;  /* 0x0000000000946947 */ /* 0x000fea0003800000 */
[----:B------:R-:W-:Y:S01]  /*a6a0*/  IMAD.MOV.U32 R4, RZ, RZ, R3 ;  /* 0x000000ffff047224 */ /* 0x000fe200078e0003 */
[----:B------:R-:W-:Y:S01]  /*a6b0*/  UMOV UR4, URZ ;  /* 0x0000003f00047c82 */ /* 0x000fe20008000000 */
[----:B------:R-:W-:-:S05]  /*a6c0*/  ULDC UR5, c[0x0][0xc38] ;  /* 0x00030e0000057ab9 */ /* 0x000fca0000000800 */
.L_x_406:
[----:B------:R-:W0:Y:S01]  /*a6d0*/  LDC R2, c[0x0][0xc3c] ;  /* 0x00030f00ff027b82 */ /* 0x000e220000000800 */
[----:B------:R-:W-:-:S06]  /*a6e0*/  UIADD3 UR4, UR4, 0x1f, URZ ;  /* 0x0000001f04047890 */ /* 0x000fcc000fffe03f */
[----:B0-----:R-:W-:-:S13]  /*a6f0*/  ISETP.LE.AND P6, PT, R2, UR4, PT ;  /* 0x0000000402007c0c */ /* 0x001fda000bfc3270 */
[----:B------:R-:W-:Y:S05]  /*a700*/  @P6 BRA `(.L_x_403) ;  /* 0x0000000400246947 */ /* 0x000fea0003800000 */
[----:B------:R-:W-:Y:S01]  /*a710*/  VIADD R7, R5, UR4 ;  /* 0x0000000405077c36 */ /* 0x000fe20008000000 */
[----:B------:R-:W-:Y:S01]  /*a720*/  BSSY B0, `(.L_x_404) ;  /* 0x0000007000007945 */ /* 0x000fe20003800000 */
[----:B------:R-:W-:-:S03]  /*a730*/  IMAD.MOV.U32 R0, RZ, RZ, RZ ;  /* 0x000000ffff007224 */ /* 0x000fc600078e00ff */
[----:B------:R-:W-:-:S13]  /*a740*/  ISETP.GE.OR P6, PT, R7, R2, !P0 ;  /* 0x000000020700720c */ /* 0x000fda00047c6670 */
[----:B------:R-:W-:Y:S05]  /*a750*/  @P6 BRA `(.L_x_405) ;  /* 0x00000000000c6947 */ /* 0x000fea0003800000 */
[----:B------:R-:W0:Y:S02]  /*a760*/  LDC.64 R2, c[0x0][0xc80] ;  /* 0x00032000ff027b82 */ /* 0x000e240000000a00 */
[----:B0-----:R-:W-:-:S05]  /*a770*/  IMAD.WIDE R2, R7, 0x4, R2 ;  /* 0x0000000407027825 */ /* 0x001fca00078e0202 */
[----:B------:R0:W5:Y:S02]  /*a780*/  LDG.E R0, desc[UR50][R2.64] ;  /* 0x0000003202007981 */ /* 0x000164000c1e1900 */
.L_x_405:
[----:B------:R-:W-:Y:S05]  /*a790*/  BSYNC B0 ;  /* 0x0000000000007941 */ /* 0x000fea0003800000 */
.L_x_404:
[----:B0----5:R-:W0:Y:S02]  /*a7a0*/  SHFL.UP PT, R2, R0, 0x1, RZ ;  /* 0x0420000000027989 */ /* 0x021e2400000e00ff */
        /* <DEDUP_REMOVED lines=9> */
[----:B0-----:R-:W-:-:S04]  /*a840*/  SEL R6, R6, RZ, P4 ;  /* 0x000000ff06067207 */ /* 0x001fc80002000000 */
[----:B------:R-:W-:-:S05]  /*a850*/  IADD3 R6, R7, R6, RZ ;  /* 0x0000000607067210 */ /* 0x000fca0007ffe0ff */
[----:B------:R-:W0:Y:S02]  /*a860*/  SHFL.UP PT, R8, R6, 0x10, RZ ;  /* 0x0600000006087989 */ /* 0x000e2400000e00ff */
[----:B0-----:R-:W-:-:S05]  /*a870*/  SEL R9, R8, RZ, P5 ;  /* 0x000000ff08097207 */ /* 0x001fca0002800000 */
[----:B------:R-:W-:-:S05]  /*a880*/  IMAD.IADD R9, R6, 0x1, R9 ;  /* 0x0000000106097824 */ /* 0x000fca00078e0209 */
[----:B------:R-:W0:Y:S02]  /*a890*/  SHFL.IDX PT, R3, R9, 0x1f, 0x1f ;  /* 0x03e01f0009037f89 */ /* 0x000e2400000e0000 */
[----:B0-----:R-:W-:-:S04]  /*a8a0*/  IMAD R3, R3, UR5, RZ ;  /* 0x0000000503037c24 */ /* 0x001fc8000f8e02ff */
[----:B------:R-:W-:-:S05]  /*a8b0*/  IMAD.IADD R4, R3, 0x1, R4 ;  /* 0x0000000103047824 */ /* 0x000fca00078e0204 */
[----:B------:R-:W-:-:S13]  /*a8c0*/  ISETP.GT.AND P6, PT, R4, UR6, PT ;  /* 0x0000000604007c0c */ /* 0x000fda000bfc4270 */
[----:B------:R-:W-:Y:S05]  /*a8d0*/  @!P6 BRA `(.L_x_406) ;  /* 0xfffffffc007ce947 */ /* 0x000fea000383ffff */
[----:B------:R-:W-:-:S07]  /*a8e0*/  IMAD.MOV.U32 R7, RZ, RZ, R9 ;  /* 0x000000ffff077224 */ /* 0x000fce00078e0009 */
.L_x_402:
[----:B------:R-:W-:-:S04]  /*a8f0*/  IMAD.IADD R8, R4, 0x1, -R3 ;  /* 0x0000000104087824 */ /* 0x000fc800078e0a03 */
[----:B------:R-:W-:-:S05]  /*a900*/  IMAD R2, R7, UR5, R8 ;  /* 0x0000000507027c24 */ /* 0x000fca000f8e0208 */
[----:B------:R-:W-:-:S13]  /*a910*/  ISETP.GT.AND P0, PT, R2, UR6, PT ;  /* 0x0000000602007c0c */ /* 0x000fda000bf04270 */
[----:B------:R-:W-:-:S04]  /*a920*/  VOTE.ANY R4, PT, !P0 ;  /* 0x0000000000047806 */ /* 0x000fc800040e0100 */
[----:B------:R-:W0:Y:S01]  /*a930*/  POPC R19, R4 ;  /* 0x0000000400137309 */ /* 0x000e220000000000 */
[----:B------:R-:W-:Y:S01]  /*a940*/  ISETP.NE.AND P0, PT, R4, RZ, PT ;  /* 0x000000ff0400720c */ /* 0x000fe20003f05270 */
[----:B0-----:R-:W0:Y:S02]  /*a950*/  SHFL.IDX PT, R10, R0, R19, 0x1f ;  /* 0x00001f13000a7589 */ /* 0x001e2400000e0000 */
[----:B0-----:R-:W-:-:S04]  /*a960*/  IABS R9, R10 ;  /* 0x0000000a00097213 */ /* 0x001fc80000000000 */
[----:B------:R-:W0:Y:S08]  /*a970*/  I2F.RP R6, R9 ;  /* 0x0000000900067306 */ /* 0x000e300000209400 */
[----:B0-----:R-:W0:Y:S02]  /*a980*/  MUFU.RCP R6, R6 ;  /* 0x0000000600067308 */ /* 0x001e240000001000 */
[----:B0-----:R-:W-:-:S06]  /*a990*/  VIADD R2, R6, 0xffffffe ;  /* 0x0ffffffe06027836 */ /* 0x001fcc0000000000 */
[----:B------:R0:W1:Y:S01]  /*a9a0*/  F2I.FTZ.U32.TRUNC.NTZ R3, R2 ;  /* 0x0000000200037305 */ /* 0x000062000021f000 */
[----:B------:R-:W-:Y:S05]  /*a9b0*/  @!P0 BRA `(.L_x_407) ;  /* 0x0000000000088947 */ /* 0x000fea0003800000 */
[----:B------:R-:W-:-:S06]  /*a9c0*/  VIADD R16, R19, 0xffffffff ;  /* 0xffffffff13107836 */ /* 0x000fcc0000000000 */
[----:B------:R2:W3:Y:S02]  /*a9d0*/  SHFL.IDX PT, R16, R7, R16, 0x1f ;  /* 0x00001f1007107589 */ /* 0x0004e400000e0000 */
.L_x_407:
[----:B---3--:R-:W-:Y:S01]  /*a9e0*/  IMAD R16, R16, UR5, R8 ;  /* 0x0000000510107c24 */ /* 0x008fe2000f8e0208 */
[----:B0-----:R-:W-:Y:S01]  /*a9f0*/  IABS R2, R10 ;  /* 0x0000000a00027213 */ /* 0x001fe20000000000 */
[----:B------:R-:W-:Y:S01]  /*aa00*/  VIADD R19, R19, UR4 ;  /* 0x0000000413137c36 */ /* 0x000fe20008000000 */
[----:B-1----:R-:W-:Y:S02]  /*aa10*/  IADD3 R0, RZ, -R3, RZ ;  /* 0x80000003ff007210 */ /* 0x002fe40007ffe0ff */
[----:B------:R-:W-:Y:S01]  /*aa20*/  IADD3 R11, -R16, UR6, RZ ;  /* 0x00000006100b7c10 */ /* 0x000fe2000fffe1ff */
[----:B------:R-:W-:Y:S02]  /*aa30*/  IMAD.MOV R4, RZ, RZ, -R2 ;  /* 0x000000ffff047224 */ /* 0x000fe400078e0a02 */
[----:B--2---:R-:W-:Y:S01]  /*aa40*/  IMAD R7, R0, R9, RZ ;  /* 0x0000000900077224 */ /* 0x004fe200078e02ff */
[----:B------:R-:W-:Y:S01]  /*aa50*/  IABS R0, R11 ;  /* 0x0000000b00007213 */ /* 0x000fe20000000000 */
[----:B------:R-:W-:-:S04]  /*aa60*/  IMAD.MOV.U32 R2, RZ, RZ, RZ ;  /* 0x000000ffff027224 */ /* 0x000fc800078e00ff */
[----:B------:R-:W-:-:S04]  /*aa70*/  IMAD.HI.U32 R2, R3, R7, R2 ;  /* 0x0000000703027227 */ /* 0x000fc800078e0002 */
[----:B------:R-:W-:Y:S02]  /*aa80*/  IMAD.MOV.U32 R3, RZ, RZ, R0 ;  /* 0x000000ffff037224 */ /* 0x000fe400078e0000 */
[----:B------:R-:W-:Y:S02]  /*aa90*/  IMAD.MOV.U32 R0, RZ, RZ, R4 ;  /* 0x000000ffff007224 */ /* 0x000fe400078e0004 */
[----:B------:R-:W-:-:S04]  /*aaa0*/  IMAD.HI.U32 R2, R2, R3, RZ ;  /* 0x0000000302027227 */ /* 0x000fc800078e00ff */
[----:B------:R-:W-:-:S05]  /*aab0*/  IMAD R0, R2, R0, R3 ;  /* 0x0000000002007224 */ /* 0x000fca00078e0203 */
[----:B------:R-:W-:-:S13]  /*aac0*/  ISETP.GT.U32.AND P1, PT, R9, R0, PT ;  /* 0x000000000900720c */ /* 0x000fda0003f24070 */
[----:B------:R-:W-:Y:S02]  /*aad0*/  @!P1 IMAD.IADD R0, R0, 0x1, -R9 ;  /* 0x0000000100009824 */ /* 0x000fe400078e0a09 */
[----:B------:R-:W-:Y:S01]  /*aae0*/  @!P1 VIADD R2, R2, 0x1 ;  /* 0x0000000102029836 */ /* 0x000fe20000000000 */
[----:B------:R-:W-:Y:S02]  /*aaf0*/  ISETP.NE.AND P1, PT, R10, RZ, PT ;  /* 0x000000ff0a00720c */ /* 0x000fe40003f25270 */
[----:B------:R-:W-:Y:S02]  /*ab00*/  ISETP.GE.U32.AND P0, PT, R0, R9, PT ;  /* 0x000000090000720c */ /* 0x000fe40003f06070 */
[----:B------:R-:W-:-:S04]  /*ab10*/  LOP3.LUT R0, R11, R10, RZ, 0x3c, !PT ;  /* 0x0000000a0b007212 */ /* 0x000fc800078e3cff */
[----:B------:R-:W-:-:S07]  /*ab20*/  ISETP.GE.AND P2, PT, R0, RZ, PT ;  /* 0x000000ff0000720c */ /* 0x000fce0003f46270 */
[----:B------:R-:W-:-:S06]  /*ab30*/  @P0 IADD3 R2, R2, 0x1, RZ ;  /* 0x0000000102020810 */ /* 0x000fcc0007ffe0ff */
[----:B------:R-:W-:Y:S01]  /*ab40*/  @!P2 IMAD.MOV R2, RZ, RZ, -R2 ;  /* 0x000000ffff02a224 */ /* 0x000fe200078e0a02 */
[----:B------:R-:W-:-:S05]  /*ab50*/  @!P1 LOP3.LUT R2, RZ, R10, RZ, 0x33, !PT ;  /* 0x0000000aff029212 */ /* 0x000fca00078e33ff */
[--C-:B------:R-:W-:Y:S02]  /*ab60*/  IMAD.MOV R17, RZ, RZ, -R2.reuse ;  /* 0x000000ffff117224 */ /* 0x100fe400078e0a02 */
[----:B------:R-:W-:Y:S02]  /*ab70*/  IMAD.MOV.U32 R18, RZ, RZ, R2 ;  /* 0x000000ffff127224 */ /* 0x000fe400078e0002 */
[----:B------:R-:W-:Y:S01]  /*ab80*/  IMAD R17, R10, R17, R11 ;  /* 0x000000110a117224 */ /* 0x000fe200078e020b */
[----:B------:R-:W-:Y:S06]  /*ab90*/  BRA `(.L_x_408) ;  /* 0x0000000000147947 */ /* 0x000fec0003800000 */
.L_x_403:
[----:B------:R-:W-:Y:S01]  /*aba0*/  ULDC UR4, c[0x0][0xc3c] ;  /* 0x00030f0000047ab9 */ /* 0x000fe20000000800 */
[----:B------:R-:W-:Y:S01]  /*abb0*/  IMAD.MOV.U32 R17, RZ, RZ, RZ ;  /* 0x000000ffff117224 */ /* 0x000fe200078e00ff */
[----:B------:R-:W-:Y:S01]  /*abc0*/  MOV R18, RZ ;  /* 0x000000ff00127202 */ /* 0x000fe20000000f00 */
[----:B------:R-:W-:Y:S02]  /*abd0*/  IMAD.U32 R16, RZ, RZ, UR6 ;  /* 0x00000006ff107e24 */ /* 0x000fe4000f8e00ff */
[----:B------:R-:W-:-:S07]  /*abe0*/  IMAD.U32 R19, RZ, RZ, UR4 ;  /* 0x00000004ff137e24 */ /* 0x000fce000f8e00ff */
.L_x_408:
[----:B------:R-:W-:-:S13]  /*abf0*/  ISETP.NE.AND P0, PT, R5, RZ, PT ;  /* 0x000000ff0500720c */ /* 0x000fda0003f05270 */
[----:B------:R-:W0:Y:S01]  /*ac00*/  @!P0 S2R R3, SR_CgaCtaId ;  /* 0x0000000000038919 */ /* 0x000e220000008800 */
[----:B------:R-:W-:-:S04]  /*ac10*/  @!P0 MOV R0, 0x400 ;  /* 0x0000040000008802 */ /* 0x000fc80000000f00 */
[----:B0-----:R-:W-:-:S05]  /*ac20*/  @!P0 LEA R0, R3, R0, 0x18 ;  /* 0x0000000003008211 */ /* 0x001fca00078ec0ff */
[----:B------:R1:W-:Y:S01]  /*ac30*/  @!P0 STS.128 [R0+0x28cd0], R16 ;  /* 0x028cd01000008388 */ /* 0x0003e20000000c00 */
[----:B------:R-:W-:Y:S06]  /*ac40*/  BAR.ARV 0x5, 0x180 ;  /* 0x0146000000007b1d */ /* 0x000fec0000002000 */
.L_x_401:
[----:B------:R2:W-:Y:S01]  /*ac50*/  STL [R1+0x24], RZ ;  /* 0x000024ff01007387 */ /* 0x0005e20000100800 */
[----:B------:R-:W-:Y:S01]  /*ac60*/  ULDC UR4, c[0x0][0xc3c] ;  /* 0x00030f0000047ab9 */ /* 0x000fe20000000800 */
[----:B------:R-:W-:Y:S01]  /*ac70*/  IMAD.MOV.U32 R25, RZ, RZ, 0x1 ;  /* 0x00000001ff197424 */ /* 0x000fe200078e00ff */
[----:B0-----:R-:W-:Y:S01]  /*ac80*/  ISETP.GE.AND P0, PT, R19, UR4, PT ;  /* 0x0000000413007c0c */ /* 0x001fe2000bf06270 */
[----:B------:R-:W-:-:S12]  /*ac90*/  IMAD.MOV.U32 R24, RZ, RZ, RZ ;  /* 0x000000ffff187224 */ /* 0x000fd800078e00ff */
[----:B--2---:R-:W-:Y:S05]  /*aca0*/  @P0 BRA `(.L_x_409) ;  /* 0x0000004400b40947 */ /* 0x004fea0003800000 */
[----:B------:R-:W0:Y:S01]  /*acb0*/  S2R R4, SR_TID.X ;  /* 0x0000000000047919 */ /* 0x000e220000002100 */
[----:B------:R-:W2:Y:S01]  /*acc0*/  S2UR UR5, SR_CgaCtaId ;  /* 0x00000000000579c3 */ /* 0x000ea20000008800 */
[----:B------:R-:W-:Y:S01]  /*acd0*/  UMOV UR4, 0x400 ;  /* 0x0000040000047882 */ /* 0x000fe20000000000 */
[----:B------:R-:W-:Y:S01]  /*ace0*/  BSSY B8, `(.L_x_409) ;  /* 0x0000469000087945 */ /* 0x000fe20003800000 */
[----:B------:R3:W-:Y:S01]  /*acf0*/  STL [R1+0x24], RZ ;  /* 0x000024ff01007387 */ /* 0x0007e20000100800 */
[----:B------:R-:W-:Y:S01]  /*ad00*/  IMAD.MOV.U32 R25, RZ, RZ, 0x1 ;  /* 0x00000001ff197424 */ /* 0x000fe200078e00ff */
[----:B------:R-:W-:Y:S01]  /*ad10*/  MOV R24, RZ ;  /* 0x000000ff00187202 */ /* 0x000fe20000000f00 */
[----:B------:R-:W-:Y:S01]  /*ad20*/  ULOP3.LUT UR36, UR39, 0x2, URZ, 0xfc, !UPT ;  /* 0x0000000227247892 */ /* 0x000fe2000f8efc3f */
[----:B------:R-:W-:Y:S01]  /*ad30*/  ULDC UR37, c[0x0][0xc] ;  /* 0x0000030000257ab9 */ /* 0x000fe20000000800 */
[----:B--2---:R-:W-:-:S06]  /*ad40*/  ULEA UR4, UR5, UR4, 0x18 ;  /* 0x0000000405047291 */ /* 0x004fcc000f8ec03f */
[----:B------:R-:W-:Y:S01]  /*ad50*/  IMAD.U32 R23, RZ, RZ, UR4 ;  /* 0x00000004ff177e24 */ /* 0x000fe2000f8e00ff */
[C---:B0-----:R-:W-:Y:S01]  /*ad60*/  LOP3.LUT R3, R4.reuse, 0x7f, RZ, 0xc0, !PT ;  /* 0x0000007f04037812 */ /* 0x041fe200078ec0ff */
[----:B-1----:R-:W-:-:S03]  /*ad70*/  IMAD.SHL.U32 R0, R4, 0x8, RZ ;  /* 0x0000000804007824 */ /* 0x002fc600078e00ff */
[----:B------:R-:W-:Y:S02]  /*ad80*/  SHF.R.U32.HI R37, RZ, 0x3, R3 ;  /* 0x00000003ff257819 */ /* 0x000fe40000011603 */
[C---:B------:R-:W-:Y:S02]  /*ad90*/  LOP3.LUT R2, R0.reuse, 0x1f8, RZ, 0xc0, !PT ;  /* 0x000001f800027812 */ /* 0x040fe400078ec0ff */
[----:B------:R-:W-:Y:S02]  /*ada0*/  LOP3.LUT R3, R0, 0x38, RZ, 0xc0, !PT ;  /* 0x0000003800037812 */ /* 0x000fe400078ec0ff */
[----:B------:R-:W-:Y:S01]  /*adb0*/  LOP3.LUT R33, R2, 0x38, R4, 0x78, !PT ;  /* 0x0000003802217812 */ /* 0x000fe200078e7804 */
[----:B------:R-:W-:Y:S01]  /*adc0*/  IMAD.SHL.U32 R2, R4, 0x10, RZ ;  /* 0x0000001004027824 */ /* 0x000fe200078e00ff */
[----:B------:R-:W-:Y:S02]  /*add0*/  LOP3.LUT R4, R3, 0x80, RZ, 0xfc, !PT ;  /* 0x0000008003047812 */ /* 0x000fe400078efcff */
[----:B------:R-:W-:-:S02]  /*ade0*/  LOP3.LUT R33, R33, 0x200, R0, 0xf8, !PT ;  /* 0x0000020021217812 */ /* 0x000fc400078ef800 */
[----:B------:R-:W-:Y:S02]  /*adf0*/  LOP3.LUT R0, R37, 0x70, R2, 0xf8, !PT ;  /* 0x0000007025007812 */ /* 0x000fe400078ef802 */
[C---:B------:R-:W-:Y:S02]  /*ae00*/  LOP3.LUT R0, R3.reuse, 0xc0, RZ, 0xfc, !PT ;  /* 0x000000c003007812 */ /* 0x040fe400078efcff */
[----:B------:R-:W-:Y:S01]  /*ae10*/  LOP3.LUT R0, R3, 0x140, RZ, 0xfc, !PT ;  /* 0x0000014003007812 */ /* 0x000fe200078efcff */
[----:B------:R-:W-:Y:S01]  /*ae20*/  IMAD R0, R33, 0x2, R23 ;  /* 0x0000000221007824 */ /* 0x000fe200078e0217 */
[C---:B------:R-:W-:Y:S02]  /*ae30*/  LOP3.LUT R2, R3.reuse, 0x40, RZ, 0xfc, !PT ;  /* 0x0000004003027812 */ /* 0x040fe400078efcff */
[C---:B------:R-:W-:Y:S02]  /*ae40*/  LOP3.LUT R2, R3.reuse, 0x100, RZ, 0xfc, !PT ;  /* 0x0000010003027812 */ /* 0x040fe400078efcff */
[----:B------:R3:W-:Y:S01]  /*ae50*/  STL [R1+0x2c], R0 ;  /* 0x00002c0001007387 */ /* 0x0007e20000100800 */
[----:B------:R-:W-:-:S02]  /*ae60*/  LOP3.LUT R4, R3, 0x180, RZ, 0xfc, !PT ;  /* 0x0000018003047812 */ /* 0x000fc400078efcff */
[----:B------:R-:W-:-:S07]  /*ae70*/  LOP3.LUT R2, R3, 0x1c0, RZ, 0xfc, !PT ;  /* 0x000001c003027812 */ /* 0x000fce00078efcff */
.L_x_470:
[----:B------:R-:W0:Y:S02]  /*ae80*/  LDC.64 R30, c[0x0][0xc88] ;  /* 0x00032200ff1e7b82 */ /* 0x000e240000000a00 */
[----:B0-----:R-:W-:-:S06]  /*ae90*/  IMAD.WIDE R30, R19, 0x4, R30 ;  /* 0x00000004131e7825 */ /* 0x001fcc00078e021e */
[----:B---3--:R0:W3:Y:S01]  /*aea0*/  LDG.E R30, desc[UR50][R30.64] ;  /* 0x000000321e1e7981 */ /* 0x0080e2000c1e1900 */
[----:B------:R-:W-:Y:S05]  /*aeb0*/  YIELD ;  /* 0x0000000000007946 */ /* 0x000fea0003800000 */
[----:B------:R-:W-:Y:S01]  /*aec0*/  ULDC.64 UR4, c[0x0][0xa28] ;  /* 0x00028a0000047ab9 */ /* 0x000fe20000000a00 */
[----:B------:R-:W-:Y:S01]  /*aed0*/  ULDC.64 UR6, c[0x0][0xa18] ;  /* 0x0002860000067ab9 */ /* 0x000fe20000000a00 */
[----:B------:R-:W-:Y:S01]  /*aee0*/  ISETP.NE.U32.AND P0, PT, RZ, UR4, PT ;  /* 0x00000004ff007c0c */ /* 0x000fe2000bf05070 */
[----:B0-----:R-:W-:-:S03]  /*aef0*/  IMAD.MOV.U32 R31, RZ, RZ, RZ ;  /* 0x000000ffff1f7224 */ /* 0x001fc600078e00ff */
[----:B------:R-:W-:Y:S02]  /*af00*/  ISETP.NE.AND.EX P0, PT, RZ, UR5, PT, P0 ;  /* 0x00000005ff007c0c */ /* 0x000fe4000bf05300 */
[----:B---3--:R-:W-:-:S11]  /*af10*/  SHF.R.S32.HI R0, RZ, 0x1f, R30 ;  /* 0x0000001fff007819 */ /* 0x008fd6000001141e */
[C---:B------:R-:W-:Y:S01]  /*af20*/  @P0 LEA R2, P1, R30.reuse, UR4, 0x2 ;  /* 0x000000041e020c11 */ /* 0x040fe2000f8210ff */
[C---:B------:R-:W-:Y:S01]  /*af30*/  IMAD.SHL.U32 R26, R30.reuse, 0x4, RZ ;  /* 0x000000041e1a7824 */ /* 0x040fe200078e00ff */
[C-C-:B------:R-:W-:Y:S01]  /*af40*/  SHF.L.U64.HI R27, R30.reuse, 0x2, R0.reuse ;  /* 0x000000021e1b7819 */ /* 0x140fe20000010200 */
[----:B------:R0:W-:Y:S01]  /*af50*/  STL [R1+0x8], R0 ;  /* 0x0000080001007387 */ /* 0x0001e20000100800 */
[----:B------:R-:W-:Y:S01]  /*af60*/  @P0 LEA.HI.X R3, R30, UR5, R0, 0x2, P1 ;  /* 0x000000051e030c11 */ /* 0x000fe200088f1400 */
[----:B------:R-:W-:-:S04]  /*af70*/  ULDC.64 UR4, c[0x0][0xa00] ;  /* 0x0002800000047ab9 */ /* 0x000fc80000000a00 */
[----:B-1----:R1:W5:Y:S01]  /*af80*/  @P0 LDG.E R31, desc[UR50][R2.64] ;  /* 0x00000032021f0981 */ /* 0x002362000c1e1900 */
[----:B------:R-:W-:Y:S02]  /*af90*/  ISETP.NE.U32.AND P0, PT, RZ, UR4, PT ;  /* 0x00000004ff007c0c */ /* 0x000fe4000bf05070 */
[----:B------:R-:W-:Y:S01]  /*afa0*/  LOP3.LUT R22, R22, 0xfffffeff, RZ, 0xc0, !PT ;  /* 0xfffffeff16167812 */ /* 0x000fe200078ec0ff */
[----:B0-----:R-:W-:Y:S01]  /*afb0*/  IMAD.MOV.U32 R0, RZ, RZ, RZ ;  /* 0x000000ffff007224 */ /* 0x001fe200078e00ff */
[----:B------:R-:W-:Y:S02]  /*afc0*/  ISETP.NE.AND.EX P2, PT, RZ, UR5, PT, P0 ;  /* 0x00000005ff007c0c */ /* 0x000fe4000bf45300 */
[----:B------:R-:W-:Y:S02]  /*afd0*/  ISETP.NE.U32.AND P0, PT, RZ, UR6, PT ;  /* 0x00000006ff007c0c */ /* 0x000fe4000bf05070 */
[----:B-1----:R-:W-:Y:S02]  /*afe0*/  IADD3 R2, P1, R26, UR4, RZ ;  /* 0x000000041a027c10 */ /* 0x002fe4000ff3e0ff */
[----:B------:R-:W-:-:S02]  /*aff0*/  ISETP.NE.AND.EX P0, PT, RZ, UR7, PT, P0 ;  /* 0x00000007ff007c0c */ /* 0x000fc4000bf05300 */
[----:B------:R-:W-:Y:S01]  /*b000*/  IADD3.X R3, R27, UR5, RZ, P1, !PT ;  /* 0x000000051b037c10 */ /* 0x000fe20008ffe4ff */
[----:B------:R-:W-:-:S04]  /*b010*/  ULDC.64 UR4, c[0x0][0x418] ;  /* 0x0001060000047ab9 */ /* 0x000fc80000000a00 */
[----:B------:R-:W-:Y:S01]  /*b020*/  @P2 LOP3.LUT R22, R22, 0x100, RZ, 0xfc, !PT ;  /* 0x0000010016162812 */ /* 0x000fe200078efcff */
[----:B--2---:R-:W2:Y:S05]  /*b030*/  @P2 LDG.E R0, desc[UR50][R2.64] ;  /* 0x0000003202002981 */ /* 0x004eaa000c1e1900 */
[----:B------:R-:W-:-:S04]  /*b040*/  @P0 IADD3 R4, P1, R26, UR6, RZ ;  /* 0x000000061a040c10 */ /* 0x000fc8000ff3e0ff */
[----:B------:R-:W-:Y:S01]  /*b050*/  @P0 IADD3.X R5, R27, UR7, RZ, P1, !PT ;  /* 0x000000071b050c10 */ /* 0x000fe20008ffe4ff */
[----:B--2---:R0:W-:Y:S04]  /*b060*/  STL [R1], R0 ;  /* 0x0000000001007387 */ /* 0x0041e80000100800 */
[----:B0-----:R-:W2:Y:S01]  /*b070*/  @P0 LDG.E R0, desc[UR50][R4.64] ;  /* 0x0000003204000981 */ /* 0x001ea2000c1e1900 */
[----:B------:R-:W-:-:S03]  /*b080*/  UISETP.NE.U32.AND UP0, UPT, UR4, URZ, UPT ;  /* 0x0000003f0400728c */ /* 0x000fc6000bf05070 */
[----:B------:R-:W-:Y:S01]  /*b090*/  ULDC UR4, c[0x0][0x424] ;  /* 0x0001090000047ab9 */ /* 0x000fe20000000800 */
[----:B------:R-:W-:-:S03]  /*b0a0*/  UISETP.NE.AND.EX UP0, UPT, UR5, URZ, UPT, UP0 ;  /* 0x0000003f0500728c */ /* 0x000fc6000bf05300 */
[----:B------:R-:W-:Y:S01]  /*b0b0*/  ULDC UR5, c[0x0][0x2f0] ;  /* 0x0000bc0000057ab9 */ /* 0x000fe20000000800 */
[----:B------:R-:W-:-:S04]  /*b0c0*/  USEL UR4, UR4, 0x1, UP0 ;  /* 0x0000000104047887 */ /* 0x000fc80008000000 */
[----:B------:R-:W-:-:S06]  /*b0d0*/  UIMAD UR4, UR4, UR5, URZ ;  /* 0x00000005040472a4 */ /* 0x000fcc000f8e023f */
[----:B------:R-:W-:Y:S01]  /*b0e0*/  IMAD.U32 R36, RZ, RZ, UR4 ;  /* 0x00000004ff247e24 */ /* 0x000fe2000f8e00ff */
[----:B--2---:R0:W-:Y:S01]  /*b0f0*/  @P0 STL [R1+0xc], R0 ;  /* 0x00000c0001000387 */ /* 0x0041e20000100800 */
[----:B----4-:R-:W-:Y:S05]  /*b100*/  @P0 BRA `(.L_x_410) ;  /* 0x0000000000200947 */ /* 0x010fea0003800000 */
[----:B------:R-:W-:Y:S02]  /*b110*/  ULDC UR4, c[0x0][0x288] ;  /* 0x0000a20000047ab9 */ /* 0x000fe40000000800 */
[----:B0-----:R-:W-:-:S05]  /*b120*/  MOV R0, UR4 ;  /* 0x0000000400007c02 */ /* 0x001fca0008000f00 */
[----:B------:R1:W-:Y:S01]  /*b130*/  STL [R1+0xc], R0 ;  /* 0x00000c0001007387 */ /* 0x0003e20000100800 */
[----:B------:R-:W-:Y:S05]  /*b140*/  @!P2 BRA `(.L_x_410) ;  /* 0x000000000010a947 */ /* 0x000fea0003800000 */
[----:B------:R-:W2:Y:S04]  /*b150*/  LDG.E R5, desc[UR50][R2.64] ;  /* 0x0000003202057981 */ /* 0x000ea8000c1e1900 */
[----:B-1----:R-:W2:Y:S02]  /*b160*/  LDG.E R0, desc[UR50][R2.64+0x4] ;  /* 0x0000043202007981 */ /* 0x002ea4000c1e1900 */
[----:B--2---:R-:W-:-:S05]  /*b170*/  IMAD.IADD R0, R0, 0x1, -R5 ;  /* 0x0000000100007824 */ /* 0x004fca00078e0a05 */
[----:B------:R2:W-:Y:S02]  /*b180*/  STL [R1+0xc], R0 ;  /* 0x00000c0001007387 */ /* 0x0005e40000100800 */
.L_x_410:
[----:B------:R-:W-:Y:S01]  /*b190*/  ULDC.64 UR4, c[0x0][0xa20] ;  /* 0x0002880000047ab9 */ /* 0x000fe20000000a00 */
[----:B------:R-:W-:Y:S01]  /*b1a0*/  IMAD.MOV.U32 R28, RZ, RZ, R30 ;  /* 0x000000ffff1c7224 */ /* 0x000fe200078e001e */
[----:B------:R-:W-:-:S04]  /*b1b0*/  ISETP.NE.U32.AND P0, PT, RZ, UR4, PT ;  /* 0x00000004ff007c0c */ /* 0x000fc8000bf05070 */
[----:B------:R-:W-:-:S13]  /*b1c0*/  ISETP.NE.AND.EX P0, PT, RZ, UR5, PT, P0 ;  /* 0x00000005ff007c0c */ /* 0x000fda000bf05300 */
[----:B------:R-:W-:Y:S05]  /*b1d0*/  @!P0 BRA `(.L_x_411) ;  /* 0x0000000000108947 */ /* 0x000fea0003800000 */
[----:B------:R-:W-:-:S04]  /*b1e0*/  IADD3 R2, P0, R26, UR4, RZ ;  /* 0x000000041a027c10 */ /* 0x000fc8000ff1e0ff */
[----:B------:R-:W-:-:S05]  /*b1f0*/  IADD3.X R3, R27, UR5, RZ, P0, !PT ;  /* 0x000000051b037c10 */ /* 0x000fca00087fe4ff */
[----:B------:R3:W5:Y:S01]  /*b200*/  LDG.E R36, desc[UR50][R2.64] ;  /* 0x0000003202247981 */ /* 0x000762000c1e1900 */
[----:B------:R-:W-:Y:S05]  /*b210*/  BRA `(.L_x_412) ;  /* 0x0000000000247947 */ /* 0x000fea0003800000 */
.L_x_411:
[----:B------:R-:W-:Y:S02]  /*b220*/  ULDC.64 UR4, c[0x0][0xa08] ;  /* 0x0002820000047ab9 */ /* 0x000fe40000000a00 */
[----:B------:R-:W-:-:S04]  /*b230*/  ISETP.NE.U32.AND P0, PT, RZ, UR4, PT ;  /* 0x00000004ff007c0c */ /* 0x000fc8000bf05070 */
[----:B------:R-:W-:-:S13]  /*b240*/  ISETP.NE.AND.EX P0, PT, RZ, UR5, PT, P0 ;  /* 0x00000005ff007c0c */ /* 0x000fda000bf05300 */
[----:B------:R-:W-:Y:S05]  /*b250*/  @!P0 BRA `(.L_x_412) ;  /* 0x0000000000148947 */ /* 0x000fea0003800000 */
[----:B------:R-:W3:Y:S02]  /*b260*/  LDC.64 R2, c[0x0][0xa08] ;  /* 0x00028200ff027b82 */ /* 0x000ee40000000a00 */
[----:B---3--:R-:W-:-:S05]  /*b270*/  IMAD.WIDE R2, R28, 0x4, R2 ;  /* 0x000000041c027825 */ /* 0x008fca00078e0202 */
[----:B------:R-:W3:Y:S04]  /*b280*/  LDG.E R36, desc[UR50][R2.64] ;  /* 0x0000003202247981 */ /* 0x000ee8000c1e1900 */
[----:B------:R-:W3:Y:S02]  /*b290*/  LDG.E R5, desc[UR50][R2.64+0x4] ;  /* 0x0000043202057981 */ /* 0x000ee4000c1e1900 */
[----:B---3--:R-:W-:-:S07]  /*b2a0*/  IMAD.IADD R36, R5, 0x1, -R36 ;  /* 0x0000000105247824 */ /* 0x008fce00078e0a24 */
.L_x_412:
[----:B-----5:R-:W-:Y:S01]  /*b2b0*/  IMAD.IADD R36, R36, 0x1, -R31 ;  /* 0x0000000124247824 */ /* 0x020fe200078e0a1f */
[----:B------:R-:W-:Y:S03]  /*b2c0*/  BSSY B7, `(.L_x_413) ;  /* 0x000036c000077945 */ /* 0x000fe60003800000 */
[C---:B012---:R-:W-:Y:S01]  /*b2d0*/  VIADD R0, R36.reuse, 0x3f ;  /* 0x0000003f24007836 */ /* 0x047fe20000000000 */
[----:B------:R-:W-:-:S04]  /*b2e0*/  ISETP.GT.AND P0, PT, R36, RZ, PT ;  /* 0x000000ff2400720c */ /* 0x000fc80003f04270 */
[----:B---3--:R-:W-:-:S04]  /*b2f0*/  SHF.R.S32.HI R3, RZ, 0x1f, R0 ;  /* 0x0000001fff037819 */ /* 0x008fc80000011400 */
[----:B------:R-:W-:-:S04]  /*b300*/  LEA.HI R3, R3, R0, RZ, 0x6 ;  /* 0x0000000003037211 */ /* 0x000fc800078f30ff */
[----:B------:R-:W-:-:S05]  /*b310*/  SHF.R.S32.HI R34, RZ, 0x6, R3 ;  /* 0x00000006ff227819 */ /* 0x000fca0000011403 */
[----:B------:R0:W-:Y:S01]  /*b320*/  STL [R1+0x30], R34 ;  /* 0x0000302201007387 */ /* 0x0001e20000100800 */
[----:B------:R-:W-:Y:S05]  /*b330*/  @P0 BRA `(.L_x_414) ;  /* 0x0000000000440947 */ /* 0x000fea0003800000 */
[----:B------:R-:W1:Y:S02]  /*b340*/  S2R R2, SR_TID.X ;  /* 0x0000000000027919 */ /* 0x000e640000002100 */
[----:B-1----:R-:W-:-:S04]  /*b350*/  LOP3.LUT R2, R2, 0x7f, RZ, 0xc0, !PT ;  /* 0x0000007f02027812 */ /* 0x002fc800078ec0ff */
[----:B------:R-:W-:-:S13]  /*b360*/  ISETP.NE.AND P0, PT, R2, RZ, PT ;  /* 0x000000ff0200720c */ /* 0x000fda0003f05270 */
[----:B------:R-:W-:Y:S05]  /*b370*/  @P0 BRA `(.L_x_415) ;  /* 0x0000003400800947 */ /* 0x000fea0003800000 */
[----:B------:R-:W1:Y:S01]  /*b380*/  S2R R5, SR_LANEID ;  /* 0x0000000000057919 */ /* 0x000e620000000000 */
[----:B------:R-:W-:Y:S01]  /*b390*/  VOTEU.ANY UR4, UPT, PT ;  /* 0x0000000000047886 */ /* 0x000fe200038e0100 */
[----:B------:R-:W2:Y:S01]  /*b3a0*/  LDC.64 R2, c[0x0][0xc60] ;  /* 0x00031800ff027b82 */ /* 0x000ea20000000a00 */
[----:B------:R-:W1:Y:S02]  /*b3b0*/  FLO.U32 R0, UR4 ;  /* 0x0000000400007d00 */ /* 0x000e6400080e0000 */
[----:B-1----:R-:W-:-:S06]  /*b3c0*/  ISETP.EQ.U32.AND P0, PT, R0, R5, PT ;  /* 0x000000050000720c */ /* 0x002fcc0003f02070 */
[----:B------:R-:W2:Y:S07]  /*b3d0*/  POPC R5, UR4 ;  /* 0x0000000400057d09 */ /* 0x000eae0008000000 */
[----:B--2---:R-:W2:Y:S01]  /*b3e0*/  @P0 ATOMG.E.ADD.STRONG.GPU PT, R3, desc[UR50][R2.64], R5 ;  /* 0x00000005020309a8 */ /* 0x004ea200081ee1f2 */
[----:B------:R-:W1:Y:S02]  /*b3f0*/  S2R R4, SR_LTMASK ;  /* 0x0000000000047919 */ /* 0x000e640000003900 */
[----:B-1----:R-:W-:-:S04]  /*b400*/  LOP3.LUT R4, R4, UR4, RZ, 0xc0, !PT ;  /* 0x0000000404047c12 */ /* 0x002fc8000f8ec0ff */
[----:B------:R-:W1:Y:S01]  /*b410*/  POPC R7, R4 ;  /* 0x0000000400077309 */ /* 0x000e620000000000 */
[----:B--2---:R-:W1:Y:S02]  /*b420*/  SHFL.IDX PT, R0, R3, R0, 0x1f ;  /* 0x00001f0003007589 */ /* 0x004e6400000e0000 */
[----:B-1----:R-:W-:Y:S01]  /*b430*/  IADD3 R16, R0, UR37, R7 ;  /* 0x0000002500107c10 */ /* 0x002fe2000fffe007 */
[----:B------:R-:W-:Y:S06]  /*b440*/  BRA `(.L_x_415) ;  /* 0x00000034004c7947 */ /* 0x000fec0003800000 */
.L_x_414:
[----:B------:R-:W-:Y:S01]  /*b450*/  VIADD R0, R23, 0x22400 ;  /* 0x0002240017007836 */ /* 0x000fe20000000000 */
[----:B------:R-:W-:Y:S04]  /*b460*/  BSSY B6, `(.L_x_416) ;  /* 0x0000013000067945 */ /* 0x000fe80003800000 */
[----:B------:R-:W-:-:S13]  /*b470*/  LOP3.LUT P0, RZ, R0, 0x3ff, RZ, 0xc0, !PT ;  /* 0x000003ff00ff7812 */ /* 0x000fda000780c0ff */
[----:B------:R-:W-:Y:S05]  /*b480*/  @!P0 BRA `(.L_x_417) ;  /* 0x0000000000408947 */ /* 0x000fea0003800000 */
[----:B------:R-:W-:Y:S01]  /*b490*/  MOV R2, 0x0 ;  /* 0x0000000000027802 */ /* 0x000fe20000000f00 */
[----:B------:R-:W-:Y:S01]  /*b4a0*/  ULDC.64 UR6, c[0x4][0x90] ;  /* 0x0100240000067ab9 */ /* 0x000fe20000000a00 */
[----:B------:R-:W-:Y:S01]  /*b4b0*/  ULDC.64 UR8, c[0x4][0x98] ;  /* 0x0100260000087ab9 */ /* 0x000fe20000000a00 */
[----:B------:R-:W-:Y:S01]  /*b4c0*/  ULDC.64 UR4, c[0x4][0x8] ;  /* 0x0100020000047ab9 */ /* 0x000fe20000000a00 */
[----:B------:R-:W-:Y:S01]  /*b4d0*/  MOV R4, UR6 ;  /* 0x0000000600047c02 */ /* 0x000fe20008000f00 */
[----:B------:R-:W-:Y:S01]  /*b4e0*/  IMAD.U32 R5, RZ, RZ, UR7 ;  /* 0x00000007ff057e24 */ /* 0x000fe2000f8e00ff */
[----:B------:R-:W1:Y:S01]  /*b4f0*/  LDC.64 R2, c[0x4][R2] ;  /* 0x0100000002027b82 */ /* 0x000e620000000a00 */
        /* <DEDUP_REMOVED lines=9> */
.L_x_417:
[----:B------:R-:W-:Y:S05]  /*b590*/  BSYNC B6 ;  /* 0x0000000000067941 */ /* 0x000fea0003800000 */
.L_x_416:
        /* <DEDUP_REMOVED lines=8> */
[----:B------:R1:W2:Y:S01]  /*b620*/  LDC.64 R2, c[0x4][R29] ;  /* 0x010000001d027b82 */ /* 0x0002a20000000a00 */
        /* <DEDUP_REMOVED lines=8> */
[----:B-1----:R-:W-:-:S07]  /*b6b0*/  IMAD.MOV.U32 R13, RZ, RZ, RZ ;  /* 0x000000ffff0d7224 */ /* 0x002fce00078e00ff */
[----:B------:R-:W-:-:S07]  /*b6c0*/  LEPC R20, `(.L_x_420) ;  /* 0x000000001014794e */ /* 0x000fce0000000000 */
[----:B0-2---:R-:W-:Y:S05]  /*b6d0*/  CALL.ABS.NOINC R2 ;  /* 0x0000000002007343 */ /* 0x005fea0003c00000 */
.L_x_420:
        /* <DEDUP_REMOVED lines=15> */
.L_x_419:
[----:B------:R-:W-:Y:S05]  /*b7d0*/  BSYNC B6 ;  /* 0x0000000000067941 */ /* 0x000fea0003800000 */
.L_x_418:
[----:B------:R-:W1:Y:S01]  /*b7e0*/  S2R R21, SR_TID.X ;  /* 0x0000000000157919 */ /* 0x000e620000002100 */
[----:B------:R-:W-:Y:S01]  /*b7f0*/  ULDC.64 UR4, c[0x0][0x9f8] ;  /* 0x00027e0000047ab9 */ /* 0x000fe20000000a00 */
[----:B------:R-:W2:Y:S01]  /*b800*/  LDC R20, c[0x0][0x430] ;  /* 0x00010c00ff147b82 */ /* 0x000ea20000000800 */
[----:B------:R-:W-:Y:S01]  /*b810*/  ISETP.NE.U32.AND P0, PT, RZ, UR4, PT ;  /* 0x00000004ff007c0c */ /* 0x000fe2000bf05070 */
[----:B------:R-:W3:Y:S03]  /*b820*/  S2R R2, SR_TID.X ;  /* 0x0000000000027919 */ /* 0x000ee60000002100 */
[----:B------:R-:W-:-:S13]  /*b830*/  ISETP.NE.AND.EX P0, PT, RZ, UR5, PT, P0 ;  /* 0x00000005ff007c0c */ /* 0x000fda000bf05300 */
[----:B------:R-:W-:Y:S01]  /*b840*/  @P0 IADD3 R26, P1, R26, UR4, RZ ;  /* 0x000000041a1a0c10 */ /* 0x000fe2000ff3e0ff */
[----:B------:R-:W-:-:S03]  /*b850*/  ULDC UR4, c[0x0][0x320] ;  /* 0x0000c80000047ab9 */ /* 0x000fc60000000800 */
[----:B------:R-:W-:-:S05]  /*b860*/  @P0 IADD3.X R27, R27, UR5, RZ, P1, !PT ;  /* 0x000000051b1b0c10 */ /* 0x000fca0008ffe4ff */
[----:B------:R4:W5:Y:S01]  /*b870*/  @P0 LDG.E R28, desc[UR50][R26.64] ;  /* 0x000000321a1c0981 */ /* 0x000962000c1e1900 */
[----:B------:R-:W-:Y:S01]  /*b880*/  LOP3.LUT R22, R22, 0xffffffbf, RZ, 0xc0, !PT ;  /* 0xffffffbf16167812 */ /* 0x000fe200078ec0ff */
[----:B------:R-:W-:Y:S01]  /*b890*/  UMOV UR5, 0xffffffff ;  /* 0xffffffff00057882 */ /* 0x000fe20000000000 */
[----:B-1----:R-:W-:-:S04]  /*b8a0*/  SHF.L.U32 R29, R21, 0x3, RZ ;  /* 0x00000003151d7819 */ /* 0x002fc800000006ff */
[----:B------:R-:W-:Y:S01]  /*b8b0*/  LOP3.LUT R29, R29, 0x38, RZ, 0xc0, !PT ;  /* 0x000000381d1d7812 */ /* 0x000fe200078ec0ff */
[C---:B---3--:R-:W-:Y:S02]  /*b8c0*/  IMAD.SHL.U32 R21, R2.reuse, 0x8, RZ ;  /* 0x0000000802157824 */ /* 0x048fe400078e00ff */
[----:B------:R-:W-:Y:S01]  /*b8d0*/  IMAD.SHL.U32 R9, R2, 0x10, RZ ;  /* 0x0000001002097824 */ /* 0x000fe200078e00ff */
[C---:B------:R-:W-:Y:S02]  /*b8e0*/  LOP3.LUT R35, R29.reuse, 0x40, RZ, 0xfc, !PT ;  /* 0x000000401d237812 */ /* 0x040fe400078efcff */
[----:B------:R-:W-:Y:S02]  /*b8f0*/  LOP3.LUT R32, R29, 0x180, RZ, 0xfc, !PT ;  /* 0x000001801d207812 */ /* 0x000fe400078efcff */
[----:B------:R-:W1:Y:S01]  /*b900*/  S2R R29, SR_TID.X ;  /* 0x00000000001d7919 */ /* 0x000e620000002100 */
[----:B------:R-:W-:Y:S02]  /*b910*/  ISETP.GE.AND P0, PT, R35, UR4, PT ;  /* 0x0000000423007c0c */ /* 0x000fe4000bf06270 */
[----:B------:R-:W-:-:S02]  /*b920*/  ISETP.GE.AND P1, PT, R32, UR4, PT ;  /* 0x0000000420007c0c */ /* 0x000fc4000bf26270 */
[----:B------:R-:W-:Y:S02]  /*b930*/  LOP3.LUT R21, R21, 0x38, RZ, 0xc0, !PT ;  /* 0x0000003815157812 */ /* 0x000fe400078ec0ff */
[----:B------:R-:W-:Y:S02]  /*b940*/  LOP3.LUT R9, R37, 0x70, R9, 0xf8, !PT ;  /* 0x0000007025097812 */ /* 0x000fe400078ef809 */
[C---:B------:R-:W-:Y:S02]  /*b950*/  ISETP.GE.AND P2, PT, R21.reuse, UR4, PT ;  /* 0x0000000415007c0c */ /* 0x040fe4000bf46270 */
[----:B------:R-:W-:Y:S02]  /*b960*/  LOP3.LUT R21, R21, 0x140, RZ, 0xfc, !PT ;  /* 0x0000014015157812 */ /* 0x000fe400078efcff */
[----:B------:R-:W-:Y:S02]  /*b970*/  SEL R0, RZ, 0x40, P1 ;  /* 0x00000040ff007807 */ /* 0x000fe40000800000 */
[----:B------:R-:W-:-:S04]  /*b980*/  @P0 LOP3.LUT R22, R22, 0x40, RZ, 0xfc, !PT ;  /* 0x0000004016160812 */ /* 0x000fc800078efcff */
[----:B------:R-:W-:-:S04]  /*b990*/  LOP3.LUT R22, R22, 0xffffff7f, RZ, 0xc0, !PT ;  /* 0xffffff7f16167812 */ /* 0x000fc800078ec0ff */
[----:B------:R-:W-:Y:S02]  /*b9a0*/  @P2 LOP3.LUT R22, R22, 0x80, RZ, 0xfc, !PT ;  /* 0x0000008016162812 */ /* 0x000fe400078efcff */
[----:B------:R-:W-:Y:S02]  /*b9b0*/  ISETP.GE.AND P2, PT, R21, UR4, PT ;  /* 0x0000000415007c0c */ /* 0x000fe4000bf46270 */
[----:B------:R-:W-:Y:S01]  /*b9c0*/  LOP3.LUT R22, R22, 0xffffffdf, RZ, 0xc0, !PT ;  /* 0xffffffdf16167812 */ /* 0x000fe200078ec0ff */
[C---:B-1----:R-:W-:Y:S02]  /*b9d0*/  IMAD.SHL.U32 R32, R29.reuse, 0x8, RZ ;  /* 0x000000081d207824 */ /* 0x042fe400078e00ff */
[----:B------:R-:W-:-:S03]  /*b9e0*/  IMAD.SHL.U32 R29, R29, 0x8, RZ ;  /* 0x000000081d1d7824 */ /* 0x000fc600078e00ff */
[----:B------:R-:W-:Y:S02]  /*b9f0*/  LOP3.LUT R32, R32, 0x38, RZ, 0xc0, !PT ;  /* 0x0000003820207812 */ /* 0x000fe400078ec0ff */
[----:B------:R-:W-:Y:S02]  /*ba00*/  LOP3.LUT R29, R29, 0x38, RZ, 0xc0, !PT ;  /* 0x000000381d1d7812 */ /* 0x000fe400078ec0ff */
[C---:B------:R-:W-:Y:S02]  /*ba10*/  LOP3.LUT R35, R32.reuse, 0x80, RZ, 0xfc, !PT ;  /* 0x0000008020237812 */ /* 0x040fe400078efcff */
[----:B------:R-:W-:Y:S02]  /*ba20*/  LOP3.LUT R32, R32, 0x1c0, RZ, 0xfc, !PT ;  /* 0x000001c020207812 */ /* 0x000fe400078efcff */
[----:B------:R-:W-:Y:S02]  /*ba30*/  ISETP.GE.AND P5, PT, R35, UR4, PT ;  /* 0x0000000423007c0c */ /* 0x000fe4000bfa6270 */
[----:B------:R-:W-:-:S02]  /*ba40*/  LOP3.LUT R29, R29, 0xc0, RZ, 0xfc, !PT ;  /* 0x000000c01d1d7812 */ /* 0x000fc400078efcff */
[----:B------:R-:W-:Y:S01]  /*ba50*/  ISETP.GE.AND P0, PT, R32, UR4, PT ;  /* 0x0000000420007c0c */ /* 0x000fe2000bf06270 */
[----:B------:R-:W-:Y:S01]  /*ba60*/  IMAD.SHL.U32 R32, R2, 0x8, RZ ;  /* 0x0000000802207824 */ /* 0x000fe200078e00ff */
[----:B------:R-:W-:Y:S02]  /*ba70*/  ISETP.GE.AND P4, PT, R29, UR4, PT ;  /* 0x000000041d007c0c */ /* 0x000fe4000bf86270 */
[----:B------:R-:W-:Y:S02]  /*ba80*/  LEA R29, R34, 0xffffffc0, 0x6 ;  /* 0xffffffc0221d7811 */ /* 0x000fe400078e30ff */
[----:B------:R-:W-:Y:S02]  /*ba90*/  LOP3.LUT R32, R32, 0x38, RZ, 0xc0, !PT ;  /* 0x0000003820207812 */ /* 0x000fe400078ec0ff */
[----:B------:R-:W-:Y:S01]  /*baa0*/  SEL R7, RZ, 0x80, P0 ;  /* 0x00000080ff077807 */ /* 0x000fe20000000000 */
[----:B------:R-:W-:Y:S01]  /*bab0*/  IMAD.IADD R35, R9, 0x1, R29 ;  /* 0x0000000109237824 */ /* 0x000fe200078e021d */
[----:B------:R-:W-:-:S02]  /*bac0*/  @P5 LOP3.LUT R22, R22, 0x20, RZ, 0xfc, !PT ;  /* 0x0000002016165812 */ /* 0x000fc400078efcff */
[----:B------:R-:W-:Y:S02]  /*bad0*/  LOP3.LUT R32, R32, 0x100, RZ, 0xfc, !PT ;  /* 0x0000010020207812 */ /* 0x000fe400078efcff */
[----:B------:R-:W-:Y:S02]  /*bae0*/  LOP3.LUT R22, R22, 0xffffffef, RZ, 0xc0, !PT ;  /* 0xffffffef16167812 */ /* 0x000fe400078ec0ff */
[----:B------:R-:W-:Y:S02]  /*baf0*/  ISETP.GE.AND P3, PT, R32, UR4, PT ;  /* 0x0000000420007c0c */ /* 0x000fe4000bf66270 */
[----:B------:R-:W-:-:S04]  /*bb00*/  @P4 LOP3.LUT R22, R22, 0x10, RZ, 0xfc, !PT ;  /* 0x0000001016164812 */ /* 0x000fc800078efcff */
[----:B------:R-:W-:-:S04]  /*bb10*/  LOP3.LUT R22, R22, 0xfffffffb, RZ, 0xc0, !PT ;  /* 0xfffffffb16167812 */ /* 0x000fc800078ec0ff */
[----:B------:R-:W-:-:S04]  /*bb20*/  LOP3.LUT R22, R22, 0xfffffff7, RZ, 0xc0, !PT ;  /* 0xfffffff716167812 */ /* 0x000fc800078ec0ff */
[----:B------:R-:W-:-:S04]  /*bb30*/  @P3 LOP3.LUT R22, R22, 0x8, RZ, 0xfc, !PT ;  /* 0x0000000816163812 */ /* 0x000fc800078efcff */
[----:B------:R-:W-:Y:S01]  /*bb40*/  @P2 LOP3.LUT R22, R22, 0x4, RZ, 0xfc, !PT ;  /* 0x0000000416162812 */ /* 0x000fe200078efcff */
[----:B--2-4-:R-:W-:Y:S06]  /*bb50*/  BRA.DIV UR5, `(.L_x_421) ;  /* 0x0000003e05907947 */ /* 0x014fec000b800000 */
.L_x_488:
[----:B------:R-:W-:Y:S01]  /*bb60*/  ISETP.NE.AND P1, PT, R20, 0x1, PT ;  /* 0x000000011400780c */ /* 0x000fe20003f25270 */
[----:B0-----:R-:W-:Y:S01]  /*bb70*/  IMAD.MOV.U32 R34, RZ, RZ, RZ ;  /* 0x000000ffff227224 */ /* 0x001fe200078e00ff */
[C---:B------:R-:W-:Y:S02]  /*bb80*/  ISETP.GE.AND P0, PT, R35.reuse, R36, PT ;  /* 0x000000242300720c */ /* 0x040fe40003f06270 */
[----:B------:R-:W-:Y:S02]  /*bb90*/  IADD3 R35, R35, R31, RZ ;  /* 0x0000001f23237210 */ /* 0x000fe40007ffe0ff */
[----:B------:R-:W-:Y:S02]  /*bba0*/  ISETP.GT.U32.OR P0, PT, R9, 0x3f, P0 ;  /* 0x0000003f0900780c */ /* 0x000fe40000704470 */
[----:B-----5:R-:W-:Y:S01]  /*bbb0*/  SHF.R.S32.HI R32, RZ, 0x1f, R28 ;  /* 0x0000001fff207819 */ /* 0x020fe2000001141c */
[----:B------:R-:W-:Y:S01]  /*bbc0*/  IMAD.MOV.U32 R6, RZ, RZ, R35 ;  /* 0x000000ffff067224 */ /* 0x000fe200078e0023 */
[----:B------:R-:W-:-:S02]  /*bbd0*/  LOP3.LUT P6, RZ, R22, 0x80, RZ, 0xc0, !PT ;  /* 0x0000008016ff7812 */ /* 0x000fc400078cc0ff */
[----:B------:R-:W-:Y:S01]  /*bbe0*/  LOP3.LUT R22, R22, 0xfffff7ff, RZ, 0xc0, !PT ;  /* 0xfffff7ff16167812 */ /* 0x000fe200078ec0ff */
[----:B------:R-:W0:Y:S03]  /*bbf0*/  @P1 LDC R3, c[0x0][0x434] ;  /* 0x00010d00ff031b82 */ /* 0x000e260000000800 */
[----:B------:R-:W-:-:S05]  /*bc00*/  @P1 LOP3.LUT R22, R22, 0x800, RZ, 0xfc, !PT ;  /* 0x0000080016161812 */ /* 0x000fca00078efcff */
[----:B------:R-:W1:Y:S08]  /*bc10*/  @P1 LDC R2, c[0x0][0x438] ;  /* 0x00010e00ff021b82 */ /* 0x000e700000000800 */
[----:B------:R-:W2:Y:S01]  /*bc20*/  @!P0 LDC.64 R4, c[0x0][0x428] ;  /* 0x00010a00ff048b82 */ /* 0x000ea20000000a00 */
[----:B0-----:R-:W-:-:S05]  /*bc30*/  @P1 IMAD.HI.U32 R3, R35, R3, RZ ;  /* 0x0000000323031227 */ /* 0x001fca00078e00ff */
[----:B-1----:R-:W-:-:S04]  /*bc40*/  @P1 SHF.R.U32.HI R6, RZ, R2, R3 ;  /* 0x00000002ff061219 */ /* 0x002fc80000011603 */
[--C-:B------:R-:W-:Y:S01]  /*bc50*/  @!P0 SHF.R.S32.HI R3, RZ, 0x1f, R6.reuse ;  /* 0x0000001fff038819 */ /* 0x100fe20000011406 */
[----:B------:R-:W-:Y:S02]  /*bc60*/  @!P0 IMAD.MOV.U32 R2, RZ, RZ, R6 ;  /* 0x000000ffff028224 */ /* 0x000fe400078e0006 */
[-C--:B--2---:R-:W-:Y:S02]  /*bc70*/  @!P0 IMAD R8, R32, R4.reuse, RZ ;  /* 0x0000000420088224 */ /* 0x084fe400078e02ff */
[----:B------:R-:W-:-:S04]  /*bc80*/  @!P0 IMAD.WIDE.U32 R2, R28, R4, R2 ;  /* 0x000000041c028225 */ /* 0x000fc800078e0002 */
[----:B------:R-:W-:Y:S02]  /*bc90*/  @!P0 IMAD R8, R28, R5, R8 ;  /* 0x000000051c088224 */ /* 0x000fe400078e0208 */
[----:B------:R-:W0:Y:S02]  /*bca0*/  @!P0 LDC.64 R4, c[0x0][0x418] ;  /* 0x00010600ff048b82 */ /* 0x000e240000000a00 */
[----:B------:R-:W-:Y:S01]  /*bcb0*/  @!P0 IMAD.IADD R8, R3, 0x1, R8 ;  /* 0x0000000103088824 */ /* 0x000fe200078e0208 */
[----:B------:R-:W-:Y:S02]  /*bcc0*/  SEL R3, RZ, 0x1, P6 ;  /* 0x00000001ff037807 */ /* 0x000fe40003000000 */
[----:B0-----:R-:W-:-:S04]  /*bcd0*/  @!P0 LEA R4, P1, R2, R4, 0x2 ;  /* 0x0000000402048211 */ /* 0x001fc800078210ff */
[----:B------:R-:W-:Y:S02]  /*bce0*/  @!P0 LEA.HI.X R5, R2, R5, R8, 0x2, P1 ;  /* 0x0000000502058211 */ /* 0x000fe400008f1408 */
[----:B------:R-:W-:-:S03]  /*bcf0*/  LOP3.LUT P1, RZ, R22, 0x40, RZ, 0xc0, !PT ;  /* 0x0000004016ff7812 */ /* 0x000fc6000782c0ff */
[----:B------:R0:W5:Y:S01]  /*bd00*/  @!P0 LDG.E R34, desc[UR50][R4.64] ;  /* 0x0000003204228981 */ /* 0x000162000c1e1900 */
[----:B------:R-:W-:Y:S02]  /*bd10*/  SEL R2, RZ, 0xffffffff, P1 ;  /* 0xffffffffff027807 */ /* 0x000fe40000800000 */
[----:B------:R-:W-:Y:S02]  /*bd20*/  ISETP.GT.U32.AND P1, PT, R9, 0x3f, PT ;  /* 0x0000003f0900780c */ /* 0x000fe40003f24070 */
[----:B------:R-:W-:Y:S01]  /*bd30*/  LOP3.LUT R22, R22, 0xfffffbff, RZ, 0xc0, !PT ;  /* 0xfffffbff16167812 */ /* 0x000fe200078ec0ff */
[----:B------:R-:W-:Y:S01]  /*bd40*/  IMAD.SHL.U32 R2, R2, 0x2, RZ ;  /* 0x0000000202027824 */ /* 0x000fe200078e00ff */
[----:B------:R-:W-:Y:S02]  /*bd50*/  SHF.R.S32.HI R26, RZ, 0x1f, R18 ;  /* 0x0000001fff1a7819 */ /* 0x000fe40000011412 */
[----:B0-----:R-:W-:Y:S02]  /*bd60*/  SEL R4, RZ, 0x8, P4 ;  /* 0x00000008ff047807 */ /* 0x001fe40002000000 */
[----:B------:R-:W-:-:S02]  /*bd70*/  LOP3.LUT R2, R2, 0x2, R3, 0xe2, !PT ;  /* 0x0000000202027812 */ /* 0x000fc400078ee203 */
[----:B------:R-:W-:-:S04]  /*bd80*/  SEL R3, RZ, 0x4, P5 ;  /* 0x00000004ff037807 */ /* 0x000fc80002800000 */
[----:B------:R-:W-:Y:S02]  /*bd90*/  LOP3.LUT R2, R4, R2, R3, 0xfe, !PT ;  /* 0x0000000204027212 */ /* 0x000fe400078efe03 */
[----:B------:R-:W-:Y:S02]  /*bda0*/  SEL R3, RZ, 0x10, P3 ;  /* 0x00000010ff037807 */ /* 0x000fe40001800000 */
[----:B------:R-:W-:-:S04]  /*bdb0*/  SEL R4, RZ, 0x20, P2 ;  /* 0x00000020ff047807 */ /* 0x000fc80001000000 */
[----:B------:R-:W-:-:S04]  /*bdc0*/  LOP3.LUT R2, R4, R2, R3, 0xfe, !PT ;  /* 0x0000000204027212 */ /* 0x000fc800078efe03 */
[----:B------:R-:W-:Y:S01]  /*bdd0*/  LOP3.LUT R10, R2, R0, RZ, 0xfc, !PT ;  /* 0x00000000020a7212 */ /* 0x000fe200078efcff */
[----:B------:R-:W-:Y:S01]  /*bde0*/  IMAD.MOV R0, RZ, RZ, -R6 ;  /* 0x000000ffff007224 */ /* 0x000fe200078e0a06 */
[----:B------:R-:W-:-:S03]  /*bdf0*/  MOV R2, UR36 ;  /* 0x0000002400027c02 */ /* 0x000fc60008000f00 */
[----:B------:R-:W-:Y:S01]  /*be00*/  IMAD R35, R20, R0, R35 ;  /* 0x0000000014237224 */ /* 0x000fe200078e0223 */
[----:B------:R-:W-:Y:S01]  /*be10*/  LOP3.LUT R0, R10, R7, RZ, 0xfc, !PT ;  /* 0x000000070a007212 */ /* 0x000fe200078efcff */
[----:B------:R0:W-:Y:S01]  /*be20*/  STL [R1+0x28], R10 ;  /* 0x0000280a01007387 */ /* 0x0001e20000100800 */
[----:B------:R-:W-:-:S03]  /*be30*/  ISETP.NE.AND P0, PT, R2, 0x3, PT ;  /* 0x000000030200780c */ /* 0x000fc60003f05270 */
[----:B------:R0:W-:Y:S10]  /*be40*/  STL [R1+0x4], R0 ;  /* 0x0000040001007387 */ /* 0x0001f40000100800 */
[----:B------:R-:W-:-:S04]  /*be50*/  @P0 LOP3.LUT R22, R22, 0x400, RZ, 0xfc, !PT ;  /* 0x0000040016160812 */ /* 0x000fc800078efcff */
[----:B------:R-:W-:-:S04]  /*be60*/  LOP3.LUT R22, R22, 0xfffffffe, RZ, 0xc0, !PT ;  /* 0xfffffffe16167812 */ /* 0x000fc800078ec0ff */
[----:B------:R-:W-:Y:S01]  /*be70*/  @P1 LOP3.LUT R22, R22, 0x1, RZ, 0xfc, !PT ;  /* 0x0000000116161812 */ /* 0x000fe200078efcff */
[----:B0-----:R-:W-:Y:S06]  /*be80*/  @!P0 BRA `(.L_x_422) ;  /* 0x0000000000048947 */ /* 0x001fec0003800000 */
[----:B------:R-:W-:Y:S01]  /*be90*/  BPT.TRAP 0x1 ;  /* 0x000000040000795c */ /* 0x000fe20000300000 */
.L_x_422:
[----:B------:R-:W-:Y:S01]  /*bea0*/  IMAD R27, R24, 0x8, R23 ;  /* 0x00000008181b7824 */ /* 0x000fe200078e0217 */
[----:B------:R-:W-:Y:S01]  /*beb0*/  SHF.L.U32 R0, R25, 0x1f, RZ ;  /* 0x0000001f19007819 */ /* 0x000fe200000006ff */
[----:B------:R-:W-:Y:S03]  /*bec0*/  BSSY B0, `(.L_x_423) ;  /* 0x0000003000007945 */ /* 0x000fe60003800000 */
[----:B------:R-:W0:Y:S02]  /*bed0*/  SYNCS.PHASECHK.TRANS64.TRYWAIT P0, [R27+URZ+0x28c40], R0 ;  /* 0x028c40001b0075a7 */ /* 0x000e24000800017f */
[----:B0-----:R-:W-:Y:S05]  /*bee0*/  @!P0 BRA `(.L_x_424) ;  /* 0x0000003800dc8947 */ /* 0x001fea0003800000 */
.L_x_489:
[----:B------:R-:W-:Y:S05]  /*bef0*/  BSYNC B0 ;  /* 0x0000000000007941 */ /* 0x000fea0003800000 */
.L_x_423:
[----:B0-----:R-:W-:Y:S01]  /*bf00*/  SHF.R.S32.HI R0, RZ, 0x1f, R35 ;  /* 0x0000001fff007819 */ /* 0x001fe20000011423 */
[----:B------:R-:W-:Y:S01]  /*bf10*/  ULDC.64 UR4, c[0x0][0x300] ;  /* 0x0000c00000047ab9 */ /* 0x000fe20000000a00 */
[----:B-----5:R-:W-:Y:S01]  /*bf20*/  SHF.R.S32.HI R4, RZ, 0x1f, R34 ;  /* 0x0000001fff047819 */ /* 0x020fe20000011422 */
[----:B------:R-:W-:Y:S01]  /*bf30*/  IMAD.WIDE.U32 R2, R35, UR4, RZ ;  /* 0x0000000423027c25 */ /* 0x000fe2000f8e00ff */
[----:B------:R-:W-:Y:S01]  /*bf40*/  IADD3 R29, -R37, R36, -R29 ;  /* 0x00000024251d7210 */ /* 0x000fe20007ffe91d */
[----:B------:R0:W-:Y:S01]  /*bf50*/  STL [R1+0x1c], R0 ;  /* 0x00001c0001007387 */ /* 0x0001e20000100800 */
[----:B------:R-:W-:-:S03]  /*bf60*/  LOP3.LUT R22, R22, 0xfffffffd, RZ, 0xc0, !PT ;  /* 0xfffffffd16167812 */ /* 0x000fc600078ec0ff */
[----:B------:R1:W-:Y:S01]  /*bf70*/  STL [R1+0x20], R4 ;  /* 0x0000200401007387 */ /* 0x0003e20000100800 */
[----:B0-----:R-:W-:-:S04]  /*bf80*/  IMAD R0, R0, UR4, RZ ;  /* 0x0000000400007c24 */ /* 0x001fc8000f8e02ff */
[----:B------:R-:W-:Y:S01]  /*bf90*/  IMAD R0, R35, UR5, R0 ;  /* 0x0000000523007c24 */ /* 0x000fe2000f8e0200 */
[----:B------:R-:W-:-:S03]  /*bfa0*/  ULDC.64 UR4, c[0x0][0x310] ;  /* 0x0000c40000047ab9 */ /* 0x000fc60000000a00 */
[----:B------:R-:W-:Y:S02]  /*bfb0*/  IMAD.IADD R3, R3, 0x1, R0 ;  /* 0x0000000103037824 */ /* 0x000fe400078e0200 */
[----:B------:R-:W-:Y:S02]  /*bfc0*/  IMAD R0, R4, UR4, RZ ;  /* 0x0000000404007c24 */ /* 0x000fe4000f8e02ff */
[----:B-1----:R-:W0:Y:S01]  /*bfd0*/  S2R R4, SR_TID.X ;  /* 0x0000000000047919 */ /* 0x002e220000002100 */
[----:B------:R-:W-:-:S04]  /*bfe0*/  IMAD.WIDE.U32 R2, R34, UR4, R2 ;  /* 0x0000000422027c25 */ /* 0x000fc8000f8e0002 */
[----:B------:R-:W-:Y:S01]  /*bff0*/  IMAD R0, R34, UR5, R0 ;  /* 0x0000000522007c24 */ /* 0x000fe2000f8e0200 */
[----:B------:R-:W-:-:S03]  /*c000*/  ULDC.64 UR4, c[0x0][0x308] ;  /* 0x0000c20000047ab9 */ /* 0x000fc60000000a00 */
[----:B------:R-:W-:Y:S02]  /*c010*/  IMAD.IADD R3, R3, 0x1, R0 ;  /* 0x0000000103037824 */ /* 0x000fe400078e0200 */
[----:B------:R-:W-:Y:S02]  /*c020*/  IMAD R0, R26, UR4, RZ ;  /* 0x000000041a007c24 */ /* 0x000fe4000f8e02ff */
[----:B------:R-:W-:-:S04]  /*c030*/  IMAD.WIDE.U32 R2, R18, UR4, R2 ;  /* 0x0000000412027c25 */ /* 0x000fc8000f8e0002 */
[----:B------:R-:W-:Y:S01]  /*c040*/  IMAD R0, R18, UR5, R0 ;  /* 0x0000000512007c24 */ /* 0x000fe2000f8e0200 */
[----:B------:R-:W-:-:S03]  /*c050*/  ULDC.64 UR4, c[0x0][0x2e8] ;  /* 0x0000ba0000047ab9 */ /* 0x000fc60000000a00 */
[----:B------:R-:W-:Y:S01]  /*c060*/  IMAD.IADD R5, R3, 0x1, R0 ;  /* 0x0000000103057824 */ /* 0x000fe200078e0200 */
[----:B------:R-:W-:Y:S01]  /*c070*/  LEA R0, P0, R2, UR4, 0x1 ;  /* 0x0000000402007c11 */ /* 0x000fe2000f8008ff */
[----:B------:R-:W-:-:S03]  /*c080*/  ULDC UR4, c[0x0][0x2f4] ;  /* 0x0000bd0000047ab9 */ /* 0x000fc60000000800 */
[----:B------:R-:W-:Y:S01]  /*c090*/  LEA.HI.X R5, R2, UR5, R5, 0x1, P0 ;  /* 0x0000000502057c11 */ /* 0x000fe200080f0c05 */
[----:B------:R-:W-:Y:S01]  /*c0a0*/  UMOV UR5, 0xffffffff ;  /* 0xffffffff00057882 */ /* 0x000fe20000000000 */
[----:B------:R-:W-:Y:S01]  /*c0b0*/  ISETP.GE.AND P0, PT, R29, 0x1, PT ;  /* 0x000000011d00780c */ /* 0x000fe20003f06270 */
[----:B0-----:R-:W-:Y:S02]  /*c0c0*/  IMAD.SHL.U32 R7, R4, 0x8, RZ ;  /* 0x0000000804077824 */ /* 0x001fe400078e00ff */
[----:B------:R-:W-:-:S03]  /*c0d0*/  IMAD R4, R24, 0x1000, R33 ;  /* 0x0000100018047824 */ /* 0x000fc600078e0221 */
[----:B------:R-:W-:-:S04]  /*c0e0*/  LOP3.LUT R7, R7, 0x38, RZ, 0xc0, !PT ;  /* 0x0000003807077812 */ /* 0x000fc800078ec0ff */
[----:B------:R-:W-:-:S13]  /*c0f0*/  ISETP.GE.AND P2, PT, R7, UR4, PT ;  /* 0x0000000407007c0c */ /* 0x000fda000bf46270 */
[----:B------:R-:W-:Y:S01]  /*c100*/  @P2 LOP3.LUT R22, R22, 0x2, RZ, 0xfc, !PT ;  /* 0x0000000216162812 */ /* 0x000fe200078efcff */
[----:B------:R-:W-:Y:S06]  /*c110*/  BRA.DIV UR5, `(.L_x_425) ;  /* 0x0000003a05647947 */ /* 0x000fec000b800000 */
[----:B------:R-:W0:Y:S01]  /*c120*/  SHFL.IDX PT, R3, R0, RZ, 0x181f ;  /* 0x00181fff00037589 */ /* 0x000e2200000e0000 */
[----:B------:R-:W-:-:S03]  /*c130*/  @P0 IMAD R6, R4, 0x2, R23 ;  /* 0x0000000204060824 */ /* 0x000fc600078e0217 */
[----:B------:R-:W1:Y:S01]  /*c140*/  SHFL.IDX PT, R2, R5, RZ, 0x181f ;  /* 0x00181fff05027589 */ /* 0x000e6200000e0000 */
[----:B0-----:R-:W-:-:S04]  /*c150*/  @P0 LEA R3, P1, R7, R3, 0x1 ;  /* 0x0000000307030211 */ /* 0x001fc800078208ff */
[----:B-1----:R-:W-:-:S04]  /*c160*/  @P0 IADD3.X R2, RZ, R2, RZ, P1, !PT ;  /* 0x00000002ff020210 */ /* 0x002fc80000ffe4ff */
[----:B------:R-:W-:-:S04]  /*c170*/  @P0 LOP3.LUT R3, R3, R2, RZ, 0x3c, !PT ;  /* 0x0000000203030212 */ /* 0x000fc800078e3cff */
[----:B------:R-:W-:-:S04]  /*c180*/  @P0 LOP3.LUT R2, R3, R2, RZ, 0x3c, !PT ;  /* 0x0000000203020212 */ /* 0x000fc800078e3cff */
[----:B------:R-:W-:-:S05]  /*c190*/  @P0 LOP3.LUT R3, R3, R2, RZ, 0x3c, !PT ;  /* 0x0000000203030212 */ /* 0x000fca00078e3cff */
[----:B------:R-:W-:Y:S01]  /*c1a0*/  @!PT LDS RZ, [RZ] ;  /* 0x00000000fffff984 */ /* 0x000fe20000000800 */
[----:B------:R0:W-:Y:S01]  /*c1b0*/  @P0 LDGSTS.E.BYPASS.LTC128B.128 [R6+0x22400], desc[UR50][R2.64], !P2 ;  /* 0x2240000002060fae */ /* 0x0001e2000d101d72 */
[----:B------:R-:W-:-:S03]  /*c1c0*/  ISETP.GE.AND P0, PT, R29, 0x11, PT ;  /* 0x000000111d00780c */ /* 0x000fc60003f06270 */
[----:B0-----:R-:W0:Y:S10]  /*c1d0*/  SHFL.IDX PT, R3, R0, 0x1, 0x181f ;  /* 0x00381f0000037f89 */ /* 0x001e3400000e0000 */
[----:B------:R-:W-:Y:S01]  /*c1e0*/  @P0 IMAD R6, R4, 0x2, R23 ;  /* 0x0000000204060824 */ /* 0x000fe200078e0217 */
[----:B------:R-:W1:Y:S01]  /*c1f0*/  SHFL.IDX PT, R2, R5, 0x1, 0x181f ;  /* 0x00381f0005027f89 */ /* 0x000e6200000e0000 */
[----:B0-----:R-:W-:-:S05]  /*c200*/  @P0 LEA R3, P1, R7, R3, 0x1 ;  /* 0x0000000307030211 */ /* 0x001fca00078208ff */
[----:B-1----:R-:W-:-:S05]  /*c210*/  @P0 IMAD.X R2, RZ, RZ, R2, P1 ;  /* 0x000000ffff020224 */ /* 0x002fca00008e0602 */
[----:B------:R-:W-:-:S04]  /*c220*/  @P0 LOP3.LUT R3, R3, R2, RZ, 0x3c, !PT ;  /* 0x0000000203030212 */ /* 0x000fc800078e3cff */
[----:B------:R-:W-:-:S04]  /*c230*/  @P0 LOP3.LUT R2, R3, R2, RZ, 0x3c, !PT ;  /* 0x0000000203020212 */ /* 0x000fc800078e3cff */
[----:B------:R-:W-:-:S05]  /*c240*/  @P0 LOP3.LUT R3, R3, R2, RZ, 0x3c, !PT ;  /* 0x0000000203030212 */ /* 0x000fca00078e3cff */
[----:B------:R0:W-:Y:S01]  /*c250*/  @P0 LDGSTS.E.BYPASS.LTC128B.128 [R6+0x22c00], desc[UR50][R2.64], !P2 ;  /* 0x22c0000002060fae */ /* 0x0001e2000d101d72 */
[----:B------:R-:W-:-:S03]  /*c260*/  ISETP.GE.AND P0, PT, R29, 0x21, PT ;  /* 0x000000211d00780c */ /* 0x000fc60003f06270 */
[----:B0-----:R-:W0:Y:S10]  /*c270*/  SHFL.IDX PT, R3, R0, 0x2, 0x181f ;  /* 0x00581f0000037f89 */ /* 0x001e3400000e0000 */
[----:B------:R-:W-:Y:S01]  /*c280*/  @P0 IMAD R6, R4, 0x2, R23 ;  /* 0x0000000204060824 */ /* 0x000fe200078e0217 */
        /* <DEDUP_REMOVED lines=9> */
.L_x_499:
[----:B------:R-:W-:-:S13]  /*c320*/  ISETP.GE.AND P0, PT, R29, 0x31, PT ;  /* 0x000000311d00780c */ /* 0x000fda0003f06270 */
[----:B01----:R-:W-:Y:S02]  /*c330*/  @P0 LEA R2, P1, R7, R0, 0x1 ;  /* 0x0000000007020211 */ /* 0x003fe400078208ff */
[----:B------:R-:W-:-:S03]  /*c340*/  @P0 LEA R4, R4, R23, 0x1 ;  /* 0x0000001704040211 */ /* 0x000fc600078e08ff */
[----:B------:R-:W-:-:S05]  /*c350*/  @P0 IMAD.X R3, RZ, RZ, R5, P1 ;  /* 0x000000ffff030224 */ /* 0x000fca00008e0605 */
[----:B------:R-:W-:Y:S01]  /*c360*/  @!PT LDS RZ, [RZ] ;  /* 0x00000000fffff984 */ /* 0x000fe20000000800 */
[----:B------:R-:W-:Y:S01]  /*c370*/  @!PT LDS RZ, [RZ] ;  /* 0x00000000fffff984 */ /* 0x000fe20000000800 */
[----:B------:R-:W-:Y:S01]  /*c380*/  @!PT LDS RZ, [RZ] ;  /* 0x00000000fffff984 */ /* 0x000fe20000000800 */
[----:B------:R0:W-:Y:S01]  /*c390*/  @P0 LDGSTS.E.BYPASS.LTC128B.128 [R4+0x23c00], desc[UR50][R2.64], !P2 ;  /* 0x23c0000002040fae */ /* 0x0001e2000d101d72 */
[----:B------:R-:W-:Y:S01]  /*c3a0*/  PLOP3.LUT P0, PT, PT, PT, PT, 0x80, 0x0 ;  /* 0x000000000000781c */ /* 0x000fe20003f0f070 */
[----:B------:R-:W-:-:S12]  /*c3b0*/  NOP ;  /* 0x0000000000007918 */ /* 0x000fd80000000000 */
.L_x_426:
        /* <DEDUP_REMOVED lines=11> */
.L_x_427:
[----:B------:R1:W5:Y:S01]  /*c470*/  LDL.LU R0, [R1+0x8] ;  /* 0x0000080001007983 */ /* 0x0003620000300800 */
[----:B------:R-:W-:Y:S01]  /*c480*/  LOP3.LUT P0, RZ, R22, 0x100, RZ, 0xc0, !PT ;  /* 0x0000010016ff7812 */ /* 0x000fe2000780c0ff */
[----:B------:R1:W-:Y:S02]  /*c490*/  SYNCS.ARRIVE.TRANS64.A1T0 RZ, [R27+URZ+0x28c30], RZ ;  /* 0x028c30ff1bff79a7 */ /* 0x0003e4000810003f */
[----:B0-----:R1:W5:Y:S04]  /*c4a0*/  LDL.LU R4, [R1] ;  /* 0x0000000001047983 */ /* 0x0013680000300800 */
[----:B------:R1:W5:Y:S01]  /*c4b0*/  LDL R3, [R1+0x4] ;  /* 0x0000040001037983 */ /* 0x0003620000100800 */
[----:B------:R-:W-:-:S07]  /*c4c0*/  SEL R2, R30, RZ, !P0 ;  /* 0x000000ff1e027207 */ /* 0x000fce0004000000 */
[----:B------:R-:W-:Y:S05]  /*c4d0*/  WARPSYNC.ALL ;  /* 0x0000000000007948 */ /* 0x000fea0003800000 */
[----:B------:R0:W-:Y:S01]  /*c4e0*/  STL [R1+0x18], R2 ;  /* 0x0000180201007387 */ /* 0x0001e20000100800 */
[----:B------:R-:W-:Y:S01]  /*c4f0*/  ULDC.64 UR4, c[0x0][0x298] ;  /* 0x0000a60000047ab9 */ /* 0x000fe20000000a00 */
[----:B------:R-:W-:Y:S01]  /*c500*/  BSSY B6, `(.L_x_428) ;  /* 0x0000020000067945 */ /* 0x000fe20003800000 */
[----:B0-----:R-:W-:Y:S01]  /*c510*/  VIADD R2, R23, 0x20400 ;  /* 0x0002040017027836 */ /* 0x001fe20000000000 */
[----:B------:R-:W-:Y:S01]  /*c520*/  BAR.SYNC.DEFER_BLOCKING 0x8, 0x100 ;  /* 0x0204000000007b1d */ /* 0x000fe20000010000 */
[----:B-----5:R-:W-:-:S03]  /*c530*/  SEL R0, R0, RZ, !P0 ;  /* 0x000000ff00007207 */ /* 0x020fc60004000000 */
[----:B------:R-:W-:Y:S02]  /*c540*/  LOP3.LUT P0, RZ, R2, 0x3ff, RZ, 0xc0, !PT ;  /* 0x000003ff02ff7812 */ /* 0x000fe4000780c0ff */
[----:B------:R0:W-:Y:S01]  /*c550*/  STL [R1+0x8], R0 ;  /* 0x0000080001007387 */ /* 0x0001e20000100800 */
[----:B------:R-:W-:-:S04]  /*c560*/  PRMT R30, R3, 0x8880, RZ ;  /* 0x00008880031e7816 */ /* 0x000fc800000000ff */
[----:B------:R-:W-:Y:S02]  /*c570*/  PRMT R30, R30, 0x7710, RZ ;  /* 0x000077101e1e7816 */ /* 0x000fe400000000ff */
[----:B0-----:R-:W-:-:S05]  /*c580*/  SHF.R.S32.HI R0, RZ, 0x1f, R4 ;  /* 0x0000001fff007819 */ /* 0x001fca0000011404 */
[----:B------:R-:W-:-:S04]  /*c590*/  IMAD R0, R0, UR4, RZ ;  /* 0x0000000400007c24 */ /* 0x000fc8000f8e02ff */
[C---:B------:R-:W-:Y:S02]  /*c5a0*/  IMAD R0, R4.reuse, UR5, R0 ;  /* 0x0000000504007c24 */ /* 0x040fe4000f8e0200 */
[----:B------:R-:W-:-:S04]  /*c5b0*/  IMAD.WIDE.U32 R4, R4, UR4, RZ ;  /* 0x0000000404047c25 */ /* 0x000fc8000f8e00ff */
[----:B------:R-:W-:Y:S01]  /*c5c0*/  IMAD.IADD R0, R5, 0x1, R0 ;  /* 0x0000000105007824 */ /* 0x000fe200078e0200 */
[----:B------:R0:W-:Y:S04]  /*c5d0*/  STL.64 [R1+0x10], R4 ;  /* 0x0000100401007387 */ /* 0x0001e80000100a00 */
[----:B------:R0:W-:Y:S01]  /*c5e0*/  STL [R1], R0 ;  /* 0x0000000001007387 */ /* 0x0001e20000100800 */
[----:B------:R-:W-:Y:S05]  /*c5f0*/  @!P0 BRA `(.L_x_429) ;  /* 0x0000000000408947 */ /* 0x000fea0003800000 */
[----:B------:R-:W-:Y:S01]  /*c600*/  MOV R2, 0x0 ;  /* 0x0000000000027802 */ /* 0x000fe20000000f00 */
[----:B------:R-:W-:Y:S01]  /*c610*/  ULDC.64 UR4, c[0x4][0x90] ;  /* 0x0100240000047ab9 */ /* 0x000fe20000000a00 */
[----:B------:R-:W-:Y:S01]  /*c620*/  ULDC.64 UR6, c[0x4][0x98] ;  /* 0x0100260000067ab9 */ /* 0x000fe20000000a00 */
[----:B------:R-:W-:Y:S01]  /*c630*/  ULDC.64 UR8, c[0x4][0x20] ;  /* 0x0100080000087ab9 */ /* 0x000fe20000000a00 */
[----:B0-----:R-:W-:Y:S01]  /*c640*/  IMAD.U32 R4, RZ, RZ, UR4 ;  /* 0x00000004ff047e24 */ /* 0x001fe2000f8e00ff */
        /* <DEDUP_REMOVED lines=11> */
.L_x_429:
[----:B------:R-:W-:Y:S05]  /*c700*/  BSYNC B6 ;  /* 0x0000000000067941 */ /* 0x000fea0003800000 */
.L_x_428:
[----:B0-----:R-:W2:Y:S01]  /*c710*/  LDL.LU R0, [R1] ;  /* 0x0000000001007983 */ /* 0x001ea20000300800 */
[----:B------:R-:W-:Y:S01]  /*c720*/  ULDC.64 UR4, c[0x0][0x2d8] ;  /* 0x0000b60000047ab9 */ /* 0x000fe20000000a00 */
[----:B------:R-:W0:Y:S02]  /*c730*/  LDC R7, c[0x0][0x448] ;  /* 0x00011200ff077b82 */ /* 0x000e240000000800 */
[----:B------:R-:W2:Y:S04]  /*c740*/  LDL.LU.64 R2, [R1+0x10] ;  /* 0x0000100001027983 */ /* 0x000ea80000300a00 */
[----:B------:R-:W3:Y:S04]  /*c750*/  LDL.LU R21, [R1+0x8] ;  /* 0x0000080001157983 */ /* 0x000ee80000300800 */
[----:B------:R-:W4:Y:S04]  /*c760*/  LDL.LU R20, [R1+0x18] ;  /* 0x0000180001147983 */ /* 0x000f280000300800 */
[----:B------:R0:W5:Y:S04]  /*c770*/  LDL R10, [R1+0xc] ;  /* 0x00000c00010a7983 */ /* 0x0001680000100800 */
[----:B------:R0:W5:Y:S02]  /*c780*/  LDL R8, [R1+0x2c] ;  /* 0x00002c0001087983 */ /* 0x0001640000100800 */
[----:B0-----:R-:W-:-:S13]  /*c790*/  ISETP.NE.AND P0, PT, R7, 0x1, PT ;  /* 0x000000010700780c */ /* 0x001fda0003f05270 */
[----:B------:R-:W0:Y:S01]  /*c7a0*/  @P0 LDC R6, c[0x0][0x44c] ;  /* 0x00011300ff060b82 */ /* 0x000e220000000800 */
[----:B------:R-:W1:Y:S02]  /*c7b0*/  S2R R9, SR_TID.X ;  /* 0x0000000000097919 */ /* 0x000e640000002100 */
[----:B-1----:R-:W-:-:S05]  /*c7c0*/  IMAD.SHL.U32 R9, R9, 0x8, RZ ;  /* 0x0000000809097824 */ /* 0x002fca00078e00ff */
[----:B------:R-:W-:Y:S02]  /*c7d0*/  LOP3.LUT R9, R9, 0x38, RZ, 0xc0, !PT ;  /* 0x0000003809097812 */ /* 0x000fe400078ec0ff */
[----:B--2---:R-:W-:Y:S01]  /*c7e0*/  MOV R3, R0 ;  /* 0x0000000000037202 */ /* 0x004fe20000000f00 */
[----:B------:R-:W-:Y:S02]  /*c7f0*/  IMAD R0, R26, UR4, RZ ;  /* 0x000000041a007c24 */ /* 0x000fe4000f8e02ff */
[----:B------:R-:W-:-:S04]  /*c800*/  IMAD.WIDE.U32 R2, R18, UR4, R2 ;  /* 0x0000000412027c25 */ /* 0x000fc8000f8e0002 */
[----:B------:R-:W-:Y:S01]  /*c810*/  IMAD R0, R18, UR5, R0 ;  /* 0x0000000512007c24 */ /* 0x000fe2000f8e0200 */
[----:B------:R-:W-:-:S03]  /*c820*/  ULDC.64 UR4, c[0x0][0x2e0] ;  /* 0x0000b80000047ab9 */ /* 0x000fc60000000a00 */
[----:B------:R-:W-:Y:S02]  /*c830*/  IMAD.IADD R3, R3, 0x1, R0 ;  /* 0x0000000103037824 */ /* 0x000fe400078e0200 */
[----:B---3--:R-:W-:Y:S02]  /*c840*/  IMAD R0, R21, UR4, RZ ;  /* 0x0000000415007c24 */ /* 0x008fe4000f8e02ff */
[----:B----4-:R-:W-:-:S04]  /*c850*/  IMAD.WIDE.U32 R2, R20, UR4, R2 ;  /* 0x0000000414027c25 */ /* 0x010fc8000f8e0002 */
[----:B------:R-:W-:Y:S01]  /*c860*/  IMAD R0, R20, UR5, R0 ;  /* 0x0000000514007c24 */ /* 0x000fe2000f8e0200 */
[----:B------:R-:W-:Y:S01]  /*c870*/  ULDC.64 UR4, c[0x0][0x2d0] ;  /* 0x0000b40000047ab9 */ /* 0x000fe20000000a00 */
[----:B------:R-:W1:Y:S02]  /*c880*/  S2R R20, SR_TID.X ;  /* 0x0000000000147919 */ /* 0x000e640000002100 */
[----:B------:R-:W-:Y:S02]  /*c890*/  IMAD.IADD R3, R3, 0x1, R0 ;  /* 0x0000000103037824 */ /* 0x000fe400078e0200 */
[----:B------:R-:W2:Y:S01]  /*c8a0*/  @P0 LDC R0, c[0x0][0x450] ;  /* 0x00011400ff000b82 */ /* 0x000ea20000000800 */
[----:B-1----:R-:W-:-:S05]  /*c8b0*/  IMAD.SHL.U32 R20, R20, 0x10, RZ ;  /* 0x0000001014147824 */ /* 0x002fca00078e00ff */
[----:B------:R-:W-:-:S05]  /*c8c0*/  LOP3.LUT R20, R37, 0x70, R20, 0xf8, !PT ;  /* 0x0000007025147812 */ /* 0x000fca00078ef814 */
[----:B------:R-:W-:-:S04]  /*c8d0*/  IMAD R5, R17, 0x40, R20 ;  /* 0x0000004011057824 */ /* 0x000fc800078e0214 */
[----:B0-----:R-:W-:-:S04]  /*c8e0*/  @P0 IMAD.HI.U32 R6, R5, R6, RZ ;  /* 0x0000000605060227 */ /* 0x001fc800078e00ff */
[----:B------:R-:W-:Y:S01]  /*c8f0*/  IMAD.MOV.U32 R4, RZ, RZ, R5 ;  /* 0x000000ffff047224 */ /* 0x000fe200078e0005 */
[----:B--2---:R-:W-:-:S04]  /*c900*/  @P0 SHF.R.U32.HI R4, RZ, R0, R6 ;  /* 0x00000000ff040219 */ /* 0x004fc80000011606 */
[----:B------:R-:W-:-:S05]  /*c910*/  IADD3 R0, -R4, RZ, RZ ;  /* 0x000000ff04007210 */ /* 0x000fca0007ffe1ff */
[----:B------:R-:W-:Y:S01]  /*c920*/  IMAD R0, R7, R0, R5 ;  /* 0x0000000007007224 */ /* 0x000fe200078e0205 */
[----:B------:R-:W-:Y:S01]  /*c930*/  SHF.R.S32.HI R5, RZ, 0x1f, R4 ;  /* 0x0000001fff057819 */ /* 0x000fe20000011404 */
[----:B------:R-:W-:-:S04]  /*c940*/  IMAD.WIDE.U32 R2, R4, UR4, R2 ;  /* 0x0000000404027c25 */ /* 0x000fc8000f8e0002 */
[----:B------:R-:W-:-:S04]  /*c950*/  IMAD R5, R5, UR4, RZ ;  /* 0x0000000405057c24 */ /* 0x000fc8000f8e02ff */
[----:B------:R-:W-:Y:S01]  /*c960*/  IMAD R5, R4, UR5, R5 ;  /* 0x0000000504057c24 */ /* 0x000fe2000f8e0205 */
[----:B------:R-:W-:Y:S01]  /*c970*/  SHF.R.S32.HI R4, RZ, 0x1f, R0 ;  /* 0x0000001fff047819 */ /* 0x000fe20000011400 */
[----:B------:R-:W-:Y:S02]  /*c980*/  ULDC.64 UR4, c[0x0][0x2c8] ;  /* 0x0000b20000047ab9 */ /* 0x000fe40000000a00 */
[----:B------:R-:W-:Y:S02]  /*c990*/  IMAD.IADD R3, R3, 0x1, R5 ;  /* 0x0000000103037824 */ /* 0x000fe400078e0205 */
[----:B------:R-:W-:Y:S02]  /*c9a0*/  IMAD R4, R4, UR4, RZ ;  /* 0x0000000404047c24 */ /* 0x000fe4000f8e02ff */
[----:B------:R-:W-:-:S04]  /*c9b0*/  IMAD.WIDE.U32 R2, R0, UR4, R2 ;  /* 0x0000000400027c25 */ /* 0x000fc8000f8e0002 */
[----:B------:R-:W-:Y:S01]  /*c9c0*/  IMAD R4, R0, UR5, R4 ;  /* 0x0000000500047c24 */ /* 0x000fe2000f8e0204 */
[----:B------:R-:W-:Y:S02]  /*c9d0*/  ULDC.64 UR4, c[0x0][0x280] ;  /* 0x0000a00000047ab9 */ /* 0x000fe40000000a00 */
[----:B------:R-:W-:Y:S01]  /*c9e0*/  LEA R0, P0, R2, UR4, 0x1 ;  /* 0x0000000402007c11 */ /* 0x000fe2000f8008ff */
[----:B------:R-:W-:Y:S01]  /*c9f0*/  IMAD.IADD R4, R3, 0x1, R4 ;  /* 0x0000000103047824 */ /* 0x000fe200078e0204 */
[----:B------:R-:W-:-:S04]  /*ca00*/  ULDC UR4, c[0x0][0x2b8] ;  /* 0x0000ae0000047ab9 */ /* 0x000fc80000000800 */
[----:B------:R-:W-:Y:S01]  /*ca10*/  LEA.HI.X R4, R2, UR5, R4, 0x1, P0 ;  /* 0x0000000502047c11 */ /* 0x000fe200080f0c04 */
[----:B------:R-:W-:Y:S01]  /*ca20*/  UMOV UR5, 0xffffffff ;  /* 0xffffffff00057882 */ /* 0x000fe20000000000 */
[----:B------:R-:W-:Y:S02]  /*ca30*/  ISETP.GE.AND P1, PT, R9, UR4, PT ;  /* 0x0000000409007c0c */ /* 0x000fe4000bf26270 */
[----:B------:R-:W-:Y:S11]  /*ca40*/  BRA.DIV UR5, `(.L_x_430) ;  /* 0x0000003605687947 */ /* 0x000ff6000b800000 */
[----:B------:R-:W0:Y:S01]  /*ca50*/  SHFL.IDX PT, R3, R0, RZ, 0x181f ;  /* 0x00181fff00037589 */ /* 0x000e2200000e0000 */
[----:B-----5:R-:W-:Y:S02]  /*ca60*/  IMAD R5, R10, R7, RZ ;  /* 0x000000070a057224 */ /* 0x020fe400078e02ff */
[----:B------:R-:W-:Y:S01]  /*ca70*/  IMAD R17, R17, 0x40, R37 ;  /* 0x0000004011117824 */ /* 0x000fe200078e0225 */
[----:B------:R-:W1:Y:S04]  /*ca80*/  SHFL.IDX PT, R2, R4, RZ, 0x181f ;  /* 0x00181fff04027589 */ /* 0x000e6800000e0000 */
[----:B------:R-:W-:-:S13]  /*ca90*/  ISETP.GE.AND P0, PT, R17, R5, PT ;  /* 0x000000051100720c */ /* 0x000fda0003f06270 */
[----:B0-----:R-:W-:-:S05]  /*caa0*/  @!P0 LEA R3, P2, R9, R3, 0x1 ;  /* 0x0000000309038211 */ /* 0x001fca00078408ff */
[----:B-1----:R-:W-:-:S05]  /*cab0*/  @!P0 IMAD.X R2, RZ, RZ, R2, P2 ;  /* 0x000000ffff028224 */ /* 0x002fca00010e0602 */
[----:B------:R-:W-:-:S04]  /*cac0*/  @!P0 LOP3.LUT R3, R3, R2, RZ, 0x3c, !PT ;  /* 0x0000000203038212 */ /* 0x000fc800078e3cff */
[----:B------:R-:W-:-:S04]  /*cad0*/  @!P0 LOP3.LUT R2, R3, R2, RZ, 0x3c, !PT ;  /* 0x0000000203028212 */ /* 0x000fc800078e3cff */
[----:B------:R-:W-:-:S05]  /*cae0*/  @!P0 LOP3.LUT R3, R3, R2, RZ, 0x3c, !PT ;  /* 0x0000000203038212 */ /* 0x000fca00078e3cff */
[----:B------:R-:W-:Y:S01]  /*caf0*/  @!PT LDS RZ, [RZ] ;  /* 0x00000000fffff984 */ /* 0x000fe20000000800 */
[----:B------:R0:W-:Y:S02]  /*cb00*/  @!P0 LDGSTS.E.BYPASS.LTC128B.128 [R8+0x20400], desc[UR50][R2.64], !P1 ;  /* 0x2040000002088fae */ /* 0x0001e4000c901d72 */
[----:B0-----:R-:W-:Y:S02]  /*cb10*/  IADD3 R2, R17, 0x10, RZ ;  /* 0x0000001011027810 */ /* 0x001fe40007ffe0ff */
[----:B------:R-:W0:Y:S02]  /*cb20*/  SHFL.IDX PT, R3, R0, 0x1, 0x181f ;  /* 0x00381f0000037f89 */ /* 0x000e2400000e0000 */
[----:B------:R-:W-:Y:S02]  /*cb30*/  ISETP.GE.AND P0, PT, R2, R5, PT ;  /* 0x000000050200720c */ /* 0x000fe40003f06270 */
[----:B------:R-:W1:Y:S11]  /*cb40*/  SHFL.IDX PT, R2, R4, 0x1, 0x181f ;  /* 0x00381f0004027f89 */ /* 0x000e7600000e0000 */
[----:B0-----:R-:W-:-:S05]  /*cb50*/  @!P0 LEA R3, P2, R9, R3, 0x1 ;  /* 0x0000000309038211 */ /* 0x001fca00078408ff */
[----:B-1----:R-:W-:-:S05]  /*cb60*/  @!P0 IMAD.X R2, RZ, RZ, R2, P2 ;  /* 0x000000ffff028224 */ /* 0x002fca00010e0602 */
[----:B------:R-:W-:-:S04]  /*cb70*/  @!P0 LOP3.LUT R3, R3, R2, RZ, 0x3c, !PT ;  /* 0x0000000203038212 */ /* 0x000fc800078e3cff */
[----:B------:R-:W-:-:S04]  /*cb80*/  @!P0 LOP3.LUT R2, R3, R2, RZ, 0x3c, !PT ;  /* 0x0000000203028212 */ /* 0x000fc800078e3cff */
[----:B------:R-:W-:-:S05]  /*cb90*/  @!P0 LOP3.LUT R3, R3, R2, RZ, 0x3c, !PT ;  /* 0x0000000203038212 */ /* 0x000fca00078e3cff */
[----:B------:R0:W-:Y:S02]  /*cba0*/  @!P0 LDGSTS.E.BYPASS.LTC128B.128 [R8+0x20c00], desc[UR50][R2.64], !P1 ;  /* 0x20c0000002088fae */ /* 0x0001e4000c901d72 */
[----:B0-----:R-:W-:Y:S02]  /*cbb0*/  VIADD R2, R17, 0x20 ;  /* 0x0000002011027836 */ /* 0x001fe40000000000 */
[----:B------:R-:W0:Y:S03]  /*cbc0*/  SHFL.IDX PT, R3, R0, 0x2, 0x181f ;  /* 0x00581f0000037f89 */ /* 0x000e2600000e0000 */
[----:B------:R-:W-:Y:S01]  /*cbd0*/  ISETP.GE.AND P0, PT, R2, R5, PT ;  /* 0x000000050200720c */ /* 0x000fe20003f06270 */
[----:B------:R-:W-:Y:S04]  /*cbe0*/  SHFL.IDX PT, R0, R0, 0x3, 0x181f ;  /* 0x00781f0000007f89 */ /* 0x000fe800000e0000 */
[----:B------:R-:W1:Y:S04]  /*cbf0*/  SHFL.IDX PT, R2, R4, 0x2, 0x181f ;  /* 0x00581f0004027f89 */ /* 0x000e6800000e0000 */
[----:B------:R-:W2:Y:S04]  /*cc00*/  SHFL.IDX PT, R4, R4, 0x3, 0x181f ;  /* 0x00781f0004047f89 */ /* 0x000ea800000e0000 */
[----:B0-----:R-:W-:-:S05]  /*cc10*/  @!P0 LEA R3, P2, R9, R3, 0x1 ;  /* 0x0000000309038211 */ /* 0x001fca00078408ff */
[----:B-1----:R-:W-:-:S05]  /*cc20*/  @!P0 IMAD.X R2, RZ, RZ, R2, P2 ;  /* 0x000000ffff028224 */ /* 0x002fca00010e0602 */
[----:B------:R-:W-:-:S04]  /*cc30*/  @!P0 LOP3.LUT R3, R3, R2, RZ, 0x3c, !PT ;  /* 0x0000000203038212 */ /* 0x000fc800078e3cff */
[----:B------:R-:W-:-:S04]  /*cc40*/  @!P0 LOP3.LUT R2, R3, R2, RZ, 0x3c, !PT ;  /* 0x0000000203028212 */ /* 0x000fc800078e3cff */
[----:B------:R-:W-:-:S05]  /*cc50*/  @!P0 LOP3.LUT R3, R3, R2, RZ, 0x3c, !PT ;  /* 0x0000000203038212 */ /* 0x000fca00078e3cff */
[----:B--2---:R0:W-:Y:S02]  /*cc60*/  @!P0 LDGSTS.E.BYPASS.LTC128B.128 [R8+0x21400], desc[UR50][R2.64], !P1 ;  /* 0x2140000002088fae */ /* 0x0041e4000c901d72 */
.L_x_508:
[----:B------:R-:W-:-:S05]  /*cc70*/  VIADD R17, R17, 0x30 ;  /* 0x0000003011117836 */ /* 0x000fca0000000000 */
[----:B------:R-:W-:-:S13]  /*cc80*/  ISETP.GE.AND P0, PT, R17, R5, PT ;  /* 0x000000051100720c */ /* 0x000fda0003f06270 */
[----:B01----:R-:W-:-:S05]  /*cc90*/  @!P0 LEA R2, P2, R9, R0, 0x1 ;  /* 0x0000000009028211 */ /* 0x003fca00078408ff */
[----:B------:R-:W-:-:S05]  /*cca0*/  @!P0 IMAD.X R3, RZ, RZ, R4, P2 ;  /* 0x000000ffff038224 */ /* 0x000fca00010e0604 */
[----:B------:R-:W-:Y:S01]  /*ccb0*/  @!PT LDS RZ, [RZ] ;  /* 0x00000000fffff984 */ /* 0x000fe20000000800 */
[----:B------:R-:W-:Y:S01]  /*ccc0*/  @!PT LDS RZ, [RZ] ;  /* 0x00000000fffff984 */ /* 0x000fe20000000800 */
[----:B------:R-:W-:Y:S01]  /*ccd0*/  @!PT LDS RZ, [RZ] ;  /* 0x00000000fffff984 */ /* 0x000fe20000000800 */
[----:B------:R0:W-:Y:S01]  /*cce0*/  @!P0 LDGSTS.E.BYPASS.LTC128B.128 [R8+0x21c00], desc[UR50][R2.64], !P1 ;  /* 0x21c0000002088fae */ /* 0x0001e2000c901d72 */
[----:B------:R-:W-:Y:S01]  /*ccf0*/  PLOP3.LUT P0, PT, PT, PT, PT, 0x80, 0x0 ;  /* 0x000000000000781c */ /* 0x000fe20003f0f070 */
[----:B------:R-:W-:-:S12]  /*cd00*/  NOP ;  /* 0x0000000000007918 */ /* 0x000fd80000000000 */
.L_x_431:
[----:B------:R-:W-:Y:S02]  /*cd10*/  PLOP3.LUT P1, PT, P1, P0, PT, 0xa2, 0x0 ;  /* 0x000000000000781c */ /* 0x000fe40000f21472 */
[----:B------:R-:W-:-:S08]  /*cd20*/  @P0 R2UR P1, UR4, R23 ;  /* 0x00000000170402ca */ /* 0x000fd00000020000 */
[----:B------:R-:W-:-:S05]  /*cd30*/  @P0 PLOP3.LUT P0, PT, P1, PT, PT, 0x80, 0x0 ;  /* 0x000000000000081c */ /* 0x000fca0000f0f070 */
[----:B------:R-:W-:Y:S01]  /*cd40*/  @!P1 SYNCS.ARRIVE.TRANS64.RED.A0T1 RZ, [UR4+0x28c00], RZ ;  /* 0x028c00ffffff99a7 */ /* 0x000fe20008200404 */
[----:B------:R-:W-:Y:S07]  /*cd50*/  @!P1 ARRIVES.LDGSTSBAR.64.TRANSCNT [UR4+0x28c00] ;  /* 0x028c0000ff0099b0 */ /* 0x000fee0008000a84 */
[----:B------:R-:W-:Y:S05]  /*cd60*/  @P0 BRA.U.ANY `(.L_x_431) ;  /* 0xfffffffd00e80947 */ /* 0x000fea000393ffff */
[----:B0-----:R-:W2:Y:S02]  /*cd70*/  LDL.LU R2, [R1+0x24] ;  /* 0x0000240001027983 */ /* 0x001ea40000300800 */
[----:B--2---:R-:W-:-:S04]  /*cd80*/  IADD3 R2, R2, 0x1, RZ ;  /* 0x0000000102027810 */ /* 0x004fc80007ffe0ff */
[----:B------:R-:W-:Y:S01]  /*cd90*/  LEA.HI R0, R2, R2, RZ, 0x1 ;  /* 0x0000000202007211 */ /* 0x000fe200078f08ff */
[----:B------:R0:W-:Y:S03]  /*cda0*/  STL [R1+0x24], R2 ;  /* 0x0000240201007387 */ /* 0x0001e60000100800 */
[----:B------:R-:W-:-:S05]  /*cdb0*/  LOP3.LUT R0, R0, 0xfffffffe, RZ, 0xc0, !PT ;  /* 0xfffffffe00007812 */ /* 0x000fca00078ec0ff */
[----:B------:R-:W-:-:S05]  /*cdc0*/  IMAD.IADD R0, R2, 0x1, -R0 ;  /* 0x0000000102007824 */ /* 0x000fca00078e0a00 */
[----:B------:R-:W-:Y:S01]  /*cdd0*/  SHF.L.U32 R0, R0, 0x1f, RZ ;  /* 0x0000001f00007819 */ /* 0x000fe200000006ff */
[----:B------:R-:W-:Y:S01]  /*cde0*/  NOP ;  /* 0x0000000000007918 */ /* 0x000fe20000000000 */
[----:B------:R0:W-:Y:S01]  /*cdf0*/  SYNCS.ARRIVE.TRANS64.A1T0 RZ, [R23+URZ+0x28c00], RZ ;  /* 0x028c00ff17ff79a7 */ /* 0x0001e2000810003f */
[----:B------:R-:W-:Y:S01]  /*ce00*/  BSSY B0, `(.L_x_432) ;  /* 0x0000003000007945 */ /* 0x000fe20003800000 */
[----:B------:R-:W1:Y:S03]  /*ce10*/  SYNCS.PHASECHK.TRANS64.TRYWAIT P0, [R23+URZ+0x28c20], R0 ;  /* 0x028c2000170075a7 */ /* 0x000e66000800017f */
[----:B01----:R-:W-:Y:S05]  /*ce20*/  @!P0 BRA `(.L_x_433) ;  /* 0x0000003400b48947 */ /* 0x003fea0003800000 */
.L_x_509:
[----:B------:R-:W-:Y:S05]  /*ce30*/  BSYNC B0 ;  /* 0x0000000000007941 */ /* 0x000fea0003800000 */
.L_x_432:
[----:B------:R-:W-:-:S05]  /*ce40*/  IMAD.U32 R2, RZ, RZ, UR36 ;  /* 0x00000024ff027e24 */ /* 0x000fca000f8e00ff */
[----:B------:R-:W-:-:S13]  /*ce50*/  ISETP.NE.AND P0, PT, R2, 0x3, PT ;  /* 0x000000030200780c */ /* 0x000fda0003f05270 */
[----:B------:R-:W-:Y:S05]  /*ce60*/  @!P0 BRA `(.L_x_434) ;  /* 0x0000000000048947 */ /* 0x000fea0003800000 */
[----:B------:R-:W-:Y:S01]  /*ce70*/  BPT.TRAP 0x1 ;  /* 0x000000040000795c */ /* 0x000fe20000300000 */
.L_x_434:
[----:B0-----:R-:W-:Y:S01]  /*ce80*/  SHF.L.U32 R0, R25, 0x1f, RZ ;  /* 0x0000001f19007819 */ /* 0x001fe200000006ff */
[----:B------:R-:W-:Y:S03]  /*ce90*/  BSSY B0, `(.L_x_435) ;  /* 0x0000003000007945 */ /* 0x000fe60003800000 */
[----:B------:R-:W0:Y:S02]  /*cea0*/  SYNCS.PHASECHK.TRANS64.TRYWAIT P0, [R27+URZ+0x28c60], R0 ;  /* 0x028c60001b0075a7 */ /* 0x000e24000800017f */
[----:B0-----:R-:W-:Y:S05]  /*ceb0*/  @!P0 BRA `(.L_x_436) ;  /* 0x0000003400a48947 */ /* 0x001fea0003800000 */
.L_x_510:
[----:B------:R-:W-:Y:S05]  /*cec0*/  BSYNC B0 ;  /* 0x0000000000007941 */ /* 0x000fea0003800000 */
.L_x_435:
[----:B------:R-:W0:Y:S01]  /*ced0*/  LDL.LU R2, [R1+0x1c] ;  /* 0x00001c0001027983 */ /* 0x000e220000300800 */
[----:B------:R-:W-:-:S03]  /*cee0*/  ULDC.64 UR4, c[0x0][0x328] ;  /* 0x0000ca0000047ab9 */ /* 0x000fc60000000a00 */
[----:B------:R-:W2:Y:S01]  /*cef0*/  LDL.LU R4, [R1+0x20] ;  /* 0x0000200001047983 */ /* 0x000ea20000300800 */
[----:B------:R-:W-:Y:S01]  /*cf00*/  LEA R5, R24, R33, 0xf ;  /* 0x0000002118057211 */ /* 0x000fe200078e78ff */
[----:B0-----:R-:W-:Y:S02]  /*cf10*/  IMAD R0, R2, UR4, RZ ;  /* 0x0000000402007c24 */ /* 0x001fe4000f8e02ff */
[----:B------:R-:W-:-:S04]  /*cf20*/  IMAD.WIDE.U32 R2, R35, UR4, RZ ;  /* 0x0000000423027c25 */ /* 0x000fc8000f8e00ff */
[----:B------:R-:W-:Y:S01]  /*cf30*/  IMAD R0, R35, UR5, R0 ;  /* 0x0000000523007c24 */ /* 0x000fe2000f8e0200 */
[----:B------:R-:W-:-:S03]  /*cf40*/  ULDC.64 UR4, c[0x0][0x338] ;  /* 0x0000ce0000047ab9 */ /* 0x000fc60000000a00 */
[----:B------:R-:W-:Y:S02]  /*cf50*/  IMAD.IADD R3, R3, 0x1, R0 ;  /* 0x0000000103037824 */ /* 0x000fe400078e0200 */
[----:B--2---:R-:W-:Y:S02]  /*cf60*/  IMAD R0, R4, UR4, RZ ;  /* 0x0000000404007c24 */ /* 0x004fe4000f8e02ff */
        /* <DEDUP_REMOVED lines=13> */
[----:B------:R-:W2:Y:S01]  /*d040*/  LDL R3, [R1+0x4] ;  /* 0x0000040001037983 */ /* 0x000ea20000100800 */
[----:B------:R-:W-:Y:S01]  /*d050*/  IMAD R5, R5, 0x2, R23 ;  /* 0x0000000205057824 */ /* 0x000fe200078e0217 */
[C---:B------:R-:W-:Y:S01]  /*d060*/  LOP3.LUT P5, RZ, R30.reuse, 0x2, RZ, 0xc0, !PT ;  /* 0x000000021eff7812 */ /* 0x040fe200078ac0ff */
[----:B------:R-:W0:Y:S01]  /*d070*/  S2R R7, SR_TID.X ;  /* 0x0000000000077919 */ /* 0x000e220000002100 */
[C---:B------:R-:W-:Y:S02]  /*d080*/  LOP3.LUT P4, RZ, R30.reuse, 0x4, RZ, 0xc0, !PT ;  /* 0x000000041eff7812 */ /* 0x040fe4000788c0ff */
[----:B------:R-:W-:Y:S01]  /*d090*/  LOP3.LUT P3, RZ, R30, 0x8, RZ, 0xc0, !PT ;  /* 0x000000081eff7812 */ /* 0x000fe2000786c0ff */
[----:B------:R-:W1:Y:S01]  /*d0a0*/  SHFL.IDX PT, R2, R4, RZ, 0x181f ;  /* 0x00181fff04027589 */ /* 0x000e6200000e0000 */
[----:B------:R-:W-:Y:S02]  /*d0b0*/  LOP3.LUT R22, R22, 0xfffffeff, RZ, 0xc0, !PT ;  /* 0xfffffeff16167812 */ /* 0x000fe400078ec0ff */
[----:B------:R-:W-:Y:S01]  /*d0c0*/  LOP3.LUT P2, RZ, R30, 0x10, RZ, 0xc0, !PT ;  /* 0x000000101eff7812 */ /* 0x000fe2000784c0ff */
[----:B0-----:R-:W-:-:S05]  /*d0d0*/  IMAD.SHL.U32 R7, R7, 0x8, RZ ;  /* 0x0000000807077824 */ /* 0x001fca00078e00ff */
[----:B------:R-:W-:-:S05]  /*d0e0*/  LOP3.LUT R7, R7, 0x38, RZ, 0xc0, !PT ;  /* 0x0000003807077812 */ /* 0x000fca00078ec0ff */
[----:B------:R-:W-:Y:S01]  /*d0f0*/  IMAD.SHL.U32 R0, R7, 0x2, RZ ;  /* 0x0000000207007824 */ /* 0x000fe200078e00ff */
[----:B------:R-:W-:-:S04]  /*d100*/  LOP3.LUT R7, R30, 0x1, RZ, 0xc0, !PT ;  /* 0x000000011e077812 */ /* 0x000fc800078ec0ff */
[----:B-1----:R-:W-:Y:S02]  /*d110*/  IADD3 R2, P0, R2, R0, RZ ;  /* 0x0000000002027210 */ /* 0x002fe40007f1e0ff */
[----:B------:R-:W-:-:S13]  /*d120*/  ISETP.NE.U32.AND P1, PT, R7, 0x1, PT ;  /* 0x000000010700780c */ /* 0x000fda0003f25070 */
[----:B------:R-:W-:-:S04]  /*d130*/  @P1 LOP3.LUT R22, R22, 0x100, RZ, 0xfc, !PT ;  /* 0x0000010016161812 */ /* 0x000fc800078efcff */
[----:B------:R-:W-:Y:S01]  /*d140*/  LOP3.LUT R22, R22, 0xfffffdff, RZ, 0xc0, !PT ;  /* 0xfffffdff16167812 */ /* 0x000fe200078ec0ff */
[----:B--2---:R-:W-:Y:S02]  /*d150*/  IMAD.MOV.U32 R8, RZ, RZ, R3 ;  /* 0x000000ffff087224 */ /* 0x004fe400078e0003 */
[----:B------:R-:W0:Y:S03]  /*d160*/  SHFL.IDX PT, R3, R6, RZ, 0x181f ;  /* 0x00181fff06037589 */ /* 0x000e2600000e0000 */
[----:B------:R-:W-:Y:S01]  /*d170*/  PRMT R7, R8, 0x8880, RZ ;  /* 0x0000888008077816 */ /* 0x000fe200000000ff */
[----:B0-----:R-:W-:Y:S01]  /*d180*/  IMAD.X R3, RZ, RZ, R3, P0 ;  /* 0x000000ffff037224 */ /* 0x001fe200000e0603 */
[----:B------:R-:W-:Y:S02]  /*d190*/  ISETP.LT.OR P0, PT, R29, 0x1, P1 ;  /* 0x000000011d00780c */ /* 0x000fe40000f01670 */
[----:B------:R-:W-:-:S04]  /*d1a0*/  LOP3.LUT P1, RZ, R30, 0x20, RZ, 0xc0, !PT ;  /* 0x000000201eff7812 */ /* 0x000fc8000782c0ff */
[----:B------:R-:W-:-:S07]  /*d1b0*/  ISETP.LT.OR P6, PT, R29, 0x1, !P1 ;  /* 0x000000011d00780c */ /* 0x000fce0004fc1670 */
[----:B------:R-:W-:Y:S01]  /*d1c0*/  @!PT LDS RZ, [RZ] ;  /* 0x00000000fffff984 */ /* 0x000fe20000000800 */
[----:B------:R-:W-:Y:S01]  /*d1d0*/  LDGSTS.E.BYPASS.LTC128B.128 [R5+0x400], desc[UR50][R2.64], !P0 ;  /* 0x0040000002057fae */ /* 0x000fe2000c101d72 */
[----:B------:R-:W-:-:S13]  /*d1e0*/  ISETP.LT.OR P0, PT, R29, 0x1, !P5 ;  /* 0x000000011d00780c */ /* 0x000fda0006f01670 */
[----:B------:R-:W-:Y:S01]  /*d1f0*/  LDGSTS.E.BYPASS.LTC128B.128 [R5+0x2400], desc[UR50][R2.64+0x80], !P0 ;  /* 0x0240008002057fae */ /* 0x000fe2000c101d72 */
[----:B------:R-:W-:-:S13]  /*d200*/  ISETP.LT.OR P0, PT, R29, 0x1, !P4 ;  /* 0x000000011d00780c */ /* 0x000fda0006701670 */
[----:B------:R-:W-:Y:S01]  /*d210*/  LDGSTS.E.BYPASS.LTC128B.128 [R5+0x4400], desc[UR50][R2.64+0x100], !P0 ;  /* 0x0440010002057fae */ /* 0x000fe2000c101d72 */
[----:B------:R-:W-:-:S13]  /*d220*/  ISETP.LT.OR P0, PT, R29, 0x1, !P3 ;  /* 0x000000011d00780c */ /* 0x000fda0005f01670 */
[----:B------:R-:W-:Y:S01]  /*d230*/  LDGSTS.E.BYPASS.LTC128B.128 [R5+0x6400], desc[UR50][R2.64+0x180], !P0 ;  /* 0x0640018002057fae */ /* 0x000fe2000c101d72 */
[----:B------:R-:W-:-:S13]  /*d240*/  ISETP.LT.OR P0, PT, R29, 0x1, !P2 ;  /* 0x000000011d00780c */ /* 0x000fda0005701670 */
[----:B------:R-:W-:Y:S01]  /*d250*/  LDGSTS.E.BYPASS.LTC128B.128 [R5+0x8400], desc[UR50][R2.64+0x200], !P0 ;  /* 0x0840020002057fae */ /* 0x000fe2000c101d72 */
[----:B------:R-:W-:-:S03]  /*d260*/  LOP3.LUT P0, RZ, R30, 0x40, RZ, 0xc0, !PT ;  /* 0x000000401eff7812 */ /* 0x000fc6000780c0ff */
[----:B------:R-:W-:Y:S01]  /*d270*/  LDGSTS.E.BYPASS.LTC128B.128 [R5+0xa400], desc[UR50][R2.64+0x280], !P6 ;  /* 0x0a40028002057fae */ /* 0x000fe2000f101d72 */
[----:B------:R-:W-:-:S13]  /*d280*/  ISETP.LT.OR P6, PT, R29, 0x1, !P0 ;  /* 0x000000011d00780c */ /* 0x000fda00047c1670 */
[----:B------:R-:W-:Y:S01]  /*d290*/  LDGSTS.E.BYPASS.LTC128B.128 [R5+0xc400], desc[UR50][R2.64+0x300], !P6 ;  /* 0x0c40030002057fae */ /* 0x000fe2000f101d72 */
[----:B------:R-:W-:-:S03]  /*d2a0*/  ISETP.GT.AND P6, PT, R7, -0x1, PT ;  /* 0xffffffff0700780c */ /* 0x000fc60003fc4270 */
[----:B------:R-:W-:Y:S10]  /*d2b0*/  SHFL.IDX PT, R7, R6, 0x2, 0x181f ;  /* 0x00581f0006077f89 */ /* 0x000ff400000e0000 */
[----:B------:R-:W-:-:S02]  /*d2c0*/  @P6 LOP3.LUT R22, R22, 0x200, RZ, 0xfc, !PT ;  /* 0x0000020016166812 */ /* 0x000fc400078efcff */
[----:B------:R-:W-:-:S13]  /*d2d0*/  ISETP.LT.OR P6, PT, R29, 0x1, P6 ;  /* 0x000000011d00780c */ /* 0x000fda00037c1670 */
[----:B------:R0:W-:Y:S04]  /*d2e0*/  LDGSTS.E.BYPASS.LTC128B.128 [R5+0xe400], desc[UR50][R2.64+0x380], !P6 ;  /* 0x0e40038002057fae */ /* 0x0001e8000f101d72 */
[----:B0-----:R-:W0:Y:S04]  /*d2f0*/  SHFL.IDX PT, R2, R4, 0x1, 0x181f ;  /* 0x00381f0004027f89 */ /* 0x001e2800000e0000 */
[----:B------:R-:W1:Y:S04]  /*d300*/  SHFL.IDX PT, R3, R6, 0x1, 0x181f ;  /* 0x00381f0006037f89 */ /* 0x000e6800000e0000 */
[----:B------:R-:W-:Y:S01]  /*d310*/  SHFL.IDX PT, R6, R6, 0x3, 0x181f ;  /* 0x00781f0006067f89 */ /* 0x000fe200000e0000 */
[----:B0-----:R-:W-:-:S04]  /*d320*/  IADD3 R2, P6, R2, R0, RZ ;  /* 0x0000000002027210 */ /* 0x001fc80007fde0ff */
[----:B-1----:R-:W-:Y:S02]  /*d330*/  IADD3.X R3, RZ, R3, RZ, P6, !PT ;  /* 0x00000003ff037210 */ /* 0x002fe400037fe4ff */
[----:B------:R-:W-:-:S04]  /*d340*/  LOP3.LUT P6, RZ, R22, 0x100, RZ, 0xc0, !PT ;  /* 0x0000010016ff7812 */ /* 0x000fc800078cc0ff */
[----:B------:R-:W-:-:S13]  /*d350*/  ISETP.LT.OR P6, PT, R29, 0x11, P6 ;  /* 0x000000111d00780c */ /* 0x000fda00037c1670 */
        /* <DEDUP_REMOVED lines=13> */
[----:B------:R-:W-:-:S04]  /*d430*/  LOP3.LUT P6, RZ, R22, 0x200, RZ, 0xc0, !PT ;  /* 0x0000020016ff7812 */ /* 0x000fc800078cc0ff */
[----:B------:R-:W-:-:S13]  /*d440*/  ISETP.LT.OR P6, PT, R29, 0x11, P6 ;  /* 0x000000111d00780c */ /* 0x000fda00037c1670 */
[----:B------:R0:W-:Y:S04]  /*d450*/  LDGSTS.E.BYPASS.LTC128B.128 [R5+0xec00], desc[UR50][R2.64+0x380], !P6 ;  /* 0x0ec0038002057fae */ /* 0x0001e8000f101d72 */
[----:B0-----:R-:W0:Y:S02]  /*d460*/  SHFL.IDX PT, R2, R4, 0x2, 0x181f ;  /* 0x00581f0004027f89 */ /* 0x001e2400000e0000 */
[----:B0-----:R-:W-:-:S05]  /*d470*/  IADD3 R2, P6, R2, R0, RZ ;  /* 0x0000000002027210 */ /* 0x001fca0007fde0ff */
[----:B------:R-:W-:Y:S01]  /*d480*/  IMAD.X R3, RZ, RZ, R7, P6 ;  /* 0x000000ffff037224 */ /* 0x000fe200030e0607 */
        /* <DEDUP_REMOVED lines=18> */
[----:B0-----:R0:W1:Y:S02]  /*d5b0*/  SHFL.IDX PT, R2, R4, 0x3, 0x181f ;  /* 0x00781f0004027f89 */ /* 0x00106400000e0000 */
.L_x_520:
[C---:B------:R-:W-:Y:S02]  /*d5c0*/  LOP3.LUT P6, RZ, R22.reuse, 0x100, RZ, 0xc0, !PT ;  /* 0x0000010016ff7812 */ /* 0x040fe400078cc0ff */
[----:B------:R-:W-:Y:S02]  /*d5d0*/  LOP3.LUT R22, R22, 0xffffefff, RZ, 0xc0, !PT ;  /* 0xffffefff16167812 */ /* 0x000fe400078ec0ff */
[C---:B------:R-:W-:Y:S02]  /*d5e0*/  ISETP.LT.OR P6, PT, R29.reuse, 0x31, P6 ;  /* 0x000000311d00780c */ /* 0x040fe400037c1670 */
[----:B------:R-:W-:-:S11]  /*d5f0*/  ISETP.LT.OR P5, PT, R29, 0x31, !P5 ;  /* 0x000000311d00780c */ /* 0x000fd60006fa1670 */
[----:B------:R-:W-:Y:S02]  /*d600*/  @P6 LOP3.LUT R22, R22, 0x1000, RZ, 0xfc, !PT ;  /* 0x0000100016166812 */ /* 0x000fe400078efcff */
[C---:B------:R-:W-:Y:S02]  /*d610*/  ISETP.LT.OR P6, PT, R29.reuse, 0x31, !P4 ;  /* 0x000000311d00780c */ /* 0x040fe400067c1670 */
[----:B------:R-:W-:Y:S02]  /*d620*/  LOP3.LUT R22, R22, 0xffffbfff, RZ, 0xc0, !PT ;  /* 0xffffbfff16167812 */ /* 0x000fe400078ec0ff */
[C---:B------:R-:W-:Y:S02]  /*d630*/  ISETP.LT.OR P4, PT, R29.reuse, 0x31, !P2 ;  /* 0x000000311d00780c */ /* 0x040fe40005781670 */
[----:B------:R-:W-:Y:S02]  /*d640*/  LOP3.LUT R22, R22, 0xfffffeff, RZ, 0xc0, !PT ;  /* 0xfffffeff16167812 */ /* 0x000fe400078ec0ff */
[----:B------:R-:W-:-:S02]  /*d650*/  ISETP.LT.OR P2, PT, R29, 0x31, !P0 ;  /* 0x000000311d00780c */ /* 0x000fc40004741670 */
[----:B------:R-:W-:Y:S02]  /*d660*/  @P5 LOP3.LUT R22, R22, 0x100, RZ, 0xfc, !PT ;  /* 0x0000010016165812 */ /* 0x000fe400078efcff */
[----:B-1----:R-:W-:Y:S02]  /*d670*/  IADD3 R2, P0, R2, R0, RZ ;  /* 0x0000000002027210 */ /* 0x002fe40007f1e0ff */
[----:B------:R-:W-:Y:S02]  /*d680*/  @P6 LOP3.LUT R22, R22, 0x4000, RZ, 0xfc, !PT ;  /* 0x0000400016166812 */ /* 0x000fe400078efcff */
[----:B------:R-:W-:Y:S01]  /*d690*/  ISETP.LT.OR P5, PT, R29, 0x31, !P3 ;  /* 0x000000311d00780c */ /* 0x000fe20005fa1670 */
[----:B------:R-:W-:Y:S01]  /*d6a0*/  IMAD.X R3, RZ, RZ, R6, P0 ;  /* 0x000000ffff037224 */ /* 0x000fe200000e0606 */
[C---:B------:R-:W-:Y:S02]  /*d6b0*/  LOP3.LUT P6, RZ, R22.reuse, 0x1000, RZ, 0xc0, !PT ;  /* 0x0000100016ff7812 */ /* 0x040fe400078cc0ff */
[----:B------:R-:W-:-:S02]  /*d6c0*/  LOP3.LUT P0, RZ, R22, 0x100, RZ, 0xc0, !PT ;  /* 0x0000010016ff7812 */ /* 0x000fc4000780c0ff */
[----:B------:R-:W-:Y:S02]  /*d6d0*/  ISETP.LT.OR P3, PT, R29, 0x31, !P1 ;  /* 0x000000311d00780c */ /* 0x000fe40004f61670 */
[----:B------:R-:W-:-:S04]  /*d6e0*/  LOP3.LUT P1, RZ, R22, 0x200, RZ, 0xc0, !PT ;  /* 0x0000020016ff7812 */ /* 0x000fc8000782c0ff */
[----:B------:R-:W-:-:S03]  /*d6f0*/  ISETP.LT.OR P1, PT, R29, 0x31, P1 ;  /* 0x000000311d00780c */ /* 0x000fc60000f21670 */
[----:B------:R-:W-:Y:S01]  /*d700*/  @!PT LDS RZ, [RZ] ;  /* 0x00000000fffff984 */ /* 0x000fe20000000800 */
[----:B------:R-:W-:Y:S01]  /*d710*/  @!PT LDS RZ, [RZ] ;  /* 0x00000000fffff984 */ /* 0x000fe20000000800 */
[----:B------:R-:W-:Y:S01]  /*d720*/  @!PT LDS RZ, [RZ] ;  /* 0x00000000fffff984 */ /* 0x000fe20000000800 */
[----:B------:R1:W-:Y:S01]  /*d730*/  LDGSTS.E.BYPASS.LTC128B.128 [R5+0x1c00], desc[UR50][R2.64], !P6 ;  /* 0x01c0000002057fae */ /* 0x0003e2000f101d72 */
[----:B------:R-:W-:-:S03]  /*d740*/  LOP3.LUT P6, RZ, R22, 0x4000, RZ, 0xc0, !PT ;  /* 0x0000400016ff7812 */ /* 0x000fc600078cc0ff */
        /* <DEDUP_REMOVED lines=9> */
.L_x_438:
        /* <DEDUP_REMOVED lines=11> */
.L_x_439:
[----:B------:R-:W-:Y:S01]  /*d890*/  ISETP.GE.AND P0, PT, R36, 0x41, PT ;  /* 0x000000412400780c */ /* 0x000fe20003f06270 */
[----:B------:R1:W-:Y:S01]  /*d8a0*/  SYNCS.ARRIVE.TRANS64.A1T0 RZ, [R27+URZ+0x28c50], RZ ;  /* 0x028c50ff1bff79a7 */ /* 0x0003e2000810003f */
[----:B------:R-:W-:Y:S11]  /*d8b0*/  BSSY B0, `(.L_x_440) ;  /* 0x00000f5000007945 */ /* 0x000ff60003800000 */
[----:B-1----:R-:W-:Y:S05]  /*d8c0*/  @!P0 BRA `(.L_x_441) ;  /* 0x0000000c00cc8947 */ /* 0x002fea0003800000 */
[----:B0-----:R-:W2:Y:S04]  /*d8d0*/  LDL.LU R4, [R1+0x28] ;  /* 0x0000280001047983 */ /* 0x001ea80000300800 */
[----:B------:R-:W3:Y:S04]  /*d8e0*/  LDL.LU R3, [R1+0x4] ;  /* 0x0000040001037983 */ /* 0x000ee80000300800 */
[----:B------:R-:W4:Y:S01]  /*d8f0*/  LDL.LU R2, [R1+0x30] ;  /* 0x0000300001027983 */ /* 0x000f220000300800 */
[----:B--2---:R-:W-:Y:S02]  /*d900*/  LOP3.LUT R30, R4, 0x40, RZ, 0xc0, !PT ;  /* 0x00000040041e7812 */ /* 0x004fe400078ec0ff */
[----:B---3--:R-:W-:-:S02]  /*d910*/  LOP3.LUT R29, R3, 0x80, RZ, 0xc0, !PT ;  /* 0x00000080031d7812 */ /* 0x008fc400078ec0ff */
[----:B------:R-:W-:Y:S01]  /*d920*/  SHF.R.U32.HI R30, RZ, 0x2, R30 ;  /* 0x00000002ff1e7819 */ /* 0x000fe2000001161e */
[----:B----4-:R-:W-:Y:S01]  /*d930*/  VIADD R7, R2, 0xfffffffe ;  /* 0xfffffffe02077836 */ /* 0x010fe20000000000 */
[----:B------:R-:W-:-:S07]  /*d940*/  SHF.R.U32.HI R29, RZ, 0x3, R29 ;  /* 0x00000003ff1d7819 */ /* 0x000fce000001161d */
.L_x_454:
[----:B------:R-:W0:Y:S01]  /*d950*/  S2R R2, SR_TID.X ;  /* 0x0000000000027919 */ /* 0x000e220000002100 */
[----:B-1----:R-:W1:Y:S01]  /*d960*/  LDC R3, c[0x0][0x430] ;  /* 0x00010c00ff037b82 */ /* 0x002e620000000800 */
[----:B--23--:R-:W-:Y:S01]  /*d970*/  LEA R6, R7, R31, 0x6 ;  /* 0x0000001f07067211 */ /* 0x00cfe200078e30ff */
[----:B------:R-:W-:Y:S01]  /*d980*/  IMAD.U32 R11, RZ, RZ, UR36 ;  /* 0x00000024ff0b7e24 */ /* 0x000fe2000f8e00ff */
[----:B------:R-:W-:Y:S01]  /*d990*/  IADD3 R24, R24, 0x1, RZ ;  /* 0x0000000118187810 */ /* 0x000fe20007ffe0ff */
[----:B------:R-:W-:Y:S05]  /*d9a0*/  YIELD ;  /* 0x0000000000007946 */ /* 0x000fea0003800000 */
[----:B------:R-:W-:Y:S01]  /*d9b0*/  ULDC UR4, c[0x0][0x430] ;  /* 0x00010c0000047ab9 */ /* 0x000fe20000000800 */
[----:B-1----:R-:W-:Y:S01]  /*d9c0*/  ISETP.NE.AND P0, PT, R3, 0x1, PT ;  /* 0x000000010300780c */ /* 0x002fe20003f05270 */
[----:B0-----:R-:W-:-:S05]  /*d9d0*/  IMAD.SHL.U32 R4, R2, 0x10, RZ ;  /* 0x0000001002047824 */ /* 0x001fca00078e00ff */
[----:B------:R-:W-:-:S07]  /*d9e0*/  LOP3.LUT R4, R37, 0x70, R4, 0xf8, !PT ;  /* 0x0000007025047812 */ /* 0x000fce00078ef804 */
[----:B------:R-:W0:Y:S01]  /*d9f0*/  @P0 LDC R3, c[0x0][0x434] ;  /* 0x00010d00ff030b82 */ /* 0x000e220000000800 */
[C---:B------:R-:W-:Y:S01]  /*da00*/  ISETP.GT.U32.AND P1, PT, R4.reuse, 0x3f, PT ;  /* 0x0000003f0400780c */ /* 0x040fe20003f24070 */
[----:B------:R-:W-:-:S06]  /*da10*/  IMAD.IADD R6, R4, 0x1, R6 ;  /* 0x0000000104067824 */ /* 0x000fcc00078e0206 */
[----:B------:R-:W1:Y:S01]  /*da20*/  @P0 LDC R2, c[0x0][0x438] ;  /* 0x00010e00ff020b82 */ /* 0x000e620000000800 */
[----:B------:R-:W-:-:S07]  /*da30*/  IMAD.MOV.U32 R10, RZ, RZ, R6 ;  /* 0x000000ffff0a7224 */ /* 0x000fce00078e0006 */
[----:B------:R-:W2:Y:S01]  /*da40*/  @!P1 LDC.64 R4, c[0x0][0x428] ;  /* 0x00010a00ff049b82 */ /* 0x000ea20000000a00 */
[----:B0-----:R-:W-:-:S07]  /*da50*/  @P0 IMAD.HI.U32 R3, R6, R3, RZ ;  /* 0x0000000306030227 */ /* 0x001fce00078e00ff */
[----:B------:R-:W0:Y:S01]  /*da60*/  @!P1 LDC.64 R8, c[0x0][0x418] ;  /* 0x00010600ff089b82 */ /* 0x000e220000000a00 */
[----:B-1----:R-:W-:-:S04]  /*da70*/  @P0 SHF.R.U32.HI R10, RZ, R2, R3 ;  /* 0x00000002ff0a0219 */ /* 0x002fc80000011603 */
[--C-:B------:R-:W-:Y:S01]  /*da80*/  @!P1 SHF.R.S32.HI R3, RZ, 0x1f, R10.reuse ;  /* 0x0000001fff039819 */ /* 0x100fe2000001140a */
[----:B------:R-:W-:-:S04]  /*da90*/  @!P1 IMAD.MOV.U32 R2, RZ, RZ, R10 ;  /* 0x000000ffff029224 */ /* 0x000fc800078e000a */
[----:B--2---:R-:W-:-:S04]  /*daa0*/  @!P1 IMAD.WIDE.U32 R2, R28, R4, R2 ;  /* 0x000000041c029225 */ /* 0x004fc800078e0002 */
[----:B------:R-:W-:-:S04]  /*dab0*/  @!P1 IMAD R4, R32, R4, RZ ;  /* 0x0000000420049224 */ /* 0x000fc800078e02ff */
[----:B------:R-:W-:Y:S01]  /*dac0*/  @!P1 IMAD R5, R28, R5, R4 ;  /* 0x000000051c059224 */ /* 0x000fe200078e0204 */
[----:B0-----:R-:W-:Y:S01]  /*dad0*/  @!P1 LEA R8, P0, R2, R8, 0x2 ;  /* 0x0000000802089211 */ /* 0x001fe200078010ff */
[----:B------:R-:W-:Y:S02]  /*dae0*/  IMAD.MOV.U32 R4, RZ, RZ, RZ ;  /* 0x000000ffff047224 */ /* 0x000fe400078e00ff */
[----:B------:R-:W-:Y:S02]  /*daf0*/  @!P1 IMAD.IADD R3, R5, 0x1, R3 ;  /* 0x0000000105039824 */ /* 0x000fe400078e0203 */
[----:B------:R-:W-:-:S03]  /*db00*/  IMAD.MOV R5, RZ, RZ, -R10 ;  /* 0x000000ffff057224 */ /* 0x000fc600078e0a0a */
[----:B------:R-:W-:Y:S01]  /*db10*/  @!P1 LEA.HI.X R9, R2, R9, R3, 0x2, P0 ;  /* 0x0000000902099211 */ /* 0x000fe200000f1403 */
[----:B------:R-:W-:Y:S01]  /*db20*/  IMAD R5, R5, UR4, R6 ;  /* 0x0000000405057c24 */ /* 0x000fe2000f8e0206 */
[----:B------:R-:W-:-:S03]  /*db30*/  ISETP.NE.AND P0, PT, R24, 0x2, PT ;  /* 0x000000021800780c */ /* 0x000fc60003f05270 */
[----:B------:R0:W5:Y:S01]  /*db40*/  @!P1 LDG.E R4, desc[UR50][R8.64] ;  /* 0x0000003208049981 */ /* 0x000162000c1e1900 */
[----:B------:R-:W-:Y:S02]  /*db50*/  ISETP.NE.AND P1, PT, R11, 0x3, PT ;  /* 0x000000030b00780c */ /* 0x000fe40003f25270 */
[----:B------:R-:W-:Y:S02]  /*db60*/  SEL R2, RZ, 0x1, P0 ;  /* 0x00000001ff027807 */ /* 0x000fe40000000000 */
[----:B------:R-:W-:Y:S02]  /*db70*/  SEL R24, R24, RZ, P0 ;  /* 0x000000ff18187207 */ /* 0x000fe40000000000 */
[----:B------:R-:W-:Y:S01]  /*db80*/  LOP3.LUT R25, R25, R2, RZ, 0x3c, !PT ;  /* 0x0000000219197212 */ /* 0x000fe200078e3cff */
[----:B------:R-:W-:Y:S02]  /*db90*/  IMAD.MOV.U32 R2, RZ, RZ, R7 ;  /* 0x000000ffff027224 */ /* 0x000fe400078e0007 */
[----:B------:R-:W-:-:S03]  /*dba0*/  VIADD R7, R7, 0xffffffff ;  /* 0xffffffff07077836 */ /* 0x000fc60000000000 */
[----:B------:R-:W-:Y:S01]  /*dbb0*/  ISETP.GT.AND P3, PT, R2, RZ, PT ;  /* 0x000000ff0200720c */ /* 0x000fe20003f64270 */
[----:B0-----:R-:W-:-:S12]  /*dbc0*/  @!P1 BRA `(.L_x_442) ;  /* 0x0000000000049947 */ /* 0x001fd80003800000 */
[----:B------:R-:W-:Y:S01]  /*dbd0*/  BPT.TRAP 0x1 ;  /* 0x000000040000795c */ /* 0x000fe20000300000 */
.L_x_442:
[----:B------:R-:W-:Y:S01]  /*dbe0*/  IMAD R6, R24, 0x8, R23 ;  /* 0x0000000818067824 */ /* 0x000fe200078e0217 */
[----:B------:R-:W-:Y:S01]  /*dbf0*/  SHF.L.U32 R17, R25, 0x1f, RZ ;  /* 0x0000001f19117819 */ /* 0x000fe200000006ff */
[----:B------:R-:W-:Y:S01]  /*dc00*/  BSSY B1, `(.L_x_443) ;  /* 0x0000004000017945 */ /* 0x000fe20003800000 */
[----:B------:R-:W-:Y:S02]  /*dc10*/  SHF.R.S32.HI R9, RZ, 0x1f, R5 ;  /* 0x0000001fff097819 */ /* 0x000fe40000011405 */
[----:B------:R-:W0:Y:S02]  /*dc20*/  SYNCS.PHASECHK.TRANS64.TRYWAIT P0, [R6+URZ+0x28c40], R17 ;  /* 0x028c4011060075a7 */ /* 0x000e24000800017f */
[----:B0-----:R-:W-:Y:S05]  /*dc30*/  @!P0 BRA `(.L_x_444) ;  /* 0x0000003000848947 */ /* 0x001fea0003800000 */
.L_x_521:
[----:B------:R-:W-:Y:S05]  /*dc40*/  BSYNC B1 ;  /* 0x0000000000017941 */ /* 0x000fea0003800000 */
.L_x_443:
[----:B------:R-:W-:Y:S01]  /*dc50*/  ULDC.64 UR4, c[0x0][0x300] ;  /* 0x0000c00000047ab9 */ /* 0x000fe20000000a00 */
[----:B-----5:R-:W-:Y:S01]  /*dc60*/  SHF.R.S32.HI R10, RZ, 0x1f, R4 ;  /* 0x0000001fff0a7819 */ /* 0x020fe20000011404 */
[----:B------:R-:W-:Y:S01]  /*dc70*/  IMAD R8, R9, UR4, RZ ;  /* 0x0000000409087c24 */ /* 0x000fe2000f8e02ff */
[----:B------:R-:W-:Y:S01]  /*dc80*/  LOP3.LUT P1, RZ, R22, 0x2, RZ, 0xc0, !PT ;  /* 0x0000000216ff7812 */ /* 0x000fe2000782c0ff */
[----:B------:R-:W-:-:S04]  /*dc90*/  IMAD.WIDE.U32 R2, R5, UR4, RZ ;  /* 0x0000000405027c25 */ /* 0x000fc8000f8e00ff */
[----:B------:R-:W-:Y:S01]  /*dca0*/  IMAD R8, R5, UR5, R8 ;  /* 0x0000000505087c24 */ /* 0x000fe2000f8e0208 */
[----:B------:R-:W-:-:S04]  /*dcb0*/  ULDC.64 UR4, c[0x0][0x310] ;  /* 0x0000c40000047ab9 */ /* 0x000fc80000000a00 */
[----:B------:R-:W-:Y:S01]  /*dcc0*/  IADD3 R3, R3, R8, RZ ;  /* 0x0000000803037210 */ /* 0x000fe20007ffe0ff */
[----:B------:R-:W-:-:S04]  /*dcd0*/  IMAD R8, R10, UR4, RZ ;  /* 0x000000040a087c24 */ /* 0x000fc8000f8e02ff */
[C---:B------:R-:W-:Y:S02]  /*dce0*/  IMAD R8, R4.reuse, UR5, R8 ;  /* 0x0000000504087c24 */ /* 0x040fe4000f8e0208 */
[----:B------:R-:W-:Y:S01]  /*dcf0*/  IMAD.WIDE.U32 R2, R4, UR4, R2 ;  /* 0x0000000404027c25 */ /* 0x000fe2000f8e0002 */
        /* <DEDUP_REMOVED lines=10> */
[----:B------:R-:W-:Y:S01]  /*dda0*/  IMAD R8, R24, 0x1000, R33 ;  /* 0x0000100018087824 */ /* 0x000fe200078e0221 */
[----:B------:R-:W-:Y:S06]  /*ddb0*/  BRA.DIV UR4, `(.L_x_445) ;  /* 0x0000003204387947 */ /* 0x000fec000b800000 */
[----:B------:R-:W1:Y:S01]  /*ddc0*/  SHFL.IDX PT, R2, R20, RZ, 0x181f ;  /* 0x00181fff14027589 */ /* 0x000e6200000e0000 */
[----:B------:R-:W-:-:S03]  /*ddd0*/  IMAD R21, R8, 0x2, R23 ;  /* 0x0000000208157824 */ /* 0x000fc600078e0217 */
[----:B------:R-:W2:Y:S01]  /*dde0*/  SHFL.IDX PT, R3, R27, RZ, 0x181f ;  /* 0x00181fff1b037589 */ /* 0x000ea200000e0000 */
[----:B-1----:R-:W-:-:S05]  /*ddf0*/  IADD3 R2, P0, R2, R0, RZ ;  /* 0x0000000002027210 */ /* 0x002fca0007f1e0ff */
[----:B--2---:R-:W-:-:S05]  /*de00*/  IMAD.X R3, RZ, RZ, R3, P0 ;  /* 0x000000ffff037224 */ /* 0x004fca00000e0603 */
[----:B------:R-:W-:Y:S01]  /*de10*/  @!PT LDS RZ, [RZ] ;  /* 0x00000000fffff984 */ /* 0x000fe20000000800 */
[----:B------:R1:W-:Y:S04]  /*de20*/  LDGSTS.E.BYPASS.LTC128B.128 [R21+0x22400], desc[UR50][R2.64], !P1 ;  /* 0x2240000002157fae */ /* 0x0003e8000c901d72 */
[----:B-1----:R-:W1:Y:S04]  /*de30*/  SHFL.IDX PT, R2, R20, 0x1, 0x181f ;  /* 0x00381f0014027f89 */ /* 0x002e6800000e0000 */
[----:B------:R-:W2:Y:S01]  /*de40*/  SHFL.IDX PT, R3, R27, 0x1, 0x181f ;  /* 0x00381f001b037f89 */ /* 0x000ea200000e0000 */
[----:B-1----:R-:W-:-:S04]  /*de50*/  IADD3 R2, P0, R2, R0, RZ ;  /* 0x0000000002027210 */ /* 0x002fc80007f1e0ff */
[----:B--2---:R-:W-:-:S05]  /*de60*/  IADD3.X R3, RZ, R3, RZ, P0, !PT ;  /* 0x00000003ff037210 */ /* 0x004fca00007fe4ff */
[----:B------:R1:W-:Y:S04]  /*de70*/  LDGSTS.E.BYPASS.LTC128B.128 [R21+0x22c00], desc[UR50][R2.64], !P1 ;  /* 0x22c0000002157fae */ /* 0x0003e8000c901d72 */
[----:B-1----:R-:W1:Y:S04]  /*de80*/  SHFL.IDX PT, R2, R20, 0x2, 0x181f ;  /* 0x00581f0014027f89 */ /* 0x002e6800000e0000 */
[----:B------:R-:W2:Y:S04]  /*de90*/  SHFL.IDX PT, R3, R27, 0x2, 0x181f ;  /* 0x00581f001b037f89 */ /* 0x000ea800000e0000 */
[----:B------:R-:W3:Y:S01]  /*dea0*/  SHFL.IDX PT, R27, R27, 0x3, 0x181f ;  /* 0x00781f001b1b7f89 */ /* 0x000ee200000e0000 */
[----:B-1----:R-:W-:-:S05]  /*deb0*/  IADD3 R2, P0, R2, R0, RZ ;  /* 0x0000000002027210 */ /* 0x002fca0007f1e0ff */
[----:B--2---:R-:W-:-:S05]  /*dec0*/  IMAD.X R3, RZ, RZ, R3, P0 ;  /* 0x000000ffff037224 */ /* 0x004fca00000e0603 */
[----:B------:R1:W-:Y:S04]  /*ded0*/  LDGSTS.E.BYPASS.LTC128B.128 [R21+0x23400], desc[UR50][R2.64], !P1 ;  /* 0x2340000002157fae */ /* 0x0003e8000c901d72 */
[----:B-1-3--:R1:W2:Y:S02]  /*dee0*/  SHFL.IDX PT, R2, R20, 0x3, 0x181f ;  /* 0x00781f0014027f89 */ /* 0x00a2a400000e0000 */
.L_x_531:
        /* <DEDUP_REMOVED lines=8> */
.L_x_446:
[----:B------:R-:W-:Y:S02]  /*df70*/  PLOP3.LUT P1, PT, P1, P0, PT, 0xa2, 0x0 ;  /* 0x000000000000781c */ /* 0x000fe40000f21472 */
[----:B------:R-:W-:-:S08]  /*df80*/  @P0 R2UR P1, UR4, R6 ;  /* 0x00000000060402ca */ /* 0x000fd00000020000 */
[----:B------:R-:W-:-:S05]  /*df90*/  @P0 PLOP3.LUT P0, PT, P1, PT, PT, 0x80, 0x0 ;  /* 0x000000000000081c */ /* 0x000fca0000f0f070 */
[----:B------:R-:W-:Y:S01]  /*dfa0*/  @!P1 SYNCS.ARRIVE.TRANS64.RED.A0T1 RZ, [UR4+0x28c30], RZ ;  /* 0x028c30ffffff99a7 */ /* 0x000fe20008200404 */
[----:B------:R-:W-:Y:S07]  /*dfb0*/  @!P1 ARRIVES.LDGSTSBAR.64.TRANSCNT [UR4+0x28c30] ;  /* 0x028c3000ff0099b0 */ /* 0x000fee0008000a84 */
[----:B------:R-:W-:Y:S05]  /*dfc0*/  @P0 BRA.U.ANY `(.L_x_446) ;  /* 0xfffffffd00e80947 */ /* 0x000fea000393ffff */
[----:B------:R-:W-:Y:S01]  /*dfd0*/  NOP ;  /* 0x0000000000007918 */ /* 0x000fe20000000000 */
[----:B--2---:R-:W-:-:S05]  /*dfe0*/  IMAD.U32 R2, RZ, RZ, UR36 ;  /* 0x00000024ff027e24 */ /* 0x004fca000f8e00ff */
[----:B------:R-:W-:-:S13]  /*dff0*/  ISETP.NE.AND P2, PT, R2, 0x3, PT ;  /* 0x000000030200780c */ /* 0x000fda0003f45270 */
[----:B------:R-:W-:Y:S05]  /*e000*/  @!P2 BRA `(.L_x_447) ;  /* 0x000000000004a947 */ /* 0x000fea0003800000 */
[----:B------:R-:W-:Y:S01]  /*e010*/  BPT.TRAP 0x1 ;  /* 0x000000040000795c */ /* 0x000fe20000300000 */
.L_x_447:
[----:B------:R2:W-:Y:S01]  /*e020*/  SYNCS.ARRIVE.TRANS64.A1T0 RZ, [R6+URZ+0x28c30], RZ ;  /* 0x028c30ff06ff79a7 */ /* 0x0005e2000810003f */
[----:B------:R-:W-:Y:S05]  /*e030*/  @!P2 BRA `(.L_x_448) ;  /* 0x000000000004a947 */ /* 0x000fea0003800000 */
[----:B------:R-:W-:Y:S01]  /*e040*/  BPT.TRAP 0x1 ;  /* 0x000000040000795c */ /* 0x000fe20000300000 */
.L_x_448:
[----:B------:R-:W3:Y:S01]  /*e050*/  SYNCS.PHASECHK.TRANS64.TRYWAIT P0, [R6+URZ+0x28c60], R17 ;  /* 0x028c6011060075a7 */ /* 0x000ee2000800017f */
[----:B------:R-:W-:Y:S04]  /*e060*/  BSSY B1, `(.L_x_449) ;  /* 0x0000002000017945 */ /* 0x000fe80003800000 */
[----:B---3--:R-:W-:Y:S05]  /*e070*/  @!P0 BRA `(.L_x_450) ;  /* 0x0000003000a48947 */ /* 0x008fea0003800000 */
.L_x_532:
[----:B------:R-:W-:Y:S05]  /*e080*/  BSYNC B1 ;  /* 0x0000000000017941 */ /* 0x000fea0003800000 */
.L_x_449:
[----:B------:R-:W-:Y:S01]  /*e090*/  ULDC.64 UR4, c[0x0][0x328] ;  /* 0x0000ca0000047ab9 */ /* 0x000fe20000000a00 */
[C---:B------:R-:W-:Y:S01]  /*e0a0*/  LOP3.LUT P5, RZ, R22.reuse, 0x8, RZ, 0xc0, !PT ;  /* 0x0000000816ff7812 */ /* 0x040fe200078ac0ff */
[----:B------:R-:W-:Y:S01]  /*e0b0*/  IMAD R9, R9, UR4, RZ ;  /* 0x0000000409097c24 */ /* 0x000fe2000f8e02ff */
[----:B------:R-:W-:Y:S01]  /*e0c0*/  LOP3.LUT P4, RZ, R22, 0x4, RZ, 0xc0, !PT ;  /* 0x0000000416ff7812 */ /* 0x000fe2000788c0ff */
[----:B------:R-:W-:-:S04]  /*e0d0*/  IMAD.WIDE.U32 R2, R5, UR4, RZ ;  /* 0x0000000405027c25 */ /* 0x000fc8000f8e00ff */
[----:B------:R-:W-:Y:S01]  /*e0e0*/  IMAD R9, R5, UR5, R9 ;  /* 0x0000000505097c24 */ /* 0x000fe2000f8e0209 */
[----:B------:R-:W-:Y:S01]  /*e0f0*/  ULDC.64 UR4, c[0x0][0x338] ;  /* 0x0000ce0000047ab9 */ /* 0x000fe20000000a00 */
[----:B0--3--:R-:W-:Y:S02]  /*e100*/  IMAD R17, R24, 0x7000, R8 ;  /* 0x0000700018117824 */ /* 0x009fe400078e0208 */
        /* <DEDUP_REMOVED lines=9> */
[----:B------:R-:W-:-:S04]  /*e1a0*/  ULDC.64 UR4, c[0x0][0x318] ;  /* 0x0000c60000047ab9 */ /* 0x000fc80000000a00 */
[----:B------:R-:W-:Y:S02]  /*e1b0*/  IADD3 R4, R4, R3, RZ ;  /* 0x0000000304047210 */ /* 0x000fe40007ffe0ff */
[----:B------:R-:W-:Y:S01]  /*e1c0*/  LEA R9, P0, R2, UR4, 0x1 ;  /* 0x0000000402097c11 */ /* 0x000fe2000f8008ff */
[----:B------:R-:W-:-:S03]  /*e1d0*/  UMOV UR4, 0xffffffff ;  /* 0xffffffff00047882 */ /* 0x000fc60000000000 */
[----:B------:R-:W-:Y:S01]  /*e1e0*/  LEA.HI.X R10, R2, UR5, R4, 0x1, P0 ;  /* 0x00000005020a7c11 */ /* 0x000fe200080f0c04 */
[----:B------:R-:W-:Y:S08]  /*e1f0*/  BRA.DIV UR4, `(.L_x_451) ;  /* 0x0000003204587947 */ /* 0x000ff0000b800000 */
[----:B------:R-:W0:Y:S01]  /*e200*/  SHFL.IDX PT, R2, R9, RZ, 0x181f ;  /* 0x00181fff09027589 */ /* 0x000e2200000e0000 */
[C---:B------:R-:W-:Y:S01]  /*e210*/  LOP3.LUT P1, RZ, R22.reuse, 0x80, RZ, 0xc0, !PT ;  /* 0x0000008016ff7812 */ /* 0x040fe2000782c0ff */
[----:B------:R-:W-:Y:S01]  /*e220*/  IMAD R17, R17, 0x2, R23 ;  /* 0x0000000211117824 */ /* 0x000fe200078e0217 */
[C---:B------:R-:W-:Y:S01]  /*e230*/  LOP3.LUT P2, RZ, R22.reuse, 0x40, RZ, 0xc0, !PT ;  /* 0x0000004016ff7812 */ /* 0x040fe2000784c0ff */
[----:B------:R-:W3:Y:S01]  /*e240*/  SHFL.IDX PT, R3, R10, RZ, 0x181f ;  /* 0x00181fff0a037589 */ /* 0x000ee200000e0000 */
[----:B------:R-:W-:-:S03]  /*e250*/  LOP3.LUT R22, R22, 0xffffbfff, RZ, 0xc0, !PT ;  /* 0xffffbfff16167812 */ /* 0x000fc600078ec0ff */
[----:B------:R-:W4:Y:S01]  /*e260*/  SHFL.IDX PT, R14, R9, 0x1, 0x181f ;  /* 0x00381f00090e7f89 */ /* 0x000f2200000e0000 */
[----:B------:R-:W-:-:S03]  /*e270*/  @P3 LOP3.LUT R22, R22, 0x4000, RZ, 0xfc, !PT ;  /* 0x0000400016163812 */ /* 0x000fc600078efcff */
[----:B------:R-:W5:Y:S01]  /*e280*/  SHFL.IDX PT, R5, R10, 0x1, 0x181f ;  /* 0x00381f000a057f89 */ /* 0x000f6200000e0000 */
[C---:B------:R-:W-:Y:S02]  /*e290*/  LOP3.LUT P3, RZ, R22.reuse, 0x20, RZ, 0xc0, !PT ;  /* 0x0000002016ff7812 */ /* 0x040fe4000786c0ff */
[C---:B------:R-:W-:Y:S01]  /*e2a0*/  LOP3.LUT P6, RZ, R22.reuse, 0x10, RZ, 0xc0, !PT ;  /* 0x0000001016ff7812 */ /* 0x040fe200078cc0ff */
[----:B------:R-:W-:Y:S01]  /*e2b0*/  SHFL.IDX PT, R8, R10, 0x2, 0x181f ;  /* 0x00581f000a087f89 */ /* 0x000fe200000e0000 */
[----:B------:R-:W-:-:S03]  /*e2c0*/  LOP3.LUT R22, R22, 0xfffeffff, RZ, 0xc0, !PT ;  /* 0xfffeffff16167812 */ /* 0x000fc600078ec0ff */
[----:B------:R-:W-:Y:S01]  /*e2d0*/  SHFL.IDX PT, R10, R10, 0x3, 0x181f ;  /* 0x00781f000a0a7f89 */ /* 0x000fe200000e0000 */
[----:B0-----:R-:W-:-:S05]  /*e2e0*/  IADD3 R2, P0, R2, R0, RZ ;  /* 0x0000000002027210 */ /* 0x001fca0007f1e0ff */
[----:B------:R-:W-:Y:S01]  /*e2f0*/  @P3 LOP3.LUT R22, R22, 0x10000, RZ, 0xfc, !PT ;  /* 0x0001000016163812 */ /* 0x000fe200078efcff */
[----:B---3--:R-:W-:Y:S01]  /*e300*/  IMAD.X R3, RZ, RZ, R3, P0 ;  /* 0x000000ffff037224 */ /* 0x008fe200000e0603 */
[----:B------:R-:W-:-:S04]  /*e310*/  ISETP.NE.U32.AND P0, PT, R30, RZ, PT ;  /* 0x000000ff1e00720c */ /* 0x000fc80003f05070 */
[----:B------:R-:W-:Y:S01]  /*e320*/  LDGSTS.E.BYPASS.LTC128B.128 [R17+0x400], desc[UR50][R2.64], !P1 ;  /* 0x0040000002117fae */ /* 0x000fe2000c901d72 */
[----:B------:R-:W-:-:S03]  /*e330*/  ISETP.NE.U32.AND P1, PT, R29, RZ, PT ;  /* 0x000000ff1d00720c */ /* 0x000fc60003f25070 */
[----:B------:R-:W-:Y:S01]  /*e340*/  LDGSTS.E.BYPASS.LTC128B.128 [R17+0x2400], desc[UR50][R2.64+0x80], !P2 ;  /* 0x0240008002117fae */ /* 0x000fe2000d101d72 */
[----:B----4-:R-:W-:-:S03]  /*e350*/  IADD3 R4, P2, R14, R0, RZ ;  /* 0x000000000e047210 */ /* 0x010fc60007f5e0ff */
[----:B------:R-:W-:Y:S01]  /*e360*/  LDGSTS.E.BYPASS.LTC128B.128 [R17+0x4400], desc[UR50][R2.64+0x100], !P3 ;  /* 0x0440010002117fae */ /* 0x000fe2000d901d72 */
[C---:B------:R-:W-:Y:S01]  /*e370*/  LOP3.LUT P3, RZ, R22.reuse, 0x80, RZ, 0xc0, !PT ;  /* 0x0000008016ff7812 */ /* 0x040fe2000786c0ff */
[----:B-----5:R-:W-:Y:S01]  /*e380*/  IMAD.X R5, RZ, RZ, R5, P2 ;  /* 0x000000ffff057224 */ /* 0x020fe200010e0605 */
[C---:B------:R-:W-:Y:S01]  /*e390*/  LOP3.LUT P2, RZ, R22.reuse, 0x40, RZ, 0xc0, !PT ;  /* 0x0000004016ff7812 */ /* 0x040fe2000784c0ff */
[----:B------:R-:W-:Y:S04]  /*e3a0*/  LDGSTS.E.BYPASS.LTC128B.128 [R17+0x6400], desc[UR50][R2.64+0x180], !P6 ;  /* 0x0640018002117fae */ /* 0x000fe8000f101d72 */
[----:B------:R-:W-:Y:S04]  /*e3b0*/  LDGSTS.E.BYPASS.LTC128B.128 [R17+0x8400], desc[UR50][R2.64+0x200], !P5 ;  /* 0x0840020002117fae */ /* 0x000fe8000e901d72 */
[----:B------:R-:W-:Y:S04]  /*e3c0*/  LDGSTS.E.BYPASS.LTC128B.128 [R17+0xa400], desc[UR50][R2.64+0x280], !P4 ;  /* 0x0a40028002117fae */ /* 0x000fe8000e101d72 */
[----:B------:R-:W0:Y:S04]  /*e3d0*/  SHFL.IDX PT, R14, R9, 0x2, 0x181f ;  /* 0x00581f00090e7f89 */ /* 0x000e2800000e0000 */
[----:B------:R-:W-:Y:S04]  /*e3e0*/  LDGSTS.E.BYPASS.LTC128B.128 [R17+0xc400], desc[UR50][R2.64+0x300], P0 ;  /* 0x0c40030002117fae */ /* 0x000fe80008101d72 */
[----:B------:R0:W-:Y:S04]  /*e3f0*/  LDGSTS.E.BYPASS.LTC128B.128 [R17+0xe400], desc[UR50][R2.64+0x380], P1 ;  /* 0x0e40038002117fae */ /* 0x0001e80008901d72 */
[----:B------:R3:W-:Y:S01]  /*e400*/  LDGSTS.E.BYPASS.LTC128B.128 [R17+0xc00], desc[UR50][R4.64], !P3 ;  /* 0x00c0000004117fae */ /* 0x0007e2000d901d72 */
[----:B------:R-:W-:-:S02]  /*e410*/  LOP3.LUT P3, RZ, R22, 0x10000, RZ, 0xc0, !PT ;  /* 0x0001000016ff7812 */ /* 0x000fc4000786c0ff */
[----:B------:R-:W-:Y:S01]  /*e420*/  LOP3.LUT R22, R22, 0xffff7fff, RZ, 0xc0, !PT ;  /* 0xffff7fff16167812 */ /* 0x000fe200078ec0ff */
[----:B------:R3:W-:Y:S01]  /*e430*/  LDGSTS.E.BYPASS.LTC128B.128 [R17+0x2c00], desc[UR50][R4.64+0x80], !P2 ;  /* 0x02c0008004117fae */ /* 0x0007e2000d101d72 */
[----:B0-----:R-:W-:-:S09]  /*e440*/  IADD3 R2, P2, R14, R0, RZ ;  /* 0x000000000e027210 */ /* 0x001fd20007f5e0ff */
[----:B------:R-:W-:Y:S01]  /*e450*/  @P3 LOP3.LUT R22, R22, 0x8000, RZ, 0xfc, !PT ;  /* 0x0000800016163812 */ /* 0x000fe200078efcff */
[----:B------:R3:W-:Y:S01]  /*e460*/  LDGSTS.E.BYPASS.LTC128B.128 [R17+0x4c00], desc[UR50][R4.64+0x100], !P3 ;  /* 0x04c0010004117fae */ /* 0x0007e2000d901d72 */
[----:B------:R-:W-:Y:S02]  /*e470*/  IMAD.X R3, RZ, RZ, R8, P2 ;  /* 0x000000ffff037224 */ /* 0x000fe400010e0608 */
[C---:B------:R-:W-:Y:S01]  /*e480*/  LOP3.LUT P3, RZ, R22.reuse, 0x80, RZ, 0xc0, !PT ;  /* 0x0000008016ff7812 */ /* 0x040fe2000786c0ff */
[----:B------:R3:W-:Y:S01]  /*e490*/  LDGSTS.E.BYPASS.LTC128B.128 [R17+0x6c00], desc[UR50][R4.64+0x180], !P6 ;  /* 0x06c0018004117fae */ /* 0x0007e2000f101d72 */
[----:B------:R-:W-:-:S03]  /*e4a0*/  LOP3.LUT P2, RZ, R22, 0x40, RZ, 0xc0, !PT ;  /* 0x0000004016ff7812 */ /* 0x000fc6000784c0ff */
[----:B------:R3:W-:Y:S04]  /*e4b0*/  LDGSTS.E.BYPASS.LTC128B.128 [R17+0x8c00], desc[UR50][R4.64+0x200], !P5 ;  /* 0x08c0020004117fae */ /* 0x0007e8000e901d72 */
[----:B------:R3:W-:Y:S04]  /*e4c0*/  LDGSTS.E.BYPASS.LTC128B.128 [R17+0xac00], desc[UR50][R4.64+0x280], !P4 ;  /* 0x0ac0028004117fae */ /* 0x0007e8000e101d72 */
[----:B------:R3:W-:Y:S04]  /*e4d0*/  LDGSTS.E.BYPASS.LTC128B.128 [R17+0xcc00], desc[UR50][R4.64+0x300], P0 ;  /* 0x0cc0030004117fae */ /* 0x0007e80008101d72 */
[----:B------:R3:W-:Y:S04]  /*e4e0*/  LDGSTS.E.BYPASS.LTC128B.128 [R17+0xec00], desc[UR50][R4.64+0x380], P1 ;  /* 0x0ec0038004117fae */ /* 0x0007e80008901d72 */
[----:B------:R3:W-:Y:S01]  /*e4f0*/  LDGSTS.E.BYPASS.LTC128B.128 [R17+0x1400], desc[UR50][R2.64], !P3 ;  /* 0x0140000002117fae */ /* 0x0007e2000d901d72 */
[----:B------:R-:W-:-:S03]  /*e500*/  LOP3.LUT P3, RZ, R22, 0x8000, RZ, 0xc0, !PT ;  /* 0x0000800016ff7812 */ /* 0x000fc6000786c0ff */
[----:B------:R3:W-:Y:S04]  /*e510*/  LDGSTS.E.BYPASS.LTC128B.128 [R17+0x3400], desc[UR50][R2.64+0x80], !P2 ;  /* 0x0340008002117fae */ /* 0x0007e8000d101d72 */
[----:B------:R3:W0:Y:S06]  /*e520*/  SHFL.IDX PT, R14, R9, 0x3, 0x181f ;  /* 0x00781f00090e7f89 */ /* 0x00062c00000e0000 */
[----:B------:R3:W-:Y:S01]  /*e530*/  LDGSTS.E.BYPASS.LTC128B.128 [R17+0x5400], desc[UR50][R2.64+0x100], !P3 ;  /* 0x0540010002117fae */ /* 0x0007e2000d901d72 */
[----:B------:R-:W-:-:S03]  /*e540*/  LOP3.LUT P3, RZ, R22, 0x4000, RZ, 0xc0, !PT ;  /* 0x0000400016ff7812 */ /* 0x000fc6000786c0ff */
[----:B------:R3:W-:Y:S04]  /*e550*/  LDGSTS.E.BYPASS.LTC128B.128 [R17+0x7400], desc[UR50][R2.64+0x180], !P6 ;  /* 0x0740018002117fae */ /* 0x0007e8000f101d72 */
[----:B------:R3:W-:Y:S04]  /*e560*/  LDGSTS.E.BYPASS.LTC128B.128 [R17+0x9400], desc[UR50][R2.64+0x200], !P5 ;  /* 0x0940020002117fae */ /* 0x0007e8000e901d72 */
[----:B------:R3:W-:Y:S04]  /*e570*/  LDGSTS.E.BYPASS.LTC128B.128 [R17+0xb400], desc[UR50][R2.64+0x280], !P4 ;  /* 0x0b40028002117fae */ /* 0x0007e8000e101d72 */
[----:B------:R3:W-:Y:S04]  /*e580*/  LDGSTS.E.BYPASS.LTC128B.128 [R17+0xd400], desc[UR50][R2.64+0x300], P0 ;  /* 0x0d40030002117fae */ /* 0x0007e80008101d72 */
[----:B0-----:R3:W-:Y:S02]  /*e590*/  LDGSTS.E.BYPASS.LTC128B.128 [R17+0xf400], desc[UR50][R2.64+0x380], P1 ;  /* 0x0f40038002117fae */ /* 0x0017e40008901d72 */
.L_x_542:
[----:B------:R-:W-:Y:S02]  /*e5a0*/  LOP3.LUT R22, R22, 0xffff7fff, RZ, 0xc0, !PT ;  /* 0xffff7fff16167812 */ /* 0x000fe400078ec0ff */
[----:B---3--:R-:W-:Y:S02]  /*e5b0*/  IADD3 R2, P2, R14, R0, RZ ;  /* 0x000000000e027210 */ /* 0x008fe40007f5e0ff */
[----:B------:R-:W-:-:S03]  /*e5c0*/  @P1 LOP3.LUT R22, R22, 0x8000, RZ, 0xfc, !PT ;  /* 0x0000800016161812 */ /* 0x000fc600078efcff */
[----:B------:R-:W-:Y:S01]  /*e5d0*/  IMAD.X R3, RZ, RZ, R10, P2 ;  /* 0x000000ffff037224 */ /* 0x000fe200010e060a */
[C---:B------:R-:W-:Y:S02]  /*e5e0*/  LOP3.LUT P1, RZ, R22.reuse, 0x80, RZ, 0xc0, !PT ;  /* 0x0000008016ff7812 */ /* 0x040fe4000782c0ff */
[----:B------:R-:W-:-:S04]  /*e5f0*/  LOP3.LUT R22, R22, 0xffffbfff, RZ, 0xc0, !PT ;  /* 0xffffbfff16167812 */ /* 0x000fc800078ec0ff */
[----:B------:R-:W-:-:S04]  /*e600*/  @P3 LOP3.LUT R22, R22, 0x4000, RZ, 0xfc, !PT ;  /* 0x0000400016163812 */ /* 0x000fc800078efcff */
[C---:B------:R-:W-:Y:S02]  /*e610*/  LOP3.LUT P3, RZ, R22.reuse, 0x40, RZ, 0xc0, !PT ;  /* 0x0000004016ff7812 */ /* 0x040fe4000786c0ff */
[C---:B------:R-:W-:Y:S01]  /*e620*/  LOP3.LUT P2, RZ, R22.reuse, 0x20, RZ, 0xc0, !PT ;  /* 0x0000002016ff7812 */ /* 0x040fe2000784c0ff */
[----:B------:R-:W-:Y:S01]  /*e630*/  @!PT LDS RZ, [RZ] ;  /* 0x00000000fffff984 */ /* 0x000fe20000000800 */
[----:B------:R-:W-:Y:S01]  /*e640*/  @!PT LDS RZ, [RZ] ;  /* 0x00000000fffff984 */ /* 0x000fe20000000800 */
[----:B------:R-:W-:Y:S01]  /*e650*/  @!PT LDS RZ, [RZ] ;  /* 0x00000000fffff984 */ /* 0x000fe20000000800 */
[----:B------:R0:W-:Y:S01]  /*e660*/  LDGSTS.E.BYPASS.LTC128B.128 [R17+0x1c00], desc[UR50][R2.64], !P1 ;  /* 0x01c0000002117fae */ /* 0x0001e2000c901d72 */
[C---:B------:R-:W-:Y:S02]  /*e670*/  LOP3.LUT P6, RZ, R22.reuse, 0x10, RZ, 0xc0, !PT ;  /* 0x0000001016ff7812 */ /* 0x040fe400078cc0ff */
[----:B------:R-:W-:-:S07]  /*e680*/  LOP3.LUT P1, RZ, R22, 0x8000, RZ, 0xc0, !PT ;  /* 0x0000800016ff7812 */ /* 0x000fce000782c0ff */
[----:B------:R0:W-:Y:S01]  /*e690*/  LDGSTS.E.BYPASS.LTC128B.128 [R17+0x3c00], desc[UR50][R2.64+0x80], !P3 ;  /* 0x03c0008002117fae */ /* 0x0001e2000d901d72 */
[----:B------:R-:W-:-:S03]  /*e6a0*/  LOP3.LUT P3, RZ, R22, 0x4000, RZ, 0xc0, !PT ;  /* 0x0000400016ff7812 */ /* 0x000fc6000786c0ff */
        /* <DEDUP_REMOVED lines=8> */
.L_x_452:
[----:B------:R-:W-:Y:S02]  /*e730*/  PLOP3.LUT P1, PT, P1, P0, PT, 0xa2, 0x0 ;  /* 0x000000000000781c */ /* 0x000fe40000f21472 */
[----:B------:R-:W-:-:S08]  /*e740*/  @P0 R2UR P1, UR4, R6 ;  /* 0x00000000060402ca */ /* 0x000fd00000020000 */
[----:B------:R-:W-:-:S05]  /*e750*/  @P0 PLOP3.LUT P0, PT, P1, PT, PT, 0x80, 0x0 ;  /* 0x000000000000081c */ /* 0x000fca0000f0f070 */
[----:B------:R-:W-:Y:S01]  /*e760*/  @!P1 SYNCS.ARRIVE.TRANS64.RED.A0T1 RZ, [UR4+0x28c50], RZ ;  /* 0x028c50ffffff99a7 */ /* 0x000fe20008200404 */
[----:B------:R-:W-:Y:S07]  /*e770*/  @!P1 ARRIVES.LDGSTSBAR.64.TRANSCNT [UR4+0x28c50] ;  /* 0x028c5000ff0099b0 */ /* 0x000fee0008000a84 */
[----:B------:R-:W-:Y:S05]  /*e780*/  @P0 BRA.U.ANY `(.L_x_452) ;  /* 0xfffffffd00e80947 */ /* 0x000fea000393ffff */
[----:B------:R-:W-:Y:S01]  /*e790*/  NOP ;  /* 0x0000000000007918 */ /* 0x000fe20000000000 */
[----:B0-----:R-:W-:-:S04]  /*e7a0*/  MOV R2, UR36 ;  /* 0x0000002400027c02 */ /* 0x001fc80008000f00 */
[----:B------:R-:W-:-:S13]  /*e7b0*/  ISETP.NE.AND P2, PT, R2, 0x3, PT ;  /* 0x000000030200780c */ /* 0x000fda0003f45270 */
[----:B------:R-:W-:Y:S05]  /*e7c0*/  @!P2 BRA `(.L_x_453) ;  /* 0x000000000004a947 */ /* 0x000fea0003800000 */
[----:B------:R-:W-:Y:S01]  /*e7d0*/  BPT.TRAP 0x1 ;  /* 0x000000040000795c */ /* 0x000fe20000300000 */
.L_x_453:
[----:B------:R3:W-:Y:S01]  /*e7e0*/  SYNCS.ARRIVE.TRANS64.A1T0 RZ, [R6+URZ+0x28c50], RZ ;  /* 0x028c50ff06ff79a7 */ /* 0x0007e2000810003f */
[----:B------:R-:W-:Y:S05]  /*e7f0*/  @P3 BRA `(.L_x_454) ;  /* 0xfffffff000543947 */ /* 0x000fea000383ffff */
.L_x_441:
[----:B------:R-:W-:Y:S05]  /*e800*/  BSYNC B0 ;  /* 0x0000000000007941 */ /* 0x000fea0003800000 */
.L_x_440:
[----:B------:R-:W4:Y:S01]  /*e810*/  S2R R2, SR_TID.X ;  /* 0x0000000000027919 */ /* 0x000f220000002100 */
[----:B------:R-:W-:Y:S01]  /*e820*/  VIADD R24, R24, 0x1 ;  /* 0x0000000118187836 */ /* 0x000fe20000000000 */
[----:B------:R-:W-:Y:S04]  /*e830*/  BSSY B0, `(.L_x_455) ;  /* 0x0000013000007945 */ /* 0x000fe80003800000 */
[----:B------:R-:W-:-:S04]  /*e840*/  ISETP.NE.AND P0, PT, R24, 0x2, PT ;  /* 0x000000021800780c */ /* 0x000fc80003f05270 */
[----:B------:R-:W-:-:S04]  /*e850*/  SEL R0, RZ, 0x1, P0 ;  /* 0x00000001ff007807 */ /* 0x000fc80000000000 */
[----:B------:R-:W-:Y:S02]  /*e860*/  LOP3.LUT R25, R25, R0, RZ, 0x3c, !PT ;  /* 0x0000000019197212 */ /* 0x000fe400078e3cff */
[----:B----4-:R-:W-:-:S04]  /*e870*/  LOP3.LUT R2, R2, 0x7f, RZ, 0xc0, !PT ;  /* 0x0000007f02027812 */ /* 0x010fc800078ec0ff */
[----:B------:R-:W-:-:S13]  /*e880*/  ISETP.NE.AND P1, PT, R2, RZ, PT ;  /* 0x000000ff0200720c */ /* 0x000fda0003f25270 */
[----:B------:R-:W-:Y:S05]  /*e890*/  @P1 BRA `(.L_x_456) ;  /* 0x0000000000301947 */ /* 0x000fea0003800000 */
[----:B------:R-:W4:Y:S01]  /*e8a0*/  S2R R5, SR_LANEID ;  /* 0x0000000000057919 */ /* 0x000f220000000000 */
[----:B------:R-:W-:Y:S01]  /*e8b0*/  VOTEU.ANY UR4, UPT, PT ;  /* 0x0000000000047886 */ /* 0x000fe200038e0100 */
[----:B------:R-:W5:Y:S01]  /*e8c0*/  LDC.64 R2, c[0x0][0xc60] ;  /* 0x00031800ff027b82 */ /* 0x000f620000000a00 */
[----:B------:R-:W4:Y:S02]  /*e8d0*/  FLO.U32 R0, UR4 ;  /* 0x0000000400007d00 */ /* 0x000f2400080e0000 */
[----:B----4-:R-:W-:-:S06]  /*e8e0*/  ISETP.EQ.U32.AND P1, PT, R0, R5, PT ;  /* 0x000000050000720c */ /* 0x010fcc0003f22070 */
[----:B------:R-:W5:Y:S07]  /*e8f0*/  POPC R5, UR4 ;  /* 0x0000000400057d09 */ /* 0x000f6e0008000000 */
[----:B-----5:R-:W4:Y:S01]  /*e900*/  @P1 ATOMG.E.ADD.STRONG.GPU PT, R3, desc[UR50][R2.64], R5 ;  /* 0x00000005020319a8 */ /* 0x020f2200081ee1f2 */
[----:B0-----:R-:W0:Y:S02]  /*e910*/  S2R R4, SR_LTMASK ;  /* 0x0000000000047919 */ /* 0x001e240000003900 */
[----:B0-----:R-:W-:-:S04]  /*e920*/  LOP3.LUT R4, R4, UR4, RZ, 0xc0, !PT ;  /* 0x0000000404047c12 */ /* 0x001fc8000f8ec0ff */
[----:B------:R-:W0:Y:S01]  /*e930*/  POPC R7, R4 ;  /* 0x0000000400077309 */ /* 0x000e220000000000 */
[----:B----4-:R-:W0:Y:S02]  /*e940*/  SHFL.IDX PT, R0, R3, R0, 0x1f ;  /* 0x00001f0003007589 */ /* 0x010e2400000e0000 */
[----:B0-----:R-:W-:-:S07]  /*e950*/  IADD3 R16, R0, UR37, R7 ;  /* 0x0000002500107c10 */ /* 0x001fce000fffe007 */
.L_x_456:
[----:B------:R-:W-:Y:S05]  /*e960*/  BSYNC B0 ;  /* 0x0000000000007941 */ /* 0x000fea0003800000 */
.L_x_455:
[----:B------:R-:W-:-:S07]  /*e970*/  SEL R24, R24, RZ, P0 ;  /* 0x000000ff18187207 */ /* 0x000fce0000000000 */
.L_x_415:
[----:B------:R-:W-:Y:S05]  /*e980*/  BSYNC B7 ;  /* 0x0000000000077941 */ /* 0x000fea0003800000 */
.L_x_413:
[----:B------:R-:W-:-:S13]  /*e990*/  LOP3.LUT P0, RZ, R22, 0x2000, RZ, 0xc0, !PT ;  /* 0x0000200016ff7812 */ /* 0x000fda000780c0ff */
[----:B------:R-:W-:Y:S05]  /*e9a0*/  @!P0 BRA `(.L_x_457) ;  /* 0x0000000000248947 */ /* 0x000fea0003800000 */
[----:B------:R-:W-:Y:S05]  /*e9b0*/  WARPSYNC.ALL ;  /* 0x0000000000007948 */ /* 0x000fea0003800000 */
[----:B------:R-:W4:Y:S08]  /*e9c0*/  S2UR UR5, SR_CgaCtaId ;  /* 0x00000000000579c3 */ /* 0x000f300000008800 */
[----:B------:R-:W-:Y:S06]  /*e9d0*/  BAR.SYNC.DEFER_BLOCKING 0x5, 0x180 ;  /* 0x0146000000007b1d */ /* 0x000fec0000010000 */
[----:B------:R-:W-:-:S02]  /*e9e0*/  UMOV UR4, 0x400 ;  /* 0x0000040000047882 */ /* 0x000fc40000000000 */
[----:B----4-:R-:W-:-:S06]  /*e9f0*/  ULEA UR4, UR5, UR4, 0x18 ;  /* 0x0000000405047291 */ /* 0x010fcc000f8ec03f */
[----:B------:R-:W-:-:S05]  /*ea00*/  IMAD.U32 R23, RZ, RZ, UR4 ;  /* 0x00000004ff177e24 */ /* 0x000fca000f8e00ff */
[----:B------:R4:W0:Y:S01]  /*ea10*/  LDS.128 R16, [R23+0x28cd0] ;  /* 0x028cd00017107984 */ /* 0x0008220000000c00 */
[----:B------:R-:W-:Y:S06]  /*ea20*/  BAR.ARV 0x4, 0x180 ;  /* 0x0106000000007b1d */ /* 0x000fec0000002000 */
[----:B------:R-:W-:Y:S05]  /*ea30*/  BRA `(.L_x_458) ;  /* 0x0000000800407947 */ /* 0x000fea0003800000 */
.L_x_457:
[----:B------:R-:W4:Y:S01]  /*ea40*/  S2R R0, SR_TID.X ;  /* 0x0000000000007919 */ /* 0x000f220000002100 */
[----:B------:R-:W-:Y:S01]  /*ea50*/  UMOV UR4, 0xffffffff ;  /* 0xffffffff00047882 */ /* 0x000fe20000000000 */
[----:B----4-:R-:W-:-:S04]  /*ea60*/  LOP3.LUT R8, R0, 0x1f, RZ, 0xc0, !PT ;  /* 0x0000001f00087812 */ /* 0x010fc800078ec0ff */
[----:B------:R-:W-:Y:S01]  /*ea70*/  ISETP.NE.AND P0, PT, R8, 0x1f, PT ;  /* 0x0000001f0800780c */ /* 0x000fe20003f05270 */
[----:B------:R-:W-:-:S12]  /*ea80*/  BRA.DIV UR4, `(.L_x_459) ;  /* 0x0000003204107947 */ /* 0x000fd8000b800000 */
[----:B------:R-:W-:Y:S01]  /*ea90*/  IMAD.IADD R5, R19, 0x1, R8 ;  /* 0x0000000113057824 */ /* 0x000fe200078e0208 */
[----:B------:R-:W-:-:S04]  /*eaa0*/  ULDC UR4, c[0x0][0xc3c] ;  /* 0x00030f0000047ab9 */ /* 0x000fc80000000800 */
[----:B------:R-:W-:-:S13]  /*eab0*/  ISETP.GE.OR P1, PT, R5, UR4, !P0 ;  /* 0x0000000405007c0c */ /* 0x000fda000c726670 */
[----:B------:R-:W4:Y:S02]  /*eac0*/  @!P1 LDC.64 R2, c[0x0][0xc80] ;  /* 0x00032000ff029b82 */ /* 0x000f240000000a00 */
[----:B----4-:R-:W-:-:S06]  /*ead0*/  @!P1 IMAD.WIDE R2, R5, 0x4, R2 ;  /* 0x0000000405029825 */ /* 0x010fcc00078e0202 */
[----:B------:R-:W4:Y:S01]  /*eae0*/  @!P1 LDG.E R2, desc[UR50][R2.64] ;  /* 0x0000003202029981 */ /* 0x000f22000c1e1900 */
[----:B------:R-:W-:Y:S01]  /*eaf0*/  IMAD.MOV.U32 R5, RZ, RZ, RZ ;  /* 0x000000ffff057224 */ /* 0x000fe200078e00ff */
[C---:B------:R-:W-:Y:S02]  /*eb00*/  ISETP.GE.U32.AND P2, PT, R8.reuse, 0x2, PT ;  /* 0x000000020800780c */ /* 0x040fe40003f46070 */
[C---:B------:R-:W-:Y:S01]  /*eb10*/  ISETP.GE.U32.AND P3, PT, R8.reuse, 0x4, PT ;  /* 0x000000040800780c */ /* 0x040fe20003f66070 */
[----:B------:R-:W-:Y:S01]  /*eb20*/  SHFL.IDX PT, R0, R16, RZ, 0x1f ;  /* 0x00001fff10007589 */ /* 0x000fe200000e0000 */
[C---:B------:R-:W-:Y:S02]  /*eb30*/  ISETP.GE.U32.AND P4, PT, R8.reuse, 0x8, PT ;  /* 0x000000080800780c */ /* 0x040fe40003f86070 */
[C---:B------:R-:W-:Y:S01]  /*eb40*/  ISETP.GE.U32.AND P5, PT, R8.reuse, 0x10, PT ;  /* 0x000000100800780c */ /* 0x040fe20003fa6070 */
[----:B0-----:R-:W-:Y:S01]  /*eb50*/  SHFL.IDX PT, R4, R16, 0x1, 0x1f ;  /* 0x00201f0010047f89 */ /* 0x001fe200000e0000 */
[----:B----4-:R-:W-:Y:S01]  /*eb60*/  @!P1 IMAD.MOV.U32 R5, RZ, RZ, R2 ;  /* 0x000000ffff059224 */ /* 0x010fe200078e0002 */
[----:B------:R-:W-:-:S04]  /*eb70*/  ISETP.NE.AND P1, PT, R8, RZ, PT ;  /* 0x000000ff0800720c */ /* 0x000fc80003f25270 */
[----:B------:R-:W2:Y:S02]  /*eb80*/  SHFL.UP PT, R14, R5, 0x1, RZ ;  /* 0x04200000050e7989 */ /* 0x000ea400000e00ff */
[----:B--23--:R-:W-:-:S04]  /*eb90*/  SEL R6, R14, RZ, P1 ;  /* 0x000000ff0e067207 */ /* 0x00cfc80000800000 */
[----:B------:R-:W-:-:S05]  /*eba0*/  IADD3 R6, R5, R6, RZ ;  /* 0x0000000605067210 */ /* 0x000fca0007ffe0ff */
        /* <DEDUP_REMOVED lines=12> */
[----:B------:R0:W2:Y:S02]  /*ec70*/  SHFL.IDX PT, R14, R2, 0x1f, 0x1f ;  /* 0x03e01f00020e7f89 */ /* 0x0000a400000e0000 */
.L_x_552:
[----:B------:R-:W-:Y:S02]  /*ec80*/  ULDC UR4, c[0x0][0xc38] ;  /* 0x00030e0000047ab9 */ /* 0x000fe40000000800 */
[----:B------:R-:W-:-:S04]  /*ec90*/  IMAD.U32 R7, RZ, RZ, UR4 ;  /* 0x00000004ff077e24 */ /* 0x000fc8000f8e00ff */
[----:B--2---:R-:W-:-:S05]  /*eca0*/  IMAD R14, R14, R7, RZ ;  /* 0x000000070e0e7224 */ /* 0x004fca00078e02ff */
[----:B------:R-:W-:-:S04]  /*ecb0*/  IADD3 R9, R4, R14, RZ ;  /* 0x0000000e04097210 */ /* 0x000fc80007ffe0ff */
[----:B------:R-:W-:-:S13]  /*ecc0*/  ISETP.GT.AND P6, PT, R9, R0, PT ;  /* 0x000000000900720c */ /* 0x000fda0003fc4270 */
[----:B------:R-:W-:Y:S05]  /*ecd0*/  @P6 BRA `(.L_x_460) ;  /* 0x00000000009c6947 */ /* 0x000fea0003800000 */
.L_x_465:
[----:B0-----:R-:W0:Y:S01]  /*ece0*/  LDC R2, c[0x0][0xc3c] ;  /* 0x00030f00ff027b82 */ /* 0x001e220000000800 */
[----:B------:R-:W-:-:S05]  /*ecf0*/  VIADD R19, R19, 0x1f ;  /* 0x0000001f13137836 */ /* 0x000fca0000000000 */
[----:B0-----:R-:W-:-:S13]  /*ed00*/  ISETP.GE.AND P6, PT, R19, R2, PT ;  /* 0x000000021300720c */ /* 0x001fda0003fc6270 */
[----:B------:R-:W-:Y:S05]  /*ed10*/  @P6 BRA `(.L_x_461) ;  /* 0x0000000400446947 */ /* 0x000fea0003800000 */
[----:B------:R-:W0:Y:S01]  /*ed20*/  S2R R3, SR_TID.X ;  /* 0x0000000000037919 */ /* 0x000e220000002100 */
[----:B------:R-:W-:Y:S01]  /*ed30*/  BSSY B0, `(.L_x_462) ;  /* 0x0000009000007945 */ /* 0x000fe20003800000 */
[----:B------:R-:W-:Y:S01]  /*ed40*/  IMAD.MOV.U32 R5, RZ, RZ, RZ ;  /* 0x000000ffff057224 */ /* 0x000fe200078e00ff */
[----:B0-----:R-:W-:-:S05]  /*ed50*/  LOP3.LUT R3, R3, 0x1f, RZ, 0xc0, !PT ;  /* 0x0000001f03037812 */ /* 0x001fca00078ec0ff */
[----:B------:R-:W-:-:S05]  /*ed60*/  IMAD.IADD R7, R19, 0x1, R3 ;  /* 0x0000000113077824 */ /* 0x000fca00078e0203 */
[----:B------:R-:W-:-:S13]  /*ed70*/  ISETP.GE.OR P6, PT, R7, R2, !P0 ;  /* 0x000000020700720c */ /* 0x000fda00047c6670 */
[----:B------:R-:W-:Y:S05]  /*ed80*/  @P6 BRA `(.L_x_463) ;  /* 0x00000000000c6947 */ /* 0x000fea0003800000 */
[----:B------:R-:W0:Y:S02]  /*ed90*/  LDC.64 R2, c[0x0][0xc80] ;  /* 0x00032000ff027b82 */ /* 0x000e240000000a00 */
[----:B0-----:R-:W-:-:S05]  /*eda0*/  IMAD.WIDE R2, R7, 0x4, R2 ;  /* 0x0000000407027825 */ /* 0x001fca00078e0202 */
[----:B------:R0:W5:Y:S02]  /*edb0*/  LDG.E R5, desc[UR50][R2.64] ;  /* 0x0000003202057981 */ /* 0x000164000c1e1900 */
.L_x_463:
[----:B------:R-:W-:Y:S05]  /*edc0*/  BSYNC B0 ;  /* 0x0000000000007941 */ /* 0x000fea0003800000 */
.L_x_462:
[----:B------:R-:W-:-:S03]  /*edd0*/  UMOV UR4, 0xffffffff ;  /* 0xffffffff00047882 */ /* 0x000fc60000000000 */
[----:B------:R-:W-:Y:S05]  /*ede0*/  BRA.DIV UR4, `(.L_x_464) ;  /* 0x00000032045c7947 */ /* 0x000fea000b800000 */
[----:B-----5:R-:W2:Y:S02]  /*edf0*/  SHFL.UP PT, R14, R5, 0x1, RZ ;  /* 0x04200000050e7989 */ /* 0x020ea400000e00ff */
[----:B--2---:R-:W-:-:S05]  /*ee00*/  SEL R14, R14, RZ, P1 ;  /* 0x000000ff0e0e7207 */ /* 0x004fca0000800000 */
        /* <DEDUP_REMOVED lines=10> */
[----:B------:R-:W0:Y:S02]  /*eeb0*/  SHFL.UP PT, R14, R4, 0x10, RZ ;  /* 0x06000000040e7989 */ /* 0x000e2400000e00ff */
[----:B0-----:R-:W-:-:S05]  /*eec0*/  SEL R7, R14, RZ, P5 ;  /* 0x000000ff0e077207 */ /* 0x001fca0002800000 */
[----:B------:R-:W-:-:S05]  /*eed0*/  IMAD.IADD R2, R4, 0x1, R7 ;  /* 0x0000000104027824 */ /* 0x000fca00078e0207 */
[----:B------:R0:W2:Y:S02]  /*eee0*/  SHFL.IDX PT, R14, R2, 0x1f, 0x1f ;  /* 0x03e01f00020e7f89 */ /* 0x0000a400000e0000 */
.L_x_560:
[----:B------:R-:W-:Y:S02]  /*eef0*/  ULDC UR4, c[0x0][0xc38] ;  /* 0x00030e0000047ab9 */ /* 0x000fe40000000800 */
[----:B------:R-:W-:-:S04]  /*ef00*/  IMAD.U32 R7, RZ, RZ, UR4 ;  /* 0x00000004ff077e24 */ /* 0x000fc8000f8e00ff */
[----:B--2---:R-:W-:-:S04]  /*ef10*/  IMAD R14, R14, R7, RZ ;  /* 0x000000070e0e7224 */ /* 0x004fc800078e02ff */
[----:B------:R-:W-:-:S05]  /*ef20*/  IMAD.IADD R9, R14, 0x1, R9 ;  /* 0x000000010e097824 */ /* 0x000fca00078e0209 */
[----:B------:R-:W-:-:S13]  /*ef30*/  ISETP.GT.AND P6, PT, R9, R0, PT ;  /* 0x000000000900720c */ /* 0x000fda0003fc4270 */
[----:B------:R-:W-:Y:S05]  /*ef40*/  @!P6 BRA `(.L_x_465) ;  /* 0xfffffffc0064e947 */ /* 0x000fea000383ffff */
.L_x_460:
[----:B------:R-:W-:Y:S01]  /*ef50*/  IMAD.IADD R16, R9, 0x1, -R14 ;  /* 0x0000000109107824 */ /* 0x000fe200078e0a0e */
[----:B------:R-:W-:-:S03]  /*ef60*/  UMOV UR4, 0xffffffff ;  /* 0xffffffff00047882 */ /* 0x000fc60000000000 */
[----:B------:R-:W-:-:S05]  /*ef70*/  IMAD R3, R2, R7, R16 ;  /* 0x0000000702037224 */ /* 0x000fca00078e0210 */
[----:B------:R-:W-:Y:S01]  /*ef80*/  ISETP.GT.AND P6, PT, R3, R0, PT ;  /* 0x000000000300720c */ /* 0x000fe20003fc4270 */
[----:B------:R-:W-:-:S12]  /*ef90*/  BRA.DIV UR4, `(.L_x_466) ;  /* 0x0000003204ac7947 */ /* 0x000fd8000b800000 */
[----:B------:R-:W-:-:S04]  /*efa0*/  VOTE.ANY R3, PT, !P6 ;  /* 0x0000000000037806 */ /* 0x000fc800070e0100 */
[----:B------:R-:W2:Y:S02]  /*efb0*/  POPC R4, R3 ;  /* 0x0000000300047309 */ /* 0x000ea40000000000 */
[----:B--2---:R2:W3:Y:S02]  /*efc0*/  SHFL.IDX PT, R5, R5, R4, 0x1f ;  /* 0x00001f0405057589 */ /* 0x0044e400000e0000 */
.L_x_564:
[----:B------:R-:W-:Y:S02]  /*efd0*/  ISETP.NE.AND P0, PT, R3, RZ, PT ;  /* 0x000000ff0300720c */ /* 0x000fe40003f05270 */
[----:B------:R-:W-:-:S11]  /*efe0*/  MOV R14, RZ ;  /* 0x000000ff000e7202 */ /* 0x000fd60000000f00 */
[----:B------:R-:W-:Y:S05]  /*eff0*/  @!P0 BRA `(.L_x_467) ;  /* 0x0000000000108947 */ /* 0x000fea0003800000 */
[----:B------:R-:W-:Y:S01]  /*f000*/  UMOV UR4, 0xffffffff ;  /* 0xffffffff00047882 */ /* 0x000fe20000000000 */
[----:B------:R-:W-:Y:S02]  /*f010*/  VIADD R12, R4, 0xffffffff ;  /* 0xffffffff040c7836 */ /* 0x000fe40000000000 */
[----:B------:R-:W-:Y:S05]  /*f020*/  BRA.DIV UR4, `(.L_x_468) ;  /* 0x0000003204d07947 */ /* 0x000fea000b800000 */
[----:B------:R4:W0:Y:S02]  /*f030*/  SHFL.IDX PT, R14, R2, R12, 0x1f ;  /* 0x00001f0c020e7589 */ /* 0x00082400000e0000 */
.L_x_467:
[----:B---3--:R-:W-:Y:S01]  /*f040*/  IABS R6, R5 ;  /* 0x0000000500067213 */ /* 0x008fe20000000000 */
[----:B0-----:R-:W-:Y:S01]  /*f050*/  IMAD R16, R14, R7, R16 ;  /* 0x000000070e107224 */ /* 0x001fe200078e0210 */
[----:B------:R-:W-:Y:S02]  /*f060*/  IADD3 R19, R4, R19, RZ ;  /* 0x0000001304137210 */ /* 0x000fe40007ffe0ff */
[----:B------:R-:W0:Y:S01]  /*f070*/  I2F.RP R8, R6 ;  /* 0x0000000600087306 */ /* 0x000e220000209400 */
[----:B------:R-:W-:-:S05]  /*f080*/  IMAD.IADD R10, R0, 0x1, -R16 ;  /* 0x00000001000a7824 */ /* 0x000fca00078e0a10 */
[----:B------:R-:W-:Y:S02]  /*f090*/  IABS R0, R10 ;  /* 0x0000000a00007213 */ /* 0x000fe40000000000 */
[----:B0-----:R-:W4:Y:S02]  /*f0a0*/  MUFU.RCP R8, R8 ;  /* 0x0000000800087308 */ /* 0x001f240000001000 */
[----:B----4-:R-:W-:-:S06]  /*f0b0*/  VIADD R2, R8, 0xffffffe ;  /* 0x0ffffffe08027836 */ /* 0x010fcc0000000000 */
[----:B------:R0:W3:Y:S02]  /*f0c0*/  F2I.FTZ.U32.TRUNC.NTZ R3, R2 ;  /* 0x0000000200037305 */ /* 0x0000e4000021f000 */
[----:B0-----:R-:W-:Y:S02]  /*f0d0*/  IMAD.MOV.U32 R2, RZ, RZ, RZ ;  /* 0x000000ffff027224 */ /* 0x001fe400078e00ff */
[----:B---3--:R-:W-:-:S04]  /*f0e0*/  IMAD.MOV R7, RZ, RZ, -R3 ;  /* 0x000000ffff077224 */ /* 0x008fc800078e0a03 */
[----:B------:R-:W-:-:S04]  /*f0f0*/  IMAD R7, R7, R6, RZ ;  /* 0x0000000607077224 */ /* 0x000fc800078e02ff */
[----:B------:R-:W-:Y:S01]  /*f100*/  IMAD.HI.U32 R3, R3, R7, R2 ;  /* 0x0000000703037227 */ /* 0x000fe200078e0002 */
[----:B------:R-:W-:-:S04]  /*f110*/  IABS R7, R5 ;  /* 0x0000000500077213 */ /* 0x000fc80000000000 */
[----:B------:R-:W-:Y:S01]  /*f120*/  IADD3 R7, RZ, -R7, RZ ;  /* 0x80000007ff077210 */ /* 0x000fe20007ffe0ff */
[----:B------:R-:W-:-:S04]  /*f130*/  IMAD.HI.U32 R3, R3, R0, RZ ;  /* 0x0000000003037227 */ /* 0x000fc800078e00ff */
[----:B------:R-:W-:Y:S01]  /*f140*/  IMAD R7, R3, R7, R0 ;  /* 0x0000000703077224 */ /* 0x000fe200078e0200 */
[----:B------:R-:W-:-:S04]  /*f150*/  LOP3.LUT R0, R10, R5, RZ, 0x3c, !PT ;  /* 0x000000050a007212 */ /* 0x000fc800078e3cff */
[----:B------:R-:W-:Y:S02]  /*f160*/  ISETP.GT.U32.AND P1, PT, R6, R7, PT ;  /* 0x000000070600720c */ /* 0x000fe40003f24070 */
[----:B------:R-:W-:-:S11]  /*f170*/  ISETP.GE.AND P2, PT, R0, RZ, PT ;  /* 0x000000ff0000720c */ /* 0x000fd60003f46270 */
[----:B------:R-:W-:Y:S02]  /*f180*/  @!P1 IMAD.IADD R7, R7, 0x1, -R6 ;  /* 0x0000000107079824 */ /* 0x000fe400078e0a06 */
[----:B------:R-:W-:Y:S01]  /*f190*/  @!P1 VIADD R3, R3, 0x1 ;  /* 0x0000000103039836 */ /* 0x000fe20000000000 */
[----:B------:R-:W-:Y:S02]  /*f1a0*/  ISETP.NE.AND P1, PT, R5, RZ, PT ;  /* 0x000000ff0500720c */ /* 0x000fe40003f25270 */
[----:B------:R-:W-:-:S13]  /*f1b0*/  ISETP.GE.U32.AND P0, PT, R7, R6, PT ;  /* 0x000000060700720c */ /* 0x000fda0003f06070 */
[----:B------:R-:W-:-:S04]  /*f1c0*/  @P0 VIADD R3, R3, 0x1 ;  /* 0x0000000103030836 */ /* 0x000fc80000000000 */
[----:B------:R-:W-:Y:S01]  /*f1d0*/  @!P2 IMAD.MOV R3, RZ, RZ, -R3 ;  /* 0x000000ffff03a224 */ /* 0x000fe200078e0a03 */
[----:B------:R-:W-:-:S05]  /*f1e0*/  @!P1 LOP3.LUT R3, RZ, R5, RZ, 0x33, !PT ;  /* 0x00000005ff039212 */ /* 0x000fca00078e33ff */
[--C-:B------:R-:W-:Y:S02]  /*f1f0*/  IMAD.MOV R0, RZ, RZ, -R3.reuse ;  /* 0x000000ffff007224 */ /* 0x100fe400078e0a03 */
[----:B------:R-:W-:Y:S02]  /*f200*/  IMAD.MOV.U32 R18, RZ, RZ, R3 ;  /* 0x000000ffff127224 */ /* 0x000fe400078e0003 */
[----:B------:R-:W-:Y:S01]  /*f210*/  IMAD R17, R5, R0, R10 ;  /* 0x0000000005117224 */ /* 0x000fe200078e020a */
[----:B------:R-:W-:Y:S06]  /*f220*/  BRA `(.L_x_469) ;  /* 0x00000000001c7947 */ /* 0x000fec0003800000 */
.L_x_461:
[----:B------:R-:W-:Y:S01]  /*f230*/  UMOV UR4, URZ ;  /* 0x0000003f00047c82 */ /* 0x000fe20008000000 */
[----:B------:R-:W-:Y:S01]  /*f240*/  UMOV UR5, URZ ;  /* 0x0000003f00057c82 */ /* 0x000fe20008000000 */
[----:B------:R-:W-:Y:S01]  /*f250*/  ULDC UR6, c[0x0][0xc3c] ;  /* 0x00030f0000067ab9 */ /* 0x000fe20000000800 */
[----:B------:R-:W-:Y:S02]  /*f260*/  IMAD.MOV.U32 R16, RZ, RZ, R0 ;  /* 0x000000ffff107224 */ /* 0x000fe400078e0000 */
[----:B------:R-:W-:Y:S02]  /*f270*/  IMAD.U32 R17, RZ, RZ, UR4 ;  /* 0x00000004ff117e24 */ /* 0x000fe4000f8e00ff */
[----:B------:R-:W-:Y:S02]  /*f280*/  IMAD.U32 R18, RZ, RZ, UR5 ;  /* 0x00000005ff127e24 */ /* 0x000fe4000f8e00ff */
[----:B------:R-:W-:-:S07]  /*f290*/  IMAD.U32 R19, RZ, RZ, UR6 ;  /* 0x00000006ff137e24 */ /* 0x000fce000f8e00ff */
.L_x_469:
[----:B------:R-:W0:Y:S01]  /*f2a0*/  S2R R0, SR_TID.X ;  /* 0x0000000000007919 */ /* 0x000e220000002100 */
[----:B------:R-:W-:Y:S05]  /*f2b0*/  WARPSYNC.ALL ;  /* 0x0000000000007948 */ /* 0x000fea0003800000 */
[----:B------:R-:W-:Y:S01]  /*f2c0*/  BAR.SYNC.DEFER_BLOCKING 0x4, 0x180 ;  /* 0x0106000000007b1d */ /* 0x000fe20000010000 */
[----:B0-----:R-:W-:-:S04]  /*f2d0*/  LOP3.LUT R0, R0, 0x1f, RZ, 0xc0, !PT ;  /* 0x0000001f00007812 */ /* 0x001fc800078ec0ff */
[----:B------:R-:W-:-:S13]  /*f2e0*/  ISETP.NE.AND P0, PT, R0, RZ, PT ;  /* 0x000000ff0000720c */ /* 0x000fda0003f05270 */
[----:B------:R-:W0:Y:S01]  /*f2f0*/  @!P0 S2R R3, SR_CgaCtaId ;  /* 0x0000000000038919 */ /* 0x000e220000008800 */
[----:B------:R-:W-:-:S04]  /*f300*/  @!P0 MOV R0, 0x400 ;  /* 0x0000040000008802 */ /* 0x000fc80000000f00 */
[----:B0-----:R-:W-:-:S05]  /*f310*/  @!P0 LEA R23, R3, R0, 0x18 ;  /* 0x0000000003178211 */ /* 0x001fca00078ec0ff */
[----:B------:R0:W-:Y:S01]  /*f320*/  @!P0 STS.128 [R23+0x28cd0], R16 ;  /* 0x028cd01017008388 */ /* 0x0001e20000000c00 */
[----:B------:R-:W-:Y:S06]  /*f330*/  BAR.ARV 0x5, 0x180 ;  /* 0x0146000000007b1d */ /* 0x000fec0000002000 */
.L_x_458:
[----:B------:R-:W-:Y:S02]  /*f340*/  ULDC UR4, c[0x0][0xc3c] ;  /* 0x00030f0000047ab9 */ /* 0x000fe40000000800 */
[----:B0-----:R-:W-:-:S13]  /*f350*/  ISETP.GE.AND P0, PT, R19, UR4, PT ;  /* 0x0000000413007c0c */ /* 0x001fda000bf06270 */
[----:B------:R-:W-:Y:S05]  /*f360*/  @!P0 BRA `(.L_x_470) ;  /* 0xffffffb800c48947 */ /* 0x000fea000383ffff */
[----:B------:R-:W-:Y:S05]  /*f370*/  BSYNC B8 ;  /* 0x0000000000087941 */ /* 0x000fea0003800000 */
.L_x_409:
[----:B-1----:R-:W5:Y:S01]  /*f380*/  LDL.LU R0, [R1+0x24] ;  /* 0x0000240001007983 */ /* 0x002f620000300800 */
[----:B------:R-:W-:Y:S01]  /*f390*/  BSSY B0, `(.L_x_471) ;  /* 0x000000b000007945 */ /* 0x000fe20003800000 */
[----:B------:R-:W0:Y:S01]  /*f3a0*/  S2R R5, SR_CgaCtaId ;  /* 0x0000000000057919 */ /* 0x000e220000008800 */
[----:B-----5:R-:W-:-:S04]  /*f3b0*/  IADD3 R0, R0, 0x1, RZ ;  /* 0x0000000100007810 */ /* 0x020fc80007ffe0ff */
[----:B------:R-:W-:-:S04]  /*f3c0*/  LEA.HI R2, R0, R0, RZ, 0x1 ;  /* 0x0000000000027211 */ /* 0x000fc800078f08ff */
[----:B------:R-:W-:Y:S02]  /*f3d0*/  LOP3.LUT R3, R2, 0xfffffffe, RZ, 0xc0, !PT ;  /* 0xfffffffe02037812 */ /* 0x000fe400078ec0ff */
[----:B------:R-:W-:-:S03]  /*f3e0*/  MOV R2, 0x400 ;  /* 0x0000040000027802 */ /* 0x000fc60000000f00 */
[----:B------:R-:W-:Y:S01]  /*f3f0*/  IMAD.IADD R0, R0, 0x1, -R3 ;  /* 0x0000000100007824 */ /* 0x000fe200078e0a03 */
[----:B0-----:R-:W-:-:S04]  /*f400*/  LEA R5, R5, R2, 0x18 ;  /* 0x0000000205057211 */ /* 0x001fc800078ec0ff */
[----:B------:R-:W-:-:S04]  /*f410*/  SHF.L.U32 R0, R0, 0x1f, RZ ;  /* 0x0000001f00007819 */ /* 0x000fc800000006ff */
[----:B------:R-:W0:Y:S02]  /*f420*/  SYNCS.PHASECHK.TRANS64.TRYWAIT P0, [R5+URZ+0x28c20], R0 ;  /* 0x028c2000050075a7 */ /* 0x000e24000800017f */
[----:B0-----:R-:W-:Y:S05]  /*f430*/  @!P0 BRA `(.L_x_472) ;  /* 0x0000002c00f08947 */ /* 0x001fea0003800000 */
.L_x_567:
[----:B------:R-:W-:Y:S05]  /*f440*/  BSYNC B0 ;  /* 0x0000000000007941 */ /* 0x000fea0003800000 */
.L_x_471:
[----:B------:R-:W-:-:S03]  /*f450*/  UMOV UR4, 0xffffffff ;  /* 0xffffffff00047882 */ /* 0x000fc60000000000 */
[----:B------:R-:W-:Y:S05]  /*f460*/  BRA.DIV UR4, `(.L_x_473) ;  /* 0x0000002e04f87947 */ /* 0x000fea000b800000 */
[----:B0-----:R-:W0:Y:S02]  /*f470*/  S2R R0, SR_TID.X ;  /* 0x0000000000007919 */ /* 0x001e240000002100 */
[----:B0-----:R-:W-:-:S04]  /*f480*/  SHF.R.U32.HI R0, RZ, 0x5, R0 ;  /* 0x00000005ff007819 */ /* 0x001fc80000011600 */
[----:B------:R-:W-:-:S05]  /*f490*/  LOP3.LUT R0, R0, 0x3, RZ, 0xc0, !PT ;  /* 0x0000000300007812 */ /* 0x000fca00078ec0ff */
[----:B------:R0:W1:Y:S02]  /*f4a0*/  SHFL.IDX PT, R14, R0, RZ, 0x1f ;  /* 0x00001fff000e7589 */ /* 0x00006400000e0000 */
.L_x_570:
[----:B-1----:R-:W-:Y:S01]  /*f4b0*/  ISETP.NE.AND P0, PT, R14, RZ, PT ;  /* 0x000000ff0e00720c */ /* 0x002fe20003f05270 */
[----:B------:R-:W-:-:S12]  /*f4c0*/  BSSY B0, `(.L_x_474) ;  /* 0x0000024000007945 */ /* 0x000fd80003800000 */
[----:B------:R-:W-:Y:S05]  /*f4d0*/  @P0 BRA `(.L_x_475) ;  /* 0x0000000000880947 */ /* 0x000fea0003800000 */
[----:B------:R-:W-:-:S03]  /*f4e0*/  UMOV UR4, 0xffffffff ;  /* 0xffffffff00047882 */ /* 0x000fc60000000000 */
[----:B------:R-:W-:Y:S05]  /*f4f0*/  BRA.DIV UR4, `(.L_x_476) ;  /* 0x0000003204087947 */ /* 0x000fea000b800000 */
[----:B------:R-:W-:-:S13]  /*f500*/  ELECT P6, URZ, PT ;  /* 0x00000000003f782f */ /* 0x000fda00038c0000 */
.L_x_573:
[----:B------:R-:W-:Y:S05]  /*f510*/  @!P6 BRA `(.L_x_475) ;  /* 0x000000000078e947 */ /* 0x000fea0003800000 */
[----:B------:R-:W-:-:S06]  /*f520*/  ULOP3.LUT UR4, UR39, 0x2, URZ, 0xfc, !UPT ;  /* 0x0000000227047892 */ /* 0x000fcc000f8efc3f */
[----:B0-----:R-:W-:-:S05]  /*f530*/  IMAD.U32 R0, RZ, RZ, UR4 ;  /* 0x00000004ff007e24 */ /* 0x001fca000f8e00ff */
[----:B------:R-:W-:-:S13]  /*f540*/  ISETP.NE.AND P0, PT, R0, 0x3, PT ;  /* 0x000000030000780c */ /* 0x000fda0003f05270 */
[----:B------:R-:W-:Y:S05]  /*f550*/  @!P0 BRA `(.L_x_477) ;  /* 0x0000000000048947 */ /* 0x000fea0003800000 */
[----:B------:R-:W-:Y:S01]  /*f560*/  BPT.TRAP 0x1 ;  /* 0x000000040000795c */ /* 0x000fe20000300000 */
.L_x_477:
[C---:B------:R-:W-:Y:S01]  /*f570*/  IMAD R3, R24.reuse, 0x8, R5 ;  /* 0x0000000818037824 */ /* 0x040fe200078e0205 */
[----:B------:R-:W-:Y:S01]  /*f580*/  SHF.L.U32 R2, R25, 0x1f, RZ ;  /* 0x0000001f19027819 */ /* 0x000fe200000006ff */
[----:B------:R-:W-:-:S03]  /*f590*/  VIADD R24, R24, 0x1 ;  /* 0x0000000118187836 */ /* 0x000fc60000000000 */
[----:B------:R-:W0:Y:S02]  /*f5a0*/  SYNCS.PHASECHK.TRANS64.TRYWAIT P1, [R3+URZ+0x28c40], R2 ;  /* 0x028c4002030075a7 */ /* 0x000e24000802017f */
[----:B------:R-:W-:-:S04]  /*f5b0*/  ISETP.NE.AND P2, PT, R24, 0x2, PT ;  /* 0x000000021800780c */ /* 0x000fc80003f45270 */
[----:B------:R-:W-:Y:S01]  /*f5c0*/  SEL R0, RZ, 0x1, P2 ;  /* 0x00000001ff007807 */ /* 0x000fe20001000000 */
[----:B0-----:R-:W-:Y:S08]  /*f5d0*/  @!P1 BRA `(.L_x_478) ;  /* 0x0000002c00f09947 */ /* 0x001ff00003800000 */
.L_x_574:
[----:B------:R-:W-:Y:S02]  /*f5e0*/  SEL R24, R24, RZ, P2 ;  /* 0x000000ff18187207 */ /* 0x000fe40001000000 */
[----:B------:R-:W-:Y:S01]  /*f5f0*/  LOP3.LUT R0, R25, R0, RZ, 0x3c, !PT ;  /* 0x0000000019007212 */ /* 0x000fe200078e3cff */
[----:B------:R-:W-:Y:S06]  /*f600*/  @!P0 BRA `(.L_x_479) ;  /* 0x0000000000048947 */ /* 0x000fec0003800000 */
[----:B------:R-:W-:Y:S01]  /*f610*/  BPT.TRAP 0x1 ;  /* 0x000000040000795c */ /* 0x000fe20000300000 */
.L_x_479:
[----:B------:R-:W-:Y:S01]  /*f620*/  IMAD R5, R24, 0x8, R5 ;  /* 0x0000000818057824 */ /* 0x000fe200078e0205 */
[----:B------:R-:W-:-:S04]  /*f630*/  SHF.L.U32 R0, R0, 0x1f, RZ ;  /* 0x0000001f00007819 */ /* 0x000fc800000006ff */
[----:B------:R-:W1:Y:S02]  /*f640*/  SYNCS.PHASECHK.TRANS64.TRYWAIT P1, [R5+URZ+0x28c40], R0 ;  /* 0x028c4000050075a7 */ /* 0x000e64000802017f */
[----:B-1----:R-:W-:Y:S05]  /*f650*/  @!P1 BRA `(.L_x_480) ;  /* 0x0000002c00e49947 */ /* 0x002fea0003800000 */
.L_x_575:
[----:B------:R-:W-:Y:S05]  /*f660*/  @!P0 BRA `(.L_x_481) ;  /* 0x0000000000048947 */ /* 0x000fea0003800000 */
[----:B------:R-:W-:Y:S01]  /*f670*/  BPT.TRAP 0x1 ;  /* 0x000000040000795c */ /* 0x000fe20000300000 */
.L_x_481:
[----:B------:R-:W5:Y:S02]  /*f680*/  SYNCS.PHASECHK.TRANS64.TRYWAIT P1, [R3+URZ+0x28c60], R2 ;  /* 0x028c6002030075a7 */ /* 0x000f64000802017f */
[----:B-----5:R-:W-:Y:S05]  /*f690*/  @!P1 BRA `(.L_x_482) ;  /* 0x0000002c00e89947 */ /* 0x020fea0003800000 */
.L_x_576:
[----:B------:R-:W-:Y:S05]  /*f6a0*/  @!P0 BRA `(.L_x_483) ;  /* 0x0000000000048947 */ /* 0x000fea0003800000 */
[----:B------:R-:W-:Y:S01]  /*f6b0*/  BPT.TRAP 0x1 ;  /* 0x000000040000795c */ /* 0x000fe20000300000 */
.L_x_483:
[----:B------:R0:W0:Y:S02]  /*f6c0*/  SYNCS.PHASECHK.TRANS64.TRYWAIT P0, [R5+URZ+0x28c60], R0 ;  /* 0x028c6000050075a7 */ /* 0x000024000800017f */
[----:B0-----:R-:W-:Y:S05]  /*f6d0*/  @!P0 NANOSLEEP.SYNCS 0x989680 ;  /* 0x009896800000895d */ /* 0x001fea0003900000 */
[----:B------:R-:W0:Y:S02]  /*f6e0*/  @!P0 SYNCS.PHASECHK.TRANS64 P0, [R5+URZ+0x28c60], R0 ;  /* 0x028c6000050085a7 */ /* 0x000e24000800007f */
[----:B0-----:R-:W-:Y:S05]  /*f6f0*/  @!P0 BRA `(.L_x_483) ;  /* 0xfffffffc00f08947 */ /* 0x001fea000383ffff */
.L_x_475:
[----:B------:R-:W-:Y:S05]  /*f700*/  BSYNC B0 ;  /* 0x0000000000007941 */ /* 0x000fea0003800000 */
.L_x_474:
[----:B------:R-:W-:Y:S05]  /*f710*/  EXIT ;  /* 0x000000000000794d */ /* 0x000fea0003800000 */
.L_x_354:
[----:B0-----:R-:W-:-:S04]  /*f720*/  MOV R3, UR16 ;  /* 0x0000001000037c02 */ /* 0x001fc80008000f00 */
[----:B------:R0:W1:Y:S03]  /*f730*/  SYNCS.PHASECHK.TRANS64.TRYWAIT P1, [R3+URZ+0x28c50], R0 ;  /* 0x028c5000030075a7 */ /* 0x000066000802017f */
[----:B-1----:R-:W-:Y:S05]  /*f740*/  @!P1 NANOSLEEP.SYNCS 0x989680 ;  /* 0x009896800000995d */ /* 0x002fea0003900000 */
[----:B------:R-:W1:Y:S02]  /*f750*/  @!P1 SYNCS.PHASECHK.TRANS64 P1, [R3+URZ+0x28c50], R0 ;  /* 0x028c5000030095a7 */ /* 0x000e64000802007f */
[----:B-1----:R-:W-:Y:S05]  /*f760*/  @!P1 BRA `(.L_x_354) ;  /* 0xfffffffc00ec9947 */ /* 0x002fea000383ffff */
[----:B------:R-:W-:Y:S05]  /*f770*/  BRA `(.L_x_484) ;  /* 0xffffff20005c7947 */ /* 0x000fea000383ffff */
.L_x_360:
[----:B-1----:R-:W-:-:S04]  /*f780*/  IMAD.U32 R4, RZ, RZ, UR21 ;  /* 0x00000015ff047e24 */ /* 0x002fc8000f8e00ff */
[----:B------:R1:W2:Y:S03]  /*f790*/  SYNCS.PHASECHK.TRANS64.TRYWAIT P1, [R4+URZ+0x28c50], R3 ;  /* 0x028c5003040075a7 */ /* 0x0002a6000802017f */
[----:B--2---:R-:W-:Y:S05]  /*f7a0*/  @!P1 NANOSLEEP.SYNCS 0x989680 ;  /* 0x009896800000995d */ /* 0x004fea0003900000 */
[----:B------:R-:W2:Y:S02]  /*f7b0*/  @!P1 SYNCS.PHASECHK.TRANS64 P1, [R4+URZ+0x28c50], R3 ;  /* 0x028c5003040095a7 */ /* 0x000ea4000802007f */
[----:B--2---:R-:W-:Y:S05]  /*f7c0*/  @!P1 BRA `(.L_x_360) ;  /* 0xfffffffc00ec9947 */ /* 0x004fea000383ffff */
[----:B------:R-:W-:Y:S05]  /*f7d0*/  BRA `(.L_x_359) ;  /* 0xffffff2c00647947 */ /* 0x000fea000383ffff */
.L_x_364:
[----:B0-----:R-:W-:-:S04]  /*f7e0*/  IMAD.U32 R3, RZ, RZ, UR41 ;  /* 0x00000029ff037e24 */ /* 0x001fc8000f8e00ff */
[----:B------:R0:W1:Y:S03]  /*f7f0*/  SYNCS.PHASECHK.TRANS64.TRYWAIT P1, [R3+URZ+0x28c00], R0 ;  /* 0x028c0000030075a7 */ /* 0x000066000802017f */
[----:B-1----:R-:W-:Y:S05]  /*f800*/  @!P1 NANOSLEEP.SYNCS 0x989680 ;  /* 0x009896800000995d */ /* 0x002fea0003900000 */
[----:B------:R-:W1:Y:S02]  /*f810*/  @!P1 SYNCS.PHASECHK.TRANS64 P1, [R3+URZ+0x28c00], R0 ;  /* 0x028c0000030095a7 */ /* 0x000e64000802007f */
[----:B-1----:R-:W-:Y:S05]  /*f820*/  @!P1 BRA `(.L_x_364) ;  /* 0xfffffffc00ec9947 */ /* 0x002fea000383ffff */
[----:B------:R-:W-:Y:S05]  /*f830*/  BRA `(.L_x_485) ;  /* 0xffffff3800bc7947 */ /* 0x000fea000383ffff */
.L_x_368:
[----:B--2---:R2:W3:Y:S02]  /*f840*/  SYNCS.PHASECHK.TRANS64.TRYWAIT P1, [R7+URZ+0x28c30], R8 ;  /* 0x028c3008070075a7 */ /* 0x0044e4000802017f */
[----:B---3--:R-:W-:Y:S05]  /*f850*/  @!P1 NANOSLEEP.SYNCS 0x989680 ;  /* 0x009896800000995d */ /* 0x008fea0003900000 */
[----:B------:R-:W3:Y:S02]  /*f860*/  @!P1 SYNCS.PHASECHK.TRANS64 P1, [R7+URZ+0x28c30], R8 ;  /* 0x028c3008070095a7 */ /* 0x000ee4000802007f */
[----:B---3--:R-:W-:Y:S05]  /*f870*/  @!P1 BRA `(.L_x_368) ;  /* 0xfffffffc00f09947 */ /* 0x008fea000383ffff */
[----:B------:R-:W-:Y:S05]  /*f880*/  BRA `(.L_x_367) ;  /* 0xffffff3800d87947 */ /* 0x000fea000383ffff */
.L_x_373:
[----:B---3--:R3:W0:Y:S02]  /*f890*/  SYNCS.PHASECHK.TRANS64.TRYWAIT P1, [R7+URZ+0x28c50], R8 ;  /* 0x028c5008070075a7 */ /* 0x008624000802017f */
[----:B0-----:R-:W-:Y:S05]  /*f8a0*/  @!P1 NANOSLEEP.SYNCS 0x989680 ;  /* 0x009896800000995d */ /* 0x001fea0003900000 */
[----:B------:R-:W0:Y:S02]  /*f8b0*/  @!P1 SYNCS.PHASECHK.TRANS64 P1, [R7+URZ+0x28c50], R8 ;  /* 0x028c5008070095a7 */ /* 0x000e24000802007f */
[----:B0-----:R-:W-:Y:S05]  /*f8c0*/  @!P1 BRA `(.L_x_373) ;  /* 0xfffffffc00f09947 */ /* 0x001fea000383ffff */
[----:B------:R-:W-:Y:S05]  /*f8d0*/  BRA `(.L_x_372) ;  /* 0xffffff4c00f07947 */ /* 0x000fea000383ffff */
.L_x_379:
[----:B-1----:R-:W-:-:S04]  /*f8e0*/  IMAD.U32 R4, RZ, RZ, UR21 ;  /* 0x00000015ff047e24 */ /* 0x002fc8000f8e00ff */
[----:B------:R1:W2:Y:S03]  /*f8f0*/  SYNCS.PHASECHK.TRANS64.TRYWAIT P2, [R4+URZ+0x28c30], R7 ;  /* 0x028c3007040075a7 */ /* 0x0002a6000804017f */
[----:B--2---:R-:W-:Y:S05]  /*f900*/  @!P2 NANOSLEEP.SYNCS 0x989680 ;  /* 0x009896800000a95d */ /* 0x004fea0003900000 */
[----:B------:R-:W2:Y:S02]  /*f910*/  @!P2 SYNCS.PHASECHK.TRANS64 P2, [R4+URZ+0x28c30], R7 ;  /* 0x028c30070400a5a7 */ /* 0x000ea4000804007f */
[----:B--2---:R-:W-:Y:S05]  /*f920*/  @!P2 BRA `(.L_x_379) ;  /* 0xfffffffc00eca947 */ /* 0x004fea000383ffff */
[----:B------:R-:W-:Y:S05]  /*f930*/  BRA `(.L_x_378) ;  /* 0xffffff5000e07947 */ /* 0x000fea000383ffff */
.L_x_384:
[----:B-1----:R-:W-:-:S04]  /*f940*/  IMAD.U32 R8, RZ, RZ, UR21 ;  /* 0x00000015ff087e24 */ /* 0x002fc8000f8e00ff */
[----:B------:R1:W2:Y:S03]  /*f950*/  SYNCS.PHASECHK.TRANS64.TRYWAIT P2, [R8+URZ+0x28c50], R7 ;  /* 0x028c5007080075a7 */ /* 0x0002a6000804017f */
[----:B--2---:R-:W-:Y:S05]  /*f960*/  @!P2 NANOSLEEP.SYNCS 0x989680 ;  /* 0x009896800000a95d */ /* 0x004fea0003900000 */
[----:B------:R-:W2:Y:S02]  /*f970*/  @!P2 SYNCS.PHASECHK.TRANS64 P2, [R8+URZ+0x28c50], R7 ;  /* 0x028c50070800a5a7 */ /* 0x000ea4000804007f */
[----:B--2---:R-:W-:Y:S05]  /*f980*/  @!P2 BRA `(.L_x_384) ;  /* 0xfffffffc00eca947 */ /* 0x004fea000383ffff */
[----:B------:R-:W-:Y:S05]  /*f990*/  BRA `(.L_x_383) ;  /* 0xffffff6c00147947 */ /* 0x000fea000383ffff */
.L_x_421:
[----:B------:R-:W-:Y:S01]  /*f9a0*/  SHF.R.U32.HI R2, RZ, 0x5, R2 ;  /* 0x00000005ff027819 */ /* 0x000fe20000011602 */
[----:B------:R-:W-:Y:S01]  /*f9b0*/  BSSY B0, `(.L_x_486) ;  /* 0x0000009000007945 */ /* 0x000fe20003800000 */
[----:B------:R-:W-:Y:S01]  /*f9c0*/  MOV R12, RZ ;  /* 0x000000ff000c7202 */ /* 0x000fe20000000f00 */
[----:B------:R-:W-:Y:S01]  /*f9d0*/  IMAD.MOV.U32 R11, RZ, RZ, 0x1f ;  /* 0x0000001fff0b7424 */ /* 0x000fe200078e00ff */
[----:B------:R-:W-:Y:S01]  /*f9e0*/  LOP3.LUT R2, R2, 0x3, RZ, 0xc0, !PT ;  /* 0x0000000302027812 */ /* 0x000fe200078ec0ff */
[----:B------:R-:W-:-:S04]  /*f9f0*/  IMAD.MOV.U32 R15, RZ, RZ, -0x1 ;  /* 0xffffffffff0f7424 */ /* 0x000fc800078e00ff */
[----:B------:R-:W-:-:S07]  /*fa00*/  IMAD.MOV.U32 R13, RZ, RZ, R2 ;  /* 0x000000ffff0d7224 */ /* 0x000fce00078e0002 */
[----:B0----5:R-:W-:Y:S05]  /*fa10*/  WARPSYNC.COLLECTIVE R15, `(.L_x_487) ;  /* 0x000000000f087348 */ /* 0x021fea0003c00000 */
[----:B------:R1:W2:Y:S02]  /*fa20*/  SHFL.IDX P6, R14, R13, R12, R11 ;  /* 0x0000000c0d0e7389 */ /* 0x0002a400000c000b */
[----:B012--5:R-:W-:Y:S01]  /*fa30*/  ENDCOLLECTIVE ;  /* 0x000000000000791b */ /* 0x027fe20003800000 */
.L_x_487:
[----:B------:R-:W-:Y:S05]  /*fa40*/  BSYNC B0 ;  /* 0x0000000000007941 */ /* 0x000fea0003800000 */
.L_x_486:
[----:B------:R-:W-:Y:S05]  /*fa50*/  BRA `(.L_x_488) ;  /* 0xffffffc000407947 */ /* 0x000fea000383ffff */
.L_x_424:
[----:B0-----:R0:W1:Y:S02]  /*fa60*/  SYNCS.PHASECHK.TRANS64.TRYWAIT P0, [R27+URZ+0x28c40], R0 ;  /* 0x028c40001b0075a7 */ /* 0x001064000800017f */
[----:B-1----:R-:W-:Y:S05]  /*fa70*/  @!P0 NANOSLEEP.SYNCS 0x989680 ;  /* 0x009896800000895d */ /* 0x002fea0003900000 */
[----:B------:R-:W1:Y:S02]  /*fa80*/  @!P0 SYNCS.PHASECHK.TRANS64 P0, [R27+URZ+0x28c40], R0 ;  /* 0x028c40001b0085a7 */ /* 0x000e64000800007f */
[----:B-1----:R-:W-:Y:S05]  /*fa90*/  @!P0 BRA `(.L_x_424) ;  /* 0xfffffffc00f08947 */ /* 0x002fea000383ffff */
[----:B------:R-:W-:Y:S05]  /*faa0*/  BRA `(.L_x_489) ;  /* 0xffffffc400107947 */ /* 0x000fea000383ffff */
.L_x_425:
        /* <DEDUP_REMOVED lines=8> */
.L_x_491:
[----:B------:R-:W-:Y:S05]  /*fb30*/  BSYNC B0 ;  /* 0x0000000000007941 */ /* 0x000fea0003800000 */
.L_x_490:
[----:B------:R-:W-:Y:S02]  /*fb40*/  IMAD.MOV.U32 R13, RZ, RZ, R0 ;  /* 0x000000ffff0d7224 */ /* 0x000fe400078e0000 */
[----:B------:R-:W-:Y:S02]  /*fb50*/  IMAD.MOV.U32 R12, RZ, RZ, RZ ;  /* 0x000000ffff0c7224 */ /* 0x000fe400078e00ff */
[----:B------:R-:W-:Y:S02]  /*fb60*/  IMAD.MOV.U32 R11, RZ, RZ, 0x181f ;  /* 0x0000181fff0b7424 */ /* 0x000fe400078e00ff */
[----:B------:R-:W-:Y:S02]  /*fb70*/  IMAD.MOV.U32 R15, RZ, RZ, -0x1 ;  /* 0xffffffffff0f7424 */ /* 0x000fe400078e00ff */
[----:B------:R-:W-:Y:S02]  /*fb80*/  IMAD.MOV.U32 R2, RZ, RZ, R14 ;  /* 0x000000ffff027224 */ /* 0x000fe400078e000e */
[----:B------:R-:W-:-:S07]  /*fb90*/  @P0 IMAD R6, R4, 0x2, R23 ;  /* 0x0000000204060824 */ /* 0x000fce00078e0217 */
[----:B------:R-:W-:Y:S05]  /*fba0*/  WARPSYNC.COLLECTIVE R15, `(.L_x_492) ;  /* 0x000000000f087348 */ /* 0x000fea0003c00000 */
[----:B------:R0:W1:Y:S02]  /*fbb0*/  SHFL.IDX P6, R14, R13, R12, R11 ;  /* 0x0000000c0d0e7389 */ /* 0x00006400000c000b */
[----:B01----:R-:W-:Y:S01]  /*fbc0*/  ENDCOLLECTIVE ;  /* 0x000000000000791b */ /* 0x003fe20003800000 */
.L_x_492:
[----:B------:R-:W-:Y:S02]  /*fbd0*/  IMAD.MOV.U32 R13, RZ, RZ, R5 ;  /* 0x000000ffff0d7224 */ /* 0x000fe400078e0005 */
[----:B------:R-:W-:Y:S01]  /*fbe0*/  IMAD.MOV.U32 R12, RZ, RZ, 0x1 ;  /* 0x00000001ff0c7424 */ /* 0x000fe200078e00ff */
[----:B------:R-:W-:-:S07]  /*fbf0*/  MOV R3, R14 ;  /* 0x0000000e00037202 */ /* 0x000fce0000000f00 */
[----:B------:R-:W-:Y:S05]  /*fc00*/  WARPSYNC.COLLECTIVE R15, `(.L_x_493) ;  /* 0x000000000f087348 */ /* 0x000fea0003c00000 */
[----:B------:R0:W1:Y:S02]  /*fc10*/  SHFL.IDX P6, R14, R13, R12, R11 ;  /* 0x0000000c0d0e7389 */ /* 0x00006400000c000b */
[----:B01----:R-:W-:Y:S01]  /*fc20*/  ENDCOLLECTIVE ;  /* 0x000000000000791b */ /* 0x003fe20003800000 */
.L_x_493:
        /* <DEDUP_REMOVED lines=15> */
.L_x_494:
[----:B------:R-:W-:Y:S02]  /*fd20*/  @P0 IMAD R6, R4, 0x2, R23 ;  /* 0x0000000204060824 */ /* 0x000fe400078e0217 */
[----:B------:R-:W-:Y:S02]  /*fd30*/  IMAD.MOV.U32 R13, RZ, RZ, R5 ;  /* 0x000000ffff0d7224 */ /* 0x000fe400078e0005 */
[----:B------:R-:W-:Y:S02]  /*fd40*/  IMAD.MOV.U32 R12, RZ, RZ, 0x2 ;  /* 0x00000002ff0c7424 */ /* 0x000fe400078e00ff */
[----:B------:R-:W-:-:S07]  /*fd50*/  IMAD.MOV.U32 R3, RZ, RZ, R14 ;  /* 0x000000ffff037224 */ /* 0x000fce00078e000e */
[----:B------:R-:W-:Y:S05]  /*fd60*/  WARPSYNC.COLLECTIVE R15, `(.L_x_495) ;  /* 0x000000000f087348 */ /* 0x000fea0003c00000 */
[----:B------:R0:W1:Y:S02]  /*fd70*/  SHFL.IDX P6, R14, R13, R12, R11 ;  /* 0x0000000c0d0e7389 */ /* 0x00006400000c000b */
[----:B01----:R-:W-:Y:S01]  /*fd80*/  ENDCOLLECTIVE ;  /* 0x000000000000791b */ /* 0x003fe20003800000 */
.L_x_495:
        /* <DEDUP_REMOVED lines=10> */
[----:B------:R-:W-:Y:S02]  /*fe30*/  ISETP.GE.AND P0, PT, R29, 0x21, PT ;  /* 0x000000211d00780c */ /* 0x000fe40003f06270 */
[----:B0-----:R-:W-:-:S11]  /*fe40*/  MOV R2, R14 ;  /* 0x0000000e00027202 */ /* 0x001fd60000000f00 */
[----:B------:R-:W-:Y:S05]  /*fe50*/  WARPSYNC.COLLECTIVE R15, `(.L_x_496) ;  /* 0x000000000f087348 */ /* 0x000fea0003c00000 */
[----:B------:R0:W1:Y:S02]  /*fe60*/  SHFL.IDX P6, R14, R13, R12, R11 ;  /* 0x0000000c0d0e7389 */ /* 0x00006400000c000b */
[----:B01----:R-:W-:Y:S01]  /*fe70*/  ENDCOLLECTIVE ;  /* 0x000000000000791b */ /* 0x003fe20003800000 */
.L_x_496:
[----:B------:R-:W-:Y:S02]  /*fe80*/  @P0 IMAD R6, R4, 0x2, R23 ;  /* 0x0000000204060824 */ /* 0x000fe400078e0217 */
[----:B------:R-:W-:Y:S01]  /*fe90*/  IMAD.MOV.U32 R13, RZ, RZ, R5 ;  /* 0x000000ffff0d7224 */ /* 0x000fe200078e0005 */
[----:B------:R-:W-:Y:S01]  /*fea0*/  MOV R12, 0x3 ;  /* 0x00000003000c7802 */ /* 0x000fe20000000f00 */
[----:B------:R-:W-:-:S07]  /*feb0*/  IMAD.MOV.U32 R3, RZ, RZ, R14 ;  /* 0x000000ffff037224 */ /* 0x000fce00078e000e */
[----:B------:R-:W-:Y:S05]  /*fec0*/  WARPSYNC.COLLECTIVE R15, `(.L_x_497) ;  /* 0x000000000f087348 */ /* 0x000fea0003c00000 */
[----:B------:R0:W1:Y:S02]  /*fed0*/  SHFL.IDX P6, R14, R13, R12, R11 ;  /* 0x0000000c0d0e7389 */ /* 0x00006400000c000b */
[----:B01----:R-:W-:Y:S01]  /*fee0*/  ENDCOLLECTIVE ;  /* 0x000000000000791b */ /* 0x003fe20003800000 */
.L_x_497:
        /* <DEDUP_REMOVED lines=10> */
.L_x_498:
[----:B------:R-:W-:Y:S01]  /*ff90*/  @!PT LDS RZ, [RZ] ;  /* 0x00000000fffff984 */ /* 0x000fe20000000800 */
[----:B------:R-:W-:Y:S01]  /*ffa0*/  @!PT LDS RZ, [RZ] ;  /* 0x00000000fffff984 */ /* 0x000fe20000000800 */
[----:B------:R-:W-:Y:S01]  /*ffb0*/  @!PT LDS RZ, [RZ] ;  /* 0x00000000fffff984 */ /* 0x000fe20000000800 */
[----:B------:R0:W-:Y:S01]  /*ffc0*/  @P0 LDGSTS.E.BYPASS.LTC128B.128 [R6+0x23400], desc[UR50][R2.64], !P2 ;  /* 0x2340000002060fae */ /* 0x0001e2000d101d72 */
[----:B------:R-:W-:Y:S01]  /*ffd0*/  IMAD.MOV.U32 R0, RZ, RZ, R14 ;  /* 0x000000ffff007224 */ /* 0x000fe200078e000e */
[----:B------:R-:W-:Y:S06]  /*ffe0*/  BRA `(.L_x_499) ;  /* 0xffffffc000cc7947 */ /* 0x000fec000383ffff */
.L_x_430:
[----:B------:R-:W-:Y:S01]  /*fff0*/  IMAD.MOV.U32 R13, RZ, RZ, R4 ;  /* 0x000000ffff0d7224 */ /* 0x000fe200078e0004 */
[----:B------:R-:W-:Y:S01]  /*10000*/  MOV R11, 0x181f ;  /* 0x0000181f000b7802 */ /* 0x000fe20000000f00 */
[----:B------:R-:W-:Y:S02]  /*10010*/  IMAD.MOV.U32 R12, RZ, RZ, RZ ;  /* 0x000000ffff0c7224 */ /* 0x000fe400078e00ff */
[----:B------:R-:W-:Y:S02]  /*10020*/  IMAD.MOV.U32 R15, RZ, RZ, -0x1 ;  /* 0xffffffffff0f7424 */ /* 0x000fe400078e00ff */
[----:B-----5:R-:W-:Y:S02]  /*10030*/  IMAD R5, R10, R7, RZ ;  /* 0x000000070a057224 */ /* 0x020fe400078e02ff */
[----:B------:R-:W-:-:S07]  /*10040*/  IMAD R17, R17, 0x40, R37 ;  /* 0x0000004011117824 */ /* 0x000fce00078e0225 */
[----:B------:R-:W-:Y:S05]  /*10050*/  WARPSYNC.COLLECTIVE R15, `(.L_x_500) ;  /* 0x000000000f087348 */ /* 0x000fea0003c00000 */
[----:B------:R0:W1:Y:S02]  /*10060*/  SHFL.IDX P6, R14, R13, R12, R11 ;  /* 0x0000000c0d0e7389 */ /* 0x00006400000c000b */
[----:B01----:R-:W-:Y:S01]  /*10070*/  ENDCOLLECTIVE ;  /* 0x000000000000791b */ /* 0x003fe20003800000 */
.L_x_500:
[C---:B------:R-:W-:Y:S01]  /*10080*/  VIADD R6, R17.reuse, 0x10 ;  /* 0x0000001011067836 */ /* 0x040fe20000000000 */
[----:B------:R-:W-:Y:S01]  /*10090*/  ISETP.GE.AND P0, PT, R17, R5, PT ;  /* 0x000000051100720c */ /* 0x000fe20003f06270 */
[----:B------:R-:W-:Y:S02]  /*100a0*/  IMAD.MOV.U32 R13, RZ, RZ, R0 ;  /* 0x000000ffff0d7224 */ /* 0x000fe400078e0000 */
[----:B------:R-:W-:-:S10]  /*100b0*/  IMAD.MOV.U32 R2, RZ, RZ, R14 ;  /* 0x000000ffff027224 */ /* 0x000fd400078e000e */
[----:B------:R-:W-:Y:S05]  /*100c0*/  WARPSYNC.COLLECTIVE R15, `(.L_x_501) ;  /* 0x000000000f087348 */ /* 0x000fea0003c00000 */
[----:B------:R0:W1:Y:S02]  /*100d0*/  SHFL.IDX P6, R14, R13, R12, R11 ;  /* 0x0000000c0d0e7389 */ /* 0x00006400000c000b */
[----:B01----:R-:W-:Y:S01]  /*100e0*/  ENDCOLLECTIVE ;  /* 0x000000000000791b */ /* 0x003fe20003800000 */
.L_x_501:
[----:B------:R-:W-:Y:S02]  /*100f0*/  IMAD.MOV.U32 R13, RZ, RZ, R4 ;  /* 0x000000ffff0d7224 */ /* 0x000fe400078e0004 */
[----:B------:R-:W-:Y:S02]  /*10100*/  IMAD.MOV.U32 R12, RZ, RZ, 0x1 ;  /* 0x00000001ff0c7424 */ /* 0x000fe400078e00ff */
[----:B------:R-:W-:-:S07]  /*10110*/  IMAD.MOV.U32 R3, RZ, RZ, R14 ;  /* 0x000000ffff037224 */ /* 0x000fce00078e000e */
[----:B------:R-:W-:Y:S05]  /*10120*/  WARPSYNC.COLLECTIVE R15, `(.L_x_502) ;  /* 0x000000000f087348 */ /* 0x000fea0003c00000 */
[----:B------:R0:W1:Y:S02]  /*10130*/  SHFL.IDX P6, R14, R13, R12, R11 ;  /* 0x0000000c0d0e7389 */ /* 0x00006400000c000b */
[----:B01----:R-:W-:Y:S01]  /*10140*/  ENDCOLLECTIVE ;  /* 0x000000000000791b */ /* 0x003fe20003800000 */
.L_x_502:
[----:B------:R-:W-:-:S04]  /*10150*/  @!P0 LEA R3, P2, R9, R3, 0x1 ;  /* 0x0000000309038211 */ /* 0x000fc800078408ff */
[----:B------:R-:W-:-:S04]  /*10160*/  @!P0 IADD3.X R2, RZ, R2, RZ, P2, !PT ;  /* 0x00000002ff028210 */ /* 0x000fc800017fe4ff */
[----:B------:R-:W-:Y:S01]  /*10170*/  @!P0 LOP3.LUT R3, R3, R2, RZ, 0x3c, !PT ;  /* 0x0000000203038212 */ /* 0x000fe200078e3cff */
[----:B------:R-:W-:-:S03]  /*10180*/  IMAD.MOV.U32 R13, RZ, RZ, R0 ;  /* 0x000000ffff0d7224 */ /* 0x000fc600078e0000 */
[----:B------:R-:W-:-:S04]  /*10190*/  @!P0 LOP3.LUT R2, R3, R2, RZ, 0x3c, !PT ;  /* 0x0000000203028212 */ /* 0x000fc800078e3cff */
[----:B------:R-:W-:-:S05]  /*101a0*/  @!P0 LOP3.LUT R3, R3, R2, RZ, 0x3c, !PT ;  /* 0x0000000203038212 */ /* 0x000fca00078e3cff */
[----:B------:R-:W-:Y:S01]  /*101b0*/  @!PT LDS RZ, [RZ] ;  /* 0x00000000fffff984 */ /* 0x000fe20000000800 */
[----:B------:R-:W-:Y:S01]  /*101c0*/  @!PT LDS RZ, [RZ] ;  /* 0x00000000fffff984 */ /* 0x000fe20000000800 */
[----:B------:R-:W-:Y:S01]  /*101d0*/  @!PT LDS RZ, [RZ] ;  /* 0x00000000fffff984 */ /* 0x000fe20000000800 */
[----:B------:R0:W-:Y:S01]  /*101e0*/  @!P0 LDGSTS.E.BYPASS.LTC128B.128 [R8+0x20400], desc[UR50][R2.64], !P1 ;  /* 0x2040000002088fae */ /* 0x0001e2000c901d72 */
[----:B------:R-:W-:Y:S01]  /*101f0*/  ISETP.GE.AND P0, PT, R6, R5, PT ;  /* 0x000000050600720c */ /* 0x000fe20003f06270 */
[----:B0-----:R-:W-:-:S12]  /*10200*/  IMAD.MOV.U32 R2, RZ, RZ, R14 ;  /* 0x000000ffff027224 */ /* 0x001fd800078e000e */
[----:B------:R-:W-:Y:S05]  /*10210*/  WARPSYNC.COLLECTIVE R15, `(.L_x_503) ;  /* 0x000000000f087348 */ /* 0x000fea0003c00000 */
[----:B------:R0:W1:Y:S02]  /*10220*/  SHFL.IDX P6, R14, R13, R12, R11 ;  /* 0x0000000c0d0e7389 */ /* 0x00006400000c000b */
[----:B01----:R-:W-:Y:S01]  /*10230*/  ENDCOLLECTIVE ;  /* 0x000000000000791b */ /* 0x003fe20003800000 */
.L_x_503:
[----:B------:R-:W-:Y:S02]  /*10240*/  IMAD.MOV.U32 R13, RZ, RZ, R4 ;  /* 0x000000ffff0d7224 */ /* 0x000fe400078e0004 */
[----:B------:R-:W-:Y:S01]  /*10250*/  IMAD.MOV.U32 R12, RZ, RZ, 0x2 ;  /* 0x00000002ff0c7424 */ /* 0x000fe200078e00ff */
[----:B------:R-:W-:-:S07]  /*10260*/  MOV R3, R14 ;  /* 0x0000000e00037202 */ /* 0x000fce0000000f00 */
[----:B------:R-:W-:Y:S05]  /*10270*/  WARPSYNC.COLLECTIVE R15, `(.L_x_504) ;  /* 0x000000000f087348 */ /* 0x000fea0003c00000 */
[----:B------:R0:W1:Y:S02]  /*10280*/  SHFL.IDX P6, R14, R13, R12, R11 ;  /* 0x0000000c0d0e7389 */ /* 0x00006400000c000b */
[----:B01----:R-:W-:Y:S01]  /*10290*/  ENDCOLLECTIVE ;  /* 0x000000000000791b */ /* 0x003fe20003800000 */
.L_x_504:
[----:B------:R-:W-:-:S05]  /*102a0*/  @!P0 LEA R3, P2, R9, R3, 0x1 ;  /* 0x0000000309038211 */ /* 0x000fca00078408ff */
[----:B------:R-:W-:-:S05]  /*102b0*/  @!P0 IMAD.X R2, RZ, RZ, R2, P2 ;  /* 0x000000ffff028224 */ /* 0x000fca00010e0602 */
[----:B------:R-:W-:Y:S02]  /*102c0*/  @!P0 LOP3.LUT R3, R3, R2, RZ, 0x3c, !PT ;  /* 0x0000000203038212 */ /* 0x000fe400078e3cff */
[----:B------:R-:W-:Y:S02]  /*102d0*/  MOV R13, R0 ;  /* 0x00000000000d7202 */ /* 0x000fe40000000f00 */
[----:B------:R-:W-:-:S04]  /*102e0*/  @!P0 LOP3.LUT R2, R3, R2, RZ, 0x3c, !PT ;  /* 0x0000000203028212 */ /* 0x000fc800078e3cff */
[----:B------:R-:W-:-:S05]  /*102f0*/  @!P0 LOP3.LUT R3, R3, R2, RZ, 0x3c, !PT ;  /* 0x0000000203038212 */ /* 0x000fca00078e3cff */
[----:B------:R-:W-:Y:S01]  /*10300*/  @!PT LDS RZ, [RZ] ;  /* 0x00000000fffff984 */ /* 0x000fe20000000800 */
[----:B------:R-:W-:Y:S01]  /*10310*/  @!PT LDS RZ, [RZ] ;  /* 0x00000000fffff984 */ /* 0x000fe20000000800 */
[----:B------:R-:W-:Y:S01]  /*10320*/  @!PT LDS RZ, [RZ] ;  /* 0x00000000fffff984 */ /* 0x000fe20000000800 */
[----:B------:R0:W-:Y:S02]  /*10330*/  @!P0 LDGSTS.E.BYPASS.LTC128B.128 [R8+0x20c00], desc[UR50][R2.64], !P1 ;  /* 0x20c0000002088fae */ /* 0x0001e4000c901d72 */
[----:B0-----:R-:W-:-:S05]  /*10340*/  VIADD R2, R17, 0x20 ;  /* 0x0000002011027836 */ /* 0x001fca0000000000 */
[----:B------:R-:W-:Y:S01]  /*10350*/  ISETP.GE.AND P0, PT, R2, R5, PT ;  /* 0x000000050200720c */ /* 0x000fe20003f06270 */
[----:B------:R-:W-:-:S12]  /*10360*/  IMAD.MOV.U32 R2, RZ, RZ, R14 ;  /* 0x000000ffff027224 */ /* 0x000fd800078e000e */
[----:B------:R-:W-:Y:S05]  /*10370*/  WARPSYNC.COLLECTIVE R15, `(.L_x_505) ;  /* 0x000000000f087348 */ /* 0x000fea0003c00000 */
[----:B------:R0:W1:Y:S02]  /*10380*/  SHFL.IDX P6, R14, R13, R12, R11 ;  /* 0x0000000c0d0e7389 */ /* 0x00006400000c000b */
[----:B01----:R-:W-:Y:S01]  /*10390*/  ENDCOLLECTIVE ;  /* 0x000000000000791b */ /* 0x003fe20003800000 */
.L_x_505:
[----:B------:R-:W-:Y:S02]  /*103a0*/  IMAD.MOV.U32 R13, RZ, RZ, R4 ;  /* 0x000000ffff0d7224 */ /* 0x000fe400078e0004 */
[----:B------:R-:W-:Y:S02]  /*103b0*/  IMAD.MOV.U32 R12, RZ, RZ, 0x3 ;  /* 0x00000003ff0c7424 */ /* 0x000fe400078e00ff */
[----:B------:R-:W-:-:S07]  /*103c0*/  IMAD.MOV.U32 R3, RZ, RZ, R14 ;  /* 0x000000ffff037224 */ /* 0x000fce00078e000e */
[----:B------:R-:W-:Y:S05]  /*103d0*/  WARPSYNC.COLLECTIVE R15, `(.L_x_506) ;  /* 0x000000000f087348 */ /* 0x000fea0003c00000 */
[----:B------:R0:W1:Y:S02]  /*103e0*/  SHFL.IDX P6, R14, R13, R12, R11 ;  /* 0x0000000c0d0e7389 */ /* 0x00006400000c000b */
[----:B01----:R-:W-:Y:S01]  /*103f0*/  ENDCOLLECTIVE ;  /* 0x000000000000791b */ /* 0x003fe20003800000 */
.L_x_506:
[----:B------:R-:W-:-:S05]  /*10400*/  @!P0 LEA R3, P2, R9, R3, 0x1 ;  /* 0x0000000309038211 */ /* 0x000fca00078408ff */
[----:B------:R-:W-:-:S05]  /*10410*/  @!P0 IMAD.X R2, RZ, RZ, R2, P2 ;  /* 0x000000ffff028224 */ /* 0x000fca00010e0602 */
[----:B------:R-:W-:Y:S02]  /*10420*/  @!P0 LOP3.LUT R3, R3, R2, RZ, 0x3c, !PT ;  /* 0x0000000203038212 */ /* 0x000fe400078e3cff */
[----:B------:R-:W-:Y:S02]  /*10430*/  MOV R13, R0 ;  /* 0x00000000000d7202 */ /* 0x000fe40000000f00 */
[----:B------:R-:W-:-:S04]  /*10440*/  @!P0 LOP3.LUT R2, R3, R2, RZ, 0x3c, !PT ;  /* 0x0000000203028212 */ /* 0x000fc800078e3cff */
[----:B------:R-:W-:Y:S01]  /*10450*/  @!P0 LOP3.LUT R3, R3, R2, RZ, 0x3c, !PT ;  /* 0x0000000203038212 */ /* 0x000fe200078e3cff */
[----:B------:R-:W-:-:S07]  /*10460*/  IMAD.MOV.U32 R4, RZ, RZ, R14 ;  /* 0x000000ffff047224 */ /* 0x000fce00078e000e */
[----:B------:R-:W-:Y:S05]  /*10470*/  WARPSYNC.COLLECTIVE R15, `(.L_x_507) ;  /* 0x000000000f087348 */ /* 0x000fea0003c00000 */
[----:B------:R0:W1:Y:S02]  /*10480*/  SHFL.IDX P6, R14, R13, R12, R11 ;  /* 0x0000000c0d0e7389 */ /* 0x00006400000c000b */
[----:B01----:R-:W-:Y:S01]  /*10490*/  ENDCOLLECTIVE ;  /* 0x000000000000791b */ /* 0x003fe20003800000 */
.L_x_507:
[----:B------:R-:W-:Y:S01]  /*104a0*/  @!PT LDS RZ, [RZ] ;  /* 0x00000000fffff984 */ /* 0x000fe20000000800 */
[----:B------:R-:W-:Y:S01]  /*104b0*/  @!PT LDS RZ, [RZ] ;  /* 0x00000000fffff984 */ /* 0x000fe20000000800 */
[----:B------:R-:W-:Y:S01]  /*104c0*/  @!PT LDS RZ, [RZ] ;  /* 0x00000000fffff984 */ /* 0x000fe20000000800 */
[----:B------:R1:W-:Y:S01]  /*104d0*/  @!P0 LDGSTS.E.BYPASS.LTC128B.128 [R8+0x21400], desc[UR50][R2.64], !P1 ;  /* 0x2140000002088fae */ /* 0x0003e2000c901d72 */
[----:B------:R-:W-:Y:S01]  /*104e0*/  IMAD.MOV.U32 R0, RZ, RZ, R14 ;  /* 0x000000ffff007224 */ /* 0x000fe200078e000e */
[----:B------:R-:W-:Y:S06]  /*104f0*/  BRA `(.L_x_508) ;  /* 0xffffffc400dc7947 */ /* 0x000fec000383ffff */
.L_x_433:
[----:B0-----:R0:W1:Y:S02]  /*10500*/  SYNCS.PHASECHK.TRANS64.TRYWAIT P0, [R23+URZ+0x28c20], R0 ;  /* 0x028c2000170075a7 */ /* 0x001064000800017f */
[----:B-1----:R-:W-:Y:S05]  /*10510*/  @!P0 NANOSLEEP.SYNCS 0x989680 ;  /* 0x009896800000895d */ /* 0x002fea0003900000 */
[----:B------:R-:W1:Y:S02]  /*10520*/  @!P0 SYNCS.PHASECHK.TRANS64 P0, [R23+URZ+0x28c20], R0 ;  /* 0x028c2000170085a7 */ /* 0x000e64000800007f */
[----:B-1----:R-:W-:Y:S05]  /*10530*/  @!P0 BRA `(.L_x_433) ;  /* 0xfffffffc00f08947 */ /* 0x002fea000383ffff */
[----:B------:R-:W-:Y:S05]  /*10540*/  BRA `(.L_x_509) ;  /* 0xffffffc800387947 */ /* 0x000fea000383ffff */
.L_x_436:
[----:B0-----:R0:W1:Y:S02]  /*10550*/  SYNCS.PHASECHK.TRANS64.TRYWAIT P0, [R27+URZ+0x28c60], R0 ;  /* 0x028c60001b0075a7 */ /* 0x001064000800017f */
[----:B-1----:R-:W-:Y:S05]  /*10560*/  @!P0 NANOSLEEP.SYNCS 0x989680 ;  /* 0x009896800000895d */ /* 0x002fea0003900000 */
[----:B------:R-:W1:Y:S02]  /*10570*/  @!P0 SYNCS.PHASECHK.TRANS64 P0, [R27+URZ+0x28c60], R0 ;  /* 0x028c60001b0085a7 */ /* 0x000e64000800007f */
[----:B-1----:R-:W-:Y:S05]  /*10580*/  @!P0 BRA `(.L_x_436) ;  /* 0xfffffffc00f08947 */ /* 0x002fea000383ffff */
[----:B------:R-:W-:Y:S05]  /*10590*/  BRA `(.L_x_510) ;  /* 0xffffffc800487947 */ /* 0x000fea000383ffff */
.L_x_437:
        /* <DEDUP_REMOVED lines=8> */
.L_x_512:
[----:B------:R-:W-:Y:S05]  /*10620*/  BSYNC B0 ;  /* 0x0000000000007941 */ /* 0x000fea0003800000 */
.L_x_511:
[----:B------:R0:W5:Y:S01]  /*10630*/  LDL R8, [R1+0x4] ;  /* 0x0000040001087983 */ /* 0x0001620000100800 */
[----:B------:R-:W-:Y:S01]  /*10640*/  IMAD.MOV.U32 R13, RZ, RZ, R4 ;  /* 0x000000ffff0d7224 */ /* 0x000fe200078e0004 */
[----:B------:R-:W-:Y:S01]  /*10650*/  MOV R3, R14 ;  /* 0x0000000e00037202 */ /* 0x000fe20000000f00 */
[----:B------:R-:W-:Y:S01]  /*10660*/  IMAD.MOV.U32 R12, RZ, RZ, RZ ;  /* 0x000000ffff0c7224 */ /* 0x000fe200078e00ff */
[----:B------:R-:W1:Y:S01]  /*10670*/  S2R R7, SR_TID.X ;  /* 0x0000000000077919 */ /* 0x000e620000002100 */
[----:B------:R-:W-:Y:S01]  /*10680*/  IMAD.MOV.U32 R11, RZ, RZ, 0x181f ;  /* 0x0000181fff0b7424 */ /* 0x000fe200078e00ff */
[C---:B------:R-:W-:Y:S01]  /*10690*/  LOP3.LUT P5, RZ, R30.reuse, 0x2, RZ, 0xc0, !PT ;  /* 0x000000021eff7812 */ /* 0x040fe200078ac0ff */
[----:B------:R-:W-:Y:S01]  /*106a0*/  IMAD.MOV.U32 R15, RZ, RZ, -0x1 ;  /* 0xffffffffff0f7424 */ /* 0x000fe200078e00ff */
[C---:B------:R-:W-:Y:S01]  /*106b0*/  LOP3.LUT P4, RZ, R30.reuse, 0x4, RZ, 0xc0, !PT ;  /* 0x000000041eff7812 */ /* 0x040fe2000788c0ff */
[----:B------:R-:W-:Y:S01]  /*106c0*/  IMAD R5, R5, 0x2, R23 ;  /* 0x0000000205057824 */ /* 0x000fe200078e0217 */
[----:B0-----:R-:W-:-:S13]  /*106d0*/  LOP3.LUT P3, RZ, R30, 0x8, RZ, 0xc0, !PT ;  /* 0x000000081eff7812 */ /* 0x001fda000786c0ff */
[----:B-1---5:R-:W-:Y:S05]  /*106e0*/  WARPSYNC.COLLECTIVE R15, `(.L_x_513) ;  /* 0x000000000f087348 */ /* 0x022fea0003c00000 */
[----:B------:R0:W2:Y:S02]  /*106f0*/  SHFL.IDX P6, R14, R13, R12, R11 ;  /* 0x0000000c0d0e7389 */ /* 0x0000a400000c000b */
[----:B012--5:R-:W-:Y:S01]  /*10700*/  ENDCOLLECTIVE ;  /* 0x000000000000791b */ /* 0x027fe20003800000 */
.L_x_513:
[----:B------:R-:W-:Y:S02]  /*10710*/  LOP3.LUT R22, R22, 0xfffffeff, RZ, 0xc0, !PT ;  /* 0xfffffeff16167812 */ /* 0x000fe400078ec0ff */
[----:B------:R-:W-:Y:S01]  /*10720*/  LOP3.LUT P2, RZ, R30, 0x10, RZ, 0xc0, !PT ;  /* 0x000000101eff7812 */ /* 0x000fe2000784c0ff */
[----:B------:R-:W-:Y:S02]  /*10730*/  IMAD.MOV.U32 R13, RZ, RZ, R6 ;  /* 0x000000ffff0d7224 */ /* 0x000fe400078e0006 */
[----:B------:R-:W-:Y:S02]  /*10740*/  IMAD.MOV.U32 R12, RZ, RZ, 0x1 ;  /* 0x00000001ff0c7424 */ /* 0x000fe400078e00ff */
[----:B------:R-:W-:Y:S01]  /*10750*/  IMAD.SHL.U32 R7, R7, 0x8, RZ ;  /* 0x0000000807077824 */ /* 0x000fe200078e00ff */
[----:B------:R-:W-:-:S04]  /*10760*/  MOV R2, R14 ;  /* 0x0000000e00027202 */ /* 0x000fc80000000f00 */
[----:B------:R-:W-:-:S05]  /*10770*/  LOP3.LUT R7, R7, 0x38, RZ, 0xc0, !PT ;  /* 0x0000003807077812 */ /* 0x000fca00078ec0ff */
[----:B------:R-:W-:Y:S01]  /*10780*/  IMAD.SHL.U32 R0, R7, 0x2, RZ ;  /* 0x0000000207007824 */ /* 0x000fe200078e00ff */
[----:B------:R-:W-:-:S04]  /*10790*/  LOP3.LUT R7, R30, 0x1, RZ, 0xc0, !PT ;  /* 0x000000011e077812 */ /* 0x000fc800078ec0ff */
[----:B------:R-:W-:Y:S02]  /*107a0*/  IADD3 R2, P0, R2, R0, RZ ;  /* 0x0000000002027210 */ /* 0x000fe40007f1e0ff */
[----:B------:R-:W-:-:S03]  /*107b0*/  ISETP.NE.U32.AND P1, PT, R7, 0x1, PT ;  /* 0x000000010700780c */ /* 0x000fc60003f25070 */
[----:B------:R-:W-:Y:S01]  /*107c0*/  IMAD.X R3, RZ, RZ, R3, P0 ;  /* 0x000000ffff037224 */ /* 0x000fe200000e0603 */
[----:B------:R-:W-:-:S09]  /*107d0*/  ISETP.LT.OR P0, PT, R29, 0x1, P1 ;  /* 0x000000011d00780c */ /* 0x000fd20000f01670 */
[----:B------:R-:W-:Y:S02]  /*107e0*/  @P1 LOP3.LUT R22, R22, 0x100, RZ, 0xfc, !PT ;  /* 0x0000010016161812 */ /* 0x000fe400078efcff */
[----:B------:R-:W-:Y:S02]  /*107f0*/  LOP3.LUT P1, RZ, R30, 0x20, RZ, 0xc0, !PT ;  /* 0x000000201eff7812 */ /* 0x000fe4000782c0ff */
[----:B------:R-:W-:Y:S01]  /*10800*/  @!PT LDS RZ, [RZ] ;  /* 0x00000000fffff984 */ /* 0x000fe20000000800 */
[----:B------:R-:W-:Y:S01]  /*10810*/  @!PT LDS RZ, [RZ] ;  /* 0x00000000fffff984 */ /* 0x000fe20000000800 */
[----:B------:R-:W-:Y:S01]  /*10820*/  @!PT LDS RZ, [RZ] ;  /* 0x00000000fffff984 */ /* 0x000fe20000000800 */
[----:B------:R0:W-:Y:S01]  /*10830*/  LDGSTS.E.BYPASS.LTC128B.128 [R5+0x400], desc[UR50][R2.64], !P0 ;  /* 0x0040000002057fae */ /* 0x0001e2000c101d72 */
[C---:B------:R-:W-:Y:S02]  /*10840*/  ISETP.LT.OR P0, PT, R29.reuse, 0x1, !P5 ;  /* 0x000000011d00780c */ /* 0x040fe40006f01670 */
[----:B------:R-:W-:Y:S02]  /*10850*/  ISETP.LT.OR P6, PT, R29, 0x1, !P1 ;  /* 0x000000011d00780c */ /* 0x000fe40004fc1670 */
[----:B------:R-:W-:-:S09]  /*10860*/  LOP3.LUT R22, R22, 0xfffffdff, RZ, 0xc0, !PT ;  /* 0xfffffdff16167812 */ /* 0x000fd200078ec0ff */
[----:B------:R0:W-:Y:S01]  /*10870*/  LDGSTS.E.BYPASS.LTC128B.128 [R5+0x2400], desc[UR50][R2.64+0x80], !P0 ;  /* 0x0240008002057fae */ /* 0x0001e2000c101d72 */
[----:B------:R-:W-:-:S13]  /*10880*/  ISETP.LT.OR P0, PT, R29, 0x1, !P4 ;  /* 0x000000011d00780c */ /* 0x000fda0006701670 */
[----:B------:R0:W-:Y:S01]  /*10890*/  LDGSTS.E.BYPASS.LTC128B.128 [R5+0x4400], desc[UR50][R2.64+0x100], !P0 ;  /* 0x0440010002057fae */ /* 0x0001e2000c101d72 */
[----:B------:R-:W-:-:S13]  /*108a0*/  ISETP.LT.OR P0, PT, R29, 0x1, !P3 ;  /* 0x000000011d00780c */ /* 0x000fda0005f01670 */
[----:B------:R0:W-:Y:S01]  /*108b0*/  LDGSTS.E.BYPASS.LTC128B.128 [R5+0x6400], desc[UR50][R2.64+0x180], !P0 ;  /* 0x0640018002057fae */ /* 0x0001e2000c101d72 */
[----:B------:R-:W-:-:S13]  /*108c0*/  ISETP.LT.OR P0, PT, R29, 0x1, !P2 ;  /* 0x000000011d00780c */ /* 0x000fda0005701670 */
[----:B------:R0:W-:Y:S01]  /*108d0*/  LDGSTS.E.BYPASS.LTC128B.128 [R5+0x8400], desc[UR50][R2.64+0x200], !P0 ;  /* 0x0840020002057fae */ /* 0x0001e2000c101d72 */
[----:B------:R-:W-:-:S03]  /*108e0*/  LOP3.LUT P0, RZ, R30, 0x40, RZ, 0xc0, !PT ;  /* 0x000000401eff7812 */ /* 0x000fc6000780c0ff */
[----:B------:R0:W-:Y:S01]  /*108f0*/  LDGSTS.E.BYPASS.LTC128B.128 [R5+0xa400], desc[UR50][R2.64+0x280], !P6 ;  /* 0x0a40028002057fae */ /* 0x0001e2000f101d72 */
[----:B------:R-:W-:-:S13]  /*10900*/  ISETP.LT.OR P6, PT, R29, 0x1, !P0 ;  /* 0x000000011d00780c */ /* 0x000fda00047c1670 */
[----:B------:R0:W-:Y:S01]  /*10910*/  LDGSTS.E.BYPASS.LTC128B.128 [R5+0xc400], desc[UR50][R2.64+0x300], !P6 ;  /* 0x0c40030002057fae */ /* 0x0001e2000f101d72 */
[----:B------:R-:W-:-:S04]  /*10920*/  PRMT R7, R8, 0x8880, RZ ;  /* 0x0000888008077816 */ /* 0x000fc800000000ff */
[----:B------:R-:W-:-:S13]  /*10930*/  ISETP.GT.AND P6, PT, R7, -0x1, PT ;  /* 0xffffffff0700780c */ /* 0x000fda0003fc4270 */
[----:B------:R-:W-:Y:S02]  /*10940*/  @P6 LOP3.LUT R22, R22, 0x200, RZ, 0xfc, !PT ;  /* 0x0000020016166812 */ /* 0x000fe400078efcff */
[----:B------:R-:W-:-:S13]  /*10950*/  ISETP.LT.OR P6, PT, R29, 0x1, P6 ;  /* 0x000000011d00780c */ /* 0x000fda00037c1670 */
[----:B------:R0:W-:Y:S02]  /*10960*/  LDGSTS.E.BYPASS.LTC128B.128 [R5+0xe400], desc[UR50][R2.64+0x380], !P6 ;  /* 0x0e40038002057fae */ /* 0x0001e4000f101d72 */
[----:B0-----:R-:W-:Y:S05]  /*10970*/  WARPSYNC.COLLECTIVE R15, `(.L_x_514) ;  /* 0x000000000f087348 */ /* 0x001fea0003c00000 */
[----:B------:R1:W2:Y:S02]  /*10980*/  SHFL.IDX P6, R14, R13, R12, R11 ;  /* 0x0000000c0d0e7389 */ /* 0x0002a400000c000b */
[----:B012---:R-:W-:Y:S01]  /*10990*/  ENDCOLLECTIVE ;  /* 0x000000000000791b */ /* 0x007fe20003800000 */
.L_x_514:
[----:B------:R-:W-:Y:S01]  /*109a0*/  IMAD.MOV.U32 R13, RZ, RZ, R4 ;  /* 0x000000ffff0d7224 */ /* 0x000fe200078e0004 */
[----:B------:R-:W-:-:S07]  /*109b0*/  MOV R3, R14 ;  /* 0x0000000e00037202 */ /* 0x000fce0000000f00 */
[----:B------:R-:W-:Y:S05]  /*109c0*/  WARPSYNC.COLLECTIVE R15, `(.L_x_515) ;  /* 0x000000000f087348 */ /* 0x000fea0003c00000 */
[----:B------:R0:W1:Y:S02]  /*109d0*/  SHFL.IDX P6, R14, R13, R12, R11 ;  /* 0x0000000c0d0e7389 */ /* 0x00006400000c000b */
[----:B01----:R-:W-:Y:S01]  /*109e0*/  ENDCOLLECTIVE ;  /* 0x000000000000791b */ /* 0x003fe20003800000 */
.L_x_515:
[----:B------:R-:W-:Y:S02]  /*109f0*/  IMAD.MOV.U32 R13, RZ, RZ, R6 ;  /* 0x000000ffff0d7224 */ /* 0x000fe400078e0006 */
[----:B------:R-:W-:Y:S02]  /*10a00*/  IMAD.MOV.U32 R12, RZ, RZ, 0x2 ;  /* 0x00000002ff0c7424 */ /* 0x000fe400078e00ff */
[----:B------:R-:W-:-:S05]  /*10a10*/  IMAD.MOV.U32 R2, RZ, RZ, R14 ;  /* 0x000000ffff027224 */ /* 0x000fca00078e000e */
[----:B------:R-:W-:-:S05]  /*10a20*/  IADD3 R2, P6, R2, R0, RZ ;  /* 0x0000000002027210 */ /* 0x000fca0007fde0ff */
[----:B------:R-:W-:Y:S01]  /*10a30*/  IMAD.X R3, RZ, RZ, R3, P6 ;  /* 0x000000ffff037224 */ /* 0x000fe200030e0603 */
[----:B------:R-:W-:-:S04]  /*10a40*/  LOP3.LUT P6, RZ, R22, 0x100, RZ, 0xc0, !PT ;  /* 0x0000010016ff7812 */ /* 0x000fc800078cc0ff */
[----:B------:R-:W-:-:S13]  /*10a50*/  ISETP.LT.OR P6, PT, R29, 0x11, P6 ;  /* 0x000000111d00780c */ /* 0x000fda00037c1670 */
[----:B------:R-:W-:Y:S01]  /*10a60*/  @!PT LDS RZ, [RZ] ;  /* 0x00000000fffff984 */ /* 0x000fe20000000800 */
[----:B------:R-:W-:Y:S01]  /*10a70*/  @!PT LDS RZ, [RZ] ;  /* 0x00000000fffff984 */ /* 0x000fe20000000800 */
[----:B------:R-:W-:Y:S01]  /*10a80*/  @!PT LDS RZ, [RZ] ;  /* 0x00000000fffff984 */ /* 0x000fe20000000800 */
[----:B------:R0:W-:Y:S01]  /*10a90*/  LDGSTS.E.BYPASS.LTC128B.128 [R5+0xc00], desc[UR50][R2.64], !P6 ;  /* 0x00c0000002057fae */ /* 0x0001e2000f101d72 */
[----:B------:R-:W-:-:S13]  /*10aa0*/  ISETP.LT.OR P6, PT, R29, 0x11, !P5 ;  /* 0x000000111d00780c */ /* 0x000fda0006fc1670 */
        /* <DEDUP_REMOVED lines=11> */
[----:B------:R-:W-:-:S04]  /*10b60*/  LOP3.LUT P6, RZ, R22, 0x200, RZ, 0xc0, !PT ;  /* 0x0000020016ff7812 */ /* 0x000fc800078cc0ff */
[----:B------:R-:W-:-:S13]  /*10b70*/  ISETP.LT.OR P6, PT, R29, 0x11, P6 ;  /* 0x000000111d00780c */ /* 0x000fda00037c1670 */
[----:B------:R0:W-:Y:S02]  /*10b80*/  LDGSTS.E.BYPASS.LTC128B.128 [R5+0xec00], desc[UR50][R2.64+0x380], !P6 ;  /* 0x0ec0038002057fae */ /* 0x0001e4000f101d72 */
[----:B0-----:R-:W-:Y:S05]  /*10b90*/  WARPSYNC.COLLECTIVE R15, `(.L_x_516) ;  /* 0x000000000f087348 */ /* 0x001fea0003c00000 */
[----:B------:R1:W2:Y:S02]  /*10ba0*/  SHFL.IDX P6, R14, R13, R12, R11 ;  /* 0x0000000c0d0e7389 */ /* 0x0002a400000c000b */
[----:B012---:R-:W-:Y:S01]  /*10bb0*/  ENDCOLLECTIVE ;  /* 0x000000000000791b */ /* 0x007fe20003800000 */
.L_x_516:
[----:B------:R-:W-:Y:S01]  /*10bc0*/  IMAD.MOV.U32 R13, RZ, RZ, R4 ;  /* 0x000000ffff0d7224 */ /* 0x000fe200078e0004 */
[----:B------:R-:W-:-:S07]  /*10bd0*/  MOV R7, R14 ;  /* 0x0000000e00077202 */ /* 0x000fce0000000f00 */
[----:B------:R-:W-:Y:S05]  /*10be0*/  WARPSYNC.COLLECTIVE R15, `(.L_x_517) ;  /* 0x000000000f087348 */ /* 0x000fea0003c00000 */
[----:B------:R0:W1:Y:S02]  /*10bf0*/  SHFL.IDX P6, R14, R13, R12, R11 ;  /* 0x0000000c0d0e7389 */ /* 0x00006400000c000b */
[----:B01----:R-:W-:Y:S01]  /*10c00*/  ENDCOLLECTIVE ;  /* 0x000000000000791b */ /* 0x003fe20003800000 */
.L_x_517:
        /* <DEDUP_REMOVED lines=29> */
.L_x_518:
[----:B------:R-:W-:Y:S01]  /*10de0*/  IMAD.MOV.U32 R13, RZ, RZ, R4 ;  /* 0x000000ffff0d7224 */ /* 0x000fe200078e0004 */
[----:B------:R-:W-:-:S07]  /*10df0*/  MOV R6, R14 ;  /* 0x0000000e00067202 */ /* 0x000fce0000000f00 */
[----:B------:R-:W-:Y:S05]  /*10e00*/  WARPSYNC.COLLECTIVE R15, `(.L_x_519) ;  /* 0x000000000f087348 */ /* 0x000fea0003c00000 */
[----:B------:R0:W1:Y:S02]  /*10e10*/  SHFL.IDX P6, R14, R13, R12, R11 ;  /* 0x0000000c0d0e7389 */ /* 0x00006400000c000b */
[----:B01----:R-:W-:Y:S01]  /*10e20*/  ENDCOLLECTIVE ;  /* 0x000000000000791b */ /* 0x003fe20003800000 */
.L_x_519:
[----:B------:R-:W-:Y:S01]  /*10e30*/  IMAD.MOV.U32 R2, RZ, RZ, R14 ;  /* 0x000000ffff027224 */ /* 0x000fe200078e000e */
[----:B------:R-:W-:Y:S06]  /*10e40*/  BRA `(.L_x_520) ;  /* 0xffffffc400dc7947 */ /* 0x000fec000383ffff */
.L_x_444:
[----:B0-----:R0:W1:Y:S02]  /*10e50*/  SYNCS.PHASECHK.TRANS64.TRYWAIT P0, [R6+URZ+0x28c40], R17 ;  /* 0x028c4011060075a7 */ /* 0x001064000800017f */
[----:B-1----:R-:W-:Y:S05]  /*10e60*/  @!P0 NANOSLEEP.SYNCS 0x989680 ;  /* 0x009896800000895d */ /* 0x002fea0003900000 */
[----:B------:R-:W1:Y:S02]  /*10e70*/  @!P0 SYNCS.PHASECHK.TRANS64 P0, [R6+URZ+0x28c40], R17 ;  /* 0x028c4011060085a7 */ /* 0x000e64000800007f */
[----:B-1----:R-:W-:Y:S05]  /*10e80*/  @!P0 BRA `(.L_x_444) ;  /* 0xfffffffc00f08947 */ /* 0x002fea000383ffff */
[----:B------:R-:W-:Y:S05]  /*10e90*/  BRA `(.L_x_521) ;  /* 0xffffffcc00687947 */ /* 0x000fea000383ffff */
.L_x_445:
[----:B------:R-:W-:Y:S01]  /*10ea0*/  BSSY B1, `(.L_x_522) ;  /* 0x0000008000017945 */ /* 0x000fe20003800000 */
[----:B------:R-:W-:Y:S01]  /*10eb0*/  IMAD.MOV.U32 R13, RZ, RZ, R27 ;  /* 0x000000ffff0d7224 */ /* 0x000fe200078e001b */
[----:B------:R-:W-:Y:S01]  /*10ec0*/  MOV R15, 0xffffffff ;  /* 0xffffffff000f7802 */ /* 0x000fe20000000f00 */
[----:B------:R-:W-:Y:S02]  /*10ed0*/  IMAD.MOV.U32 R12, RZ, RZ, RZ ;  /* 0x000000ffff0c7224 */ /* 0x000fe400078e00ff */
[----:B------:R-:W-:-:S07]  /*10ee0*/  IMAD.MOV.U32 R11, RZ, RZ, 0x181f ;  /* 0x0000181fff0b7424 */ /* 0x000fce00078e00ff */
[----:B0-----:R-:W-:Y:S05]  /*10ef0*/  WARPSYNC.COLLECTIVE R15, `(.L_x_523) ;  /* 0x000000000f087348 */ /* 0x001fea0003c00000 */
[----:B------:R1:W2:Y:S02]  /*10f00*/  SHFL.IDX P6, R14, R13, R12, R11 ;  /* 0x0000000c0d0e7389 */ /* 0x0002a400000c000b */
[----:B012---:R-:W-:Y:S01]  /*10f10*/  ENDCOLLECTIVE ;  /* 0x000000000000791b */ /* 0x007fe20003800000 */
.L_x_523:
[----:B------:R-:W-:Y:S05]  /*10f20*/  BSYNC B1 ;  /* 0x0000000000017941 */ /* 0x000fea0003800000 */
.L_x_522:
[----:B------:R-:W-:Y:S02]  /*10f30*/  IMAD.MOV.U32 R13, RZ, RZ, R20 ;  /* 0x000000ffff0d7224 */ /* 0x000fe400078e0014 */
[----:B------:R-:W-:Y:S02]  /*10f40*/  IMAD.MOV.U32 R12, RZ, RZ, RZ ;  /* 0x000000ffff0c7224 */ /* 0x000fe400078e00ff */
[----:B------:R-:W-:Y:S02]  /*10f50*/  IMAD.MOV.U32 R11, RZ, RZ, 0x181f ;  /* 0x0000181fff0b7424 */ /* 0x000fe400078e00ff */
[----:B------:R-:W-:Y:S02]  /*10f60*/  IMAD.MOV.U32 R15, RZ, RZ, -0x1 ;  /* 0xffffffffff0f7424 */ /* 0x000fe400078e00ff */
[----:B------:R-:W-:Y:S02]  /*10f70*/  IMAD.MOV.U32 R3, RZ, RZ, R14 ;  /* 0x000000ffff037224 */ /* 0x000fe400078e000e */
[----:B------:R-:W-:-:S07]  /*10f80*/  IMAD R21, R8, 0x2, R23 ;  /* 0x0000000208157824 */ /* 0x000fce00078e0217 */
[----:B------:R-:W-:Y:S05]  /*10f90*/  WARPSYNC.COLLECTIVE R15, `(.L_x_524) ;  /* 0x000000000f087348 */ /* 0x000fea0003c00000 */
[----:B------:R0:W1:Y:S02]  /*10fa0*/  SHFL.IDX P6, R14, R13, R12, R11 ;  /* 0x0000000c0d0e7389 */ /* 0x00006400000c000b */
[----:B01----:R-:W-:Y:S01]  /*10fb0*/  ENDCOLLECTIVE ;  /* 0x000000000000791b */ /* 0x003fe20003800000 */
.L_x_524:
[----:B------:R-:W-:Y:S02]  /*10fc0*/  IMAD.MOV.U32 R13, RZ, RZ, R27 ;  /* 0x000000ffff0d7224 */ /* 0x000fe400078e001b */
[----:B------:R-:W-:Y:S01]  /*10fd0*/  IMAD.MOV.U32 R12, RZ, RZ, 0x1 ;  /* 0x00000001ff0c7424 */ /* 0x000fe200078e00ff */
[----:B------:R-:W-:-:S07]  /*10fe0*/  MOV R2, R14 ;  /* 0x0000000e00027202 */ /* 0x000fce0000000f00 */
[----:B------:R-:W-:Y:S05]  /*10ff0*/  WARPSYNC.COLLECTIVE R15, `(.L_x_525) ;  /* 0x000000000f087348 */ /* 0x000fea0003c00000 */
[----:B------:R0:W1:Y:S02]  /*11000*/  SHFL.IDX P6, R14, R13, R12, R11 ;  /* 0x0000000c0d0e7389 */ /* 0x00006400000c000b */
[----:B01----:R-:W-:Y:S01]  /*11010*/  ENDCOLLECTIVE ;  /* 0x000000000000791b */ /* 0x003fe20003800000 */
.L_x_525:
[----:B------:R-:W-:-:S05]  /*11020*/  IADD3 R2, P0, R2, R0, RZ ;  /* 0x0000000002027210 */ /* 0x000fca0007f1e0ff */
[----:B------:R-:W-:-:S05]  /*11030*/  IMAD.X R3, RZ, RZ, R3, P0 ;  /* 0x000000ffff037224 */ /* 0x000fca00000e0603 */
[----:B------:R-:W-:Y:S01]  /*11040*/  @!PT LDS RZ, [RZ] ;  /* 0x00000000fffff984 */ /* 0x000fe20000000800 */
[----:B------:R-:W-:Y:S01]  /*11050*/  @!PT LDS RZ, [RZ] ;  /* 0x00000000fffff984 */ /* 0x000fe20000000800 */
[----:B------:R-:W-:Y:S01]  /*11060*/  @!PT LDS RZ, [RZ] ;  /* 0x00000000fffff984 */ /* 0x000fe20000000800 */
[----:B------:R0:W-:Y:S01]  /*11070*/  LDGSTS.E.BYPASS.LTC128B.128 [R21+0x22400], desc[UR50][R2.64], !P1 ;  /* 0x2240000002157fae */ /* 0x0001e2000c901d72 */
[----:B------:R-:W-:Y:S01]  /*11080*/  MOV R13, R20 ;  /* 0x00000014000d7202 */ /* 0x000fe20000000f00 */
[----:B0-----:R-:W-:-:S07]  /*11090*/  IMAD.MOV.U32 R3, RZ, RZ, R14 ;  /* 0x000000ffff037224 */ /* 0x001fce00078e000e */
[----:B------:R-:W-:Y:S05]  /*110a0*/  WARPSYNC.COLLECTIVE R15, `(.L_x_526) ;  /* 0x000000000f087348 */ /* 0x000fea0003c00000 */
[----:B------:R0:W1:Y:S02]  /*110b0*/  SHFL.IDX P6, R14, R13, R12, R11 ;  /* 0x0000000c0d0e7389 */ /* 0x00006400000c000b */
[----:B01----:R-:W-:Y:S01]  /*110c0*/  ENDCOLLECTIVE ;  /* 0x000000000000791b */ /* 0x003fe20003800000 */
.L_x_526:
[----:B------:R-:W-:Y:S02]  /*110d0*/  IMAD.MOV.U32 R13, RZ, RZ, R27 ;  /* 0x000000ffff0d7224 */ /* 0x000fe400078e001b */
[----:B------:R-:W-:Y:S02]  /*110e0*/  IMAD.MOV.U32 R12, RZ, RZ, 0x2 ;  /* 0x00000002ff0c7424 */ /* 0x000fe400078e00ff */
[----:B------:R-:W-:-:S07]  /*110f0*/  IMAD.MOV.U32 R2, RZ, RZ, R14 ;  /* 0x000000ffff027224 */ /* 0x000fce00078e000e */
[----:B------:R-:W-:Y:S05]  /*11100*/  WARPSYNC.COLLECTIVE R15, `(.L_x_527) ;  /* 0x000000000f087348 */ /* 0x000fea0003c00000 */
[----:B------:R0:W1:Y:S02]  /*11110*/  SHFL.IDX P6, R14, R13, R12, R11 ;  /* 0x0000000c0d0e7389 */ /* 0x00006400000c000b */
[----:B01----:R-:W-:Y:S01]  /*11120*/  ENDCOLLECTIVE ;  /* 0x000000000000791b */ /* 0x003fe20003800000 */
.L_x_527:
        /* <DEDUP_REMOVED lines=11> */
.L_x_528:
[----:B------:R-:W-:Y:S02]  /*111e0*/  IMAD.MOV.U32 R13, RZ, RZ, R27 ;  /* 0x000000ffff0d7224 */ /* 0x000fe400078e001b */
[----:B------:R-:W-:Y:S02]  /*111f0*/  IMAD.MOV.U32 R12, RZ, RZ, 0x3 ;  /* 0x00000003ff0c7424 */ /* 0x000fe400078e00ff */
[----:B------:R-:W-:-:S07]  /*11200*/  IMAD.MOV.U32 R2, RZ, RZ, R14 ;  /* 0x000000ffff027224 */ /* 0x000fce00078e000e */
[----:B------:R-:W-:Y:S05]  /*11210*/  WARPSYNC.COLLECTIVE R15, `(.L_x_529) ;  /* 0x000000000f087348 */ /* 0x000fea0003c00000 */
[----:B------:R0:W1:Y:S02]  /*11220*/  SHFL.IDX P6, R14, R13, R12, R11 ;  /* 0x0000000c0d0e7389 */ /* 0x00006400000c000b */
[----:B01----:R-:W-:Y:S01]  /*11230*/  ENDCOLLECTIVE ;  /* 0x000000000000791b */ /* 0x003fe20003800000 */
.L_x_529:
        /* <DEDUP_REMOVED lines=11> */
.L_x_530:
[----:B------:R-:W-:Y:S01]  /*112f0*/  IMAD.MOV.U32 R2, RZ, RZ, R14 ;  /* 0x000000ffff027224 */ /* 0x000fe200078e000e */
[----:B------:R-:W-:Y:S06]  /*11300*/  BRA `(.L_x_531) ;  /* 0xffffffc800f87947 */ /* 0x000fec000383ffff */
.L_x_450:
[----:B---3--:R3:W4:Y:S02]  /*11310*/  SYNCS.PHASECHK.TRANS64.TRYWAIT P0, [R6+URZ+0x28c60], R17 ;  /* 0x028c6011060075a7 */ /* 0x008724000800017f */
[----:B----4-:R-:W-:Y:S05]  /*11320*/  @!P0 NANOSLEEP.SYNCS 0x989680 ;  /* 0x009896800000895d */ /* 0x010fea0003900000 */
[----:B------:R-:W4:Y:S02]  /*11330*/  @!P0 SYNCS.PHASECHK.TRANS64 P0, [R6+URZ+0x28c60], R17 ;  /* 0x028c6011060085a7 */ /* 0x000f24000800007f */
[----:B----4-:R-:W-:Y:S05]  /*11340*/  @!P0 BRA `(.L_x_450) ;  /* 0xfffffffc00f08947 */ /* 0x010fea000383ffff */
[----:B------:R-:W-:Y:S05]  /*11350*/  BRA `(.L_x_532) ;  /* 0xffffffcc00487947 */ /* 0x000fea000383ffff */
.L_x_451:
[----:B------:R-:W-:Y:S01]  /*11360*/  BSSY B1, `(.L_x_533) ;  /* 0x0000008000017945 */ /* 0x000fe20003800000 */
[----:B------:R-:W-:Y:S02]  /*11370*/  IMAD.MOV.U32 R13, RZ, RZ, R10 ;  /* 0x000000ffff0d7224 */ /* 0x000fe400078e000a */
[----:B------:R-:W-:Y:S02]  /*11380*/  IMAD.MOV.U32 R12, RZ, RZ, RZ ;  /* 0x000000ffff0c7224 */ /* 0x000fe400078e00ff */
[----:B------:R-:W-:Y:S02]  /*11390*/  IMAD.MOV.U32 R11, RZ, RZ, 0x181f ;  /* 0x0000181fff0b7424 */ /* 0x000fe400078e00ff */
[----:B------:R-:W-:-:S07]  /*113a0*/  IMAD.MOV.U32 R15, RZ, RZ, -0x1 ;  /* 0xffffffffff0f7424 */ /* 0x000fce00078e00ff */
[----:B-12---:R-:W-:Y:S05]  /*113b0*/  WARPSYNC.COLLECTIVE R15, `(.L_x_534) ;  /* 0x000000000f087348 */ /* 0x006fea0003c00000 */
[----:B------:R0:W3:Y:S02]  /*113c0*/  SHFL.IDX P6, R14, R13, R12, R11 ;  /* 0x0000000c0d0e7389 */ /* 0x0000e400000c000b */
[----:B0123--:R-:W-:Y:S01]  /*113d0*/  ENDCOLLECTIVE ;  /* 0x000000000000791b */ /* 0x00ffe20003800000 */
.L_x_534:
[----:B------:R-:W-:Y:S05]  /*113e0*/  BSYNC B1 ;  /* 0x0000000000017941 */ /* 0x000fea0003800000 */
.L_x_533:
[----:B------:R-:W-:Y:S01]  /*113f0*/  IMAD.MOV.U32 R13, RZ, RZ, R9 ;  /* 0x000000ffff0d7224 */ /* 0x000fe200078e0009 */
[----:B------:R-:W-:Y:S01]  /*11400*/  MOV R3, R14 ;  /* 0x0000000e00037202 */ /* 0x000fe20000000f00 */
[----:B------:R-:W-:Y:S01]  /*11410*/  IMAD.MOV.U32 R12, RZ, RZ, RZ ;  /* 0x000000ffff0c7224 */ /* 0x000fe200078e00ff */
[C---:B------:R-:W-:Y:S01]  /*11420*/  LOP3.LUT P2, RZ, R22.reuse, 0x40, RZ, 0xc0, !PT ;  /* 0x0000004016ff7812 */ /* 0x040fe2000784c0ff */
[----:B------:R-:W-:Y:S01]  /*11430*/  IMAD.MOV.U32 R11, RZ, RZ, 0x181f ;  /* 0x0000181fff0b7424 */ /* 0x000fe200078e00ff */
[C---:B------:R-:W-:Y:S01]  /*11440*/  LOP3.LUT P1, RZ, R22.reuse, 0x20, RZ, 0xc0, !PT ;  /* 0x0000002016ff7812 */ /* 0x040fe2000782c0ff */
[----:B------:R-:W-:Y:S01]  /*11450*/  IMAD.MOV.U32 R15, RZ, RZ, -0x1 ;  /* 0xffffffffff0f7424 */ /* 0x000fe200078e00ff */
[----:B------:R-:W-:Y:S01]  /*11460*/  LOP3.LUT R22, R22, 0xffffbfff, RZ, 0xc0, !PT ;  /* 0xffffbfff16167812 */ /* 0x000fe200078ec0ff */
[----:B------:R-:W-:-:S10]  /*11470*/  IMAD R17, R17, 0x2, R23 ;  /* 0x0000000211117824 */ /* 0x000fd400078e0217 */
[----:B------:R-:W-:Y:S05]  /*11480*/  WARPSYNC.COLLECTIVE R15, `(.L_x_535) ;  /* 0x000000000f087348 */ /* 0x000fea0003c00000 */
[----:B------:R0:W1:Y:S02]  /*11490*/  SHFL.IDX P6, R14, R13, R12, R11 ;  /* 0x0000000c0d0e7389 */ /* 0x00006400000c000b */
[----:B01----:R-:W-:Y:S01]  /*114a0*/  ENDCOLLECTIVE ;  /* 0x000000000000791b */ /* 0x003fe20003800000 */
.L_x_535:
[----:B------:R-:W-:-:S04]  /*114b0*/  @P3 LOP3.LUT R22, R22, 0x4000, RZ, 0xfc, !PT ;  /* 0x0000400016163812 */ /* 0x000fc800078efcff */
[C---:B------:R-:W-:Y:S01]  /*114c0*/  LOP3.LUT P3, RZ, R22.reuse, 0x10, RZ, 0xc0, !PT ;  /* 0x0000001016ff7812 */ /* 0x040fe2000786c0ff */
[----:B------:R-:W-:Y:S02]  /*114d0*/  IMAD.MOV.U32 R13, RZ, RZ, R10 ;  /* 0x000000ffff0d7224 */ /* 0x000fe400078e000a */
[----:B------:R-:W-:Y:S02]  /*114e0*/  IMAD.MOV.U32 R12, RZ, RZ, 0x1 ;  /* 0x00000001ff0c7424 */ /* 0x000fe400078e00ff */
[----:B------:R-:W-:Y:S01]  /*114f0*/  IMAD.MOV.U32 R2, RZ, RZ, R14 ;  /* 0x000000ffff027224 */ /* 0x000fe200078e000e */
[C---:B------:R-:W-:Y:S02]  /*11500*/  LOP3.LUT P6, RZ, R22.reuse, 0x80, RZ, 0xc0, !PT ;  /* 0x0000008016ff7812 */ /* 0x040fe400078cc0ff */
[----:B------:R-:W-:Y:S02]  /*11510*/  LOP3.LUT R22, R22, 0xfffeffff, RZ, 0xc0, !PT ;  /* 0xfffeffff16167812 */ /* 0x000fe400078ec0ff */
[----:B------:R-:W-:-:S03]  /*11520*/  IADD3 R2, P0, R2, R0, RZ ;  /* 0x0000000002027210 */ /* 0x000fc60007f1e0ff */
[----:B------:R-:W-:Y:S02]  /*11530*/  @P3 LOP3.LUT R22, R22, 0x10000, RZ, 0xfc, !PT ;  /* 0x0001000016163812 */ /* 0x000fe400078efcff */
[----:B------:R-:W-:Y:S02]  /*11540*/  IADD3.X R3, RZ, R3, RZ, P0, !PT ;  /* 0x00000003ff037210 */ /* 0x000fe400007fe4ff */
[----:B------:R-:W-:-:S03]  /*11550*/  ISETP.NE.U32.AND P0, PT, R30, RZ, PT ;  /* 0x000000ff1e00720c */ /* 0x000fc60003f05070 */
[----:B------:R-:W-:Y:S01]  /*11560*/  @!PT LDS RZ, [RZ] ;  /* 0x00000000fffff984 */ /* 0x000fe20000000800 */
[----:B------:R-:W-:Y:S01]  /*11570*/  @!PT LDS RZ, [RZ] ;  /* 0x00000000fffff984 */ /* 0x000fe20000000800 */
[----:B------:R-:W-:Y:S01]  /*11580*/  @!PT LDS RZ, [RZ] ;  /* 0x00000000fffff984 */ /* 0x000fe20000000800 */
[----:B------:R0:W-:Y:S10]  /*11590*/  LDGSTS.E.BYPASS.LTC128B.128 [R17+0x400], desc[UR50][R2.64], !P6 ;  /* 0x0040000002117fae */ /* 0x0001f4000f101d72 */
[----:B0-----:R-:W-:Y:S05]  /*115a0*/  WARPSYNC.COLLECTIVE R15, `(.L_x_536) ;  /* 0x000000000f087348 */ /* 0x001fea0003c00000 */
[----:B------:R1:W2:Y:S02]  /*115b0*/  SHFL.IDX P6, R14, R13, R12, R11 ;  /* 0x0000000c0d0e7389 */ /* 0x0002a400000c000b */
[----:B012---:R-:W-:Y:S01]  /*115c0*/  ENDCOLLECTIVE ;  /* 0x000000000000791b */ /* 0x007fe20003800000 */
.L_x_536:
[----:B------:R-:W-:Y:S01]  /*115d0*/  @!PT LDS RZ, [RZ] ;  /* 0x00000000fffff984 */ /* 0x000fe20000000800 */
[----:B------:R-:W-:Y:S01]  /*115e0*/  @!PT LDS RZ, [RZ] ;  /* 0x00000000fffff984 */ /* 0x000fe20000000800 */
[----:B------:R-:W-:Y:S01]  /*115f0*/  @!PT LDS RZ, [RZ] ;  /* 0x00000000fffff984 */ /* 0x000fe20000000800 */
[----:B------:R0:W-:Y:S04]  /*11600*/  LDGSTS.E.BYPASS.LTC128B.128 [R17+0x2400], desc[UR50][R2.64+0x80], !P2 ;  /* 0x0240008002117fae */ /* 0x0001e8000d101d72 */
[----:B------:R0:W-:Y:S01]  /*11610*/  LDGSTS.E.BYPASS.LTC128B.128 [R17+0x4400], desc[UR50][R2.64+0x100], !P1 ;  /* 0x0440010002117fae */ /* 0x0001e2000c901d72 */
[----:B------:R-:W-:-:S03]  /*11620*/  ISETP.NE.U32.AND P1, PT, R29, RZ, PT ;  /* 0x000000ff1d00720c */ /* 0x000fc60003f25070 */
[----:B------:R0:W-:Y:S01]  /*11630*/  LDGSTS.E.BYPASS.LTC128B.128 [R17+0x6400], desc[UR50][R2.64+0x180], !P3 ;  /* 0x0640018002117fae */ /* 0x0001e2000d901d72 */
[----:B------:R-:W-:Y:S01]  /*11640*/  LOP3.LUT P3, RZ, R22, 0x80, RZ, 0xc0, !PT ;  /* 0x0000008016ff7812 */ /* 0x000fe2000786c0ff */
[----:B------:R-:W-:Y:S02]  /*11650*/  IMAD.MOV.U32 R13, RZ, RZ, R9 ;  /* 0x000000ffff0d7224 */ /* 0x000fe400078e0009 */
[----:B------:R0:W-:Y:S04]  /*11660*/  LDGSTS.E.BYPASS.LTC128B.128 [R17+0x8400], desc[UR50][R2.64+0x200], !P5 ;  /* 0x0840020002117fae */ /* 0x0001e8000e901d72 */
[----:B------:R0:W-:Y:S01]  /*11670*/  LDGSTS.E.BYPASS.LTC128B.128 [R17+0xa400], desc[UR50][R2.64+0x280], !P4 ;  /* 0x0a40028002117fae */ /* 0x0001e2000e101d72 */
[----:B------:R-:W-:-:S03]  /*11680*/  IMAD.MOV.U32 R5, RZ, RZ, R14 ;  /* 0x000000ffff057224 */ /* 0x000fc600078e000e */
[----:B------:R0:W-:Y:S04]  /*11690*/  LDGSTS.E.BYPASS.LTC128B.128 [R17+0xc400], desc[UR50][R2.64+0x300], P0 ;  /* 0x0c40030002117fae */ /* 0x0001e80008101d72 */
[----:B0-----:R-:W-:Y:S05]  /*116a0*/  WARPSYNC.COLLECTIVE R15, `(.L_x_537) ;  /* 0x000000000f087348 */ /* 0x001fea0003c00000 */
[----:B------:R1:W2:Y:S02]  /*116b0*/  SHFL.IDX P6, R14, R13, R12, R11 ;  /* 0x0000000c0d0e7389 */ /* 0x0002a400000c000b */
[----:B012---:R-:W-:Y:S01]  /*116c0*/  ENDCOLLECTIVE ;  /* 0x000000000000791b */ /* 0x007fe20003800000 */
.L_x_537:
[----:B------:R-:W-:Y:S01]  /*116d0*/  @!PT LDS RZ, [RZ] ;  /* 0x00000000fffff984 */ /* 0x000fe20000000800 */
[----:B------:R-:W-:Y:S01]  /*116e0*/  @!PT LDS RZ, [RZ] ;  /* 0x00000000fffff984 */ /* 0x000fe20000000800 */
[----:B------:R-:W-:Y:S01]  /*116f0*/  @!PT LDS RZ, [RZ] ;  /* 0x00000000fffff984 */ /* 0x000fe20000000800 */
[----:B------:R0:W-:Y:S01]  /*11700*/  LDGSTS.E.BYPASS.LTC128B.128 [R17+0xe400], desc[UR50][R2.64+0x380], P1 ;  /* 0x0e40038002117fae */ /* 0x0001e20008901d72 */
[----:B------:R-:W-:Y:S02]  /*11710*/  IMAD.MOV.U32 R13, RZ, RZ, R10 ;  /* 0x000000ffff0d7224 */ /* 0x000fe400078e000a */
[----:B------:R-:W-:Y:S01]  /*11720*/  IMAD.MOV.U32 R12, RZ, RZ, 0x2 ;  /* 0x00000002ff0c7424 */ /* 0x000fe200078e00ff */
[----:B0-----:R-:W-:Y:S02]  /*11730*/  IADD3 R2, P2, R14, R0, RZ ;  /* 0x000000000e027210 */ /* 0x001fe40007f5e0ff */
[C---:B------:R-:W-:Y:S02]  /*11740*/  LOP3.LUT P6, RZ, R22.reuse, 0x20, RZ, 0xc0, !PT ;  /* 0x0000002016ff7812 */ /* 0x040fe400078cc0ff */
[----:B------:R-:W-:Y:S02]  /*11750*/  IADD3.X R3, RZ, R5, RZ, P2, !PT ;  /* 0x00000005ff037210 */ /* 0x000fe400017fe4ff */
[----:B------:R-:W-:-:S03]  /*11760*/  LOP3.LUT P2, RZ, R22, 0x40, RZ, 0xc0, !PT ;  /* 0x0000004016ff7812 */ /* 0x000fc6000784c0ff */
[----:B------:R0:W-:Y:S01]  /*11770*/  LDGSTS.E.BYPASS.LTC128B.128 [R17+0xc00], desc[UR50][R2.64], !P3 ;  /* 0x00c0000002117fae */ /* 0x0001e2000d901d72 */
[C---:B------:R-:W-:Y:S02]  /*11780*/  LOP3.LUT P3, RZ, R22.reuse, 0x10000, RZ, 0xc0, !PT ;  /* 0x0001000016ff7812 */ /* 0x040fe4000786c0ff */
[----:B------:R-:W-:-:S07]  /*11790*/  LOP3.LUT R22, R22, 0xffff7fff, RZ, 0xc0, !PT ;  /* 0xffff7fff16167812 */ /* 0x000fce00078ec0ff */
[----:B------:R0:W-:Y:S04]  /*117a0*/  LDGSTS.E.BYPASS.LTC128B.128 [R17+0x2c00], desc[UR50][R2.64+0x80], !P2 ;  /* 0x02c0008002117fae */ /* 0x0001e8000d101d72 */
[----:B------:R0:W-:Y:S01]  /*117b0*/  LDGSTS.E.BYPASS.LTC128B.128 [R17+0x4c00], desc[UR50][R2.64+0x100], !P6 ;  /* 0x04c0010002117fae */ /* 0x0001e2000f101d72 */
[----:B------:R-:W-:-:S07]  /*117c0*/  @P3 LOP3.LUT R22, R22, 0x8000, RZ, 0xfc, !PT ;  /* 0x0000800016163812 */ /* 0x000fce00078efcff */
[----:B0-----:R-:W-:Y:S05]  /*117d0*/  WARPSYNC.COLLECTIVE R15, `(.L_x_538) ;  /* 0x000000000f087348 */ /* 0x001fea0003c00000 */
[----:B------:R1:W2:Y:S02]  /*117e0*/  SHFL.IDX P6, R14, R13, R12, R11 ;  /* 0x0000000c0d0e7389 */ /* 0x0002a400000c000b */
[----:B012---:R-:W-:Y:S01]  /*117f0*/  ENDCOLLECTIVE ;  /* 0x000000000000791b */ /* 0x007fe20003800000 */
.L_x_538:
[----:B------:R-:W-:Y:S01]  /*11800*/  @!PT LDS RZ, [RZ] ;  /* 0x00000000fffff984 */ /* 0x000fe20000000800 */
[----:B------:R-:W-:Y:S01]  /*11810*/  @!PT LDS RZ, [RZ] ;  /* 0x00000000fffff984 */ /* 0x000fe20000000800 */
[----:B------:R-:W-:Y:S01]  /*11820*/  @!PT LDS RZ, [RZ] ;  /* 0x00000000fffff984 */ /* 0x000fe20000000800 */
[----:B------:R0:W-:Y:S01]  /*11830*/  LDGSTS.E.BYPASS.LTC128B.128 [R17+0x6c00], desc[UR50][R2.64+0x180], !P3 ;  /* 0x06c0018002117fae */ /* 0x0001e2000d901d72 */
[----:B------:R-:W-:-:S03]  /*11840*/  LOP3.LUT P3, RZ, R22, 0x80, RZ, 0xc0, !PT ;  /* 0x0000008016ff7812 */ /* 0x000fc6000786c0ff */
        /* <DEDUP_REMOVED lines=9> */
.L_x_539:
[----:B------:R-:W-:Y:S01]  /*118e0*/  MOV R13, R10 ;  /* 0x0000000a000d7202 */ /* 0x000fe20000000f00 */
        /* <DEDUP_REMOVED lines=9> */
[----:B------:R-:W-:-:S08]  /*11980*/  LOP3.LUT P3, RZ, R22, 0x8000, RZ, 0xc0, !PT ;  /* 0x0000800016ff7812 */ /* 0x000fd0000786c0ff */
[----:B------:R0:W-:Y:S04]  /*11990*/  LDGSTS.E.BYPASS.LTC128B.128 [R17+0x3400], desc[UR50][R2.64+0x80], !P2 ;  /* 0x0340008002117fae */ /* 0x0001e8000d101d72 */
[----:B------:R0:W-:Y:S02]  /*119a0*/  LDGSTS.E.BYPASS.LTC128B.128 [R17+0x5400], desc[UR50][R2.64+0x100], !P6 ;  /* 0x0540010002117fae */ /* 0x0001e4000f101d72 */
[----:B0-----:R-:W-:Y:S05]  /*119b0*/  WARPSYNC.COLLECTIVE R15, `(.L_x_540) ;  /* 0x000000000f087348 */ /* 0x001fea0003c00000 */
[----:B------:R1:W2:Y:S02]  /*119c0*/  SHFL.IDX P6, R14, R13, R12, R11 ;  /* 0x0000000c0d0e7389 */ /* 0x0002a400000c000b */
[----:B012---:R-:W-:Y:S01]  /*119d0*/  ENDCOLLECTIVE ;  /* 0x000000000000791b */ /* 0x007fe20003800000 */
.L_x_540:
        /* <DEDUP_REMOVED lines=14> */
.L_x_541:
[----:B------:R-:W-:Y:S05]  /*11ac0*/  BRA `(.L_x_542) ;  /* 0xffffffc800b47947 */ /* 0x000fea000383ffff */
.L_x_459:
[----:B------:R-:W-:Y:S01]  /*11ad0*/  BSSY B0, `(.L_x_543) ;  /* 0x0000008000007945 */ /* 0x000fe20003800000 */
[----:B------:R-:W-:Y:S01]  /*11ae0*/  IMAD.MOV.U32 R13, RZ, RZ, R16 ;  /* 0x000000ffff0d7224 */ /* 0x000fe200078e0010 */
[----:B------:R-:W-:Y:S01]  /*11af0*/  MOV R11, 0x1f ;  /* 0x0000001f000b7802 */ /* 0x000fe20000000f00 */
[----:B------:R-:W-:Y:S02]  /*11b00*/  IMAD.MOV.U32 R12, RZ, RZ, RZ ;  /* 0x000000ffff0c7224 */ /* 0x000fe400078e00ff */
[----:B------:R-:W-:-:S07]  /*11b10*/  IMAD.MOV.U32 R15, RZ, RZ, -0x1 ;  /* 0xffffffffff0f7424 */ /* 0x000fce00078e00ff */
[----:B0123--:R-:W-:Y:S05]  /*11b20*/  WARPSYNC.COLLECTIVE R15, `(.L_x_544) ;  /* 0x000000000f087348 */ /* 0x00ffea0003c00000 */
[----:B------:R4:W0:Y:S02]  /*11b30*/  SHFL.IDX P6, R14, R13, R12, R11 ;  /* 0x0000000c0d0e7389 */ /* 0x00082400000c000b */
[----:B01234-:R-:W-:Y:S01]  /*11b40*/  ENDCOLLECTIVE ;  /* 0x000000000000791b */ /* 0x01ffe20003800000 */
.L_x_544:
[----:B------:R-:W-:Y:S05]  /*11b50*/  BSYNC B0 ;  /* 0x0000000000007941 */ /* 0x000fea0003800000 */
.L_x_543:
[----:B------:R-:W-:Y:S01]  /*11b60*/  IMAD.MOV.U32 R13, RZ, RZ, R16 ;  /* 0x000000ffff0d7224 */ /* 0x000fe200078e0010 */
[----:B------:R-:W-:Y:S01]  /*11b70*/  MOV R15, 0xffffffff ;  /* 0xffffffff000f7802 */ /* 0x000fe20000000f00 */
[----:B------:R-:W-:Y:S02]  /*11b80*/  IMAD.MOV.U32 R12, RZ, RZ, 0x1 ;  /* 0x00000001ff0c7424 */ /* 0x000fe400078e00ff */
[----:B------:R-:W-:Y:S02]  /*11b90*/  IMAD.MOV.U32 R11, RZ, RZ, 0x1f ;  /* 0x0000001fff0b7424 */ /* 0x000fe400078e00ff */
[----:B------:R-:W-:Y:S02]  /*11ba0*/  IMAD.IADD R5, R19, 0x1, R8 ;  /* 0x0000000113057824 */ /* 0x000fe400078e0208 */
[----:B------:R-:W-:-:S07]  /*11bb0*/  IMAD.MOV.U32 R0, RZ, RZ, R14 ;  /* 0x000000ffff007224 */ /* 0x000fce00078e000e */
[----:B------:R-:W-:Y:S05]  /*11bc0*/  WARPSYNC.COLLECTIVE R15, `(.L_x_545) ;  /* 0x000000000f087348 */ /* 0x000fea0003c00000 */
[----:B------:R0:W1:Y:S02]  /*11bd0*/  SHFL.IDX P6, R14, R13, R12, R11 ;  /* 0x0000000c0d0e7389 */ /* 0x00006400000c000b */
[----:B01----:R-:W-:Y:S01]  /*11be0*/  ENDCOLLECTIVE ;  /* 0x000000000000791b */ /* 0x003fe20003800000 */
.L_x_545:
[----:B------:R-:W-:Y:S02]  /*11bf0*/  ULDC UR4, c[0x0][0xc3c] ;  /* 0x00030f0000047ab9 */ /* 0x000fe40000000800 */
[----:B------:R-:W-:-:S13]  /*11c00*/  ISETP.GE.OR P1, PT, R5, UR4, !P0 ;  /* 0x0000000405007c0c */ /* 0x000fda000c726670 */
[----:B------:R-:W0:Y:S01]  /*11c10*/  @!P1 LDC.64 R2, c[0x0][0xc80] ;  /* 0x00032000ff029b82 */ /* 0x000e220000000a00 */
[----:B------:R-:W-:Y:S01]  /*11c20*/  MOV R11, RZ ;  /* 0x000000ff000b7202 */ /* 0x000fe20000000f00 */
[----:B------:R-:W-:Y:S02]  /*11c30*/  IMAD.MOV.U32 R4, RZ, RZ, R14 ;  /* 0x000000ffff047224 */ /* 0x000fe400078e000e */
[----:B0-----:R-:W-:-:S06]  /*11c40*/  @!P1 IMAD.WIDE R2, R5, 0x4, R2 ;  /* 0x0000000405029825 */ /* 0x001fcc00078e0202 */
[----:B------:R-:W2:Y:S01]  /*11c50*/  @!P1 LDG.E R2, desc[UR50][R2.64] ;  /* 0x0000003202029981 */ /* 0x000ea2000c1e1900 */
[----:B------:R-:W-:Y:S01]  /*11c60*/  IMAD.MOV.U32 R5, RZ, RZ, RZ ;  /* 0x000000ffff057224 */ /* 0x000fe200078e00ff */
[C---:B------:R-:W-:Y:S02]  /*11c70*/  ISETP.GE.U32.AND P2, PT, R8.reuse, 0x2, PT ;  /* 0x000000020800780c */ /* 0x040fe40003f46070 */
[C---:B------:R-:W-:Y:S02]  /*11c80*/  ISETP.GE.U32.AND P3, PT, R8.reuse, 0x4, PT ;  /* 0x000000040800780c */ /* 0x040fe40003f66070 */
[C---:B------:R-:W-:Y:S02]  /*11c90*/  ISETP.GE.U32.AND P4, PT, R8.reuse, 0x8, PT ;  /* 0x000000080800780c */ /* 0x040fe40003f86070 */
[C---:B------:R-:W-:Y:S01]  /*11ca0*/  ISETP.GE.U32.AND P5, PT, R8.reuse, 0x10, PT ;  /* 0x000000100800780c */ /* 0x040fe20003fa6070 */
[----:B--2---:R-:W-:Y:S01]  /*11cb0*/  @!P1 IMAD.MOV.U32 R5, RZ, RZ, R2 ;  /* 0x000000ffff059224 */ /* 0x004fe200078e0002 */
[----:B------:R-:W-:-:S03]  /*11cc0*/  ISETP.NE.AND P1, PT, R8, RZ, PT ;  /* 0x000000ff0800720c */ /* 0x000fc60003f25270 */
[----:B------:R-:W-:-:S10]  /*11cd0*/  IMAD.MOV.U32 R13, RZ, RZ, R5 ;  /* 0x000000ffff0d7224 */ /* 0x000fd400078e0005 */
[----:B------:R-:W-:Y:S05]  /*11ce0*/  WARPSYNC.COLLECTIVE R15, `(.L_x_546) ;  /* 0x000000000f087348 */ /* 0x000fea0003c00000 */
[----:B------:R0:W1:Y:S02]  /*11cf0*/  SHFL.UP P6, R14, R13, R12, R11 ;  /* 0x0400000c0d0e7389 */ /* 0x00006400000c000b */
[----:B01----:R-:W-:Y:S01]  /*11d00*/  ENDCOLLECTIVE ;  /* 0x000000000000791b */ /* 0x003fe20003800000 */
.L_x_546:
[----:B------:R-:W-:Y:S01]  /*11d10*/  IMAD.MOV.U32 R12, RZ, RZ, 0x2 ;  /* 0x00000002ff0c7424 */ /* 0x000fe200078e00ff */
[----:B------:R-:W-:-:S05]  /*11d20*/  SEL R6, R14, RZ, P1 ;  /* 0x000000ff0e067207 */ /* 0x000fca0000800000 */
[----:B------:R-:W-:-:S04]  /*11d30*/  IMAD.IADD R6, R5, 0x1, R6 ;  /* 0x0000000105067824 */ /* 0x000fc800078e0206 */
[----:B------:R-:W-:-:S07]  /*11d40*/  IMAD.MOV.U32 R13, RZ, RZ, R6 ;  /* 0x000000ffff0d7224 */ /* 0x000fce00078e0006 */
[----:B------:R-:W-:Y:S05]  /*11d50*/  WARPSYNC.COLLECTIVE R15, `(.L_x_547) ;  /* 0x000000000f087348 */ /* 0x000fea0003c00000 */
[----:B------:R0:W1:Y:S02]  /*11d60*/  SHFL.UP P6, R14, R13, R12, R11 ;  /* 0x0400000c0d0e7389 */ /* 0x00006400000c000b */
[----:B01----:R-:W-:Y:S01]  /*11d70*/  ENDCOLLECTIVE ;  /* 0x000000000000791b */ /* 0x003fe20003800000 */
.L_x_547:
[----:B------:R-:W-:Y:S02]  /*11d80*/  MOV R12, 0x4 ;  /* 0x00000004000c7802 */ /* 0x000fe40000000f00 */
[----:B------:R-:W-:-:S05]  /*11d90*/  SEL R7, R14, RZ, P2 ;  /* 0x000000ff0e077207 */ /* 0x000fca0001000000 */
[----:B------:R-:W-:-:S04]  /*11da0*/  IMAD.IADD R7, R6, 0x1, R7 ;  /* 0x0000000106077824 */ /* 0x000fc800078e0207 */
[----:B------:R-:W-:-:S07]  /*11db0*/  IMAD.MOV.U32 R13, RZ, RZ, R7 ;  /* 0x000000ffff0d7224 */ /* 0x000fce00078e0007 */
[----:B------:R-:W-:Y:S05]  /*11dc0*/  WARPSYNC.COLLECTIVE R15, `(.L_x_548) ;  /* 0x000000000f087348 */ /* 0x000fea0003c00000 */
[----:B------:R0:W1:Y:S02]  /*11dd0*/  SHFL.UP P6, R14, R13, R12, R11 ;  /* 0x0400000c0d0e7389 */ /* 0x00006400000c000b */
[----:B01----:R-:W-:Y:S01]  /*11de0*/  ENDCOLLECTIVE ;  /* 0x000000000000791b */ /* 0x003fe20003800000 */
.L_x_548:
[----:B------:R-:W-:Y:S01]  /*11df0*/  IMAD.MOV.U32 R12, RZ, RZ, 0x8 ;  /* 0x00000008ff0c7424 */ /* 0x000fe200078e00ff */
[----:B------:R-:W-:-:S05]  /*11e00*/  SEL R2, R14, RZ, P3 ;  /* 0x000000ff0e027207 */ /* 0x000fca0001800000 */
[----:B------:R-:W-:-:S04]  /*11e10*/  IMAD.IADD R2, R7, 0x1, R2 ;  /* 0x0000000107027824 */ /* 0x000fc800078e0202 */
[----:B------:R-:W-:-:S07]  /*11e20*/  IMAD.MOV.U32 R13, RZ, RZ, R2 ;  /* 0x000000ffff0d7224 */ /* 0x000fce00078e0002 */
[----:B------:R-:W-:Y:S05]  /*11e30*/  WARPSYNC.COLLECTIVE R15, `(.L_x_549) ;  /* 0x000000000f087348 */ /* 0x000fea0003c00000 */
[----:B------:R0:W1:Y:S02]  /*11e40*/  SHFL.UP P6, R14, R13, R12, R11 ;  /* 0x0400000c0d0e7389 */ /* 0x00006400000c000b */
[----:B01----:R-:W-:Y:S01]  /*11e50*/  ENDCOLLECTIVE ;  /* 0x000000000000791b */ /* 0x003fe20003800000 */
.L_x_549:
[----:B------:R-:W-:Y:S02]  /*11e60*/  MOV R12, 0x10 ;  /* 0x00000010000c7802 */ /* 0x000fe40000000f00 */
[----:B------:R-:W-:-:S05]  /*11e70*/  SEL R3, R14, RZ, P4 ;  /* 0x000000ff0e037207 */ /* 0x000fca0002000000 */
[----:B------:R-:W-:-:S04]  /*11e80*/  IMAD.IADD R3, R2, 0x1, R3 ;  /* 0x0000000102037824 */ /* 0x000fc800078e0203 */
[----:B------:R-:W-:-:S07]  /*11e90*/  IMAD.MOV.U32 R13, RZ, RZ, R3 ;  /* 0x000000ffff0d7224 */ /* 0x000fce00078e0003 */
[----:B------:R-:W-:Y:S05]  /*11ea0*/  WARPSYNC.COLLECTIVE R15, `(.L_x_550) ;  /* 0x000000000f087348 */ /* 0x000fea0003c00000 */
[----:B------:R0:W1:Y:S02]  /*11eb0*/  SHFL.UP P6, R14, R13, R12, R11 ;  /* 0x0400000c0d0e7389 */ /* 0x00006400000c000b */
[----:B01----:R-:W-:Y:S01]  /*11ec0*/  ENDCOLLECTIVE ;  /* 0x000000000000791b */ /* 0x003fe20003800000 */
.L_x_550:
[----:B------:R-:W-:Y:S02]  /*11ed0*/  IMAD.MOV.U32 R12, RZ, RZ, 0x1f ;  /* 0x0000001fff0c7424 */ /* 0x000fe400078e00ff */
[----:B------:R-:W-:Y:S01]  /*11ee0*/  IMAD.MOV.U32 R11, RZ, RZ, 0x1f ;  /* 0x0000001fff0b7424 */ /* 0x000fe200078e00ff */
[----:B------:R-:W-:-:S05]  /*11ef0*/  SEL R2, R14, RZ, P5 ;  /* 0x000000ff0e027207 */ /* 0x000fca0002800000 */
[----:B------:R-:W-:-:S04]  /*11f00*/  IMAD.IADD R2, R3, 0x1, R2 ;  /* 0x0000000103027824 */ /* 0x000fc800078e0202 */
[----:B------:R-:W-:-:S07]  /*11f10*/  IMAD.MOV.U32 R13, RZ, RZ, R2 ;  /* 0x000000ffff0d7224 */ /* 0x000fce00078e0002 */
[----:B------:R-:W-:Y:S05]  /*11f20*/  WARPSYNC.COLLECTIVE R15, `(.L_x_551) ;  /* 0x000000000f087348 */ /* 0x000fea0003c00000 */
[----:B------:R0:W1:Y:S02]  /*11f30*/  SHFL.IDX P6, R14, R13, R12, R11 ;  /* 0x0000000c0d0e7389 */ /* 0x00006400000c000b */
[----:B01----:R-:W-:Y:S01]  /*11f40*/  ENDCOLLECTIVE ;  /* 0x000000000000791b */ /* 0x003fe20003800000 */
.L_x_551:
[----:B------:R-:W-:Y:S05]  /*11f50*/  BRA `(.L_x_552) ;  /* 0xffffffcc00487947 */ /* 0x000fea000383ffff */
.L_x_464:
[----:B------:R-:W-:Y:S01]  /*11f60*/  BSSY B0, `(.L_x_553) ;  /* 0x0000008000007945 */ /* 0x000fe20003800000 */
[----:B-----5:R-:W-:Y:S01]  /*11f70*/  IMAD.MOV.U32 R13, RZ, RZ, R5 ;  /* 0x000000ffff0d7224 */ /* 0x020fe200078e0005 */
[----:B------:R-:W-:Y:S01]  /*11f80*/  MOV R12, 0x1 ;  /* 0x00000001000c7802 */ /* 0x000fe20000000f00 */
[----:B------:R-:W-:Y:S02]  /*11f90*/  IMAD.MOV.U32 R11, RZ, RZ, RZ ;  /* 0x000000ffff0b7224 */ /* 0x000fe400078e00ff */
[----:B------:R-:W-:-:S07]  /*11fa0*/  IMAD.MOV.U32 R15, RZ, RZ, -0x1 ;  /* 0xffffffffff0f7424 */ /* 0x000fce00078e00ff */
[----:B01----:R-:W-:Y:S05]  /*11fb0*/  WARPSYNC.COLLECTIVE R15, `(.L_x_554) ;  /* 0x000000000f087348 */ /* 0x003fea0003c00000 */
[----:B------:R2:W3:Y:S02]  /*11fc0*/  SHFL.UP P6, R14, R13, R12, R11 ;  /* 0x0400000c0d0e7389 */ /* 0x0004e400000c000b */
[----:B0123--:R-:W-:Y:S01]  /*11fd0*/  ENDCOLLECTIVE ;  /* 0x000000000000791b */ /* 0x00ffe20003800000 */
.L_x_554:
[----:B------:R-:W-:Y:S05]  /*11fe0*/  BSYNC B0 ;  /* 0x0000000000007941 */ /* 0x000fea0003800000 */
.L_x_553:
[----:B------:R-:W-:Y:S01]  /*11ff0*/  SEL R14, R14, RZ, P1 ;  /* 0x000000ff0e0e7207 */ /* 0x000fe20000800000 */
[----:B------:R-:W-:Y:S01]  /*12000*/  IMAD.MOV.U32 R12, RZ, RZ, 0x2 ;  /* 0x00000002ff0c7424 */ /* 0x000fe200078e00ff */
[----:B------:R-:W-:Y:S01]  /*12010*/  MOV R15, 0xffffffff ;  /* 0xffffffff000f7802 */ /* 0x000fe20000000f00 */
[----:B------:R-:W-:Y:S02]  /*12020*/  IMAD.MOV.U32 R11, RZ, RZ, RZ ;  /* 0x000000ffff0b7224 */ /* 0x000fe400078e00ff */
[----:B------:R-:W-:-:S07]  /*12030*/  IMAD.IADD R13, R5, 0x1, R14 ;  /* 0x00000001050d7824 */ /* 0x000fce00078e020e */
[----:B------:R-:W-:Y:S05]  /*12040*/  WARPSYNC.COLLECTIVE R15, `(.L_x_555) ;  /* 0x000000000f087348 */ /* 0x000fea0003c00000 */
[----:B------:R0:W1:Y:S02]  /*12050*/  SHFL.UP P6, R14, R13, R12, R11 ;  /* 0x0400000c0d0e7389 */ /* 0x00006400000c000b */
[----:B01----:R-:W-:Y:S01]  /*12060*/  ENDCOLLECTIVE ;  /* 0x000000000000791b */ /* 0x003fe20003800000 */
.L_x_555:
[----:B------:R-:W-:Y:S01]  /*12070*/  IMAD.MOV.U32 R12, RZ, RZ, 0x4 ;  /* 0x00000004ff0c7424 */ /* 0x000fe200078e00ff */
[----:B------:R-:W-:-:S05]  /*12080*/  SEL R2, R14, RZ, P2 ;  /* 0x000000ff0e027207 */ /* 0x000fca0001000000 */
[----:B------:R-:W-:-:S04]  /*12090*/  IMAD.IADD R2, R13, 0x1, R2 ;  /* 0x000000010d027824 */ /* 0x000fc800078e0202 */
[----:B------:R-:W-:-:S07]  /*120a0*/  IMAD.MOV.U32 R13, RZ, RZ, R2 ;  /* 0x000000ffff0d7224 */ /* 0x000fce00078e0002 */
[----:B------:R-:W-:Y:S05]  /*120b0*/  WARPSYNC.COLLECTIVE R15, `(.L_x_556) ;  /* 0x000000000f087348 */ /* 0x000fea0003c00000 */
[----:B------:R0:W1:Y:S02]  /*120c0*/  SHFL.UP P6, R14, R13, R12, R11 ;  /* 0x0400000c0d0e7389 */ /* 0x00006400000c000b */
[----:B01----:R-:W-:Y:S01]  /*120d0*/  ENDCOLLECTIVE ;  /* 0x000000000000791b */ /* 0x003fe20003800000 */
.L_x_556:
[----:B------:R-:W-:Y:S02]  /*120e0*/  MOV R12, 0x8 ;  /* 0x00000008000c7802 */ /* 0x000fe40000000f00 */
[----:B------:R-:W-:-:S05]  /*120f0*/  SEL R3, R14, RZ, P3 ;  /* 0x000000ff0e037207 */ /* 0x000fca0001800000 */
[----:B------:R-:W-:-:S04]  /*12100*/  IMAD.IADD R3, R2, 0x1, R3 ;  /* 0x0000000102037824 */ /* 0x000fc800078e0203 */
[----:B------:R-:W-:-:S07]  /*12110*/  IMAD.MOV.U32 R13, RZ, RZ, R3 ;  /* 0x000000ffff0d7224 */ /* 0x000fce00078e0003 */
[----:B------:R-:W-:Y:S05]  /*12120*/  WARPSYNC.COLLECTIVE R15, `(.L_x_557) ;  /* 0x000000000f087348 */ /* 0x000fea0003c00000 */
[----:B------:R0:W1:Y:S02]  /*12130*/  SHFL.UP P6, R14, R13, R12, R11 ;  /* 0x0400000c0d0e7389 */ /* 0x00006400000c000b */
[----:B01----:R-:W-:Y:S01]  /*12140*/  ENDCOLLECTIVE ;  /* 0x000000000000791b */ /* 0x003fe20003800000 */
.L_x_557:
[----:B------:R-:W-:Y:S01]  /*12150*/  IMAD.MOV.U32 R12, RZ, RZ, 0x10 ;  /* 0x00000010ff0c7424 */ /* 0x000fe200078e00ff */
[----:B------:R-:W-:-:S05]  /*12160*/  SEL R4, R14, RZ, P4 ;  /* 0x000000ff0e047207 */ /* 0x000fca0002000000 */
[----:B------:R-:W-:-:S04]  /*12170*/  IMAD.IADD R4, R3, 0x1, R4 ;  /* 0x0000000103047824 */ /* 0x000fc800078e0204 */
[----:B------:R-:W-:-:S07]  /*12180*/  IMAD.MOV.U32 R13, RZ, RZ, R4 ;  /* 0x000000ffff0d7224 */ /* 0x000fce00078e0004 */
[----:B------:R-:W-:Y:S05]  /*12190*/  WARPSYNC.COLLECTIVE R15, `(.L_x_558) ;  /* 0x000000000f087348 */ /* 0x000fea0003c00000 */
[----:B------:R0:W1:Y:S02]  /*121a0*/  SHFL.UP P6, R14, R13, R12, R11 ;  /* 0x0400000c0d0e7389 */ /* 0x00006400000c000b */
[----:B01----:R-:W-:Y:S01]  /*121b0*/  ENDCOLLECTIVE ;  /* 0x000000000000791b */ /* 0x003fe20003800000 */
.L_x_558:
[----:B------:R-:W-:Y:S01]  /*121c0*/  MOV R12, 0x1f ;  /* 0x0000001f000c7802 */ /* 0x000fe20000000f00 */
[----:B------:R-:W-:Y:S01]  /*121d0*/  IMAD.MOV.U32 R11, RZ, RZ, 0x1f ;  /* 0x0000001fff0b7424 */ /* 0x000fe200078e00ff */
[----:B------:R-:W-:-:S05]  /*121e0*/  SEL R3, R14, RZ, P5 ;  /* 0x000000ff0e037207 */ /* 0x000fca0002800000 */
[----:B------:R-:W-:-:S04]  /*121f0*/  IMAD.IADD R2, R4, 0x1, R3 ;  /* 0x0000000104027824 */ /* 0x000fc800078e0203 */
[----:B------:R-:W-:-:S07]  /*12200*/  IMAD.MOV.U32 R13, RZ, RZ, R2 ;  /* 0x000000ffff0d7224 */ /* 0x000fce00078e0002 */
[----:B------:R-:W-:Y:S05]  /*12210*/  WARPSYNC.COLLECTIVE R15, `(.L_x_559) ;  /* 0x000000000f087348 */ /* 0x000fea0003c00000 */
[----:B------:R0:W1:Y:S02]  /*12220*/  SHFL.IDX P6, R14, R13, R12, R11 ;  /* 0x0000000c0d0e7389 */ /* 0x00006400000c000b */
[----:B01----:R-:W-:Y:S01]  /*12230*/  ENDCOLLECTIVE ;  /* 0x000000000000791b */ /* 0x003fe20003800000 */
.L_x_559:
[----:B------:R-:W-:Y:S05]  /*12240*/  BRA `(.L_x_560) ;  /* 0xffffffcc00287947 */ /* 0x000fea000383ffff */
.L_x_466:
[----:B------:R-:W-:Y:S01]  /*12250*/  BSSY B0, `(.L_x_561) ;  /* 0x0000006000007945 */ /* 0x000fe20003800000 */
[----:B------:R-:W-:Y:S01]  /*12260*/  PLOP3.LUT P6, PT, P6, PT, PT, 0x8, 0x0 ;  /* 0x000000000000781c */ /* 0x000fe200037ce170 */
[----:B------:R-:W-:-:S12]  /*12270*/  IMAD.MOV.U32 R15, RZ, RZ, -0x1 ;  /* 0xffffffffff0f7424 */ /* 0x000fd800078e00ff */
[----:B01----:R-:W-:Y:S05]  /*12280*/  WARPSYNC.COLLECTIVE R15, `(.L_x_562) ;  /* 0x000000000f087348 */ /* 0x003fea0003c00000 */
[----:B------:R-:W-:Y:S01]  /*12290*/  VOTE.ANY R14, PT, P6 ;  /* 0x00000000000e7806 */ /* 0x000fe200030e0100 */
[----:B01----:R-:W-:Y:S06]  /*122a0*/  ENDCOLLECTIVE ;  /* 0x000000000000791b */ /* 0x003fec0003800000 */
.L_x_562:
[----:B------:R-:W-:Y:S05]  /*122b0*/  BSYNC B0 ;  /* 0x0000000000007941 */ /* 0x000fea0003800000 */
.L_x_561:
[----:B------:R-:W-:Y:S01]  /*122c0*/  IMAD.MOV.U32 R3, RZ, RZ, R14 ;  /* 0x000000ffff037224 */ /* 0x000fe200078e000e */
[----:B------:R-:W-:Y:S01]  /*122d0*/  MOV R11, 0x1f ;  /* 0x0000001f000b7802 */ /* 0x000fe20000000f00 */
[----:B------:R-:W-:Y:S02]  /*122e0*/  IMAD.MOV.U32 R13, RZ, RZ, R5 ;  /* 0x000000ffff0d7224 */ /* 0x000fe400078e0005 */
[----:B------:R-:W0:Y:S01]  /*122f0*/  POPC R4, R3 ;  /* 0x0000000300047309 */ /* 0x000e220000000000 */
[----:B------:R-:W-:Y:S02]  /*12300*/  IMAD.MOV.U32 R15, RZ, RZ, -0x1 ;  /* 0xffffffffff0f7424 */ /* 0x000fe400078e00ff */
[----:B0-----:R-:W-:-:S07]  /*12310*/  IMAD.MOV.U32 R12, RZ, RZ, R4 ;  /* 0x000000ffff0c7224 */ /* 0x001fce00078e0004 */
[----:B------:R-:W-:Y:S05]  /*12320*/  WARPSYNC.COLLECTIVE R15, `(.L_x_563) ;  /* 0x000000000f087348 */ /* 0x000fea0003c00000 */
[----:B------:R0:W1:Y:S02]  /*12330*/  SHFL.IDX P6, R14, R13, R12, R11 ;  /* 0x0000000c0d0e7389 */ /* 0x00006400000c000b */
[----:B01----:R-:W-:Y:S01]  /*12340*/  ENDCOLLECTIVE ;  /* 0x000000000000791b */ /* 0x003fe20003800000 */
.L_x_563:
[----:B------:R-:W-:Y:S01]  /*12350*/  IMAD.MOV.U32 R5, RZ, RZ, R14 ;  /* 0x000000ffff057224 */ /* 0x000fe200078e000e */
[----:B------:R-:W-:Y:S06]  /*12360*/  BRA `(.L_x_564) ;  /* 0xffffffcc00187947 */ /* 0x000fec000383ffff */
.L_x_468:
[----:B------:R-:W-:Y:S01]  /*12370*/  BSSY B0, `(.L_x_565) ;  /* 0x0000007000007945 */ /* 0x000fe20003800000 */
[----:B------:R-:W-:Y:S02]  /*12380*/  IMAD.MOV.U32 R13, RZ, RZ, R2 ;  /* 0x000000ffff0d7224 */ /* 0x000fe400078e0002 */
[----:B------:R-:W-:Y:S02]  /*12390*/  IMAD.MOV.U32 R11, RZ, RZ, 0x1f ;  /* 0x0000001fff0b7424 */ /* 0x000fe400078e00ff */
[----:B------:R-:W-:-:S07]  /*123a0*/  IMAD.MOV.U32 R15, RZ, RZ, -0x1 ;  /* 0xffffffffff0f7424 */ /* 0x000fce00078e00ff */
[----:B0123--:R-:W-:Y:S05]  /*123b0*/  WARPSYNC.COLLECTIVE R15, `(.L_x_566) ;  /* 0x000000000f087348 */ /* 0x00ffea0003c00000 */
[----:B------:R4:W0:Y:S02]  /*123c0*/  SHFL.IDX P6, R14, R13, R12, R11 ;  /* 0x0000000c0d0e7389 */ /* 0x00082400000c000b */
[----:B01234-:R-:W-:Y:S01]  /*123d0*/  ENDCOLLECTIVE ;  /* 0x000000000000791b */ /* 0x01ffe20003800000 */
.L_x_566:
[----:B------:R-:W-:Y:S05]  /*123e0*/  BSYNC B0 ;  /* 0x0000000000007941 */ /* 0x000fea0003800000 */
.L_x_565:
[----:B------:R-:W-:Y:S05]  /*123f0*/  BRA `(.L_x_467) ;  /* 0xffffffcc00107947 */ /* 0x000fea000383ffff */
.L_x_472:
[----:B0-----:R0:W1:Y:S02]  /*12400*/  SYNCS.PHASECHK.TRANS64.TRYWAIT P0, [R5+URZ+0x28c20], R0 ;  /* 0x028c2000050075a7 */ /* 0x001064000800017f */
[----:B-1----:R-:W-:Y:S05]  /*12410*/  @!P0 NANOSLEEP.SYNCS 0x989680 ;  /* 0x009896800000895d */ /* 0x002fea0003900000 */
[----:B------:R-:W1:Y:S02]  /*12420*/  @!P0 SYNCS.PHASECHK.TRANS64 P0, [R5+URZ+0x28c20], R0 ;  /* 0x028c2000050085a7 */ /* 0x000e64000800007f */
[----:B-1----:R-:W-:Y:S05]  /*12430*/  @!P0 BRA `(.L_x_472) ;  /* 0xfffffffc00f08947 */ /* 0x002fea000383ffff */
[----:B------:R-:W-:Y:S05]  /*12440*/  BRA `(.L_x_567) ;  /* 0xffffffcc00fc7947 */ /* 0x000fea000383ffff */
.L_x_473:
[----:B------:R-:W1:Y:S01]  /*12450*/  S2R R2, SR_TID.X ;  /* 0x0000000000027919 */ /* 0x000e620000002100 */
[----:B------:R-:W-:Y:S01]  /*12460*/  BSSY B0, `(.L_x_568) ;  /* 0x000000a000007945 */ /* 0x000fe20003800000 */
[----:B------:R-:W-:Y:S02]  /*12470*/  IMAD.MOV.U32 R12, RZ, RZ, RZ ;  /* 0x000000ffff0c7224 */ /* 0x000fe400078e00ff */
[----:B------:R-:W-:Y:S02]  /*12480*/  IMAD.MOV.U32 R11, RZ, RZ, 0x1f ;  /* 0x0000001fff0b7424 */ /* 0x000fe400078e00ff */
[----:B------:R-:W-:Y:S01]  /*12490*/  IMAD.MOV.U32 R15, RZ, RZ, -0x1 ;  /* 0xffffffffff0f7424 */ /* 0x000fe200078e00ff */
[----:B-1----:R-:W-:-:S04]  /*124a0*/  SHF.R.U32.HI R2, RZ, 0x5, R2 ;  /* 0x00000005ff027819 */ /* 0x002fc80000011602 */
[----:B------:R-:W-:-:S04]  /*124b0*/  LOP3.LUT R2, R2, 0x3, RZ, 0xc0, !PT ;  /* 0x0000000302027812 */ /* 0x000fc800078ec0ff */
[----:B------:R-:W-:-:S07]  /*124c0*/  MOV R13, R2 ;  /* 0x00000002000d7202 */ /* 0x000fce0000000f00 */
[----:B0-234-:R-:W-:Y:S05]  /*124d0*/  WARPSYNC.COLLECTIVE R15, `(.L_x_569) ;  /* 0x000000000f087348 */ /* 0x01dfea0003c00000 */
[----:B------:R1:W0:Y:S02]  /*124e0*/  SHFL.IDX P6, R14, R13, R12, R11 ;  /* 0x0000000c0d0e7389 */ /* 0x00022400000c000b */
[----:B01234-:R-:W-:Y:S01]  /*124f0*/  ENDCOLLECTIVE ;  /* 0x000000000000791b */ /* 0x01ffe20003800000 */
.L_x_569:
[----:B------:R-:W-:Y:S05]  /*12500*/  BSYNC B0 ;  /* 0x0000000000007941 */ /* 0x000fea0003800000 */
.L_x_568:
[----:B------:R-:W-:Y:S05]  /*12510*/  BRA `(.L_x_570) ;  /* 0xffffffcc00e47947 */ /* 0x000fea000383ffff */
.L_x_476:
[----:B------:R-:W-:Y:S01]  /*12520*/  BSSY B1, `(.L_x_571) ;  /* 0x0000006000017945 */ /* 0x000fe20003800000 */
[----:B------:R-:W-:-:S07]  /*12530*/  IMAD.MOV.U32 R15, RZ, RZ, -0x1 ;  /* 0xffffffffff0f7424 */ /* 0x000fce00078e00ff */
[----:B0-234-:R-:W-:Y:S05]  /*12540*/  WARPSYNC.COLLECTIVE R15, `(.L_x_572) ;  /* 0x000000000f0c7348 */ /* 0x01dfea0003c00000 */
[----:B------:R-:W-:Y:S02]  /*12550*/  ELECT P6, UR62, PT ;  /* 0x00000000003e782f */ /* 0x000fe400038c0000 */
[----:B------:R-:W-:Y:S01]  /*12560*/  MOV R14, UR62 ;  /* 0x0000003e000e7c02 */ /* 0x000fe20008000f00 */
[----:B0-234-:R-:W-:Y:S10]  /*12570*/  ENDCOLLECTIVE ;  /* 0x000000000000791b */ /* 0x01dff40003800000 */
.L_x_572:
[----:B------:R-:W-:Y:S05]  /*12580*/  BSYNC B1 ;  /* 0x0000000000017941 */ /* 0x000fea0003800000 */
.L_x_571:
[----:B------:R-:W-:Y:S05]  /*12590*/  BRA `(.L_x_573) ;  /* 0xffffffcc00dc7947 */ /* 0x000fea000383ffff */
.L_x_478:
[----:B0-----:R0:W1:Y:S02]  /*125a0*/  SYNCS.PHASECHK.TRANS64.TRYWAIT P1, [R3+URZ+0x28c40], R2 ;  /* 0x028c4002030075a7 */ /* 0x001064000802017f */
[----:B-1----:R-:W-:Y:S05]  /*125b0*/  @!P1 NANOSLEEP.SYNCS 0x989680 ;  /* 0x009896800000995d */ /* 0x002fea0003900000 */
[----:B------:R-:W1:Y:S02]  /*125c0*/  @!P1 SYNCS.PHASECHK.TRANS64 P1, [R3+URZ+0x28c40], R2 ;  /* 0x028c4002030095a7 */ /* 0x000e64000802007f */
[----:B-1----:R-:W-:Y:S05]  /*125d0*/  @!P1 BRA `(.L_x_478) ;  /* 0xfffffffc00f09947 */ /* 0x002fea000383ffff */
[----:B------:R-:W-:Y:S05]  /*125e0*/  BRA `(.L_x_574) ;  /* 0xffffffcc00fc7947 */ /* 0x000fea000383ffff */
.L_x_480:
[----:B-1----:R1:W0:Y:S02]  /*125f0*/  SYNCS.PHASECHK.TRANS64.TRYWAIT P1, [R5+URZ+0x28c40], R0 ;  /* 0x028c4000050075a7 */ /* 0x002224000802017f */
[----:B0-----:R-:W-:Y:S05]  /*12600*/  @!P1 NANOSLEEP.SYNCS 0x989680 ;  /* 0x009896800000995d */ /* 0x001fea0003900000 */
[----:B------:R-:W0:Y:S02]  /*12610*/  @!P1 SYNCS.PHASECHK.TRANS64 P1, [R5+URZ+0x28c40], R0 ;  /* 0x028c4000050095a7 */ /* 0x000e24000802007f */
[----:B0-----:R-:W-:Y:S05]  /*12620*/  @!P1 BRA `(.L_x_480) ;  /* 0xfffffffc00f09947 */ /* 0x001fea000383ffff */
[----:B------:R-:W-:Y:S05]  /*12630*/  BRA `(.L_x_575) ;  /* 0xffffffd000087947 */ /* 0x000fea000383ffff */
.L_x_482:
[----:B------:R0:W0:Y:S02]  /*12640*/  SYNCS.PHASECHK.TRANS64.TRYWAIT P1, [R3+URZ+0x28c60], R2 ;  /* 0x028c6002030075a7 */ /* 0x000024000802017f */
[----:B0-----:R-:W-:Y:S05]  /*12650*/  @!P1 NANOSLEEP.SYNCS 0x989680 ;  /* 0x009896800000995d */ /* 0x001fea0003900000 */
[----:B------:R-:W0:Y:S02]  /*12660*/  @!P1 SYNCS.PHASECHK.TRANS64 P1, [R3+URZ+0x28c60], R2 ;  /* 0x028c6002030095a7 */ /* 0x000e24000802007f */
[----:B0-----:R-:W-:Y:S05]  /*12670*/  @!P1 BRA `(.L_x_482) ;  /* 0xfffffffc00f09947 */ /* 0x001fea000383ffff */
[----:B------:R-:W-:Y:S05]  /*12680*/  BRA `(.L_x_576) ;  /* 0xffffffd000047947 */ /* 0x000fea000383ffff */
.L_x_577:
        /* <DEDUP_REMOVED lines=15> */
.L_x_5805:


//--------------------- .text._ZN7cutlass13device_kernelIN5flash11enable_sm90INS1_16FlashAttnFwdSm90INS1_25CollectiveMainloopFwdSm90ILi2EN4cute5tupleIJNS5_1CILi1EEES8_S8_EEENS6_IJNS7_ILi64EEESA_SA_EEELi512ENS_10bfloat16_tEfNS_4arch4Sm90ELb0ELb0ELb1ELb1ELb1ELb1ELb0ELb0ELb0ELb1ELb0ELb0EEENS1_21CollectiveEpilogueFwdINS6_IJSA_NS7_ILi512EEESA_EEES9_SC_SE_Li256ELb1ELb1ELb0ELb0EEENS1_36VarlenDynamicPersistentTileSchedulerILi64ELi64ELi256ELi128ELb0ELb1ELb1ELb0ELb1ELb1EEEEEEEEEvNT_6ParamsE --------------------------
	.section	.text._ZN7cutlass13device_kernelIN5flash11enable_sm90INS1_16FlashAttnFwdSm90INS1_25CollectiveMainloopFwdSm90ILi2EN4cute5tupleIJNS5_1CILi1EEES8_S8_EEENS6_IJNS7_ILi64EEESA_SA_EEELi512ENS_10bfloat16_tEfNS_4arch4Sm90ELb0ELb0ELb1ELb1ELb1ELb1ELb0ELb0ELb0ELb1ELb0ELb0EEENS1_21CollectiveEpilogueFwdINS6_IJSA_NS7_ILi512EEESA_EEES9_SC_SE_Li256ELb1ELb1ELb0ELb0EEENS1_36VarlenDynamicPersistentTileSchedulerILi64ELi64ELi256ELi128ELb0ELb1ELb1ELb0ELb1ELb1EEEEEEEEEvNT_6ParamsE,"ax",@progbits
	.align	128
.text._ZN7cutlass13device_kernelIN5flash11enable_sm90INS1_16FlashAttnFwdSm90INS1_25CollectiveMainloopFwdSm90ILi2EN4cute5tupleIJNS5_1CILi1EEES8_S8_EEENS6_IJNS7_ILi64EEESA_SA_EEELi512ENS_10bfloat16_tEfNS_4arch4Sm90ELb0ELb0ELb1ELb1ELb1ELb1ELb0ELb0ELb0ELb1ELb0ELb0EEENS1_21CollectiveEpilogueFwdINS6_IJSA_NS7_ILi512EEESA_EEES9_SC_SE_Li256ELb1ELb1ELb0ELb0EEENS1_36VarlenDynamicPersistentTileSchedulerILi64ELi64ELi256ELi128ELb0ELb1ELb1ELb0ELb1ELb1EEEEEEEEEvNT_6ParamsE:
        .type           _ZN7cutlass13device_kernelIN5flash11enable_sm90INS1_16FlashAttnFwdSm90INS1_25CollectiveMainloopFwdSm90ILi2EN4cute5tupleIJNS5_1CILi1EEES8_S8_EEENS6_IJNS7_ILi64EEESA_SA_EEELi512ENS_10bfloat16_tEfNS_4arch4Sm90ELb0ELb0ELb1ELb1ELb1ELb1ELb0ELb0ELb0ELb1ELb0ELb0EEENS1_21CollectiveEpilogueFwdINS6_IJSA_NS7_ILi512EEESA_EEES9_SC_SE_Li256ELb1ELb1ELb0ELb0EEENS1_36VarlenDynamicPersistentTileSchedulerILi64ELi64ELi256ELi128ELb0ELb1ELb1ELb0ELb1ELb1EEEEEEEEEvNT_6ParamsE,@function
        .size           _ZN7cutlass13device_kernelIN5flash11enable_sm90INS1_16FlashAttnFwdSm90INS1_25CollectiveMainloopFwdSm90ILi2EN4cute5tupleIJNS5_1CILi1EEES8_S8_EEENS6_IJNS7_ILi64EEESA_SA_EEELi512ENS_10bfloat16_tEfNS_4arch4Sm90ELb0ELb0ELb1ELb1ELb1ELb1ELb0ELb0ELb0ELb1ELb0ELb0EEENS1_21CollectiveEpilogueFwdINS6_IJSA_NS7_ILi512EEESA_EEES9_SC_SE_Li256ELb1ELb1ELb0ELb0EEENS1_36VarlenDynamicPersistentTileSchedulerILi64ELi64ELi256ELi128ELb0ELb1ELb1ELb0ELb1ELb1EEEEEEEEEvNT_6ParamsE,(.L_x_5806 - _ZN7cutlass13device_kernelIN5flash11enable_sm90INS1_16FlashAttnFwdSm90INS1_25CollectiveMainloopFwdSm90ILi2EN4cute5tupleIJNS5_1CILi1EEES8_S8_EEENS6_IJNS7_ILi64EEESA_SA_EEELi512ENS_10bfloat16_tEfNS_4arch4Sm90ELb0ELb0ELb1ELb1ELb1ELb1ELb0ELb0ELb0ELb1ELb0ELb0EEENS1_21CollectiveEpilogueFwdINS6_IJSA_NS7_ILi512EEESA_EEES9_SC_SE_Li256ELb1ELb1ELb0ELb0EEENS1_36VarlenDynamicPersistentTileSchedulerILi64ELi64ELi256ELi128ELb0ELb1ELb1ELb0ELb1ELb1EEEEEEEEEvNT_6ParamsE)
        .other          _ZN7cutlass13device_kernelIN5flash11enable_sm90INS1_16FlashAttnFwdSm90INS1_25CollectiveMainloopFwdSm90ILi2EN4cute5tupleIJNS5_1CILi1EEES8_S8_EEENS6_IJNS7_ILi64EEESA_SA_EEELi512ENS_10bfloat16_tEfNS_4arch4Sm90ELb0ELb0ELb1ELb1ELb1ELb1ELb0ELb0ELb0ELb1ELb0ELb0EEENS1_21CollectiveEpilogueFwdINS6_IJSA_NS7_ILi512EEESA_EEES9_SC_SE_Li256ELb1ELb1ELb0ELb0EEENS1_36VarlenDynamicPersistentTileSchedulerILi64ELi64ELi256ELi128ELb0ELb1ELb1ELb0ELb1ELb1EEEEEEEEEvNT_6ParamsE,@"STO_CUDA_ENTRY STV_DEFAULT"
_ZN7cutlass13device_kernelIN5flash11enable_sm90INS1_16FlashAttnFwdSm90INS1_25CollectiveMainloopFwdSm90ILi2EN4cute5tupleIJNS5_1CILi1EEES8_S8_EEENS6_IJNS7_ILi64EEESA_SA_EEELi512ENS_10bfloat16_tEfNS_4arch4Sm90ELb0ELb0ELb1ELb1ELb1ELb1ELb0ELb0ELb0ELb1ELb0ELb0EEENS1_21CollectiveEpilogueFwdINS6_IJSA_NS7_ILi512EEESA_EEES9_SC_SE_Li256ELb1ELb1ELb0ELb0EEENS1_36VarlenDynamicPersistentTileSchedulerILi64ELi64ELi256ELi128ELb0ELb1ELb1ELb0ELb1ELb1EEEEEEEEEvNT_6ParamsE:
[----:B------:R-:W0:Y:S02]  /*0000*/  LDC R1, c[0x0][0x28] ;  /* 0x00000a00ff017b82 */ /* 0x000e240000000800 */
[----:B0-----:R-:W-:Y:S01]  /*0010*/  VIADD R1, R1, 0xffffffa0 ;  /* 0xffffffa001017836 */ /* 0x001fe20000000000 */
[----:B------:R-:W0:Y:S01]  /*0020*/  S2R R0, SR_TID.X ;  /* 0x0000000000007919 */ /* 0x000e220000002100 */
[----:B------:R-:W-:Y:S01]  /*0030*/  ELECT P0, URZ, PT ;  /* 0x00000000003f782f */ /* 0x000fe20003800000 */
[----:B------:R-:W-:Y:S01]  /*0040*/  BSSY B0, `(.L_x_578) ;  /* 0x000000d000007945 */ /* 0x000fe20003800000 */
[----:B0-----:R-:W-:-:S05]  /*0050*/  SHF.R.U32.HI R2, RZ, 0x5, R0 ;  /* 0x00000005ff027819 */ /* 0x001fca0000011600 */
[----:B------:R-:W0:Y:S02]  /*0060*/  SHFL.IDX PT, R3, R2, RZ, 0x1f ;  /* 0x00001fff02037589 */ /* 0x000e2400000e0000 */
[----:B0-----:R-:W-:-:S13]  /*0070*/  ISETP.EQ.AND P0, PT, R3, RZ, P0 ;  /* 0x000000ff0300720c */ /* 0x001fda0000702270 */
[----:B------:R-:W-:Y:S05]  /*0080*/  @!P0 BRA `(.L_x_579) ;  /* 0x0000000000208947 */ /* 0x000fea0003800000 */
[----:B------:R-:W-:Y:S02]  /*0090*/  ULDC.64 UR4, c[0x0][0x198] ;  /* 0x0000660000047ab9 */ /* 0x000fe40000000a00 */
[----:B------:R-:W-:Y:S02]  /*00a0*/  UIADD3 UR6, UP0, UR4, 0x570, URZ ;  /* 0x0000057004067890 */ /* 0x000fe4000ff1e03f */
[----:B------:R-:W-:Y:S02]  /*00b0*/  UIADD3 UR4, UP1, UR4, 0x670, URZ ;  /* 0x0000067004047890 */ /* 0x000fe4000ff3e03f */
[----:B------:R-:W-:Y:S02]  /*00c0*/  UIADD3.X UR7, URZ, UR5, URZ, UP0, !UPT ;  /* 0x000000053f077290 */ /* 0x000fe400087fe43f */
[----:B------:R-:W-:-:S07]  /*00d0*/  UIADD3.X UR5, URZ, UR5, URZ, UP1, !UPT ;  /* 0x000000053f057290 */ /* 0x000fce0008ffe43f */
[----:B------:R0:W-:Y:S02]  /*00e0*/  UTMACCTL.PF [UR6] ;  /* 0x00000000060079b9 */ /* 0x0001e40008040000 */
[----:B------:R0:W-:Y:S02]  /*00f0*/  UTMACCTL.PF [UR4] ;  /* 0x00000000040079b9 */ /* 0x0001e40008040000 */
[----:B0-----:R-:W-:Y:S01]  /*0100*/  NOP ;  /* 0x0000000000007918 */ /* 0x001fe20000000000 */
.L_x_579:
[----:B------:R-:W-:Y:S05]  /*0110*/  BSYNC B0 ;  /* 0x0000000000007941 */ /* 0x000fea0003800000 */
.L_x_578:
[----:B------:R-:W-:Y:S01]  /*0120*/  SHF.R.U32.HI R4, RZ, 0x7, R0 ;  /* 0x00000007ff047819 */ /* 0x000fe20000011600 */
[----:B------:R-:W-:Y:S01]  /*0130*/  VOTEU.ANY UP0, P0 ;  /* 0x00000000003f7886 */ /* 0x000fe20000000100 */
[----:B------:R-:W0:Y:S01]  /*0140*/  SHFL.IDX PT, R3, R2, RZ, 0x1f ;  /* 0x00001fff02037589 */ /* 0x000e2200000e0000 */
[----:B------:R-:W-:Y:S01]  /*0150*/  UMOV UR4, 0x80 ;  /* 0x0000008000047882 */ /* 0x000fe20000000000 */
[----:B------:R-:W-:Y:S01]  /*0160*/  UMOV UR7, 0x100 ;  /* 0x0000010000077882 */ /* 0x000fe20000000000 */
[----:B------:R-:W-:Y:S01]  /*0170*/  VOTEU.ANY UP1, P0 ;  /* 0x00000000003f7886 */ /* 0x000fe20000020100 */
[----:B------:R-:W1:Y:S01]  /*0180*/  SHFL.IDX PT, R4, R4, RZ, 0x1f ;  /* 0x00001fff04047589 */ /* 0x000e6200000e0000 */
[----:B------:R-:W2:Y:S01]  /*0190*/  @UP0 S2UR UR8, SR_CgaCtaId ;  /* 0x00000000000809c3 */ /* 0x000ea20000008800 */
[----:B------:R-:W-:Y:S01]  /*01a0*/  @UP0 UMOV UR6, 0x400 ;  /* 0x0000040000060882 */ /* 0x000fe20000000000 */
[----:B------:R-:W-:-:S04]  /*01b0*/  @UP0 UIADD3 UR4, -UR4, 0x100000, URZ ;  /* 0x0010000004040890 */ /* 0x000fc8000fffe13f */
[----:B------:R-:W-:Y:S02]  /*01c0*/  @UP0 USHF.L.U32 UR5, UR4, 0xb, URZ ;  /* 0x0000000b04050899 */ /* 0x000fe4000800063f */
[----:B------:R-:W-:Y:S01]  /*01d0*/  @UP0 USHF.L.U32 UR4, UR4, 0x1, URZ ;  /* 0x0000000104040899 */ /* 0x000fe2000800063f */
[----:B0-----:R-:W-:Y:S01]  /*01e0*/  ISETP.NE.AND P1, PT, R3, RZ, PT ;  /* 0x000000ff0300720c */ /* 0x001fe20003f25270 */
[----:B-1----:R0:W-:Y:S01]  /*01f0*/  STL [R1+0x50], R4 ;  /* 0x0000500401007387 */ /* 0x0021e20000100800 */
[----:B--2---:R-:W-:Y:S02]  /*0200*/  @UP0 ULEA UR8, UR8, UR6, 0x18 ;  /* 0x0000000608080291 */ /* 0x004fe4000f8ec03f */
[----:B------:R-:W-:-:S04]  /*0210*/  @UP0 UIADD3 UR6, -UR7, 0x100000, URZ ;  /* 0x0010000007060890 */ /* 0x000fc8000fffe13f */
[----:B------:R-:W-:Y:S02]  /*0220*/  @UP0 USHF.L.U32 UR7, UR6, 0xb, URZ ;  /* 0x0000000b06070899 */ /* 0x000fe4000800063f */
[----:B------:R-:W-:Y:S01]  /*0230*/  @UP0 USHF.L.U32 UR6, UR6, 0x1, URZ ;  /* 0x0000000106060899 */ /* 0x000fe2000800063f */
[----:B------:R-:W-:Y:S01]  /*0240*/  VOTEU.ANY UP0, P0 ;  /* 0x00000000003f7886 */ /* 0x000fe20000000100 */
[----:B------:R-:W1:Y:S04]  /*0250*/  FENCE.VIEW.ASYNC.S ;  /* 0x00000000000073c6 */ /* 0x000e680000000000 */
[----:B-1----:R0:W1:Y:S06]  /*0260*/  @UP0 SYNCS.EXCH.64 URZ, [UR8+0x28c00], UR4 ;  /* 0x028c0004083f05b2 */ /* 0x00206c0008000100 */
[----:B------:R0:W2:Y:S02]  /*0270*/  @UP1 SYNCS.EXCH.64 URZ, [UR8+0x28c20], UR6 ;  /* 0x028c2006083f15b2 */ /* 0x0000a40008000100 */
        /* <DEDUP_REMOVED lines=10> */
[----:B0-----:R0:W3:Y:S01]  /*0320*/  SYNCS.EXCH.64 URZ, [UR6+0x28c30], UR4 ;  /* 0x028c3004063f75b2 */ /* 0x0010e20008000100 */
[----:B------:R0:W4:Y:S01]  /*0330*/  SYNCS.EXCH.64 URZ, [UR6+0x28c40], UR4 ;  /* 0x028c4004063f75b2 */ /* 0x0001220008000100 */
[----:B------:R0:W0:Y:S01]  /*0340*/  SYNCS.EXCH.64 URZ, [UR6+0x28c38], UR4 ;  /* 0x028c3804063f75b2 */ /* 0x0000220008000100 */
[----:B------:R0:W0:Y:S01]  /*0350*/  SYNCS.EXCH.64 URZ, [UR6+0x28c48], UR4 ;  /* 0x028c4804063f75b2 */ /* 0x0000220008000100 */
[----:B------:R-:W-:Y:S01]  /*0360*/  NOP ;  /* 0x0000000000007918 */ /* 0x000fe20000000000 */
.L_x_580:
        /* <DEDUP_REMOVED lines=22> */
.L_x_581:
        /* <DEDUP_REMOVED lines=18> */
.L_x_582:
        /* <DEDUP_REMOVED lines=22> */
.L_x_583:
        /* <DEDUP_REMOVED lines=22> */
.L_x_584:
[----:B------:R-:W-:Y:S01]  /*08b0*/  ISETP.NE.AND P0, PT, R4, RZ, PT ;  /* 0x000000ff0400720c */ /* 0x000fe20003f05270 */
[----:B------:R-:W-:Y:S01]  /*08c0*/  IMAD.MOV.U32 R37, RZ, RZ, 0x1 ;  /* 0x00000001ff257424 */ /* 0x000fe200078e00ff */
[----:B------:R-:W-:Y:S01]  /*08d0*/  NOP ;  /* 0x0000000000007918 */ /* 0x000fe20000000000 */
[----:B------:R-:W-:Y:S01]  /*08e0*/  ULDC.64 UR40, c[0x0][0x208] ;  /* 0x0000820000287ab9 */ /* 0x000fe20000000a00 */
[----:B------:R-:W-:Y:S02]  /*08f0*/  BSSY B9, `(.L_x_585) ;  /* 0x00016d0000097945 */ /* 0x000fe40003800000 */
[----:B------:R-:W-:Y:S01]  /*0900*/  SEL R37, R37, 0x2, !P0 ;  /* 0x0000000225257807 */ /* 0x000fe20004000000 */
[----:B01234-:R-:W-:Y:S06]  /*0910*/  BAR.SYNC.DEFER_BLOCKING 0x0 ;  /* 0x0000000000007b1d */ /* 0x01ffec0000010000 */
[----:B------:R-:W-:Y:S05]  /*0920*/  @!P0 BRA `(.L_x_586) ;  /* 0x000000fc00308947 */ /* 0x000fea0003800000 */
.L_x_587:
[----:B------:R-:W-:-:S08]  /*0930*/  NOP ;  /* 0x0000000000007918 */ /* 0x000fd00000000000 */
[----:B------:R-:W0:Y:S02]  /*0940*/  USETMAXREG.TRY_ALLOC.CTAPOOL UP0, 0xe8 ;  /* 0x000000e8000079c8 */ /* 0x000e240008000600 */
[----:B0-----:R-:W-:-:S13]  /*0950*/  PLOP3.LUT P0, PT, PT, PT, UP0, 0x80, 0x0 ;  /* 0x000000000000781c */ /* 0x001fda0003f0f008 */
[----:B------:R-:W-:Y:S05]  /*0960*/  @!P0 BRA `(.L_x_587) ;  /* 0xfffffffc00f08947 */ /* 0x000fea000383ffff */
[----:B------:R-:W-:Y:S01]  /*0970*/  SHF.R.U32.HI R2, RZ, 0x7, R0 ;  /* 0x00000007ff027819 */ /* 0x000fe20000011600 */
[----:B------:R-:W0:Y:S03]  /*0980*/  S2UR UR4, SR_CgaCtaId ;  /* 0x00000000000479c3 */ /* 0x000e260000008800 */
[----:B------:R-:W-:Y:S02]  /*0990*/  ISETP.NE.AND P0, PT, R2, 0x1, PT ;  /* 0x000000010200780c */ /* 0x000fe40003f05270 */
[----:B------:R-:W-:-:S11]  /*09a0*/  MOV R2, 0x400 ;  /* 0x0000040000027802 */ /* 0x000fd60000000f00 */
[----:B------:R-:W-:Y:S06]  /*09b0*/  @!P0 BAR.ARV 0x8, 0x100 ;  /* 0x0204000000008b1d */ /* 0x000fec0000002000 */
[----:B------:R-:W-:Y:S01]  /*09c0*/  ISETP.GE.U32.AND P0, PT, R0, 0x100, PT ;  /* 0x000001000000780c */ /* 0x000fe20003f06070 */
[----:B0-----:R-:W-:Y:S01]  /*09d0*/  IMAD.U32 R189, RZ, RZ, UR4 ;  /* 0x00000004ffbd7e24 */ /* 0x001fe2000f8e00ff */
[----:B------:R-:W-:-:S04]  /*09e0*/  ULDC UR4, c[0x0][0xc3c] ;  /* 0x00030f0000047ab9 */ /* 0x000fc80000000800 */
[----:B------:R-:W-:-:S07]  /*09f0*/  LEA R2, R189, R2, 0x18 ;  /* 0x00000002bd027211 */ /* 0x000fce00078ec0ff */
[----:B------:R-:W-:Y:S08]  /*0a00*/  @P0 BAR.ARV 0xf, 0x100 ;  /* 0x03c4000000000b1d */ /* 0x000ff00000002000 */
[----:B------:R-:W-:Y:S06]  /*0a10*/  BAR.SYNC.DEFER_BLOCKING 0x5, 0x180 ;  /* 0x0146000000007b1d */ /* 0x000fec0000010000 */
[----:B------:R-:W0:Y:S02]  /*0a20*/  LDS.128 R24, [R2+0x28cd0] ;  /* 0x028cd00002187984 */ /* 0x000e240000000c00 */
[----:B------:R-:W-:Y:S06]  /*0a30*/  BAR.ARV 0x4, 0x180 ;  /* 0x0106000000007b1d */ /* 0x000fec0000002000 */
[----:B0-----:R-:W-:-:S13]  /*0a40*/  ISETP.GE.AND P0, PT, R27, UR4, PT ;  /* 0x000000041b007c0c */ /* 0x001fda000bf06270 */
[----:B------:R-:W-:Y:S05]  /*0a50*/  @P0 BRA `(.L_x_588) ;  /* 0x0000016800e40947 */ /* 0x000fea0003800000 */
[----:B------:R-:W-:Y:S01]  /*0a60*/  VIADD R19, R0, 0xffffff80 ;  /* 0xffffff8000137836 */ /* 0x000fe20000000000 */
[----:B------:R-:W-:Y:S01]  /*0a70*/  LOP3.LUT R185, R37, 0x1, RZ, 0xfc, !PT ;  /* 0x0000000125b97812 */ /* 0x000fe200078efcff */
[----:B------:R-:W-:Y:S01]  /*0a80*/  IMAD.MOV.U32 R214, RZ, RZ, 0x40 ;  /* 0x00000040ffd67424 */ /* 0x000fe200078e00ff */
[----:B------:R-:W-:Y:S01]  /*0a90*/  CS2R R22, SRZ ;  /* 0x0000000000167805 */ /* 0x000fe2000001ff00 */
[----:B------:R-:W-:Y:S01]  /*0aa0*/  IMAD.MOV.U32 R188, RZ, RZ, RZ ;  /* 0x000000ffffbc7224 */ /* 0x000fe200078e00ff */
[----:B------:R-:W-:Y:S02]  /*0ab0*/  SHF.R.S32.HI R0, RZ, 0x1f, R19 ;  /* 0x0000001fff007819 */ /* 0x000fe40000011413 */
[----:B------:R-:W-:Y:S02]  /*0ac0*/  MOV R18, RZ ;  /* 0x000000ff00127202 */ /* 0x000fe40000000f00 */
[CC--:B------:R-:W-:Y:S02]  /*0ad0*/  LEA.HI R3, R0.reuse, R19.reuse, RZ, 0x7 ;  /* 0x0000001300037211 */ /* 0x0c0fe400078f38ff */
[----:B------:R-:W-:-:S02]  /*0ae0*/  LEA.HI R6, R0, R19, RZ, 0x4 ;  /* 0x0000001300067211 */ /* 0x000fc400078f20ff */
[----:B------:R-:W-:Y:S02]  /*0af0*/  LOP3.LUT R4, R3, 0xffffff80, RZ, 0xc0, !PT ;  /* 0xffffff8003047812 */ /* 0x000fe400078ec0ff */
[----:B------:R-:W-:Y:S02]  /*0b00*/  LOP3.LUT R5, R6, 0xfffffff0, RZ, 0xc0, !PT ;  /* 0xfffffff006057812 */ /* 0x000fe400078ec0ff */
[----:B------:R-:W-:Y:S01]  /*0b10*/  LEA.HI R7, R0, R19, RZ, 0x5 ;  /* 0x0000001300077211 */ /* 0x000fe200078f28ff */
[C---:B------:R-:W-:Y:S01]  /*0b20*/  IMAD.IADD R4, R19.reuse, 0x1, -R4 ;  /* 0x0000000113047824 */ /* 0x040fe200078e0a04 */
[----:B------:R-:W-:Y:S01]  /*0b30*/  SHF.R.S32.HI R11, RZ, 0x4, R6 ;  /* 0x00000004ff0b7819 */ /* 0x000fe20000011406 */
[----:B------:R-:W-:Y:S01]  /*0b40*/  IMAD.IADD R9, R19, 0x1, -R5 ;  /* 0x0000000113097824 */ /* 0x000fe200078e0a05 */
[----:B------:R-:W-:Y:S02]  /*0b50*/  SHF.R.S32.HI R209, RZ, 0x5, R7 ;  /* 0x00000005ffd17819 */ /* 0x000fe40000011407 */
[----:B------:R-:W-:-:S02]  /*0b60*/  SHF.R.S32.HI R5, RZ, 0x1f, R4 ;  /* 0x0000001fff057819 */ /* 0x000fc40000011404 */
[----:B------:R-:W-:Y:S02]  /*0b70*/  SHF.R.S32.HI R12, RZ, 0x1f, R7 ;  /* 0x0000001fff0c7819 */ /* 0x000fe40000011407 */
[----:B------:R-:W-:Y:S02]  /*0b80*/  SHF.R.S32.HI R8, RZ, 0x1f, R9 ;  /* 0x0000001fff087819 */ /* 0x000fe40000011409 */
[----:B------:R-:W-:Y:S02]  /*0b90*/  LEA.HI R7, R6, R11, RZ, 0x1 ;  /* 0x0000000b06077211 */ /* 0x000fe400078f08ff */
[----:B------:R-:W-:Y:S02]  /*0ba0*/  LEA.HI R6, R5, R4, RZ, 0x2 ;  /* 0x0000000405067211 */ /* 0x000fe400078f10ff */
[----:B------:R-:W-:Y:S02]  /*0bb0*/  LEA.HI R13, R12, R209, RZ, 0x2 ;  /* 0x000000d10c0d7211 */ /* 0x000fe400078f10ff */
[----:B------:R-:W-:-:S02]  /*0bc0*/  LEA.HI R10, R8, R9, RZ, 0x3 ;  /* 0x00000009080a7211 */ /* 0x000fc400078f18ff */
[----:B------:R-:W-:Y:S02]  /*0bd0*/  LOP3.LUT R14, R7, 0x1ffffffe, RZ, 0xc0, !PT ;  /* 0x1ffffffe070e7812 */ /* 0x000fe400078ec0ff */
[--C-:B------:R-:W-:Y:S02]  /*0be0*/  SHF.R.S32.HI R7, RZ, 0x2, R6.reuse ;  /* 0x00000002ff077819 */ /* 0x100fe40000011406 */
[----:B------:R-:W-:Y:S01]  /*0bf0*/  SHF.R.S32.HI R8, RZ, 0x1f, R6 ;  /* 0x0000001fff087819 */ /* 0x000fe20000011406 */
[----:B------:R-:W-:Y:S01]  /*0c00*/  IMAD.IADD R14, R11, 0x1, -R14 ;  /* 0x000000010b0e7824 */ /* 0x000fe200078e0a0e */
[----:B------:R-:W-:Y:S02]  /*0c10*/  SHF.R.S32.HI R15, RZ, 0x7, R3 ;  /* 0x00000007ff0f7819 */ /* 0x000fe40000011403 */
[----:B------:R-:W-:Y:S01]  /*0c20*/  LOP3.LUT R16, R13, 0x3ffffc, RZ, 0xc0, !PT ;  /* 0x003ffffc0d107812 */ /* 0x000fe200078ec0ff */
[----:B------:R-:W-:Y:S01]  /*0c30*/  IMAD.SHL.U32 R14, R14, 0x8, RZ ;  /* 0x000000080e0e7824 */ /* 0x000fe200078e00ff */
[----:B------:R-:W-:Y:S01]  /*0c40*/  LEA.HI R8, R8, R7, RZ, 0x3 ;  /* 0x0000000708087211 */ /* 0x000fe200078f18ff */
[----:B------:R-:W-:Y:S01]  /*0c50*/  IMAD R13, R15, 0x100, R9 ;  /* 0x000001000f0d7824 */ /* 0x000fe200078e0209 */
[----:B------:R-:W-:Y:S01]  /*0c60*/  LOP3.LUT R12, R10, 0xfffffff8, RZ, 0xc0, !PT ;  /* 0xfffffff80a0c7812 */ /* 0x000fe200078ec0ff */
[----:B------:R-:W-:Y:S01]  /*0c70*/  IMAD.IADD R16, R209, 0x1, -R16 ;  /* 0x00000001d1107824 */ /* 0x000fe200078e0a10 */
[----:B------:R-:W-:Y:S01]  /*0c80*/  LOP3.LUT R8, R8, 0xfffffff8, RZ, 0xc0, !PT ;  /* 0xfffffff808087812 */ /* 0x000fe200078ec0ff */
[----:B------:R-:W-:Y:S01]  /*0c90*/  IMAD.SHL.U32 R10, R10, 0x40, RZ ;  /* 0x000000400a0a7824 */ /* 0x000fe200078e00ff */
[----:B------:R-:W-:Y:S01]  /*0ca0*/  LEA.HI R5, R5, R4, RZ, 0x5 ;  /* 0x0000000405057211 */ /* 0x000fe200078f28ff */
[----:B------:R-:W-:Y:S01]  /*0cb0*/  IMAD R13, R16, 0x10, R13 ;  /* 0x00000010100d7824 */ /* 0x000fe200078e020d */
[----:B------:R-:W-:Y:S01]  /*0cc0*/  LEA.HI R3, R3, R15, RZ, 0x1 ;  /* 0x0000000f03037211 */ /* 0x000fe200078f08ff */
[----:B------:R-:W-:Y:S01]  /*0cd0*/  IMAD.IADD R8, R7, 0x1, -R8 ;  /* 0x0000000107087824 */ /* 0x000fe200078e0a08 */
[----:B------:R-:W-:Y:S01]  /*0ce0*/  SHF.R.S32.HI R5, RZ, 0x5, R5 ;  /* 0x00000005ff057819 */ /* 0x000fe20000011405 */
[----:B------:R-:W-:Y:S01]  /*0cf0*/  IMAD.U32 R7, R13, 0x40, R14 ;  /* 0x000000400d077824 */ /* 0x000fe200078e000e */
[----:B------:R-:W-:Y:S01]  /*0d00*/  LOP3.LUT R10, R10, 0x7ffffe00, RZ, 0xc0, !PT ;  /* 0x7ffffe000a0a7812 */ /* 0x000fe200078ec0ff */
[----:B------:R-:W-:Y:S01]  /*0d10*/  IMAD.IADD R12, R9, 0x1, -R12 ;  /* 0x00000001090c7824 */ /* 0x000fe200078e0a0c */
[----:B------:R-:W-:Y:S01]  /*0d20*/  LOP3.LUT R3, R3, 0xfffffe, RZ, 0xc0, !PT ;  /* 0x00fffffe03037812 */ /* 0x000fe200078ec0ff */
[----:B------:R-:W-:Y:S01]  /*0d30*/  IMAD R194, R5, 0x10, R8 ;  /* 0x0000001005c27824 */ /* 0x000fe200078e0208 */
[----:B------:R0:W-:Y:S01]  /*0d40*/  STL [R1+0x5c], R7 ;  /* 0x00005c0701007387 */ /* 0x0001e20000100800 */
[C---:B------:R-:W-:Y:S01]  /*0d50*/  IMAD.SHL.U32 R9, R12.reuse, 0x40, RZ ;  /* 0x000000400c097824 */ /* 0x040fe200078e00ff */
[----:B------:R-:W-:Y:S01]  /*0d60*/  R2P PR, R12, 0x6 ;  /* 0x000000060c007804 */ /* 0x000fe20000000000 */
[----:B------:R-:W-:Y:S01]  /*0d70*/  IMAD R10, R209, 0x400, R10 ;  /* 0x00000400d10a7824 */ /* 0x000fe200078e020a */
[----:B------:R-:W-:Y:S01]  /*0d80*/  STL [R1+0x34], RZ ;  /* 0x000034ff01007387 */ /* 0x000fe20000100800 */
[----:B------:R-:W-:Y:S01]  /*0d90*/  IMAD.IADD R3, R15, 0x1, -R3 ;  /* 0x000000010f037824 */ /* 0x000fe200078e0a03 */
[----:B------:R-:W-:-:S02]  /*0da0*/  LOP3.LUT R9, R9, 0x1c0, RZ, 0xc0, !PT ;  /* 0x000001c009097812 */ /* 0x000fc400078ec0ff */
[----:B------:R-:W-:Y:S01]  /*0db0*/  SEL R214, R214, 0xffffffc0, !P2 ;  /* 0xffffffc0d6d67807 */ /* 0x000fe20005000000 */
[----:B------:R-:W-:Y:S01]  /*0dc0*/  IMAD.SHL.U32 R211, R3, 0x100, RZ ;  /* 0x0000010003d37824 */ /* 0x000fe200078e00ff */
[----:B0-----:R-:W-:Y:S02]  /*0dd0*/  LOP3.LUT R7, R6, 0x7ffffffc, RZ, 0xc0, !PT ;  /* 0x7ffffffc06077812 */ /* 0x001fe400078ec0ff */
[----:B------:R-:W-:Y:S02]  /*0de0*/  LOP3.LUT R14, R9, 0x8, R14, 0xf8, !PT ;  /* 0x00000008090e7812 */ /* 0x000fe400078ef80e */
[----:B------:R-:W-:Y:S01]  /*0df0*/  SHF.R.U32.HI R9, RZ, 0x3, R9 ;  /* 0x00000003ff097819 */ /* 0x000fe20000011609 */
[----:B------:R-:W-:Y:S01]  /*0e00*/  IMAD.IADD R7, R4, 0x1, -R7 ;  /* 0x0000000104077824 */ /* 0x000fe200078e0a07 */
[CC--:B------:R-:W-:Y:S02]  /*0e10*/  LEA.HI R4, R0.reuse, R19.reuse, RZ, 0x3 ;  /* 0x0000001300047211 */ /* 0x0c0fe400078f18ff */
[----:B------:R-:W-:Y:S01]  /*0e20*/  LEA.HI R0, R0, R19, RZ, 0x2 ;  /* 0x0000001300007211 */ /* 0x000fe200078f10ff */
[----:B------:R-:W-:Y:S01]  /*0e30*/  IMAD.SHL.U32 R210, R7, 0x2, RZ ;  /* 0x0000000207d27824 */ /* 0x000fe200078e00ff */
[----:B------:R-:W-:-:S02]  /*0e40*/  SHF.R.S32.HI R5, RZ, 0x3, R4 ;  /* 0x00000003ff057819 */ /* 0x000fc40000011404 */
[----:B------:R-:W-:Y:S02]  /*0e50*/  LOP3.LUT R4, R4, 0xfffffff8, RZ, 0xc0, !PT ;  /* 0xfffffff804047812 */ /* 0x000fe400078ec0ff */
[----:B------:R-:W-:Y:S02]  /*0e60*/  LOP3.LUT R9, R14, R9, RZ, 0x3c, !PT ;  /* 0x000000090e097212 */ /* 0x000fe400078e3cff */
[----:B------:R-:W-:Y:S01]  /*0e70*/  SHF.R.S32.HI R184, RZ, 0x2, R0 ;  /* 0x00000002ffb87819 */ /* 0x000fe20000011400 */
[----:B------:R-:W-:Y:S01]  /*0e80*/  IMAD.IADD R11, R19, 0x1, -R4 ;  /* 0x00000001130b7824 */ /* 0x000fe200078e0a04 */
[----:B------:R-:W-:Y:S01]  /*0e90*/  SHF.R.S32.HI R5, RZ, 0x1f, R0 ;  /* 0x0000001fff057819 */ /* 0x000fe20000011400 */
[----:B------:R-:W-:Y:S01]  /*0ea0*/  IMAD.IADD R9, R10, 0x1, R9 ;  /* 0x000000010a097824 */ /* 0x000fe200078e0209 */
[----:B------:R-:W-:Y:S01]  /*0eb0*/  LOP3.LUT R0, R0, 0xfffffffc, RZ, 0xc0, !PT ;  /* 0xfffffffc00007812 */ /* 0x000fe200078ec0ff */
[----:B------:R-:W-:Y:S01]  /*0ec0*/  IMAD.SHL.U32 R192, R11, 0x8, RZ ;  /* 0x000000080bc07824 */ /* 0x000fe200078e00ff */
[----:B------:R-:W-:Y:S01]  /*0ed0*/  LEA.HI R5, R5, R184, RZ, 0x3 ;  /* 0x000000b805057211 */ /* 0x000fe200078f18ff */
[----:B------:R-:W-:-:S02]  /*0ee0*/  VIADD R10, R184, 0x20 ;  /* 0x00000020b80a7836 */ /* 0x000fc40000000000 */
[----:B------:R-:W-:Y:S01]  /*0ef0*/  IMAD.IADD R8, R19, 0x1, -R0 ;  /* 0x0000000113087824 */ /* 0x000fe200078e0a00 */
[----:B------:R-:W-:Y:S01]  /*0f00*/  LOP3.LUT R5, R5, 0xfffffff8, RZ, 0xc0, !PT ;  /* 0xfffffff805057812 */ /* 0x000fe200078ec0ff */
[C---:B------:R-:W-:Y:S01]  /*0f10*/  VIADD R30, R192.reuse, 0x40 ;  /* 0x00000040c01e7836 */ /* 0x040fe20000000000 */
[----:B------:R-:W-:Y:S01]  /*0f20*/  SHF.R.S32.HI R6, RZ, 0x1f, R10 ;  /* 0x0000001fff067819 */ /* 0x000fe2000001140a */
[----:B------:R-:W-:Y:S01]  /*0f30*/  VIADD R29, R192, 0x80 ;  /* 0x00000080c01d7836 */ /* 0x000fe20000000000 */
[----:B------:R-:W-:Y:S01]  /*0f40*/  LEA.HI R0, R8, R8, RZ, 0x1 ;  /* 0x0000000808007211 */ /* 0x000fe200078f08ff */
[C---:B------:R-:W-:Y:S01]  /*0f50*/  VIADD R28, R192.reuse, 0xc0 ;  /* 0x000000c0c01c7836 */ /* 0x040fe20000000000 */
[----:B------:R-:W-:Y:S01]  /*0f60*/  SHF.R.S32.HI R31, RZ, 0x1f, R30 ;  /* 0x0000001fff1f7819 */ /* 0x000fe2000001141e */
[----:B------:R-:W-:Y:S01]  /*0f70*/  VIADD R24, R192, 0x100 ;  /* 0x00000100c0187836 */ /* 0x000fe20000000000 */
[----:B------:R-:W-:Y:S01]  /*0f80*/  SHF.R.S32.HI R30, RZ, 0x1f, R29 ;  /* 0x0000001fff1e7819 */ /* 0x000fe2000001141d */
[----:B------:R-:W-:Y:S01]  /*0f90*/  IMAD.SHL.U32 R4, R10, 0x40, RZ ;  /* 0x000000400a047824 */ /* 0x000fe200078e00ff */
[----:B------:R-:W-:Y:S01]  /*0fa0*/  LOP3.LUT R0, R0, 0x1ffffffe, RZ, 0xc0, !PT ;  /* 0x1ffffffe00007812 */ /* 0x000fe200078ec0ff */
[----:B------:R-:W-:Y:S01]  /*0fb0*/  IMAD.SHL.U32 R186, R8, 0x4, RZ ;  /* 0x0000000408ba7824 */ /* 0x000fe200078e00ff */
[----:B------:R-:W-:Y:S01]  /*0fc0*/  LEA.HI R6, R6, R10, RZ, 0x3 ;  /* 0x0000000a06067211 */ /* 0x000fe200078f18ff */
[----:B------:R-:W-:Y:S01]  /*0fd0*/  VIADD R21, R192, 0x140 ;  /* 0x00000140c0157836 */ /* 0x000fe20000000000 */
[----:B------:R-:W-:Y:S01]  /*0fe0*/  SHF.R.S32.HI R29, RZ, 0x1f, R28 ;  /* 0x0000001fff1d7819 */ /* 0x000fe2000001141c */
[----:B------:R-:W-:Y:S01]  /*0ff0*/  IMAD.SHL.U32 R16, R8, 0x8, RZ ;  /* 0x0000000808107824 */ /* 0x000fe200078e00ff */
[----:B------:R-:W-:Y:S01]  /*1000*/  SHF.R.S32.HI R28, RZ, 0x1f, R24 ;  /* 0x0000001fff1c7819 */ /* 0x000fe20000011418 */
[----:B------:R-:W-:Y:S01]  /*1010*/  VIADD R20, R192, 0x180 ;  /* 0x00000180c0147836 */ /* 0x000fe20000000000 */
[----:B------:R-:W-:Y:S01]  /*1020*/  LOP3.LUT R4, R4, 0x1c0, RZ, 0xc0, !PT ;  /* 0x000001c004047812 */ /* 0x000fe200078ec0ff */
[----:B------:R-:W-:Y:S01]  /*1030*/  VIADD R15, R192, 0x1c0 ;  /* 0x000001c0c00f7836 */ /* 0x000fe20000000000 */
[----:B------:R-:W-:Y:S01]  /*1040*/  SHF.R.S32.HI R24, RZ, 0x1f, R21 ;  /* 0x0000001fff187819 */ /* 0x000fe20000011415 */
[----:B------:R-:W-:Y:S01]  /*1050*/  VIADD R193, R186, 0x10 ;  /* 0x00000010bac17836 */ /* 0x000fe20000000000 */
[----:B------:R-:W-:Y:S01]  /*1060*/  SHF.R.S32.HI R21, RZ, 0x1f, R20 ;  /* 0x0000001fff157819 */ /* 0x000fe20000011414 */
[C---:B------:R-:W-:Y:S01]  /*1070*/  VIADD R204, R16.reuse, 0x80 ;  /* 0x0000008010cc7836 */ /* 0x040fe20000000000 */
[----:B------:R-:W-:Y:S01]  /*1080*/  SHF.R.S32.HI R20, RZ, 0x1f, R15 ;  /* 0x0000001fff147819 */ /* 0x000fe2000001140f */
[C---:B------:R-:W-:Y:S01]  /*1090*/  VIADD R197, R16.reuse, 0x160 ;  /* 0x0000016010c57836 */ /* 0x040fe20000000000 */
[----:B------:R-:W-:Y:S01]  /*10a0*/  SHF.R.U32.HI R14, RZ, 0x3, R4 ;  /* 0x00000003ff0e7819 */ /* 0x000fe20000011604 */
[C---:B------:R-:W-:Y:S01]  /*10b0*/  VIADD R196, R16.reuse, 0x180 ;  /* 0x0000018010c47836 */ /* 0x040fe20000000000 */
[----:B------:R-:W-:Y:S01]  /*10c0*/  IADD3 R207, R16, 0x1e0, RZ ;  /* 0x000001e010cf7810 */ /* 0x000fe20007ffe0ff */
[----:B------:R-:W-:Y:S01]  /*10d0*/  IMAD.IADD R3, R8, 0x1, -R0 ;  /* 0x0000000108037824 */ /* 0x000fe200078e0a00 */
[----:B------:R-:W-:Y:S01]  /*10e0*/  LOP3.LUT R0, R4, 0x38, R16, 0xf8, !PT ;  /* 0x0000003804007812 */ /* 0x000fe200078ef810 */
[----:B------:R-:W-:Y:S01]  /*10f0*/  IMAD.SHL.U32 R6, R6, 0x40, RZ ;  /* 0x0000004006067824 */ /* 0x000fe200078e00ff */
[----:B------:R-:W-:Y:S01]  /*1100*/  SHF.R.S32.HI R4, RZ, 0x1f, R197 ;  /* 0x0000001fff047819 */ /* 0x000fe200000114c5 */
[----:B------:R-:W-:Y:S01]  /*1110*/  IMAD.SHL.U32 R15, R193, 0x2, RZ ;  /* 0x00000002c10f7824 */ /* 0x000fe200078e00ff */
[----:B------:R-:W-:Y:S01]  /*1120*/  SHF.R.S32.HI R11, RZ, 0x1f, R196 ;  /* 0x0000001fff0b7819 */ /* 0x000fe200000114c4 */
[----:B------:R-:W-:Y:S01]  /*1130*/  IMAD.IADD R190, R184, 0x1, -R5 ;  /* 0x00000001b8be7824 */ /* 0x000fe200078e0a05 */
[----:B------:R-:W-:Y:S01]  /*1140*/  SHF.R.S32.HI R5, RZ, 0x1f, R204 ;  /* 0x0000001fff057819 */ /* 0x000fe200000114cc */
[----:B------:R-:W-:Y:S01]  /*1150*/  VIADD R195, R16, 0x1a0 ;  /* 0x000001a010c37836 */ /* 0x000fe20000000000 */
[----:B------:R-:W-:Y:S01]  /*1160*/  LOP3.LUT R6, R6, 0xfffffe00, RZ, 0xc0, !PT ;  /* 0xfffffe0006067812 */ /* 0x000fe200078ec0ff */
[----:B------:R-:W-:Y:S01]  /*1170*/  VIADD R208, R16, 0x1c0 ;  /* 0x000001c010d07836 */ /* 0x000fe20000000000 */
[----:B------:R0:W-:Y:S01]  /*1180*/  STL [R1+0x48], R15 ;  /* 0x0000480f01007387 */ /* 0x0001e20000100800 */
[----:B------:R-:W-:Y:S01]  /*1190*/  SHF.L.U64.HI R220, R204, 0x1, R5 ;  /* 0x00000001ccdc7819 */ /* 0x000fe20000010205 */
[----:B------:R-:W-:Y:S01]  /*11a0*/  IMAD R212, R9, 0x2, R2 ;  /* 0x0000000209d47824 */ /* 0x000fe200078e0202 */
[----:B------:R-:W-:Y:S01]  /*11b0*/  SHF.R.S32.HI R8, RZ, 0x1f, R195 ;  /* 0x0000001fff087819 */ /* 0x000fe200000114c3 */
[----:B------:R-:W-:Y:S01]  /*11c0*/  STL [R1+0x54], R6 ;  /* 0x0000540601007387 */ /* 0x000fe20000100800 */
[----:B------:R-:W-:Y:S01]  /*11d0*/  SHF.L.U64.HI R5, R196, 0x1, R11 ;  /* 0x00000001c4057819 */ /* 0x000fe2000001020b */
[C---:B------:R-:W-:Y:S01]  /*11e0*/  VIADD R206, R16.reuse, 0x40 ;  /* 0x0000004010ce7836 */ /* 0x040fe20000000000 */
[----:B------:R-:W-:Y:S01]  /*11f0*/  SHF.R.S32.HI R13, RZ, 0x1f, R208 ;  /* 0x0000001fff0d7819 */ /* 0x000fe200000114d0 */
[C---:B------:R-:W-:Y:S01]  /*1200*/  VIADD R205, R16.reuse, 0x60 ;  /* 0x0000006010cd7836 */ /* 0x040fe20000000000 */
[----:B------:R-:W-:Y:S01]  /*1210*/  SHF.R.S32.HI R10, RZ, 0x1f, R207 ;  /* 0x0000001fff0a7819 */ /* 0x000fe200000114cf */
[C---:B------:R-:W-:Y:S01]  /*1220*/  VIADD R203, R16.reuse, 0xa0 ;  /* 0x000000a010cb7836 */ /* 0x040fe20000000000 */
[----:B0-----:R-:W-:Y:S01]  /*1230*/  SHF.L.U64.HI R15, R197, 0x1, R4 ;  /* 0x00000001c50f7819 */ /* 0x001fe20000010204 */
[C---:B------:R-:W-:Y:S01]  /*1240*/  VIADD R202, R16.reuse, 0xc0 ;  /* 0x000000c010ca7836 */ /* 0x040fe20000000000 */
[----:B------:R-:W-:Y:S01]  /*1250*/  SHF.L.U64.HI R4, R195, 0x1, R8 ;  /* 0x00000001c3047819 */ /* 0x000fe20000010208 */
[----:B------:R-:W-:Y:S01]  /*1260*/  VIADD R201, R16, 0xe0 ;  /* 0x000000e010c97836 */ /* 0x000fe20000000000 */
[----:B------:R-:W-:Y:S01]  /*1270*/  SHF.L.U64.HI R8, R208, 0x1, R13 ;  /* 0x00000001d0087819 */ /* 0x000fe2000001020d */
[----:B------:R-:W-:Y:S01]  /*1280*/  STL [R1], R15 ;  /* 0x0000000f01007387 */ /* 0x000fe20000100800 */
[----:B------:R-:W-:Y:S01]  /*1290*/  SHF.R.S32.HI R12, RZ, 0x1f, R193 ;  /* 0x0000001fff0c7819 */ /* 0x000fe200000114c1 */
[C---:B------:R-:W-:Y:S01]  /*12a0*/  VIADD R200, R16.reuse, 0x100 ;  /* 0x0000010010c87836 */ /* 0x040fe20000000000 */
[----:B------:R-:W-:Y:S01]  /*12b0*/  SHF.R.S32.HI R217, RZ, 0x1f, R206 ;  /* 0x0000001fffd97819 */ /* 0x000fe200000114ce */
[----:B------:R0:W-:Y:S01]  /*12c0*/  STL [R1+0x4], R5 ;  /* 0x0000040501007387 */ /* 0x0001e20000100800 */
[C---:B------:R-:W-:Y:S01]  /*12d0*/  VIADD R199, R16.reuse, 0x120 ;  /* 0x0000012010c77836 */ /* 0x040fe20000000000 */
[----:B------:R-:W-:Y:S01]  /*12e0*/  SHF.R.S32.HI R218, RZ, 0x1f, R205 ;  /* 0x0000001fffda7819 */ /* 0x000fe200000114cd */
[----:B------:R-:W-:Y:S01]  /*12f0*/  VIADD R198, R16, 0x140 ;  /* 0x0000014010c67836 */ /* 0x000fe20000000000 */
[----:B------:R1:W-:Y:S01]  /*1300*/  STL [R1+0x8], R4 ;  /* 0x0000080401007387 */ /* 0x0003e20000100800 */
[----:B------:R-:W-:Y:S01]  /*1310*/  VIADD R215, R212, 0x26800 ;  /* 0x00026800d4d77836 */ /* 0x000fe20000000000 */
[----:B------:R-:W-:Y:S01]  /*1320*/  SHF.R.S32.HI R224, RZ, 0x1f, R203 ;  /* 0x0000001fffe07819 */ /* 0x000fe200000114cb */
[----:B------:R-:W-:Y:S01]  /*1330*/  VIADD R19, R16, 0x20 ;  /* 0x0000002010137836 */ /* 0x000fe20000000000 */
[----:B------:R-:W-:Y:S01]  /*1340*/  STL [R1+0xc], R8 ;  /* 0x00000c0801007387 */ /* 0x000fe20000100800 */
[----:B------:R-:W-:Y:S01]  /*1350*/  VIADD R213, R212, 0x26820 ;  /* 0x00026820d4d57836 */ /* 0x000fe20000000000 */
[----:B0-----:R-:W-:Y:S01]  /*1360*/  SHF.L.U64.HI R5, R207, 0x1, R10 ;  /* 0x00000001cf057819 */ /* 0x001fe2000001020a */
[C---:B------:R-:W-:Y:S01]  /*1370*/  @P1 VIADD R213, R215.reuse, 0xffffffe0 ;  /* 0xffffffe0d7d51836 */ /* 0x040fe20000000000 */
[----:B------:R-:W-:Y:S01]  /*1380*/  SHF.R.S32.HI R225, RZ, 0x1f, R202 ;  /* 0x0000001fffe17819 */ /* 0x000fe200000114ca */
[----:B------:R-:W-:Y:S01]  /*1390*/  IMAD.IADD R215, R215, 0x1, R214 ;  /* 0x00000001d7d77824 */ /* 0x000fe200078e02d6 */
[----:B-1----:R-:W-:Y:S01]  /*13a0*/  SHF.L.U64.HI R4, R193, 0x1, R12 ;  /* 0x00000001c1047819 */ /* 0x002fe2000001020c */
[----:B------:R0:W-:Y:S01]  /*13b0*/  STL [R1+0x10], R5 ;  /* 0x0000100501007387 */ /* 0x0001e20000100800 */
[----:B------:R-:W-:Y:S01]  /*13c0*/  SHF.R.S32.HI R226, RZ, 0x1f, R201 ;  /* 0x0000001fffe27819 */ /* 0x000fe200000114c9 */
[----:B------:R-:W-:Y:S01]  /*13d0*/  IMAD.IADD R214, R214, 0x1, R213 ;  /* 0x00000001d6d67824 */ /* 0x000fe200078e02d5 */
[----:B------:R-:W-:Y:S01]  /*13e0*/  SHF.R.S32.HI R227, RZ, 0x1f, R200 ;  /* 0x0000001fffe37819 */ /* 0x000fe200000114c8 */
[----:B------:R1:W-:Y:S01]  /*13f0*/  STL [R1+0x44], R4 ;  /* 0x0000440401007387 */ /* 0x0003e20000100800 */
[----:B------:R-:W-:-:S02]  /*1400*/  SHF.R.S32.HI R228, RZ, 0x1f, R199 ;  /* 0x0000001fffe47819 */ /* 0x000fc400000114c7 */
[----:B------:R-:W-:Y:S02]  /*1410*/  SHF.R.S32.HI R229, RZ, 0x1f, R198 ;  /* 0x0000001fffe57819 */ /* 0x000fe400000114c6 */
[----:B------:R-:W-:Y:S02]  /*1420*/  SHF.R.S32.HI R17, RZ, 0x1f, R16 ;  /* 0x0000001fff117819 */ /* 0x000fe40000011410 */
[----:B0-----:R-:W-:Y:S01]  /*1430*/  LOP3.LUT R5, R6, R0, R14, 0xf6, !PT ;  /* 0x0000000006057212 */ /* 0x001fe200078ef60e */
[----:B------:R-:W-:Y:S01]  /*1440*/  IMAD R0, R3, 0x8, R194 ;  /* 0x0000000803007824 */ /* 0x000fe200078e02c2 */
[----:B------:R-:W-:Y:S02]  /*1450*/  SHF.R.S32.HI R191, RZ, 0x1f, R19 ;  /* 0x0000001fffbf7819 */ /* 0x000fe40000011413 */
[----:B------:R-:W-:Y:S01]  /*1460*/  SHF.L.U64.HI R217, R206, 0x1, R217 ;  /* 0x00000001ced97819 */ /* 0x000fe200000102d9 */
[----:B-1----:R-:W-:Y:S01]  /*1470*/  IMAD R4, R5, 0x2, R2 ;  /* 0x0000000205047824 */ /* 0x002fe200078e0202 */
[----:B------:R-:W-:-:S02]  /*1480*/  SHF.L.U64.HI R218, R205, 0x1, R218 ;  /* 0x00000001cdda7819 */ /* 0x000fc400000102da */
[----:B------:R-:W-:Y:S02]  /*1490*/  SHF.L.U64.HI R224, R203, 0x1, R224 ;  /* 0x00000001cbe07819 */ /* 0x000fe400000102e0 */
[----:B------:R0:W-:Y:S01]  /*14a0*/  STL [R1+0x4c], R4 ;  /* 0x00004c0401007387 */ /* 0x0001e20000100800 */
[----:B------:R-:W-:Y:S02]  /*14b0*/  SHF.L.U64.HI R225, R202, 0x1, R225 ;  /* 0x00000001cae17819 */ /* 0x000fe400000102e1 */
[----:B------:R-:W-:Y:S01]  /*14c0*/  SHF.L.U64.HI R226, R201, 0x1, R226 ;  /* 0x00000001c9e27819 */ /* 0x000fe200000102e2 */
[----:B------:R0:W-:Y:S01]  /*14d0*/  STL [R1+0x58], R0 ;  /* 0x0000580001007387 */ /* 0x0001e20000100800 */
[----:B------:R-:W-:Y:S02]  /*14e0*/  SHF.L.U64.HI R227, R200, 0x1, R227 ;  /* 0x00000001c8e37819 */ /* 0x000fe400000102e3 */
[----:B------:R-:W-:Y:S02]  /*14f0*/  SHF.L.U64.HI R228, R199, 0x1, R228 ;  /* 0x00000001c7e47819 */ /* 0x000fe400000102e4 */
[----:B------:R-:W-:-:S07]  /*1500*/  SHF.L.U64.HI R229, R198, 0x1, R229 ;  /* 0x00000001c6e57819 */ /* 0x000fce00000102e5 */
.L_x_716:
[----:B0-2-4-:R-:W0:Y:S01]  /*1510*/  LDC.64 R4, c[0x0][0xc88] ;  /* 0x00032200ff047b82 */ /* 0x015e220000000a00 */
[----:B------:R-:W-:Y:S01]  /*1520*/  ULDC.64 UR4, c[0x0][0xa28] ;  /* 0x00028a0000047ab9 */ /* 0x000fe20000000a00 */
[----:B------:R-:W-:Y:S01]  /*1530*/  ULDC.64 UR8, c[0x0][0xa18] ;  /* 0x0002860000087ab9 */ /* 0x000fe20000000a00 */
[----:B------:R-:W-:Y:S01]  /*1540*/  ULDC.64 UR6, c[0x0][0xa08] ;  /* 0x0002820000067ab9 */ /* 0x000fe20000000a00 */
[----:B0-----:R-:W-:-:S05]  /*1550*/  IMAD.WIDE R4, R27, 0x4, R4 ;  /* 0x000000041b047825 */ /* 0x001fca00078e0204 */
[----:B------:R-:W2:Y:S01]  /*1560*/  LDG.E R0, desc[UR40][R4.64] ;  /* 0x0000002804007981 */ /* 0x000ea2000c1e1900 */
[----:B------:R-:W-:Y:S01]  /*1570*/  ISETP.NE.U32.AND P2, PT, RZ, UR4, PT ;  /* 0x00000004ff007c0c */ /* 0x000fe2000bf45070 */
[----:B------:R-:W-:Y:S01]  /*1580*/  IMAD.MOV.U32 R29, RZ, RZ, RZ ;  /* 0x000000ffff1d7224 */ /* 0x000fe200078e00ff */
[----:B------:R-:W-:Y:S02]  /*1590*/  ISETP.NE.U32.AND P1, PT, RZ, UR8, PT ;  /* 0x00000008ff007c0c */ /* 0x000fe4000bf25070 */
[----:B------:R-:W-:Y:S02]  /*15a0*/  ISETP.NE.AND.EX P2, PT, RZ, UR5, PT, P2 ;  /* 0x00000005ff007c0c */ /* 0x000fe4000bf45320 */
[----:B------:R-:W-:Y:S02]  /*15b0*/  ISETP.NE.AND.EX P1, PT, RZ, UR9, PT, P1 ;  /* 0x00000009ff007c0c */ /* 0x000fe4000bf25310 */
[----:B------:R-:W-:-:S04]  /*15c0*/  ISETP.NE.U32.AND P0, PT, RZ, UR6, PT ;  /* 0x00000006ff007c0c */ /* 0x000fc8000bf05070 */
[----:B------:R-:W-:Y:S02]  /*15d0*/  ISETP.NE.AND.EX P0, PT, RZ, UR7, PT, P0 ;  /* 0x00000007ff007c0c */ /* 0x000fe4000bf05300 */
[----:B--2---:R-:W-:Y:S01]  /*15e0*/  SHF.R.S32.HI R3, RZ, 0x1f, R0 ;  /* 0x0000001fff037819 */ /* 0x004fe20000011400 */
[----:B------:R-:W-:Y:S02]  /*15f0*/  STL [R1+0x20], R0 ;  /* 0x0000200001007387 */ /* 0x000fe40000100800 */
[C---:B------:R-:W-:Y:S02]  /*1600*/  @P2 LEA R4, P3, R0.reuse, UR4, 0x2 ;  /* 0x0000000400042c11 */ /* 0x040fe4000f8610ff */
[C-C-:B------:R-:W-:Y:S01]  /*1610*/  SHF.L.U64.HI R30, R0.reuse, 0x2, R3.reuse ;  /* 0x00000002001e7819 */ /* 0x140fe20000010203 */
[----:B------:R0:W-:Y:S01]  /*1620*/  STL [R1+0x40], R3 ;  /* 0x0000400301007387 */ /* 0x0001e20000100800 */
[C---:B------:R-:W-:Y:S02]  /*1630*/  @P2 LEA.HI.X R5, R0.reuse, UR5, R3, 0x2, P3 ;  /* 0x0000000500052c11 */ /* 0x040fe400098f1403 */
[----:B------:R-:W-:Y:S01]  /*1640*/  SHF.L.U32 R31, R0, 0x2, RZ ;  /* 0x00000002001f7819 */ /* 0x000fe200000006ff */
[----:B------:R-:W-:-:S03]  /*1650*/  ULDC UR4, c[0x0][0x288] ;  /* 0x0000a20000047ab9 */ /* 0x000fc60000000800 */
[----:B------:R-:W-:Y:S01]  /*1660*/  IADD3 R8, P4, R31, UR6, RZ ;  /* 0x000000061f087c10 */ /* 0x000fe2000ff9e0ff */
[----:B0-----:R-:W-:-:S03]  /*1670*/  IMAD.MOV.U32 R3, RZ, RZ, RZ ;  /* 0x000000ffff037224 */ /* 0x001fc600078e00ff */
[----:B------:R-:W-:Y:S01]  /*1680*/  IADD3.X R9, R30, UR7, RZ, P4, !PT ;  /* 0x000000071e097c10 */ /* 0x000fe2000a7fe4ff */
[----:B------:R-:W-:Y:S01]  /*1690*/  IMAD.U32 R24, RZ, RZ, UR4 ;  /* 0x00000004ff187e24 */ /* 0x000fe2000f8e00ff */
[----:B------:R0:W-:Y:S01]  /*16a0*/  STL [R1+0x18], R31 ;  /* 0x0000181f01007387 */ /* 0x0001e20000100800 */
[----:B------:R-:W-:-:S03]  /*16b0*/  ULDC.64 UR4, c[0x0][0x418] ;  /* 0x0001060000047ab9 */ /* 0x000fc60000000a00 */
[----:B------:R0:W5:Y:S01]  /*16c0*/  @P2 LDG.E R3, desc[UR40][R4.64] ;  /* 0x0000002804032981 */ /* 0x000162000c1e1900 */
[----:B------:R-:W-:-:S03]  /*16d0*/  @P1 IADD3 R6, P2, R31, UR8, RZ ;  /* 0x000000081f061c10 */ /* 0x000fc6000ff5e0ff */
[----:B------:R0:W5:Y:S01]  /*16e0*/  @P0 LDG.E R29, desc[UR40][R8.64] ;  /* 0x00000028081d0981 */ /* 0x000162000c1e1900 */
[----:B---3--:R-:W-:-:S03]  /*16f0*/  @P1 IADD3.X R7, R30, UR9, RZ, P2, !PT ;  /* 0x000000091e071c10 */ /* 0x008fc600097fe4ff */
[----:B------:R0:W-:Y:S01]  /*1700*/  STL [R1+0x1c], R30 ;  /* 0x00001c1e01007387 */ /* 0x0001e20000100800 */
[----:B------:R-:W-:Y:S01]  /*1710*/  UISETP.NE.U32.AND UP0, UPT, UR4, URZ, UPT ;  /* 0x0000003f0400728c */ /* 0x000fe2000bf05070 */
[----:B------:R-:W-:Y:S02]  /*1720*/  ULDC.64 UR8, c[0x0][0xa20] ;  /* 0x0002880000087ab9 */ /* 0x000fe40000000a00 */
[----:B------:R0:W5:Y:S04]  /*1730*/  @P1 LDG.E R24, desc[UR40][R6.64] ;  /* 0x0000002806181981 */ /* 0x000168000c1e1900 */
[----:B------:R0:W-:Y:S01]  /*1740*/  STL [R1+0x38], R25 ;  /* 0x0000381901007387 */ /* 0x0001e20000100800 */
[----:B------:R-:W-:-:S03]  /*1750*/  ULDC UR4, c[0x0][0x424] ;  /* 0x0001090000047ab9 */ /* 0x000fc60000000800 */
[----:B------:R0:W-:Y:S01]  /*1760*/  STL [R1+0x14], R26 ;  /* 0x0000141a01007387 */ /* 0x0001e20000100800 */
[----:B------:R-:W-:Y:S01]  /*1770*/  UISETP.NE.AND.EX UP0, UPT, UR5, URZ, UPT, UP0 ;  /* 0x0000003f0500728c */ /* 0x000fe2000bf05300 */
[----:B------:R-:W-:Y:S02]  /*1780*/  ISETP.NE.U32.AND P2, PT, RZ, UR8, PT ;  /* 0x00000008ff007c0c */ /* 0x000fe4000bf45070 */
[----:B------:R-:W-:Y:S01]  /*1790*/  ULDC UR5, c[0x0][0x2f0] ;  /* 0x0000bc0000057ab9 */ /* 0x000fe20000000800 */
[----:B------:R-:W-:Y:S01]  /*17a0*/  USEL UR4, UR4, 0x1, UP0 ;  /* 0x0000000104047887 */ /* 0x000fe20008000000 */
[----:B------:R-:W-:-:S03]  /*17b0*/  ISETP.NE.AND.EX P2, PT, RZ, UR9, PT, P2 ;  /* 0x00000009ff007c0c */ /* 0x000fc6000bf45320 */
[----:B------:R-:W-:-:S03]  /*17c0*/  UIMAD UR4, UR4, UR5, URZ ;  /* 0x00000005040472a4 */ /* 0x000fc6000f8e023f */
[----:B------:R-:W-:Y:S01]  /*17d0*/  ULDC UR5, c[0x0][0x348] ;  /* 0x0000d20000057ab9 */ /* 0x000fe20000000800 */
[----:B------:R-:W-:Y:S01]  /*17e0*/  IMAD.MOV.U32 R41, RZ, RZ, R0 ;  /* 0x000000ffff297224 */ /* 0x000fe200078e0000 */
[----:B01----:R-:W-:Y:S07]  /*17f0*/  @P1 BRA `(.L_x_589) ;  /* 0x0000000000241947 */ /* 0x003fee0003800000 */
[----:B------:R-:W-:Y:S02]  /*1800*/  ULDC.64 UR6, c[0x0][0xa00] ;  /* 0x0002800000067ab9 */ /* 0x000fe40000000a00 */
[----:B------:R-:W-:-:S04]  /*1810*/  ISETP.NE.U32.AND P1, PT, RZ, UR6, PT ;  /* 0x00000006ff007c0c */ /* 0x000fc8000bf25070 */
[----:B------:R-:W-:-:S13]  /*1820*/  ISETP.NE.AND.EX P1, PT, RZ, UR7, PT, P1 ;  /* 0x00000007ff007c0c */ /* 0x000fda000bf25310 */
[----:B------:R-:W-:Y:S05]  /*1830*/  @!P1 BRA `(.L_x_589) ;  /* 0x0000000000149947 */ /* 0x000fea0003800000 */
[----:B------:R-:W0:Y:S02]  /*1840*/  LDC.64 R4, c[0x0][0xa00] ;  /* 0x00028000ff047b82 */ /* 0x000e240000000a00 */
[----:B0-----:R-:W-:-:S05]  /*1850*/  IMAD.WIDE R4, R41, 0x4, R4 ;  /* 0x0000000429047825 */ /* 0x001fca00078e0204 */
[----:B-----5:R-:W2:Y:S04]  /*1860*/  LDG.E R24, desc[UR40][R4.64] ;  /* 0x0000002804187981 */ /* 0x020ea8000c1e1900 */
[----:B------:R-:W2:Y:S02]  /*1870*/  LDG.E R7, desc[UR40][R4.64+0x4] ;  /* 0x0000042804077981 */ /* 0x000ea4000c1e1900 */
[----:B--2---:R-:W-:-:S07]  /*1880*/  IMAD.IADD R24, R7, 0x1, -R24 ;  /* 0x0000000107187824 */ /* 0x004fce00078e0a18 */
.L_x_589:
[----:B------:R-:W-:Y:S02]  /*1890*/  IMAD.U32 R40, RZ, RZ, UR5 ;  /* 0x00000005ff287e24 */ /* 0x000fe4000f8e00ff */
[----:B------:R-:W-:Y:S01]  /*18a0*/  IMAD.U32 R28, RZ, RZ, UR4 ;  /* 0x00000004ff1c7e24 */ /* 0x000fe2000f8e00ff */
[----:B------:R-:W-:Y:S06]  /*18b0*/  @!P2 BRA `(.L_x_590) ;  /* 0x000000000010a947 */ /* 0x000fec0003800000 */
[----:B------:R-:W-:-:S04]  /*18c0*/  IADD3 R4, P0, R31, UR8, RZ ;  /* 0x000000081f047c10 */ /* 0x000fc8000ff1e0ff */
[----:B------:R-:W-:-:S05]  /*18d0*/  IADD3.X R5, R30, UR9, RZ, P0, !PT ;  /* 0x000000091e057c10 */ /* 0x000fca00087fe4ff */
[----:B------:R0:W5:Y:S01]  /*18e0*/  LDG.E R28, desc[UR40][R4.64] ;  /* 0x00000028041c7981 */ /* 0x000162000c1e1900 */
[----:B------:R-:W-:Y:S05]  /*18f0*/  BRA `(.L_x_591) ;  /* 0x0000000000107947 */ /* 0x000fea0003800000 */
.L_x_590:
[----:B------:R-:W-:Y:S05]  /*1900*/  @!P0 BRA `(.L_x_591) ;  /* 0x00000000000c8947 */ /* 0x000fea0003800000 */
[----:B------:R-:W2:Y:S04]  /*1910*/  LDG.E R5, desc[UR40][R8.64] ;  /* 0x0000002808057981 */ /* 0x000ea8000c1e1900 */
[----:B------:R-:W2:Y:S02]  /*1920*/  LDG.E R28, desc[UR40][R8.64+0x4] ;  /* 0x00000428081c7981 */ /* 0x000ea4000c1e1900 */
[----:B--2---:R-:W-:-:S07]  /*1930*/  IMAD.IADD R28, R28, 0x1, -R5 ;  /* 0x000000011c1c7824 */ /* 0x004fce00078e0a05 */
.L_x_591:
[----:B------:R-:W-:Y:S02]  /*1940*/  ULDC.64 UR4, c[0x0][0xa10] ;  /* 0x0002840000047ab9 */ /* 0x000fe40000000a00 */
[----:B------:R-:W-:-:S04]  /*1950*/  ISETP.NE.U32.AND P0, PT, RZ, UR4, PT ;  /* 0x00000004ff007c0c */ /* 0x000fc8000bf05070 */
[----:B------:R-:W-:Y:S01]  /*1960*/  ISETP.NE.AND.EX P0, PT, RZ, UR5, PT, P0 ;  /* 0x00000005ff007c0c */ /* 0x000fe2000bf05300 */
[----:B-----5:R-:W-:Y:S01]  /*1970*/  IMAD.IADD R11, R28, 0x1, -R3 ;  /* 0x000000011c0b7824 */ /* 0x020fe200078e0a03 */
[----:B------:R-:W-:-:S11]  /*1980*/  ULDC.64 UR4, c[0x0][0xa30] ;  /* 0x00028c0000047ab9 */ /* 0x000fd60000000a00 */
[----:B0-----:R-:W0:Y:S02]  /*1990*/  @P0 LDC.64 R4, c[0x0][0xa10] ;  /* 0x00028400ff040b82 */ /* 0x001e240000000a00 */
[----:B0-----:R-:W-:-:S05]  /*19a0*/  @P0 IMAD.WIDE R4, R41, 0x4, R4 ;  /* 0x0000000429040825 */ /* 0x001fca00078e0204 */
[----:B------:R-:W2:Y:S04]  /*19b0*/  @P0 LDG.E R0, desc[UR40][R4.64] ;  /* 0x0000002804000981 */ /* 0x000ea8000c1e1900 */
[----:B------:R-:W2:Y:S01]  /*19c0*/  @P0 LDG.E R9, desc[UR40][R4.64+0x4] ;  /* 0x0000042804090981 */ /* 0x000ea2000c1e1900 */
[----:B------:R-:W-:Y:S01]  /*19d0*/  IMAD.MOV R39, RZ, RZ, -R11 ;  /* 0x000000ffff277224 */ /* 0x000fe200078e0a0b */
[----:B------:R-:W-:Y:S01]  /*19e0*/  ISETP.NE.U32.AND P1, PT, RZ, UR4, PT ;  /* 0x00000004ff007c0c */ /* 0x000fe2000bf25070 */
[----:B------:R-:W-:-:S03]  /*19f0*/  IMAD.MOV.U32 R27, RZ, RZ, R28 ;  /* 0x000000ffff1b7224 */ /* 0x000fc600078e001c */
[----:B------:R-:W-:Y:S02]  /*1a00*/  VIMNMX R39, RZ, R39, !PT ;  /* 0x00000027ff277248 */ /* 0x000fe40007fe0100 */
[----:B------:R-:W-:-:S13]  /*1a10*/  ISETP.NE.AND.EX P1, PT, RZ, UR5, PT, P1 ;  /* 0x00000005ff007c0c */ /* 0x000fda000bf25310 */
[----:B------:R-:W-:-:S04]  /*1a20*/  @P1 IADD3 R6, P2, R31, UR4, RZ ;  /* 0x000000041f061c10 */ /* 0x000fc8000ff5e0ff */
[----:B------:R-:W-:-:S05]  /*1a30*/  @P1 IADD3.X R7, R30, UR5, RZ, P2, !PT ;  /* 0x000000051e071c10 */ /* 0x000fca00097fe4ff */
[----:B------:R0:W5:Y:S01]  /*1a40*/  @P1 LDG.E R27, desc[UR40][R6.64] ;  /* 0x00000028061b1981 */ /* 0x000162000c1e1900 */
[----:B--2---:R-:W-:-:S04]  /*1a50*/  @P0 IMAD.IADD R40, R9, 0x1, -R0 ;  /* 0x0000000109280824 */ /* 0x004fc800078e0a00 */
[----:B------:R-:W-:-:S04]  /*1a60*/  IMAD.IADD R171, R11, 0x1, R40 ;  /* 0x000000010bab7824 */ /* 0x000fc800078e0228 */
[----:B------:R-:W-:-:S05]  /*1a70*/  VIADD R0, R171, 0x3f ;  /* 0x0000003fab007836 */ /* 0x000fca0000000000 */
[----:B------:R-:W-:-:S04]  /*1a80*/  SHF.R.S32.HI R3, RZ, 0x1f, R0 ;  /* 0x0000001fff037819 */ /* 0x000fc80000011400 */
[----:B------:R-:W-:-:S04]  /*1a90*/  LEA.HI R3, R3, R0, RZ, 0x6 ;  /* 0x0000000003037211 */ /* 0x000fc800078f30ff */
[----:B------:R-:W-:Y:S02]  /*1aa0*/  LOP3.LUT R5, R3, 0xffffffc0, RZ, 0xc0, !PT ;  /* 0xffffffc003057812 */ /* 0x000fe400078ec0ff */
[----:B------:R-:W-:Y:S02]  /*1ab0*/  SHF.R.S32.HI R172, RZ, 0x6, R3 ;  /* 0x00000006ffac7819 */ /* 0x000fe40000011403 */
[----:B------:R-:W-:-:S04]  /*1ac0*/  VIADDMNMX R0, R5, -R11, R40, PT ;  /* 0x8000000b05007246 */ /* 0x000fc80003800128 */
[----:B------:R-:W-:Y:S02]  /*1ad0*/  ISETP.GT.AND P0, PT, R0, R39, PT ;  /* 0x000000270000720c */ /* 0x000fe40003f04270 */
[----:B------:R-:W-:-:S05]  /*1ae0*/  SHF.R.U32.HI R39, RZ, 0x6, R39 ;  /* 0x00000006ff277819 */ /* 0x000fca0000011627 */
[----:B------:R-:W-:-:S06]  /*1af0*/  IMAD.MOV.U32 R38, RZ, RZ, R39 ;  /* 0x000000ffff267224 */ /* 0x000fcc00078e0027 */
[----:B------:R-:W-:-:S05]  /*1b00*/  @P0 VIADD R0, R0, 0x3f ;  /* 0x0000003f00000836 */ /* 0x000fca0000000000 */
[----:B------:R-:W-:-:S04]  /*1b10*/  @P0 SHF.R.S32.HI R5, RZ, 0x1f, R0 ;  /* 0x0000001fff050819 */ /* 0x000fc80000011400 */
[----:B------:R-:W-:-:S04]  /*1b20*/  @P0 LEA.HI R5, R5, R0, RZ, 0x6 ;  /* 0x0000000005050211 */ /* 0x000fc800078f30ff */
[----:B------:R-:W-:Y:S02]  /*1b30*/  @P0 SHF.R.S32.HI R38, RZ, 0x6, R5 ;  /* 0x00000006ff260819 */ /* 0x000fe40000011405 */
[----:B------:R-:W-:Y:S02]  /*1b40*/  PLOP3.LUT P0, PT, PT, PT, PT, 0x80, 0x0 ;  /* 0x000000000000781c */ /* 0x000fe40003f0f070 */
[----:B------:R-:W-:-:S13]  /*1b50*/  ISETP.GT.AND P1, PT, R38, R39, PT ;  /* 0x000000272600720c */ /* 0x000fda0003f24270 */
[----:B0-----:R-:W-:Y:S05]  /*1b60*/  @!P1 BRA `(.L_x_592) ;  /* 0x0000002c008c9947 */ /* 0x001fea0003800000 */
[----:B------:R-:W-:Y:S01]  /*1b70*/  VIADD R0, R2, 0x22400 ;  /* 0x0002240002007836 */ /* 0x000fe20000000000 */
[----:B------:R-:W-:Y:S04]  /*1b80*/  BSSY B6, `(.L_x_593) ;  /* 0x0000013000067945 */ /* 0x000fe80003800000 */
[----:B------:R-:W-:-:S13]  /*1b90*/  LOP3.LUT P0, RZ, R0, 0x3ff, RZ, 0xc0, !PT ;  /* 0x000003ff00ff7812 */ /* 0x000fda000780c0ff */
        /* <DEDUP_REMOVED lines=16> */
[----:B-1---5:R-:W-:Y:S05]  /*1ca0*/  CALL.ABS.NOINC R14 ;  /* 0x000000000e007343 */ /* 0x022fea0003c00000 */
.L_x_594:
[----:B------:R-:W-:Y:S05]  /*1cb0*/  BSYNC B6 ;  /* 0x0000000000067941 */ /* 0x000fea0003800000 */
.L_x_593:
        /* <DEDUP_REMOVED lines=20> */
.L_x_596:
[----:B------:R-:W-:Y:S05]  /*1e00*/  BSYNC B6 ;  /* 0x0000000000067941 */ /* 0x000fea0003800000 */
.L_x_595:
[----:B------:R-:W-:Y:S01]  /*1e10*/  ULDC.64 UR4, c[0x0][0x9f8] ;  /* 0x00027e0000047ab9 */ /* 0x000fe20000000a00 */
[----:B------:R-:W0:Y:S01]  /*1e20*/  LDC.64 R4, c[0x0][0x3f8] ;  /* 0x0000fe00ff047b82 */ /* 0x000e220000000a00 */
[----:B------:R-:W-:-:S04]  /*1e30*/  ISETP.NE.U32.AND P0, PT, RZ, UR4, PT ;  /* 0x00000004ff007c0c */ /* 0x000fc8000bf05070 */
[----:B------:R-:W-:-:S03]  /*1e40*/  ISETP.NE.AND.EX P0, PT, RZ, UR5, PT, P0 ;  /* 0x00000005ff007c0c */ /* 0x000fc6000bf05300 */
[----:B------:R-:W1:Y:S08]  /*1e50*/  LDC.64 R46, c[0x0][0x408] ;  /* 0x00010200ff2e7b82 */ /* 0x000e700000000a00 */
[----:B------:R-:W2:Y:S02]  /*1e60*/  LDC R51, c[0x0][0x3f4] ;  /* 0x0000fd00ff337b82 */ /* 0x000ea40000000800 */
[----:B------:R-:W-:-:S02]  /*1e70*/  @P0 IADD3 R6, P1, R31, UR4, RZ ;  /* 0x000000041f060c10 */ /* 0x000fc4000ff3e0ff */
[----:B------:R-:W-:Y:S01]  /*1e80*/  SHF.R.S32.HI R3, RZ, 0x1f, R184 ;  /* 0x0000001fff037819 */ /* 0x000fe200000114b8 */
[----:B------:R-:W3:Y:S01]  /*1e90*/  S2R R12, SR_TID.X ;  /* 0x00000000000c7919 */ /* 0x000ee20000002100 */
[----:B------:R-:W-:Y:S02]  /*1ea0*/  @P0 IADD3.X R7, R30, UR5, RZ, P1, !PT ;  /* 0x000000051e070c10 */ /* 0x000fe40008ffe4ff */
[----:B------:R-:W-:Y:S01]  /*1eb0*/  SHF.R.S32.HI R187, RZ, 0x1f, R186 ;  /* 0x0000001fffbb7819 */ /* 0x000fe200000114ba */
[----:B0-----:R-:W-:-:S04]  /*1ec0*/  IMAD.WIDE.U32 R32, R184, R4, R16 ;  /* 0x00000004b8207225 */ /* 0x001fc800078e0010 */
[----:B------:R-:W-:Y:S01]  /*1ed0*/  IMAD.SHL.U32 R44, R190, 0x40, RZ ;  /* 0x00000040be2c7824 */ /* 0x000fe200078e00ff */
[----:B------:R0:W4:Y:S01]  /*1ee0*/  @P0 LDG.E R41, desc[UR40][R6.64] ;  /* 0x0000002806290981 */ /* 0x000122000c1e1900 */
[C---:B------:R-:W-:Y:S01]  /*1ef0*/  IMAD R0, R3.reuse, R4, RZ ;  /* 0x0000000403007224 */ /* 0x040fe200078e02ff */
[----:B------:R-:W-:Y:S01]  /*1f00*/  SHF.L.U64.HI R42, R4, 0x6, R5 ;  /* 0x00000006042a7819 */ /* 0x000fe20000010205 */
[----:B-1----:R-:W-:Y:S01]  /*1f10*/  IMAD R3, R3, R46, RZ ;  /* 0x0000002e03037224 */ /* 0x002fe200078e02ff */
[----:B------:R-:W1:Y:S01]  /*1f20*/  S2R R30, SR_TID.X ;  /* 0x00000000001e7919 */ /* 0x000e620000002100 */
[----:B------:R-:W-:Y:S01]  /*1f30*/  IMAD R9, R184, R5, R0 ;  /* 0x00000005b8097224 */ /* 0x000fe200078e0200 */
[----:B------:R-:W-:Y:S01]  /*1f40*/  LOP3.LUT R44, R44, 0x1c0, RZ, 0xc0, !PT ;  /* 0x000001c02c2c7812 */ /* 0x000fe200078ec0ff */
[----:B------:R-:W-:Y:S01]  /*1f50*/  IMAD R11, R184, R47, R3 ;  /* 0x0000002fb80b7224 */ /* 0x000fe200078e0203 */
[----:B------:R-:W-:Y:S01]  /*1f60*/  SHF.L.U64.HI R45, R46, 0x6, R47 ;  /* 0x000000062e2d7819 */ /* 0x000fe2000001022f */
[-C--:B------:R-:W-:Y:S01]  /*1f70*/  IMAD.WIDE.U32 R20, R184, R4.reuse, R186 ;  /* 0x00000004b8147225 */ /* 0x080fe200078e00ba */
[C---:B--2---:R-:W-:Y:S01]  /*1f80*/  ISETP.GE.AND P3, PT, R16.reuse, R51, PT ;  /* 0x000000331000720c */ /* 0x044fe20003f66270 */
[----:B------:R-:W-:Y:S01]  /*1f90*/  ULDC UR4, c[0x0][0x2f4] ;  /* 0x0000bd0000047ab9 */ /* 0x000fe20000000800 */
[----:B0----5:R-:W-:Y:S01]  /*1fa0*/  SHF.R.S32.HI R7, RZ, 0x1f, R27 ;  /* 0x0000001fff077819 */ /* 0x021fe2000001141b */
[----:B------:R-:W-:Y:S01]  /*1fb0*/  IMAD.IADD R21, R21, 0x1, R9 ;  /* 0x0000000115157824 */ /* 0x000fe200078e0209 */
[----:B------:R-:W-:Y:S01]  /*1fc0*/  SEL R3, R51, RZ, P3 ;  /* 0x000000ff33037207 */ /* 0x000fe20001800000 */
[----:B------:R-:W-:Y:S01]  /*1fd0*/  IMAD.IADD R33, R9, 0x1, R33 ;  /* 0x0000000109217824 */ /* 0x000fe200078e0221 */
[----:B------:R-:W-:Y:S01]  /*1fe0*/  SHF.R.S32.HI R48, RZ, 0x1f, R26 ;  /* 0x0000001fff307819 */ /* 0x000fe2000001141a */
[-C--:B------:R-:W-:Y:S01]  /*1ff0*/  IMAD R8, R7, R4.reuse, RZ ;  /* 0x0000000407087224 */ /* 0x080fe200078e02ff */
[C---:B------:R-:W-:Y:S01]  /*2000*/  ISETP.GE.AND P2, PT, R16.reuse, UR4, PT ;  /* 0x0000000410007c0c */ /* 0x040fe2000bf46270 */
[----:B------:R-:W-:Y:S01]  /*2010*/  IMAD.IADD R3, R16, 0x1, R3 ;  /* 0x0000000110037824 */ /* 0x000fe200078e0203 */
[----:B------:R-:W-:Y:S01]  /*2020*/  ISETP.GE.AND P1, PT, R19, UR4, PT ;  /* 0x0000000413007c0c */ /* 0x000fe2000bf26270 */
[----:B------:R-:W-:Y:S01]  /*2030*/  IMAD.WIDE.U32 R20, R27, R4, R20 ;  /* 0x000000041b147225 */ /* 0x000fe200078e0014 */
[----:B---3--:R-:W-:-:S02]  /*2040*/  SHF.R.U32.HI R12, RZ, 0x7, R12 ;  /* 0x00000007ff0c7819 */ /* 0x008fc4000001160c */
[----:B------:R-:W-:Y:S01]  /*2050*/  SHF.R.S32.HI R6, RZ, 0x1f, R3 ;  /* 0x0000001fff067819 */ /* 0x000fe20000011403 */
[----:B------:R-:W-:-:S03]  /*2060*/  IMAD.WIDE.U32 R32, R27, R4, R32 ;  /* 0x000000041b207225 */ /* 0x000fc600078e0020 */
[----:B------:R-:W-:Y:S01]  /*2070*/  LEA.HI R3, R6, R3, RZ, 0x3 ;  /* 0x0000000306037211 */ /* 0x000fe200078f18ff */
[-C--:B------:R-:W-:Y:S02]  /*2080*/  IMAD R6, R7, R46.reuse, RZ ;  /* 0x0000002e07067224 */ /* 0x080fe400078e02ff */
[----:B------:R-:W-:Y:S01]  /*2090*/  IMAD.SHL.U32 R43, R4, 0x40, RZ ;  /* 0x00000040042b7824 */ /* 0x000fe200078e00ff */
[----:B------:R-:W-:Y:S01]  /*20a0*/  LOP3.LUT R4, R44, 0x18, R16, 0xf8, !PT ;  /* 0x000000182c047812 */ /* 0x000fe200078ef810 */
[----:B------:R-:W-:Y:S01]  /*20b0*/  IMAD R59, R27, R47, R6 ;  /* 0x0000002f1b3b7224 */ /* 0x000fe200078e0206 */
[----:B------:R-:W-:Y:S01]  /*20c0*/  SHF.R.U32.HI R47, RZ, 0x3, R44 ;  /* 0x00000003ff2f7819 */ /* 0x000fe2000001162c */
[----:B-1----:R-:W-:Y:S01]  /*20d0*/  VIADD R30, R30, 0xffffff80 ;  /* 0xffffff801e1e7836 */ /* 0x002fe20000000000 */
[----:B------:R-:W-:Y:S01]  /*20e0*/  LOP3.LUT R58, R3, 0xfffffff8, RZ, 0xc0, !PT ;  /* 0xfffffff8033a7812 */ /* 0x000fe200078ec0ff */
[----:B------:R-:W-:Y:S01]  /*20f0*/  IMAD.WIDE.U32 R34, R184, R46, R186 ;  /* 0x0000002eb8227225 */ /* 0x000fe200078e00ba */
[----:B------:R-:W-:-:S02]  /*2100*/  LOP3.LUT R4, R4, R47, RZ, 0x3c, !PT ;  /* 0x0000002f04047212 */ /* 0x000fc400078e3cff */
[----:B------:R-:W-:Y:S01]  /*2110*/  SHF.R.S32.HI R10, RZ, 0x1f, R30 ;  /* 0x0000001fff0a7819 */ /* 0x000fe2000001141e */
[----:B------:R-:W-:Y:S01]  /*2120*/  IMAD.WIDE.U32 R36, R184, R46, R16 ;  /* 0x0000002eb8247225 */ /* 0x000fe200078e0010 */
[----:B------:R-:W-:Y:S02]  /*2130*/  SHF.R.S32.HI R61, RZ, 0x1f, R58 ;  /* 0x0000001fff3d7819 */ /* 0x000fe4000001143a */
[----:B------:R-:W-:Y:S01]  /*2140*/  LEA.HI R10, R10, R30, RZ, 0x2 ;  /* 0x0000001e0a0a7211 */ /* 0x000fe200078f10ff */
[----:B------:R-:W-:Y:S01]  /*2150*/  IMAD R52, R209, 0x200, R4 ;  /* 0x00000200d1347824 */ /* 0x000fe200078e0204 */
[----:B------:R-:W-:Y:S01]  /*2160*/  LOP3.LUT R4, R44, 0x38, R3, 0xf8, !PT ;  /* 0x000000382c047812 */ /* 0x000fe200078ef803 */
[----:B------:R-:W-:Y:S01]  /*2170*/  IMAD.IADD R35, R35, 0x1, R11 ;  /* 0x0000000123237824 */ /* 0x000fe200078e020b */
[----:B------:R-:W-:Y:S01]  /*2180*/  LOP3.LUT R10, R10, 0xfffffffc, RZ, 0xc0, !PT ;  /* 0xfffffffc0a0a7812 */ /* 0x000fe200078ec0ff */
[----:B------:R-:W-:Y:S01]  /*2190*/  IMAD.IADD R37, R11, 0x1, R37 ;  /* 0x000000010b257824 */ /* 0x000fe200078e0225 */
[----:B------:R-:W-:Y:S01]  /*21a0*/  LOP3.LUT R4, R4, R47, RZ, 0x3c, !PT ;  /* 0x0000002f04047212 */ /* 0x000fe200078e3cff */
[----:B------:R-:W-:-:S04]  /*21b0*/  IMAD.WIDE.U32 R34, R27, R46, R34 ;  /* 0x0000002e1b227225 */ /* 0x000fc800078e0022 */
[C---:B------:R-:W-:Y:S02]  /*21c0*/  IMAD R9, R27.reuse, R5, R8 ;  /* 0x000000051b097224 */ /* 0x040fe400078e0208 */
[----:B------:R-:W-:Y:S01]  /*21d0*/  IMAD.WIDE.U32 R36, R27, R46, R36 ;  /* 0x0000002e1b247225 */ /* 0x000fe200078e0024 */
[----:B------:R-:W-:-:S03]  /*21e0*/  SHF.L.U32 R46, R46, 0x6, RZ ;  /* 0x000000062e2e7819 */ /* 0x000fc600000006ff */
[----:B------:R-:W-:Y:S02]  /*21f0*/  IMAD.IADD R10, R30, 0x1, -R10 ;  /* 0x000000011e0a7824 */ /* 0x000fe400078e0a0a */
[----:B------:R-:W-:Y:S02]  /*2200*/  IMAD.IADD R55, R35, 0x1, R59 ;  /* 0x0000000123377824 */ /* 0x000fe400078e023b */
[----:B------:R-:W-:Y:S02]  /*2210*/  IMAD.IADD R0, R29, 0x1, R28 ;  /* 0x000000011d007824 */ /* 0x000fe400078e021c */
[----:B------:R-:W-:Y:S02]  /*2220*/  VIADD R49, R12, 0x8 ;  /* 0x000000080c317836 */ /* 0x000fe40000000000 */
[----:B------:R-:W-:Y:S02]  /*2230*/  IMAD R50, R10, 0x40, R184 ;  /* 0x000000400a327824 */ /* 0x000fe400078e02b8 */
[----:B------:R-:W-:-:S02]  /*2240*/  IMAD.SHL.U32 R51, R51, 0x2, RZ ;  /* 0x0000000233337824 */ /* 0x000fc400078e00ff */
[----:B------:R-:W-:Y:S02]  /*2250*/  IMAD.IADD R53, R21, 0x1, R9 ;  /* 0x0000000115357824 */ /* 0x000fe400078e0209 */
[----:B------:R-:W-:Y:S02]  /*2260*/  IMAD.IADD R54, R9, 0x1, R33 ;  /* 0x0000000109367824 */ /* 0x000fe400078e0221 */
[----:B------:R-:W-:Y:S02]  /*2270*/  IMAD.IADD R59, R59, 0x1, R37 ;  /* 0x000000013b3b7824 */ /* 0x000fe400078e0225 */
[----:B------:R-:W-:Y:S01]  /*2280*/  IMAD R62, R209, 0x200, R4 ;  /* 0x00000200d13e7824 */ /* 0x000fe200078e0204 */
[----:B----4-:R-:W-:-:S07]  /*2290*/  SHF.R.S32.HI R60, RZ, 0x1f, R41 ;  /* 0x0000001fff3c7819 */ /* 0x010fce0000011429 */
.L_x_629:
[----:B0-----:R-:W0:Y:S01]  /*22a0*/  LDC R65, c[0x0][0x430] ;  /* 0x00010c00ff417b82 */ /* 0x001e220000000800 */
[----:B------:R-:W-:Y:S02]  /*22b0*/  VIADD R38, R38, 0xffffffff ;  /* 0xffffffff26267836 */ /* 0x000fe40000000000 */
[----:B------:R-:W-:Y:S02]  /*22c0*/  IMAD.MOV.U32 R64, RZ, RZ, RZ ;  /* 0x000000ffff407224 */ /* 0x000fe400078e00ff */
[----:B------:R-:W-:-:S03]  /*22d0*/  IMAD R5, R38, 0x40, R50 ;  /* 0x0000004026057824 */ /* 0x000fc600078e0232 */
[----:B-1----:R-:W1:Y:S01]  /*22e0*/  LDC R73, c[0x0][0x3f4] ;  /* 0x0000fd00ff497b82 */ /* 0x002e620000000800 */
[----:B------:R-:W-:Y:S01]  /*22f0*/  IMAD.IADD R12, R0, 0x1, R5 ;  /* 0x00000001000c7824 */ /* 0x000fe200078e0205 */
[----:B------:R-:W-:-:S03]  /*2300*/  ISETP.GE.AND P0, PT, R5, R40, PT ;  /* 0x000000280500720c */ /* 0x000fc60003f06270 */
[----:B------:R-:W-:Y:S01]  /*2310*/  IMAD.MOV.U32 R8, RZ, RZ, R12 ;  /* 0x000000ffff087224 */ /* 0x000fe200078e000c */
[----:B------:R-:W-:Y:S02]  /*2320*/  ISETP.GT.OR P0, PT, R50, 0x3f, P0 ;  /* 0x0000003f3200780c */ /* 0x000fe40000704670 */
[----:B0-----:R-:W-:-:S11]  /*2330*/  ISETP.NE.AND P4, PT, R65, 0x1, PT ;  /* 0x000000014100780c */ /* 0x001fd60003f85270 */
[----:B------:R-:W0:Y:S08]  /*2340*/  @!P0 LDC.64 R6, c[0x0][0x428] ;  /* 0x00010a00ff068b82 */ /* 0x000e300000000a00 */
[----:B------:R-:W2:Y:S08]  /*2350*/  @!P0 LDC.64 R4, c[0x0][0x418] ;  /* 0x00010600ff048b82 */ /* 0x000eb00000000a00 */
[----:B---3--:R-:W3:Y:S08]  /*2360*/  @P4 LDC R9, c[0x0][0x434] ;  /* 0x00010d00ff094b82 */ /* 0x008ef00000000800 */
[----:B------:R-:W4:Y:S01]  /*2370*/  @P4 LDC R10, c[0x0][0x438] ;  /* 0x00010e00ff0a4b82 */ /* 0x000f220000000800 */
[----:B---3--:R-:W-:-:S05]  /*2380*/  @P4 IMAD.HI.U32 R9, R12, R9, RZ ;  /* 0x000000090c094227 */ /* 0x008fca00078e00ff */
[----:B----4-:R-:W-:Y:S01]  /*2390*/  @P4 SHF.R.U32.HI R8, RZ, R10, R9 ;  /* 0x0000000aff084219 */ /* 0x010fe20000011609 */
[----:B0-----:R-:W-:-:S03]  /*23a0*/  @!P0 IMAD R10, R60, R6, RZ ;  /* 0x000000063c0a8224 */ /* 0x001fc600078e02ff */
[----:B------:R-:W-:Y:S01]  /*23b0*/  @!P0 SHF.R.S32.HI R9, RZ, 0x1f, R8 ;  /* 0x0000001fff098819 */ /* 0x000fe20000011408 */
[C---:B------:R-:W-:Y:S02]  /*23c0*/  @!P0 IMAD R11, R41.reuse, R7, R10 ;  /* 0x00000007290b8224 */ /* 0x040fe400078e020a */
[----:B------:R-:W-:-:S04]  /*23d0*/  @!P0 IMAD.WIDE.U32 R6, R41, R6, R8 ;  /* 0x0000000629068225 */ /* 0x000fc800078e0008 */
[----:B------:R-:W-:Y:S01]  /*23e0*/  @!P0 IMAD.IADD R7, R7, 0x1, R11 ;  /* 0x0000000107078824 */ /* 0x000fe200078e020b */
[----:B--2---:R-:W-:-:S04]  /*23f0*/  @!P0 LEA R4, P4, R6, R4, 0x2 ;  /* 0x0000000406048211 */ /* 0x004fc800078810ff */
[----:B------:R-:W-:-:S05]  /*2400*/  @!P0 LEA.HI.X R5, R6, R5, R7, 0x2, P4 ;  /* 0x0000000506058211 */ /* 0x000fca00020f1407 */
[----:B------:R0:W5:Y:S01]  /*2410*/  @!P0 LDG.E R64, desc[UR40][R4.64] ;  /* 0x0000002804408981 */ /* 0x000162000c1e1900 */
[----:B-1----:R-:W-:Y:S01]  /*2420*/  ISETP.GE.AND P0, PT, R73, 0x1, PT ;  /* 0x000000014900780c */ /* 0x002fe20003f06270 */
[----:B------:R-:W-:Y:S01]  /*2430*/  IMAD.SHL.U32 R71, R22, 0x1000, RZ ;  /* 0x0000100016477824 */ /* 0x000fe200078e00ff */
[----:B------:R-:W-:Y:S05]  /*2440*/  YIELD ;  /* 0x0000000000007946 */ /* 0x000fea0003800000 */
[----:B------:R-:W-:Y:S01]  /*2450*/  IMAD.MOV R6, RZ, RZ, -R8 ;  /* 0x000000ffff067224 */ /* 0x000fe200078e0a08 */
[----:B------:R-:W-:Y:S01]  /*2460*/  BSSY B0, `(.L_x_597) ;  /* 0x00001b8000007945 */ /* 0x000fe20003800000 */
[----:B------:R-:W-:Y:S01]  /*2470*/  IMAD.IADD R75, R52, 0x1, R71 ;  /* 0x00000001344b7824 */ /* 0x000fe200078e0247 */
[----:B------:R-:W-:Y:S01]  /*2480*/  ISETP.GT.AND P4, PT, R38, R39, PT ;  /* 0x000000272600720c */ /* 0x000fe20003f84270 */
[----:B------:R-:W-:-:S02]  /*2490*/  IMAD R65, R65, R6, R12 ;  /* 0x0000000641417224 */ /* 0x000fc400078e020c */
[----:B------:R-:W-:Y:S01]  /*24a0*/  IMAD R75, R75, 0x2, R2 ;  /* 0x000000024b4b7824 */ /* 0x000fe200078e0202 */
[----:B0-----:R-:W-:Y:S09]  /*24b0*/  @!P0 BRA `(.L_x_598) ;  /* 0x0000001400f08947 */ /* 0x001ff20003800000 */
[----:B------:R-:W-:Y:S01]  /*24c0*/  SHF.R.S32.HI R67, RZ, 0x1f, R65 ;  /* 0x0000001fff437819 */ /* 0x000fe20000011441 */
[----:B------:R-:W-:Y:S01]  /*24d0*/  ULDC.64 UR4, c[0x0][0x300] ;  /* 0x0000c00000047ab9 */ /* 0x000fe20000000a00 */
[----:B-----5:R-:W-:Y:S01]  /*24e0*/  SHF.R.S32.HI R66, RZ, 0x1f, R64 ;  /* 0x0000001fff427819 */ /* 0x020fe20000011440 */
[----:B------:R-:W-:Y:S01]  /*24f0*/  IMAD.WIDE.U32 R4, R65, UR4, RZ ;  /* 0x0000000441047c25 */ /* 0x000fe2000f8e00ff */
[----:B------:R-:W-:Y:S01]  /*2500*/  ULDC.U8 UR6, c[0x0][0x410] ;  /* 0x0001040000067ab9 */ /* 0x000fe20000000000 */
[----:B------:R-:W-:Y:S02]  /*2510*/  SHF.R.S32.HI R11, RZ, 0x1f, R38 ;  /* 0x0000001fff0b7819 */ /* 0x000fe40000011426 */
[----:B------:R-:W-:Y:S01]  /*2520*/  IMAD R6, R67, UR4, RZ ;  /* 0x0000000443067c24 */ /* 0x000fe2000f8e02ff */
[----:B------:R-:W-:Y:S01]  /*2530*/  ISETP.NE.AND P0, PT, RZ, UR6, PT ;  /* 0x00000006ff007c0c */ /* 0x000fe2000bf05270 */
[----:B------:R-:W-:Y:S02]  /*2540*/  IMAD R8, R42, R38, RZ ;  /* 0x000000262a087224 */ /* 0x000fe400078e02ff */
[----:B------:R-:W-:Y:S01]  /*2550*/  IMAD R7, R65, UR5, R6 ;  /* 0x0000000541077c24 */ /* 0x000fe2000f8e0206 */
[----:B------:R-:W-:-:S02]  /*2560*/  ULDC.64 UR4, c[0x0][0x310] ;  /* 0x0000c40000047ab9 */ /* 0x000fc40000000a00 */
[----:B------:R-:W-:Y:S02]  /*2570*/  IMAD R9, R66, UR4, RZ ;  /* 0x0000000442097c24 */ /* 0x000fe4000f8e02ff */
[----:B------:R-:W-:Y:S02]  /*2580*/  IMAD.IADD R5, R5, 0x1, R7 ;  /* 0x0000000105057824 */ /* 0x000fe400078e0207 */
[C---:B------:R-:W-:Y:S02]  /*2590*/  IMAD R9, R64.reuse, UR5, R9 ;  /* 0x0000000540097c24 */ /* 0x040fe4000f8e0209 */
[----:B------:R-:W-:Y:S01]  /*25a0*/  IMAD.WIDE.U32 R4, R64, UR4, R4 ;  /* 0x0000000440047c25 */ /* 0x000fe2000f8e0004 */
[----:B------:R-:W-:-:S03]  /*25b0*/  ULDC.64 UR4, c[0x0][0x308] ;  /* 0x0000c20000047ab9 */ /* 0x000fc60000000a00 */
[----:B------:R-:W-:Y:S02]  /*25c0*/  IMAD R7, R48, UR4, RZ ;  /* 0x0000000430077c24 */ /* 0x000fe4000f8e02ff */
[----:B------:R-:W-:Y:S02]  /*25d0*/  IMAD.IADD R5, R5, 0x1, R9 ;  /* 0x0000000105057824 */ /* 0x000fe400078e0209 */
[C---:B------:R-:W-:Y:S02]  /*25e0*/  IMAD R69, R26.reuse, UR5, R7 ;  /* 0x000000051a457c24 */ /* 0x040fe4000f8e0207 */
[----:B------:R-:W-:Y:S01]  /*25f0*/  IMAD.WIDE.U32 R6, R26, UR4, R4 ;  /* 0x000000041a067c25 */ /* 0x000fe2000f8e0004 */
[----:B------:R-:W-:-:S03]  /*2600*/  ULDC.64 UR4, c[0x0][0x2e8] ;  /* 0x0000ba0000047ab9 */ /* 0x000fc60000000a00 */
[----:B------:R-:W-:Y:S01]  /*2610*/  IMAD.WIDE.U32 R4, R43, R38, RZ ;  /* 0x000000262b047225 */ /* 0x000fe200078e00ff */
[----:B------:R-:W-:Y:S02]  /*2620*/  LEA R70, P5, R6, UR4, 0x1 ;  /* 0x0000000406467c11 */ /* 0x000fe4000f8a08ff */
[----:B------:R-:W-:Y:S01]  /*2630*/  IADD3 R69, R7, R69, RZ ;  /* 0x0000004507457210 */ /* 0x000fe20007ffe0ff */
[----:B------:R-:W-:-:S03]  /*2640*/  IMAD R9, R11, R43, R8 ;  /* 0x0000002b0b097224 */ /* 0x000fc600078e0208 */
[----:B------:R-:W-:Y:S01]  /*2650*/  LEA.HI.X R69, R6, UR5, R69, 0x1, P5 ;  /* 0x0000000506457c11 */ /* 0x000fe2000a8f0c45 */
[----:B------:R-:W-:Y:S01]  /*2660*/  IMAD.IADD R10, R5, 0x1, R9 ;  /* 0x00000001050a7824 */ /* 0x000fe200078e0209 */
[----:B------:R-:W-:Y:S06]  /*2670*/  @!P0 BRA `(.L_x_599) ;  /* 0x0000000800cc8947 */ /* 0x000fec0003800000 */
[----:B------:R-:W-:Y:S01]  /*2680*/  IMAD R68, R38, -0x40, R40 ;  /* 0xffffffc026447824 */ /* 0x000fe200078e0228 */
[----:B------:R-:W-:Y:S01]  /*2690*/  BSSY B1, `(.L_x_600) ;  /* 0x000001e000017945 */ /* 0x000fe20003800000 */
[----:B------:R-:W-:Y:S02]  /*26a0*/  CS2R R8, SRZ ;  /* 0x0000000000087805 */ /* 0x000fe4000001ff00 */
[----:B------:R-:W-:Y:S02]  /*26b0*/  CS2R R30, SRZ ;  /* 0x00000000001e7805 */ /* 0x000fe4000001ff00 */
[----:B------:R-:W-:Y:S02]  /*26c0*/  CS2R R28, SRZ ;  /* 0x00000000001c7805 */ /* 0x000fe4000001ff00 */
[----:B------:R-:W-:Y:S02]  /*26d0*/  VIMNMX R68, R68, 0x40, PT ;  /* 0x0000004044447848 */ /* 0x000fe40003fe0100 */
[----:B------:R-:W-:-:S02]  /*26e0*/  CS2R R56, SRZ ;  /* 0x0000000000387805 */ /* 0x000fc4000001ff00 */
[----:B------:R-:W-:-:S13]  /*26f0*/  ISETP.GE.AND P0, PT, R184, R68, PT ;  /* 0x00000044b800720c */ /* 0x000fda0003f06270 */
[----:B------:R-:W-:Y:S05]  /*2700*/  @P0 BRA `(.L_x_601) ;  /* 0x0000000000580947 */ /* 0x000fea0003800000 */
[----:B------:R-:W-:Y:S01]  /*2710*/  IMAD.MOV.U32 R6, RZ, RZ, R34 ;  /* 0x000000ffff067224 */ /* 0x000fe200078e0022 */
[----:B------:R-:W-:Y:S01]  /*2720*/  ULDC.64 UR4, c[0x0][0x3e8] ;  /* 0x0000fa0000047ab9 */ /* 0x000fe20000000a00 */
[----:B------:R-:W-:Y:S01]  /*2730*/  IMAD.MOV.U32 R7, RZ, RZ, R55 ;  /* 0x000000ffff077224 */ /* 0x000fe200078e0037 */
[----:B------:R-:W-:Y:S01]  /*2740*/  ULDC.64 UR6, c[0x0][0x400] ;  /* 0x0001000000067ab9 */ /* 0x000fe20000000a00 */
[----:B------:R-:W-:Y:S01]  /*2750*/  IMAD R5, R45, R38, RZ ;  /* 0x000000262d057224 */ /* 0x000fe200078e02ff */
[----:B------:R-:W-:Y:S01]  /*2760*/  CS2R R28, SRZ ;  /* 0x00000000001c7805 */ /* 0x000fe2000001ff00 */
[----:B------:R-:W-:Y:S01]  /*2770*/  IMAD.WIDE.U32 R8, R38, R46, R6 ;  /* 0x0000002e26087225 */ /* 0x000fe200078e0006 */
[----:B------:R-:W-:-:S03]  /*2780*/  IADD3 R7, P5, R20, R4, RZ ;  /* 0x0000000414077210 */ /* 0x000fc60007fbe0ff */
[----:B------:R-:W-:Y:S01]  /*2790*/  IMAD R5, R11, R46, R5 ;  /* 0x0000002e0b057224 */ /* 0x000fe200078e0205 */
[----:B------:R-:W-:Y:S01]  /*27a0*/  LEA R4, P6, R8, UR6, 0x1 ;  /* 0x0000000608047c11 */ /* 0x000fe2000f8c08ff */
[----:B------:R-:W-:Y:S01]  /*27b0*/  IMAD.X R10, R10, 0x1, R53, P5 ;  /* 0x000000010a0a7824 */ /* 0x000fe200028e0635 */
[----:B------:R-:W-:Y:S01]  /*27c0*/  LEA R6, P5, R7, UR4, 0x1 ;  /* 0x0000000407067c11 */ /* 0x000fe2000f8a08ff */
[----:B------:R-:W-:-:S03]  /*27d0*/  IMAD.IADD R5, R9, 0x1, R5 ;  /* 0x0000000109057824 */ /* 0x000fc600078e0205 */
[----:B------:R-:W-:Y:S02]  /*27e0*/  LEA.HI.X R7, R7, UR5, R10, 0x1, P5 ;  /* 0x0000000507077c11 */ /* 0x000fe4000a8f0c0a */
[----:B------:R-:W-:Y:S02]  /*27f0*/  LEA.HI.X R5, R8, UR7, R5, 0x1, P6 ;  /* 0x0000000708057c11 */ /* 0x000fe4000b0f0c05 */
[----:B------:R-:W-:Y:S02]  /*2800*/  CS2R R8, SRZ ;  /* 0x0000000000087805 */ /* 0x000fe4000001ff00 */
[-C--:B------:R-:W-:Y:S02]  /*2810*/  ISETP.GE.AND P6, PT, R186, R73.reuse, PT ;  /* 0x00000049ba00720c */ /* 0x080fe40003fc6270 */
[----:B------:R-:W-:-:S11]  /*2820*/  ISETP.GE.AND P5, PT, R193, R73, PT ;  /* 0x00000049c100720c */ /* 0x000fd60003fa6270 */
[----:B------:R0:W5:Y:S04]  /*2830*/  @!P6 LDG.E.64 R30, desc[UR40][R6.64] ;  /* 0x00000028061ee981 */ /* 0x000168000c1e1b00 */
[----:B------:R0:W5:Y:S04]  /*2840*/  @!P5 LDG.E.64 R8, desc[UR40][R6.64+0x20] ;  /* 0x000020280608d981 */ /* 0x000168000c1e1b00 */
[----:B------:R0:W5:Y:S04]  /*2850*/  @!P6 LDG.E.64 R56, desc[UR40][R4.64] ;  /* 0x000000280438e981 */ /* 0x000168000c1e1b00 */
[----:B------:R0:W5:Y:S02]  /*2860*/  @!P5 LDG.E.64 R28, desc[UR40][R4.64+0x20] ;  /* 0x00002028041cd981 */ /* 0x000164000c1e1b00 */
.L_x_601:
[----:B------:R-:W-:Y:S05]  /*2870*/  BSYNC B1 ;  /* 0x0000000000017941 */ /* 0x000fea0003800000 */
.L_x_600:
[----:B------:R-:W-:Y:S01]  /*2880*/  ISETP.NE.AND P5, PT, R185, 0x3, PT ;  /* 0x00000003b900780c */ /* 0x000fe20003fa5270 */
[----:B0----5:R-:W-:Y:S02]  /*2890*/  IMAD.MOV.U32 R4, RZ, RZ, R8 ;  /* 0x000000ffff047224 */ /* 0x021fe400078e0008 */
[----:B------:R-:W-:Y:S02]  /*28a0*/  IMAD.MOV.U32 R5, RZ, RZ, R9 ;  /* 0x000000ffff057224 */ /* 0x000fe400078e0009 */
[----:B------:R-:W-:Y:S02]  /*28b0*/  IMAD.MOV.U32 R6, RZ, RZ, R30 ;  /* 0x000000ffff067224 */ /* 0x000fe400078e001e */
[----:B------:R-:W-:Y:S01]  /*28c0*/  IMAD.MOV.U32 R7, RZ, RZ, R31 ;  /* 0x000000ffff077224 */ /* 0x000fe200078e001f */
[----:B------:R-:W-:Y:S01]  /*28d0*/  PRMT R80, R5, 0x5410, R4 ;  /* 0x0000541005507816 */ /* 0x000fe20000000004 */
[----:B------:R-:W-:Y:S01]  /*28e0*/  IMAD.MOV.U32 R4, RZ, RZ, R28 ;  /* 0x000000ffff047224 */ /* 0x000fe200078e001c */
[----:B------:R-:W-:Y:S01]  /*28f0*/  PRMT R77, R6, 0x7610, R77 ;  /* 0x00007610064d7816 */ /* 0x000fe2000000004d */
[----:B------:R-:W-:Y:S01]  /*2900*/  IMAD.MOV.U32 R5, RZ, RZ, R29 ;  /* 0x000000ffff057224 */ /* 0x000fe200078e001d */
[----:B------:R-:W-:Y:S01]  /*2910*/  PRMT R78, R7, 0x7610, R78 ;  /* 0x00007610074e7816 */ /* 0x000fe2000000004e */
[----:B------:R-:W-:Y:S01]  /*2920*/  IMAD.MOV.U32 R6, RZ, RZ, R56 ;  /* 0x000000ffff067224 */ /* 0x000fe200078e0038 */
[----:B------:R-:W-:Y:S01]  /*2930*/  PRMT R81, R81, 0x5410, R4 ;  /* 0x0000541051517816 */ /* 0x000fe20000000004 */
[----:B------:R-:W-:Y:S01]  /*2940*/  IMAD.MOV.U32 R7, RZ, RZ, R57 ;  /* 0x000000ffff077224 */ /* 0x000fe200078e0039 */
[----:B------:R-:W-:-:S02]  /*2950*/  PRMT R82, R82, 0x5410, R5 ;  /* 0x0000541052527816 */ /* 0x000fc40000000005 */
[----:B------:R-:W-:Y:S02]  /*2960*/  PRMT R77, R77, 0x5410, R6 ;  /* 0x000054104d4d7816 */ /* 0x000fe40000000006 */
[----:B------:R-:W-:Y:S01]  /*2970*/  PRMT R78, R78, 0x5410, R7 ;  /* 0x000054104e4e7816 */ /* 0x000fe20000000007 */
[----:B------:R-:W-:Y:S06]  /*2980*/  @!P5 BRA `(.L_x_602) ;  /* 0x000000000004d947 */ /* 0x000fec0003800000 */
[----:B------:R-:W-:Y:S01]  /*2990*/  BPT.TRAP 0x1 ;  /* 0x000000040000795c */ /* 0x000fe20000300000 */
.L_x_602:
[----:B------:R-:W-:Y:S01]  /*29a0*/  IMAD R63, R22, 0x8, R2 ;  /* 0x00000008163f7824 */ /* 0x000fe200078e0202 */
[----:B------:R-:W-:Y:S01]  /*29b0*/  SHF.L.U32 R74, R188, 0x1f, RZ ;  /* 0x0000001fbc4a7819 */ /* 0x000fe200000006ff */
[----:B------:R-:W-:Y:S03]  /*29c0*/  BSSY B1, `(.L_x_603) ;  /* 0x0000003000017945 */ /* 0x000fe60003800000 */
[----:B------:R-:W0:Y:S02]  /*29d0*/  SYNCS.PHASECHK.TRANS64.TRYWAIT P6, [R63+URZ+0x28c90], R74 ;  /* 0x028c904a3f0075a7 */ /* 0x000e2400080c017f */
[----:B0-----:R-:W-:Y:S05]  /*29e0*/  @!P6 BRA `(.L_x_604) ;  /* 0x0000014c0008e947 */ /* 0x001fea0003800000 */
.L_x_845:
[----:B------:R-:W-:Y:S05]  /*29f0*/  BSYNC B1 ;  /* 0x0000000000017941 */ /* 0x000fea0003800000 */
.L_x_603:
[----:B------:R-:W-:-:S03]  /*2a00*/  UMOV UR4, 0xffffffff ;  /* 0xffffffff00047882 */ /* 0x000fc60000000000 */
[----:B------:R-:W-:Y:S05]  /*2a10*/  BRA.DIV UR4, `(.L_x_605) ;  /* 0x0000014e04107947 */ /* 0x000fea000b800000 */
[----:B------:R1:W2:Y:S04]  /*2a20*/  SHFL.IDX PT, R72, R69, RZ, 0x1c1f ;  /* 0x001c1fff45487589 */ /* 0x0002a800000e0000 */
[----:B------:R1:W3:Y:S02]  /*2a30*/  SHFL.IDX PT, R14, R70, RZ, 0x1c1f ;  /* 0x001c1fff460e7589 */ /* 0x0002e400000e0000 */
.L_x_849:
[----:B------:R-:W-:Y:S05]  /*2a40*/  @P0 BRA `(.L_x_606) ;  /* 0x0000001400640947 */ /* 0x000fea0003800000 */
[----:B------:R-:W-:Y:S04]  /*2a50*/  BSSY B1, `(.L_x_607) ;  /* 0x0000038000017945 */ /* 0x000fe80003800000 */
[----:B------:R-:W-:Y:S05]  /*2a60*/  @P2 BRA `(.L_x_608) ;  /* 0x0000000000d82947 */ /* 0x000fea0003800000 */
[----:B------:R4:W0:Y:S01]  /*2a70*/  LDS.128 R4, [R75+0x22400] ;  /* 0x022400004b047984 */ /* 0x0008220000000c00 */
[----:B------:R-:W-:Y:S01]  /*2a80*/  ISETP.GE.AND P6, PT, R186, R73, PT ;  /* 0x00000049ba00720c */ /* 0x000fe20003fc6270 */
[----:B------:R-:W-:Y:S01]  /*2a90*/  BSSY B2, `(.L_x_609) ;  /* 0x0000032000027945 */ /* 0x000fe20003800000 */
[----:B---3--:R-:W-:-:S04]  /*2aa0*/  LEA R10, P0, R16, R14, 0x1 ;  /* 0x0000000e100a7211 */ /* 0x008fc800078008ff */
[----:B--2---:R-:W-:-:S07]  /*2ab0*/  LEA.HI.X R11, R16, R72, R17, 0x1, P0 ;  /* 0x00000048100b7211 */ /* 0x004fce00000f0c11 */
[----:B----4-:R-:W-:Y:S05]  /*2ac0*/  @P6 BRA `(.L_x_610) ;  /* 0x0000000000b86947 */ /* 0x010fea0003800000 */
[----:B------:R-:W-:Y:S01]  /*2ad0*/  SHF.R.U64 R75, R30, 0x10, R31 ;  /* 0x000000101e4b7819 */ /* 0x000fe2000000121f */
[----:B0-----:R-:W-:Y:S01]  /*2ae0*/  IMAD.U32 R15, R7, 0x10000, RZ ;  /* 0x00010000070f7824 */ /* 0x001fe200078e00ff */
[--C-:B-1----:R-:W-:Y:S01]  /*2af0*/  SHF.R.U64 R70, R56, 0x10, R57.reuse ;  /* 0x0000001038467819 */ /* 0x102fe20000001239 */
[----:B------:R-:W-:Y:S01]  /*2b00*/  IMAD.U32 R12, R6, 0x10000, RZ ;  /* 0x00010000060c7824 */ /* 0x000fe200078e00ff */
[----:B------:R-:W-:Y:S02]  /*2b10*/  SHF.R.U32.HI R76, RZ, 0x10, R57 ;  /* 0x00000010ff4c7819 */ /* 0x000fe40000011639 */
[----:B------:R-:W-:Y:S02]  /*2b20*/  SHF.R.U32.HI R69, RZ, 0x10, R31 ;  /* 0x00000010ff457819 */ /* 0x000fe4000001161f */
[C---:B------:R-:W-:Y:S02]  /*2b30*/  PRMT R31, R77.reuse, 0x5410, R75 ;  /* 0x000054104d1f7816 */ /* 0x040fe4000000004b */
[----:B------:R-:W-:-:S02]  /*2b40*/  PRMT R70, R77, 0x5432, R70 ;  /* 0x000054324d467816 */ /* 0x000fc40000000046 */
[C---:B------:R-:W-:Y:S02]  /*2b50*/  PRMT R76, R78.reuse, 0x5432, R76 ;  /* 0x000054324e4c7816 */ /* 0x040fe4000000004c */
[----:B------:R-:W-:Y:S02]  /*2b60*/  PRMT R57, R78, 0x5410, R69 ;  /* 0x000054104e397816 */ /* 0x000fe40000000045 */
[----:B------:R-:W-:Y:S01]  /*2b70*/  LOP3.LUT R30, R7, 0xffff0000, RZ, 0xc0, !PT ;  /* 0xffff0000071e7812 */ /* 0x000fe200078ec0ff */
[----:B------:R-:W-:Y:S01]  /*2b80*/  IMAD.U32 R77, R76, 0x10000, RZ ;  /* 0x000100004c4d7824 */ /* 0x000fe200078e00ff */
[----:B------:R-:W-:Y:S01]  /*2b90*/  LOP3.LUT R7, R5, 0xffff0000, RZ, 0xc0, !PT ;  /* 0xffff000005077812 */ /* 0x000fe200078ec0ff */
[----:B------:R-:W-:Y:S01]  /*2ba0*/  IMAD.U32 R69, R57, 0x10000, RZ ;  /* 0x0001000039457824 */ /* 0x000fe200078e00ff */
[C---:B------:R-:W-:Y:S01]  /*2bb0*/  LOP3.LUT R75, R70.reuse, 0xffff0000, RZ, 0xc0, !PT ;  /* 0xffff0000464b7812 */ /* 0x040fe200078ec0ff */
[----:B------:R-:W-:Y:S01]  /*2bc0*/  IMAD.U32 R70, R70, 0x10000, RZ ;  /* 0x0001000046467824 */ /* 0x000fe200078e00ff */
[C---:B------:R-:W-:Y:S01]  /*2bd0*/  LOP3.LUT R56, R31.reuse, 0xffff0000, RZ, 0xc0, !PT ;  /* 0xffff00001f387812 */ /* 0x040fe200078ec0ff */
[----:B------:R-:W-:Y:S01]  /*2be0*/  IMAD.U32 R31, R31, 0x10000, RZ ;  /* 0x000100001f1f7824 */ /* 0x000fe200078e00ff */
[----:B------:R-:W-:Y:S01]  /*2bf0*/  LOP3.LUT R13, R6, 0xffff0000, RZ, 0xc0, !PT ;  /* 0xffff0000060d7812 */ /* 0x000fe200078ec0ff */
[----:B------:R-:W-:Y:S01]  /*2c00*/  FMUL.FTZ R79, R7, R75 ;  /* 0x0000004b074f7220 */ /* 0x000fe20000410000 */
[----:B------:R-:W-:-:S02]  /*2c10*/  IMAD.U32 R6, R5, 0x10000, RZ ;  /* 0x0001000005067824 */ /* 0x000fc400078e00ff */
[-C--:B------:R-:W-:Y:S01]  /*2c20*/  FMUL.FTZ R78, R7, R56.reuse ;  /* 0x00000038074e7220 */ /* 0x080fe20000410000 */
[----:B------:R-:W-:Y:S01]  /*2c30*/  LOP3.LUT R76, R76, 0xffff0000, RZ, 0xc0, !PT ;  /* 0xffff00004c4c7812 */ /* 0x000fe200078ec0ff */
[C---:B------:R-:W-:Y:S01]  /*2c40*/  FMUL.FTZ R7, R13.reuse, R77 ;  /* 0x0000004d0d077220 */ /* 0x040fe20000410000 */
[-C--:B------:R-:W-:Y:S01]  /*2c50*/  FMUL.FTZ R13, R13, R69.reuse ;  /* 0x000000450d0d7220 */ /* 0x080fe20000410000 */
[----:B------:R-:W-:Y:S01]  /*2c60*/  LOP3.LUT R57, R57, 0xffff0000, RZ, 0xc0, !PT ;  /* 0xffff000039397812 */ /* 0x000fe200078ec0ff */
[----:B------:R-:W-:Y:S02]  /*2c70*/  IMAD.U32 R5, R4, 0x10000, RZ ;  /* 0x0001000004057824 */ /* 0x000fe400078e00ff */
[----:B------:R-:W-:Y:S01]  /*2c80*/  FFMA.FTZ R69, R12, R69, -R7 ;  /* 0x000000450c457223 */ /* 0x000fe20000010807 */
[----:B------:R-:W-:Y:S01]  /*2c90*/  LOP3.LUT R4, R4, 0xffff0000, RZ, 0xc0, !PT ;  /* 0xffff000004047812 */ /* 0x000fe200078ec0ff */
[----:B------:R-:W-:Y:S01]  /*2ca0*/  FFMA.FTZ R79, R6, R56, -R79 ;  /* 0x00000038064f7223 */ /* 0x000fe2000001084f */
[----:B------:R-:W-:Y:S01]  /*2cb0*/  FFMA.FTZ R12, R12, R77, R13 ;  /* 0x0000004d0c0c7223 */ /* 0x000fe2000001000d */
[C---:B------:R-:W-:Y:S01]  /*2cc0*/  FMUL.FTZ R56, R30.reuse, R76 ;  /* 0x0000004c1e387220 */ /* 0x040fe20000410000 */
[----:B------:R-:W-:Y:S01]  /*2cd0*/  FMUL.FTZ R13, R30, R57 ;  /* 0x000000391e0d7220 */ /* 0x000fe20000410000 */
[----:B------:R-:W-:Y:S01]  /*2ce0*/  FFMA.FTZ R78, R6, R75, R78 ;  /* 0x0000004b064e7223 */ /* 0x000fe2000001004e */
[C---:B------:R-:W-:Y:S01]  /*2cf0*/  FMUL.FTZ R6, R4.reuse, R70 ;  /* 0x0000004604067220 */ /* 0x040fe20000410000 */
[----:B------:R-:W-:Y:S01]  /*2d00*/  FMUL.FTZ R7, R4, R31 ;  /* 0x0000001f04077220 */ /* 0x000fe20000410000 */
[C---:B------:R-:W-:Y:S01]  /*2d10*/  FFMA.FTZ R56, R15.reuse, R57, -R56 ;  /* 0x000000390f387223 */ /* 0x040fe20000010838 */
[----:B------:R-:W-:Y:S01]  /*2d20*/  FFMA.FTZ R13, R15, R76, R13 ;  /* 0x0000004c0f0d7223 */ /* 0x000fe2000001000d */
[C---:B------:R-:W-:Y:S01]  /*2d30*/  FFMA.FTZ R6, R5.reuse, R31, -R6 ;  /* 0x0000001f05067223 */ /* 0x040fe20000010806 */
[----:B------:R-:W-:Y:S01]  /*2d40*/  FFMA.FTZ R7, R5, R70, R7 ;  /* 0x0000004605077223 */ /* 0x000fe20000010007 */
[----:B------:R-:W-:-:S02]  /*2d50*/  F2FP.BF16.F32.PACK_AB R12, R12, R69 ;  /* 0x000000450c0c723e */ /* 0x000fc400000010ff */
[----:B------:R-:W-:Y:S02]  /*2d60*/  F2FP.BF16.F32.PACK_AB R13, R13, R56 ;  /* 0x000000380d0d723e */ /* 0x000fe400000010ff */
[----:B------:R-:W-:Y:S02]  /*2d70*/  F2FP.BF16.F32.PACK_AB R4, R7, R6 ;  /* 0x000000060704723e */ /* 0x000fe400000010ff */
[----:B------:R-:W-:Y:S01]  /*2d80*/  F2FP.BF16.F32.PACK_AB R5, R78, R79 ;  /* 0x0000004f4e05723e */ /* 0x000fe200000010ff */
[----:B------:R-:W-:Y:S01]  /*2d90*/  IMAD.MOV.U32 R7, RZ, RZ, R13 ;  /* 0x000000ffff077224 */ /* 0x000fe200078e000d */
[----:B------:R-:W-:-:S07]  /*2da0*/  MOV R6, R12 ;  /* 0x0000000c00067202 */ /* 0x000fce0000000f00 */
.L_x_610:
[----:B------:R-:W-:Y:S05]  /*2db0*/  BSYNC B2 ;  /* 0x0000000000027941 */ /* 0x000fea0003800000 */
.L_x_609:
[----:B0-----:R4:W-:Y:S02]  /*2dc0*/  ST.E.128 desc[UR40][R10.64], R4 ;  /* 0x000000040a007985 */ /* 0x0019e4000c101d28 */
.L_x_608:
[----:B------:R-:W-:Y:S05]  /*2dd0*/  BSYNC B1 ;  /* 0x0000000000017941 */ /* 0x000fea0003800000 */
.L_x_607:
[----:B------:R-:W-:Y:S05]  /*2de0*/  @P1 BRA `(.L_x_606) ;  /* 0x00000010007c1947 */ /* 0x000fea0003800000 */
[----:B----4-:R-:W-:Y:S01]  /*2df0*/  IMAD.MOV.U32 R4, RZ, RZ, 0x20 ;  /* 0x00000020ff047424 */ /* 0x010fe200078e00ff */
[----:B------:R-:W-:Y:S01]  /*2e00*/  LOP3.LUT P0, RZ, R190, 0x4, RZ, 0xc0, !PT ;  /* 0x00000004beff7812 */ /* 0x000fe2000780c0ff */
[----:B------:R-:W-:Y:S01]  /*2e10*/  BSSY B1, `(.L_x_611) ;  /* 0x0000037000017945 */ /* 0x000fe20003800000 */
[----:B------:R-:W-:Y:S02]  /*2e20*/  ISETP.GE.AND P6, PT, R193, R73, PT ;  /* 0x00000049c100720c */ /* 0x000fe40003fc6270 */
[----:B------:R-:W-:Y:S02]  /*2e30*/  SEL R4, R4, 0xffffffe0, !P0 ;  /* 0xffffffe004047807 */ /* 0x000fe40004000000 */
[C---:B---3--:R-:W-:Y:S02]  /*2e40*/  LEA R10, P0, R19.reuse, R14, 0x1 ;  /* 0x0000000e130a7211 */ /* 0x048fe400078008ff */
[----:B------:R-:W-:Y:S02]  /*2e50*/  IADD3 R71, R4, R52, R71 ;  /* 0x0000003404477210 */ /* 0x000fe40007ffe047 */
[----:B--2---:R-:W-:-:S03]  /*2e60*/  LEA.HI.X R11, R19, R72, R191, 0x1, P0 ;  /* 0x00000048130b7211 */ /* 0x004fc600000f0cbf */
[----:B------:R-:W-:-:S06]  /*2e70*/  IMAD R4, R71, 0x2, R2 ;  /* 0x0000000247047824 */ /* 0x000fcc00078e0202 */
[----:B------:R-:W2:Y:S01]  /*2e80*/  LDS.128 R4, [R4+0x22400] ;  /* 0x0224000004047984 */ /* 0x000ea20000000c00 */
[----:B------:R-:W-:Y:S05]  /*2e90*/  @P6 BRA `(.L_x_612) ;  /* 0x0000000000b86947 */ /* 0x000fea0003800000 */
[----:B------:R-:W-:Y:S01]  /*2ea0*/  SHF.R.U64 R14, R8, 0x10, R9 ;  /* 0x00000010080e7819 */ /* 0x000fe20000001209 */
[----:B--2---:R-:W-:Y:S01]  /*2eb0*/  IMAD.U32 R12, R7, 0x10000, RZ ;  /* 0x00010000070c7824 */ /* 0x004fe200078e00ff */
[--C-:B------:R-:W-:Y:S01]  /*2ec0*/  SHF.R.U64 R30, R28, 0x10, R29.reuse ;  /* 0x000000101c1e7819 */ /* 0x100fe2000000121d */
[----:B------:R-:W-:Y:S01]  /*2ed0*/  IMAD.U32 R8, R6, 0x10000, RZ ;  /* 0x0001000006087824 */ /* 0x000fe200078e00ff */
[----:B------:R-:W-:Y:S02]  /*2ee0*/  SHF.R.U32.HI R56, RZ, 0x10, R29 ;  /* 0x00000010ff387819 */ /* 0x000fe4000001161d */
[----:B------:R-:W-:Y:S02]  /*2ef0*/  SHF.R.U32.HI R15, RZ, 0x10, R9 ;  /* 0x00000010ff0f7819 */ /* 0x000fe40000011609 */
[----:B------:R-:W-:Y:S02]  /*2f00*/  PRMT R14, R80, 0x5432, R14 ;  /* 0x00005432500e7816 */ /* 0x000fe4000000000e */
[----:B------:R-:W-:-:S02]  /*2f10*/  PRMT R30, R81, 0x5432, R30 ;  /* 0x00005432511e7816 */ /* 0x000fc4000000001e */
[----:B------:R-:W-:Y:S02]  /*2f20*/  PRMT R56, R82, 0x5432, R56 ;  /* 0x0000543252387816 */ /* 0x000fe40000000038 */
        /* <DEDUP_REMOVED lines=10> */
[C---:B-1----:R-:W-:Y:S01]  /*2fd0*/  FMUL.FTZ R69, R7.reuse, R31 ;  /* 0x0000001f07457220 */ /* 0x042fe20000410000 */
[----:B------:R-:W-:Y:S01]  /*2fe0*/  LOP3.LUT R56, R56, 0xffff0000, RZ, 0xc0, !PT ;  /* 0xffff000038387812 */ /* 0x000fe200078ec0ff */
[----:B------:R-:W-:Y:S01]  /*2ff0*/  FMUL.FTZ R70, R7, R15 ;  /* 0x0000000f07467220 */ /* 0x000fe20000410000 */
[----:B------:R-:W-:Y:S01]  /*3000*/  LOP3.LUT R28, R28, 0xffff0000, RZ, 0xc0, !PT ;  /* 0xffff00001c1c7812 */ /* 0x000fe200078ec0ff */
[C---:B------:R-:W-:Y:S01]  /*3010*/  FMUL.FTZ R7, R9.reuse, R57 ;  /* 0x0000003909077220 */ /* 0x040fe20000410000 */
[----:B------:R-:W-:Y:S01]  /*3020*/  FMUL.FTZ R9, R9, R29 ;  /* 0x0000001d09097220 */ /* 0x000fe20000410000 */
[----:B------:R-:W-:-:S02]  /*3030*/  IMAD.U32 R6, R5, 0x10000, RZ ;  /* 0x0001000005067824 */ /* 0x000fc400078e00ff */
[----:B------:R-:W-:Y:S01]  /*3040*/  FFMA.FTZ R29, R8, R29, -R7 ;  /* 0x0000001d081d7223 */ /* 0x000fe20000010807 */
[----:B------:R-:W-:Y:S02]  /*3050*/  IMAD.U32 R5, R4, 0x10000, RZ ;  /* 0x0001000004057824 */ /* 0x000fe400078e00ff */
[----:B------:R-:W-:Y:S01]  /*3060*/  FFMA.FTZ R8, R8, R57, R9 ;  /* 0x0000003908087223 */ /* 0x000fe20000010009 */
[----:B------:R-:W-:Y:S01]  /*3070*/  LOP3.LUT R4, R4, 0xffff0000, RZ, 0xc0, !PT ;  /* 0xffff000004047812 */ /* 0x000fe200078ec0ff */
[C---:B------:R-:W-:Y:S01]  /*3080*/  FMUL.FTZ R9, R13.reuse, R56 ;  /* 0x000000380d097220 */ /* 0x040fe20000410000 */
[-C--:B------:R-:W-:Y:S01]  /*3090*/  FMUL.FTZ R13, R13, R28.reuse ;  /* 0x0000001c0d0d7220 */ /* 0x080fe20000410000 */
[C---:B------:R-:W-:Y:S01]  /*30a0*/  FFMA.FTZ R69, R6.reuse, R15, -R69 ;  /* 0x0000000f06457223 */ /* 0x040fe20000010845 */
[----:B------:R-:W-:Y:S01]  /*30b0*/  FFMA.FTZ R70, R6, R31, R70 ;  /* 0x0000001f06467223 */ /* 0x000fe20000010046 */
[----:B------:R-:W-:Y:S01]  /*30c0*/  FFMA.FTZ R9, R12, R28, -R9 ;  /* 0x0000001c0c097223 */ /* 0x000fe20000010809 */
[C---:B------:R-:W-:Y:S01]  /*30d0*/  FMUL.FTZ R6, R4.reuse, R30 ;  /* 0x0000001e04067220 */ /* 0x040fe20000410000 */
[----:B------:R-:W-:Y:S01]  /*30e0*/  FMUL.FTZ R7, R4, R14 ;  /* 0x0000000e04077220 */ /* 0x000fe20000410000 */
[----:B------:R-:W-:Y:S01]  /*30f0*/  FFMA.FTZ R12, R12, R56, R13 ;  /* 0x000000380c0c7223 */ /* 0x000fe2000001000d */
[----:B------:R-:W-:Y:S01]  /*3100*/  F2FP.BF16.F32.PACK_AB R8, R8, R29 ;  /* 0x0000001d0808723e */ /* 0x000fe200000010ff */
[C---:B------:R-:W-:Y:S01]  /*3110*/  FFMA.FTZ R6, R5.reuse, R14, -R6 ;  /* 0x0000000e05067223 */ /* 0x040fe20000010806 */
[----:B------:R-:W-:Y:S01]  /*3120*/  FFMA.FTZ R7, R5, R30, R7 ;  /* 0x0000001e05077223 */ /* 0x000fe20000010007 */
[----:B------:R-:W-:-:S02]  /*3130*/  F2FP.BF16.F32.PACK_AB R5, R70, R69 ;  /* 0x000000454605723e */ /* 0x000fc400000010ff */
[----:B------:R-:W-:Y:S02]  /*3140*/  F2FP.BF16.F32.PACK_AB R9, R12, R9 ;  /* 0x000000090c09723e */ /* 0x000fe400000010ff */
[----:B------:R-:W-:Y:S01]  /*3150*/  F2FP.BF16.F32.PACK_AB R4, R7, R6 ;  /* 0x000000060704723e */ /* 0x000fe200000010ff */
[----:B------:R-:W-:Y:S02]  /*3160*/  IMAD.MOV.U32 R6, RZ, RZ, R8 ;  /* 0x000000ffff067224 */ /* 0x000fe400078e0008 */
[----:B------:R-:W-:-:S07]  /*3170*/  IMAD.MOV.U32 R7, RZ, RZ, R9 ;  /* 0x000000ffff077224 */ /* 0x000fce00078e0009 */
.L_x_612:
[----:B------:R-:W-:Y:S05]  /*3180*/  BSYNC B1 ;  /* 0x0000000000017941 */ /* 0x000fea0003800000 */
.L_x_611:
[----:B--2---:R2:W-:Y:S01]  /*3190*/  ST.E.128 desc[UR40][R10.64], R4 ;  /* 0x000000040a007985 */ /* 0x0045e2000c101d28 */
[----:B------:R-:W-:Y:S05]  /*31a0*/  BRA `(.L_x_606) ;  /* 0x0000000c008c7947 */ /* 0x000fea0003800000 */
.L_x_599:
[----:B------:R-:W-:Y:S01]  /*31b0*/  IMAD R68, R38, -0x40, R40 ;  /* 0xffffffc026447824 */ /* 0x000fe200078e0228 */
[----:B------:R-:W-:-:S04]  /*31c0*/  ISETP.GE.AND P0, PT, R16, R73, PT ;  /* 0x000000491000720c */ /* 0x000fc80003f06270 */
[----:B------:R-:W-:-:S04]  /*31d0*/  VIMNMX R68, R68, 0x40, PT ;  /* 0x0000004044447848 */ /* 0x000fc80003fe0100 */
[----:B------:R-:W-:-:S13]  /*31e0*/  ISETP.GE.OR P5, PT, R184, R68, P0 ;  /* 0x00000044b800720c */ /* 0x000fda00007a6670 */
[----:B------:R-:W0:Y:S01]  /*31f0*/  @!P5 LDC.64 R12, c[0x0][0x3e8] ;  /* 0x0000fa00ff0cdb82 */ /* 0x000e220000000a00 */
[----:B------:R-:W-:Y:S01]  /*3200*/  @!P5 IADD3 R6, P6, R32, R4, RZ ;  /* 0x000000042006d210 */ /* 0x000fe20007fde0ff */
[----:B------:R-:W-:Y:S02]  /*3210*/  @!P5 IMAD R4, R45, R38, RZ ;  /* 0x000000262d04d224 */ /* 0x000fe400078e02ff */
[----:B------:R-:W-:Y:S02]  /*3220*/  @!P5 IMAD.MOV.U32 R5, RZ, RZ, R59 ;  /* 0x000000ffff05d224 */ /* 0x000fe400078e003b */
[----:B------:R-:W-:Y:S02]  /*3230*/  @!P5 IMAD R15, R11, R46, R4 ;  /* 0x0000002e0b0fd224 */ /* 0x000fe400078e0204 */
[----:B------:R-:W1:Y:S01]  /*3240*/  @!P5 LDC.64 R8, c[0x0][0x400] ;  /* 0x00010000ff08db82 */ /* 0x000e620000000a00 */
[----:B------:R-:W-:Y:S02]  /*3250*/  @!P5 IMAD.X R7, R10, 0x1, R54, P6 ;  /* 0x000000010a07d824 */ /* 0x000fe400030e0636 */
[----:B------:R-:W-:-:S04]  /*3260*/  @!P5 IMAD.MOV.U32 R4, RZ, RZ, R36 ;  /* 0x000000ffff04d224 */ /* 0x000fc800078e0024 */
[----:B------:R-:W-:Y:S01]  /*3270*/  @!P5 IMAD.WIDE.U32 R10, R38, R46, R4 ;  /* 0x0000002e260ad225 */ /* 0x000fe200078e0004 */
[----:B------:R-:W-:-:S03]  /*3280*/  CS2R R4, SRZ ;  /* 0x0000000000047805 */ /* 0x000fc6000001ff00 */
[----:B------:R-:W-:Y:S01]  /*3290*/  @!P5 IMAD.IADD R11, R15, 0x1, R11 ;  /* 0x000000010f0bd824 */ /* 0x000fe200078e020b */
[----:B0-----:R-:W-:-:S04]  /*32a0*/  @!P5 LEA R12, P6, R6, R12, 0x1 ;  /* 0x0000000c060cd211 */ /* 0x001fc800078c08ff */
[----:B------:R-:W-:Y:S02]  /*32b0*/  @!P5 LEA.HI.X R13, R6, R13, R7, 0x1, P6 ;  /* 0x0000000d060dd211 */ /* 0x000fe400030f0c07 */
[----:B------:R-:W-:Y:S02]  /*32c0*/  CS2R R6, SRZ ;  /* 0x0000000000067805 */ /* 0x000fe4000001ff00 */
[C---:B-1----:R-:W-:Y:S02]  /*32d0*/  @!P5 LEA R8, P6, R10.reuse, R8, 0x1 ;  /* 0x000000080a08d211 */ /* 0x042fe400078c08ff */
[----:B------:R-:W-:Y:S02]  /*32e0*/  CS2R R30, SRZ ;  /* 0x00000000001e7805 */ /* 0x000fe4000001ff00 */
[----:B------:R-:W-:Y:S01]  /*32f0*/  CS2R R28, SRZ ;  /* 0x00000000001c7805 */ /* 0x000fe2000001ff00 */
[----:B------:R-:W2:Y:S01]  /*3300*/  @!P5 LDG.E.128 R4, desc[UR40][R12.64] ;  /* 0x000000280c04d981 */ /* 0x000ea2000c1e1d00 */
[----:B------:R-:W-:-:S05]  /*3310*/  @!P5 LEA.HI.X R9, R10, R9, R11, 0x1, P6 ;  /* 0x000000090a09d211 */ /* 0x000fca00030f0c0b */
[----:B------:R-:W3:Y:S01]  /*3320*/  @!P5 LDG.E.128 R28, desc[UR40][R8.64] ;  /* 0x00000028081cd981 */ /* 0x000ee2000c1e1d00 */
[----:B------:R-:W-:Y:S01]  /*3330*/  ISETP.NE.AND P5, PT, R185, 0x3, PT ;  /* 0x00000003b900780c */ /* 0x000fe20003fa5270 */
[----:B--2---:R-:W-:Y:S02]  /*3340*/  IMAD.MOV.U32 R10, RZ, RZ, R6 ;  /* 0x000000ffff0a7224 */ /* 0x004fe400078e0006 */
[----:B------:R-:W-:Y:S02]  /*3350*/  IMAD.MOV.U32 R11, RZ, RZ, R7 ;  /* 0x000000ffff0b7224 */ /* 0x000fe400078e0007 */
[----:B------:R-:W-:Y:S02]  /*3360*/  IMAD.MOV.U32 R14, RZ, RZ, R4 ;  /* 0x000000ffff0e7224 */ /* 0x000fe400078e0004 */
[----:B------:R-:W-:Y:S01]  /*3370*/  IMAD.MOV.U32 R15, RZ, RZ, R5 ;  /* 0x000000ffff0f7224 */ /* 0x000fe200078e0005 */
[----:B---3--:R-:W-:Y:S01]  /*3380*/  MOV R8, R31 ;  /* 0x0000001f00087202 */ /* 0x008fe20000000f00 */
[----:B------:R-:W-:Y:S01]  /*3390*/  IMAD.MOV.U32 R9, RZ, RZ, R28 ;  /* 0x000000ffff097224 */ /* 0x000fe200078e001c */
[----:B------:R-:W-:Y:S01]  /*33a0*/  PRMT R81, R14, 0x5410, R10 ;  /* 0x000054100e517816 */ /* 0x000fe2000000000a */
[----:B------:R-:W-:Y:S01]  /*33b0*/  IMAD.MOV.U32 R10, RZ, RZ, R30 ;  /* 0x000000ffff0a7224 */ /* 0x000fe200078e001e */
[----:B------:R-:W-:Y:S01]  /*33c0*/  PRMT R85, R15, 0x5410, R11 ;  /* 0x000054100f557816 */ /* 0x000fe2000000000b */
[----:B------:R-:W-:-:S03]  /*33d0*/  IMAD.MOV.U32 R11, RZ, RZ, R29 ;  /* 0x000000ffff0b7224 */ /* 0x000fc600078e001d */
[----:B------:R-:W-:Y:S02]  /*33e0*/  PRMT R84, R8, 0x5410, R10 ;  /* 0x0000541008547816 */ /* 0x000fe4000000000a */
[----:B------:R-:W-:Y:S01]  /*33f0*/  PRMT R77, R9, 0x5410, R11 ;  /* 0x00005410094d7816 */ /* 0x000fe2000000000b */
[----:B------:R-:W-:Y:S06]  /*3400*/  @!P5 BRA `(.L_x_613) ;  /* 0x000000000004d947 */ /* 0x000fec0003800000 */
[----:B------:R-:W-:Y:S01]  /*3410*/  BPT.TRAP 0x1 ;  /* 0x000000040000795c */ /* 0x000fe20000300000 */
.L_x_613:
[----:B------:R-:W-:Y:S01]  /*3420*/  IMAD R63, R22, 0x8, R2 ;  /* 0x00000008163f7824 */ /* 0x000fe200078e0202 */
[----:B------:R-:W-:Y:S01]  /*3430*/  SHF.L.U32 R74, R188, 0x1f, RZ ;  /* 0x0000001fbc4a7819 */ /* 0x000fe200000006ff */
[----:B------:R-:W-:Y:S03]  /*3440*/  BSSY B1, `(.L_x_614) ;  /* 0x0000003000017945 */ /* 0x000fe60003800000 */
[----:B------:R-:W0:Y:S02]  /*3450*/  SYNCS.PHASECHK.TRANS64.TRYWAIT P6, [R63+URZ+0x28c90], R74 ;  /* 0x028c904a3f0075a7 */ /* 0x000e2400080c017f */
[----:B0-----:R-:W-:Y:S05]  /*3460*/  @!P6 BRA `(.L_x_615) ;  /* 0x0000014000c4e947 */ /* 0x001fea0003800000 */
.L_x_850:
[----:B------:R-:W-:Y:S05]  /*3470*/  BSYNC B1 ;  /* 0x0000000000017941 */ /* 0x000fea0003800000 */
.L_x_614:
[----:B------:R-:W-:-:S03]  /*3480*/  UMOV UR4, 0xffffffff ;  /* 0xffffffff00047882 */ /* 0x000fc60000000000 */
[----:B------:R-:W-:Y:S05]  /*3490*/  BRA.DIV UR4, `(.L_x_616) ;  /* 0x0000014204cc7947 */ /* 0x000fea000b800000 */
[----:B------:R-:W1:Y:S04]  /*34a0*/  SHFL.IDX PT, R69, R69, RZ, 0x1c1f ;  /* 0x001c1fff45457589 */ /* 0x000e6800000e0000 */
[----:B------:R-:W2:Y:S02]  /*34b0*/  SHFL.IDX PT, R70, R70, RZ, 0x1c1f ;  /* 0x001c1fff46467589 */ /* 0x000ea400000e0000 */
.L_x_854:
[----:B------:R-:W-:-:S13]  /*34c0*/  ISETP.GE.OR P6, PT, R184, R68, P2 ;  /* 0x00000044b800720c */ /* 0x000fda00017c6670 */
[----:B------:R-:W-:Y:S05]  /*34d0*/  @P6 BRA `(.L_x_606) ;  /* 0x0000000800c06947 */ /* 0x000fea0003800000 */
[----:B------:R-:W3:Y:S01]  /*34e0*/  LDC R72, c[0x0][0x2f4] ;  /* 0x0000bd00ff487b82 */ /* 0x000ee20000000800 */
[C---:B--2---:R-:W-:Y:S01]  /*34f0*/  LEA R56, P6, R58.reuse, R70, 0x1 ;  /* 0x000000463a387211 */ /* 0x044fe200078c08ff */
[----:B------:R-:W-:Y:S03]  /*3500*/  BSSY B1, `(.L_x_617) ;  /* 0x000006f000017945 */ /* 0x000fe60003800000 */
[----:B-1----:R-:W-:Y:S01]  /*3510*/  LEA.HI.X R57, R58, R69, R61, 0x1, P6 ;  /* 0x000000453a397211 */ /* 0x002fe200030f0c3d */
[----:B---3--:R-:W-:-:S05]  /*3520*/  IMAD.IADD R8, R72, 0x1, -R51 ;  /* 0x0000000148087824 */ /* 0x008fca00078e0a33 */
[----:B------:R-:W-:-:S04]  /*3530*/  SEL R8, R51, R8, !P3 ;  /* 0x0000000833087207 */ /* 0x000fc80005800000 */
[----:B------:R-:W-:-:S04]  /*3540*/  SHF.R.S32.HI R9, RZ, 0x1f, R8 ;  /* 0x0000001fff097819 */ /* 0x000fc80000011408 */
[----:B------:R-:W-:-:S04]  /*3550*/  LEA.HI R9, R9, R8, RZ, 0x4 ;  /* 0x0000000809097211 */ /* 0x000fc800078f20ff */
[----:B------:R-:W-:Y:S01]  /*3560*/  SHF.R.S32.HI R8, RZ, 0x4, R9 ;  /* 0x00000004ff087819 */ /* 0x000fe20000011409 */
[----:B------:R-:W-:-:S03]  /*3570*/  IMAD.IADD R9, R62, 0x1, R71 ;  /* 0x000000013e097824 */ /* 0x000fc600078e0247 */
[----:B------:R-:W-:Y:S01]  /*3580*/  LEA.HI.SX32 R8, R3, R8, 0x1d ;  /* 0x0000000803087211 */ /* 0x000fe200078feaff */
[----:B------:R-:W-:-:S04]  /*3590*/  IMAD R9, R9, 0x2, R2 ;  /* 0x0000000209097824 */ /* 0x000fc800078e0202 */
[----:B------:R-:W-:-:S05]  /*35a0*/  IMAD.SHL.U32 R73, R8, 0x8, RZ ;  /* 0x0000000808497824 */ /* 0x000fca00078e00ff */
[----:B------:R-:W-:-:S04]  /*35b0*/  LOP3.LUT R8, R44, 0x38, R73, 0xf8, !PT ;  /* 0x000000382c087812 */ /* 0x000fc800078ef849 */
[----:B------:R-:W-:-:S05]  /*35c0*/  LOP3.LUT R8, R8, R47, RZ, 0x3c, !PT ;  /* 0x0000002f08087212 */ /* 0x000fca00078e3cff */
[----:B------:R-:W-:-:S04]  /*35d0*/  IMAD R8, R209, 0x200, R8 ;  /* 0x00000200d1087824 */ /* 0x000fc800078e0208 */
[----:B------:R-:W-:Y:S02]  /*35e0*/  IMAD.IADD R71, R71, 0x1, R8 ;  /* 0x0000000147477824 */ /* 0x000fe400078e0208 */
[----:B------:R-:W1:Y:S02]  /*35f0*/  LDS.128 R8, [R9+0x22400] ;  /* 0x0224000009087984 */ /* 0x000e640000000c00 */
[----:B------:R-:W-:-:S05]  /*3600*/  IMAD R71, R71, 0x2, R2 ;  /* 0x0000000247477824 */ /* 0x000fca00078e0202 */
[----:B------:R2:W3:Y:S01]  /*3610*/  LDS.128 R12, [R71+0x22400] ;  /* 0x02240000470c7984 */ /* 0x0004e20000000c00 */
[----:B------:R-:W-:Y:S05]  /*3620*/  @P0 BRA `(.L_x_618) ;  /* 0x0000000400700947 */ /* 0x000fea0003800000 */
[----:B------:R-:W-:Y:S02]  /*3630*/  SHF.R.U32.HI R75, RZ, 0x10, R5 ;  /* 0x00000010ff4b7819 */ /* 0x000fe40000011605 */
[----:B------:R-:W-:Y:S02]  /*3640*/  SHF.R.U32.HI R80, RZ, 0x10, R29 ;  /* 0x00000010ff507819 */ /* 0x000fe4000001161d */
[----:B--2---:R-:W-:Y:S01]  /*3650*/  SHF.R.U64 R71, R4, 0x10, R5 ;  /* 0x0000001004477819 */ /* 0x004fe20000001205 */
[----:B-1----:R-:W-:Y:S01]  /*3660*/  IMAD.U32 R5, R8, 0x10000, RZ ;  /* 0x0001000008057824 */ /* 0x002fe200078e00ff */
[----:B------:R-:W-:Y:S01]  /*3670*/  SHF.R.U64 R76, R6, 0x10, R7 ;  /* 0x00000010064c7819 */ /* 0x000fe20000001207 */
[----:B------:R-:W-:Y:S01]  /*3680*/  IMAD.U32 R6, R9, 0x10000, RZ ;  /* 0x0001000009067824 */ /* 0x000fe200078e00ff */
[----:B------:R-:W-:Y:S01]  /*3690*/  SHF.R.U64 R79, R28, 0x10, R29 ;  /* 0x000000101c4f7819 */ /* 0x000fe2000000121d */
[----:B---3--:R-:W-:Y:S01]  /*36a0*/  IMAD.U32 R28, R13, 0x10000, RZ ;  /* 0x000100000d1c7824 */ /* 0x008fe200078e00ff */
[----:B------:R-:W-:Y:S01]  /*36b0*/  PRMT R75, R85, 0x5410, R75 ;  /* 0x00005410554b7816 */ /* 0x000fe2000000004b */
[----:B------:R-:W-:Y:S01]  /*36c0*/  IMAD.U32 R4, R10, 0x10000, RZ ;  /* 0x000100000a047824 */ /* 0x000fe200078e00ff */
[----:B------:R-:W-:-:S02]  /*36d0*/  PRMT R80, R77, 0x5432, R80 ;  /* 0x000054324d507816 */ /* 0x000fc40000000050 */
[----:B------:R-:W-:Y:S02]  /*36e0*/  SHF.R.U32.HI R78, RZ, 0x10, R7 ;  /* 0x00000010ff4e7819 */ /* 0x000fe40000011607 */
[----:B------:R-:W-:Y:S02]  /*36f0*/  SHF.R.U32.HI R83, RZ, 0x10, R31 ;  /* 0x00000010ff537819 */ /* 0x000fe4000001161f */
[C---:B------:R-:W-:Y:S02]  /*3700*/  PRMT R71, R81.reuse, 0x5410, R71 ;  /* 0x0000541051477816 */ /* 0x040fe40000000047 */
[----:B------:R-:W-:Y:S01]  /*3710*/  PRMT R76, R81, 0x5432, R76 ;  /* 0x00005432514c7816 */ /* 0x000fe2000000004c */
[----:B------:R-:W-:Y:S01]  /*3720*/  IMAD.U32 R81, R80, 0x10000, RZ ;  /* 0x0001000050517824 */ /* 0x000fe200078e00ff */
[----:B------:R-:W-:Y:S01]  /*3730*/  PRMT R79, R77, 0x5410, R79 ;  /* 0x000054104d4f7816 */ /* 0x000fe2000000004f */
[----:B------:R-:W-:Y:S01]  /*3740*/  IMAD.U32 R77, R75, 0x10000, RZ ;  /* 0x000100004b4d7824 */ /* 0x000fe200078e00ff */
[----:B------:R-:W-:Y:S01]  /*3750*/  SHF.R.U64 R82, R30, 0x10, R31 ;  /* 0x000000101e527819 */ /* 0x000fe2000000121f */
[----:B------:R-:W-:Y:S01]  /*3760*/  IMAD.U32 R30, R15, 0x10000, RZ ;  /* 0x000100000f1e7824 */ /* 0x000fe200078e00ff */
[----:B------:R-:W-:Y:S01]  /*3770*/  LOP3.LUT R29, R13, 0xffff0000, RZ, 0xc0, !PT ;  /* 0xffff00000d1d7812 */ /* 0x000fe200078ec0ff */
[----:B------:R-:W-:Y:S01]  /*3780*/  FMUL.FTZ R87, R28, R77 ;  /* 0x0000004d1c577220 */ /* 0x000fe20000410000 */
[----:B------:R-:W-:Y:S01]  /*3790*/  LOP3.LUT R80, R80, 0xffff0000, RZ, 0xc0, !PT ;  /* 0xffff000050507812 */ /* 0x000fe200078ec0ff */
[----:B------:R-:W-:Y:S01]  /*37a0*/  IMAD.U32 R13, R12, 0x10000, RZ ;  /* 0x000100000c0d7824 */ /* 0x000fe200078e00ff */
[----:B------:R-:W-:Y:S01]  /*37b0*/  PRMT R78, R85, 0x5432, R78 ;  /* 0x00005432554e7816 */ /* 0x000fe2000000004e */
[-C--:B------:R-:W-:Y:S01]  /*37c0*/  FMUL.FTZ R85, R28, R81.reuse ;  /* 0x000000511c557220 */ /* 0x080fe20000410000 */
[----:B------:R-:W-:Y:S01]  /*37d0*/  PRMT R83, R84, 0x5410, R83 ;  /* 0x0000541054537816 */ /* 0x000fe20000000053 */
[C---:B------:R-:W-:Y:S01]  /*37e0*/  FFMA.FTZ R87, R6.reuse, R81, R87 ;  /* 0x0000005106577223 */ /* 0x040fe20000010057 */
[----:B------:R-:W-:Y:S01]  /*37f0*/  LOP3.LUT R7, R9, 0xffff0000, RZ, 0xc0, !PT ;  /* 0xffff000009077812 */ /* 0x000fe200078ec0ff */
[----:B------:R-:W-:Y:S01]  /*3800*/  FFMA.FTZ R85, R6, R77, -R85 ;  /* 0x0000004d06557223 */ /* 0x000fe20000010855 */
[----:B------:R-:W-:Y:S01]  /*3810*/  PRMT R82, R84, 0x5432, R82 ;  /* 0x0000543254527816 */ /* 0x000fe20000000052 */
[----:B------:R-:W-:Y:S01]  /*3820*/  FMUL.FTZ R84, R29, R80 ;  /* 0x000000501d547220 */ /* 0x000fe20000410000 */
[----:B------:R-:W-:Y:S01]  /*3830*/  LOP3.LUT R28, R75, 0xffff0000, RZ, 0xc0, !PT ;  /* 0xffff00004b1c7812 */ /* 0x000fe200078ec0ff */
[----:B------:R-:W-:Y:S01]  /*3840*/  IMAD.U32 R75, R83, 0x10000, RZ ;  /* 0x00010000534b7824 */ /* 0x000fe200078e00ff */
[----:B------:R-:W-:Y:S01]  /*3850*/  LOP3.LUT R31, R15, 0xffff0000, RZ, 0xc0, !PT ;  /* 0xffff00000f1f7812 */ /* 0x000fe200078ec0ff */
[C---:B------:R-:W-:Y:S01]  /*3860*/  IMAD.U32 R6, R78.reuse, 0x10000, RZ ;  /* 0x000100004e067824 */ /* 0x040fe200078e00ff */
[----:B------:R-:W-:Y:S01]  /*3870*/  LOP3.LUT R78, R78, 0xffff0000, RZ, 0xc0, !PT ;  /* 0xffff00004e4e7812 */ /* 0x000fe200078ec0ff */
[-C--:B------:R-:W-:Y:S01]  /*3880*/  FMUL.FTZ R88, R29, R28.reuse ;  /* 0x0000001c1d587220 */ /* 0x080fe20000410000 */
[----:B------:R-:W-:Y:S01]  /*3890*/  FFMA.FTZ R86, R7, R28, -R84 ;  /* 0x0000001c07567223 */ /* 0x000fe20000010854 */
[C---:B------:R-:W-:Y:S01]  /*38a0*/  FMUL.FTZ R28, R30.reuse, R75 ;  /* 0x0000004b1e1c7220 */ /* 0x040fe20000410000 */
[----:B------:R-:W-:Y:S01]  /*38b0*/  IMAD.U32 R9, R11, 0x10000, RZ ;  /* 0x000100000b097824 */ /* 0x000fe200078e00ff */
[----:B------:R-:W-:Y:S01]  /*38c0*/  LOP3.LUT R84, R83, 0xffff0000, RZ, 0xc0, !PT ;  /* 0xffff000053547812 */ /* 0x000fe200078ec0ff */
[-C--:B------:R-:W-:Y:S01]  /*38d0*/  FMUL.FTZ R30, R30, R6.reuse ;  /* 0x000000061e1e7220 */ /* 0x080fe20000410000 */
[----:B------:R-:W-:Y:S01]  /*38e0*/  LOP3.LUT R11, R11, 0xffff0000, RZ, 0xc0, !PT ;  /* 0xffff00000b0b7812 */ /* 0x000fe200078ec0ff */
[----:B------:R-:W-:Y:S01]  /*38f0*/  FFMA.FTZ R77, R9, R6, -R28 ;  /* 0x00000006094d7223 */ /* 0x000fe2000001081c */
[----:B------:R-:W-:-:S02]  /*3900*/  IMAD.U32 R28, R79, 0x10000, RZ ;  /* 0x000100004f1c7824 */ /* 0x000fc400078e00ff */
[----:B------:R-:W-:Y:S01]  /*3910*/  FFMA.FTZ R75, R9, R75, R30 ;  /* 0x0000004b094b7223 */ /* 0x000fe2000001001e */
[----:B------:R-:W-:Y:S01]  /*3920*/  FMUL.FTZ R30, R31, R84 ;  /* 0x000000541f1e7220 */ /* 0x000fe20000410000 */
[----:B------:R-:W-:Y:S01]  /*3930*/  LOP3.LUT R12, R12, 0xffff0000, RZ, 0xc0, !PT ;  /* 0xffff00000c0c7812 */ /* 0x000fe200078ec0ff */
[----:B------:R-:W-:Y:S01]  /*3940*/  FFMA.FTZ R88, R7, R80, R88 ;  /* 0x0000005007587223 */ /* 0x000fe20000010058 */
[----:B------:R-:W-:Y:S01]  /*3950*/  SHF.L.U32 R6, R71, 0x10, RZ ;  /* 0x0000001047067819 */ /* 0x000fe200000006ff */
[-C--:B------:R-:W-:Y:S01]  /*3960*/  FMUL.FTZ R80, R31, R78.reuse ;  /* 0x0000004e1f507220 */ /* 0x080fe20000410000 */
[----:B------:R-:W-:Y:S01]  /*3970*/  LOP3.LUT R79, R79, 0xffff0000, RZ, 0xc0, !PT ;  /* 0xffff00004f4f7812 */ /* 0x000fe200078ec0ff */
[----:B------:R-:W-:Y:S01]  /*3980*/  FFMA.FTZ R78, R11, R78, -R30 ;  /* 0x0000004e0b4e7223 */ /* 0x000fe2000001081e */
[----:B------:R-:W-:Y:S01]  /*3990*/  LOP3.LUT R71, R71, 0xffff0000, RZ, 0xc0, !PT ;  /* 0xffff000047477812 */ /* 0x000fe200078ec0ff */
[C---:B------:R-:W-:Y:S01]  /*39a0*/  FMUL.FTZ R30, R13.reuse, R28 ;  /* 0x0000001c0d1e7220 */ /* 0x040fe20000410000 */
[----:B------:R-:W-:Y:S01]  /*39b0*/  LOP3.LUT R8, R8, 0xffff0000, RZ, 0xc0, !PT ;  /* 0xffff000008087812 */ /* 0x000fe200078ec0ff */
[----:B------:R-:W-:Y:S01]  /*39c0*/  FMUL.FTZ R13, R13, R6 ;  /* 0x000000060d0d7220 */ /* 0x000fe20000410000 */
[----:B------:R-:W-:Y:S01]  /*39d0*/  FMUL.FTZ R7, R12, R79 ;  /* 0x0000004f0c077220 */ /* 0x000fe20000410000 */
[----:B------:R-:W-:Y:S01]  /*39e0*/  FFMA.FTZ R80, R11, R84, R80 ;  /* 0x000000540b507223 */ /* 0x000fe20000010050 */
[----:B------:R-:W-:-:S02]  /*39f0*/  IMAD.U32 R15, R14, 0x10000, RZ ;  /* 0x000100000e0f7824 */ /* 0x000fc400078e00ff */
[C---:B------:R-:W-:Y:S01]  /*3a00*/  FFMA.FTZ R30, R5.reuse, R6, -R30 ;  /* 0x00000006051e7223 */ /* 0x040fe2000001081e */
[-C--:B------:R-:W-:Y:S01]  /*3a10*/  FMUL.FTZ R11, R12, R71.reuse ;  /* 0x000000470c0b7220 */ /* 0x080fe20000410000 */
[----:B------:R-:W-:Y:S01]  /*3a20*/  LOP3.LUT R14, R14, 0xffff0000, RZ, 0xc0, !PT ;  /* 0xffff00000e0e7812 */ /* 0x000fe200078ec0ff */
[----:B------:R-:W-:Y:S01]  /*3a30*/  FFMA.FTZ R13, R5, R28, R13 ;  /* 0x0000001c050d7223 */ /* 0x000fe2000001000d */
[----:B------:R-:W-:Y:S01]  /*3a40*/  FFMA.FTZ R71, R8, R71, -R7 ;  /* 0x0000004708477223 */ /* 0x000fe20000010807 */
[C---:B------:R-:W-:Y:S01]  /*3a50*/  IMAD.U32 R6, R82.reuse, 0x10000, RZ ;  /* 0x0001000052067824 */ /* 0x040fe200078e00ff */
[----:B------:R-:W-:Y:S01]  /*3a60*/  LOP3.LUT R9, R82, 0xffff0000, RZ, 0xc0, !PT ;  /* 0xffff000052097812 */ /* 0x000fe200078ec0ff */
[C---:B------:R-:W-:Y:S01]  /*3a70*/  IMAD.U32 R5, R76.reuse, 0x10000, RZ ;  /* 0x000100004c057824 */ /* 0x040fe200078e00ff */
[----:B------:R-:W-:Y:S01]  /*3a80*/  LOP3.LUT R7, R76, 0xffff0000, RZ, 0xc0, !PT ;  /* 0xffff00004c077812 */ /* 0x000fe200078ec0ff */
[----:B------:R-:W-:Y:S01]  /*3a90*/  FFMA.FTZ R8, R8, R79, R11 ;  /* 0x0000004f08087223 */ /* 0x000fe2000001000b */
[CC--:B------:R-:W-:Y:S01]  /*3aa0*/  FMUL.FTZ R11, R15.reuse, R6.reuse ;  /* 0x000000060f0b7220 */ /* 0x0c0fe20000410000 */
[----:B------:R-:W-:Y:S01]  /*3ab0*/  LOP3.LUT R10, R10, 0xffff0000, RZ, 0xc0, !PT ;  /* 0xffff00000a0a7812 */ /* 0x000fe200078ec0ff */
[----:B------:R-:W-:Y:S01]  /*3ac0*/  FMUL.FTZ R15, R15, R5 ;  /* 0x000000050f0f7220 */ /* 0x000fe20000410000 */
        /* <DEDUP_REMOVED lines=9> */
[----:B------:R-:W-:Y:S02]  /*3b60*/  F2FP.BF16.F32.PACK_AB R30, R71, R30 ;  /* 0x0000001e471e723e */ /* 0x000fe400000010ff */
[----:B------:R-:W-:Y:S01]  /*3b70*/  F2FP.BF16.F32.PACK_AB R12, R8, R13 ;  /* 0x0000000d080c723e */ /* 0x000fe200000010ff */
[----:B------:R-:W-:Y:S01]  /*3b80*/  IMAD.MOV.U32 R13, RZ, RZ, R87 ;  /* 0x000000ffff0d7224 */ /* 0x000fe200078e0057 */
[----:B------:R-:W-:Y:S01]  /*3b90*/  F2FP.BF16.F32.PACK_AB R10, R4, R11 ;  /* 0x0000000b040a723e */ /* 0x000fe200000010ff */
[----:B------:R-:W-:Y:S01]  /*3ba0*/  IMAD.MOV.U32 R8, RZ, RZ, R30 ;  /* 0x000000ffff087224 */ /* 0x000fe200078e001e */
[----:B------:R-:W-:Y:S01]  /*3bb0*/  F2FP.BF16.F32.PACK_AB R14, R14, R15 ;  /* 0x0000000f0e0e723e */ /* 0x000fe200000010ff */
[----:B------:R-:W-:Y:S01]  /*3bc0*/  IMAD.MOV.U32 R11, RZ, RZ, R77 ;  /* 0x000000ffff0b7224 */ /* 0x000fe200078e004d */
[----:B------:R-:W-:Y:S01]  /*3bd0*/  F2FP.BF16.F32.PACK_AB R9, R86, R85 ;  /* 0x000000555609723e */ /* 0x000fe200000010ff */
[----:B------:R-:W-:-:S07]  /*3be0*/  IMAD.MOV.U32 R15, RZ, RZ, R75 ;  /* 0x000000ffff0f7224 */ /* 0x000fce00078e004b */
.L_x_618:
[----:B------:R-:W-:Y:S05]  /*3bf0*/  BSYNC B1 ;  /* 0x0000000000017941 */ /* 0x000fea0003800000 */
.L_x_617:
[----:B-1----:R1:W-:Y:S01]  /*3c00*/  ST.E.128 desc[UR40][R56.64], R8 ;  /* 0x0000000838007985 */ /* 0x0023e2000c101d28 */
[----:B------:R-:W-:Y:S01]  /*3c10*/  ISETP.GE.AND P0, PT, R73, R72, PT ;  /* 0x000000484900720c */ /* 0x000fe20003f06270 */
[----:B------:R-:W-:Y:S02]  /*3c20*/  IMAD.MOV.U32 R4, RZ, RZ, R70 ;  /* 0x000000ffff047224 */ /* 0x000fe400078e0046 */
[----:B------:R-:W-:-:S10]  /*3c30*/  IMAD.MOV.U32 R5, RZ, RZ, R69 ;  /* 0x000000ffff057224 */ /* 0x000fd400078e0045 */
[----:B------:R-:W-:Y:S05]  /*3c40*/  @P0 BRA `(.L_x_606) ;  /* 0x0000000000e40947 */ /* 0x000fea0003800000 */
[----:B------:R-:W-:-:S05]  /*3c50*/  IMAD.WIDE R4, R73, 0x2, R4 ;  /* 0x0000000249047825 */ /* 0x000fca00078e0204 */
[----:B---3--:R3:W-:Y:S01]  /*3c60*/  ST.E.128 desc[UR40][R4.64], R12 ;  /* 0x0000000c04007985 */ /* 0x0087e2000c101d28 */
[----:B------:R-:W-:Y:S05]  /*3c70*/  BRA `(.L_x_606) ;  /* 0x0000000000d87947 */ /* 0x000fea0003800000 */
.L_x_598:
[----:B------:R-:W-:-:S13]  /*3c80*/  ISETP.NE.AND P5, PT, R185, 0x3, PT ;  /* 0x00000003b900780c */ /* 0x000fda0003fa5270 */
[----:B------:R-:W-:Y:S05]  /*3c90*/  @!P5 BRA `(.L_x_619) ;  /* 0x000000000004d947 */ /* 0x000fea0003800000 */
[----:B------:R-:W-:Y:S01]  /*3ca0*/  BPT.TRAP 0x1 ;  /* 0x000000040000795c */ /* 0x000fe20000300000 */
.L_x_619:
[----:B------:R-:W-:Y:S01]  /*3cb0*/  IMAD R63, R22, 0x8, R2 ;  /* 0x00000008163f7824 */ /* 0x000fe200078e0202 */
[----:B------:R-:W-:Y:S01]  /*3cc0*/  SHF.L.U32 R74, R188, 0x1f, RZ ;  /* 0x0000001fbc4a7819 */ /* 0x000fe200000006ff */
[----:B------:R-:W-:Y:S01]  /*3cd0*/  BSSY B1, `(.L_x_620) ;  /* 0x0000004000017945 */ /* 0x000fe20003800000 */
[----:B------:R-:W-:Y:S02]  /*3ce0*/  SHF.R.S32.HI R67, RZ, 0x1f, R65 ;  /* 0x0000001fff437819 */ /* 0x000fe40000011441 */
[----:B------:R-:W0:Y:S02]  /*3cf0*/  SYNCS.PHASECHK.TRANS64.TRYWAIT P0, [R63+URZ+0x28c90], R74 ;  /* 0x028c904a3f0075a7 */ /* 0x000e24000800017f */
[----:B0-----:R-:W-:Y:S05]  /*3d00*/  @!P0 BRA `(.L_x_621) ;  /* 0x0000013800fc8947 */ /* 0x001fea0003800000 */
.L_x_855:
[----:B------:R-:W-:Y:S05]  /*3d10*/  BSYNC B1 ;  /* 0x0000000000017941 */ /* 0x000fea0003800000 */
.L_x_620:
[----:B------:R-:W-:Y:S01]  /*3d20*/  ULDC.64 UR4, c[0x0][0x300] ;  /* 0x0000c00000047ab9 */ /* 0x000fe20000000a00 */
[----:B-----5:R-:W-:Y:S01]  /*3d30*/  SHF.R.S32.HI R66, RZ, 0x1f, R64 ;  /* 0x0000001fff427819 */ /* 0x020fe20000011440 */
[----:B------:R-:W-:Y:S02]  /*3d40*/  IMAD R6, R67, UR4, RZ ;  /* 0x0000000443067c24 */ /* 0x000fe4000f8e02ff */
[----:B------:R-:W-:-:S04]  /*3d50*/  IMAD.WIDE.U32 R4, R65, UR4, RZ ;  /* 0x0000000441047c25 */ /* 0x000fc8000f8e00ff */
[----:B------:R-:W-:Y:S01]  /*3d60*/  IMAD R7, R65, UR5, R6 ;  /* 0x0000000541077c24 */ /* 0x000fe2000f8e0206 */
[----:B------:R-:W-:Y:S01]  /*3d70*/  ULDC.64 UR4, c[0x0][0x310] ;  /* 0x0000c40000047ab9 */ /* 0x000fe20000000a00 */
[----:B------:R-:W-:Y:S02]  /*3d80*/  IMAD R68, R38, -0x40, R40 ;  /* 0xffffffc026447824 */ /* 0x000fe400078e0228 */
[----:B------:R-:W-:Y:S02]  /*3d90*/  IMAD R9, R66, UR4, RZ ;  /* 0x0000000442097c24 */ /* 0x000fe4000f8e02ff */
[----:B------:R-:W-:Y:S01]  /*3da0*/  IMAD.IADD R5, R5, 0x1, R7 ;  /* 0x0000000105057824 */ /* 0x000fe200078e0207 */
[----:B------:R-:W-:Y:S01]  /*3db0*/  VIMNMX R68, R68, 0x40, PT ;  /* 0x0000004044447848 */ /* 0x000fe20003fe0100 */
[C---:B------:R-:W-:Y:S02]  /*3dc0*/  IMAD R9, R64.reuse, UR5, R9 ;  /* 0x0000000540097c24 */ /* 0x040fe4000f8e0209 */
[----:B------:R-:W-:Y:S01]  /*3dd0*/  IMAD.WIDE.U32 R4, R64, UR4, R4 ;  /* 0x0000000440047c25 */ /* 0x000fe2000f8e0004 */
[----:B------:R-:W-:Y:S01]  /*3de0*/  ULDC.64 UR4, c[0x0][0x308] ;  /* 0x0000c20000047ab9 */ /* 0x000fe20000000a00 */
[----:B------:R-:W-:-:S02]  /*3df0*/  ISETP.GT.AND P0, PT, R68, R184, PT ;  /* 0x000000b84400720c */ /* 0x000fc40003f04270 */
        /* <DEDUP_REMOVED lines=10> */
[----:B------:R1:W2:Y:S04]  /*3ea0*/  SHFL.IDX PT, R10, R13, RZ, 0x1c1f ;  /* 0x001c1fff0d0a7589 */ /* 0x0002a800000e0000 */
[----:B------:R1:W3:Y:S02]  /*3eb0*/  SHFL.IDX PT, R14, R6, RZ, 0x1c1f ;  /* 0x001c1fff060e7589 */ /* 0x0002e400000e0000 */
.L_x_859:
[----:B------:R-:W-:Y:S05]  /*3ec0*/  @!P0 BRA `(.L_x_606) ;  /* 0x0000000000448947 */ /* 0x000fea0003800000 */
[----:B------:R-:W-:Y:S02]  /*3ed0*/  ULDC UR4, c[0x0][0x2f4] ;  /* 0x0000bd0000047ab9 */ /* 0x000fe40000000800 */
[----:B------:R-:W-:-:S13]  /*3ee0*/  ISETP.GE.AND P0, PT, R16, UR4, PT ;  /* 0x0000000410007c0c */ /* 0x000fda000bf06270 */
[----:B-1----:R-:W1:Y:S01]  /*3ef0*/  @!P0 LDS.128 R4, [R75+0x22400] ;  /* 0x022400004b048984 */ /* 0x002e620000000c00 */
[----:B---3--:R-:W-:-:S04]  /*3f00*/  @!P0 LEA R8, P6, R16, R14, 0x1 ;  /* 0x0000000e10088211 */ /* 0x008fc800078c08ff */
[----:B--2---:R-:W-:-:S05]  /*3f10*/  @!P0 LEA.HI.X R9, R16, R10, R17, 0x1, P6 ;  /* 0x0000000a10098211 */ /* 0x004fca00030f0c11 */
[----:B-1----:R4:W-:Y:S01]  /*3f20*/  @!P0 ST.E.128 desc[UR40][R8.64], R4 ;  /* 0x0000000408008985 */ /* 0x0029e2000c101d28 */
[----:B------:R-:W-:-:S13]  /*3f30*/  ISETP.GE.AND P0, PT, R19, UR4, PT ;  /* 0x0000000413007c0c */ /* 0x000fda000bf06270 */
[----:B------:R-:W-:Y:S05]  /*3f40*/  @P0 BRA `(.L_x_606) ;  /* 0x0000000000240947 */ /* 0x000fea0003800000 */
[----:B------:R-:W-:Y:S01]  /*3f50*/  LOP3.LUT P0, RZ, R190, 0x4, RZ, 0xc0, !PT ;  /* 0x00000004beff7812 */ /* 0x000fe2000780c0ff */
[----:B----4-:R-:W-:-:S12]  /*3f60*/  VIADD R4, R52, 0x20 ;  /* 0x0000002034047836 */ /* 0x010fd80000000000 */
[----:B------:R-:W-:Y:S01]  /*3f70*/  @P0 VIADD R4, R52, 0xffffffe0 ;  /* 0xffffffe034040836 */ /* 0x000fe20000000000 */
[----:B------:R-:W-:-:S03]  /*3f80*/  LEA R8, P0, R19, R14, 0x1 ;  /* 0x0000000e13087211 */ /* 0x000fc600078008ff */
[----:B------:R-:W-:Y:S01]  /*3f90*/  IMAD.IADD R71, R71, 0x1, R4 ;  /* 0x0000000147477824 */ /* 0x000fe200078e0204 */
[----:B------:R-:W-:-:S03]  /*3fa0*/  LEA.HI.X R9, R19, R10, R191, 0x1, P0 ;  /* 0x0000000a13097211 */ /* 0x000fc600000f0cbf */
[----:B------:R-:W-:-:S06]  /*3fb0*/  IMAD R4, R71, 0x2, R2 ;  /* 0x0000000247047824 */ /* 0x000fcc00078e0202 */
[----:B------:R-:W1:Y:S04]  /*3fc0*/  LDS.128 R4, [R4+0x22400] ;  /* 0x0224000004047984 */ /* 0x000e680000000c00 */
[----:B-1----:R1:W-:Y:S02]  /*3fd0*/  ST.E.128 desc[UR40][R8.64], R4 ;  /* 0x0000000408007985 */ /* 0x0023e4000c101d28 */
.L_x_606:
[----:B------:R-:W-:Y:S05]  /*3fe0*/  BSYNC B0 ;  /* 0x0000000000007941 */ /* 0x000fea0003800000 */
.L_x_597:
[----:B-1234-:R-:W1:Y:S01]  /*3ff0*/  S2R R4, SR_TID.X ;  /* 0x0000000000047919 */ /* 0x01ee620000002100 */
[----:B------:R-:W-:Y:S01]  /*4000*/  @!PT LDS RZ, [RZ] ;  /* 0x00000000fffff984 */ /* 0x000fe20000000800 */
[----:B------:R-:W-:Y:S01]  /*4010*/  @!PT LDS RZ, [RZ] ;  /* 0x00000000fffff984 */ /* 0x000fe20000000800 */
[----:B------:R-:W-:Y:S01]  /*4020*/  @!PT LDS RZ, [RZ] ;  /* 0x00000000fffff984 */ /* 0x000fe20000000800 */
[----:B------:R-:W-:Y:S01]  /*4030*/  @!PT LDS RZ, [RZ] ;  /* 0x00000000fffff984 */ /* 0x000fe20000000800 */
[----:B------:R2:W-:Y:S06]  /*4040*/  MEMBAR.ALL.CTA ;  /* 0x0000000000007992 */ /* 0x0005ec0000008000 */
[----:B--2---:R-:W2:Y:S01]  /*4050*/  FENCE.VIEW.ASYNC.S ;  /* 0x00000000000073c6 */ /* 0x004ea20000000000 */
[----:B------:R-:W-:Y:S05]  /*4060*/  WARPSYNC.ALL ;  /* 0x0000000000007948 */ /* 0x000fea0003800000 */
[----:B------:R-:W-:Y:S01]  /*4070*/  BSSY B0, `(.L_x_623) ;  /* 0x0000009000007945 */ /* 0x000fe20003800000 */
[----:B-1----:R-:W-:Y:S01]  /*4080*/  LOP3.LUT R4, R4, 0x7f, RZ, 0xc0, !PT ;  /* 0x0000007f04047812 */ /* 0x002fe200078ec0ff */
[----:B--2---:R1:W-:Y:S03]  /*4090*/  BAR.SYNC.DEFER_BLOCKING R49, 0x80 ;  /* 0x000200310000751d */ /* 0x0043e60000010000 */
[----:B------:R-:W-:-:S13]  /*40a0*/  ISETP.NE.AND P0, PT, R4, RZ, PT ;  /* 0x000000ff0400720c */ /* 0x000fda0003f05270 */
[----:B------:R-:W-:-:S05]  /*40b0*/  @!P0 VIADD R4, R63, 0x28ca0 ;  /* 0x00028ca03f048836 */ /* 0x000fca0000000000 */
[----:B------:R-:W-:-:S04]  /*40c0*/  @!P0 PRMT R4, RZ, 0x654, R4 ;  /* 0x00000654ff048816 */ /* 0x000fc80000000004 */
[----:B------:R1:W-:Y:S01]  /*40d0*/  @!P0 SYNCS.ARRIVE.TRANS64.RED.A1T0 RZ, [R4+URZ], RZ ;  /* 0x000000ff04ff89a7 */ /* 0x0003e2000810043f */
[----:B------:R-:W-:Y:S05]  /*40e0*/  @!P5 BRA `(.L_x_624) ;  /* 0x000000000004d947 */ /* 0x000fea0003800000 */
[----:B------:R-:W-:Y:S01]  /*40f0*/  BPT.TRAP 0x1 ;  /* 0x000000040000795c */ /* 0x000fe20000300000 */
.L_x_624:
[----:B------:R-:W-:Y:S05]  /*4100*/  BSYNC B0 ;  /* 0x0000000000007941 */ /* 0x000fea0003800000 */
.L_x_623:
[----:B------:R-:W2:Y:S01]  /*4110*/  SYNCS.PHASECHK.TRANS64.TRYWAIT P5, [R63+URZ+0x28cb0], R74 ;  /* 0x028cb04a3f0075a7 */ /* 0x000ea200080a017f */
[----:B------:R-:W-:Y:S04]  /*4120*/  BSSY B0, `(.L_x_625) ;  /* 0x0000002000007945 */ /* 0x000fe80003800000 */
[----:B--2---:R-:W-:Y:S05]  /*4130*/  @!P5 BRA `(.L_x_626) ;  /* 0x000001380048d947 */ /* 0x004fea0003800000 */
.L_x_860:
[----:B------:R-:W-:Y:S05]  /*4140*/  BSYNC B0 ;  /* 0x0000000000007941 */ /* 0x000fea0003800000 */
.L_x_625:
[----:B------:R-:W-:Y:S01]  /*4150*/  ULDC.64 UR4, c[0x0][0x328] ;  /* 0x0000ca0000047ab9 */ /* 0x000fe20000000a00 */
[----:B------:R-:W-:Y:S01]  /*4160*/  BSSY B0, `(.L_x_627) ;  /* 0x0000072000007945 */ /* 0x000fe20003800000 */
[----:B------:R-:W-:Y:S02]  /*4170*/  IMAD R6, R67, UR4, RZ ;  /* 0x0000000443067c24 */ /* 0x000fe4000f8e02ff */
[----:B-1----:R-:W-:-:S04]  /*4180*/  IMAD.WIDE.U32 R4, R65, UR4, RZ ;  /* 0x0000000441047c25 */ /* 0x002fc8000f8e00ff */
[----:B------:R-:W-:Y:S01]  /*4190*/  IMAD R65, R65, UR5, R6 ;  /* 0x0000000541417c24 */ /* 0x000fe2000f8e0206 */
[----:B------:R-:W-:Y:S02]  /*41a0*/  ULDC.64 UR4, c[0x0][0x338] ;  /* 0x0000ce0000047ab9 */ /* 0x000fe40000000a00 */
        /* <DEDUP_REMOVED lines=10> */
[----:B------:R-:W-:Y:S01]  /*4250*/  IMAD.IADD R5, R5, 0x1, R9 ;  /* 0x0000000105057824 */ /* 0x000fe200078e0209 */
[----:B------:R-:W-:-:S04]  /*4260*/  LEA R11, P5, R4, UR4, 0x1 ;  /* 0x00000004040b7c11 */ /* 0x000fc8000f8a08ff */
[----:B------:R-:W-:Y:S02]  /*4270*/  LEA.HI.X R10, R4, UR5, R5, 0x1, P5 ;  /* 0x00000005040a7c11 */ /* 0x000fe4000a8f0c05 */
[----:B------:R-:W-:Y:S01]  /*4280*/  ISETP.GT.AND P5, PT, R68, R184, PT ;  /* 0x000000b84400720c */ /* 0x000fe20003fa4270 */
[----:B------:R-:W1:Y:S04]  /*4290*/  SHFL.IDX PT, R11, R11, RZ, 0x1c1f ;  /* 0x001c1fff0b0b7589 */ /* 0x000e6800000e0000 */
[----:B------:R-:W3:Y:S08]  /*42a0*/  SHFL.IDX PT, R10, R10, RZ, 0x1c1f ;  /* 0x001c1fff0a0a7589 */ /* 0x000ef000000e0000 */
[----:B------:R-:W-:Y:S05]  /*42b0*/  @!P5 BRA `(.L_x_628) ;  /* 0x000000040070d947 */ /* 0x000fea0003800000 */
[----:B------:R-:W-:Y:S01]  /*42c0*/  ULDC UR4, c[0x0][0x320] ;  /* 0x0000c80000047ab9 */ /* 0x000fe20000000800 */
[----:B------:R-:W4:Y:S01]  /*42d0*/  LDL R30, [R1] ;  /* 0x00000000011e7983 */ /* 0x000f220000100800 */
[----:B------:R-:W-:Y:S01]  /*42e0*/  ISETP.GE.AND P6, PT, R16, UR4, PT ;  /* 0x0000000410007c0c */ /* 0x000fe2000bfc6270 */
[----:B------:R-:W-:Y:S02]  /*42f0*/  IMAD R9, R22, 0x8000, R52 ;  /* 0x0000800016097824 */ /* 0x000fe400078e0234 */
[----:B------:R-:W5:Y:S03]  /*4300*/  LDL R29, [R1+0x4] ;  /* 0x00000400011d7983 */ /* 0x000f660000100800 */
[C---:B------:R-:W-:Y:S01]  /*4310*/  LEA R12, R9.reuse, R2, 0x1 ;  /* 0x00000002090c7211 */ /* 0x040fe200078e08ff */
[----:B------:R-:W2:Y:S04]  /*4320*/  LDL R28, [R1+0x8] ;  /* 0x00000800011c7983 */ /* 0x000ea80000100800 */
[----:B------:R-:W2:Y:S04]  /*4330*/  LDL R15, [R1+0xc] ;  /* 0x00000c00010f7983 */ /* 0x000ea80000100800 */
[----:B------:R-:W0:Y:S01]  /*4340*/  @!P6 LDS.128 R4, [R12+0x400] ;  /* 0x000400000c04e984 */ /* 0x000e220000000c00 */
[----:B------:R-:W-:Y:S01]  /*4350*/  LOP3.LUT P5, RZ, R190, 0x4, RZ, 0xc0, !PT ;  /* 0x00000004beff7812 */ /* 0x000fe200078ac0ff */
[----:B------:R-:W-:-:S02]  /*4360*/  VIADD R13, R9, 0x20 ;  /* 0x00000020090d7836 */ /* 0x000fc40000000000 */
[----:B------:R-:W2:Y:S10]  /*4370*/  LDL R14, [R1+0x10] ;  /* 0x00001000010e7983 */ /* 0x000eb40000100800 */
[----:B------:R-:W-:Y:S01]  /*4380*/  @P5 VIADD R13, R9, 0xffffffe0 ;  /* 0xffffffe0090d5836 */ /* 0x000fe20000000000 */
[----:B-1----:R-:W-:-:S03]  /*4390*/  @!P6 LEA R8, P5, R16, R11, 0x1 ;  /* 0x0000000b1008e211 */ /* 0x002fc600078a08ff */
[----:B------:R-:W-:Y:S01]  /*43a0*/  IMAD R13, R13, 0x2, R2 ;  /* 0x000000020d0d7824 */ /* 0x000fe200078e0202 */
[----:B---3--:R-:W-:Y:S02]  /*43b0*/  @!P6 LEA.HI.X R9, R16, R10, R17, 0x1, P5 ;  /* 0x0000000a1009e211 */ /* 0x008fe400028f0c11 */
[----:B------:R-:W-:-:S03]  /*43c0*/  ISETP.GE.AND P5, PT, R19, UR4, PT ;  /* 0x0000000413007c0c */ /* 0x000fc6000bfa6270 */
[----:B0-----:R0:W-:Y:S10]  /*43d0*/  @!P6 ST.E.128 desc[UR40][R8.64], R4 ;  /* 0x000000040800e985 */ /* 0x0011f4000c101d28 */
[----:B------:R-:W1:Y:S01]  /*43e0*/  @!P5 LDS.128 R4, [R13+0x400] ;  /* 0x000400000d04d984 */ /* 0x000e620000000c00 */
[----:B0-----:R-:W-:-:S04]  /*43f0*/  @!P5 LEA R8, P6, R19, R11, 0x1 ;  /* 0x0000000b1308d211 */ /* 0x001fc800078c08ff */
[----:B------:R-:W-:Y:S02]  /*4400*/  @!P5 LEA.HI.X R9, R19, R10, R191, 0x1, P6 ;  /* 0x0000000a1309d211 */ /* 0x000fe400030f0cbf */
[----:B------:R-:W-:-:S03]  /*4410*/  ISETP.GE.AND P6, PT, R206, UR4, PT ;  /* 0x00000004ce007c0c */ /* 0x000fc6000bfc6270 */
[----:B-1----:R0:W-:Y:S10]  /*4420*/  @!P5 ST.E.128 desc[UR40][R8.64], R4 ;  /* 0x000000040800d985 */ /* 0x0021f4000c101d28 */
[----:B------:R-:W1:Y:S01]  /*4430*/  @!P6 LDS.128 R4, [R12+0x2400] ;  /* 0x002400000c04e984 */ /* 0x000e620000000c00 */
[----:B0-----:R-:W-:-:S05]  /*4440*/  @!P6 LEA R8, P5, R206, R11, 0x1 ;  /* 0x0000000bce08e211 */ /* 0x001fca00078a08ff */
[----:B------:R-:W-:Y:S01]  /*4450*/  @!P6 IMAD.X R9, R10, 0x1, R217, P5 ;  /* 0x000000010a09e824 */ /* 0x000fe200028e06d9 */
[----:B------:R-:W-:-:S04]  /*4460*/  ISETP.GE.AND P5, PT, R205, UR4, PT ;  /* 0x00000004cd007c0c */ /* 0x000fc8000bfa6270 */
[----:B-1----:R0:W-:Y:S09]  /*4470*/  @!P6 ST.E.128 desc[UR40][R8.64], R4 ;  /* 0x000000040800e985 */ /* 0x0021f2000c101d28 */
        /* <DEDUP_REMOVED lines=42> */
[----:B----4-:R-:W-:Y:S01]  /*4720*/  @!P5 IMAD.X R9, R10, 0x1, R30, P6 ;  /* 0x000000010a09d824 */ /* 0x010fe200030e061e */
[----:B------:R-:W-:-:S04]  /*4730*/  ISETP.GE.AND P6, PT, R196, UR4, PT ;  /* 0x00000004c4007c0c */ /* 0x000fc8000bfc6270 */
[----:B-1----:R0:W-:Y:S09]  /*4740*/  @!P5 ST.E.128 desc[UR40][R8.64], R4 ;  /* 0x000000040800d985 */ /* 0x0021f2000c101d28 */
[----:B------:R-:W1:Y:S01]  /*4750*/  @!P6 LDS.128 R4, [R12+0xc400] ;  /* 0x00c400000c04e984 */ /* 0x000e620000000c00 */
[----:B0-----:R-:W-:-:S05]  /*4760*/  @!P6 LEA R8, P5, R196, R11, 0x1 ;  /* 0x0000000bc408e211 */ /* 0x001fca00078a08ff */
[----:B-----5:R-:W-:Y:S01]  /*4770*/  @!P6 IMAD.X R9, R10, 0x1, R29, P5 ;  /* 0x000000010a09e824 */ /* 0x020fe200028e061d */
[----:B------:R-:W-:-:S04]  /*4780*/  ISETP.GE.AND P5, PT, R195, UR4, PT ;  /* 0x00000004c3007c0c */ /* 0x000fc8000bfa6270 */
[----:B-1----:R0:W-:Y:S09]  /*4790*/  @!P6 ST.E.128 desc[UR40][R8.64], R4 ;  /* 0x000000040800e985 */ /* 0x0021f2000c101d28 */
[----:B------:R-:W1:Y:S01]  /*47a0*/  @!P5 LDS.128 R4, [R13+0xc400] ;  /* 0x00c400000d04d984 */ /* 0x000e620000000c00 */
[----:B0-----:R-:W-:-:S05]  /*47b0*/  @!P5 LEA R8, P6, R195, R11, 0x1 ;  /* 0x0000000bc308d211 */ /* 0x001fca00078c08ff */
[----:B--2---:R-:W-:Y:S01]  /*47c0*/  @!P5 IMAD.X R9, R10, 0x1, R28, P6 ;  /* 0x000000010a09d824 */ /* 0x004fe200030e061c */
        /* <DEDUP_REMOVED lines=9> */
[----:B------:R-:W-:-:S05]  /*4860*/  @!P5 IMAD.X R9, R10, 0x1, R14, P6 ;  /* 0x000000010a09d824 */ /* 0x000fca00030e060e */
[----:B-1----:R4:W-:Y:S03]  /*4870*/  @!P5 ST.E.128 desc[UR40][R8.64], R4 ;  /* 0x000000040800d985 */ /* 0x0029e6000c101d28 */
.L_x_628:
[----:B------:R-:W-:Y:S05]  /*4880*/  BSYNC B0 ;  /* 0x0000000000007941 */ /* 0x000fea0003800000 */
.L_x_627:
[----:B------:R-:W-:Y:S01]  /*4890*/  @!PT LDS RZ, [RZ] ;  /* 0x00000000fffff984 */ /* 0x000fe20000000800 */
[----:B------:R-:W-:Y:S01]  /*48a0*/  @!PT LDS RZ, [RZ] ;  /* 0x00000000fffff984 */ /* 0x000fe20000000800 */
[----:B------:R-:W-:Y:S01]  /*48b0*/  @!PT LDS RZ, [RZ] ;  /* 0x00000000fffff984 */ /* 0x000fe20000000800 */
[----:B------:R-:W-:Y:S01]  /*48c0*/  @!PT LDS RZ, [RZ] ;  /* 0x00000000fffff984 */ /* 0x000fe20000000800 */
[----:B------:R5:W-:Y:S06]  /*48d0*/  MEMBAR.ALL.CTA ;  /* 0x0000000000007992 */ /* 0x000bec0000008000 */
[----:B-----5:R-:W5:Y:S01]  /*48e0*/  FENCE.VIEW.ASYNC.S ;  /* 0x00000000000073c6 */ /* 0x020f620000000000 */
[----:B------:R-:W-:Y:S02]  /*48f0*/  VIADD R22, R22, 0x1 ;  /* 0x0000000116167836 */ /* 0x000fe40000000000 */
[----:B0-2---:R-:W-:Y:S01]  /*4900*/  @!P0 VIADD R63, R63, 0x28cc0 ;  /* 0x00028cc03f3f8836 */ /* 0x005fe20000000000 */
[----:B-----5:R0:W-:Y:S02]  /*4910*/  BAR.SYNC.DEFER_BLOCKING R49, 0x80 ;  /* 0x000200310000751d */ /* 0x0201e40000010000 */
[----:B------:R-:W-:-:S02]  /*4920*/  ISETP.NE.AND P5, PT, R22, 0x2, PT ;  /* 0x000000021600780c */ /* 0x000fc40003fa5270 */
[----:B------:R-:W-:Y:S02]  /*4930*/  @!P0 PRMT R63, RZ, 0x654, R63 ;  /* 0x00000654ff3f8816 */ /* 0x000fe4000000003f */
[----:B----4-:R-:W-:Y:S02]  /*4940*/  SEL R5, RZ, 0x1, P5 ;  /* 0x00000001ff057807 */ /* 0x010fe40002800000 */
[----:B------:R-:W-:Y:S02]  /*4950*/  SEL R22, R22, RZ, P5 ;  /* 0x000000ff16167207 */ /* 0x000fe40002800000 */
[----:B------:R-:W-:Y:S01]  /*4960*/  LOP3.LUT R188, R188, R5, RZ, 0x3c, !PT ;  /* 0x00000005bcbc7212 */ /* 0x000fe200078e3cff */
[----:B------:R0:W-:Y:S01]  /*4970*/  @!P0 SYNCS.ARRIVE.TRANS64.RED.A1T0 RZ, [R63+URZ], RZ ;  /* 0x000000ff3fff89a7 */ /* 0x0001e2000810043f */
[----:B------:R-:W-:Y:S01]  /*4980*/  PLOP3.LUT P0, PT, PT, PT, PT, 0x8, 0x0 ;  /* 0x000000000000781c */ /* 0x000fe20003f0e170 */
[----:B------:R-:W-:-:S12]  /*4990*/  @P4 BRA `(.L_x_629) ;  /* 0xffffffd800404947 */ /* 0x000fd8000383ffff */
.L_x_592:
[----:B------:R-:W2:Y:S01]  /*49a0*/  LDL R4, [R1+0x50] ;  /* 0x0000500001047983 */ /* 0x000ea20000100800 */
[----:B------:R-:W-:Y:S01]  /*49b0*/  BSSY B0, `(.L_x_630) ;  /* 0x0000047000007945 */ /* 0x000fe20003800000 */
[----:B------:R-:W-:Y:S01]  /*49c0*/  IMAD.MOV.U32 R0, RZ, RZ, RZ ;  /* 0x000000ffff007224 */ /* 0x000fe200078e00ff */
[----:B------:R-:W-:Y:S01]  /*49d0*/  CS2R R150, SRZ ;  /* 0x0000000000967805 */ /* 0x000fe2000001ff00 */
[----:B------:R-:W-:Y:S01]  /*49e0*/  IMAD.MOV.U32 R3, RZ, RZ, RZ ;  /* 0x000000ffff037224 */ /* 0x000fe200078e00ff */
        /* <DEDUP_REMOVED lines=24> */
[----:B------:R-:W-:Y:S01]  /*4b70*/  CS2R R100, SRZ ;  /* 0x0000000000647805 */ /* 0x000fe2000001ff00 */
[----:B------:R-:W-:Y:S01]  /*4b80*/  IMAD.MOV.U32 R99, RZ, RZ, RZ ;  /* 0x000000ffff637224 */ /* 0x000fe200078e00ff */
[----:B------:R-:W-:Y:S02]  /*4b90*/  CS2R R40, SRZ ;  /* 0x0000000000287805 */ /* 0x000fe4000001ff00 */
[----:B------:R-:W-:Y:S02]  /*4ba0*/  MOV R96, RZ ;  /* 0x000000ff00607202 */ /* 0x000fe40000000f00 */
[----:B------:R-:W-:-:S02]  /*4bb0*/  CS2R R94, SRZ ;  /* 0x00000000005e7805 */ /* 0x000fc4000001ff00 */
[----:B------:R-:W-:Y:S01]  /*4bc0*/  CS2R R92, SRZ ;  /* 0x00000000005c7805 */ /* 0x000fe2000001ff00 */
[----:B------:R-:W-:Y:S01]  /*4bd0*/  IMAD.MOV.U32 R91, RZ, RZ, RZ ;  /* 0x000000ffff5b7224 */ /* 0x000fe200078e00ff */
[----:B------:R-:W-:Y:S02]  /*4be0*/  CS2R R36, SRZ ;  /* 0x0000000000247805 */ /* 0x000fe4000001ff00 */
[----:B------:R-:W-:Y:S02]  /*4bf0*/  CS2R R88, SRZ ;  /* 0x0000000000587805 */ /* 0x000fe4000001ff00 */
[----:B------:R-:W-:Y:S02]  /*4c00*/  CS2R R86, SRZ ;  /* 0x0000000000567805 */ /* 0x000fe4000001ff00 */
[----:B------:R-:W-:Y:S01]  /*4c10*/  CS2R R84, SRZ ;  /* 0x0000000000547805 */ /* 0x000fe2000001ff00 */
[----:B------:R-:W-:Y:S01]  /*4c20*/  IMAD.MOV.U32 R83, RZ, RZ, RZ ;  /* 0x000000ffff537224 */ /* 0x000fe200078e00ff */
[----:B------:R-:W-:-:S02]  /*4c30*/  CS2R R32, SRZ ;  /* 0x0000000000207805 */ /* 0x000fc4000001ff00 */
[----:B------:R-:W-:Y:S02]  /*4c40*/  CS2R R80, SRZ ;  /* 0x0000000000507805 */ /* 0x000fe4000001ff00 */
[----:B------:R-:W-:Y:S02]  /*4c50*/  CS2R R78, SRZ ;  /* 0x00000000004e7805 */ /* 0x000fe4000001ff00 */
[----:B------:R-:W-:Y:S01]  /*4c60*/  CS2R R76, SRZ ;  /* 0x00000000004c7805 */ /* 0x000fe2000001ff00 */
[----:B------:R-:W-:Y:S01]  /*4c70*/  IMAD.MOV.U32 R75, RZ, RZ, RZ ;  /* 0x000000ffff4b7224 */ /* 0x000fe200078e00ff */
        /* <DEDUP_REMOVED lines=8> */
[----:B0-----:R-:W-:-:S02]  /*4d00*/  CS2R R62, SRZ ;  /* 0x00000000003e7805 */ /* 0x001fc4000001ff00 */
[----:B------:R-:W-:Y:S02]  /*4d10*/  CS2R R60, SRZ ;  /* 0x00000000003c7805 */ /* 0x000fe4000001ff00 */
        /* <DEDUP_REMOVED lines=8> */
[----:B------:R-:W-:Y:S01]  /*4da0*/  CS2R R42, SRZ ;  /* 0x00000000002a7805 */ /* 0x000fe2000001ff00 */
[----:B------:R-:W-:Y:S02]  /*4db0*/  IMAD.MOV.U32 R155, RZ, RZ, RZ ;  /* 0x000000ffff9b7224 */ /* 0x000fe400078e00ff */
[----:B------:R-:W-:Y:S02]  /*4dc0*/  IMAD.MOV.U32 R39, RZ, RZ, RZ ;  /* 0x000000ffff277224 */ /* 0x000fe400078e00ff */
[----:B-1----:R-:W-:Y:S01]  /*4dd0*/  IMAD.MOV.U32 R11, RZ, RZ, RZ ;  /* 0x000000ffff0b7224 */ /* 0x002fe200078e00ff */
[----:B--2---:R-:W-:Y:S01]  /*4de0*/  ISETP.NE.AND P1, PT, R4, 0x1, PT ;  /* 0x000000010400780c */ /* 0x004fe20003f25270 */
[----:B------:R-:W-:-:S12]  /*4df0*/  @P0 BRA `(.L_x_631) ;  /* 0x0000000000080947 */ /* 0x000fd80003800000 */
[----:B------:R-:W0:Y:S02]  /*4e00*/  FENCE.VIEW.ASYNC.G ;  /* 0x00000000000073c6 */ /* 0x000e240000000100 */
[----:B0-----:R-:W-:Y:S06]  /*4e10*/  BAR.ARV 0xc, 0x180 ;  /* 0x0306000000007b1d */ /* 0x001fec0000002000 */
.L_x_631:
[----:B------:R-:W-:Y:S05]  /*4e20*/  BSYNC B0 ;  /* 0x0000000000007941 */ /* 0x000fea0003800000 */
.L_x_630:
[----:B------:R-:W-:Y:S01]  /*4e30*/  BSSY B7, `(.L_x_632) ;  /* 0x000084c000077945 */ /* 0x000fe20003800000 */
[----:B------:R-:W-:Y:S01]  /*4e40*/  IMAD.MOV.U32 R28, RZ, RZ, RZ ;  /* 0x000000ffff1c7224 */ /* 0x000fe200078e00ff */
[----:B------:R-:W-:Y:S01]  /*4e50*/  CS2R R8, SRZ ;  /* 0x0000000000087805 */ /* 0x000fe2000001ff00 */
[----:B------:R-:W-:Y:S01]  /*4e60*/  IMAD.MOV.U32 R154, RZ, RZ, RZ ;  /* 0x000000ffff9a7224 */ /* 0x000fe200078e00ff */
[----:B------:R-:W-:Y:S01]  /*4e70*/  CS2R R152, SRZ ;  /* 0x0000000000987805 */ /* 0x000fe2000001ff00 */
[----:B------:R-:W-:Y:S01]  /*4e80*/  IMAD.MOV.U32 R35, RZ, RZ, RZ ;  /* 0x000000ffff237224 */ /* 0x000fe200078e00ff */
[----:B------:R-:W-:Y:S01]  /*4e90*/  CS2R R6, SRZ ;  /* 0x0000000000067805 */ /* 0x000fe2000001ff00 */
[----:B------:R-:W-:Y:S02]  /*4ea0*/  IMAD.MOV.U32 R14, RZ, RZ, RZ ;  /* 0x000000ffff0e7224 */ /* 0x000fe400078e00ff */
[----:B------:R-:W-:Y:S02]  /*4eb0*/  IMAD.MOV.U32 R31, RZ, RZ, RZ ;  /* 0x000000ffff1f7224 */ /* 0x000fe400078e00ff */
[----:B------:R-:W-:-:S02]  /*4ec0*/  IMAD.MOV.U32 R156, RZ, RZ, RZ ;  /* 0x000000ffff9c7224 */ /* 0x000fc400078e00ff */
[----:B------:R-:W-:Y:S02]  /*4ed0*/  IMAD.MOV.U32 R5, RZ, RZ, RZ ;  /* 0x000000ffff057224 */ /* 0x000fe400078e00ff */
[----:B---3--:R-:W-:Y:S01]  /*4ee0*/  IMAD.MOV.U32 R10, RZ, RZ, RZ ;  /* 0x000000ffff0a7224 */ /* 0x008fe200078e00ff */
[----:B------:R-:W-:Y:S06]  /*4ef0*/  @!P1 BRA `(.L_x_633) ;  /* 0x0000001800b89947 */ /* 0x000fec0003800000 */
[----:B------:R-:W-:Y:S02]  /*4f00*/  ISETP.GE.AND P1, PT, R171, 0x1, PT ;  /* 0x00000001ab00780c */ /* 0x000fe40003f26270 */
[----:B------:R-:W-:-:S11]  /*4f10*/  PLOP3.LUT P0, PT, PT, PT, PT, 0x80, 0x0 ;  /* 0x000000000000781c */ /* 0x000fd60003f0f070 */
[----:B------:R-:W-:Y:S05]  /*4f20*/  @!P1 BRA `(.L_x_634) ;  /* 0x0000008000f09947 */ /* 0x000fea0003800000 */
[----:B------:R-:W0:Y:S01]  /*4f30*/  S2R R20, SR_TID.X ;  /* 0x0000000000147919 */ /* 0x000e220000002100 */
[----:B------:R-:W-:Y:S01]  /*4f40*/  ISETP.NE.AND P0, PT, R185, 0x3, PT ;  /* 0x00000003b900780c */ /* 0x000fe20003f05270 */
[----:B0-----:R-:W-:-:S05]  /*4f50*/  VIADD R20, R20, 0xffffff80 ;  /* 0xffffff8014147836 */ /* 0x001fca0000000000 */
[----:B------:R-:W-:-:S04]  /*4f60*/  SHF.R.S32.HI R4, RZ, 0x1f, R20 ;  /* 0x0000001fff047819 */ /* 0x000fc80000011414 */
[----:B------:R-:W-:-:S04]  /*4f70*/  LEA.HI R4, R4, R20, RZ, 0x7 ;  /* 0x0000001404047211 */ /* 0x000fc800078f38ff */
[----:B------:R-:W-:-:S05]  /*4f80*/  SHF.R.S32.HI R4, RZ, 0x7, R4 ;  /* 0x00000007ff047819 */ /* 0x000fca0000011404 */
[----:B------:R-:W0:Y:S02]  /*4f90*/  SHFL.IDX PT, R0, R4, RZ, 0x1f ;  /* 0x00001fff04007589 */ /* 0x000e2400000e0000 */
[----:B0-----:R-:W-:-:S04]  /*4fa0*/  LEA.HI R3, R0, R0, RZ, 0x1 ;  /* 0x0000000000037211 */ /* 0x001fc800078f08ff */
[----:B------:R-:W-:-:S05]  /*4fb0*/  LOP3.LUT R3, R3, 0x1fffe, RZ, 0xc0, !PT ;  /* 0x0001fffe03037812 */ /* 0x000fca00078ec0ff */
[----:B------:R-:W-:-:S05]  /*4fc0*/  IMAD.IADD R3, R0, 0x1, -R3 ;  /* 0x0000000100037824 */ /* 0x000fca00078e0a03 */
[----:B------:R-:W-:-:S05]  /*4fd0*/  LEA R3, R3, R2, 0xf ;  /* 0x0000000203037211 */ /* 0x000fca00078e78ff */
[----:B------:R-:W-:-:S05]  /*4fe0*/  VIADD R3, R3, 0x400 ;  /* 0x0000040003037836 */ /* 0x000fca0000000000 */
[----:B------:R-:W-:-:S04]  /*4ff0*/  SHF.R.U32.HI R3, RZ, 0x4, R3 ;  /* 0x00000004ff037819 */ /* 0x000fc80000011603 */
[----:B------:R-:W-:-:S04]  /*5000*/  LOP3.LUT R0, R3, 0x3fff, RZ, 0xc0, !PT ;  /* 0x00003fff03007812 */ /* 0x000fc800078ec0ff */
[----:B------:R-:W-:Y:S01]  /*5010*/  LOP3.LUT R0, R0, 0x2000000, RZ, 0xfc, !PT ;  /* 0x0200000000007812 */ /* 0x000fe200078efcff */
[----:B------:R-:W-:Y:S06]  /*5020*/  @!P0 BRA `(.L_x_635) ;  /* 0x0000000000048947 */ /* 0x000fec0003800000 */
[----:B------:R-:W-:Y:S01]  /*5030*/  BPT.TRAP 0x1 ;  /* 0x000000040000795c */ /* 0x000fe20000300000 */
.L_x_635:
[----:B------:R-:W-:Y:S01]  /*5040*/  IMAD R3, R18, 0x8, R2 ;  /* 0x0000000812037824 */ /* 0x000fe200078e0202 */
[----:B------:R-:W-:Y:S01]  /*5050*/  SHF.L.U32 R6, R23, 0x1f, RZ ;  /* 0x0000001f17067819 */ /* 0x000fe200000006ff */
[----:B------:R-:W-:Y:S01]  /*5060*/  VIADD R4, R2, 0x26800 ;  /* 0x0002680002047836 */ /* 0x000fe20000000000 */
[----:B------:R-:W-:Y:S02]  /*5070*/  BSSY B0, `(.L_x_636) ;  /* 0x0000008000007945 */ /* 0x000fe40003800000 */
[----:B------:R-:W0:Y:S02]  /*5080*/  SYNCS.PHASECHK.TRANS64.TRYWAIT P1, [R3+URZ+0x28c50], R6 ;  /* 0x028c5006030075a7 */ /* 0x000e24000802017f */
[----:B------:R-:W-:Y:S01]  /*5090*/  SHF.R.U32.HI R5, RZ, 0x4, R4 ;  /* 0x00000004ff057819 */ /* 0x000fe20000011604 */
[----:B------:R-:W-:-:S03]  /*50a0*/  IMAD R4, R18, 0x1000, R0 ;  /* 0x0000100012047824 */ /* 0x000fc600078e0200 */
[----:B------:R-:W-:-:S04]  /*50b0*/  LOP3.LUT R5, R5, 0x3fff, RZ, 0xc0, !PT ;  /* 0x00003fff05057812 */ /* 0x000fc800078ec0ff */
[----:B------:R-:W-:Y:S01]  /*50c0*/  LOP3.LUT R10, R5, 0x10000, RZ, 0xfc, !PT ;  /* 0x00010000050a7812 */ /* 0x000fe200078efcff */
[----:B------:R-:W-:Y:S01]  /*50d0*/  IMAD.MOV.U32 R5, RZ, RZ, 0x40000040 ;  /* 0x40000040ff057424 */ /* 0x000fe200078e00ff */
[----:B0-----:R-:W-:Y:S06]  /*50e0*/  @!P1 BRA `(.L_x_637) ;  /* 0x0000012800709947 */ /* 0x001fec0003800000 */
.L_x_861:
[----:B------:R-:W-:Y:S05]  /*50f0*/  BSYNC B0 ;  /* 0x0000000000007941 */ /* 0x000fea0003800000 */
.L_x_636:
[----:B------:R-:W-:Y:S01]  /*5100*/  BAR.SYNC.DEFER_BLOCKING 0xe, 0x100 ;  /* 0x0384000000007b1d */ /* 0x000fe20000010000 */
[----:B------:R-:W-:Y:S01]  /*5110*/  IMAD.MOV.U32 R11, RZ, RZ, 0x40000040 ;  /* 0x40000040ff0b7424 */ /* 0x000fe200078e00ff */
[C---:B------:R-:W-:Y:S01]  /*5120*/  R2UR UR6, R4.reuse ;  /* 0x00000000040672ca */ /* 0x040fe200000e0000 */
[----:B0-----:R-:W-:Y:S01]  /*5130*/  VIADD R6, R4, 0x80 ;  /* 0x0000008004067836 */ /* 0x001fe20000000000 */
[----:B------:R-:W-:Y:S01]  /*5140*/  R2UR UR7, R5 ;  /* 0x00000000050772ca */ /* 0x000fe200000e0000 */
[----:B------:R-:W-:Y:S01]  /*5150*/  IMAD.MOV.U32 R7, RZ, RZ, 0x40000040 ;  /* 0x40000040ff077424 */ /* 0x000fe200078e00ff */
[C---:B------:R-:W-:Y:S01]  /*5160*/  R2UR UR4, R10.reuse ;  /* 0x000000000a0472ca */ /* 0x040fe200000e0000 */
[----:B------:R-:W-:Y:S01]  /*5170*/  VIADD R8, R10, 0x2 ;  /* 0x000000020a087836 */ /* 0x000fe20000000000 */
[----:B------:R-:W-:Y:S01]  /*5180*/  R2UR UR5, R11 ;  /* 0x000000000b0572ca */ /* 0x000fe200000e0000 */
[----:B------:R-:W-:Y:S02]  /*5190*/  IMAD.MOV.U32 R9, RZ, RZ, 0x40000040 ;  /* 0x40000040ff097424 */ /* 0x000fe400078e00ff */
[----:B------:R-:W-:-:S05]  /*51a0*/  IMAD.MOV.U32 R5, RZ, RZ, 0x40000040 ;  /* 0x40000040ff057424 */ /* 0x000fca00078e00ff */
[----:B------:R-:W-:Y:S01]  /*51b0*/  R2UR UR15, R5 ;  /* 0x00000000050f72ca */ /* 0x000fe200000e0000 */
[----:B------:R-:W-:-:S05]  /*51c0*/  IMAD.MOV.U32 R5, RZ, RZ, 0x40000040 ;  /* 0x40000040ff057424 */ /* 0x000fca00078e00ff */
[----:B------:R-:W-:Y:S01]  /*51d0*/  R2UR UR13, R5 ;  /* 0x00000000050d72ca */ /* 0x000fe200000e0000 */
[----:B-----5:R-:W-:-:S06]  /*51e0*/  WARPGROUP.ARRIVE ;  /* 0x00000000000079c5 */ /* 0x020fcc0000000000 */
[----:B------:R-:W-:Y:S01]  /*51f0*/  HGMMA.64x256x16.F32.BF16 R24, gdesc[UR4].tnspB, RZ, !UPT, gsb0 ;  /* 0x43e00000041879f0 */ /* 0x000fe2000c0018ff */
[----:B------:R-:W-:Y:S01]  /*5200*/  R2UR UR6, R6 ;  /* 0x00000000060672ca */ /* 0x000fe200000e0000 */
[----:B------:R-:W-:Y:S01]  /*5210*/  VIADD R6, R4, 0x100 ;  /* 0x0000010004067836 */ /* 0x000fe20000000000 */
[----:B------:R-:W-:Y:S01]  /*5220*/  R2UR UR7, R7 ;  /* 0x00000000070772ca */ /* 0x000fe200000e0000 */
[----:B------:R-:W-:Y:S01]  /*5230*/  IMAD.MOV.U32 R7, RZ, RZ, 0x40000040 ;  /* 0x40000040ff077424 */ /* 0x000fe200078e00ff */
[----:B------:R-:W-:Y:S01]  /*5240*/  R2UR UR4, R8 ;  /* 0x00000000080472ca */ /* 0x000fe200000e0000 */
[----:B------:R-:W-:Y:S01]  /*5250*/  VIADD R4, R4, 0x180 ;  /* 0x0000018004047836 */ /* 0x000fe20000000000 */
[----:B------:R-:W-:Y:S02]  /*5260*/  R2UR UR5, R9 ;  /* 0x00000000090572ca */ /* 0x000fe400000e0000 */
[----:B------:R-:W-:Y:S01]  /*5270*/  R2UR UR10, R6 ;  /* 0x00000000060a72ca */ /* 0x000fe200000e0000 */
[----:B------:R-:W-:Y:S01]  /*5280*/  VIADD R6, R10, 0x4 ;  /* 0x000000040a067836 */ /* 0x000fe20000000000 */
[----:B------:R-:W-:Y:S01]  /*5290*/  R2UR UR11, R7 ;  /* 0x00000000070b72ca */ /* 0x000fe200000e0000 */
[----:B------:R-:W-:Y:S01]  /*52a0*/  IMAD.MOV.U32 R7, RZ, RZ, 0x40000040 ;  /* 0x40000040ff077424 */ /* 0x000fe200078e00ff */
[----:B------:R-:W-:Y:S01]  /*52b0*/  R2UR UR14, R4 ;  /* 0x00000000040e72ca */ /* 0x000fe200000e0000 */
[----:B------:R-:W-:Y:S01]  /*52c0*/  VIADD R4, R10, 0x6 ;  /* 0x000000060a047836 */ /* 0x000fe20000000000 */
[----:B------:R-:W-:-:S02]  /*52d0*/  R2UR UR8, R6 ;  /* 0x00000000060872ca */ /* 0x000fc400000e0000 */
[----:B------:R-:W-:Y:S02]  /*52e0*/  R2UR UR9, R7 ;  /* 0x00000000070972ca */ /* 0x000fe400000e0000 */
[----:B------:R-:W-:Y:S01]  /*52f0*/  R2UR UR12, R4 ;  /* 0x00000000040c72ca */ /* 0x000fe200000e0000 */
[----:B------:R-:W-:Y:S02]  /*5300*/  WARPGROUP.DEPBAR.LE gsb0, 0x0 ;  /* 0x00008000000079c5 */ /* 0x000fe40000010000 */
        /* <DEDUP_REMOVED lines=14> */
.L_x_638:
[----:B------:R-:W-:Y:S01]  /*53f0*/  ISETP.GE.AND P1, PT, R171, 0x41, PT ;  /* 0x00000041ab00780c */ /* 0x000fe20003f26270 */
[----:B------:R-:W-:Y:S01]  /*5400*/  VIADD R10, R3, 0x28c60 ;  /* 0x00028c60030a7836 */ /* 0x000fe20000000000 */
[----:B------:R-:W-:Y:S04]  /*5410*/  BSSY B0, `(.L_x_639) ;  /* 0x00000cd000007945 */ /* 0x000fe80003800000 */
[----:B------:R-:W-:-:S04]  /*5420*/  PRMT R10, R189, 0x654, R10 ;  /* 0x00000654bd0a7816 */ /* 0x000fc8000000000a */
[----:B------:R0:W-:Y:S03]  /*5430*/  SYNCS.ARRIVE.TRANS64.RED.A1T0 RZ, [R10+URZ], RZ ;  /* 0x000000ff0aff79a7 */ /* 0x0001e6000810043f */
[----:B------:R-:W-:Y:S05]  /*5440*/  @!P1 BRA `(.L_x_640) ;  /* 0x0000000c00249947 */ /* 0x000fea0003800000 */
[----:B------:R-:W-:-:S07]  /*5450*/  VIADD R172, R172, 0xfffffffe ;  /* 0xfffffffeacac7836 */ /* 0x000fce0000000000 */
.L_x_647:
[----:B------:R-:W-:Y:S01]  /*5460*/  BAR.SYNC.DEFER_BLOCKING 0xe, 0x100 ;  /* 0x0384000000007b1d */ /* 0x000fe20000010000 */
[C---:B------:R-:W-:Y:S01]  /*5470*/  IMAD R3, R18.reuse, 0x40, R194 ;  /* 0x0000004012037824 */ /* 0x040fe200078e02c2 */
[----:B------:R-:W-:Y:S02]  /*5480*/  IADD3 R18, R18, 0x1, RZ ;  /* 0x0000000112127810 */ /* 0x000fe40007ffe0ff */
[----:B------:R-:W-:Y:S01]  /*5490*/  ISETP.GT.AND P2, PT, R172, RZ, PT ;  /* 0x000000ffac00720c */ /* 0x000fe20003f44270 */
[----:B------:R-:W-:Y:S01]  /*54a0*/  IMAD R3, R3, 0x4, R2 ;  /* 0x0000000403037824 */ /* 0x000fe200078e0202 */
[----:B------:R-:W-:Y:S01]  /*54b0*/  ISETP.NE.AND P1, PT, R18, 0x2, PT ;  /* 0x000000021200780c */ /* 0x000fe20003f25270 */
[----:B------:R-:W-:-:S03]  /*54c0*/  VIADD R172, R172, 0xffffffff ;  /* 0xffffffffacac7836 */ /* 0x000fc60000000000 */
[----:B------:R-:W-:Y:S01]  /*54d0*/  SEL R18, R18, RZ, P1 ;  /* 0x000000ff12127207 */ /* 0x000fe20000800000 */
[----:B01----:R-:W0:Y:S04]  /*54e0*/  LDS R10, [R3+0x28800] ;  /* 0x02880000030a7984 */ /* 0x003e280000000800 */
        /* <DEDUP_REMOVED lines=65> */
[----:B------:R-:W-:Y:S01]  /*5900*/  SEL R10, RZ, 0x1, P1 ;  /* 0x00000001ff0a7807 */ /* 0x000fe20000800000 */
        /* <DEDUP_REMOVED lines=64> */
[----:B------:R-:W-:Y:S01]  /*5d10*/  LOP3.LUT R23, R23, R10, RZ, 0x3c, !PT ;  /* 0x0000000a17177212 */ /* 0x000fe200078e3cff */
[----:B------:R-:W-:Y:S06]  /*5d20*/  @!P0 BRA `(.L_x_641) ;  /* 0x0000000000048947 */ /* 0x000fec0003800000 */
[----:B------:R-:W-:Y:S01]  /*5d30*/  BPT.TRAP 0x1 ;  /* 0x000000040000795c */ /* 0x000fe20000300000 */
.L_x_641:
[----:B------:R-:W-:Y:S01]  /*5d40*/  IMAD R3, R18, 0x8, R2 ;  /* 0x0000000812037824 */ /* 0x000fe200078e0202 */
[----:B------:R-:W-:-:S04]  /*5d50*/  SHF.L.U32 R10, R23, 0x1f, RZ ;  /* 0x0000001f170a7819 */ /* 0x000fc800000006ff */
[----:B------:R0:W1:Y:S01]  /*5d60*/  SYNCS.PHASECHK.TRANS64.TRYWAIT P1, [R3+URZ+0x28c50], R10 ;  /* 0x028c500a030075a7 */ /* 0x000062000802017f */
[----:B------:R-:W-:Y:S05]  /*5d70*/  @!P0 BRA `(.L_x_642) ;  /* 0x0000000000048947 */ /* 0x000fea0003800000 */
[----:B------:R-:W-:Y:S01]  /*5d80*/  BPT.TRAP 0x1 ;  /* 0x000000040000795c */ /* 0x000fe20000300000 */
.L_x_642:
[----:B------:R-:W-:Y:S04]  /*5d90*/  BSSY B1, `(.L_x_643) ;  /* 0x0000004000017945 */ /* 0x000fe80003800000 */
[----:B-1----:R-:W-:Y:S05]  /*5da0*/  @P1 BRA `(.L_x_644) ;  /* 0x0000000000081947 */ /* 0x002fea0003800000 */
[----:B------:R-:W1:Y:S02]  /*5db0*/  SYNCS.PHASECHK.TRANS64.TRYWAIT P1, [R3+URZ+0x28c50], R10 ;  /* 0x028c500a030075a7 */ /* 0x000e64000802017f */
[----:B-1----:R-:W-:Y:S05]  /*5dc0*/  @!P1 BRA `(.L_x_645) ;  /* 0x0000011c004c9947 */ /* 0x002fea0003800000 */
.L_x_644:
[----:B------:R-:W-:Y:S05]  /*5dd0*/  BSYNC B1 ;  /* 0x0000000000017941 */ /* 0x000fea0003800000 */
.L_x_643:
[----:B01----:R-:W-:Y:S01]  /*5de0*/  IMAD R10, R18, 0x1000, R0 ;  /* 0x00001000120a7824 */ /* 0x003fe200078e0200 */
[----:B------:R-:W-:Y:S01]  /*5df0*/  WARPGROUP.ARRIVE ;  /* 0x00000000000079c5 */ /* 0x000fe20000000000 */
[----:B------:R-:W-:Y:S01]  /*5e00*/  IMAD.MOV.U32 R11, RZ, RZ, 0x40000040 ;  /* 0x40000040ff0b7424 */ /* 0x000fe200078e00ff */
[----:B------:R-:W-:Y:S01]  /*5e10*/  R2UR UR8, R8 ;  /* 0x00000000080872ca */ /* 0x000fe200000e0000 */
[C---:B------:R-:W-:Y:S01]  /*5e20*/  VIADD R12, R10.reuse, 0x80 ;  /* 0x000000800a0c7836 */ /* 0x040fe20000000000 */
[----:B------:R-:W-:Y:S01]  /*5e30*/  R2UR UR6, R10 ;  /* 0x000000000a0672ca */ /* 0x000fe200000e0000 */
[----:B------:R-:W-:Y:S01]  /*5e40*/  IMAD.MOV.U32 R13, RZ, RZ, 0x40000040 ;  /* 0x40000040ff0d7424 */ /* 0x000fe200078e00ff */
[C---:B------:R-:W-:Y:S02]  /*5e50*/  R2UR UR7, R11.reuse ;  /* 0x000000000b0772ca */ /* 0x040fe400000e0000 */
[----:B------:R-:W-:Y:S01]  /*5e60*/  R2UR UR10, R12 ;  /* 0x000000000c0a72ca */ /* 0x000fe200000e0000 */
[C---:B------:R-:W-:Y:S01]  /*5e70*/  VIADD R12, R10.reuse, 0x100 ;  /* 0x000001000a0c7836 */ /* 0x040fe20000000000 */
[----:B------:R-:W-:Y:S01]  /*5e80*/  R2UR UR5, R11 ;  /* 0x000000000b0572ca */ /* 0x000fe200000e0000 */
[----:B------:R-:W-:Y:S01]  /*5e90*/  VIADD R10, R10, 0x180 ;  /* 0x000001800a0a7836 */ /* 0x000fe20000000000 */
[----:B------:R-:W-:-:S02]  /*5ea0*/  R2UR UR11, R13 ;  /* 0x000000000d0b72ca */ /* 0x000fc400000e0000 */
[----:B------:R-:W-:Y:S02]  /*5eb0*/  R2UR UR9, R9 ;  /* 0x00000000090972ca */ /* 0x000fe400000e0000 */
[----:B------:R-:W-:Y:S01]  /*5ec0*/  R2UR UR18, R10 ;  /* 0x000000000a1272ca */ /* 0x000fe200000e0000 */
[----:B------:R-:W-:Y:S01]  /*5ed0*/  VIADD R10, R2, 0x26800 ;  /* 0x00026800020a7836 */ /* 0x000fe20000000000 */
[----:B------:R-:W-:Y:S02]  /*5ee0*/  R2UR UR14, R12 ;  /* 0x000000000c0e72ca */ /* 0x000fe400000e0000 */
[----:B------:R-:W-:Y:S02]  /*5ef0*/  R2UR UR15, R13 ;  /* 0x000000000d0f72ca */ /* 0x000fe400000e0000 */
[----:B------:R-:W-:Y:S02]  /*5f00*/  SHF.R.U32.HI R10, RZ, 0x4, R10 ;  /* 0x00000004ff0a7819 */ /* 0x000fe4000001160a */
[----:B------:R-:W-:-:S02]  /*5f10*/  R2UR UR12, R6 ;  /* 0x00000000060c72ca */ /* 0x000fc400000e0000 */
[----:B------:R-:W-:Y:S02]  /*5f20*/  LOP3.LUT R10, R10, 0x3fff, RZ, 0xc0, !PT ;  /* 0x00003fff0a0a7812 */ /* 0x000fe400078ec0ff */
[----:B------:R-:W-:Y:S02]  /*5f30*/  R2UR UR13, R7 ;  /* 0x00000000070d72ca */ /* 0x000fe400000e0000 */
[----:B------:R-:W-:Y:S02]  /*5f40*/  LOP3.LUT R10, R10, 0x10000, RZ, 0xfc, !PT ;  /* 0x000100000a0a7812 */ /* 0x000fe400078efcff */
[----:B------:R-:W-:Y:S02]  /*5f50*/  R2UR UR19, R11 ;  /* 0x000000000b1372ca */ /* 0x000fe400000e0000 */
[----:B------:R-:W-:Y:S02]  /*5f60*/  R2UR UR4, R10 ;  /* 0x000000000a0472ca */ /* 0x000fe400000e0000 */
[----:B------:R-:W-:-:S02]  /*5f70*/  R2UR UR16, R4 ;  /* 0x00000000041072ca */ /* 0x000fc400000e0000 */
[----:B------:R-:W-:-:S09]  /*5f80*/  R2UR UR17, R5 ;  /* 0x00000000051172ca */ /* 0x000fd200000e0000 */
        /* <DEDUP_REMOVED lines=17> */
.L_x_646:
[----:B------:R-:W-:-:S05]  /*60a0*/  VIADD R10, R3, 0x28c60 ;  /* 0x00028c60030a7836 */ /* 0x000fca0000000000 */
[----:B------:R-:W-:-:S04]  /*60b0*/  PRMT R10, R189, 0x654, R10 ;  /* 0x00000654bd0a7816 */ /* 0x000fc8000000000a */
[----:B------:R1:W-:Y:S01]  /*60c0*/  SYNCS.ARRIVE.TRANS64.RED.A1T0 RZ, [R10+URZ], RZ ;  /* 0x000000ff0aff79a7 */ /* 0x0003e2000810043f */
[----:B------:R-:W-:Y:S05]  /*60d0*/  @P2 BRA `(.L_x_647) ;  /* 0xfffffff000e02947 */ /* 0x000fea000383ffff */
.L_x_640:
[----:B------:R-:W-:Y:S05]  /*60e0*/  BSYNC B0 ;  /* 0x0000000000007941 */ /* 0x000fea0003800000 */
.L_x_639:
[----:B------:R-:W-:Y:S01]  /*60f0*/  BAR.SYNC.DEFER_BLOCKING 0xe, 0x100 ;  /* 0x0384000000007b1d */ /* 0x000fe20000010000 */
[C---:B------:R-:W-:Y:S01]  /*6100*/  IMAD R3, R18.reuse, 0x40, R194 ;  /* 0x0000004012037824 */ /* 0x040fe200078e02c2 */
[----:B------:R-:W-:Y:S01]  /*6110*/  PLOP3.LUT P0, PT, PT, PT, PT, 0x8, 0x0 ;  /* 0x000000000000781c */ /* 0x000fe20003f0e170 */
[----:B------:R-:W-:Y:S02]  /*6120*/  VIADD R18, R18, 0x1 ;  /* 0x0000000112127836 */ /* 0x000fe40000000000 */
[----:B------:R-:W-:-:S03]  /*6130*/  IMAD R3, R3, 0x4, R2 ;  /* 0x0000000403037824 */ /* 0x000fc600078e0202 */
[----:B------:R-:W-:-:S04]  /*6140*/  ISETP.NE.AND P1, PT, R18, 0x2, PT ;  /* 0x000000021200780c */ /* 0x000fc80003f25270 */
[----:B------:R-:W-:Y:S01]  /*6150*/  SEL R18, R18, RZ, P1 ;  /* 0x000000ff12127207 */ /* 0x000fe20000800000 */
[----:B------:R-:W2:Y:S04]  /*6160*/  LDS R2, [R3+0x28800] ;  /* 0x0288000003027984 */ /* 0x000ea80000000800 */
[----:B------:R3:W4:Y:S02]  /*6170*/  LDS R0, [R3+0x28820] ;  /* 0x0288200003007984 */ /* 0x0007240000000800 */
[----:B---3--:R-:W-:Y:S02]  /*6180*/  IMAD.MOV.U32 R3, RZ, RZ, RZ ;  /* 0x000000ffff037224 */ /* 0x008fe400078e00ff */
[-C--:B--2---:R-:W-:Y:S01]  /*6190*/  FMUL.FTZ R156, R28, R2.reuse ;  /* 0x000000021c9c7220 */ /* 0x084fe20000410000 */
[-C--:B------:R-:W-:Y:S01]  /*61a0*/  FMUL.FTZ R153, R32, R2.reuse ;  /* 0x0000000220997220 */ /* 0x080fe20000410000 */
[-C--:B------:R-:W-:Y:S01]  /*61b0*/  FMUL.FTZ R152, R29, R2.reuse ;  /* 0x000000021d987220 */ /* 0x080fe20000410000 */
[-C--:B------:R-:W-:Y:S01]  /*61c0*/  FMUL.FTZ R14, R33, R2.reuse ;  /* 0x00000002210e7220 */ /* 0x080fe20000410000 */
[-C--:B------:R-:W-:Y:S01]  /*61d0*/  FMUL.FTZ R28, R37, R2.reuse ;  /* 0x00000002251c7220 */ /* 0x080fe20000410000 */
[----:B------:R-:W-:Y:S01]  /*61e0*/  FMUL.FTZ R32, R41, R2 ;  /* 0x0000000229207220 */ /* 0x000fe20000410000 */
[-C--:B----4-:R-:W-:Y:S01]  /*61f0*/  FMUL.FTZ R5, R26, R0.reuse ;  /* 0x000000001a057220 */ /* 0x090fe20000410000 */
        /* <DEDUP_REMOVED lines=64> */
[-C--:B------:R-:W-:Y:S01]  /*6600*/  FMUL.FTZ R154, R36, R2.reuse ;  /* 0x00000002249a7220 */ /* 0x080fe20000410000 */
[-C--:B------:R-:W-:Y:S01]  /*6610*/  FMUL.FTZ R155, R40, R2.reuse ;  /* 0x00000002289b7220 */ /* 0x080fe20000410000 */
[----:B01----:R-:W-:Y:S01]  /*6620*/  FMUL.FTZ R10, R24, R2 ;  /* 0x00000002180a7220 */ /* 0x003fe20000410000 */
[----:B------:R-:W-:Y:S01]  /*6630*/  LOP3.LUT R23, R23, R0, RZ, 0x3c, !PT ;  /* 0x0000000017177212 */ /* 0x000fe200078e3cff */
        /* <DEDUP_REMOVED lines=58> */
.L_x_633:
[----:B------:R-:W-:Y:S02]  /*69e0*/  ISETP.GE.AND P1, PT, R171, 0x1, PT ;  /* 0x00000001ab00780c */ /* 0x000fe40003f26270 */
[----:B------:R-:W-:-:S11]  /*69f0*/  PLOP3.LUT P0, PT, PT, PT, PT, 0x80, 0x0 ;  /* 0x000000000000781c */ /* 0x000fd60003f0f070 */
[----:B------:R-:W-:Y:S05]  /*6a00*/  @!P1 BRA `(.L_x_634) ;  /* 0x0000006800389947 */ /* 0x000fea0003800000 */
[----:B------:R-:W0:Y:S01]  /*6a10*/  S2R R20, SR_TID.X ;  /* 0x0000000000147919 */ /* 0x000e220000002100 */
[----:B------:R-:W-:Y:S01]  /*6a20*/  BSSY B6, `(.L_x_648) ;  /* 0x0000020000067945 */ /* 0x000fe20003800000 */
[----:B0-----:R-:W-:-:S05]  /*6a30*/  VIADD R20, R20, 0xffffff80 ;  /* 0xffffff8014147836 */ /* 0x001fca0000000000 */
[----:B------:R-:W-:-:S04]  /*6a40*/  SHF.R.S32.HI R4, RZ, 0x1f, R20 ;  /* 0x0000001fff047819 */ /* 0x000fc80000011414 */
[----:B------:R-:W-:-:S04]  /*6a50*/  LEA.HI R4, R4, R20, RZ, 0x7 ;  /* 0x0000001404047211 */ /* 0x000fc800078f38ff */
[----:B------:R-:W-:-:S05]  /*6a60*/  SHF.R.S32.HI R4, RZ, 0x7, R4 ;  /* 0x00000007ff047819 */ /* 0x000fca0000011404 */
[----:B------:R-:W0:Y:S02]  /*6a70*/  SHFL.IDX PT, R0, R4, RZ, 0x1f ;  /* 0x00001fff04007589 */ /* 0x000e2400000e0000 */
[----:B0-----:R-:W-:-:S04]  /*6a80*/  LEA.HI R3, R0, R0, RZ, 0x1 ;  /* 0x0000000000037211 */ /* 0x001fc800078f08ff */
[----:B------:R-:W-:-:S05]  /*6a90*/  LOP3.LUT R3, R3, 0x1fffe, RZ, 0xc0, !PT ;  /* 0x0001fffe03037812 */ /* 0x000fca00078ec0ff */
[----:B------:R-:W-:Y:S02]  /*6aa0*/  IMAD.IADD R3, R0, 0x1, -R3 ;  /* 0x0000000100037824 */ /* 0x000fe400078e0a03 */
[----:B------:R-:W-:Y:S02]  /*6ab0*/  VIADD R0, R2, 0x26800 ;  /* 0x0002680002007836 */ /* 0x000fe40000000000 */
[----:B------:R-:W-:-:S03]  /*6ac0*/  IMAD R3, R3, 0x8000, R2 ;  /* 0x0000800003037824 */ /* 0x000fc600078e0202 */
[----:B------:R-:W-:Y:S01]  /*6ad0*/  LOP3.LUT P0, RZ, R0, 0x3ff, RZ, 0xc0, !PT ;  /* 0x000003ff00ff7812 */ /* 0x000fe2000780c0ff */
[----:B------:R-:W-:-:S05]  /*6ae0*/  VIADD R3, R3, 0x400 ;  /* 0x0000040003037836 */ /* 0x000fca0000000000 */
[----:B------:R-:W-:-:S04]  /*6af0*/  SHF.R.U32.HI R3, RZ, 0x4, R3 ;  /* 0x00000004ff037819 */ /* 0x000fc80000011603 */
[----:B------:R-:W-:-:S03]  /*6b00*/  LOP3.LUT R56, R3, 0x3fff, RZ, 0xc0, !PT ;  /* 0x00003fff03387812 */ /* 0x000fc600078ec0ff */
        /* <DEDUP_REMOVED lines=8> */
[----:B------:R-:W-:Y:S01]  /*6b90*/  MOV R6, UR6 ;  /* 0x0000000600067c02 */ /* 0x000fe20008000f00 */
        /* <DEDUP_REMOVED lines=8> */
.L_x_649:
[----:B------:R-:W-:Y:S05]  /*6c20*/  BSYNC B6 ;  /* 0x0000000000067941 */ /* 0x000fea0003800000 */
.L_x_648:
[----:B------:R-:W-:Y:S02]  /*6c30*/  ULDC UR4, c[0x0][0x3f4] ;  /* 0x0000fd0000047ab9 */ /* 0x000fe40000000800 */
[----:B------:R-:W-:-:S13]  /*6c40*/  ISETP.LT.AND P0, PT, RZ, UR4, PT ;  /* 0x00000004ff007c0c */ /* 0x000fda000bf01270 */
[----:B------:R-:W-:Y:S05]  /*6c50*/  @P0 BRA `(.L_x_650) ;  /* 0x0000000000400947 */ /* 0x000fea0003800000 */
[----:B------:R-:W2:Y:S02]  /*6c60*/  LDL R20, [R1+0x34] ;  /* 0x0000340001147983 */ /* 0x000ea40000100800 */
[----:B--2---:R-:W-:-:S04]  /*6c70*/  LEA.HI R0, R20, R20, RZ, 0x1 ;  /* 0x0000001414007211 */ /* 0x004fc800078f08ff */
[----:B------:R-:W-:-:S05]  /*6c80*/  LOP3.LUT R0, R0, 0xfffffffe, RZ, 0xc0, !PT ;  /* 0xfffffffe00007812 */ /* 0x000fca00078ec0ff */
[----:B------:R-:W-:-:S05]  /*6c90*/  IMAD.IADD R0, R20, 0x1, -R0 ;  /* 0x0000000114007824 */ /* 0x000fca00078e0a00 */
[----:B------:R-:W-:-:S04]  /*6ca0*/  SHF.L.U32 R3, R0, 0x1f, RZ ;  /* 0x0000001f00037819 */ /* 0x000fc800000006ff */
[----:B------:R0:W1:Y:S03]  /*6cb0*/  SYNCS.PHASECHK.TRANS64.TRYWAIT P0, [R2+URZ+0x28c00], R3 ;  /* 0x028c0003020075a7 */ /* 0x000066000800017f */
[----:B-1----:R-:W-:Y:S05]  /*6cc0*/  @!P0 NANOSLEEP.SYNCS 0x989680 ;  /* 0x009896800000895d */ /* 0x002fea0003900000 */
[----:B------:R-:W1:Y:S01]  /*6cd0*/  @!P0 SYNCS.PHASECHK.TRANS64 P0, [R2+URZ+0x28c00], R3 ;  /* 0x028c0003020085a7 */ /* 0x000e62000800007f */
[----:B------:R-:W-:Y:S04]  /*6ce0*/  BSSY B0, `(.L_x_651) ;  /* 0x0000006000007945 */ /* 0x000fe80003800000 */
[----:B-1----:R-:W-:Y:S05]  /*6cf0*/  @P0 BRA `(.L_x_652) ;  /* 0x0000000000100947 */ /* 0x002fea0003800000 */
.L_x_653:
[----:B-1----:R1:W2:Y:S02]  /*6d00*/  SYNCS.PHASECHK.TRANS64.TRYWAIT P0, [R2+URZ+0x28c00], R3 ;  /* 0x028c0003020075a7 */ /* 0x0022a4000800017f */
[----:B--2---:R-:W-:Y:S05]  /*6d10*/  @!P0 NANOSLEEP.SYNCS 0x989680 ;  /* 0x009896800000895d */ /* 0x004fea0003900000 */
[----:B------:R-:W2:Y:S02]  /*6d20*/  @!P0 SYNCS.PHASECHK.TRANS64 P0, [R2+URZ+0x28c00], R3 ;  /* 0x028c0003020085a7 */ /* 0x000ea4000800007f */
[----:B--2---:R-:W-:Y:S05]  /*6d30*/  @!P0 BRA `(.L_x_653) ;  /* 0xfffffffc00f08947 */ /* 0x004fea000383ffff */
.L_x_652:
[----:B------:R-:W-:Y:S05]  /*6d40*/  BSYNC B0 ;  /* 0x0000000000007941 */ /* 0x000fea0003800000 */
.L_x_651:
[----:B------:R-:W-:Y:S05]  /*6d50*/  BRA `(.L_x_654) ;  /* 0x0000002000c07947 */ /* 0x000fea0003800000 */
.L_x_650:
[----:B-----5:R-:W-:Y:S01]  /*6d60*/  SHF.R.S32.HI R0, RZ, 0x1f, R27 ;  /* 0x0000001fff007819 */ /* 0x020fe2000001141b */
[----:B------:R-:W-:Y:S01]  /*6d70*/  VIADD R3, R2, 0x20400 ;  /* 0x0002040002037836 */ /* 0x000fe20000000000 */
[----:B------:R-:W-:Y:S01]  /*6d80*/  ULDC.64 UR4, c[0x0][0x3f8] ;  /* 0x0000fe0000047ab9 */ /* 0x000fe20000000a00 */
[----:B------:R-:W-:Y:S01]  /*6d90*/  ULDC.64 UR6, c[0x0][0x408] ;  /* 0x0001020000067ab9 */ /* 0x000fe20000000a00 */
[----:B------:R-:W-:Y:S01]  /*6da0*/  IMAD.WIDE.U32 R4, R27, UR4, RZ ;  /* 0x000000041b047c25 */ /* 0x000fe2000f8e00ff */
[----:B------:R-:W-:Y:S01]  /*6db0*/  BSSY B6, `(.L_x_655) ;  /* 0x0000020000067945 */ /* 0x000fe20003800000 */
[----:B------:R-:W-:Y:S02]  /*6dc0*/  LOP3.LUT P0, RZ, R3, 0x3ff, RZ, 0xc0, !PT ;  /* 0x000003ff03ff7812 */ /* 0x000fe4000780c0ff */
[C---:B------:R-:W-:Y:S02]  /*6dd0*/  IMAD R6, R0.reuse, UR4, RZ ;  /* 0x0000000400067c24 */ /* 0x040fe4000f8e02ff */
[----:B------:R-:W-:-:S02]  /*6de0*/  IMAD R0, R0, UR6, RZ ;  /* 0x0000000600007c24 */ /* 0x000fc4000f8e02ff */
[C---:B------:R-:W-:Y:S01]  /*6df0*/  IMAD R3, R27.reuse, UR5, R6 ;  /* 0x000000051b037c24 */ /* 0x040fe2000f8e0206 */
[----:B------:R-:W-:Y:S01]  /*6e00*/  ULDC.64 UR4, c[0x0][0x3e8] ;  /* 0x0000fa0000047ab9 */ /* 0x000fe20000000a00 */
[----:B------:R-:W-:Y:S01]  /*6e10*/  IMAD.WIDE.U32 R6, R27, UR6, RZ ;  /* 0x000000061b067c25 */ /* 0x000fe2000f8e00ff */
[----:B------:R-:W-:-:S03]  /*6e20*/  LEA R26, P1, R4, UR4, 0x1 ;  /* 0x00000004041a7c11 */ /* 0x000fc6000f8208ff */
[----:B------:R-:W-:Y:S01]  /*6e30*/  IMAD R29, R27, UR7, R0 ;  /* 0x000000071b1d7c24 */ /* 0x000fe2000f8e0200 */
[----:B------:R-:W-:Y:S01]  /*6e40*/  ULDC.64 UR6, c[0x0][0x400] ;  /* 0x0001000000067ab9 */ /* 0x000fe20000000a00 */
[----:B------:R-:W-:Y:S01]  /*6e50*/  IMAD.IADD R27, R3, 0x1, R5 ;  /* 0x00000001031b7824 */ /* 0x000fe200078e0205 */
[----:B------:R-:W-:Y:S01]  /*6e60*/  LEA R28, P2, R6, UR6, 0x1 ;  /* 0x00000006061c7c11 */ /* 0x000fe2000f8408ff */
[----:B------:R-:W-:-:S03]  /*6e70*/  IMAD.IADD R29, R29, 0x1, R7 ;  /* 0x000000011d1d7824 */ /* 0x000fc600078e0207 */
[----:B------:R-:W-:Y:S02]  /*6e80*/  LEA.HI.X R27, R4, UR5, R27, 0x1, P1 ;  /* 0x00000005041b7c11 */ /* 0x000fe400088f0c1b */
[----:B------:R-:W-:Y:S01]  /*6e90*/  LEA.HI.X R29, R6, UR7, R29, 0x1, P2 ;  /* 0x00000007061d7c11 */ /* 0x000fe200090f0c1d */
[----:B------:R-:W-:Y:S06]  /*6ea0*/  @!P0 BRA `(.L_x_656) ;  /* 0x0000000000408947 */ /* 0x000fec0003800000 */
        /* <DEDUP_REMOVED lines=16> */
.L_x_656:
[----:B------:R-:W-:Y:S05]  /*6fb0*/  BSYNC B6 ;  /* 0x0000000000067941 */ /* 0x000fea0003800000 */
.L_x_655:
[----:B------:R-:W-:Y:S01]  /*6fc0*/  ULDC.U8 UR4, c[0x0][0x410] ;  /* 0x0001040000047ab9 */ /* 0x000fe20000000000 */
[----:B------:R-:W-:Y:S01]  /*6fd0*/  BSSY B0, `(.L_x_657) ;  /* 0x0000200000007945 */ /* 0x000fe20003800000 */
[----:B------:R-:W-:Y:S01]  /*6fe0*/  ISETP.NE.AND P0, PT, RZ, UR4, PT ;  /* 0x00000004ff007c0c */ /* 0x000fe2000bf05270 */
[----:B------:R-:W-:-:S12]  /*6ff0*/  IMAD R4, R25, 0x40, R184 ;  /* 0x0000004019047824 */ /* 0x000fd800078e02b8 */
[----:B------:R-:W-:Y:S05]  /*7000*/  @!P0 BRA `(.L_x_658) ;  /* 0x0000001000088947 */ /* 0x000fea0003800000 */
[----:B------:R-:W-:-:S03]  /*7010*/  UMOV UR4, 0xffffffff ;  /* 0xffffffff00047882 */ /* 0x000fc60000000000 */
[----:B------:R-:W-:Y:S05]  /*7020*/  BRA.DIV UR4, `(.L_x_659) ;  /* 0x0000010a04c87947 */ /* 0x000fea000b800000 */
[----:B------:R0:W1:Y:S04]  /*7030*/  SHFL.IDX PT, R3, R27, RZ, 0x1c1f ;  /* 0x001c1fff1b037589 */ /* 0x00006800000e0000 */
[----:B------:R0:W2:Y:S04]  /*7040*/  SHFL.IDX PT, R0, R26, RZ, 0x1c1f ;  /* 0x001c1fff1a007589 */ /* 0x0000a800000e0000 */
[----:B------:R0:W3:Y:S04]  /*7050*/  SHFL.IDX PT, R5, R29, RZ, 0x1c1f ;  /* 0x001c1fff1d057589 */ /* 0x0000e800000e0000 */
[----:B------:R0:W4:Y:S02]  /*7060*/  SHFL.IDX PT, R14, R28, RZ, 0x1c1f ;  /* 0x001c1fff1c0e7589 */ /* 0x00012400000e0000 */
.L_x_867:
[----:B------:R-:W5:Y:S01]  /*7070*/  LDL R7, [R1+0x34] ;  /* 0x0000340001077983 */ /* 0x000f620000100800 */
[----:B------:R-:W-:Y:S01]  /*7080*/  ULDC UR4, c[0x0][0x448] ;  /* 0x0001120000047ab9 */ /* 0x000fe20000000800 */
[----:B------:R-:W-:Y:S01]  /*7090*/  BSSY B1, `(.L_x_660) ;  /* 0x0000024000017945 */ /* 0x000fe20003800000 */
[----:B------:R-:W-:Y:S01]  /*70a0*/  IMAD R24, R24, UR4, RZ ;  /* 0x0000000418187c24 */ /* 0x000fe2000f8e02ff */
[----:B------:R-:W-:Y:S02]  /*70b0*/  CS2R R8, SRZ ;  /* 0x0000000000087805 */ /* 0x000fe4000001ff00 */
[----:B------:R-:W-:Y:S02]  /*70c0*/  CS2R R10, SRZ ;  /* 0x00000000000a7805 */ /* 0x000fe4000001ff00 */
[----:B------:R-:W-:Y:S02]  /*70d0*/  CS2R R12, SRZ ;  /* 0x00000000000c7805 */ /* 0x000fe4000001ff00 */
[----:B------:R-:W-:Y:S01]  /*70e0*/  ISETP.GE.AND P0, PT, R4, R24, PT ;  /* 0x000000180400720c */ /* 0x000fe20003f06270 */
[----:B------:R-:W-:-:S05]  /*70f0*/  IMAD.SHL.U32 R4, R190, 0x40, RZ ;  /* 0x00000040be047824 */ /* 0x000fca00078e00ff */
[----:B------:R-:W-:Y:S02]  /*7100*/  LOP3.LUT R31, R4, 0x1c0, RZ, 0xc0, !PT ;  /* 0x000001c0041f7812 */ /* 0x000fe400078ec0ff */
[----:B-----5:R-:W-:-:S04]  /*7110*/  LEA.HI R6, R7, R7, RZ, 0x1 ;  /* 0x0000000707067211 */ /* 0x020fc800078f08ff */
[----:B------:R-:W-:-:S05]  /*7120*/  LOP3.LUT R6, R6, 0xfffffffe, RZ, 0xc0, !PT ;  /* 0xfffffffe06067812 */ /* 0x000fca00078ec0ff */
[----:B0-----:R-:W-:Y:S01]  /*7130*/  IMAD.IADD R29, R7, 0x1, -R6 ;  /* 0x00000001071d7824 */ /* 0x001fe200078e0a06 */
[----:B------:R-:W-:-:S04]  /*7140*/  CS2R R6, SRZ ;  /* 0x0000000000067805 */ /* 0x000fc8000001ff00 */
[----:B------:R-:W-:Y:S01]  /*7150*/  SHF.L.U32 R29, R29, 0x1f, RZ ;  /* 0x0000001f1d1d7819 */ /* 0x000fe200000006ff */
[----:B------:R-:W-:Y:S06]  /*7160*/  @P0 BRA `(.L_x_661) ;  /* 0x0000000000580947 */ /* 0x000fec0003800000 */
[----:B------:R-:W4:Y:S01]  /*7170*/  LDL R30, [R1+0x48] ;  /* 0x00004800011e7983 */ /* 0x000f220000100800 */
[----:B------:R-:W-:-:S03]  /*7180*/  ULDC UR4, c[0x0][0x3f4] ;  /* 0x0000fd0000047ab9 */ /* 0x000fc60000000800 */
[----:B------:R-:W4:Y:S01]  /*7190*/  LDL R28, [R1+0x44] ;  /* 0x00004400011c7983 */ /* 0x000f220000100800 */
[----:B------:R-:W-:Y:S01]  /*71a0*/  ISETP.GE.AND P3, PT, R193, UR4, PT ;  /* 0x00000004c1007c0c */ /* 0x000fe2000bf66270 */
[----:B-1----:R-:W-:Y:S01]  /*71b0*/  IMAD.MOV.U32 R7, RZ, RZ, R3 ;  /* 0x000000ffff077224 */ /* 0x002fe200078e0003 */
[----:B------:R-:W-:Y:S01]  /*71c0*/  ISETP.GE.AND P2, PT, R186, UR4, PT ;  /* 0x00000004ba007c0c */ /* 0x000fe2000bf46270 */
[----:B---3--:R-:W-:Y:S01]  /*71d0*/  IMAD.MOV.U32 R15, RZ, RZ, R5 ;  /* 0x000000ffff0f7224 */ /* 0x008fe200078e0005 */
[----:B--2---:R-:W-:Y:S02]  /*71e0*/  MOV R6, R0 ;  /* 0x0000000000067202 */ /* 0x004fe40000000f00 */
[----:B------:R-:W-:Y:S02]  /*71f0*/  CS2R R10, SRZ ;  /* 0x00000000000a7805 */ /* 0x000fe4000001ff00 */
[----:B------:R-:W-:Y:S02]  /*7200*/  CS2R R8, SRZ ;  /* 0x0000000000087805 */ /* 0x000fe4000001ff00 */
[----:B------:R-:W-:-:S05]  /*7210*/  CS2R R12, SRZ ;  /* 0x00000000000c7805 */ /* 0x000fca000001ff00 */
[----:B------:R-:W-:Y:S01]  /*7220*/  @!P2 IMAD.WIDE R20, R186, 0x2, R6 ;  /* 0x00000002ba14a825 */ /* 0x000fe200078e0206 */
[----:B------:R-:W-:-:S04]  /*7230*/  CS2R R6, SRZ ;  /* 0x0000000000067805 */ /* 0x000fc8000001ff00 */
[----:B------:R0:W5:Y:S01]  /*7240*/  @!P2 LD.E.64 R10, desc[UR40][R20.64] ;  /* 0x00000028140aa980 */ /* 0x000162000c101b00 */
[-C--:B----4-:R-:W-:Y:S02]  /*7250*/  @!P3 IADD3 R26, P0, R0, R30.reuse, RZ ;  /* 0x0000001e001ab210 */ /* 0x090fe40007f1e0ff */
[----:B------:R-:W-:Y:S01]  /*7260*/  @!P3 IADD3 R4, P1, R14, R30, RZ ;  /* 0x0000001e0e04b210 */ /* 0x000fe20007f3e0ff */
[----:B------:R-:W-:-:S04]  /*7270*/  @!P2 IMAD.WIDE R14, R186, 0x2, R14 ;  /* 0x00000002ba0ea825 */ /* 0x000fc800078e020e */
[--C-:B------:R-:W-:Y:S01]  /*7280*/  @!P3 IMAD.X R27, R3, 0x1, R28.reuse, P0 ;  /* 0x00000001031bb824 */ /* 0x100fe200000e061c */
[----:B------:R0:W5:Y:S01]  /*7290*/  @!P2 LD.E.64 R8, desc[UR40][R14.64] ;  /* 0x000000280e08a980 */ /* 0x000162000c101b00 */
[----:B------:R-:W-:-:S03]  /*72a0*/  @!P3 IMAD.X R5, R5, 0x1, R28, P1 ;  /* 0x000000010505b824 */ /* 0x000fc600008e061c */
[----:B------:R0:W5:Y:S04]  /*72b0*/  @!P3 LD.E.64 R12, desc[UR40][R26.64] ;  /* 0x000000281a0cb980 */ /* 0x000168000c101b00 */
[----:B------:R0:W5:Y:S02]  /*72c0*/  @!P3 LD.E.64 R6, desc[UR40][R4.64] ;  /* 0x000000280406b980 */ /* 0x000164000c101b00 */
.L_x_661:
[----:B------:R-:W-:Y:S05]  /*72d0*/  BSYNC B1 ;  /* 0x0000000000017941 */ /* 0x000fea0003800000 */
.L_x_660:
[----:B------:R-:W3:Y:S01]  /*72e0*/  SYNCS.PHASECHK.TRANS64.TRYWAIT P0, [R2+URZ+0x28c00], R29 ;  /* 0x028c001d020075a7 */ /* 0x000ee2000800017f */
[----:B-1----:R-:W-:Y:S01]  /*72f0*/  LOP3.LUT R3, R31, 0x18, R16, 0xf8, !PT ;  /* 0x000000181f037812 */ /* 0x002fe200078ef810 */
[----:B--2---:R-:W-:Y:S01]  /*7300*/  IMAD R0, R25, -0x40, R24 ;  /* 0xffffffc019007824 */ /* 0x004fe200078e0218 */
[----:B0-----:R-:W-:Y:S01]  /*7310*/  SHF.R.U32.HI R4, RZ, 0x3, R31 ;  /* 0x00000003ff047819 */ /* 0x001fe2000001161f */
[----:B----45:R-:W-:Y:S01]  /*7320*/  IMAD.MOV.U32 R14, RZ, RZ, R12 ;  /* 0x000000ffff0e7224 */ /* 0x030fe200078e000c */
[----:B------:R-:W-:Y:S01]  /*7330*/  SHF.R.U32.HI R25, RZ, 0x10, R11 ;  /* 0x00000010ff197819 */ /* 0x000fe2000001160b */
[----:B------:R-:W-:Y:S01]  /*7340*/  IMAD.MOV.U32 R15, RZ, RZ, R13 ;  /* 0x000000ffff0f7224 */ /* 0x000fe200078e000d */
[----:B------:R-:W-:Y:S01]  /*7350*/  LOP3.LUT R28, R3, R4, RZ, 0x3c, !PT ;  /* 0x00000004031c7212 */ /* 0x000fe200078e3cff */
[----:B------:R-:W-:Y:S01]  /*7360*/  IMAD.MOV.U32 R3, RZ, RZ, R10 ;  /* 0x000000ffff037224 */ /* 0x000fe200078e000a */
[--C-:B------:R-:W-:Y:S01]  /*7370*/  SHF.R.U64 R10, R10, 0x10, R11.reuse ;  /* 0x000000100a0a7819 */ /* 0x100fe2000000120b */
[----:B------:R-:W-:Y:S01]  /*7380*/  IMAD.MOV.U32 R4, RZ, RZ, R11 ;  /* 0x000000ffff047224 */ /* 0x000fe200078e000b */
[--C-:B------:R-:W-:Y:S01]  /*7390*/  SHF.R.U64 R24, R8, 0x10, R9.reuse ;  /* 0x0000001008187819 */ /* 0x100fe20000001209 */
[--C-:B------:R-:W-:Y:S01]  /*73a0*/  IMAD.MOV.U32 R11, RZ, RZ, R9.reuse ;  /* 0x000000ffff0b7224 */ /* 0x100fe200078e0009 */
[----:B------:R-:W-:Y:S01]  /*73b0*/  SHF.R.U32.HI R20, RZ, 0x10, R9 ;  /* 0x00000010ff147819 */ /* 0x000fe20000011609 */
[----:B------:R-:W-:Y:S01]  /*73c0*/  IMAD R9, R209, 0x200, R28 ;  /* 0x00000200d1097824 */ /* 0x000fe200078e021c */
[----:B------:R-:W-:Y:S01]  /*73d0*/  PRMT R31, R3, 0x5410, R10 ;  /* 0x00005410031f7816 */ /* 0x000fe2000000000a */
[----:B---3--:R-:W-:Y:S01]  /*73e0*/  IMAD.MOV.U32 R5, RZ, RZ, R8 ;  /* 0x000000ffff057224 */ /* 0x008fe200078e0008 */
[--C-:B------:R-:W-:Y:S01]  /*73f0*/  SHF.R.U64 R21, R12, 0x10, R13.reuse ;  /* 0x000000100c157819 */ /* 0x100fe2000000120d */
[----:B------:R-:W-:Y:S01]  /*7400*/  IMAD R10, R9, 0x2, R2 ;  /* 0x00000002090a7824 */ /* 0x000fe200078e0202 */
[----:B------:R-:W-:Y:S01]  /*7410*/  SHF.R.U32.HI R26, RZ, 0x10, R13 ;  /* 0x00000010ff1a7819 */ /* 0x000fe2000001160d */
[----:B------:R-:W-:Y:S01]  /*7420*/  BSSY B1, `(.L_x_662) ;  /* 0x000000f000017945 */ /* 0x000fe20003800000 */
[----:B------:R-:W-:Y:S01]  /*7430*/  VIMNMX R35, R0, 0x40, PT ;  /* 0x0000004000237848 */ /* 0x000fe20003fe0100 */
[--C-:B------:R-:W-:Y:S01]  /*7440*/  IMAD.MOV.U32 R12, RZ, RZ, R7.reuse ;  /* 0x000000ffff0c7224 */ /* 0x100fe200078e0007 */
[----:B------:R-:W-:Y:S01]  /*7450*/  SHF.R.U64 R13, R6, 0x10, R7 ;  /* 0x00000010060d7819 */ /* 0x000fe20000001207 */
[----:B------:R-:W-:Y:S01]  /*7460*/  IMAD.MOV.U32 R8, RZ, RZ, R6 ;  /* 0x000000ffff087224 */ /* 0x000fe200078e0006 */
[----:B------:R-:W-:Y:S01]  /*7470*/  PRMT R32, R4, 0x5410, R25 ;  /* 0x0000541004207816 */ /* 0x000fe20000000019 */
[C---:B------:R-:W-:Y:S01]  /*7480*/  VIADD R4, R10.reuse, 0x20400 ;  /* 0x000204000a047836 */ /* 0x040fe20000000000 */
[----:B------:R-:W-:Y:S01]  /*7490*/  SHF.R.U32.HI R7, RZ, 0x10, R7 ;  /* 0x00000010ff077819 */ /* 0x000fe20000011607 */
[----:B------:R-:W-:Y:S01]  /*74a0*/  VIADD R0, R10, 0x20440 ;  /* 0x000204400a007836 */ /* 0x000fe20000000000 */
[----:B------:R-:W-:-:S02]  /*74b0*/  LOP3.LUT P2, RZ, R190, 0x4, RZ, 0xc0, !PT ;  /* 0x00000004beff7812 */ /* 0x000fc4000784c0ff */
[----:B------:R-:W-:Y:S02]  /*74c0*/  ISETP.GE.AND P1, PT, R184, R35, PT ;  /* 0x00000023b800720c */ /* 0x000fe40003f26270 */
[----:B------:R-:W-:Y:S02]  /*74d0*/  PRMT R9, R14, 0x5410, R21 ;  /* 0x000054100e097816 */ /* 0x000fe40000000015 */
[----:B------:R-:W-:Y:S02]  /*74e0*/  PRMT R3, R15, 0x5410, R26 ;  /* 0x000054100f037816 */ /* 0x000fe4000000001a */
[----:B------:R-:W-:Y:S01]  /*74f0*/  PRMT R33, R5, 0x5410, R24 ;  /* 0x0000541005217816 */ /* 0x000fe20000000018 */
[----:B------:R-:W-:Y:S06]  /*7500*/  @!P0 BRA `(.L_x_663) ;  /* 0x0000010800008947 */ /* 0x000fec0003800000 */
.L_x_868:
[----:B------:R-:W-:Y:S05]  /*7510*/  BSYNC B1 ;  /* 0x0000000000017941 */ /* 0x000fea0003800000 */
.L_x_662:
[----:B------:R-:W-:Y:S01]  /*7520*/  BSSY B1, `(.L_x_664) ;  /* 0x0000059000017945 */ /* 0x000fe20003800000 */
[----:B------:R-:W-:Y:S01]  /*7530*/  PRMT R34, R11, 0x5410, R20 ;  /* 0x000054100b227816 */ /* 0x000fe20000000014 */
[----:B------:R-:W-:Y:S01]  /*7540*/  @P2 VIADD R0, R4, 0xffffffc0 ;  /* 0xffffffc004002836 */ /* 0x000fe20000000000 */
[----:B------:R-:W-:Y:S02]  /*7550*/  PRMT R11, R8, 0x5410, R13 ;  /* 0x00005410080b7816 */ /* 0x000fe4000000000d */
[----:B------:R-:W-:Y:S01]  /*7560*/  PRMT R8, R12, 0x5410, R7 ;  /* 0x000054100c087816 */ /* 0x000fe20000000007 */
[----:B------:R-:W-:Y:S06]  /*7570*/  @P1 BRA `(.L_x_665) ;  /* 0x00000004004c1947 */ /* 0x000fec0003800000 */
[----:B------:R-:W1:Y:S01]  /*7580*/  LDC R4, c[0x0][0x3f4] ;  /* 0x0000fd00ff047b82 */ /* 0x000e620000000800 */
[----:B------:R-:W-:Y:S01]  /*7590*/  BSSY B2, `(.L_x_666) ;  /* 0x000002a000027945 */ /* 0x000fe20003800000 */
[-C--:B-1----:R-:W-:Y:S02]  /*75a0*/  ISETP.GE.AND P0, PT, R186, R4.reuse, PT ;  /* 0x00000004ba00720c */ /* 0x082fe40003f06270 */
[----:B------:R-:W-:-:S11]  /*75b0*/  ISETP.GE.AND P1, PT, R193, R4, PT ;  /* 0x00000004c100720c */ /* 0x000fd60003f26270 */
[----:B------:R-:W-:Y:S05]  /*75c0*/  @P0 BRA `(.L_x_667) ;  /* 0x0000000000980947 */ /* 0x000fea0003800000 */
[----:B------:R-:W1:Y:S01]  /*75d0*/  LDS.128 R4, [R10+0x20400] ;  /* 0x020400000a047984 */ /* 0x000e620000000c00 */
[C---:B------:R-:W-:Y:S01]  /*75e0*/  IMAD.U32 R25, R33.reuse, 0x10000, RZ ;  /* 0x0001000021197824 */ /* 0x040fe200078e00ff */
[----:B------:R-:W-:Y:S01]  /*75f0*/  LOP3.LUT R24, R33, 0xffff0000, RZ, 0xc0, !PT ;  /* 0xffff000021187812 */ /* 0x000fe200078ec0ff */
[C---:B------:R-:W-:Y:S01]  /*7600*/  IMAD.U32 R21, R31.reuse, 0x10000, RZ ;  /* 0x000100001f157824 */ /* 0x040fe200078e00ff */
[----:B------:R-:W-:Y:S01]  /*7610*/  LOP3.LUT R20, R31, 0xffff0000, RZ, 0xc0, !PT ;  /* 0xffff00001f147812 */ /* 0x000fe200078ec0ff */
[C---:B-1----:R-:W-:Y:S01]  /*7620*/  IMAD.U32 R12, R4.reuse, 0x10000, RZ ;  /* 0x00010000040c7824 */ /* 0x042fe200078e00ff */
[----:B------:R-:W-:Y:S01]  /*7630*/  LOP3.LUT R4, R4, 0xffff0000, RZ, 0xc0, !PT ;  /* 0xffff000004047812 */ /* 0x000fe200078ec0ff */
[C---:B------:R-:W-:Y:S01]  /*7640*/  IMAD.U32 R13, R5.reuse, 0x10000, RZ ;  /* 0x00010000050d7824 */ /* 0x040fe200078e00ff */
[----:B------:R-:W-:Y:S01]  /*7650*/  LOP3.LUT R5, R5, 0xffff0000, RZ, 0xc0, !PT ;  /* 0xffff000005057812 */ /* 0x000fe200078ec0ff */
[----:B------:R-:W-:Y:S01]  /*7660*/  IMAD.U32 R14, R6, 0x10000, RZ ;  /* 0x00010000060e7824 */ /* 0x000fe200078e00ff */
[----:B------:R-:W-:Y:S01]  /*7670*/  SHF.L.U32 R15, R7, 0x10, RZ ;  /* 0x00000010070f7819 */ /* 0x000fe200000006ff */
[C---:B------:R-:W-:Y:S01]  /*7680*/  FMUL.FTZ R27, R4.reuse, R25 ;  /* 0x00000019041b7220 */ /* 0x040fe20000410000 */
[-C--:B------:R-:W-:Y:S01]  /*7690*/  FMUL.FTZ R4, R4, R21.reuse ;  /* 0x0000001504047220 */ /* 0x080fe20000410000 */
[----:B------:R-:W-:Y:S01]  /*76a0*/  FMUL.FTZ R28, R5, R24 ;  /* 0x00000018051c7220 */ /* 0x000fe20000410000 */
[----:B------:R-:W-:Y:S01]  /*76b0*/  LOP3.LUT R6, R6, 0xffff0000, RZ, 0xc0, !PT ;  /* 0xffff000006067812 */ /* 0x000fe200078ec0ff */
[C---:B------:R-:W-:Y:S01]  /*76c0*/  FFMA.FTZ R27, R12.reuse, R21, -R27 ;  /* 0x000000150c1b7223 */ /* 0x040fe2000001081b */
[----:B------:R-:W-:Y:S01]  /*76d0*/  FFMA.FTZ R26, R12, R25, R4 ;  /* 0x000000190c1a7223 */ /* 0x000fe20000010004 */
[----:B------:R-:W-:Y:S01]  /*76e0*/  LOP3.LUT R7, R7, 0xffff0000, RZ, 0xc0, !PT ;  /* 0xffff000007077812 */ /* 0x000fe200078ec0ff */
[----:B------:R-:W-:Y:S01]  /*76f0*/  FMUL.FTZ R30, R5, R20 ;  /* 0x00000014051e7220 */ /* 0x000fe20000410000 */
[C---:B------:R-:W-:Y:S01]  /*7700*/  LOP3.LUT R12, R34.reuse, 0xffff0000, RZ, 0xc0, !PT ;  /* 0xffff0000220c7812 */ /* 0x040fe200078ec0ff */
[----:B------:R-:W-:Y:S01]  /*7710*/  IMAD.U32 R21, R34, 0x10000, RZ ;  /* 0x0001000022157824 */ /* 0x000fe200078e00ff */
[C---:B------:R-:W-:Y:S01]  /*7720*/  LOP3.LUT R4, R32.reuse, 0xffff0000, RZ, 0xc0, !PT ;  /* 0xffff000020047812 */ /* 0x040fe200078ec0ff */
[----:B------:R-:W-:-:S02]  /*7730*/  IMAD.U32 R5, R32, 0x10000, RZ ;  /* 0x0001000020057824 */ /* 0x000fc400078e00ff */
[C---:B------:R-:W-:Y:S01]  /*7740*/  FFMA.FTZ R28, R13.reuse, R20, -R28 ;  /* 0x000000140d1c7223 */ /* 0x040fe2000001081c */
[----:B------:R-:W-:Y:S01]  /*7750*/  FFMA.FTZ R13, R13, R24, R30 ;  /* 0x000000180d0d7223 */ /* 0x000fe2000001001e */
[C---:B------:R-:W-:Y:S01]  /*7760*/  FMUL.FTZ R25, R6.reuse, R21 ;  /* 0x0000001506197220 */ /* 0x040fe20000410000 */
[-C--:B------:R-:W-:Y:S01]  /*7770*/  FMUL.FTZ R20, R6, R5.reuse ;  /* 0x0000000506147220 */ /* 0x080fe20000410000 */
[C---:B------:R-:W-:Y:S01]  /*7780*/  FMUL.FTZ R24, R7.reuse, R12 ;  /* 0x0000000c07187220 */ /* 0x040fe20000410000 */
[-C--:B0-----:R-:W-:Y:S01]  /*7790*/  FMUL.FTZ R29, R7, R4.reuse ;  /* 0x00000004071d7220 */ /* 0x081fe20000410000 */
[C---:B------:R-:W-:Y:S01]  /*77a0*/  FFMA.FTZ R6, R14.reuse, R5, -R25 ;  /* 0x000000050e067223 */ /* 0x040fe20000010819 */
[----:B------:R-:W-:Y:S01]  /*77b0*/  FFMA.FTZ R21, R14, R21, R20 ;  /* 0x000000150e157223 */ /* 0x000fe20000010014 */
[C---:B------:R-:W-:Y:S01]  /*77c0*/  FFMA.FTZ R7, R15.reuse, R4, -R24 ;  /* 0x000000040f077223 */ /* 0x040fe20000010818 */
[----:B------:R-:W-:Y:S01]  /*77d0*/  FFMA.FTZ R12, R15, R12, R29 ;  /* 0x0000000c0f0c7223 */ /* 0x000fe2000001001d */
[----:B------:R-:W-:-:S02]  /*77e0*/  F2FP.BF16.F32.PACK_AB R4, R26, R27 ;  /* 0x0000001b1a04723e */ /* 0x000fc400000010ff */
[----:B------:R-:W-:Y:S02]  /*77f0*/  F2FP.BF16.F32.PACK_AB R5, R13, R28 ;  /* 0x0000001c0d05723e */ /* 0x000fe400000010ff */
[----:B------:R-:W-:Y:S02]  /*7800*/  F2FP.BF16.F32.PACK_AB R6, R21, R6 ;  /* 0x000000061506723e */ /* 0x000fe400000010ff */
[----:B------:R-:W-:-:S05]  /*7810*/  F2FP.BF16.F32.PACK_AB R7, R12, R7 ;  /* 0x000000070c07723e */ /* 0x000fca00000010ff */
[----:B------:R1:W-:Y:S02]  /*7820*/  STS.128 [R10+0x20400], R4 ;  /* 0x020400040a007388 */ /* 0x0003e40000000c00 */
.L_x_667:
[----:B------:R-:W-:Y:S05]  /*7830*/  BSYNC B2 ;  /* 0x0000000000027941 */ /* 0x000fea0003800000 */
.L_x_666:
[----:B------:R-:W-:Y:S05]  /*7840*/  @P1 BRA `(.L_x_665) ;  /* 0x0000000000981947 */ /* 0x000fea0003800000 */
[----:B-1----:R-:W1:Y:S01]  /*7850*/  LDS.128 R4, [R0] ;  /* 0x0000000000047984 */ /* 0x002e620000000c00 */
        /* <DEDUP_REMOVED lines=8> */
[C---:B------:R-:W-:Y:S01]  /*78e0*/  IMAD.U32 R14, R6.reuse, 0x10000, RZ ;  /* 0x00010000060e7824 */ /* 0x040fe200078e00ff */
[----:B------:R-:W-:Y:S01]  /*78f0*/  LOP3.LUT R6, R6, 0xffff0000, RZ, 0xc0, !PT ;  /* 0xffff000006067812 */ /* 0x000fe200078ec0ff */
[C---:B------:R-:W-:Y:S01]  /*7900*/  FMUL.FTZ R27, R4.reuse, R25 ;  /* 0x00000019041b7220 */ /* 0x040fe20000410000 */
[----:B------:R-:W-:Y:S01]  /*7910*/  FMUL.FTZ R4, R4, R21 ;  /* 0x0000001504047220 */ /* 0x000fe20000410000 */
[----:B------:R-:W-:-:S02]  /*7920*/  IMAD.U32 R15, R7, 0x10000, RZ ;  /* 0x00010000070f7824 */ /* 0x000fc400078e00ff */
[----:B------:R-:W-:Y:S01]  /*7930*/  FMUL.FTZ R28, R5, R24 ;  /* 0x00000018051c7220 */ /* 0x000fe20000410000 */
[C---:B------:R-:W-:Y:S01]  /*7940*/  FFMA.FTZ R27, R12.reuse, R21, -R27 ;  /* 0x000000150c1b7223 */ /* 0x040fe2000001081b */
[----:B------:R-:W-:Y:S01]  /*7950*/  FFMA.FTZ R26, R12, R25, R4 ;  /* 0x000000190c1a7223 */ /* 0x000fe20000010004 */
[----:B------:R-:W-:Y:S01]  /*7960*/  LOP3.LUT R7, R7, 0xffff0000, RZ, 0xc0, !PT ;  /* 0xffff000007077812 */ /* 0x000fe200078ec0ff */
[-C--:B------:R-:W-:Y:S01]  /*7970*/  FMUL.FTZ R30, R5, R20.reuse ;  /* 0x00000014051e7220 */ /* 0x080fe20000410000 */
[C---:B------:R-:W-:Y:S01]  /*7980*/  LOP3.LUT R12, R8.reuse, 0xffff0000, RZ, 0xc0, !PT ;  /* 0xffff0000080c7812 */ /* 0x040fe200078ec0ff */
[----:B------:R-:W-:Y:S01]  /*7990*/  IMAD.U32 R21, R8, 0x10000, RZ ;  /* 0x0001000008157824 */ /* 0x000fe200078e00ff */
[C---:B------:R-:W-:Y:S01]  /*79a0*/  LOP3.LUT R4, R3.reuse, 0xffff0000, RZ, 0xc0, !PT ;  /* 0xffff000003047812 */ /* 0x040fe200078ec0ff */
[----:B------:R-:W-:Y:S02]  /*79b0*/  IMAD.U32 R5, R3, 0x10000, RZ ;  /* 0x0001000003057824 */ /* 0x000fe400078e00ff */
        /* <DEDUP_REMOVED lines=14> */
[----:B------:R2:W-:Y:S02]  /*7aa0*/  STS.128 [R0], R4 ;  /* 0x0000000400007388 */ /* 0x0005e40000000c00 */
.L_x_665:
[----:B------:R-:W-:Y:S05]  /*7ab0*/  BSYNC B1 ;  /* 0x0000000000017941 */ /* 0x000fea0003800000 */
.L_x_664:
[----:B-12---:R-:W-:-:S05]  /*7ac0*/  VIADD R4, R184, 0x20 ;  /* 0x00000020b8047836 */ /* 0x006fca0000000000 */
[----:B------:R-:W-:-:S13]  /*7ad0*/  ISETP.GE.AND P0, PT, R4, R35, PT ;  /* 0x000000230400720c */ /* 0x000fda0003f06270 */
[----:B------:R-:W-:Y:S05]  /*7ae0*/  @P0 BRA `(.L_x_668) ;  /* 0x0000001400380947 */ /* 0x000fea0003800000 */
        /* <DEDUP_REMOVED lines=10> */
[C---:B------:R-:W-:Y:S01]  /*7b90*/  IMAD.U32 R28, R34.reuse, 0x10000, RZ ;  /* 0x00010000221c7824 */ /* 0x040fe200078e00ff */
[----:B0-----:R-:W-:Y:S02]  /*7ba0*/  LOP3.LUT R29, R34, 0xffff0000, RZ, 0xc0, !PT ;  /* 0xffff0000221d7812 */ /* 0x001fe400078ec0ff */
[----:B------:R-:W-:Y:S01]  /*7bb0*/  LOP3.LUT R27, R32, 0xffff0000, RZ, 0xc0, !PT ;  /* 0xffff0000201b7812 */ /* 0x000fe200078ec0ff */
[C---:B-1----:R-:W-:Y:S01]  /*7bc0*/  IMAD.U32 R12, R4.reuse, 0x10000, RZ ;  /* 0x00010000040c7824 */ /* 0x042fe200078e00ff */
[----:B------:R-:W-:Y:S01]  /*7bd0*/  LOP3.LUT R4, R4, 0xffff0000, RZ, 0xc0, !PT ;  /* 0xffff000004047812 */ /* 0x000fe200078ec0ff */
[C---:B------:R-:W-:Y:S01]  /*7be0*/  IMAD.U32 R13, R5.reuse, 0x10000, RZ ;  /* 0x00010000050d7824 */ /* 0x040fe200078e00ff */
[----:B------:R-:W-:Y:S01]  /*7bf0*/  LOP3.LUT R5, R5, 0xffff0000, RZ, 0xc0, !PT ;  /* 0xffff000005057812 */ /* 0x000fe200078ec0ff */
[C---:B------:R-:W-:Y:S01]  /*7c00*/  IMAD.U32 R14, R6.reuse, 0x10000, RZ ;  /* 0x00010000060e7824 */ /* 0x040fe200078e00ff */
[----:B------:R-:W-:Y:S01]  /*7c10*/  LOP3.LUT R6, R6, 0xffff0000, RZ, 0xc0, !PT ;  /* 0xffff000006067812 */ /* 0x000fe200078ec0ff */
[-C--:B------:R-:W-:Y:S01]  /*7c20*/  FMUL.FTZ R21, R26, R4.reuse ;  /* 0x000000041a157220 */ /* 0x080fe20000410000 */
[C---:B------:R-:W-:Y:S01]  /*7c30*/  FMUL.FTZ R25, R24.reuse, R4 ;  /* 0x0000000418197220 */ /* 0x040fe20000410000 */
[C---:B------:R-:W-:Y:S01]  /*7c40*/  IMAD.U32 R15, R7.reuse, 0x10000, RZ ;  /* 0x00010000070f7824 */ /* 0x040fe200078e00ff */
[----:B------:R-:W-:Y:S01]  /*7c50*/  LOP3.LUT R7, R7, 0xffff0000, RZ, 0xc0, !PT ;  /* 0xffff000007077812 */ /* 0x000fe200078ec0ff */
[-C--:B------:R-:W-:Y:S01]  /*7c60*/  FFMA.FTZ R4, R24, R12.reuse, -R21 ;  /* 0x0000000c18047223 */ /* 0x080fe20000010815 */
[----:B------:R-:W-:Y:S01]  /*7c70*/  FFMA.FTZ R25, R26, R12, R25 ;  /* 0x0000000c1a197223 */ /* 0x000fe20000010019 */
[-C--:B------:R-:W-:Y:S01]  /*7c80*/  FMUL.FTZ R20, R33, R5.reuse ;  /* 0x0000000521147220 */ /* 0x080fe20000410000 */
[----:B------:R-:W-:Y:S01]  /*7c90*/  FMUL.FTZ R12, R31, R5 ;  /* 0x000000051f0c7220 */ /* 0x000fe20000410000 */
[----:B------:R-:W-:-:S02]  /*7ca0*/  IMAD.U32 R26, R32, 0x10000, RZ ;  /* 0x00010000201a7824 */ /* 0x000fc400078e00ff */
[----:B------:R-:W-:Y:S01]  /*7cb0*/  FMUL.FTZ R24, R27, R7 ;  /* 0x000000071b187220 */ /* 0x000fe20000410000 */
[-C--:B------:R-:W-:Y:S01]  /*7cc0*/  FFMA.FTZ R5, R31, R13.reuse, -R20 ;  /* 0x0000000d1f057223 */ /* 0x080fe20000010814 */
[----:B------:R-:W-:Y:S01]  /*7cd0*/  FFMA.FTZ R12, R33, R13, R12 ;  /* 0x0000000d210c7223 */ /* 0x000fe2000001000c */
[-C--:B------:R-:W-:Y:S01]  /*7ce0*/  FMUL.FTZ R13, R28, R6.reuse ;  /* 0x000000061c0d7220 */ /* 0x080fe20000410000 */
[C---:B------:R-:W-:Y:S01]  /*7cf0*/  FMUL.FTZ R21, R26.reuse, R6 ;  /* 0x000000061a157220 */ /* 0x040fe20000410000 */
[C---:B------:R-:W-:Y:S01]  /*7d00*/  FMUL.FTZ R20, R29.reuse, R7 ;  /* 0x000000071d147220 */ /* 0x040fe20000410000 */
[-C--:B------:R-:W-:Y:S01]  /*7d10*/  FFMA.FTZ R24, R29, R15.reuse, R24 ;  /* 0x0000000f1d187223 */ /* 0x080fe20000010018 */
[-C--:B------:R-:W-:Y:S01]  /*7d20*/  FFMA.FTZ R6, R26, R14.reuse, -R13 ;  /* 0x0000000e1a067223 */ /* 0x080fe2000001080d */
[----:B------:R-:W-:Y:S01]  /*7d30*/  FFMA.FTZ R21, R28, R14, R21 ;  /* 0x0000000e1c157223 */ /* 0x000fe20000010015 */
[----:B------:R-:W-:Y:S01]  /*7d40*/  FFMA.FTZ R7, R27, R15, -R20 ;  /* 0x0000000f1b077223 */ /* 0x000fe20000010814 */
[----:B------:R-:W-:-:S02]  /*7d50*/  F2FP.BF16.F32.PACK_AB R4, R25, R4 ;  /* 0x000000041904723e */ /* 0x000fc400000010ff */
[----:B------:R-:W-:Y:S02]  /*7d60*/  F2FP.BF16.F32.PACK_AB R5, R12, R5 ;  /* 0x000000050c05723e */ /* 0x000fe400000010ff */
[----:B------:R-:W-:Y:S02]  /*7d70*/  F2FP.BF16.F32.PACK_AB R6, R21, R6 ;  /* 0x000000061506723e */ /* 0x000fe400000010ff */
[----:B------:R-:W-:-:S05]  /*7d80*/  F2FP.BF16.F32.PACK_AB R7, R24, R7 ;  /* 0x000000071807723e */ /* 0x000fca00000010ff */
[----:B------:R1:W-:Y:S02]  /*7d90*/  STS.128 [R10+0x21400], R4 ;  /* 0x021400040a007388 */ /* 0x0003e40000000c00 */
.L_x_670:
[----:B------:R-:W-:Y:S05]  /*7da0*/  BSYNC B1 ;  /* 0x0000000000017941 */ /* 0x000fea0003800000 */
.L_x_669:
[----:B------:R-:W-:Y:S05]  /*7db0*/  @P1 BRA `(.L_x_668) ;  /* 0x0000001000841947 */ /* 0x000fea0003800000 */
[----:B-1----:R-:W1:Y:S01]  /*7dc0*/  LDS.128 R4, [R0+0x1000] ;  /* 0x0010000000047984 */ /* 0x002e620000000c00 */
[----:B------:R-:W-:Y:S01]  /*7dd0*/  SHF.L.U32 R24, R11, 0x10, RZ ;  /* 0x000000100b187819 */ /* 0x000fe200000006ff */
[----:B------:R-:W-:Y:S01]  /*7de0*/  IMAD.U32 R14, R9, 0x10000, RZ ;  /* 0x00010000090e7824 */ /* 0x000fe200078e00ff */
[----:B------:R-:W-:Y:S01]  /*7df0*/  LOP3.LUT R26, R11, 0xffff0000, RZ, 0xc0, !PT ;  /* 0xffff00000b1a7812 */ /* 0x000fe200078ec0ff */
[C---:B------:R-:W-:Y:S01]  /*7e00*/  IMAD.U32 R25, R8.reuse, 0x10000, RZ ;  /* 0x0001000008197824 */ /* 0x040fe200078e00ff */
[----:B------:R-:W-:Y:S02]  /*7e10*/  LOP3.LUT R20, R9, 0xffff0000, RZ, 0xc0, !PT ;  /* 0xffff000009147812 */ /* 0x000fe400078ec0ff */
        /* <DEDUP_REMOVED lines=8> */
[----:B------:R-:W-:Y:S01]  /*7ea0*/  FMUL.FTZ R15, R14, R4 ;  /* 0x000000040e0f7220 */ /* 0x000fe20000410000 */
[----:B------:R-:W-:Y:S01]  /*7eb0*/  FMUL.FTZ R21, R26, R5 ;  /* 0x000000051a157220 */ /* 0x000fe20000410000 */
[----:B------:R-:W-:-:S02]  /*7ec0*/  IMAD.U32 R11, R7, 0x10000, RZ ;  /* 0x00010000070b7824 */ /* 0x000fc400078e00ff */
[----:B------:R-:W-:Y:S01]  /*7ed0*/  FFMA.FTZ R4, R14, R10, -R13 ;  /* 0x0000000a0e047223 */ /* 0x000fe2000001080d */
[C---:B------:R-:W-:Y:S01]  /*7ee0*/  FMUL.FTZ R13, R20.reuse, R5 ;  /* 0x00000005140d7220 */ /* 0x040fe20000410000 */
[----:B------:R-:W-:Y:S01]  /*7ef0*/  FFMA.FTZ R5, R20, R12, -R21 ;  /* 0x0000000c14057223 */ /* 0x000fe20000010815 */
[----:B------:R-:W-:Y:S01]  /*7f00*/  IMAD.U32 R21, R3, 0x10000, RZ ;  /* 0x0001000003157824 */ /* 0x000fe200078e00ff */
[----:B------:R-:W-:Y:S01]  /*7f10*/  LOP3.LUT R7, R7, 0xffff0000, RZ, 0xc0, !PT ;  /* 0xffff000007077812 */ /* 0x000fe200078ec0ff */
[----:B------:R-:W-:Y:S01]  /*7f20*/  FFMA.FTZ R15, R24, R10, R15 ;  /* 0x0000000a180f7223 */ /* 0x000fe2000001000f */
[----:B------:R-:W-:Y:S01]  /*7f30*/  LOP3.LUT R3, R3, 0xffff0000, RZ, 0xc0, !PT ;  /* 0xffff000003037812 */ /* 0x000fe200078ec0ff */
[-C--:B------:R-:W-:Y:S01]  /*7f40*/  FMUL.FTZ R8, R25, R6.reuse ;  /* 0x0000000619087220 */ /* 0x080fe20000410000 */
[----:B------:R-:W-:Y:S01]  /*7f50*/  FMUL.FTZ R10, R21, R6 ;  /* 0x00000006150a7220 */ /* 0x000fe20000410000 */
[-C--:B------:R-:W-:Y:S01]  /*7f60*/  FMUL.FTZ R14, R27, R7.reuse ;  /* 0x000000071b0e7220 */ /* 0x080fe20000410000 */
[----:B------:R-:W-:Y:S01]  /*7f70*/  FFMA.FTZ R12, R26, R12, R13 ;  /* 0x0000000c1a0c7223 */ /* 0x000fe2000001000d */
[----:B------:R-:W-:Y:S01]  /*7f80*/  FMUL.FTZ R20, R3, R7 ;  /* 0x0000000703147220 */ /* 0x000fe20000410000 */
[-C--:B------:R-:W-:Y:S01]  /*7f90*/  FFMA.FTZ R6, R21, R9.reuse, -R8 ;  /* 0x0000000915067223 */ /* 0x080fe20000010808 */
[----:B------:R-:W-:Y:S01]  /*7fa0*/  FFMA.FTZ R9, R25, R9, R10 ;  /* 0x0000000919097223 */ /* 0x000fe2000001000a */
[-C--:B------:R-:W-:Y:S01]  /*7fb0*/  FFMA.FTZ R7, R3, R11.reuse, -R14 ;  /* 0x0000000b03077223 */ /* 0x080fe2000001080e */
[----:B------:R-:W-:Y:S01]  /*7fc0*/  FFMA.FTZ R20, R27, R11, R20 ;  /* 0x0000000b1b147223 */ /* 0x000fe20000010014 */
[----:B------:R-:W-:-:S02]  /*7fd0*/  F2FP.BF16.F32.PACK_AB R4, R15, R4 ;  /* 0x000000040f04723e */ /* 0x000fc400000010ff */
[----:B------:R-:W-:Y:S02]  /*7fe0*/  F2FP.BF16.F32.PACK_AB R5, R12, R5 ;  /* 0x000000050c05723e */ /* 0x000fe400000010ff */
[----:B------:R-:W-:Y:S02]  /*7ff0*/  F2FP.BF16.F32.PACK_AB R6, R9, R6 ;  /* 0x000000060906723e */ /* 0x000fe400000010ff */
[----:B------:R-:W-:-:S05]  /*8000*/  F2FP.BF16.F32.PACK_AB R7, R20, R7 ;  /* 0x000000071407723e */ /* 0x000fca00000010ff */
[----:B------:R3:W-:Y:S01]  /*8010*/  STS.128 [R0+0x1000], R4 ;  /* 0x0010000400007388 */ /* 0x0007e20000000c00 */
[----:B------:R-:W-:Y:S05]  /*8020*/  BRA `(.L_x_668) ;  /* 0x0000000c00e87947 */ /* 0x000fea0003800000 */
.L_x_658:
[----:B------:R-:W-:-:S03]  /*8030*/  UMOV UR4, 0xffffffff ;  /* 0xffffffff00047882 */ /* 0x000fc60000000000 */
[----:B------:R-:W-:Y:S05]  /*8040*/  BRA.DIV UR4, `(.L_x_671) ;  /* 0x000000fe04447947 */ /* 0x000fea000b800000 */
[----:B------:R0:W1:Y:S04]  /*8050*/  SHFL.IDX PT, R0, R27, RZ, 0x1c1f ;  /* 0x001c1fff1b007589 */ /* 0x00006800000e0000 */
[----:B------:R0:W2:Y:S04]  /*8060*/  SHFL.IDX PT, R3, R26, RZ, 0x1c1f ;  /* 0x001c1fff1a037589 */ /* 0x0000a800000e0000 */
[----:B------:R0:W3:Y:S04]  /*8070*/  SHFL.IDX PT, R20, R29, RZ, 0x1c1f ;  /* 0x001c1fff1d147589 */ /* 0x0000e800000e0000 */
[----:B------:R0:W4:Y:S02]  /*8080*/  SHFL.IDX PT, R14, R28, RZ, 0x1c1f ;  /* 0x001c1fff1c0e7589 */ /* 0x00012400000e0000 */
.L_x_874:
[----:B------:R-:W5:Y:S01]  /*8090*/  LDL R6, [R1+0x34] ;  /* 0x0000340001067983 */ /* 0x000f620000100800 */
[----:B------:R-:W-:Y:S01]  /*80a0*/  ULDC UR4, c[0x0][0x448] ;  /* 0x0001120000047ab9 */ /* 0x000fe20000000800 */
[----:B------:R-:W0:Y:S01]  /*80b0*/  LDC R21, c[0x0][0x3f4] ;  /* 0x0000fd00ff157b82 */ /* 0x000e220000000800 */
[----:B------:R-:W-:Y:S01]  /*80c0*/  IMAD R24, R24, UR4, RZ ;  /* 0x0000000418187c24 */ /* 0x000fe2000f8e02ff */
[----:B------:R-:W-:Y:S01]  /*80d0*/  BSSY B1, `(.L_x_672) ;  /* 0x0000017000017945 */ /* 0x000fe20003800000 */
[----:B------:R-:W-:Y:S02]  /*80e0*/  CS2R R10, SRZ ;  /* 0x00000000000a7805 */ /* 0x000fe4000001ff00 */
[----:B------:R-:W-:Y:S02]  /*80f0*/  CS2R R8, SRZ ;  /* 0x0000000000087805 */ /* 0x000fe4000001ff00 */
[----:B------:R-:W-:Y:S02]  /*8100*/  ISETP.GE.AND P0, PT, R4, R24, PT ;  /* 0x000000180400720c */ /* 0x000fe40003f06270 */
[----:B-----5:R-:W-:-:S04]  /*8110*/  LEA.HI R5, R6, R6, RZ, 0x1 ;  /* 0x0000000606057211 */ /* 0x020fc800078f08ff */
[----:B------:R-:W-:-:S05]  /*8120*/  LOP3.LUT R5, R5, 0xfffffffe, RZ, 0xc0, !PT ;  /* 0xfffffffe05057812 */ /* 0x000fca00078ec0ff */
[----:B0-----:R-:W-:Y:S01]  /*8130*/  IMAD.IADD R27, R6, 0x1, -R5 ;  /* 0x00000001061b7824 */ /* 0x001fe200078e0a05 */
[----:B------:R-:W-:Y:S02]  /*8140*/  CS2R R6, SRZ ;  /* 0x0000000000067805 */ /* 0x000fe4000001ff00 */
[----:B------:R-:W-:Y:S02]  /*8150*/  CS2R R4, SRZ ;  /* 0x0000000000047805 */ /* 0x000fe4000001ff00 */
[----:B------:R-:W-:Y:S01]  /*8160*/  SHF.L.U32 R27, R27, 0x1f, RZ ;  /* 0x0000001f1b1b7819 */ /* 0x000fe200000006ff */
[----:B------:R-:W-:Y:S06]  /*8170*/  @P0 BRA `(.L_x_673) ;  /* 0x0000000000300947 */ /* 0x000fec0003800000 */
[----:B------:R-:W-:Y:S01]  /*8180*/  ULDC UR4, c[0x0][0x3f4] ;  /* 0x0000fd0000047ab9 */ /* 0x000fe20000000800 */
[C---:B------:R-:W-:Y:S01]  /*8190*/  IMAD.SHL.U32 R15, R16.reuse, 0x2, RZ ;  /* 0x00000002100f7824 */ /* 0x040fe200078e00ff */
[C---:B------:R-:W-:Y:S02]  /*81a0*/  ISETP.GE.AND P2, PT, R16.reuse, UR4, PT ;  /* 0x0000000410007c0c */ /* 0x040fe4000bf46270 */
[----:B------:R-:W-:Y:S02]  /*81b0*/  SHF.L.U64.HI R7, R16, 0x1, R17 ;  /* 0x0000000110077819 */ /* 0x000fe40000010211 */
[-C--:B--2---:R-:W-:Y:S02]  /*81c0*/  IADD3 R12, P0, R3, R15.reuse, RZ ;  /* 0x0000000f030c7210 */ /* 0x084fe40007f1e0ff */
[----:B----4-:R-:W-:-:S03]  /*81d0*/  IADD3 R14, P1, R14, R15, RZ ;  /* 0x0000000f0e0e7210 */ /* 0x010fc60007f3e0ff */
[--C-:B-1----:R-:W-:Y:S02]  /*81e0*/  IMAD.X R13, R0, 0x1, R7.reuse, P0 ;  /* 0x00000001000d7824 */ /* 0x102fe400000e0607 */
[----:B---3--:R-:W-:Y:S01]  /*81f0*/  IMAD.X R15, R20, 0x1, R7, P1 ;  /* 0x00000001140f7824 */ /* 0x008fe200008e0607 */
[----:B------:R-:W-:Y:S01]  /*8200*/  CS2R R6, SRZ ;  /* 0x0000000000067805 */ /* 0x000fe2000001ff00 */
[----:B------:R-:W-:Y:S06]  /*8210*/  @P2 BRA `(.L_x_673) ;  /* 0x0000000000082947 */ /* 0x000fec0003800000 */
[----:B------:R0:W5:Y:S04]  /*8220*/  LD.E.128 R8, desc[UR40][R12.64] ;  /* 0x000000280c087980 */ /* 0x000168000c101d00 */
[----:B------:R0:W5:Y:S02]  /*8230*/  LD.E.128 R4, desc[UR40][R14.64] ;  /* 0x000000280e047980 */ /* 0x000164000c101d00 */
.L_x_673:
[----:B------:R-:W-:Y:S05]  /*8240*/  BSYNC B1 ;  /* 0x0000000000017941 */ /* 0x000fea0003800000 */
.L_x_672:
[----:B------:R-:W2:Y:S01]  /*8250*/  SYNCS.PHASECHK.TRANS64.TRYWAIT P1, [R2+URZ+0x28c00], R27 ;  /* 0x028c001b020075a7 */ /* 0x000ea2000802017f */
[----:B-1----:R-:W-:Y:S01]  /*8260*/  IMAD R0, R25, -0x40, R24 ;  /* 0xffffffc019007824 */ /* 0x002fe200078e0218 */
[--C-:B-----5:R-:W-:Y:S01]  /*8270*/  SHF.R.U64 R29, R8, 0x10, R9.reuse ;  /* 0x00000010081d7819 */ /* 0x120fe20000001209 */
[----:B---3--:R-:W-:Y:S01]  /*8280*/  IMAD.MOV.U32 R20, RZ, RZ, R8 ;  /* 0x000000ffff147224 */ /* 0x008fe200078e0008 */
[--C-:B------:R-:W-:Y:S01]  /*8290*/  SHF.R.U32.HI R26, RZ, 0x10, R9.reuse ;  /* 0x00000010ff1a7819 */ /* 0x100fe20000011609 */
[----:B0-----:R-:W-:Y:S01]  /*82a0*/  IMAD.MOV.U32 R15, RZ, RZ, R9 ;  /* 0x000000ffff0f7224 */ /* 0x001fe200078e0009 */
[--C-:B------:R-:W-:Y:S01]  /*82b0*/  SHF.R.U64 R8, R10, 0x10, R11.reuse ;  /* 0x000000100a087819 */ /* 0x100fe2000000120b */
[--C-:B----4-:R-:W-:Y:S01]  /*82c0*/  IMAD.MOV.U32 R14, RZ, RZ, R11.reuse ;  /* 0x000000ffff0e7224 */ /* 0x110fe200078e000b */
[----:B------:R-:W-:Y:S01]  /*82d0*/  SHF.R.U32.HI R25, RZ, 0x10, R11 ;  /* 0x00000010ff197819 */ /* 0x000fe2000001160b */
[----:B--2---:R-:W-:Y:S01]  /*82e0*/  IMAD.MOV.U32 R3, RZ, RZ, R10 ;  /* 0x000000ffff037224 */ /* 0x004fe200078e000a */
[----:B------:R-:W-:Y:S01]  /*82f0*/  VIMNMX R31, R0, 0x40, PT ;  /* 0x00000040001f7848 */ /* 0x000fe20003fe0100 */
[----:B------:R-:W-:Y:S01]  /*8300*/  IMAD.MOV.U32 R24, RZ, RZ, R4 ;  /* 0x000000ffff187224 */ /* 0x000fe200078e0004 */
[--C-:B------:R-:W-:Y:S01]  /*8310*/  SHF.R.U64 R11, R4, 0x10, R5.reuse ;  /* 0x00000010040b7819 */ /* 0x100fe20000001205 */
[--C-:B------:R-:W-:Y:S01]  /*8320*/  IMAD.MOV.U32 R12, RZ, RZ, R5.reuse ;  /* 0x000000ffff0c7224 */ /* 0x100fe200078e0005 */
[----:B------:R-:W-:Y:S01]  /*8330*/  SHF.R.U32.HI R9, RZ, 0x10, R5 ;  /* 0x00000010ff097819 */ /* 0x000fe20000011605 */
[----:B------:R-:W-:Y:S01]  /*8340*/  IMAD.MOV.U32 R13, RZ, RZ, R6 ;  /* 0x000000ffff0d7224 */ /* 0x000fe200078e0006 */
[----:B------:R-:W-:Y:S01]  /*8350*/  ISETP.GE.AND P0, PT, R16, R21, PT ;  /* 0x000000151000720c */ /* 0x000fe20003f06270 */
[--C-:B------:R-:W-:Y:S01]  /*8360*/  IMAD.MOV.U32 R0, RZ, RZ, R7.reuse ;  /* 0x000000ffff007224 */ /* 0x100fe200078e0007 */
[--C-:B------:R-:W-:Y:S01]  /*8370*/  SHF.R.U64 R4, R6, 0x10, R7.reuse ;  /* 0x0000001006047819 */ /* 0x100fe20000001207 */
[C---:B------:R-:W-:Y:S01]  /*8380*/  VIADD R28, R184.reuse, 0x20 ;  /* 0x00000020b81c7836 */ /* 0x040fe20000000000 */
[----:B------:R-:W-:Y:S01]  /*8390*/  SHF.R.U32.HI R5, RZ, 0x10, R7 ;  /* 0x00000010ff057819 */ /* 0x000fe20000011607 */
[----:B------:R-:W-:Y:S01]  /*83a0*/  BSSY B1, `(.L_x_674) ;  /* 0x000000c000017945 */ /* 0x000fe20003800000 */
[----:B------:R-:W-:-:S02]  /*83b0*/  ISETP.GE.OR P2, PT, R184, R31, P0 ;  /* 0x0000001fb800720c */ /* 0x000fc40000746670 */
[----:B------:R-:W-:Y:S02]  /*83c0*/  PRMT R20, R20, 0x5410, R29 ;  /* 0x0000541014147816 */ /* 0x000fe4000000001d */
[----:B------:R-:W-:Y:S02]  /*83d0*/  ISETP.GE.OR P0, PT, R28, R31, P0 ;  /* 0x0000001f1c00720c */ /* 0x000fe40000706670 */
[----:B------:R-:W-:Y:S02]  /*83e0*/  PRMT R15, R15, 0x5410, R26 ;  /* 0x000054100f0f7816 */ /* 0x000fe4000000001a */
[----:B------:R-:W-:Y:S02]  /*83f0*/  PRMT R3, R3, 0x5410, R8 ;  /* 0x0000541003037816 */ /* 0x000fe40000000008 */
[----:B------:R-:W-:Y:S02]  /*8400*/  PRMT R14, R14, 0x5410, R25 ;  /* 0x000054100e0e7816 */ /* 0x000fe40000000019 */
[----:B------:R-:W-:-:S02]  /*8410*/  PRMT R24, R24, 0x5410, R11 ;  /* 0x0000541018187816 */ /* 0x000fc4000000000b */
[----:B------:R-:W-:Y:S02]  /*8420*/  PRMT R12, R12, 0x5410, R9 ;  /* 0x000054100c0c7816 */ /* 0x000fe40000000009 */
[----:B------:R-:W-:Y:S02]  /*8430*/  PRMT R13, R13, 0x5410, R4 ;  /* 0x000054100d0d7816 */ /* 0x000fe40000000004 */
[----:B------:R-:W-:Y:S01]  /*8440*/  PRMT R0, R0, 0x5410, R5 ;  /* 0x0000541000007816 */ /* 0x000fe20000000005 */
[----:B------:R-:W-:Y:S06]  /*8450*/  @!P1 BRA `(.L_x_675) ;  /* 0x000000f800b09947 */ /* 0x000fec0003800000 */
.L_x_875:
[----:B------:R-:W-:Y:S05]  /*8460*/  BSYNC B1 ;  /* 0x0000000000017941 */ /* 0x000fea0003800000 */
.L_x_674:
[----:B------:R-:W-:Y:S04]  /*8470*/  BSSY B1, `(.L_x_676) ;  /* 0x000005a000017945 */ /* 0x000fe80003800000 */
[----:B------:R-:W-:Y:S05]  /*8480*/  @P2 BRA `(.L_x_677) ;  /* 0x0000000400602947 */ /* 0x000fea0003800000 */
[----:B------:R-:W-:Y:S01]  /*8490*/  IMAD.SHL.U32 R4, R190, 0x40, RZ ;  /* 0x00000040be047824 */ /* 0x000fe200078e00ff */
[----:B------:R-:W-:Y:S01]  /*84a0*/  LOP3.LUT R33, R24, 0xffff0000, RZ, 0xc0, !PT ;  /* 0xffff000018217812 */ /* 0x000fe200078ec0ff */
[----:B------:R-:W-:Y:S02]  /*84b0*/  IMAD.IADD R5, R16, 0x1, R21 ;  /* 0x0000000110057824 */ /* 0x000fe400078e0215 */
[----:B------:R-:W-:Y:S01]  /*84c0*/  IMAD.U32 R36, R24, 0x10000, RZ ;  /* 0x0001000018247824 */ /* 0x000fe200078e00ff */
[----:B------:R-:W-:Y:S01]  /*84d0*/  LOP3.LUT R6, R4, 0x1c0, RZ, 0xc0, !PT ;  /* 0x000001c004067812 */ /* 0x000fe200078ec0ff */
[----:B------:R-:W-:-:S03]  /*84e0*/  IMAD.U32 R34, R20, 0x10000, RZ ;  /* 0x0001000014227824 */ /* 0x000fc600078e00ff */
[C---:B------:R-:W-:Y:S02]  /*84f0*/  LOP3.LUT R4, R6.reuse, 0x38, R16, 0xf8, !PT ;  /* 0x0000003806047812 */ /* 0x040fe400078ef810 */
[----:B------:R-:W-:Y:S02]  /*8500*/  SHF.R.U32.HI R7, RZ, 0x3, R6 ;  /* 0x00000003ff077819 */ /* 0x000fe40000011606 */
[----:B------:R-:W-:Y:S02]  /*8510*/  LOP3.LUT R6, R6, 0x38, R5, 0xf8, !PT ;  /* 0x0000003806067812 */ /* 0x000fe400078ef805 */
[-C--:B------:R-:W-:Y:S02]  /*8520*/  LOP3.LUT R4, R4, R7.reuse, RZ, 0x3c, !PT ;  /* 0x0000000704047212 */ /* 0x080fe400078e3cff */
[----:B------:R-:W-:-:S03]  /*8530*/  LOP3.LUT R6, R6, R7, RZ, 0x3c, !PT ;  /* 0x0000000706067212 */ /* 0x000fc600078e3cff */
[C---:B------:R-:W-:Y:S02]  /*8540*/  IMAD R5, R209.reuse, 0x200, R4 ;  /* 0x00000200d1057824 */ /* 0x040fe400078e0204 */
[----:B------:R-:W-:Y:S02]  /*8550*/  IMAD R9, R209, 0x200, R6 ;  /* 0x00000200d1097824 */ /* 0x000fe400078e0206 */
[----:B------:R-:W-:-:S03]  /*8560*/  IMAD R42, R5, 0x2, R2 ;  /* 0x00000002052a7824 */ /* 0x000fc600078e0202 */
[----:B------:R-:W-:Y:S02]  /*8570*/  LEA R44, R9, R2, 0x1 ;  /* 0x00000002092c7211 */ /* 0x000fe400078e08ff */
[----:B------:R-:W1:Y:S04]  /*8580*/  LDS.128 R4, [R42+0x20400] ;  /* 0x020400002a047984 */ /* 0x000e680000000c00 */
[----:B------:R-:W2:Y:S01]  /*8590*/  LDS.128 R8, [R44+0x20400] ;  /* 0x020400002c087984 */ /* 0x000ea20000000c00 */
[C---:B-1----:R-:W-:Y:S01]  /*85a0*/  IMAD.U32 R25, R4.reuse, 0x10000, RZ ;  /* 0x0001000004197824 */ /* 0x042fe200078e00ff */
[----:B------:R-:W-:Y:S01]  /*85b0*/  LOP3.LUT R4, R4, 0xffff0000, RZ, 0xc0, !PT ;  /* 0xffff000004047812 */ /* 0x000fe200078ec0ff */
[C---:B0-----:R-:W-:Y:S01]  /*85c0*/  IMAD.U32 R27, R6.reuse, 0x10000, RZ ;  /* 0x00010000061b7824 */ /* 0x041fe200078e00ff */
[----:B------:R-:W-:Y:S01]  /*85d0*/  LOP3.LUT R6, R6, 0xffff0000, RZ, 0xc0, !PT ;  /* 0xffff000006067812 */ /* 0x000fe200078ec0ff */
[C---:B--2---:R-:W-:Y:S01]  /*85e0*/  IMAD.U32 R29, R8.reuse, 0x10000, RZ ;  /* 0x00010000081d7824 */ /* 0x044fe200078e00ff */
[----:B------:R-:W-:Y:S01]  /*85f0*/  LOP3.LUT R8, R8, 0xffff0000, RZ, 0xc0, !PT ;  /* 0xffff000008087812 */ /* 0x000fe200078ec0ff */
[C---:B------:R-:W-:Y:S01]  /*8600*/  IMAD.U32 R31, R10.reuse, 0x10000, RZ ;  /* 0x000100000a1f7824 */ /* 0x040fe200078e00ff */
[----:B------:R-:W-:Y:S01]  /*8610*/  LOP3.LUT R10, R10, 0xffff0000, RZ, 0xc0, !PT ;  /* 0xffff00000a0a7812 */ /* 0x000fe200078ec0ff */
[C---:B------:R-:W-:Y:S01]  /*8620*/  FMUL.FTZ R38, R29.reuse, R36 ;  /* 0x000000241d267220 */ /* 0x040fe20000410000 */
[-C--:B------:R-:W-:Y:S01]  /*8630*/  FMUL.FTZ R40, R29, R34.reuse ;  /* 0x000000221d287220 */ /* 0x080fe20000410000 */
[----:B------:R-:W-:Y:S01]  /*8640*/  LOP3.LUT R29, R20, 0xffff0000, RZ, 0xc0, !PT ;  /* 0xffff0000141d7812 */ /* 0x000fe200078ec0ff */
[----:B------:R-:W-:Y:S01]  /*8650*/  FMUL.FTZ R35, R8, R33 ;  /* 0x0000002108237220 */ /* 0x000fe20000410000 */
[----:B------:R-:W-:Y:S01]  /*8660*/  FFMA.FTZ R37, R25, R34, -R38 ;  /* 0x0000002219257223 */ /* 0x000fe20000010826 */
[----:B------:R-:W-:-:S02]  /*8670*/  IMAD.U32 R38, R13, 0x10000, RZ ;  /* 0x000100000d267824 */ /* 0x000fc400078e00ff */
[----:B------:R-:W-:Y:S01]  /*8680*/  FFMA.FTZ R40, R25, R36, R40 ;  /* 0x0000002419287223 */ /* 0x000fe20000010028 */
[----:B------:R-:W-:Y:S02]  /*8690*/  IMAD.U32 R34, R3, 0x10000, RZ ;  /* 0x0001000003227824 */ /* 0x000fe400078e00ff */
[-C--:B------:R-:W-:Y:S01]  /*86a0*/  FMUL.FTZ R25, R8, R29.reuse ;  /* 0x0000001d08197220 */ /* 0x080fe20000410000 */
[----:B------:R-:W-:Y:S01]  /*86b0*/  FFMA.FTZ R36, R4, R29, -R35 ;  /* 0x0000001d04247223 */ /* 0x000fe20000010823 */
[----:B------:R-:W-:Y:S01]  /*86c0*/  FMUL.FTZ R8, R31, R38 ;  /* 0x000000261f087220 */ /* 0x000fe20000410000 */
[----:B------:R-:W-:Y:S01]  /*86d0*/  LOP3.LUT R35, R13, 0xffff0000, RZ, 0xc0, !PT ;  /* 0xffff00000d237812 */ /* 0x000fe200078ec0ff */
[-C--:B------:R-:W-:Y:S01]  /*86e0*/  FMUL.FTZ R31, R31, R34.reuse ;  /* 0x000000221f1f7220 */ /* 0x080fe20000410000 */
[----:B------:R-:W-:Y:S01]  /*86f0*/  LOP3.LUT R29, R3, 0xffff0000, RZ, 0xc0, !PT ;  /* 0xffff0000031d7812 */ /* 0x000fe200078ec0ff */
[----:B------:R-:W-:Y:S01]  /*8700*/  FFMA.FTZ R34, R27, R34, -R8 ;  /* 0x000000221b227223 */ /* 0x000fe20000010808 */
[----:B------:R-:W-:-:S02]  /*8710*/  IMAD.U32 R30, R9, 0x10000, RZ ;  /* 0x00010000091e7824 */ /* 0x000fc400078e00ff */
[----:B------:R-:W-:Y:S01]  /*8720*/  FFMA.FTZ R38, R27, R38, R31 ;  /* 0x000000261b267223 */ /* 0x000fe2000001001f */
[----:B------:R-:W-:Y:S01]  /*8730*/  FMUL.FTZ R27, R10, R35 ;  /* 0x000000230a1b7220 */ /* 0x000fe20000410000 */
[----:B------:R-:W-:Y:S02]  /*8740*/  IMAD.U32 R31, R12, 0x10000, RZ ;  /* 0x000100000c1f7824 */ /* 0x000fe400078e00ff */
[----:B------:R-:W-:Y:S01]  /*8750*/  FFMA.FTZ R33, R4, R33, R25 ;  /* 0x0000002104217223 */ /* 0x000fe20000010019 */
[----:B------:R-:W-:Y:S02]  /*8760*/  IMAD.U32 R26, R5, 0x10000, RZ ;  /* 0x00010000051a7824 */ /* 0x000fe400078e00ff */
[-C--:B------:R-:W-:Y:S01]  /*8770*/  FMUL.FTZ R43, R10, R29.reuse ;  /* 0x0000001d0a2b7220 */ /* 0x080fe20000410000 */
[----:B------:R-:W-:Y:S02]  /*8780*/  IMAD.U32 R25, R15, 0x10000, RZ ;  /* 0x000100000f197824 */ /* 0x000fe400078e00ff */
[----:B------:R-:W-:Y:S01]  /*8790*/  FFMA.FTZ R41, R6, R29, -R27 ;  /* 0x0000001d06297223 */ /* 0x000fe2000001081b */
[----:B------:R-:W-:Y:S01]  /*87a0*/  FMUL.FTZ R39, R30, R31 ;  /* 0x0000001f1e277220 */ /* 0x000fe20000410000 */
[----:B------:R-:W-:-:S02]  /*87b0*/  IMAD.U32 R32, R11, 0x10000, RZ ;  /* 0x000100000b207824 */ /* 0x000fc400078e00ff */
[----:B------:R-:W-:Y:S01]  /*87c0*/  FMUL.FTZ R30, R30, R25 ;  /* 0x000000191e1e7220 */ /* 0x000fe20000410000 */
[----:B------:R-:W-:Y:S02]  /*87d0*/  IMAD.U32 R29, R0, 0x10000, RZ ;  /* 0x00010000001d7824 */ /* 0x000fe400078e00ff */
[----:B------:R-:W-:Y:S01]  /*87e0*/  FFMA.FTZ R43, R6, R35, R43 ;  /* 0x00000023062b7223 */ /* 0x000fe2000001002b */
[----:B------:R-:W-:Y:S02]  /*87f0*/  IMAD.U32 R27, R14, 0x10000, RZ ;  /* 0x000100000e1b7824 */ /* 0x000fe400078e00ff */
[----:B------:R-:W-:Y:S01]  /*8800*/  FFMA.FTZ R39, R26, R25, -R39 ;  /* 0x000000191a277223 */ /* 0x000fe20000010827 */
[----:B------:R-:W-:Y:S01]  /*8810*/  IMAD.U32 R28, R7, 0x10000, RZ ;  /* 0x00010000071c7824 */ /* 0x000fe200078e00ff */
[----:B------:R-:W-:Y:S01]  /*8820*/  LOP3.LUT R9, R9, 0xffff0000, RZ, 0xc0, !PT ;  /* 0xffff000009097812 */ /* 0x000fe200078ec0ff */
[C---:B------:R-:W-:Y:S01]  /*8830*/  FMUL.FTZ R35, R32.reuse, R29 ;  /* 0x0000001d20237220 */ /* 0x040fe20000410000 */
[----:B------:R-:W-:Y:S01]  /*8840*/  LOP3.LUT R11, R11, 0xffff0000, RZ, 0xc0, !PT ;  /* 0xffff00000b0b7812 */ /* 0x000fe200078ec0ff */
[----:B------:R-:W-:Y:S01]  /*8850*/  FMUL.FTZ R25, R32, R27 ;  /* 0x0000001b20197220 */ /* 0x000fe20000410000 */
[----:B------:R-:W-:Y:S01]  /*8860*/  LOP3.LUT R8, R12, 0xffff0000, RZ, 0xc0, !PT ;  /* 0xffff00000c087812 */ /* 0x000fe200078ec0ff */
[----:B------:R-:W-:Y:S01]  /*8870*/  FFMA.FTZ R30, R26, R31, R30 ;  /* 0x0000001f1a1e7223 */ /* 0x000fe2000001001e */
[----:B------:R-:W-:Y:S01]  /*8880*/  LOP3.LUT R10, R0, 0xffff0000, RZ, 0xc0, !PT ;  /* 0xffff0000000a7812 */ /* 0x000fe200078ec0ff */
[C---:B------:R-:W-:Y:S01]  /*8890*/  FFMA.FTZ R35, R28.reuse, R27, -R35 ;  /* 0x0000001b1c237223 */ /* 0x040fe20000010823 */
[----:B------:R-:W-:Y:S01]  /*88a0*/  LOP3.LUT R4, R15, 0xffff0000, RZ, 0xc0, !PT ;  /* 0xffff00000f047812 */ /* 0x000fe200078ec0ff */
[----:B------:R-:W-:Y:S01]  /*88b0*/  FFMA.FTZ R25, R28, R29, R25 ;  /* 0x0000001d1c197223 */ /* 0x000fe20000010019 */
[----:B------:R-:W-:Y:S01]  /*88c0*/  LOP3.LUT R6, R14, 0xffff0000, RZ, 0xc0, !PT ;  /* 0xffff00000e067812 */ /* 0x000fe200078ec0ff */
[----:B------:R-:W-:Y:S01]  /*88d0*/  FMUL.FTZ R26, R9, R8 ;  /* 0x00000008091a7220 */ /* 0x000fe20000410000 */
[----:B------:R-:W-:Y:S01]  /*88e0*/  LOP3.LUT R5, R5, 0xffff0000, RZ, 0xc0, !PT ;  /* 0xffff000005057812 */ /* 0x000fe200078ec0ff */
[----:B------:R-:W-:Y:S01]  /*88f0*/  FMUL.FTZ R28, R11, R10 ;  /* 0x0000000a0b1c7220 */ /* 0x000fe20000410000 */
[----:B------:R-:W-:Y:S01]  /*8900*/  LOP3.LUT R7, R7, 0xffff0000, RZ, 0xc0, !PT ;  /* 0xffff000007077812 */ /* 0x000fe200078ec0ff */
[----:B------:R-:W-:Y:S01]  /*8910*/  FMUL.FTZ R9, R9, R4 ;  /* 0x0000000409097220 */ /* 0x000fe20000410000 */
[----:B------:R-:W-:Y:S01]  /*8920*/  FMUL.FTZ R11, R11, R6 ;  /* 0x000000060b0b7220 */ /* 0x000fe20000410000 */
[----:B------:R-:W-:Y:S01]  /*8930*/  FFMA.FTZ R26, R5, R4, -R26 ;  /* 0x00000004051a7223 */ /* 0x000fe2000001081a */
[----:B------:R-:W-:Y:S01]  /*8940*/  F2FP.BF16.F32.PACK_AB R4, R36, R37 ;  /* 0x000000252404723e */ /* 0x000fe200000010ff */
[----:B------:R-:W-:Y:S01]  /*8950*/  FFMA.FTZ R28, R7, R6, -R28 ;  /* 0x00000006071c7223 */ /* 0x000fe2000001081c */
[----:B------:R-:W-:Y:S01]  /*8960*/  FFMA.FTZ R9, R5, R8, R9 ;  /* 0x0000000805097223 */ /* 0x000fe20000010009 */
[----:B------:R-:W-:Y:S01]  /*8970*/  FFMA.FTZ R32, R7, R10, R11 ;  /* 0x0000000a07207223 */ /* 0x000fe2000001000b */
[----:B------:R-:W-:-:S02]  /*8980*/  F2FP.BF16.F32.PACK_AB R6, R41, R34 ;  /* 0x000000222906723e */ /* 0x000fc400000010ff */
[----:B------:R-:W-:Y:S02]  /*8990*/  F2FP.BF16.F32.PACK_AB R5, R26, R39 ;  /* 0x000000271a05723e */ /* 0x000fe400000010ff */
[----:B------:R-:W-:Y:S02]  /*89a0*/  F2FP.BF16.F32.PACK_AB R7, R28, R35 ;  /* 0x000000231c07723e */ /* 0x000fe400000010ff */
[----:B------:R-:W-:Y:S02]  /*89b0*/  F2FP.BF16.F32.PACK_AB R8, R33, R40 ;  /* 0x000000282108723e */ /* 0x000fe400000010ff */
[----:B------:R-:W-:Y:S01]  /*89c0*/  F2FP.BF16.F32.PACK_AB R10, R43, R38 ;  /* 0x000000262b0a723e */ /* 0x000fe200000010ff */
[----:B------:R1:W-:Y:S01]  /*89d0*/  STS.128 [R42+0x20400], R4 ;  /* 0x020400042a007388 */ /* 0x0003e20000000c00 */
[----:B------:R-:W-:Y:S02]  /*89e0*/  F2FP.BF16.F32.PACK_AB R9, R9, R30 ;  /* 0x0000001e0909723e */ /* 0x000fe400000010ff */
[----:B------:R-:W-:-:S05]  /*89f0*/  F2FP.BF16.F32.PACK_AB R11, R32, R25 ;  /* 0x00000019200b723e */ /* 0x000fca00000010ff */
[----:B------:R1:W-:Y:S02]  /*8a00*/  STS.128 [R44+0x20400], R8 ;  /* 0x020400082c007388 */ /* 0x0003e40000000c00 */
.L_x_677:
[----:B------:R-:W-:Y:S05]  /*8a10*/  BSYNC B1 ;  /* 0x0000000000017941 */ /* 0x000fea0003800000 */
.L_x_676:
[----:B------:R-:W-:Y:S05]  /*8a20*/  @P0 BRA `(.L_x_668) ;  /* 0x0000000400680947 */ /* 0x000fea0003800000 */
[----:B-1----:R-:W2:Y:S01]  /*8a30*/  LDL R5, [R1+0x54] ;  /* 0x0000540001057983 */ /* 0x002ea20000100800 */
[C---:B------:R-:W-:Y:S02]  /*8a40*/  VIADD R6, R184.reuse, 0x20 ;  /* 0x00000020b8067836 */ /* 0x040fe40000000000 */
[----:B------:R-:W-:Y:S01]  /*8a50*/  VIADD R7, R184, 0x20 ;  /* 0x00000020b8077836 */ /* 0x000fe20000000000 */
[----:B------:R-:W3:Y:S01]  /*8a60*/  LDL R42, [R1+0x4c] ;  /* 0x00004c00012a7983 */ /* 0x000ee20000100800 */
[----:B------:R-:W-:Y:S02]  /*8a70*/  IMAD.SHL.U32 R6, R6, 0x40, RZ ;  /* 0x0000004006067824 */ /* 0x000fe400078e00ff */
[----:B------:R-:W-:Y:S02]  /*8a80*/  IMAD.SHL.U32 R7, R7, 0x40, RZ ;  /* 0x0000004007077824 */ /* 0x000fe400078e00ff */
[----:B------:R-:W-:Y:S01]  /*8a90*/  IMAD.IADD R4, R16, 0x1, R21 ;  /* 0x0000000110047824 */ /* 0x000fe200078e0215 */
[----:B------:R-:W-:-:S02]  /*8aa0*/  LOP3.LUT R6, R6, 0x1c0, RZ, 0xc0, !PT ;  /* 0x000001c006067812 */ /* 0x000fc400078ec0ff */
[----:B------:R-:W-:Y:S02]  /*8ab0*/  LOP3.LUT R7, R7, 0x1c0, RZ, 0xc0, !PT ;  /* 0x000001c007077812 */ /* 0x000fe400078ec0ff */
[----:B------:R-:W-:Y:S02]  /*8ac0*/  SHF.R.U32.HI R6, RZ, 0x3, R6 ;  /* 0x00000003ff067819 */ /* 0x000fe40000011606 */
[----:B------:R-:W-:-:S04]  /*8ad0*/  LOP3.LUT R4, R7, 0x38, R4, 0xf8, !PT ;  /* 0x0000003807047812 */ /* 0x000fc800078ef804 */
[----:B------:R-:W-:Y:S01]  /*8ae0*/  LOP3.LUT R4, R4, R6, RZ, 0x3c, !PT ;  /* 0x0000000604047212 */ /* 0x000fe200078e3cff */
[----:B------:R-:W-:Y:S02]  /*8af0*/  IMAD.U32 R35, R24, 0x10000, RZ ;  /* 0x0001000018237824 */ /* 0x000fe400078e00ff */
[----:B------:R-:W-:Y:S01]  /*8b00*/  IMAD.U32 R33, R20, 0x10000, RZ ;  /* 0x0001000014217824 */ /* 0x000fe200078e00ff */
[----:B------:R-:W-:Y:S01]  /*8b10*/  LOP3.LUT R38, R24, 0xffff0000, RZ, 0xc0, !PT ;  /* 0xffff000018267812 */ /* 0x000fe200078ec0ff */
[----:B------:R-:W-:Y:S01]  /*8b20*/  IMAD.U32 R40, R12, 0x10000, RZ ;  /* 0x000100000c287824 */ /* 0x000fe200078e00ff */
[----:B------:R-:W-:Y:S01]  /*8b30*/  LOP3.LUT R20, R20, 0xffff0000, RZ, 0xc0, !PT ;  /* 0xffff000014147812 */ /* 0x000fe200078ec0ff */
[----:B------:R-:W-:Y:S02]  /*8b40*/  IMAD.U32 R36, R15, 0x10000, RZ ;  /* 0x000100000f247824 */ /* 0x000fe400078e00ff */
[----:B------:R-:W-:Y:S02]  /*8b50*/  IMAD.U32 R37, R3, 0x10000, RZ ;  /* 0x0001000003257824 */ /* 0x000fe400078e00ff */
[----:B------:R-:W-:Y:S01]  /*8b60*/  IMAD.U32 R39, R13, 0x10000, RZ ;  /* 0x000100000d277824 */ /* 0x000fe200078e00ff */
[----:B------:R-:W-:-:S02]  /*8b70*/  LOP3.LUT R41, R0, 0xffff0000, RZ, 0xc0, !PT ;  /* 0xffff000000297812 */ /* 0x000fc400078ec0ff */
[----:B------:R-:W-:Y:S01]  /*8b80*/  LOP3.LUT R15, R15, 0xffff0000, RZ, 0xc0, !PT ;  /* 0xffff00000f0f7812 */ /* 0x000fe200078ec0ff */
[----:B--2---:R-:W-:Y:S02]  /*8b90*/  IMAD.IADD R9, R5, 0x1, R4 ;  /* 0x0000000105097824 */ /* 0x004fe400078e0204 */
[----:B---3--:R-:W1:Y:S03]  /*8ba0*/  LDS.128 R4, [R42+0x20400] ;  /* 0x020400002a047984 */ /* 0x008e660000000c00 */
[----:B------:R-:W-:-:S05]  /*8bb0*/  LEA R21, R9, R2, 0x1 ;  /* 0x0000000209157211 */ /* 0x000fca00078e08ff */
[----:B------:R-:W2:Y:S01]  /*8bc0*/  LDS.128 R8, [R21+0x20400] ;  /* 0x0204000015087984 */ /* 0x000ea20000000c00 */
[----:B-1----:R-:W-:Y:S02]  /*8bd0*/  IMAD.U32 R25, R4, 0x10000, RZ ;  /* 0x0001000004197824 */ /* 0x002fe400078e00ff */
[C---:B--2---:R-:W-:Y:S01]  /*8be0*/  IMAD.U32 R29, R8.reuse, 0x10000, RZ ;  /* 0x00010000081d7824 */ /* 0x044fe200078e00ff */
[----:B------:R-:W-:Y:S01]  /*8bf0*/  LOP3.LUT R8, R8, 0xffff0000, RZ, 0xc0, !PT ;  /* 0xffff000008087812 */ /* 0x000fe200078ec0ff */
[----:B------:R-:W-:Y:S02]  /*8c00*/  IMAD.U32 R30, R9, 0x10000, RZ ;  /* 0x00010000091e7824 */ /* 0x000fe400078e00ff */
[-C--:B------:R-:W-:Y:S01]  /*8c10*/  FMUL.FTZ R34, R35, R29.reuse ;  /* 0x0000001d23227220 */ /* 0x080fe20000410000 */
[----:B------:R-:W-:Y:S01]  /*8c20*/  FMUL.FTZ R24, R33, R29 ;  /* 0x0000001d21187220 */ /* 0x000fe20000410000 */
[----:B------:R-:W-:Y:S01]  /*8c30*/  LOP3.LUT R4, R4, 0xffff0000, RZ, 0xc0, !PT ;  /* 0xffff000004047812 */ /* 0x000fe200078ec0ff */
[----:B------:R-:W-:-:S02]  /*8c40*/  IMAD.U32 R26, R5, 0x10000, RZ ;  /* 0x00010000051a7824 */ /* 0x000fc400078e00ff */
[-C--:B------:R-:W-:Y:S01]  /*8c50*/  FFMA.FTZ R34, R33, R25.reuse, -R34 ;  /* 0x0000001921227223 */ /* 0x080fe20000010822 */
[----:B------:R-:W-:Y:S01]  /*8c60*/  FFMA.FTZ R24, R35, R25, R24 ;  /* 0x0000001923187223 */ /* 0x000fe20000010018 */
[----:B------:R-:W-:Y:S01]  /*8c70*/  FMUL.FTZ R29, R38, R8 ;  /* 0x00000008261d7220 */ /* 0x000fe20000410000 */
[-C--:B------:R-:W-:Y:S01]  /*8c80*/  FMUL.FTZ R33, R40, R30.reuse ;  /* 0x0000001e28217220 */ /* 0x080fe20000410000 */
[----:B------:R-:W-:Y:S01]  /*8c90*/  FMUL.FTZ R35, R36, R30 ;  /* 0x0000001e24237220 */ /* 0x000fe20000410000 */
[----:B------:R-:W-:Y:S02]  /*8ca0*/  IMAD.U32 R31, R10, 0x10000, RZ ;  /* 0x000100000a1f7824 */ /* 0x000fe400078e00ff */
[C---:B------:R-:W-:Y:S01]  /*8cb0*/  FMUL.FTZ R25, R20.reuse, R8 ;  /* 0x0000000814197220 */ /* 0x040fe20000410000 */
[----:B------:R-:W-:Y:S01]  /*8cc0*/  FFMA.FTZ R29, R20, R4, -R29 ;  /* 0x00000004141d7223 */ /* 0x000fe2000001081d */
[-C--:B------:R-:W-:Y:S01]  /*8cd0*/  FFMA.FTZ R33, R36, R26.reuse, -R33 ;  /* 0x0000001a24217223 */ /* 0x080fe20000010821 */
[----:B------:R-:W-:Y:S01]  /*8ce0*/  FFMA.FTZ R35, R40, R26, R35 ;  /* 0x0000001a28237223 */ /* 0x000fe20000010023 */
[----:B0-----:R-:W-:Y:S01]  /*8cf0*/  IMAD.U32 R27, R6, 0x10000, RZ ;  /* 0x00010000061b7824 */ /* 0x001fe200078e00ff */
[----:B------:R-:W-:Y:S01]  /*8d00*/  LOP3.LUT R10, R10, 0xffff0000, RZ, 0xc0, !PT ;  /* 0xffff00000a0a7812 */ /* 0x000fe200078ec0ff */
[----:B------:R-:W-:Y:S01]  /*8d10*/  FFMA.FTZ R25, R38, R4, R25 ;  /* 0x0000000426197223 */ /* 0x000fe20000010019 */
[----:B------:R-:W-:Y:S01]  /*8d20*/  LOP3.LUT R20, R3, 0xffff0000, RZ, 0xc0, !PT ;  /* 0xffff000003147812 */ /* 0x000fe200078ec0ff */
[-C--:B------:R-:W-:Y:S01]  /*8d30*/  FMUL.FTZ R8, R37, R31.reuse ;  /* 0x0000001f25087220 */ /* 0x080fe20000410000 */
[----:B------:R-:W-:Y:S01]  /*8d40*/  LOP3.LUT R26, R13, 0xffff0000, RZ, 0xc0, !PT ;  /* 0xffff00000d1a7812 */ /* 0x000fe200078ec0ff */
[----:B------:R-:W-:Y:S01]  /*8d50*/  FMUL.FTZ R4, R39, R31 ;  /* 0x0000001f27047220 */ /* 0x000fe20000410000 */
[----:B------:R-:W-:-:S02]  /*8d60*/  IMAD.U32 R32, R11, 0x10000, RZ ;  /* 0x000100000b207824 */ /* 0x000fc400078e00ff */
[----:B------:R-:W-:Y:S01]  /*8d70*/  IMAD.U32 R30, R0, 0x10000, RZ ;  /* 0x00010000001e7824 */ /* 0x000fe200078e00ff */
[----:B------:R-:W-:Y:S01]  /*8d80*/  LOP3.LUT R6, R6, 0xffff0000, RZ, 0xc0, !PT ;  /* 0xffff000006067812 */ /* 0x000fe200078ec0ff */
[-C--:B------:R-:W-:Y:S01]  /*8d90*/  FFMA.FTZ R8, R39, R27.reuse, R8 ;  /* 0x0000001b27087223 */ /* 0x080fe20000010008 */
[----:B------:R-:W-:Y:S01]  /*8da0*/  LOP3.LUT R9, R9, 0xffff0000, RZ, 0xc0, !PT ;  /* 0xffff000009097812 */ /* 0x000fe200078ec0ff */
[----:B------:R-:W-:Y:S01]  /*8db0*/  FFMA.FTZ R3, R37, R27, -R4 ;  /* 0x0000001b25037223 */ /* 0x000fe20000010804 */
[----:B------:R-:W-:Y:S01]  /*8dc0*/  LOP3.LUT R11, R11, 0xffff0000, RZ, 0xc0, !PT ;  /* 0xffff00000b0b7812 */ /* 0x000fe200078ec0ff */
[-C--:B------:R-:W-:Y:S01]  /*8dd0*/  FMUL.FTZ R13, R26, R10.reuse ;  /* 0x0000000a1a0d7220 */ /* 0x080fe20000410000 */
[----:B------:R-:W-:Y:S01]  /*8de0*/  FMUL.FTZ R31, R20, R10 ;  /* 0x0000000a141f7220 */ /* 0x000fe20000410000 */
[----:B------:R-:W-:Y:S01]  /*8df0*/  LOP3.LUT R39, R12, 0xffff0000, RZ, 0xc0, !PT ;  /* 0xffff00000c277812 */ /* 0x000fe200078ec0ff */
[----:B------:R-:W-:Y:S02]  /*8e00*/  IMAD.U32 R28, R7, 0x10000, RZ ;  /* 0x00010000071c7824 */ /* 0x000fe400078e00ff */
[----:B------:R-:W-:Y:S01]  /*8e10*/  FMUL.FTZ R27, R30, R32 ;  /* 0x000000201e1b7220 */ /* 0x000fe20000410000 */
[C---:B------:R-:W-:Y:S01]  /*8e20*/  IMAD.U32 R4, R14.reuse, 0x10000, RZ ;  /* 0x000100000e047824 */ /* 0x040fe200078e00ff */
[----:B------:R-:W-:Y:S01]  /*8e30*/  LOP3.LUT R37, R14, 0xffff0000, RZ, 0xc0, !PT ;  /* 0xffff00000e257812 */ /* 0x000fe200078ec0ff */
[-C--:B------:R-:W-:Y:S01]  /*8e40*/  FFMA.FTZ R10, R20, R6.reuse, -R13 ;  /* 0x00000006140a7223 */ /* 0x080fe2000001080d */
[----:B------:R-:W-:Y:S01]  /*8e50*/  LOP3.LUT R5, R5, 0xffff0000, RZ, 0xc0, !PT ;  /* 0xffff000005057812 */ /* 0x000fe200078ec0ff */
[----:B------:R-:W-:Y:S01]  /*8e60*/  FFMA.FTZ R31, R26, R6, R31 ;  /* 0x000000061a1f7223 */ /* 0x000fe2000001001f */
[----:B------:R-:W-:Y:S01]  /*8e70*/  LOP3.LUT R7, R7, 0xffff0000, RZ, 0xc0, !PT ;  /* 0xffff000007077812 */ /* 0x000fe200078ec0ff */
[C---:B------:R-:W-:Y:S01]  /*8e80*/  FMUL.FTZ R13, R4.reuse, R32 ;  /* 0x00000020040d7220 */ /* 0x040fe20000410000 */
[-C--:B------:R-:W-:Y:S01]  /*8e90*/  FFMA.FTZ R27, R4, R28.reuse, -R27 ;  /* 0x0000001c041b7223 */ /* 0x080fe2000001081b */
[----:B------:R-:W-:Y:S01]  /*8ea0*/  FMUL.FTZ R0, R39, R9 ;  /* 0x0000000927007220 */ /* 0x000fe20000410000 */
[----:B------:R-:W-:Y:S01]  /*8eb0*/  FMUL.FTZ R6, R41, R11 ;  /* 0x0000000b29067220 */ /* 0x000fe20000410000 */
[----:B------:R-:W-:Y:S01]  /*8ec0*/  FMUL.FTZ R4, R15, R9 ;  /* 0x000000090f047220 */ /* 0x000fe20000410000 */
[----:B------:R-:W-:Y:S01]  /*8ed0*/  FMUL.FTZ R20, R37, R11 ;  /* 0x0000000b25147220 */ /* 0x000fe20000410000 */
[----:B------:R-:W-:Y:S01]  /*8ee0*/  FFMA.FTZ R0, R15, R5, -R0 ;  /* 0x000000050f007223 */ /* 0x000fe20000010800 */
[----:B------:R-:W-:Y:S01]  /*8ef0*/  FFMA.FTZ R14, R37, R7, -R6 ;  /* 0x00000007250e7223 */ /* 0x000fe20000010806 */
[----:B------:R-:W-:Y:S01]  /*8f00*/  FFMA.FTZ R13, R30, R28, R13 ;  /* 0x0000001c1e0d7223 */ /* 0x000fe2000001000d */
[----:B------:R-:W-:Y:S01]  /*8f10*/  FFMA.FTZ R12, R39, R5, R4 ;  /* 0x00000005270c7223 */ /* 0x000fe20000010004 */
[----:B------:R-:W-:Y:S01]  /*8f20*/  FFMA.FTZ R20, R41, R7, R20 ;  /* 0x0000000729147223 */ /* 0x000fe20000010014 */
[----:B------:R-:W-:-:S02]  /*8f30*/  F2FP.BF16.F32.PACK_AB R6, R10, R3 ;  /* 0x000000030a06723e */ /* 0x000fc400000010ff */
[----:B------:R-:W-:Y:S02]  /*8f40*/  F2FP.BF16.F32.PACK_AB R4, R29, R34 ;  /* 0x000000221d04723e */ /* 0x000fe400000010ff */
[----:B------:R-:W-:Y:S02]  /*8f50*/  F2FP.BF16.F32.PACK_AB R10, R31, R8 ;  /* 0x000000081f0a723e */ /* 0x000fe400000010ff */
[----:B------:R-:W-:Y:S02]  /*8f60*/  F2FP.BF16.F32.PACK_AB R5, R0, R33 ;  /* 0x000000210005723e */ /* 0x000fe400000010ff */
[----:B------:R-:W-:Y:S02]  /*8f70*/  F2FP.BF16.F32.PACK_AB R7, R14, R27 ;  /* 0x0000001b0e07723e */ /* 0x000fe400000010ff */
[----:B------:R-:W-:Y:S02]  /*8f80*/  F2FP.BF16.F32.PACK_AB R8, R25, R24 ;  /* 0x000000181908723e */ /* 0x000fe400000010ff */
[----:B------:R-:W-:-:S02]  /*8f90*/  F2FP.BF16.F32.PACK_AB R9, R12, R35 ;  /* 0x000000230c09723e */ /* 0x000fc400000010ff */
[----:B------:R-:W-:Y:S01]  /*8fa0*/  F2FP.BF16.F32.PACK_AB R11, R20, R13 ;  /* 0x0000000d140b723e */ /* 0x000fe200000010ff */
[----:B------:R2:W-:Y:S04]  /*8fb0*/  STS.128 [R42+0x20400], R4 ;  /* 0x020400042a007388 */ /* 0x0005e80000000c00 */
[----:B------:R2:W-:Y:S02]  /*8fc0*/  STS.128 [R21+0x20400], R8 ;  /* 0x0204000815007388 */ /* 0x0005e40000000c00 */
.L_x_668:
[----:B------:R-:W-:Y:S05]  /*8fd0*/  BSYNC B0 ;  /* 0x0000000000007941 */ /* 0x000fea0003800000 */
.L_x_657:
[----:B------:R-:W-:Y:S01]  /*8fe0*/  @!PT LDS RZ, [RZ] ;  /* 0x00000000fffff984 */ /* 0x000fe20000000800 */
[----:B------:R-:W-:Y:S01]  /*8ff0*/  @!PT LDS RZ, [RZ] ;  /* 0x00000000fffff984 */ /* 0x000fe20000000800 */
[----:B------:R-:W-:Y:S01]  /*9000*/  @!PT LDS RZ, [RZ] ;  /* 0x00000000fffff984 */ /* 0x000fe20000000800 */
[----:B------:R-:W-:Y:S01]  /*9010*/  @!PT LDS RZ, [RZ] ;  /* 0x00000000fffff984 */ /* 0x000fe20000000800 */
[----:B------:R4:W-:Y:S06]  /*9020*/  MEMBAR.ALL.CTA ;  /* 0x0000000000007992 */ /* 0x0009ec0000008000 */
[----:B----4-:R-:W4:Y:S01]  /*9030*/  FENCE.VIEW.ASYNC.S ;  /* 0x00000000000073c6 */ /* 0x010f220000000000 */
[----:B------:R-:W-:Y:S05]  /*9040*/  WARPSYNC.ALL ;  /* 0x0000000000007948 */ /* 0x000fea0003800000 */
[----:B----4-:R-:W-:Y:S06]  /*9050*/  BAR.SYNC.DEFER_BLOCKING 0xd, 0x80 ;  /* 0x0342000000007b1d */ /* 0x010fec0000010000 */
.L_x_654:
[----:B------:R-:W-:-:S13]  /*9060*/  ISETP.NE.AND P0, PT, R185, 0x3, PT ;  /* 0x00000003b900780c */ /* 0x000fda0003f05270 */
[----:B------:R-:W-:Y:S05]  /*9070*/  @!P0 BRA `(.L_x_678) ;  /* 0x0000000000048947 */ /* 0x000fea0003800000 */
[----:B------:R-:W-:Y:S01]  /*9080*/  BPT.TRAP 0x1 ;  /* 0x000000040000795c */ /* 0x000fe20000300000 */
.L_x_678:
[----:B------:R-:W-:Y:S01]  /*9090*/  IMAD R12, R18, 0x8, R2 ;  /* 0x00000008120c7824 */ /* 0x000fe200078e0202 */
[----:B------:R-:W-:-:S04]  /*90a0*/  SHF.L.U32 R13, R23, 0x1f, RZ ;  /* 0x0000001f170d7819 */ /* 0x000fc800000006ff */
[----:B------:R4:W0:Y:S01]  /*90b0*/  SYNCS.PHASECHK.TRANS64.TRYWAIT P1, [R12+URZ+0x28c30], R13 ;  /* 0x028c300d0c0075a7 */ /* 0x000822000802017f */
[----:B------:R-:W-:Y:S05]  /*90c0*/  @!P0 BRA `(.L_x_679) ;  /* 0x0000000000048947 */ /* 0x000fea0003800000 */
[----:B------:R-:W-:Y:S01]  /*90d0*/  BPT.TRAP 0x1 ;  /* 0x000000040000795c */ /* 0x000fe20000300000 */
.L_x_679:
[C---:B---3--:R-:W-:Y:S02]  /*90e0*/  VIADD R0, R2.reuse, 0x22400 ;  /* 0x0002240002007836 */ /* 0x048fe40000000000 */
[----:B01----:R-:W-:-:S03]  /*90f0*/  VIADD R3, R2, 0x20400 ;  /* 0x0002040002037836 */ /* 0x003fc60000000000 */
[----:B------:R-:W-:Y:S02]  /*9100*/  SHF.R.U32.HI R0, RZ, 0x4, R0 ;  /* 0x00000004ff007819 */ /* 0x000fe40000011600 */
[----:B------:R-:W-:Y:S02]  /*9110*/  SHF.R.U32.HI R3, RZ, 0x4, R3 ;  /* 0x00000004ff037819 */ /* 0x000fe40000011603 */
[----:B------:R-:W-:Y:S02]  /*9120*/  LOP3.LUT R0, R0, 0x3fff, RZ, 0xc0, !PT ;  /* 0x00003fff00007812 */ /* 0x000fe400078ec0ff */
[----:B------:R-:W-:Y:S02]  /*9130*/  LOP3.LUT R3, R3, 0x3fff, RZ, 0xc0, !PT ;  /* 0x00003fff03037812 */ /* 0x000fe400078ec0ff */
[----:B--2---:R-:W-:Y:S01]  /*9140*/  LOP3.LUT R11, R0, 0x10000, RZ, 0xfc, !PT ;  /* 0x00010000000b7812 */ /* 0x004fe200078efcff */
[----:B------:R-:W-:Y:S06]  /*9150*/  @P1 BRA `(.L_x_680) ;  /* 0x0000000000081947 */ /* 0x000fec0003800000 */
[----:B------:R-:W0:Y:S02]  /*9160*/  SYNCS.PHASECHK.TRANS64.TRYWAIT P1, [R12+URZ+0x28c30], R13 ;  /* 0x028c300d0c0075a7 */ /* 0x000e24000802017f */
[----:B0-----:R-:W-:Y:S05]  /*9170*/  @!P1 BRA `(.L_x_681) ;  /* 0x000000ec007c9947 */ /* 0x001fea0003800000 */
.L_x_680:
[----:B------:R-:W-:Y:S01]  /*9180*/  IMAD R14, R18, 0x200, R11 ;  /* 0x00000200120e7824 */ /* 0x000fe200078e020b */
[----:B------:R-:W-:Y:S01]  /*9190*/  LOP3.LUT R4, R3, 0x10000, RZ, 0xfc, !PT ;  /* 0x0001000003047812 */ /* 0x000fe200078efcff */
[----:B------:R-:W-:Y:S01]  /*91a0*/  IMAD.MOV.U32 R5, RZ, RZ, 0x40000040 ;  /* 0x40000040ff057424 */ /* 0x000fe200078e00ff */
[----:B------:R-:W-:Y:S05]  /*91b0*/  WARPSYNC.ALL ;  /* 0x0000000000007948 */ /* 0x000fea0003800000 */
[----:B------:R-:W-:Y:S01]  /*91c0*/  IMAD.MOV.U32 R15, RZ, RZ, 0x40000040 ;  /* 0x40000040ff0f7424 */ /* 0x000fe200078e00ff */
[----:B------:R-:W-:Y:S01]  /*91d0*/  R2UR UR4, R4 ;  /* 0x00000000040472ca */ /* 0x000fe200000e0000 */
[----:B-----5:R-:W-:Y:S01]  /*91e0*/  WARPGROUP.ARRIVE ;  /* 0x00000000000079c5 */ /* 0x020fe20000000000 */
[----:B------:R-:W-:Y:S01]  /*91f0*/  R2UR UR5, R5 ;  /* 0x00000000050572ca */ /* 0x000fe200000e0000 */
[C---:B------:R-:W-:Y:S01]  /*9200*/  VIADD R6, R14.reuse, 0x2 ;  /* 0x000000020e067836 */ /* 0x040fe20000000000 */
[----:B------:R-:W-:Y:S01]  /*9210*/  R2UR UR6, R14 ;  /* 0x000000000e0672ca */ /* 0x000fe200000e0000 */
[----:B------:R-:W-:Y:S01]  /*9220*/  IMAD.MOV.U32 R9, RZ, RZ, 0x40000040 ;  /* 0x40000040ff097424 */ /* 0x000fe200078e00ff */
[----:B------:R-:W-:Y:S01]  /*9230*/  R2UR UR7, R15 ;  /* 0x000000000f0772ca */ /* 0x000fe200000e0000 */
[----:B------:R-:W-:Y:S01]  /*9240*/  IMAD.MOV.U32 R7, RZ, RZ, 0x40000040 ;  /* 0x40000040ff077424 */ /* 0x000fe200078e00ff */
[----:B------:R-:W-:Y:S01]  /*9250*/  IADD3 R8, R4, 0x2, RZ ;  /* 0x0000000204087810 */ /* 0x000fe20007ffe0ff */
[----:B------:R-:W-:-:S02]  /*9260*/  VIADD R20, R14, 0x4 ;  /* 0x000000040e147836 */ /* 0x000fc40000000000 */
[----:B------:R-:W-:Y:S02]  /*9270*/  IMAD.MOV.U32 R21, RZ, RZ, 0x40000040 ;  /* 0x40000040ff157424 */ /* 0x000fe400078e00ff */
[----:B------:R-:W-:Y:S02]  /*9280*/  VIADD R14, R14, 0x6 ;  /* 0x000000060e0e7836 */ /* 0x000fe40000000000 */
[----:B------:R-:W-:Y:S02]  /*9290*/  IMAD.MOV.U32 R5, RZ, RZ, 0x40000040 ;  /* 0x40000040ff057424 */ /* 0x000fe400078e00ff */
[----:B------:R-:W-:Y:S02]  /*92a0*/  IMAD.MOV.U32 R15, RZ, RZ, 0x40000040 ;  /* 0x40000040ff0f7424 */ /* 0x000fe400078e00ff */
[----:B------:R-:W-:Y:S01]  /*92b0*/  HGMMA.64x64x16.F32.BF16 R24, gdesc[UR4], RZ, !UPT, gsb0 ;  /* 0x00e00000041879f0 */ /* 0x000fe2000c0018ff */
[----:B------:R-:W-:Y:S02]  /*92c0*/  R2UR UR4, R8 ;  /* 0x00000000080472ca */ /* 0x000fe400000e0000 */
[----:B------:R-:W-:-:S02]  /*92d0*/  R2UR UR5, R9 ;  /* 0x00000000090572ca */ /* 0x000fc400000e0000 */
[----:B------:R-:W-:Y:S01]  /*92e0*/  R2UR UR6, R6 ;  /* 0x00000000060672ca */ /* 0x000fe200000e0000 */
[C---:B------:R-:W-:Y:S01]  /*92f0*/  VIADD R6, R4.reuse, 0x4 ;  /* 0x0000000404067836 */ /* 0x040fe20000000000 */
[----:B------:R-:W-:Y:S01]  /*9300*/  R2UR UR7, R7 ;  /* 0x00000000070772ca */ /* 0x000fe200000e0000 */
[----:B------:R-:W-:Y:S02]  /*9310*/  IMAD.MOV.U32 R7, RZ, RZ, 0x40000040 ;  /* 0x40000040ff077424 */ /* 0x000fe400078e00ff */
[----:B------:R-:W-:Y:S01]  /*9320*/  VIADD R4, R4, 0x6 ;  /* 0x0000000604047836 */ /* 0x000fe20000000000 */
[----:B------:R-:W-:Y:S02]  /*9330*/  WARPGROUP.DEPBAR.LE gsb0, 0x0 ;  /* 0x00008000000079c5 */ /* 0x000fe40000010000 */
[----:B------:R-:W-:-:S07]  /*9340*/  WARPGROUP.ARRIVE ;  /* 0x00000000000079c5 */ /* 0x000fce0000000000 */
[----:B------:R-:W-:Y:S01]  /*9350*/  HGMMA.64x64x16.F32.BF16 R24, gdesc[UR4], R24, gsb0 ;  /* 0x00e00000041879f0 */ /* 0x000fe20008001818 */
[----:B------:R-:W-:Y:S02]  /*9360*/  R2UR UR4, R6 ;  /* 0x00000000060472ca */ /* 0x000fe400000e0000 */
[----:B------:R-:W-:Y:S02]  /*9370*/  R2UR UR5, R7 ;  /* 0x00000000070572ca */ /* 0x000fe400000e0000 */
[----:B------:R-:W-:Y:S02]  /*9380*/  R2UR UR6, R20 ;  /* 0x00000000140672ca */ /* 0x000fe400000e0000 */
[----:B------:R-:W-:Y:S01]  /*9390*/  R2UR UR7, R21 ;  /* 0x00000000150772ca */ /* 0x000fe200000e0000 */
[----:B------:R-:W-:Y:S02]  /*93a0*/  WARPGROUP.DEPBAR.LE gsb0, 0x0 ;  /* 0x00008000000079c5 */ /* 0x000fe40000010000 */
[----:B------:R-:W-:-:S10]  /*93b0*/  WARPGROUP.ARRIVE ;  /* 0x00000000000079c5 */ /* 0x000fd40000000000 */
[----:B------:R-:W-:Y:S01]  /*93c0*/  HGMMA.64x64x16.F32.BF16 R24, gdesc[UR4], R24, gsb0 ;  /* 0x00e00000041879f0 */ /* 0x000fe20008001818 */
[----:B------:R-:W-:Y:S02]  /*93d0*/  R2UR UR4, R4 ;  /* 0x00000000040472ca */ /* 0x000fe400000e0000 */
[----:B------:R-:W-:Y:S02]  /*93e0*/  R2UR UR5, R5 ;  /* 0x00000000050572ca */ /* 0x000fe400000e0000 */
[----:B------:R-:W-:Y:S02]  /*93f0*/  R2UR UR6, R14 ;  /* 0x000000000e0672ca */ /* 0x000fe400000e0000 */
[----:B------:R-:W-:Y:S01]  /*9400*/  R2UR UR7, R15 ;  /* 0x000000000f0772ca */ /* 0x000fe200000e0000 */
[----:B------:R-:W-:Y:S02]  /*9410*/  WARPGROUP.DEPBAR.LE gsb0, 0x0 ;  /* 0x00008000000079c5 */ /* 0x000fe40000010000 */
[----:B------:R-:W-:-:S10]  /*9420*/  WARPGROUP.ARRIVE ;  /* 0x00000000000079c5 */ /* 0x000fd40000000000 */
[----:B------:R-:W-:Y:S03]  /*9430*/  HGMMA.64x64x16.F32.BF16 R24, gdesc[UR4], R24, gsb0 ;  /* 0x00e00000041879f0 */ /* 0x000fe60008001818 */
[----:B------:R-:W-:Y:S02]  /*9440*/  WARPGROUP.DEPBAR.LE gsb0, 0x0 ;  /* 0x00008000000079c5 */ /* 0x000fe40000010000 */
[----:B------:R-:W-:Y:S05]  /*9450*/  @!P0 BRA `(.L_x_682) ;  /* 0x0000000000048947 */ /* 0x000fea0003800000 */
[----:B------:R-:W-:Y:S01]  /*9460*/  BPT.TRAP 0x1 ;  /* 0x000000040000795c */ /* 0x000fe20000300000 */
.L_x_682:
[----:B------:R-:W-:Y:S01]  /*9470*/  ULDC UR4, c[0x0][0x9d8] ;  /* 0x0002760000047ab9 */ /* 0x000fe20000000800 */
[----:B------:R-:W-:Y:S02]  /*9480*/  IMAD R15, R172, -0x40, R171 ;  /* 0xffffffc0ac0f7824 */ /* 0x000fe400078e02ab */
[----:B------:R-:W-:Y:S01]  /*9490*/  FMUL.FTZ R24, R24, UR4 ;  /* 0x0000000418187c20 */ /* 0x000fe20008410000 */
[----:B------:R-:W-:Y:S01]  /*94a0*/  FMUL.FTZ R25, R25, UR4 ;  /* 0x0000000419197c20 */ /* 0x000fe20008410000 */
[----:B------:R-:W-:Y:S01]  /*94b0*/  FMUL.FTZ R28, R28, UR4 ;  /* 0x000000041c1c7c20 */ /* 0x000fe20008410000 */
[----:B------:R-:W-:Y:S01]  /*94c0*/  FMUL.FTZ R29, R29, UR4 ;  /* 0x000000041d1d7c20 */ /* 0x000fe20008410000 */
[----:B------:R-:W-:Y:S01]  /*94d0*/  FMUL.FTZ R32, R32, UR4 ;  /* 0x0000000420207c20 */ /* 0x000fe20008410000 */
[----:B------:R-:W-:Y:S01]  /*94e0*/  IADD3 R15, -R210, 0x40, R15 ;  /* 0x00000040d20f7810 */ /* 0x000fe20007ffe10f */
[----:B------:R-:W-:Y:S01]  /*94f0*/  MUFU.TANH R24, R24 ;  /* 0x0000001800187308 */ /* 0x000fe20000002400 */
[----:B------:R-:W-:Y:S01]  /*9500*/  FMUL.FTZ R33, R33, UR4 ;  /* 0x0000000421217c20 */ /* 0x000fe20008410000 */
[----:B------:R-:W-:Y:S01]  /*9510*/  FMUL.FTZ R26, R26, UR4 ;  /* 0x000000041a1a7c20 */ /* 0x000fe20008410000 */
[----:B------:R-:W-:Y:S01]  /*9520*/  FMUL.FTZ R34, R34, UR4 ;  /* 0x0000000422227c20 */ /* 0x000fe20008410000 */
[C---:B------:R-:W-:Y:S01]  /*9530*/  ISETP.GT.AND P5, PT, R15.reuse, RZ, PT ;  /* 0x000000ff0f00720c */ /* 0x040fe20003fa4270 */
[----:B------:R-:W-:Y:S01]  /*9540*/  FMUL.FTZ R36, R36, UR4 ;  /* 0x0000000424247c20 */ /* 0x000fe20008410000 */
[----:B------:R-:W-:Y:S01]  /*9550*/  ISETP.GT.AND P4, PT, R15, 0x1, PT ;  /* 0x000000010f00780c */ /* 0x000fe20003f84270 */
[----:B------:R-:W-:Y:S01]  /*9560*/  FMUL.FTZ R27, R27, UR4 ;  /* 0x000000041b1b7c20 */ /* 0x000fe20008410000 */
[----:B------:R-:W1:Y:S01]  /*9570*/  MUFU.TANH R25, R25 ;  /* 0x0000001900197308 */ /* 0x000e620000002400 */
[----:B------:R-:W-:Y:S01]  /*9580*/  FMUL.FTZ R38, R38, UR4 ;  /* 0x0000000426267c20 */ /* 0x000fe20008410000 */
[----:B------:R-:W-:Y:S01]  /*9590*/  ISETP.GT.AND P3, PT, R15, 0x8, PT ;  /* 0x000000080f00780c */ /* 0x000fe20003f64270 */
[----:B------:R-:W-:Y:S01]  /*95a0*/  FMUL.FTZ R30, R30, UR4 ;  /* 0x000000041e1e7c20 */ /* 0x000fe20008410000 */
[----:B------:R-:W-:Y:S01]  /*95b0*/  FMUL.FTZ R37, R37, UR4 ;  /* 0x0000000425257c20 */ /* 0x000fe20008410000 */
[----:B------:R-:W-:Y:S01]  /*95c0*/  FMUL.FTZ R42, R42, UR4 ;  /* 0x000000042a2a7c20 */ /* 0x000fe20008410000 */
[----:B------:R-:W-:Y:S01]  /*95d0*/  ISETP.GT.AND P2, PT, R15, 0x9, PT ;  /* 0x000000090f00780c */ /* 0x000fe20003f44270 */
[----:B------:R-:W-:Y:S01]  /*95e0*/  FMUL.FTZ R40, R40, UR4 ;  /* 0x0000000428287c20 */ /* 0x000fe20008410000 */
[----:B------:R-:W-:Y:S01]  /*95f0*/  MUFU.TANH R28, R28 ;  /* 0x0000001c001c7308 */ /* 0x000fe20000002400 */
[----:B------:R-:W-:Y:S01]  /*9600*/  FMUL.FTZ R31, R31, UR4 ;  /* 0x000000041f1f7c20 */ /* 0x000fe20008410000 */
[----:B------:R-:W-:Y:S01]  /*9610*/  ISETP.GT.AND P1, PT, R15, 0x10, PT ;  /* 0x000000100f00780c */ /* 0x000fe20003f24270 */
[----:B------:R-:W-:Y:S01]  /*9620*/  FMUL.FTZ R41, R41, UR4 ;  /* 0x0000000429297c20 */ /* 0x000fe20008410000 */
[----:B------:R-:W-:Y:S01]  /*9630*/  FMUL.FTZ R35, R35, UR4 ;  /* 0x0000000423237c20 */ /* 0x000fe20008410000 */
[----:B------:R-:W-:Y:S01]  /*9640*/  ISETP.GT.AND P6, PT, R15, 0x11, PT ;  /* 0x000000110f00780c */ /* 0x000fe20003fc4270 */
[----:B------:R-:W-:Y:S01]  /*9650*/  FMUL.FTZ R44, R44, UR4 ;  /* 0x000000042c2c7c20 */ /* 0x000fe20008410000 */
[----:B------:R-:W-:Y:S01]  /*9660*/  FMUL.FTZ R45, R45, UR4 ;  /* 0x000000042d2d7c20 */ /* 0x000fe20008410000 */
[----:B------:R-:W-:Y:S01]  /*9670*/  MUFU.TANH R29, R29 ;  /* 0x0000001d001d7308 */ /* 0x000fe20000002400 */
[----:B-1----:R-:W-:Y:S01]  /*9680*/  FSEL R25, R25, -INF , P4 ;  /* 0xff80000019197808 */ /* 0x002fe20002000000 */
        /* <DEDUP_REMOVED lines=12> */
[----:B------:R-:W-:Y:S01]  /*9750*/  ULDC UR5, c[0x0][0x988] ;  /* 0x0002620000057ab9 */ /* 0x000fe20000000800 */
[----:B------:R-:W-:Y:S01]  /*9760*/  FMUL.FTZ R55, R55, UR4 ;  /* 0x0000000437377c20 */ /* 0x000fe20008410000 */
[----:B------:R-:W2:Y:S01]  /*9770*/  MUFU.TANH R0, R26 ;  /* 0x0000001a00007308 */ /* 0x000ea20000002400 */
[----:B------:R-:W-:-:S07]  /*9780*/  IMAD.U32 R169, RZ, RZ, UR5 ;  /* 0x00000005ffa97e24 */ /* 0x000fce000f8e00ff */
[----:B------:R-:W3:Y:S01]  /*9790*/  MUFU.TANH R33, R33 ;  /* 0x0000002100217308 */ /* 0x000ee20000002400 */
[----:B-1----:R-:W-:-:S07]  /*97a0*/  FSEL R58, R32, -INF , P1 ;  /* 0xff800000203a7808 */ /* 0x002fce0000800000 */
[----:B------:R1:W5:Y:S01]  /*97b0*/  MUFU.TANH R20, R34 ;  /* 0x0000002200147308 */ /* 0x0003620000002400 */
[----:B--2---:R-:W-:-:S07]  /*97c0*/  FSEL R0, R0, -INF , P5 ;  /* 0xff80000000007808 */ /* 0x004fce0002800000 */
[----:B------:R-:W2:Y:S01]  /*97d0*/  MUFU.TANH R3, R27 ;  /* 0x0000001b00037308 */ /* 0x000ea20000002400 */
[----:B-1----:R-:W-:Y:S02]  /*97e0*/  FSEL R34, R24, -INF , P5 ;  /* 0xff80000018227808 */ /* 0x002fe40002800000 */
[----:B------:R-:W-:Y:S02]  /*97f0*/  ISETP.GT.AND P5, PT, R15, 0x18, PT ;  /* 0x000000180f00780c */ /* 0x000fe40003fa4270 */
[----:B------:R-:W-:Y:S02]  /*9800*/  FMNMX.FTZ R21, R34, R25, !PT ;  /* 0x0000001922157209 */ /* 0x000fe40007810000 */
[----:B---3--:R-:W-:Y:S01]  /*9810*/  FSEL R60, R33, -INF , P6 ;  /* 0xff800000213c7808 */ /* 0x008fe20003000000 */
[----:B------:R-:W1:Y:S01]  /*9820*/  MUFU.TANH R36, R36 ;  /* 0x0000002400247308 */ /* 0x000e620000002400 */
[----:B-----5:R-:W-:Y:S02]  /*9830*/  FSEL R20, R20, -INF , P1 ;  /* 0xff80000014147808 */ /* 0x020fe40000800000 */
[----:B------:R-:W-:-:S05]  /*9840*/  ISETP.GT.AND P1, PT, R15, 0x28, PT ;  /* 0x000000280f00780c */ /* 0x000fca0003f24270 */
[----:B------:R3:W5:Y:S01]  /*9850*/  MUFU.TANH R26, R38 ;  /* 0x00000026001a7308 */ /* 0x0007620000002400 */
[----:B--2---:R-:W-:Y:S02]  /*9860*/  FSEL R3, R3, -INF , P4 ;  /* 0xff80000003037808 */ /* 0x004fe40002000000 */
[----:B------:R-:W-:-:S05]  /*9870*/  ISETP.GT.AND P4, PT, R15, 0x19, PT ;  /* 0x000000190f00780c */ /* 0x000fca0003f84270 */
[----:B------:R-:W2:Y:S01]  /*9880*/  MUFU.TANH R10, R30 ;  /* 0x0000001e000a7308 */ /* 0x000ea20000002400 */
[----:B---3--:R-:W-:Y:S02]  /*9890*/  FSEL R38, R28, -INF , P3 ;  /* 0xff8000001c267808 */ /* 0x008fe40001800000 */
[----:B-1----:R-:W-:Y:S02]  /*98a0*/  FSEL R36, R36, -INF , P5 ;  /* 0xff80000024247808 */ /* 0x002fe40002800000 */
[----:B------:R-:W-:-:S03]  /*98b0*/  FMNMX.FTZ R21, R38, R21, !PT ;  /* 0x0000001526157209 */ /* 0x000fc60007810000 */
        /* <DEDUP_REMOVED lines=11> */
[----:B------:R-:W-:Y:S02]  /*9970*/  FMNMX.FTZ R21, R58, R21, !PT ;  /* 0x000000153a157209 */ /* 0x000fe40007810000 */
[----:B-----5:R-:W-:Y:S02]  /*9980*/  FSEL R30, R30, -INF , P3 ;  /* 0xff8000001e1e7808 */ /* 0x020fe40001800000 */
[----:B------:R-:W-:-:S03]  /*9990*/  FMNMX.FTZ R21, R60, R21, !PT ;  /* 0x000000153c157209 */ /* 0x000fc60007810000 */
[----:B------:R-:W3:Y:S01]  /*99a0*/  MUFU.TANH R41, R41 ;  /* 0x0000002900297308 */ /* 0x000ee20000002400 */
[----:B------:R-:W-:Y:S02]  /*99b0*/  FMNMX.FTZ R21, R36, R21, !PT ;  /* 0x0000001524157209 */ /* 0x000fe40007810000 */
[----:B--2---:R-:W-:Y:S02]  /*99c0*/  FSEL R14, R14, -INF , P2 ;  /* 0xff8000000e0e7808 */ /* 0x004fe40001000000 */
[C---:B------:R-:W-:Y:S02]  /*99d0*/  ISETP.GT.AND P2, PT, R15.reuse, 0x21, PT ;  /* 0x000000210f00780c */ /* 0x040fe40003f44270 */
[----:B------:R-:W-:Y:S01]  /*99e0*/  FMNMX.FTZ R21, R62, R21, !PT ;  /* 0x000000153e157209 */ /* 0x000fe20007810000 */
[----:B------:R-:W2:Y:S01]  /*99f0*/  MUFU.TANH R35, R35 ;  /* 0x0000002300237308 */ /* 0x000ea20000002400 */
[----:B-1----:R-:W-:Y:S02]  /*9a00*/  FSEL R40, R40, -INF , P3 ;  /* 0xff80000028287808 */ /* 0x002fe40001800000 */
[----:B------:R-:W-:-:S02]  /*9a10*/  ISETP.GT.AND P3, PT, R15, 0x38, PT ;  /* 0x000000380f00780c */ /* 0x000fc40003f64270 */
[----:B------:R-:W-:-:S03]  /*9a20*/  FMNMX.FTZ R21, R40, R21, !PT ;  /* 0x0000001528157209 */ /* 0x000fc60007810000 */
[----:B------:R-:W1:Y:S01]  /*9a30*/  MUFU.TANH R44, R44 ;  /* 0x0000002c002c7308 */ /* 0x000e620000002400 */
[----:B---3--:R-:W-:-:S04]  /*9a40*/  FSEL R64, R41, -INF , P2 ;  /* 0xff80000029407808 */ /* 0x008fc80001000000 */
[----:B------:R-:W-:-:S03]  /*9a50*/  FMNMX.FTZ R21, R64, R21, !PT ;  /* 0x0000001540157209 */ /* 0x000fc60007810000 */
[----:B------:R-:W3:Y:S01]  /*9a60*/  MUFU.TANH R45, R45 ;  /* 0x0000002d002d7308 */ /* 0x000ee20000002400 */
[----:B--2---:R-:W-:Y:S02]  /*9a70*/  FSEL R24, R35, -INF , P6 ;  /* 0xff80000023187808 */ /* 0x004fe40003000000 */
[----:B------:R-:W-:-:S05]  /*9a80*/  ISETP.GT.AND P6, PT, R15, 0x29, PT ;  /* 0x000000290f00780c */ /* 0x000fca0003fc4270 */
[----:B------:R-:W2:Y:S01]  /*9a90*/  MUFU.TANH R39, R39 ;  /* 0x0000002700277308 */ /* 0x000ea20000002400 */
[----:B-1----:R-:W-:-:S04]  /*9aa0*/  FSEL R44, R44, -INF , P1 ;  /* 0xff8000002c2c7808 */ /* 0x002fc80000800000 */
        /* <DEDUP_REMOVED lines=15> */
[----:B------:R-:W-:Y:S02]  /*9ba0*/  ISETP.GT.AND P2, PT, R15, 0x39, PT ;  /* 0x000000390f00780c */ /* 0x000fe40003f44270 */
[----:B------:R-:W-:-:S03]  /*9bb0*/  FMNMX.FTZ R15, R0, R3, !PT ;  /* 0x00000003000f7209 */ /* 0x000fc60007810000 */
[----:B------:R-:W2:Y:S01]  /*9bc0*/  MUFU.TANH R46, R46 ;  /* 0x0000002e002e7308 */ /* 0x000ea20000002400 */
[----:B-1----:R-:W-:Y:S02]  /*9bd0*/  FSEL R52, R52, -INF , P3 ;  /* 0xff80000034347808 */ /* 0x002fe40001800000 */
[----:B------:R-:W-:Y:S02]  /*9be0*/  FMNMX.FTZ R15, R10, R15, !PT ;  /* 0x0000000f0a0f7209 */ /* 0x000fe40007810000 */
[----:B------:R-:W-:Y:S02]  /*9bf0*/  FMNMX.FTZ R21, R52, R21, !PT ;  /* 0x0000001534157209 */ /* 0x000fe40007810000 */
[----:B------:R-:W-:Y:S01]  /*9c00*/  FMNMX.FTZ R15, R14, R15, !PT ;  /* 0x0000000f0e0f7209 */ /* 0x000fe20007810000 */
[----:B------:R-:W-:Y:S01]  /*9c10*/  MUFU.TANH R47, R47 ;  /* 0x0000002f002f7308 */ /* 0x000fe20000002400 */
[----:B---3--:R-:W-:Y:S02]  /*9c20*/  FSEL R74, R53, -INF , P2 ;  /* 0xff800000354a7808 */ /* 0x008fe40001000000 */
[----:B------:R-:W-:-:S02]  /*9c30*/  FMNMX.FTZ R15, R20, R15, !PT ;  /* 0x0000000f140f7209 */ /* 0x000fc40007810000 */
[----:B------:R-:W-:Y:S02]  /*9c40*/  FMNMX.FTZ R21, R74, R21, !PT ;  /* 0x000000154a157209 */ /* 0x000fe40007810000 */
[----:B------:R-:W-:Y:S01]  /*9c50*/  FMNMX.FTZ R15, R24, R15, !PT ;  /* 0x0000000f180f7209 */ /* 0x000fe20007810000 */
[----:B------:R-:W1:Y:S01]  /*9c60*/  MUFU.TANH R50, R50 ;  /* 0x0000003200327308 */ /* 0x000e620000002400 */
[----:B--2---:R-:W-:Y:S01]  /*9c70*/  FSEL R46, R46, -INF , P1 ;  /* 0xff8000002e2e7808 */ /* 0x004fe20000800000 */
[----:B------:R-:W2:Y:S01]  /*9c80*/  SHFL.BFLY PT, R48, R21, 0x2, 0x1f ;  /* 0x0c401f0015307f89 */ /* 0x000ea200000e0000 */
[----:B------:R-:W-:-:S04]  /*9c90*/  FMNMX.FTZ R15, R26, R15, !PT ;  /* 0x0000000f1a0f7209 */ /* 0x000fc80007810000 */
[----:B------:R-:W-:Y:S01]  /*9ca0*/  FMNMX.FTZ R15, R28, R15, !PT ;  /* 0x0000000f1c0f7209 */ /* 0x000fe20007810000 */
[----:B------:R-:W-:Y:S03]  /*9cb0*/  MUFU.TANH R51, R51 ;  /* 0x0000003300337308 */ /* 0x000fe60000002400 */
[----:B------:R-:W-:-:S04]  /*9cc0*/  FMNMX.FTZ R15, R30, R15, !PT ;  /* 0x0000000f1e0f7209 */ /* 0x000fc80007810000 */
[----:B------:R-:W-:Y:S01]  /*9cd0*/  FMNMX.FTZ R15, R32, R15, !PT ;  /* 0x0000000f200f7209 */ /* 0x000fe20007810000 */
[----:B------:R-:W3:Y:S01]  /*9ce0*/  MUFU.TANH R54, R54 ;  /* 0x0000003600367308 */ /* 0x000ee20000002400 */
[----:B-1----:R-:W-:Y:S02]  /*9cf0*/  FSEL R50, R50, -INF , P5 ;  /* 0xff80000032327808 */ /* 0x002fe40002800000 */
[----:B------:R-:W-:-:S05]  /*9d00*/  FMNMX.FTZ R15, R46, R15, !PT ;  /* 0x0000000f2e0f7209 */ /* 0x000fca0007810000 */
[----:B------:R-:W1:Y:S01]  /*9d10*/  MUFU.TANH R55, R55 ;  /* 0x0000003700377308 */ /* 0x000e620000002400 */
[----:B--2---:R-:W-:-:S05]  /*9d20*/  FMNMX.FTZ R48, R21, R48, !PT ;  /* 0x0000003015307209 */ /* 0x004fca0007810000 */
[----:B------:R-:W2:Y:S01]  /*9d30*/  SHFL.BFLY PT, R27, R48, 0x1, 0x1f ;  /* 0x0c201f00301b7f89 */ /* 0x000ea200000e0000 */
[----:B---3--:R-:W-:Y:S02]  /*9d40*/  FSEL R54, R54, -INF , P3 ;  /* 0xff80000036367808 */ /* 0x008fe40001800000 */
[----:B-1----:R-:W-:Y:S02]  /*9d50*/  FSEL R72, R55, -INF , P2 ;  /* 0xff80000037487808 */ /* 0x002fe40001000000 */
[----:B--2---:R-:W-:Y:S02]  /*9d60*/  FMNMX.FTZ R168, R48, R27, !PT ;  /* 0x0000001b30a87209 */ /* 0x004fe40007810000 */
[----:B------:R-:W-:Y:S02]  /*9d70*/  FSEL R48, R47, -INF , P6 ;  /* 0xff8000002f307808 */ /* 0x000fe40003000000 */
[C---:B------:R-:W-:Y:S01]  /*9d80*/  FSETP.NEU.FTZ.AND P1, PT, R168.reuse, -INF , PT ;  /* 0xff800000a800780b */ /* 0x040fe20003f3d000 */
[----:B------:R-:W-:Y:S01]  /*9d90*/  FMUL.FTZ R21, R168, R169 ;  /* 0x000000a9a8157220 */ /* 0x000fe20000410000 */
[----:B------:R-:W-:-:S04]  /*9da0*/  FMNMX.FTZ R15, R48, R15, !PT ;  /* 0x0000000f300f7209 */ /* 0x000fc80007810000 */
[----:B------:R-:W-:Y:S02]  /*9db0*/  FSEL R21, R21, RZ, P1 ;  /* 0x000000ff15157208 */ /* 0x000fe40000800000 */
[----:B------:R-:W-:-:S03]  /*9dc0*/  FMNMX.FTZ R15, R50, R15, !PT ;  /* 0x0000000f320f7209 */ /* 0x000fc60007810000 */
[-CC-:B------:R-:W-:Y:S01]  /*9dd0*/  FFMA.FTZ R27, R34, R169.reuse, -R21.reuse ;  /* 0x000000a9221b7223 */ /* 0x180fe20000010815 */
[----:B------:R-:W-:Y:S01]  /*9de0*/  FSEL R34, R51, -INF , P4 ;  /* 0xff80000033227808 */ /* 0x000fe20002000000 */
[-CC-:B------:R-:W-:Y:S01]  /*9df0*/  FFMA.FTZ R29, R38, R169.reuse, -R21.reuse ;  /* 0x000000a9261d7223 */ /* 0x180fe20000010815 */
[-CC-:B------:R-:W-:Y:S01]  /*9e00*/  FFMA.FTZ R25, R25, R169.reuse, -R21.reuse ;  /* 0x000000a919197223 */ /* 0x180fe20000010815 */
[--C-:B------:R-:W-:Y:S01]  /*9e10*/  FFMA.FTZ R42, R42, R169, -R21.reuse ;  /* 0x000000a92a2a7223 */ /* 0x100fe20000010815 */
[----:B------:R-:W-:Y:S01]  /*9e20*/  FMNMX.FTZ R15, R34, R15, !PT ;  /* 0x0000000f220f7209 */ /* 0x000fe20007810000 */
[----:B------:R-:W-:Y:S01]  /*9e30*/  MUFU.EX2 R27, R27 ;  /* 0x0000001b001b7308 */ /* 0x000fe20000000800 */
[-CC-:B------:R-:W-:Y:S01]  /*9e40*/  FFMA.FTZ R58, R58, R169.reuse, -R21.reuse ;  /* 0x000000a93a3a7223 */ /* 0x180fe20000010815 */
[--C-:B------:R-:W-:Y:S01]  /*9e50*/  FFMA.FTZ R60, R60, R169, -R21.reuse ;  /* 0x000000a93c3c7223 */ /* 0x100fe20000010815 */
[----:B------:R-:W-:Y:S01]  /*9e60*/  FMNMX.FTZ R15, R54, R15, !PT ;  /* 0x0000000f360f7209 */ /* 0x000fe20007810000 */
[-CC-:B------:R-:W-:Y:S01]  /*9e70*/  FFMA.FTZ R36, R36, R169.reuse, -R21.reuse ;  /* 0x000000a924247223 */ /* 0x180fe20000010815 */
[-CC-:B------:R-:W-:Y:S01]  /*9e80*/  FFMA.FTZ R62, R62, R169.reuse, -R21.reuse ;  /* 0x000000a93e3e7223 */ /* 0x180fe20000010815 */
[--C-:B------:R-:W-:Y:S01]  /*9e90*/  FFMA.FTZ R40, R40, R169, -R21.reuse ;  /* 0x000000a928287223 */ /* 0x100fe20000010815 */
[----:B------:R-:W-:Y:S01]  /*9ea0*/  FMNMX.FTZ R15, R72, R15, !PT ;  /* 0x0000000f480f7209 */ /* 0x000fe20007810000 */
[----:B------:R-:W-:Y:S01]  /*9eb0*/  MUFU.EX2 R152, R25 ;  /* 0x0000001900987308 */ /* 0x000fe20000000800 */
[-CC-:B------:R-:W-:Y:S01]  /*9ec0*/  FFMA.FTZ R64, R64, R169.reuse, -R21.reuse ;  /* 0x000000a940407223 */ /* 0x180fe20000010815 */
[-CC-:B------:R-:W-:Y:S01]  /*9ed0*/  FFMA.FTZ R44, R44, R169.reuse, -R21.reuse ;  /* 0x000000a92c2c7223 */ /* 0x180fe20000010815 */
[-CC-:B------:R-:W-:Y:S01]  /*9ee0*/  FFMA.FTZ R66, R66, R169.reuse, -R21.reuse ;  /* 0x000000a942427223 */ /* 0x180fe20000010815 */
[----:B------:R-:W1:Y:S01]  /*9ef0*/  SHFL.BFLY PT, R38, R15, 0x2, 0x1f ;  /* 0x0c401f000f267f89 */ /* 0x000e6200000e0000 */
[-CC-:B------:R-:W-:Y:S01]  /*9f00*/  FFMA.FTZ R68, R68, R169.reuse, -R21.reuse ;  /* 0x000000a944447223 */ /* 0x180fe20000010815 */
[-CC-:B------:R-:W-:Y:S01]  /*9f10*/  FFMA.FTZ R70, R70, R169.reuse, -R21.reuse ;  /* 0x000000a946467223 */ /* 0x180fe20000010815 */
[-CC-:B------:R-:W-:Y:S01]  /*9f20*/  FFMA.FTZ R52, R52, R169.reuse, -R21.reuse ;  /* 0x000000a934347223 */ /* 0x180fe20000010815 */
[----:B------:R-:W-:Y:S01]  /*9f30*/  MUFU.EX2 R29, R29 ;  /* 0x0000001d001d7308 */ /* 0x000fe20000000800 */
[----:B------:R-:W-:-:S07]  /*9f40*/  FFMA.FTZ R21, R74, R169, -R21 ;  /* 0x000000a94a157223 */ /* 0x000fce0000010815 */
[----:B------:R-:W2:Y:S08]  /*9f50*/  MUFU.EX2 R42, R42 ;  /* 0x0000002a002a7308 */ /* 0x000eb00000000800 */
[----:B------:R-:W-:Y:S01]  /*9f60*/  MUFU.EX2 R58, R58 ;  /* 0x0000003a003a7308 */ /* 0x000fe20000000800 */
[----:B-1----:R-:W-:-:S07]  /*9f70*/  FMNMX.FTZ R38, R15, R38, !PT ;  /* 0x000000260f267209 */ /* 0x002fce0007810000 */
[----:B------:R-:W1:Y:S01]  /*9f80*/  MUFU.EX2 R25, R60 ;  /* 0x0000003c00197308 */ /* 0x000e620000000800 */
[----:B------:R-:W3:Y:S01]  /*9f90*/  SHFL.BFLY PT, R15, R38, 0x1, 0x1f ;  /* 0x0c201f00260f7f89 */ /* 0x000ee200000e0000 */
[----:B--2---:R-:W-:-:S06]  /*9fa0*/  F2FP.BF16.F32.PACK_AB R154, R42, R29 ;  /* 0x0000001d2a9a723e */ /* 0x004fcc00000010ff */
[----:B------:R-:W-:Y:S08]  /*9fb0*/  MUFU.EX2 R36, R36 ;  /* 0x0000002400247308 */ /* 0x000ff00000000800 */
[----:B------:R-:W2:Y:S01]  /*9fc0*/  MUFU.EX2 R31, R62 ;  /* 0x0000003e001f7308 */ /* 0x000ea20000000800 */
[----:B-1----:R-:W-:-:S07]  /*9fd0*/  F2FP.BF16.F32.PACK_AB R156, R25, R58 ;  /* 0x0000003a199c723e */ /* 0x002fce00000010ff */
[----:B------:R-:W-:Y:S01]  /*9fe0*/  MUFU.EX2 R40, R40 ;  /* 0x0000002800287308 */ /* 0x000fe20000000800 */
[----:B---3--:R-:W-:-:S04]  /*9ff0*/  FMNMX.FTZ R170, R38, R15, !PT ;  /* 0x0000000f26aa7209 */ /* 0x008fc80007810000 */
[C---:B------:R-:W-:Y:S01]  /*a000*/  FSETP.NEU.FTZ.AND P1, PT, R170.reuse, -INF , PT ;  /* 0xff800000aa00780b */ /* 0x040fe20003f3d000 */
[----:B------:R-:W-:Y:S02]  /*a010*/  FMUL.FTZ R37, R170, R169 ;  /* 0x000000a9aa257220 */ /* 0x000fe40000410000 */
[----:B------:R-:W1:Y:S01]  /*a020*/  MUFU.EX2 R33, R64 ;  /* 0x0000004000217308 */ /* 0x000e620000000800 */
[----:B--2---:R-:W-:Y:S02]  /*a030*/  F2FP.BF16.F32.PACK_AB R158, R31, R36 ;  /* 0x000000241f9e723e */ /* 0x004fe400000010ff */
[----:B------:R-:W-:-:S05]  /*a040*/  FSEL R37, R37, RZ, P1 ;  /* 0x000000ff25257208 */ /* 0x000fca0000800000 */
[-CC-:B------:R-:W-:Y:S01]  /*a050*/  FFMA.FTZ R0, R0, R169.reuse, -R37.reuse ;  /* 0x000000a900007223 */ /* 0x180fe20000010825 */
[-CC-:B------:R-:W-:Y:S01]  /*a060*/  FFMA.FTZ R3, R3, R169.reuse, -R37.reuse ;  /* 0x000000a903037223 */ /* 0x180fe20000010825 */
[-CC-:B------:R-:W-:Y:S01]  /*a070*/  FFMA.FTZ R10, R10, R169.reuse, -R37.reuse ;  /* 0x000000a90a0a7223 */ /* 0x180fe20000010825 */
[-CC-:B------:R-:W-:Y:S01]  /*a080*/  FFMA.FTZ R14, R14, R169.reuse, -R37.reuse ;  /* 0x000000a90e0e7223 */ /* 0x180fe20000010825 */
[----:B------:R2:W-:Y:S01]  /*a090*/  MUFU.EX2 R153, R0 ;  /* 0x0000000000997308 */ /* 0x0005e20000000800 */
[-CC-:B------:R-:W-:Y:S01]  /*a0a0*/  FFMA.FTZ R20, R20, R169.reuse, -R37.reuse ;  /* 0x000000a914147223 */ /* 0x180fe20000010825 */
[-CC-:B------:R-:W-:Y:S01]  /*a0b0*/  FFMA.FTZ R24, R24, R169.reuse, -R37.reuse ;  /* 0x000000a918187223 */ /* 0x180fe20000010825 */
[-CC-:B------:R-:W-:Y:S01]  /*a0c0*/  FFMA.FTZ R26, R26, R169.reuse, -R37.reuse ;  /* 0x000000a91a1a7223 */ /* 0x180fe20000010825 */
[-CC-:B------:R-:W-:Y:S01]  /*a0d0*/  FFMA.FTZ R28, R28, R169.reuse, -R37.reuse ;  /* 0x000000a91c1c7223 */ /* 0x180fe20000010825 */
[-CC-:B------:R-:W-:Y:S01]  /*a0e0*/  FFMA.FTZ R30, R30, R169.reuse, -R37.reuse ;  /* 0x000000a91e1e7223 */ /* 0x180fe20000010825 */
[-CC-:B------:R-:W-:Y:S01]  /*a0f0*/  FFMA.FTZ R32, R32, R169.reuse, -R37.reuse ;  /* 0x000000a920207223 */ /* 0x180fe20000010825 */
[--C-:B------:R-:W-:Y:S01]  /*a100*/  FFMA.FTZ R46, R46, R169, -R37.reuse ;  /* 0x000000a92e2e7223 */ /* 0x100fe20000010825 */
[----:B------:R-:W3:Y:S01]  /*a110*/  MUFU.EX2 R38, R3 ;  /* 0x0000000300267308 */ /* 0x000ee20000000800 */
[----:B--2---:R-:W-:Y:S01]  /*a120*/  FADD.FTZ R0, R27, R152 ;  /* 0x000000981b007221 */ /* 0x004fe20000010000 */
[----:B------:R-:W-:Y:S01]  /*a130*/  F2FP.BF16.F32.PACK_AB R152, R152, R27 ;  /* 0x0000001b9898723e */ /* 0x000fe200000010ff */
[-CC-:B------:R-:W-:Y:S01]  /*a140*/  FFMA.FTZ R48, R48, R169.reuse, -R37.reuse ;  /* 0x000000a930307223 */ /* 0x180fe20000010825 */
[----:B------:R-:W-:Y:S01]  /*a150*/  FFMA.FTZ R50, R50, R169, -R37 ;  /* 0x000000a932327223 */ /* 0x000fe20000010825 */
[----:B------:R-:W-:Y:S01]  /*a160*/  FADD.FTZ R41, R29, R0 ;  /* 0x000000001d297221 */ /* 0x000fe20000010000 */
[----:B------:R-:W-:-:S02]  /*a170*/  VIADD R0, R12, 0x28c40 ;  /* 0x00028c400c007836 */ /* 0x000fc40000000000 */
[-C--:B------:R-:W-:Y:S01]  /*a180*/  FFMA.FTZ R34, R34, R169.reuse, -R37 ;  /* 0x000000a922227223 */ /* 0x080fe20000010825 */
[----:B------:R-:W2:Y:S01]  /*a190*/  MUFU.EX2 R10, R10 ;  /* 0x0000000a000a7308 */ /* 0x000ea20000000800 */
[----:B------:R-:W-:Y:S01]  /*a1a0*/  FADD.FTZ R41, R42, R41 ;  /* 0x000000292a297221 */ /* 0x000fe20000010000 */
[-CC-:B------:R-:W-:Y:S01]  /*a1b0*/  FFMA.FTZ R54, R54, R169.reuse, -R37.reuse ;  /* 0x000000a936367223 */ /* 0x180fe20000010825 */
[----:B------:R-:W-:Y:S01]  /*a1c0*/  PRMT R0, R189, 0x654, R0 ;  /* 0x00000654bd007816 */ /* 0x000fe20000000000 */
[----:B------:R-:W-:Y:S01]  /*a1d0*/  FFMA.FTZ R37, R72, R169, -R37 ;  /* 0x000000a948257223 */ /* 0x000fe20000010825 */
[----:B-1----:R-:W-:Y:S02]  /*a1e0*/  F2FP.BF16.F32.PACK_AB R160, R33, R40 ;  /* 0x0000002821a0723e */ /* 0x002fe400000010ff */
[----:B------:R1:W-:Y:S01]  /*a1f0*/  SYNCS.ARRIVE.TRANS64.RED.A1T0 RZ, [R0+URZ], RZ ;  /* 0x000000ff00ff79a7 */ /* 0x0003e2000810043f */
[----:B------:R2:W5:Y:S01]  /*a200*/  MUFU.EX2 R155, R14 ;  /* 0x0000000e009b7308 */ /* 0x0005620000000800 */
[----:B---3--:R-:W-:Y:S01]  /*a210*/  FADD.FTZ R39, R153, R38 ;  /* 0x0000002699277221 */ /* 0x008fe20000010000 */
[----:B------:R-:W-:-:S06]  /*a220*/  F2FP.BF16.F32.PACK_AB R153, R38, R153 ;  /* 0x000000992699723e */ /* 0x000fcc00000010ff */
[----:B------:R-:W1:Y:S01]  /*a230*/  MUFU.EX2 R20, R20 ;  /* 0x0000001400147308 */ /* 0x000e620000000800 */
[----:B--2---:R-:W-:-:S07]  /*a240*/  FADD.FTZ R14, R10, R39 ;  /* 0x000000270a0e7221 */ /* 0x004fce0000010000 */
[----:B------:R2:W3:Y:S08]  /*a250*/  MUFU.EX2 R157, R24 ;  /* 0x00000018009d7308 */ /* 0x0004f00000000800 */
[----:B------:R-:W0:Y:S01]  /*a260*/  MUFU.EX2 R26, R26 ;  /* 0x0000001a001a7308 */ /* 0x000e220000000800 */
[----:B--2---:R-:W-:Y:S01]  /*a270*/  FADD.FTZ R24, R58, R41 ;  /* 0x000000293a187221 */ /* 0x004fe20000010000 */
[C---:B-----5:R-:W-:Y:S01]  /*a280*/  FADD.FTZ R41, R155.reuse, R14 ;  /* 0x0000000e9b297221 */ /* 0x060fe20000010000 */
[----:B------:R-:W-:Y:S01]  /*a290*/  F2FP.BF16.F32.PACK_AB R155, R155, R10 ;  /* 0x0000000a9b9b723e */ /* 0x000fe200000010ff */
[----:B------:R-:W-:Y:S01]  /*a2a0*/  BAR.SYNC.DEFER_BLOCKING 0xf, 0x100 ;  /* 0x03c4000000007b1d */ /* 0x000fe20000010000 */
[----:B------:R-:W-:Y:S01]  /*a2b0*/  FADD.FTZ R43, R25, R24 ;  /* 0x00000018192b7221 */ /* 0x000fe20000010000 */
[----:B-1----:R-:W-:-:S03]  /*a2c0*/  FADD.FTZ R0, R20, R41 ;  /* 0x0000002914007221 */ /* 0x002fc60000010000 */
[----:B------:R-:W-:Y:S01]  /*a2d0*/  FADD.FTZ R14, R36, R43 ;  /* 0x0000002b240e7221 */ /* 0x000fe20000010000 */
[----:B------:R-:W1:Y:S01]  /*a2e0*/  MUFU.EX2 R159, R28 ;  /* 0x0000001c009f7308 */ /* 0x000e620000000800 */
[C---:B---3--:R-:W-:Y:S01]  /*a2f0*/  FADD.FTZ R27, R157.reuse, R0 ;  /* 0x000000009d1b7221 */ /* 0x048fe20000010000 */
[----:B------:R-:W-:Y:S01]  /*a300*/  F2FP.BF16.F32.PACK_AB R157, R157, R20 ;  /* 0x000000149d9d723e */ /* 0x000fe200000010ff */
[----:B------:R-:W-:Y:S02]  /*a310*/  FADD.FTZ R41, R31, R14 ;  /* 0x0000000e1f297221 */ /* 0x000fe40000010000 */
[----:B0-----:R-:W-:-:S03]  /*a320*/  FADD.FTZ R0, R26, R27 ;  /* 0x0000001b1a007221 */ /* 0x001fc60000010000 */
[----:B------:R-:W0:Y:S01]  /*a330*/  MUFU.EX2 R30, R30 ;  /* 0x0000001e001e7308 */ /* 0x000e220000000800 */
[----:B------:R-:W-:-:S04]  /*a340*/  FADD.FTZ R14, R40, R41 ;  /* 0x00000029280e7221 */ /* 0x000fc80000010000 */
[----:B------:R-:W-:-:S03]  /*a350*/  FADD.FTZ R27, R33, R14 ;  /* 0x0000000e211b7221 */ /* 0x000fc60000010000 */
[----:B------:R-:W2:Y:S01]  /*a360*/  MUFU.EX2 R161, R32 ;  /* 0x0000002000a17308 */ /* 0x000ea20000000800 */
[C---:B-1----:R-:W-:Y:S01]  /*a370*/  FADD.FTZ R25, R159.reuse, R0 ;  /* 0x000000009f197221 */ /* 0x042fe20000010000 */
[----:B------:R-:W-:Y:S01]  /*a380*/  F2FP.BF16.F32.PACK_AB R159, R159, R26 ;  /* 0x0000001a9f9f723e */ /* 0x000fe200000010ff */
[----:B------:R1:W-:Y:S04]  /*a390*/  STSM.16.M88.4 [R212+0x26800], R152 ;  /* 0x02680098d4007844 */ /* 0x0003e80000000200 */
[----:B------:R1:W-:Y:S01]  /*a3a0*/  STSM.16.M88.4 [R213], R156 ;  /* 0x0000009cd5007844 */ /* 0x0003e20000000200 */
[----:B------:R-:W3:Y:S01]  /*a3b0*/  MUFU.EX2 R44, R44 ;  /* 0x0000002c002c7308 */ /* 0x000ee20000000800 */
[----:B0-----:R-:W-:-:S07]  /*a3c0*/  FADD.FTZ R0, R30, R25 ;  /* 0x000000191e007221 */ /* 0x001fce0000010000 */
[----:B------:R-:W0:Y:S01]  /*a3d0*/  MUFU.EX2 R46, R46 ;  /* 0x0000002e002e7308 */ /* 0x000e220000000800 */
[C---:B--2---:R-:W-:Y:S01]  /*a3e0*/  FADD.FTZ R25, R161.reuse, R0 ;  /* 0x00000000a1197221 */ /* 0x044fe20000010000 */
[----:B------:R-:W-:-:S06]  /*a3f0*/  F2FP.BF16.F32.PACK_AB R161, R161, R30 ;  /* 0x0000001ea1a1723e */ /* 0x000fcc00000010ff */
[----:B------:R-:W2:Y:S01]  /*a400*/  MUFU.EX2 R35, R66 ;  /* 0x0000004200237308 */ /* 0x000ea20000000800 */
[----:B---3--:R-:W-:-:S07]  /*a410*/  FADD.FTZ R0, R44, R27 ;  /* 0x0000001b2c007221 */ /* 0x008fce0000010000 */
[----:B------:R-:W3:Y:S01]  /*a420*/  MUFU.EX2 R3, R48 ;  /* 0x0000003000037308 */ /* 0x000ee20000000800 */
[----:B0-----:R-:W-:-:S07]  /*a430*/  FADD.FTZ R10, R46, R25 ;  /* 0x000000192e0a7221 */ /* 0x001fce0000010000 */
[----:B------:R-:W-:Y:S01]  /*a440*/  MUFU.EX2 R68, R68 ;  /* 0x0000004400447308 */ /* 0x000fe20000000800 */
[C---:B--2---:R-:W-:Y:S01]  /*a450*/  F2FP.BF16.F32.PACK_AB R162, R35.reuse, R44 ;  /* 0x0000002c23a2723e */ /* 0x044fe200000010ff */
[----:B------:R-:W-:-:S06]  /*a460*/  FADD.FTZ R35, R35, R0 ;  /* 0x0000000023237221 */ /* 0x000fcc0000010000 */
[----:B------:R-:W0:Y:S01]  /*a470*/  MUFU.EX2 R15, R70 ;  /* 0x00000046000f7308 */ /* 0x000e220000000800 */
[C---:B---3--:R-:W-:Y:S01]  /*a480*/  F2FP.BF16.F32.PACK_AB R163, R3.reuse, R46 ;  /* 0x0000002e03a3723e */ /* 0x048fe200000010ff */
[----:B------:R-:W-:-:S04]  /*a490*/  FADD.FTZ R3, R3, R10 ;  /* 0x0000000a03037221 */ /* 0x000fc80000010000 */
[----:B------:R1:W-:Y:S02]  /*a4a0*/  STSM.16.M88.4 [R215], R160 ;  /* 0x000000a0d7007844 */ /* 0x0003e40000000200 */
[----:B------:R-:W-:Y:S08]  /*a4b0*/  MUFU.EX2 R50, R50 ;  /* 0x0000003200327308 */ /* 0x000ff00000000800 */
[----:B------:R-:W2:Y:S01]  /*a4c0*/  MUFU.EX2 R39, R34 ;  /* 0x0000002200277308 */ /* 0x000ea20000000800 */
[----:B0-----:R-:W-:Y:S01]  /*a4d0*/  F2FP.BF16.F32.PACK_AB R164, R15, R68 ;  /* 0x000000440fa4723e */ /* 0x001fe200000010ff */
[----:B------:R-:W-:-:S04]  /*a4e0*/  FADD.FTZ R68, R68, R35 ;  /* 0x0000002344447221 */ /* 0x000fc80000010000 */
[----:B------:R-:W-:Y:S02]  /*a4f0*/  FADD.FTZ R15, R15, R68 ;  /* 0x000000440f0f7221 */ /* 0x000fe40000010000 */
[----:B------:R-:W0:Y:S08]  /*a500*/  MUFU.EX2 R52, R52 ;  /* 0x0000003400347308 */ /* 0x000e300000000800 */
[----:B------:R-:W3:Y:S01]  /*a510*/  MUFU.EX2 R21, R21 ;  /* 0x0000001500157308 */ /* 0x000ee20000000800 */
[----:B--2---:R-:W-:Y:S01]  /*a520*/  F2FP.BF16.F32.PACK_AB R165, R39, R50 ;  /* 0x0000003227a5723e */ /* 0x004fe200000010ff */
[----:B------:R-:W-:-:S04]  /*a530*/  FADD.FTZ R50, R50, R3 ;  /* 0x0000000332327221 */ /* 0x000fc80000010000 */
[----:B------:R-:W-:Y:S02]  /*a540*/  FADD.FTZ R39, R39, R50 ;  /* 0x0000003227277221 */ /* 0x000fe40000010000 */
[----:B------:R-:W-:Y:S01]  /*a550*/  MUFU.EX2 R54, R54 ;  /* 0x0000003600367308 */ /* 0x000fe20000000800 */
[----:B0-----:R-:W-:-:S07]  /*a560*/  FADD.FTZ R0, R52, R15 ;  /* 0x0000000f34007221 */ /* 0x001fce0000010000 */
[----:B------:R-:W0:Y:S01]  /*a570*/  MUFU.EX2 R37, R37 ;  /* 0x0000002500257308 */ /* 0x000e220000000800 */
[C---:B---3--:R-:W-:Y:S01]  /*a580*/  F2FP.BF16.F32.PACK_AB R166, R21.reuse, R52 ;  /* 0x0000003415a6723e */ /* 0x048fe200000010ff */
[----:B------:R-:W-:Y:S01]  /*a590*/  FADD.FTZ R0, R21, R0 ;  /* 0x0000000015007221 */ /* 0x000fe20000010000 */
[----:B0-----:R-:W-:Y:S01]  /*a5a0*/  F2FP.BF16.F32.PACK_AB R167, R37, R54 ;  /* 0x0000003625a7723e */ /* 0x001fe200000010ff */
[----:B------:R-:W-:-:S04]  /*a5b0*/  FADD.FTZ R54, R54, R39 ;  /* 0x0000002736367221 */ /* 0x000fc80000010000 */
[----:B------:R1:W-:Y:S01]  /*a5c0*/  STSM.16.M88.4 [R214], R164 ;  /* 0x000000a4d6007844 */ /* 0x0003e20000000200 */
[----:B------:R-:W-:Y:S01]  /*a5d0*/  FADD.FTZ R3, R37, R54 ;  /* 0x0000003625037221 */ /* 0x000fe20000010000 */
[----:B------:R-:W-:Y:S06]  /*a5e0*/  @!P0 BRA `(.L_x_683) ;  /* 0x0000000000048947 */ /* 0x000fec0003800000 */
[----:B------:R-:W-:Y:S01]  /*a5f0*/  BPT.TRAP 0x1 ;  /* 0x000000040000795c */ /* 0x000fe20000300000 */
.L_x_683:
[----:B------:R0:W2:Y:S01]  /*a600*/  SYNCS.PHASECHK.TRANS64.TRYWAIT P1, [R12+URZ+0x28c50], R13 ;  /* 0x028c500d0c0075a7 */ /* 0x0000a2000802017f */
[----:B------:R-:W-:Y:S05]  /*a610*/  @!P0 BRA `(.L_x_684) ;  /* 0x0000000000048947 */ /* 0x000fea0003800000 */
[----:B------:R-:W-:Y:S01]  /*a620*/  BPT.TRAP 0x1 ;  /* 0x000000040000795c */ /* 0x000fe20000300000 */
.L_x_684:
[----:B------:R-:W-:Y:S01]  /*a630*/  LOP3.LUT R10, R56, 0x2000000, RZ, 0xfc, !PT ;  /* 0x02000000380a7812 */ /* 0x000fe200078efcff */
[----:B------:R-:W-:Y:S01]  /*a640*/  ULDC UR37, c[0x0][0x9d8] ;  /* 0x0002760000257ab9 */ /* 0x000fe20000000800 */
[----:B------:R-:W-:Y:S01]  /*a650*/  ULDC UR36, c[0x0][0x988] ;  /* 0x0002620000247ab9 */ /* 0x000fe20000000800 */
[----:B------:R-:W-:Y:S01]  /*a660*/  BSSY B0, `(.L_x_685) ;  /* 0x0000006000007945 */ /* 0x000fe20003800000 */
[----:B------:R-:W-:Y:S02]  /*a670*/  IMAD.MOV.U32 R15, RZ, RZ, 0x40000040 ;  /* 0x40000040ff0f7424 */ /* 0x000fe400078e00ff */
[----:B------:R-:W-:Y:S01]  /*a680*/  IMAD R14, R18, 0x1000, R10 ;  /* 0x00001000120e7824 */ /* 0x000fe200078e020a */
[----:B--2---:R-:W-:Y:S06]  /*a690*/  @P1 BRA `(.L_x_686) ;  /* 0x0000000000081947 */ /* 0x004fec0003800000 */
[----:B------:R-:W2:Y:S02]  /*a6a0*/  SYNCS.PHASECHK.TRANS64.TRYWAIT P1, [R12+URZ+0x28c50], R13 ;  /* 0x028c500d0c0075a7 */ /* 0x000ea4000802017f */
[----:B--2---:R-:W-:Y:S05]  /*a6b0*/  @!P1 BRA `(.L_x_687) ;  /* 0x000000d800409947 */ /* 0x004fea0003800000 */
.L_x_686:
[----:B------:R-:W-:Y:S05]  /*a6c0*/  BSYNC B0 ;  /* 0x0000000000007941 */ /* 0x000fea0003800000 */
.L_x_685:
[C---:B------:R-:W-:Y:S01]  /*a6d0*/  R2UR UR6, R14.reuse ;  /* 0x000000000e0672ca */ /* 0x040fe200000e0000 */
[C---:B------:R-:W-:Y:S01]  /*a6e0*/  VIADD R24, R14.reuse, 0x100 ;  /* 0x000001000e187836 */ /* 0x040fe20000000000 */
[----:B------:R-:W-:Y:S01]  /*a6f0*/  R2UR UR7, R15 ;  /* 0x000000000f0772ca */ /* 0x000fe200000e0000 */
[----:B------:R-:W-:Y:S02]  /*a700*/  IMAD.MOV.U32 R25, RZ, RZ, 0x40000040 ;  /* 0x40000040ff197424 */ /* 0x000fe400078e00ff */
[----:B------:R-:W-:Y:S01]  /*a710*/  VIADD R20, R14, 0x80 ;  /* 0x000000800e147836 */ /* 0x000fe20000000000 */
[----:B------:R-:W-:Y:S01]  /*a720*/  R2UR UR14, R24 ;  /* 0x00000000180e72ca */ /* 0x000fe200000e0000 */
[----:B------:R-:W-:Y:S01]  /*a730*/  IMAD.MOV.U32 R21, RZ, RZ, 0x40000040 ;  /* 0x40000040ff157424 */ /* 0x000fe200078e00ff */
[----:B------:R-:W-:Y:S01]  /*a740*/  R2UR UR15, R25 ;  /* 0x00000000190f72ca */ /* 0x000fe200000e0000 */
[----:B------:R-:W-:Y:S01]  /*a750*/  VIADD R14, R14, 0x180 ;  /* 0x000001800e0e7836 */ /* 0x000fe20000000000 */
[----:B------:R-:W-:Y:S01]  /*a760*/  WARPGROUP.ARRIVE ;  /* 0x00000000000079c5 */ /* 0x000fe20000000000 */
[----:B------:R-:W-:Y:S01]  /*a770*/  R2UR UR10, R20 ;  /* 0x00000000140a72ca */ /* 0x000fe200000e0000 */
[----:B------:R-:W-:Y:S01]  /*a780*/  IMAD.MOV.U32 R15, RZ, RZ, 0x40000040 ;  /* 0x40000040ff0f7424 */ /* 0x000fe200078e00ff */
[----:B------:R-:W-:-:S02]  /*a790*/  R2UR UR11, R21 ;  /* 0x00000000150b72ca */ /* 0x000fc400000e0000 */
[----:B------:R-:W-:Y:S01]  /*a7a0*/  R2UR UR18, R14 ;  /* 0x000000000e1272ca */ /* 0x000fe200000e0000 */
[----:B------:R-:W-:Y:S01]  /*a7b0*/  HGMMA.64x256x16.F32.BF16 R24, R152, gdesc[UR4].tnspB, RZ, !UPT, gsb0 ;  /* 0x43e0000498187df0 */ /* 0x000fe2000c0018ff */
[----:B------:R-:W-:Y:S02]  /*a7c0*/  R2UR UR19, R15 ;  /* 0x000000000f1372ca */ /* 0x000fe400000e0000 */
[----:B------:R-:W-:Y:S02]  /*a7d0*/  WARPGROUP.DEPBAR.LE gsb0, 0x0 ;  /* 0x00008000000079c5 */ /* 0x000fe40000010000 */
[----:B------:R-:W-:-:S15]  /*a7e0*/  WARPGROUP.ARRIVE ;  /* 0x00000000000079c5 */ /* 0x000fde0000000000 */
[----:B------:R-:W-:-:S08]  /*a7f0*/  NOP ;  /* 0x0000000000007918 */ /* 0x000fd00000000000 */
[----:B------:R-:W-:Y:S03]  /*a800*/  HGMMA.64x256x16.F32.BF16 R24, R156, gdesc[UR8].tnspB, R24, gsb0 ;  /* 0x43e000089c187df0 */ /* 0x000fe60008001818 */
        /* <DEDUP_REMOVED lines=14> */
[----:B---3--:R-:W3:Y:S02]  /*a8f0*/  FENCE.VIEW.ASYNC.S ;  /* 0x00000000000073c6 */ /* 0x008ee40000000000 */
[----:B---3--:R-:W-:Y:S01]  /*a900*/  NOP ;  /* 0x0000000000007918 */ /* 0x008fe20000000000 */
[----:B------:R-:W-:Y:S06]  /*a910*/  BAR.ARV 0xe, 0x100 ;  /* 0x0384000000007b1d */ /* 0x000fec0000002000 */
[----:B------:R-:W-:Y:S05]  /*a920*/  @!P0 BRA `(.L_x_688) ;  /* 0x0000000000048947 */ /* 0x000fea0003800000 */
[----:B------:R-:W-:Y:S01]  /*a930*/  BPT.TRAP 0x1 ;  /* 0x000000040000795c */ /* 0x000fe20000300000 */
.L_x_688:
[----:B------:R-:W-:Y:S01]  /*a940*/  ISETP.GE.AND P1, PT, R171, 0x41, PT ;  /* 0x00000041ab00780c */ /* 0x000fe20003f26270 */
[----:B------:R-:W-:Y:S01]  /*a950*/  BSSY B0, `(.L_x_689) ;  /* 0x00001f0000007945 */ /* 0x000fe20003800000 */
[----:B0-2-4-:R-:W-:-:S04]  /*a960*/  IADD3 R12, R12, 0x28c60, RZ ;  /* 0x00028c600c0c7810 */ /* 0x015fc80007ffe0ff */
[----:B------:R-:W-:-:S04]  /*a970*/  PRMT R12, R189, 0x654, R12 ;  /* 0x00000654bd0c7816 */ /* 0x000fc8000000000c */
[----:B------:R0:W-:Y:S03]  /*a980*/  SYNCS.ARRIVE.TRANS64.RED.A1T0 RZ, [R12+URZ], RZ ;  /* 0x000000ff0cff79a7 */ /* 0x0001e6000810043f */
[----:B------:R-:W-:Y:S05]  /*a990*/  @!P1 BRA `(.L_x_690) ;  /* 0x0000001c00ac9947 */ /* 0x000fea0003800000 */
[----:B------:R-:W-:Y:S02]  /*a9a0*/  VIADD R13, R172, 0xfffffffe ;  /* 0xfffffffeac0d7836 */ /* 0x000fe40000000000 */
[----:B------:R-:W-:Y:S02]  /*a9b0*/  IMAD.MOV.U32 R15, RZ, RZ, R170 ;  /* 0x000000ffff0f7224 */ /* 0x000fe400078e00aa */
[----:B------:R-:W-:Y:S02]  /*a9c0*/  IMAD.MOV.U32 R219, RZ, RZ, R168 ;  /* 0x000000ffffdb7224 */ /* 0x000fe400078e00a8 */
[----:B------:R-:W-:-:S07]  /*a9d0*/  IMAD.MOV.U32 R216, RZ, RZ, R18 ;  /* 0x000000ffffd87224 */ /* 0x000fce00078e0012 */
.L_x_703:
[----:B------:R-:W-:Y:S02]  /*a9e0*/  VIADD R18, R216, 0x1 ;  /* 0x00000001d8127836 */ /* 0x000fe40000000000 */
[----:B0-2---:R-:W-:Y:S02]  /*a9f0*/  IMAD.MOV.U32 R12, RZ, RZ, R13 ;  /* 0x000000ffff0c7224 */ /* 0x005fe400078e000d */
[----:B------:R-:W-:Y:S01]  /*aa00*/  VIADD R13, R13, 0xffffffff ;  /* 0xffffffff0d0d7836 */ /* 0x000fe20000000000 */
[----:B------:R-:W-:Y:S02]  /*aa10*/  ISETP.NE.AND P2, PT, R18, 0x2, PT ;  /* 0x000000021200780c */ /* 0x000fe40003f45270 */
[----:B------:R-:W-:Y:S02]  /*aa20*/  ISETP.GT.AND P1, PT, R12, RZ, PT ;  /* 0x000000ff0c00720c */ /* 0x000fe40003f24270 */
[----:B------:R-:W-:Y:S02]  /*aa30*/  SEL R12, RZ, 0x1, P2 ;  /* 0x00000001ff0c7807 */ /* 0x000fe40001000000 */
[----:B------:R-:W-:-:S02]  /*aa40*/  SEL R18, R18, RZ, P2 ;  /* 0x000000ff12127207 */ /* 0x000fc40001000000 */
[----:B------:R-:W-:Y:S01]  /*aa50*/  LOP3.LUT R23, R23, R12, RZ, 0x3c, !PT ;  /* 0x0000000c17177212 */ /* 0x000fe200078e3cff */
[----:B------:R-:W-:Y:S06]  /*aa60*/  @!P0 BRA `(.L_x_691) ;  /* 0x0000000000048947 */ /* 0x000fec0003800000 */
[----:B------:R-:W-:Y:S01]  /*aa70*/  BPT.TRAP 0x1 ;  /* 0x000000040000795c */ /* 0x000fe20000300000 */
.L_x_691:
[----:B------:R-:W-:Y:S01]  /*aa80*/  IMAD R12, R18, 0x8, R2 ;  /* 0x00000008120c7824 */ /* 0x000fe200078e0202 */
[----:B------:R-:W-:-:S04]  /*aa90*/  SHF.L.U32 R14, R23, 0x1f, RZ ;  /* 0x0000001f170e7819 */ /* 0x000fc800000006ff */
[----:B------:R0:W2:Y:S01]  /*aaa0*/  SYNCS.PHASECHK.TRANS64.TRYWAIT P2, [R12+URZ+0x28c30], R14 ;  /* 0x028c300e0c0075a7 */ /* 0x0000a2000804017f */
[----:B------:R-:W-:Y:S05]  /*aab0*/  @!P0 BRA `(.L_x_692) ;  /* 0x0000000000048947 */ /* 0x000fea0003800000 */
[----:B------:R-:W-:Y:S01]  /*aac0*/  BPT.TRAP 0x1 ;  /* 0x000000040000795c */ /* 0x000fe20000300000 */
.L_x_692:
[----:B------:R-:W-:Y:S01]  /*aad0*/  VIADD R20, R2, 0x20400 ;  /* 0x0002040002147836 */ /* 0x000fe20000000000 */
[----:B------:R-:W-:Y:S01]  /*aae0*/  BSSY B1, `(.L_x_693) ;  /* 0x0000009000017945 */ /* 0x000fe20003800000 */
[----:B-1----:R-:W-:Y:S02]  /*aaf0*/  IMAD R154, R18, 0x200, R11 ;  /* 0x00000200129a7824 */ /* 0x002fe400078e020b */
[----:B------:R-:W-:Y:S01]  /*ab00*/  IMAD.MOV.U32 R155, RZ, RZ, 0x40000040 ;  /* 0x40000040ff9b7424 */ /* 0x000fe200078e00ff */
[----:B------:R-:W-:-:S04]  /*ab10*/  SHF.R.U32.HI R20, RZ, 0x4, R20 ;  /* 0x00000004ff147819 */ /* 0x000fc80000011614 */
[----:B------:R-:W-:-:S04]  /*ab20*/  LOP3.LUT R20, R20, 0x3fff, RZ, 0xc0, !PT ;  /* 0x00003fff14147812 */ /* 0x000fc800078ec0ff */
[----:B------:R-:W-:Y:S01]  /*ab30*/  LOP3.LUT R20, R20, 0x10000, RZ, 0xfc, !PT ;  /* 0x0001000014147812 */ /* 0x000fe200078efcff */
[----:B--2---:R-:W-:Y:S06]  /*ab40*/  @P2 BRA `(.L_x_694) ;  /* 0x0000000000082947 */ /* 0x004fec0003800000 */
[----:B------:R-:W1:Y:S02]  /*ab50*/  SYNCS.PHASECHK.TRANS64.TRYWAIT P2, [R12+URZ+0x28c30], R14 ;  /* 0x028c300e0c0075a7 */ /* 0x000e64000804017f */
[----:B-1----:R-:W-:Y:S05]  /*ab60*/  @!P2 BRA `(.L_x_695) ;  /* 0x000000d40028a947 */ /* 0x002fea0003800000 */
.L_x_694:
[----:B------:R-:W-:Y:S05]  /*ab70*/  BSYNC B1 ;  /* 0x0000000000017941 */ /* 0x000fea0003800000 */
.L_x_693:
[----:B------:R-:W-:Y:S01]  /*ab80*/  IMAD.MOV.U32 R21, RZ, RZ, 0x40000040 ;  /* 0x40000040ff157424 */ /* 0x000fe200078e00ff */
[----:B------:R-:W-:Y:S01]  /*ab90*/  R2UR UR4, R20 ;  /* 0x00000000140472ca */ /* 0x000fe200000e0000 */
[C---:B------:R-:W-:Y:S01]  /*aba0*/  VIADD R152, R154.reuse, 0x2 ;  /* 0x000000029a987836 */ /* 0x040fe20000000000 */
[C---:B------:R-:W-:Y:S01]  /*abb0*/  R2UR UR6, R154.reuse ;  /* 0x000000009a0672ca */ /* 0x040fe200000e0000 */
[C---:B------:R-:W-:Y:S01]  /*abc0*/  VIADD R20, R154.reuse, 0x4 ;  /* 0x000000049a147836 */ /* 0x040fe20000000000 */
[----:B------:R-:W-:Y:S01]  /*abd0*/  R2UR UR7, R155 ;  /* 0x000000009b0772ca */ /* 0x000fe200000e0000 */
[----:B------:R-:W-:Y:S01]  /*abe0*/  VIADD R154, R154, 0x6 ;  /* 0x000000069a9a7836 */ /* 0x000fe20000000000 */
[----:B------:R-:W-:Y:S01]  /*abf0*/  R2UR UR5, R21 ;  /* 0x00000000150572ca */ /* 0x000fe200000e0000 */
[----:B------:R-:W-:Y:S01]  /*ac00*/  IMAD.MOV.U32 R153, RZ, RZ, 0x40000040 ;  /* 0x40000040ff997424 */ /* 0x000fe200078e00ff */
[----:B------:R-:W-:Y:S01]  /*ac10*/  R2UR UR10, R152 ;  /* 0x00000000980a72ca */ /* 0x000fe200000e0000 */
[----:B------:R-:W-:Y:S01]  /*ac20*/  IMAD.MOV.U32 R155, RZ, RZ, 0x40000040 ;  /* 0x40000040ff9b7424 */ /* 0x000fe200078e00ff */
[----:B------:R-:W-:-:S02]  /*ac30*/  R2UR UR18, R154 ;  /* 0x000000009a1272ca */ /* 0x000fc400000e0000 */
[----:B------:R-:W-:Y:S02]  /*ac40*/  R2UR UR11, R153 ;  /* 0x00000000990b72ca */ /* 0x000fe400000e0000 */
[----:B------:R-:W-:Y:S02]  /*ac50*/  R2UR UR19, R155 ;  /* 0x000000009b1372ca */ /* 0x000fe400000e0000 */
[----:B------:R-:W-:Y:S01]  /*ac60*/  WARPGROUP.ARRIVE ;  /* 0x00000000000079c5 */ /* 0x000fe20000000000 */
[----:B------:R-:W-:Y:S02]  /*ac70*/  R2UR UR8, R8 ;  /* 0x00000000080872ca */ /* 0x000fe400000e0000 */
[----:B------:R-:W-:Y:S02]  /*ac80*/  R2UR UR9, R9 ;  /* 0x00000000090972ca */ /* 0x000fe400000e0000 */
[----:B------:R-:W-:Y:S01]  /*ac90*/  R2UR UR14, R20 ;  /* 0x00000000140e72ca */ /* 0x000fe200000e0000 */
[----:B------:R-:W-:Y:S01]  /*aca0*/  HGMMA.64x64x16.F32.BF16 R152, gdesc[UR4], RZ, !UPT, gsb0 ;  /* 0x00e00000049879f0 */ /* 0x000fe2000c0018ff */
[----:B------:R-:W-:-:S02]  /*acb0*/  R2UR UR15, R21 ;  /* 0x00000000150f72ca */ /* 0x000fc400000e0000 */
[----:B------:R-:W-:Y:S02]  /*acc0*/  R2UR UR12, R6 ;  /* 0x00000000060c72ca */ /* 0x000fe400000e0000 */
[----:B------:R-:W-:Y:S02]  /*acd0*/  R2UR UR13, R7 ;  /* 0x00000000070d72ca */ /* 0x000fe400000e0000 */
[----:B------:R-:W-:Y:S02]  /*ace0*/  R2UR UR16, R4 ;  /* 0x00000000041072ca */ /* 0x000fe400000e0000 */
[----:B------:R-:W-:Y:S01]  /*acf0*/  R2UR UR17, R5 ;  /* 0x00000000051172ca */ /* 0x000fe200000e0000 */
        /* <DEDUP_REMOVED lines=12> */
.L_x_696:
        /* <DEDUP_REMOVED lines=15> */
[----:B------:R-:W-:Y:S01]  /*aeb0*/  FMUL.FTZ R221, R177, UR37 ;  /* 0x00000025b1dd7c20 */ /* 0x000fe20008410000 */
[----:B------:R-:W-:Y:S01]  /*aec0*/  FMUL.FTZ R180, R180, UR37 ;  /* 0x00000025b4b47c20 */ /* 0x000fe20008410000 */
[----:B------:R-:W-:Y:S01]  /*aed0*/  FMUL.FTZ R181, R181, UR37 ;  /* 0x00000025b5b57c20 */ /* 0x000fe20008410000 */
[----:B------:R-:W-:Y:S01]  /*aee0*/  FMUL.FTZ R177, R154, UR37 ;  /* 0x000000259ab17c20 */ /* 0x000fe20008410000 */
[----:B------:R-:W-:Y:S01]  /*aef0*/  FMUL.FTZ R155, R155, UR37 ;  /* 0x000000259b9b7c20 */ /* 0x000fe20008410000 */
[----:B------:R-:W-:Y:S01]  /*af00*/  FMUL.FTZ R158, R158, UR37 ;  /* 0x000000259e9e7c20 */ /* 0x000fe20008410000 */
[----:B------:R-:W-:Y:S01]  /*af10*/  FMUL.FTZ R159, R159, UR37 ;  /* 0x000000259f9f7c20 */ /* 0x000fe20008410000 */
[----:B------:R-:W4:Y:S01]  /*af20*/  MUFU.TANH R152, R152 ;  /* 0x0000009800987308 */ /* 0x000f220000002400 */
[----:B--2---:R-:W-:Y:S01]  /*af30*/  FMNMX.FTZ R168, R20, R219, !PT ;  /* 0x000000db14a87209 */ /* 0x004fe20007810000 */
[----:B------:R-:W-:Y:S01]  /*af40*/  FMUL.FTZ R162, R162, UR37 ;  /* 0x00000025a2a27c20 */ /* 0x000fe20008410000 */
[----:B------:R-:W-:-:S05]  /*af50*/  FMUL.FTZ R170, R170, UR37 ;  /* 0x00000025aaaa7c20 */ /* 0x000fca0008410000 */
[----:B------:R-:W2:Y:S01]  /*af60*/  MUFU.TANH R153, R153 ;  /* 0x0000009900997308 */ /* 0x000ea20000002400 */
[----:B---3--:R-:W-:-:S07]  /*af70*/  FMNMX.FTZ R168, R21, R168, !PT ;  /* 0x000000a815a87209 */ /* 0x008fce0007810000 */
[----:B------:R-:W3:Y:S01]  /*af80*/  MUFU.TANH R156, R156 ;  /* 0x0000009c009c7308 */ /* 0x000ee20000002400 */
[----:B----4-:R-:W-:-:S07]  /*af90*/  FMNMX.FTZ R168, R152, R168, !PT ;  /* 0x000000a898a87209 */ /* 0x010fce0007810000 */
[----:B------:R-:W4:Y:S01]  /*afa0*/  MUFU.TANH R157, R157 ;  /* 0x0000009d009d7308 */ /* 0x000f220000002400 */
[----:B--2---:R-:W-:-:S07]  /*afb0*/  FMNMX.FTZ R168, R153, R168, !PT ;  /* 0x000000a899a87209 */ /* 0x004fce0007810000 */
        /* <DEDUP_REMOVED lines=20> */
[----:B------:R-:W-:Y:S01]  /*b100*/  MUFU.TANH R177, R177 ;  /* 0x000000b100b17308 */ /* 0x000fe20000002400 */
[----:B----4-:R-:W-:-:S07]  /*b110*/  FMNMX.FTZ R168, R180, R168, !PT ;  /* 0x000000a8b4a87209 */ /* 0x010fce0007810000 */
[----:B------:R-:W-:Y:S01]  /*b120*/  MUFU.TANH R155, R155 ;  /* 0x0000009b009b7308 */ /* 0x000fe20000002400 */
[----:B--2---:R-:W-:-:S05]  /*b130*/  FMNMX.FTZ R168, R181, R168, !PT ;  /* 0x000000a8b5a87209 */ /* 0x004fca0007810000 */
[----:B------:R-:W2:Y:S02]  /*b140*/  SHFL.BFLY PT, R169, R168, 0x2, 0x1f ;  /* 0x0c401f00a8a97f89 */ /* 0x000ea400000e0000 */
[----:B------:R-:W-:Y:S08]  /*b150*/  MUFU.TANH R158, R158 ;  /* 0x0000009e009e7308 */ /* 0x000ff00000002400 */
[----:B------:R-:W-:Y:S08]  /*b160*/  MUFU.TANH R159, R159 ;  /* 0x0000009f009f7308 */ /* 0x000ff00000002400 */
[----:B------:R-:W-:Y:S01]  /*b170*/  MUFU.TANH R162, R162 ;  /* 0x000000a200a27308 */ /* 0x000fe20000002400 */
[----:B--2---:R-:W-:-:S05]  /*b180*/  FMNMX.FTZ R168, R168, R169, !PT ;  /* 0x000000a9a8a87209 */ /* 0x004fca0007810000 */
[----:B------:R-:W2:Y:S02]  /*b190*/  SHFL.BFLY PT, R169, R168, 0x1, 0x1f ;  /* 0x0c201f00a8a97f89 */ /* 0x000ea400000e0000 */
[----:B--2---:R-:W-:Y:S01]  /*b1a0*/  FMNMX.FTZ R168, R168, R169, !PT ;  /* 0x000000a9a8a87209 */ /* 0x004fe20007810000 */
[----:B------:R-:W-:-:S04]  /*b1b0*/  IMAD.U32 R169, RZ, RZ, UR36 ;  /* 0x00000024ffa97e24 */ /* 0x000fc8000f8e00ff */
[C---:B------:R-:W-:Y:S01]  /*b1c0*/  FADD.FTZ R222, -R168.reuse, R219 ;  /* 0x000000dba8de7221 */ /* 0x040fe20000010100 */
[----:B------:R-:W-:-:S03]  /*b1d0*/  FMUL.FTZ R154, R168, R169 ;  /* 0x000000a9a89a7220 */ /* 0x000fc60000410000 */
[-C--:B------:R-:W-:Y:S01]  /*b1e0*/  FMUL.FTZ R222, R222, R169.reuse ;  /* 0x000000a9dede7220 */ /* 0x080fe20000410000 */
[-CC-:B------:R-:W-:Y:S01]  /*b1f0*/  FFMA.FTZ R219, R20, R169.reuse, -R154.reuse ;  /* 0x000000a914db7223 */ /* 0x180fe2000001089a */
[-CC-:B------:R-:W-:Y:S01]  /*b200*/  FFMA.FTZ R223, R21, R169.reuse, -R154.reuse ;  /* 0x000000a915df7223 */ /* 0x180fe2000001089a */
[-CC-:B------:R-:W-:Y:S01]  /*b210*/  FFMA.FTZ R21, R152, R169.reuse, -R154.reuse ;  /* 0x000000a998157223 */ /* 0x180fe2000001089a */
[----:B------:R-:W2:Y:S01]  /*b220*/  MUFU.EX2 R20, R222 ;  /* 0x000000de00147308 */ /* 0x000ea20000000800 */
[-CC-:B------:R-:W-:Y:S01]  /*b230*/  FFMA.FTZ R153, R153, R169.reuse, -R154.reuse ;  /* 0x000000a999997223 */ /* 0x180fe2000001089a */
[-CC-:B------:R-:W-:Y:S01]  /*b240*/  FFMA.FTZ R156, R156, R169.reuse, -R154.reuse ;  /* 0x000000a99c9c7223 */ /* 0x180fe2000001089a */
[-CC-:B------:R-:W-:Y:S01]  /*b250*/  FFMA.FTZ R157, R157, R169.reuse, -R154.reuse ;  /* 0x000000a99d9d7223 */ /* 0x180fe2000001089a */
[-CC-:B------:R-:W-:Y:S01]  /*b260*/  FFMA.FTZ R160, R160, R169.reuse, -R154.reuse ;  /* 0x000000a9a0a07223 */ /* 0x180fe2000001089a */
[-CC-:B------:R-:W-:Y:S01]  /*b270*/  FFMA.FTZ R161, R161, R169.reuse, -R154.reuse ;  /* 0x000000a9a1a17223 */ /* 0x180fe2000001089a */
[-CC-:B------:R-:W-:Y:S01]  /*b280*/  FFMA.FTZ R164, R164, R169.reuse, -R154.reuse ;  /* 0x000000a9a4a47223 */ /* 0x180fe2000001089a */
[-CC-:B------:R-:W-:Y:S01]  /*b290*/  FFMA.FTZ R165, R165, R169.reuse, -R154.reuse ;  /* 0x000000a9a5a57223 */ /* 0x180fe2000001089a */
[----:B------:R-:W3:Y:S01]  /*b2a0*/  MUFU.EX2 R152, R219 ;  /* 0x000000db00987308 */ /* 0x000ee20000000800 */
[-CC-:B------:R-:W-:Y:S01]  /*b2b0*/  FFMA.FTZ R172, R172, R169.reuse, -R154.reuse ;  /* 0x000000a9acac7223 */ /* 0x180fe2000001089a */
[-CC-:B------:R-:W-:Y:S01]  /*b2c0*/  FFMA.FTZ R173, R173, R169.reuse, -R154.reuse ;  /* 0x000000a9adad7223 */ /* 0x180fe2000001089a */
[-CC-:B------:R-:W-:Y:S01]  /*b2d0*/  FFMA.FTZ R176, R176, R169.reuse, -R154.reuse ;  /* 0x000000a9b0b07223 */ /* 0x180fe2000001089a */
[-CC-:B------:R-:W-:Y:S01]  /*b2e0*/  FFMA.FTZ R221, R221, R169.reuse, -R154.reuse ;  /* 0x000000a9dddd7223 */ /* 0x180fe2000001089a */
[-CC-:B------:R-:W-:Y:S01]  /*b2f0*/  FFMA.FTZ R180, R180, R169.reuse, -R154.reuse ;  /* 0x000000a9b4b47223 */ /* 0x180fe2000001089a */
[----:B------:R-:W-:-:S02]  /*b300*/  FFMA.FTZ R181, R181, R169, -R154 ;  /* 0x000000a9b5b57223 */ /* 0x000fc4000001089a */
[----:B------:R-:W4:Y:S01]  /*b310*/  MUFU.EX2 R223, R223 ;  /* 0x000000df00df7308 */ /* 0x000f220000000800 */
[-C--:B--2---:R-:W-:Y:S01]  /*b320*/  FMUL.FTZ R24, R24, R20.reuse ;  /* 0x0000001418187220 */ /* 0x084fe20000410000 */
[-C--:B------:R-:W-:Y:S01]  /*b330*/  FMUL.FTZ R25, R25, R20.reuse ;  /* 0x0000001419197220 */ /* 0x080fe20000410000 */
[-C--:B------:R-:W-:Y:S01]  /*b340*/  FMUL.FTZ R28, R28, R20.reuse ;  /* 0x000000141c1c7220 */ /* 0x080fe20000410000 */
[-C--:B------:R-:W-:Y:S01]  /*b350*/  FMUL.FTZ R29, R29, R20.reuse ;  /* 0x000000141d1d7220 */ /* 0x080fe20000410000 */
[-C--:B------:R-:W-:Y:S01]  /*b360*/  FMUL.FTZ R32, R32, R20.reuse ;  /* 0x0000001420207220 */ /* 0x080fe20000410000 */
[-C--:B------:R-:W-:Y:S01]  /*b370*/  FMUL.FTZ R33, R33, R20.reuse ;  /* 0x0000001421217220 */ /* 0x080fe20000410000 */
[----:B------:R-:W-:Y:S01]  /*b380*/  FMUL.FTZ R36, R36, R20 ;  /* 0x0000001424247220 */ /* 0x000fe20000410000 */
[----:B------:R2:W5:Y:S01]  /*b390*/  MUFU.EX2 R219, R21 ;  /* 0x0000001500db7308 */ /* 0x0005620000000800 */
[----:B---3--:R-:W-:Y:S01]  /*b3a0*/  FFMA.FTZ R154, R20, R0, R152 ;  /* 0x00000000149a7223 */ /* 0x008fe20000010098 */
[----:B------:R-:W-:Y:S01]  /*b3b0*/  FMUL.FTZ R0, R163, UR37 ;  /* 0x00000025a3007c20 */ /* 0x000fe20008410000 */
[-C--:B------:R-:W-:Y:S01]  /*b3c0*/  FMUL.FTZ R37, R37, R20.reuse ;  /* 0x0000001425257220 */ /* 0x080fe20000410000 */
[-C--:B------:R-:W-:Y:S01]  /*b3d0*/  FMUL.FTZ R40, R40, R20.reuse ;  /* 0x0000001428287220 */ /* 0x080fe20000410000 */
[-C--:B------:R-:W-:Y:S01]  /*b3e0*/  FMUL.FTZ R41, R41, R20.reuse ;  /* 0x0000001429297220 */ /* 0x080fe20000410000 */
[-C--:B------:R-:W-:Y:S01]  /*b3f0*/  FMUL.FTZ R44, R44, R20.reuse ;  /* 0x000000142c2c7220 */ /* 0x080fe20000410000 */
[----:B------:R-:W-:Y:S01]  /*b400*/  FMUL.FTZ R45, R45, R20 ;  /* 0x000000142d2d7220 */ /* 0x000fe20000410000 */
[----:B------:R-:W3:Y:S01]  /*b410*/  MUFU.EX2 R153, R153 ;  /* 0x0000009900997308 */ /* 0x000ee20000000800 */
[C---:B----4-:R-:W-:Y:S01]  /*b420*/  FADD.FTZ R154, R223.reuse, R154 ;  /* 0x0000009adf9a7221 */ /* 0x050fe20000010000 */
[----:B--2---:R-:W-:Y:S01]  /*b430*/  FMUL.FTZ R21, R166, UR37 ;  /* 0x00000025a6157c20 */ /* 0x004fe20008410000 */
[----:B------:R-:W-:Y:S01]  /*b440*/  F2FP.BF16.F32.PACK_AB R152, R223, R152 ;  /* 0x00000098df98723e */ /* 0x000fe200000010ff */
[-C--:B------:R-:W-:Y:S01]  /*b450*/  FMUL.FTZ R48, R48, R20.reuse ;  /* 0x0000001430307220 */ /* 0x080fe20000410000 */
[-C--:B------:R-:W-:Y:S01]  /*b460*/  FMUL.FTZ R49, R49, R20.reuse ;  /* 0x0000001431317220 */ /* 0x080fe20000410000 */
[-C--:B------:R-:W-:Y:S01]  /*b470*/  FMUL.FTZ R52, R52, R20.reuse ;  /* 0x0000001434347220 */ /* 0x080fe20000410000 */
[-C--:B------:R-:W-:Y:S01]  /*b480*/  FMUL.FTZ R53, R53, R20.reuse ;  /* 0x0000001435357220 */ /* 0x080fe20000410000 */
[----:B------:R-:W2:Y:S01]  /*b490*/  MUFU.TANH R0, R0 ;  /* 0x0000000000007308 */ /* 0x000ea20000002400 */
[----:B-----5:R-:W-:Y:S01]  /*b4a0*/  FADD.FTZ R154, R219, R154 ;  /* 0x0000009adb9a7221 */ /* 0x020fe20000010000 */
[-C--:B------:R-:W-:Y:S01]  /*b4b0*/  FMUL.FTZ R56, R56, R20.reuse ;  /* 0x0000001438387220 */ /* 0x080fe20000410000 */
[-C--:B------:R-:W-:Y:S01]  /*b4c0*/  FMUL.FTZ R57, R57, R20.reuse ;  /* 0x0000001439397220 */ /* 0x080fe20000410000 */
[-C--:B------:R-:W-:Y:S01]  /*b4d0*/  FMUL.FTZ R60, R60, R20.reuse ;  /* 0x000000143c3c7220 */ /* 0x080fe20000410000 */
[-C--:B------:R-:W-:Y:S01]  /*b4e0*/  FMUL.FTZ R61, R61, R20.reuse ;  /* 0x000000143d3d7220 */ /* 0x080fe20000410000 */
[-C--:B------:R-:W-:Y:S01]  /*b4f0*/  FMUL.FTZ R64, R64, R20.reuse ;  /* 0x0000001440407220 */ /* 0x080fe20000410000 */
[-C--:B------:R-:W-:Y:S01]  /*b500*/  FMUL.FTZ R65, R65, R20.reuse ;  /* 0x0000001441417220 */ /* 0x080fe20000410000 */
[----:B------:R-:W4:Y:S01]  /*b510*/  MUFU.TANH R21, R21 ;  /* 0x0000001500157308 */ /* 0x000f220000002400 */
[C---:B---3--:R-:W-:Y:S01]  /*b520*/  FADD.FTZ R163, R153.reuse, R154 ;  /* 0x0000009a99a37221 */ /* 0x048fe20000010000 */
[----:B------:R-:W-:Y:S01]  /*b530*/  F2FP.BF16.F32.PACK_AB R154, R153, R219 ;  /* 0x000000db999a723e */ /* 0x000fe200000010ff */
[----:B------:R-:W-:Y:S01]  /*b540*/  FMUL.FTZ R153, R167, UR37 ;  /* 0x00000025a7997c20 */ /* 0x000fe20008410000 */
[----:B------:R-:W-:Y:S01]  /*b550*/  FMUL.FTZ R167, R174, UR37 ;  /* 0x00000025aea77c20 */ /* 0x000fe20008410000 */
[----:B------:R-:W-:Y:S01]  /*b560*/  FMUL.FTZ R174, R178, UR37 ;  /* 0x00000025b2ae7c20 */ /* 0x000fe20008410000 */
        /* <DEDUP_REMOVED lines=10> */
[----:B------:R-:W5:Y:S01]  /*b610*/  MUFU.TANH R153, R153 ;  /* 0x0000009900997308 */ /* 0x000f620000002400 */
[----:B---3--:R-:W-:-:S02]  /*b620*/  IMAD.MOV R157, RZ, RZ, -R211 ;  /* 0x000000ffff9d7224 */ /* 0x008fc400078e0ad3 */
[-C--:B------:R-:W-:Y:S01]  /*b630*/  FMUL.FTZ R85, R85, R20.reuse ;  /* 0x0000001455557220 */ /* 0x080fe20000410000 */
[-C--:B------:R-:W-:Y:S01]  /*b640*/  FMUL.FTZ R88, R88, R20.reuse ;  /* 0x0000001458587220 */ /* 0x080fe20000410000 */
[-C--:B------:R-:W-:Y:S01]  /*b650*/  FMUL.FTZ R89, R89, R20.reuse ;  /* 0x0000001459597220 */ /* 0x080fe20000410000 */
[-C--:B------:R-:W-:Y:S01]  /*b660*/  FMUL.FTZ R92, R92, R20.reuse ;  /* 0x000000145c5c7220 */ /* 0x080fe20000410000 */
[----:B------:R-:W-:Y:S01]  /*b670*/  ISETP.NE.AND P2, PT, R210, R157, PT ;  /* 0x0000009dd200720c */ /* 0x000fe20003f45270 */
[----:B------:R-:W-:Y:S01]  /*b680*/  VIADD R157, R12, 0x28c40 ;  /* 0x00028c400c9d7836 */ /* 0x000fe20000000000 */
[----:B------:R-:W-:Y:S01]  /*b690*/  MUFU.TANH R167, R167 ;  /* 0x000000a700a77308 */ /* 0x000fe20000002400 */
[-C--:B------:R-:W-:Y:S01]  /*b6a0*/  FMUL.FTZ R93, R93, R20.reuse ;  /* 0x000000145d5d7220 */ /* 0x080fe20000410000 */
[-C--:B------:R-:W-:Y:S01]  /*b6b0*/  FMUL.FTZ R96, R96, R20.reuse ;  /* 0x0000001460607220 */ /* 0x080fe20000410000 */
[-C--:B------:R-:W-:Y:S01]  /*b6c0*/  FMUL.FTZ R97, R97, R20.reuse ;  /* 0x0000001461617220 */ /* 0x080fe20000410000 */
[----:B------:R-:W-:Y:S01]  /*b6d0*/  PRMT R166, R189, 0x654, R157 ;  /* 0x00000654bda67816 */ /* 0x000fe2000000009d */
[-C--:B------:R-:W-:Y:S01]  /*b6e0*/  FMUL.FTZ R100, R100, R20.reuse ;  /* 0x0000001464647220 */ /* 0x080fe20000410000 */
[-C--:B------:R-:W-:Y:S01]  /*b6f0*/  FMUL.FTZ R101, R101, R20.reuse ;  /* 0x0000001465657220 */ /* 0x080fe20000410000 */
[-C--:B------:R-:W-:Y:S01]  /*b700*/  FMUL.FTZ R104, R104, R20.reuse ;  /* 0x0000001468687220 */ /* 0x080fe20000410000 */
[----:B------:R3:W0:Y:S01]  /*b710*/  MUFU.TANH R157, R170 ;  /* 0x000000aa009d7308 */ /* 0x0006220000002400 */
[----:B------:R1:W-:Y:S01]  /*b720*/  SYNCS.ARRIVE.TRANS64.RED.A1T0 RZ, [R166+URZ], RZ ;  /* 0x000000ffa6ff79a7 */ /* 0x0003e2000810043f */
[-C--:B------:R-:W-:Y:S01]  /*b730*/  FMUL.FTZ R105, R105, R20.reuse ;  /* 0x0000001469697220 */ /* 0x080fe20000410000 */
[-C--:B------:R-:W-:Y:S01]  /*b740*/  FMUL.FTZ R108, R108, R20.reuse ;  /* 0x000000146c6c7220 */ /* 0x080fe20000410000 */
[-C--:B------:R-:W-:Y:S01]  /*b750*/  FMUL.FTZ R109, R109, R20.reuse ;  /* 0x000000146d6d7220 */ /* 0x080fe20000410000 */
[-C--:B------:R-:W-:Y:S01]  /*b760*/  FMUL.FTZ R112, R112, R20.reuse ;  /* 0x0000001470707220 */ /* 0x080fe20000410000 */
[-C--:B------:R-:W-:Y:S01]  /*b770*/  FMUL.FTZ R113, R113, R20.reuse ;  /* 0x0000001471717220 */ /* 0x080fe20000410000 */
[----:B------:R-:W-:Y:S01]  /*b780*/  FMUL.FTZ R116, R116, R20 ;  /* 0x0000001474747220 */ /* 0x000fe20000410000 */
[----:B------:R-:W-:Y:S01]  /*b790*/  MUFU.TANH R174, R174 ;  /* 0x000000ae00ae7308 */ /* 0x000fe20000002400 */
[----:B---3--:R-:W-:Y:S01]  /*b7a0*/  FMNMX.FTZ R170, R177, R15, !PT ;  /* 0x0000000fb1aa7209 */ /* 0x008fe20007810000 */
[----:B-1----:R-:W-:Y:S01]  /*b7b0*/  FMUL.FTZ R166, R171, UR37 ;  /* 0x00000025aba67c20 */ /* 0x002fe20008410000 */
[----:B------:R-:W-:Y:S01]  /*b7c0*/  FMUL.FTZ R171, R175, UR37 ;  /* 0x00000025afab7c20 */ /* 0x000fe20008410000 */
[----:B------:R-:W-:Y:S01]  /*b7d0*/  FMUL.FTZ R175, R179, UR37 ;  /* 0x00000025b3af7c20 */ /* 0x000fe20008410000 */
[----:B------:R-:W-:Y:S01]  /*b7e0*/  FMNMX.FTZ R170, R155, R170, !PT ;  /* 0x000000aa9baa7209 */ /* 0x000fe20007810000 */
[----:B------:R-:W-:Y:S01]  /*b7f0*/  FMUL.FTZ R179, R182, UR37 ;  /* 0x00000025b6b37c20 */ /* 0x000fe20008410000 */
[----:B------:R-:W-:Y:S01]  /*b800*/  FMUL.FTZ R182, R183, UR37 ;  /* 0x00000025b7b67c20 */ /* 0x000fe20008410000 */
[----:B------:R-:W1:Y:S01]  /*b810*/  MUFU.TANH R166, R166 ;  /* 0x000000a600a67308 */ /* 0x000e620000002400 */
[----:B------:R-:W-:Y:S01]  /*b820*/  FMNMX.FTZ R170, R158, R170, !PT ;  /* 0x000000aa9eaa7209 */ /* 0x000fe20007810000 */
[-C--:B------:R-:W-:Y:S01]  /*b830*/  FMUL.FTZ R117, R117, R20.reuse ;  /* 0x0000001475757220 */ /* 0x080fe20000410000 */
[-C--:B------:R-:W-:Y:S01]  /*b840*/  FMUL.FTZ R120, R120, R20.reuse ;  /* 0x0000001478787220 */ /* 0x080fe20000410000 */
[----:B------:R-:W-:Y:S01]  /*b850*/  FMUL.FTZ R121, R121, R20 ;  /* 0x0000001479797220 */ /* 0x000fe20000410000 */
[----:B------:R-:W-:Y:S01]  /*b860*/  FMNMX.FTZ R170, R159, R170, !PT ;  /* 0x000000aa9faa7209 */ /* 0x000fe20007810000 */
[-C--:B------:R-:W-:Y:S01]  /*b870*/  FMUL.FTZ R124, R124, R20.reuse ;  /* 0x000000147c7c7220 */ /* 0x080fe20000410000 */
[----:B------:R-:W-:Y:S01]  /*b880*/  FMUL.FTZ R125, R125, R20 ;  /* 0x000000147d7d7220 */ /* 0x000fe20000410000 */
[----:B------:R-:W3:Y:S01]  /*b890*/  MUFU.TANH R171, R171 ;  /* 0x000000ab00ab7308 */ /* 0x000ee20000002400 */
[----:B------:R-:W-:Y:S01]  /*b8a0*/  FMNMX.FTZ R170, R162, R170, !PT ;  /* 0x000000aaa2aa7209 */ /* 0x000fe20007810000 */
[-C--:B------:R-:W-:Y:S01]  /*b8b0*/  FMUL.FTZ R128, R128, R20.reuse ;  /* 0x0000001480807220 */ /* 0x080fe20000410000 */
[-C--:B------:R-:W-:Y:S01]  /*b8c0*/  FMUL.FTZ R129, R129, R20.reuse ;  /* 0x0000001481817220 */ /* 0x080fe20000410000 */
[----:B------:R-:W-:Y:S01]  /*b8d0*/  FMUL.FTZ R132, R132, R20 ;  /* 0x0000001484847220 */ /* 0x000fe20000410000 */
[----:B--2---:R-:W-:Y:S01]  /*b8e0*/  FMNMX.FTZ R170, R0, R170, !PT ;  /* 0x000000aa00aa7209 */ /* 0x004fe20007810000 */
[-C--:B------:R-:W-:Y:S01]  /*b8f0*/  FMUL.FTZ R133, R133, R20.reuse ;  /* 0x0000001485857220 */ /* 0x080fe20000410000 */
[----:B------:R-:W-:Y:S01]  /*b900*/  FMUL.FTZ R136, R136, R20 ;  /* 0x0000001488887220 */ /* 0x000fe20000410000 */
[----:B------:R-:W2:Y:S01]  /*b910*/  MUFU.TANH R175, R175 ;  /* 0x000000af00af7308 */ /* 0x000ea20000002400 */
[----:B----4-:R-:W-:Y:S01]  /*b920*/  FMNMX.FTZ R170, R21, R170, !PT ;  /* 0x000000aa15aa7209 */ /* 0x010fe20007810000 */
[-C--:B------:R-:W-:Y:S01]  /*b930*/  FMUL.FTZ R137, R137, R20.reuse ;  /* 0x0000001489897220 */ /* 0x080fe20000410000 */
[-C--:B------:R-:W-:Y:S01]  /*b940*/  FMUL.FTZ R140, R140, R20.reuse ;  /* 0x000000148c8c7220 */ /* 0x080fe20000410000 */
[----:B------:R-:W-:Y:S01]  /*b950*/  FMUL.FTZ R141, R141, R20 ;  /* 0x000000148d8d7220 */ /* 0x000fe20000410000 */
[----:B-----5:R-:W-:Y:S01]  /*b960*/  FMNMX.FTZ R170, R153, R170, !PT ;  /* 0x000000aa99aa7209 */ /* 0x020fe20007810000 */
[-C--:B------:R-:W-:Y:S01]  /*b970*/  FMUL.FTZ R144, R144, R20.reuse ;  /* 0x0000001490907220 */ /* 0x080fe20000410000 */
[----:B------:R-:W-:Y:S01]  /*b980*/  FMUL.FTZ R145, R145, R20 ;  /* 0x0000001491917220 */ /* 0x000fe20000410000 */
[----:B------:R-:W4:Y:S01]  /*b990*/  MUFU.TANH R179, R179 ;  /* 0x000000b300b37308 */ /* 0x000f220000002400 */
[----:B0-----:R-:W-:Y:S01]  /*b9a0*/  FMNMX.FTZ R170, R157, R170, !PT ;  /* 0x000000aa9daa7209 */ /* 0x001fe20007810000 */
[-C--:B------:R-:W-:Y:S01]  /*b9b0*/  FMUL.FTZ R148, R148, R20.reuse ;  /* 0x0000001494947220 */ /* 0x080fe20000410000 */
[----:B------:R-:W-:-:S02]  /*b9c0*/  FMUL.FTZ R149, R149, R20 ;  /* 0x0000001495957220 */ /* 0x000fc40000410000 */
[----:B-1----:R-:W-:-:S03]  /*b9d0*/  FMNMX.FTZ R170, R166, R170, !PT ;  /* 0x000000aaa6aa7209 */ /* 0x002fc60007810000 */
[----:B------:R-:W0:Y:S01]  /*b9e0*/  MUFU.TANH R182, R182 ;  /* 0x000000b600b67308 */ /* 0x000e220000002400 */
[----:B------:R-:W-:-:S04]  /*b9f0*/  FMNMX.FTZ R170, R167, R170, !PT ;  /* 0x000000aaa7aa7209 */ /* 0x000fc80007810000 */
[----:B---3--:R-:W-:-:S03]  /*ba00*/  FMNMX.FTZ R170, R171, R170, !PT ;  /* 0x000000aaabaa7209 */ /* 0x008fc60007810000 */
[----:B------:R-:W1:Y:S01]  /*ba10*/  MUFU.EX2 R156, R156 ;  /* 0x0000009c009c7308 */ /* 0x000e620000000800 */
[----:B------:R-:W-:-:S04]  /*ba20*/  FMNMX.FTZ R170, R174, R170, !PT ;  /* 0x000000aaaeaa7209 */ /* 0x000fc80007810000 */
[----:B--2---:R-:W-:-:S03]  /*ba30*/  FMNMX.FTZ R170, R175, R170, !PT ;  /* 0x000000aaafaa7209 */ /* 0x004fc60007810000 */
[----:B------:R-:W-:Y:S01]  /*ba40*/  MUFU.EX2 R161, R161 ;  /* 0x000000a100a17308 */ /* 0x000fe20000000800 */
[----:B----4-:R-:W-:-:S04]  /*ba50*/  FMNMX.FTZ R170, R179, R170, !PT ;  /* 0x000000aab3aa7209 */ /* 0x010fc80007810000 */
[----:B0-----:R-:W-:-:S03]  /*ba60*/  FMNMX.FTZ R170, R182, R170, !PT ;  /* 0x000000aab6aa7209 */ /* 0x001fc60007810000 */
[----:B------:R-:W-:Y:S01]  /*ba70*/  MUFU.EX2 R165, R165 ;  /* 0x000000a500a57308 */ /* 0x000fe20000000800 */
[----:B-1----:R-:W-:Y:S01]  /*ba80*/  FADD.FTZ R163, R156, R163 ;  /* 0x000000a39ca37221 */ /* 0x002fe20000010000 */
[----:B------:R-:W0:Y:S01]  /*ba90*/  SHFL.BFLY PT, R178, R170, 0x2, 0x1f ;  /* 0x0c401f00aab27f89 */ /* 0x000e2200000e0000 */
[C---:B------:R-:W-:Y:S02]  /*baa0*/  F2FP.BF16.F32.PACK_AB R156, R219.reuse, R156 ;  /* 0x0000009cdb9c723e */ /* 0x040fe400000010ff */
[----:B------:R-:W-:-:S03]  /*bab0*/  FADD.FTZ R163, R219, R163 ;  /* 0x000000a3dba37221 */ /* 0x000fc60000010000 */
[----:B------:R-:W-:Y:S08]  /*bac0*/  MUFU.EX2 R172, R172 ;  /* 0x000000ac00ac7308 */ /* 0x000ff00000000800 */
[----:B------:R-:W-:Y:S08]  /*bad0*/  MUFU.EX2 R173, R173 ;  /* 0x000000ad00ad7308 */ /* 0x000ff00000000800 */
[----:B------:R-:W-:Y:S01]  /*bae0*/  MUFU.EX2 R221, R221 ;  /* 0x000000dd00dd7308 */ /* 0x000fe20000000800 */
[----:B0-----:R-:W-:-:S05]  /*baf0*/  FMNMX.FTZ R170, R170, R178, !PT ;  /* 0x000000b2aaaa7209 */ /* 0x001fca0007810000 */
[----:B------:R-:W0:Y:S02]  /*bb00*/  SHFL.BFLY PT, R183, R170, 0x1, 0x1f ;  /* 0x0c201f00aab77f89 */ /* 0x000e2400000e0000 */
[----:B------:R-:W-:Y:S08]  /*bb10*/  MUFU.EX2 R178, R160 ;  /* 0x000000a000b27308 */ /* 0x000ff00000000800 */
[----:B------:R-:W-:Y:S08]  /*bb20*/  MUFU.EX2 R160, R164 ;  /* 0x000000a400a07308 */ /* 0x000ff00000000800 */
[----:B------:R1:W-:Y:S01]  /*bb30*/  MUFU.EX2 R164, R176 ;  /* 0x000000b000a47308 */ /* 0x0003e20000000800 */
[----:B0-----:R-:W-:-:S07]  /*bb40*/  FMNMX.FTZ R170, R170, R183, !PT ;  /* 0x000000b7aaaa7209 */ /* 0x001fce0007810000 */
[----:B------:R-:W-:Y:S01]  /*bb50*/  MUFU.EX2 R180, R180 ;  /* 0x000000b400b47308 */ /* 0x000fe20000000800 */
[----:B-1----:R-:W-:Y:S02]  /*bb60*/  @!P2 IMAD R176, R216, 0x40, R194 ;  /* 0x00000040d8b0a824 */ /* 0x002fe400078e02c2 */
[----:B------:R-:W-:-:S03]  /*bb70*/  FADD.FTZ R15, -R170, R15 ;  /* 0x0000000faa0f7221 */ /* 0x000fc60000010100 */
[----:B------:R-:W-:Y:S01]  /*bb80*/  @!P2 LEA R176, R176, R2, 0x2 ;  /* 0x00000002b0b0a211 */ /* 0x000fe200078e10ff */
[----:B------:R-:W-:Y:S01]  /*bb90*/  FMUL.FTZ R15, R15, R169 ;  /* 0x000000a90f0f7220 */ /* 0x000fe20000410000 */
[----:B------:R-:W-:Y:S03]  /*bba0*/  MUFU.EX2 R181, R181 ;  /* 0x000000b500b57308 */ /* 0x000fe60000000800 */
[----:B------:R-:W-:Y:S05]  /*bbb0*/  @!P2 STS [R176+0x28800], R20 ;  /* 0x02880014b000a388 */ /* 0x000fea0000000800 */
[----:B------:R-:W0:Y:S02]  /*bbc0*/  MUFU.EX2 R15, R15 ;  /* 0x0000000f000f7308 */ /* 0x000e240000000800 */
[----:B0-----:R0:W-:Y:S01]  /*bbd0*/  @!P2 STS [R176+0x28820], R15 ;  /* 0x0288200fb000a388 */ /* 0x0011e20000000800 */
        /* <DEDUP_REMOVED lines=9> */
[----:B0-----:R-:W-:Y:S01]  /*bc70*/  FMUL.FTZ R176, R170, R169 ;  /* 0x000000a9aab07220 */ /* 0x001fe20000410000 */
[-C--:B------:R-:W-:Y:S01]  /*bc80*/  FMUL.FTZ R43, R43, R15.reuse ;  /* 0x0000000f2b2b7220 */ /* 0x080fe20000410000 */
[-C--:B------:R-:W-:Y:S01]  /*bc90*/  FMUL.FTZ R46, R46, R15.reuse ;  /* 0x0000000f2e2e7220 */ /* 0x080fe20000410000 */
[----:B------:R-:W-:Y:S01]  /*bca0*/  FMUL.FTZ R47, R47, R15 ;  /* 0x0000000f2f2f7220 */ /* 0x000fe20000410000 */
[-CC-:B------:R-:W-:Y:S01]  /*bcb0*/  FFMA.FTZ R177, R177, R169.reuse, -R176.reuse ;  /* 0x000000a9b1b17223 */ /* 0x180fe200000108b0 */
[-CC-:B------:R-:W-:Y:S01]  /*bcc0*/  FFMA.FTZ R155, R155, R169.reuse, -R176.reuse ;  /* 0x000000a99b9b7223 */ /* 0x180fe200000108b0 */
[-CC-:B------:R-:W-:Y:S01]  /*bcd0*/  FFMA.FTZ R158, R158, R169.reuse, -R176.reuse ;  /* 0x000000a99e9e7223 */ /* 0x180fe200000108b0 */
[-CC-:B------:R-:W-:Y:S01]  /*bce0*/  FFMA.FTZ R159, R159, R169.reuse, -R176.reuse ;  /* 0x000000a99f9f7223 */ /* 0x180fe200000108b0 */
[-CC-:B------:R-:W-:Y:S01]  /*bcf0*/  FFMA.FTZ R162, R162, R169.reuse, -R176.reuse ;  /* 0x000000a9a2a27223 */ /* 0x180fe200000108b0 */
[-CC-:B------:R-:W-:Y:S01]  /*bd00*/  FFMA.FTZ R183, R0, R169.reuse, -R176.reuse ;  /* 0x000000a900b77223 */ /* 0x180fe200000108b0 */
[----:B------:R-:W0:Y:S01]  /*bd10*/  MUFU.EX2 R177, R177 ;  /* 0x000000b100b17308 */ /* 0x000e220000000800 */
[-CC-:B------:R-:W-:Y:S01]  /*bd20*/  FFMA.FTZ R0, R21, R169.reuse, -R176.reuse ;  /* 0x000000a915007223 */ /* 0x180fe200000108b0 */
[-CC-:B------:R-:W-:Y:S01]  /*bd30*/  FFMA.FTZ R216, R153, R169.reuse, -R176.reuse ;  /* 0x000000a999d87223 */ /* 0x180fe200000108b0 */
[-CC-:B------:R-:W-:Y:S01]  /*bd40*/  FFMA.FTZ R21, R157, R169.reuse, -R176.reuse ;  /* 0x000000a99d157223 */ /* 0x180fe200000108b0 */
[-CC-:B------:R-:W-:Y:S01]  /*bd50*/  FFMA.FTZ R166, R166, R169.reuse, -R176.reuse ;  /* 0x000000a9a6a67223 */ /* 0x180fe200000108b0 */
[-CC-:B------:R-:W-:Y:S01]  /*bd60*/  FFMA.FTZ R167, R167, R169.reuse, -R176.reuse ;  /* 0x000000a9a7a77223 */ /* 0x180fe200000108b0 */
[-CC-:B------:R-:W-:Y:S01]  /*bd70*/  FFMA.FTZ R171, R171, R169.reuse, -R176.reuse ;  /* 0x000000a9abab7223 */ /* 0x180fe200000108b0 */
[-CC-:B------:R-:W-:Y:S01]  /*bd80*/  FFMA.FTZ R174, R174, R169.reuse, -R176.reuse ;  /* 0x000000a9aeae7223 */ /* 0x180fe200000108b0 */
[----:B------:R-:W1:Y:S01]  /*bd90*/  MUFU.EX2 R155, R155 ;  /* 0x0000009b009b7308 */ /* 0x000e620000000800 */
[-CC-:B------:R-:W-:Y:S01]  /*bda0*/  FFMA.FTZ R175, R175, R169.reuse, -R176.reuse ;  /* 0x000000a9afaf7223 */ /* 0x180fe200000108b0 */
[-CC-:B------:R-:W-:Y:S01]  /*bdb0*/  FFMA.FTZ R179, R179, R169.reuse, -R176.reuse ;  /* 0x000000a9b3b37223 */ /* 0x180fe200000108b0 */
[----:B------:R-:W-:Y:S01]  /*bdc0*/  FFMA.FTZ R176, R182, R169, -R176 ;  /* 0x000000a9b6b07223 */ /* 0x000fe200000108b0 */
        /* <DEDUP_REMOVED lines=13> */
[----:B-1----:R-:W-:Y:S01]  /*bea0*/  FADD.FTZ R153, R155, R3 ;  /* 0x000000039b997221 */ /* 0x002fe20000010000 */
[-C--:B------:R-:W-:Y:S01]  /*beb0*/  FMUL.FTZ R70, R70, R15.reuse ;  /* 0x0000000f46467220 */ /* 0x080fe20000410000 */
[-C--:B------:R-:W-:Y:S01]  /*bec0*/  FMUL.FTZ R71, R71, R15.reuse ;  /* 0x0000000f47477220 */ /* 0x080fe20000410000 */
[-C--:B------:R-:W-:Y:S01]  /*bed0*/  FMUL.FTZ R74, R74, R15.reuse ;  /* 0x0000000f4a4a7220 */ /* 0x080fe20000410000 */
[-C--:B------:R-:W-:Y:S01]  /*bee0*/  FMUL.FTZ R75, R75, R15.reuse ;  /* 0x0000000f4b4b7220 */ /* 0x080fe20000410000 */
[-C--:B------:R-:W-:Y:S01]  /*bef0*/  FMUL.FTZ R78, R78, R15.reuse ;  /* 0x0000000f4e4e7220 */ /* 0x080fe20000410000 */
[----:B------:R-:W-:Y:S01]  /*bf00*/  FMUL.FTZ R79, R79, R15 ;  /* 0x0000000f4f4f7220 */ /* 0x000fe20000410000 */
[----:B------:R-:W1:Y:S01]  /*bf10*/  MUFU.EX2 R162, R162 ;  /* 0x000000a200a27308 */ /* 0x000e620000000800 */
[----:B--2---:R-:W-:Y:S01]  /*bf20*/  FADD.FTZ R157, R158, R153 ;  /* 0x000000999e9d7221 */ /* 0x004fe20000010000 */
[----:B------:R-:W-:Y:S01]  /*bf30*/  F2FP.BF16.F32.PACK_AB R153, R155, R177 ;  /* 0x000000b19b99723e */ /* 0x000fe200000010ff */
[-C--:B------:R-:W-:Y:S01]  /*bf40*/  FMUL.FTZ R82, R82, R15.reuse ;  /* 0x0000000f52527220 */ /* 0x080fe20000410000 */
[-C--:B------:R-:W-:Y:S01]  /*bf50*/  FMUL.FTZ R83, R83, R15.reuse ;  /* 0x0000000f53537220 */ /* 0x080fe20000410000 */
[-C--:B------:R-:W-:Y:S01]  /*bf60*/  FMUL.FTZ R86, R86, R15.reuse ;  /* 0x0000000f56567220 */ /* 0x080fe20000410000 */
[-C--:B------:R-:W-:Y:S01]  /*bf70*/  FMUL.FTZ R87, R87, R15.reuse ;  /* 0x0000000f57577220 */ /* 0x080fe20000410000 */
[-C--:B------:R-:W-:Y:S01]  /*bf80*/  FMUL.FTZ R90, R90, R15.reuse ;  /* 0x0000000f5a5a7220 */ /* 0x080fe20000410000 */
[----:B------:R-:W2:Y:S01]  /*bf90*/  MUFU.EX2 R183, R183 ;  /* 0x000000b700b77308 */ /* 0x000ea20000000800 */
[C---:B0-----:R-:W-:Y:S01]  /*bfa0*/  FADD.FTZ R157, R159.reuse, R157 ;  /* 0x0000009d9f9d7221 */ /* 0x041fe20000010000 */
[----:B------:R-:W-:Y:S01]  /*bfb0*/  F2FP.BF16.F32.PACK_AB R155, R159, R158 ;  /* 0x0000009e9f9b723e */ /* 0x000fe200000010ff */
[----:B------:R-:W-:Y:S01]  /*bfc0*/  BAR.SYNC.DEFER_BLOCKING 0xf, 0x100 ;  /* 0x03c4000000007b1d */ /* 0x000fe20000010000 */
        /* <DEDUP_REMOVED lines=12> */
[-C--:B------:R-:W-:Y:S01]  /*c090*/  FMUL.FTZ R111, R111, R15.reuse ;  /* 0x0000000f6f6f7220 */ /* 0x080fe20000410000 */
[----:B------:R-:W1:Y:S01]  /*c0a0*/  MUFU.EX2 R216, R216 ;  /* 0x000000d800d87308 */ /* 0x000e620000000800 */
[C---:B--2---:R-:W-:Y:S01]  /*c0b0*/  FADD.FTZ R158, R183.reuse, R157 ;  /* 0x0000009db79e7221 */ /* 0x044fe20000010000 */
[----:B------:R-:W-:Y:S01]  /*c0c0*/  F2FP.BF16.F32.PACK_AB R157, R183, R162 ;  /* 0x000000a2b79d723e */ /* 0x000fe200000010ff */
[----:B------:R-:W-:Y:S01]  /*c0d0*/  FADD.FTZ R162, R178, R163 ;  /* 0x000000a3b2a27221 */ /* 0x000fe20000010000 */
[-C--:B------:R-:W-:Y:S01]  /*c0e0*/  FMUL.FTZ R114, R114, R15.reuse ;  /* 0x0000000f72727220 */ /* 0x080fe20000410000 */
[-C--:B------:R-:W-:Y:S01]  /*c0f0*/  FMUL.FTZ R115, R115, R15.reuse ;  /* 0x0000000f73737220 */ /* 0x080fe20000410000 */
[-C--:B------:R-:W-:Y:S01]  /*c100*/  FMUL.FTZ R118, R118, R15.reuse ;  /* 0x0000000f76767220 */ /* 0x080fe20000410000 */
[C---:B------:R-:W-:Y:S01]  /*c110*/  FADD.FTZ R162, R161.reuse, R162 ;  /* 0x000000a2a1a27221 */ /* 0x040fe20000010000 */
[----:B------:R-:W2:Y:S01]  /*c120*/  MUFU.EX2 R21, R21 ;  /* 0x0000001500157308 */ /* 0x000ea20000000800 */
[----:B0-----:R-:W-:Y:S01]  /*c130*/  FADD.FTZ R159, R0, R158 ;  /* 0x0000009e009f7221 */ /* 0x001fe20000010000 */
[----:B------:R-:W-:Y:S01]  /*c140*/  F2FP.BF16.F32.PACK_AB R158, R161, R178 ;  /* 0x000000b2a19e723e */ /* 0x000fe200000010ff */
[----:B------:R0:W-:Y:S01]  /*c150*/  STSM.16.M88.4 [R212+0x26800], R152 ;  /* 0x02680098d4007844 */ /* 0x0001e20000000200 */
[-C--:B------:R-:W-:Y:S01]  /*c160*/  FMUL.FTZ R119, R119, R15.reuse ;  /* 0x0000000f77777220 */ /* 0x080fe20000410000 */
[-C--:B------:R-:W-:Y:S01]  /*c170*/  FMUL.FTZ R122, R122, R15.reuse ;  /* 0x0000000f7a7a7220 */ /* 0x080fe20000410000 */
[-C--:B------:R-:W-:Y:S01]  /*c180*/  FMUL.FTZ R123, R123, R15.reuse ;  /* 0x0000000f7b7b7220 */ /* 0x080fe20000410000 */
[-C--:B------:R-:W-:Y:S01]  /*c190*/  FMUL.FTZ R126, R126, R15.reuse ;  /* 0x0000000f7e7e7220 */ /* 0x080fe20000410000 */
[----:B------:R-:W3:Y:S01]  /*c1a0*/  MUFU.EX2 R166, R166 ;  /* 0x000000a600a67308 */ /* 0x000ee20000000800 */
[C---:B-1----:R-:W-:Y:S01]  /*c1b0*/  FADD.FTZ R161, R216.reuse, R159 ;  /* 0x0000009fd8a17221 */ /* 0x042fe20000010000 */
[----:B------:R-:W-:Y:S01]  /*c1c0*/  F2FP.BF16.F32.PACK_AB R159, R216, R0 ;  /* 0x00000000d89f723e */ /* 0x000fe200000010ff */
[----:B------:R-:W-:Y:S01]  /*c1d0*/  FADD.FTZ R0, R160, R162 ;  /* 0x000000a2a0007221 */ /* 0x000fe20000010000 */
[----:B------:R-:W-:Y:S01]  /*c1e0*/  F2FP.BF16.F32.PACK_AB R160, R165, R160 ;  /* 0x000000a0a5a0723e */ /* 0x000fe200000010ff */
[-C--:B------:R-:W-:Y:S01]  /*c1f0*/  FMUL.FTZ R127, R127, R15.reuse ;  /* 0x0000000f7f7f7220 */ /* 0x080fe20000410000 */
[-C--:B------:R-:W-:Y:S01]  /*c200*/  FMUL.FTZ R130, R130, R15.reuse ;  /* 0x0000000f82827220 */ /* 0x080fe20000410000 */
[----:B------:R-:W-:Y:S01]  /*c210*/  FADD.FTZ R0, R165, R0 ;  /* 0x00000000a5007221 */ /* 0x000fe20000010000 */
[----:B------:R-:W1:Y:S01]  /*c220*/  MUFU.EX2 R3, R167 ;  /* 0x000000a700037308 */ /* 0x000e620000000800 */
[----:B--2---:R-:W-:Y:S01]  /*c230*/  FADD.FTZ R161, R21, R161 ;  /* 0x000000a115a17221 */ /* 0x004fe20000010000 */
[----:B------:R0:W-:Y:S01]  /*c240*/  STSM.16.M88.4 [R213], R156 ;  /* 0x0000009cd5007844 */ /* 0x0001e20000000200 */
[----:B------:R-:W-:Y:S01]  /*c250*/  FADD.FTZ R0, R172, R0 ;  /* 0x00000000ac007221 */ /* 0x000fe20000010000 */
[-C--:B------:R-:W-:Y:S01]  /*c260*/  FMUL.FTZ R131, R131, R15.reuse ;  /* 0x0000000f83837220 */ /* 0x080fe20000410000 */
[-C--:B------:R-:W-:Y:S01]  /*c270*/  FMUL.FTZ R134, R134, R15.reuse ;  /* 0x0000000f86867220 */ /* 0x080fe20000410000 */
[----:B------:R-:W-:Y:S01]  /*c280*/  FMUL.FTZ R135, R135, R15 ;  /* 0x0000000f87877220 */ /* 0x000fe20000410000 */
[----:B------:R-:W-:Y:S01]  /*c290*/  FADD.FTZ R0, R173, R0 ;  /* 0x00000000ad007221 */ /* 0x000fe20000010000 */
[----:B------:R-:W2:Y:S01]  /*c2a0*/  MUFU.EX2 R171, R171 ;  /* 0x000000ab00ab7308 */ /* 0x000ea20000000800 */
[C---:B---3--:R-:W-:Y:S01]  /*c2b0*/  FADD.FTZ R162, R166.reuse, R161 ;  /* 0x000000a1a6a27221 */ /* 0x048fe20000010000 */
[----:B------:R-:W-:Y:S01]  /*c2c0*/  F2FP.BF16.F32.PACK_AB R161, R166, R21 ;  /* 0x00000015a6a1723e */ /* 0x000fe200000010ff */
[----:B------:R-:W-:Y:S01]  /*c2d0*/  FADD.FTZ R0, R164, R0 ;  /* 0x00000000a4007221 */ /* 0x000fe20000010000 */
[----:B------:R-:W-:Y:S01]  /*c2e0*/  F2FP.BF16.F32.PACK_AB R164, R221, R164 ;  /* 0x000000a4dda4723e */ /* 0x000fe200000010ff */
[-C--:B------:R-:W-:Y:S01]  /*c2f0*/  FMUL.FTZ R138, R138, R15.reuse ;  /* 0x0000000f8a8a7220 */ /* 0x080fe20000410000 */
[----:B------:R-:W-:Y:S01]  /*c300*/  F2FP.BF16.F32.PACK_AB R166, R181, R180 ;  /* 0x000000b4b5a6723e */ /* 0x000fe200000010ff */
[----:B------:R-:W-:Y:S01]  /*c310*/  FADD.FTZ R0, R221, R0 ;  /* 0x00000000dd007221 */ /* 0x000fe20000010000 */
[----:B------:R-:W3:Y:S01]  /*c320*/  MUFU.EX2 R174, R174 ;  /* 0x000000ae00ae7308 */ /* 0x000ee20000000800 */
[----:B-1----:R-:W-:Y:S01]  /*c330*/  FADD.FTZ R21, R3, R162 ;  /* 0x000000a203157221 */ /* 0x002fe20000010000 */
[----:B------:R-:W-:Y:S01]  /*c340*/  F2FP.BF16.F32.PACK_AB R162, R173, R172 ;  /* 0x000000acada2723e */ /* 0x000fe200000010ff */
[----:B------:R-:W-:Y:S01]  /*c350*/  FADD.FTZ R0, R180, R0 ;  /* 0x00000000b4007221 */ /* 0x000fe20000010000 */
[-C--:B------:R-:W-:Y:S01]  /*c360*/  FMUL.FTZ R139, R139, R15.reuse ;  /* 0x0000000f8b8b7220 */ /* 0x080fe20000410000 */
[-C--:B------:R-:W-:Y:S01]  /*c370*/  FMUL.FTZ R142, R142, R15.reuse ;  /* 0x0000000f8e8e7220 */ /* 0x080fe20000410000 */
[----:B------:R-:W-:Y:S01]  /*c380*/  FMUL.FTZ R143, R143, R15 ;  /* 0x0000000f8f8f7220 */ /* 0x000fe20000410000 */
[----:B------:R-:W-:Y:S01]  /*c390*/  FADD.FTZ R0, R181, R0 ;  /* 0x00000000b5007221 */ /* 0x000fe20000010000 */
[----:B------:R-:W1:Y:S01]  /*c3a0*/  MUFU.EX2 R175, R175 ;  /* 0x000000af00af7308 */ /* 0x000e620000000800 */
[C---:B--2---:R-:W-:Y:S01]  /*c3b0*/  FADD.FTZ R21, R171.reuse, R21 ;  /* 0x00000015ab157221 */ /* 0x044fe20000010000 */
[----:B------:R-:W-:Y:S01]  /*c3c0*/  F2FP.BF16.F32.PACK_AB R163, R171, R3 ;  /* 0x00000003aba3723e */ /* 0x000fe200000010ff */
[-C--:B------:R-:W-:Y:S01]  /*c3d0*/  FMUL.FTZ R146, R146, R15.reuse ;  /* 0x0000000f92927220 */ /* 0x080fe20000410000 */
[-C--:B------:R-:W-:Y:S01]  /*c3e0*/  FMUL.FTZ R147, R147, R15.reuse ;  /* 0x0000000f93937220 */ /* 0x080fe20000410000 */
[-C--:B------:R-:W-:Y:S01]  /*c3f0*/  FMUL.FTZ R150, R150, R15.reuse ;  /* 0x0000000f96967220 */ /* 0x080fe20000410000 */
[----:B------:R-:W-:Y:S01]  /*c400*/  FMUL.FTZ R151, R151, R15 ;  /* 0x0000000f97977220 */ /* 0x000fe20000410000 */
[----:B------:R0:W-:Y:S01]  /*c410*/  STSM.16.M88.4 [R215], R160 ;  /* 0x000000a0d7007844 */ /* 0x0001e20000000200 */
[----:B------:R-:W2:Y:S01]  /*c420*/  MUFU.EX2 R167, R179 ;  /* 0x000000b300a77308 */ /* 0x000ea20000000800 */
[----:B---3--:R-:W-:-:S07]  /*c430*/  FADD.FTZ R21, R174, R21 ;  /* 0x00000015ae157221 */ /* 0x008fce0000010000 */
[----:B------:R-:W3:Y:S01]  /*c440*/  MUFU.EX2 R176, R176 ;  /* 0x000000b000b07308 */ /* 0x000ee20000000800 */
[C---:B-1----:R-:W-:Y:S01]  /*c450*/  FADD.FTZ R21, R175.reuse, R21 ;  /* 0x00000015af157221 */ /* 0x042fe20000010000 */
[----:B------:R-:W-:-:S03]  /*c460*/  F2FP.BF16.F32.PACK_AB R165, R175, R174 ;  /* 0x000000aeafa5723e */ /* 0x000fc600000010ff */
[----:B--2---:R-:W-:Y:S01]  /*c470*/  FADD.FTZ R21, R167, R21 ;  /* 0x00000015a7157221 */ /* 0x004fe20000010000 */
[----:B---3--:R-:W-:-:S03]  /*c480*/  F2FP.BF16.F32.PACK_AB R167, R176, R167 ;  /* 0x000000a7b0a7723e */ /* 0x008fc600000010ff */
[----:B------:R-:W-:Y:S02]  /*c490*/  FADD.FTZ R3, R176, R21 ;  /* 0x00000015b0037221 */ /* 0x000fe40000010000 */
[----:B------:R0:W-:Y:S01]  /*c4a0*/  STSM.16.M88.4 [R214], R164 ;  /* 0x000000a4d6007844 */ /* 0x0001e20000000200 */
[----:B------:R-:W-:Y:S05]  /*c4b0*/  @!P0 BRA `(.L_x_697) ;  /* 0x0000000000048947 */ /* 0x000fea0003800000 */
[----:B------:R-:W-:Y:S01]  /*c4c0*/  BPT.TRAP 0x1 ;  /* 0x000000040000795c */ /* 0x000fe20000300000 */
.L_x_697:
[----:B------:R1:W2:Y:S01]  /*c4d0*/  SYNCS.PHASECHK.TRANS64.TRYWAIT P2, [R12+URZ+0x28c50], R14 ;  /* 0x028c500e0c0075a7 */ /* 0x0002a2000804017f */
[----:B------:R-:W-:Y:S05]  /*c4e0*/  @!P0 BRA `(.L_x_698) ;  /* 0x0000000000048947 */ /* 0x000fea0003800000 */
[----:B------:R-:W-:Y:S01]  /*c4f0*/  BPT.TRAP 0x1 ;  /* 0x000000040000795c */ /* 0x000fe20000300000 */
.L_x_698:
[----:B------:R-:W-:Y:S04]  /*c500*/  BSSY B1, `(.L_x_699) ;  /* 0x0000004000017945 */ /* 0x000fe80003800000 */
[----:B--2---:R-:W-:Y:S05]  /*c510*/  @P2 BRA `(.L_x_700) ;  /* 0x0000000000082947 */ /* 0x004fea0003800000 */
[----:B------:R-:W2:Y:S02]  /*c520*/  SYNCS.PHASECHK.TRANS64.TRYWAIT P2, [R12+URZ+0x28c50], R14 ;  /* 0x028c500e0c0075a7 */ /* 0x000ea4000804017f */
[----:B--2---:R-:W-:Y:S05]  /*c530*/  @!P2 BRA `(.L_x_701) ;  /* 0x000000b800c8a947 */ /* 0x004fea0003800000 */
.L_x_700:
[----:B------:R-:W-:Y:S05]  /*c540*/  BSYNC B1 ;  /* 0x0000000000017941 */ /* 0x000fea0003800000 */
.L_x_699:
[----:B-12---:R-:W-:Y:S01]  /*c550*/  IMAD R14, R18, 0x1000, R10 ;  /* 0x00001000120e7824 */ /* 0x006fe200078e020a */
[----:B------:R-:W-:Y:S01]  /*c560*/  WARPGROUP.ARRIVE ;  /* 0x00000000000079c5 */ /* 0x000fe20000000000 */
[----:B------:R-:W-:Y:S02]  /*c570*/  IMAD.MOV.U32 R15, RZ, RZ, 0x40000040 ;  /* 0x40000040ff0f7424 */ /* 0x000fe400078e00ff */
[C---:B------:R-:W-:Y:S01]  /*c580*/  VIADD R20, R14.reuse, 0x80 ;  /* 0x000000800e147836 */ /* 0x040fe20000000000 */
[----:B------:R-:W-:Y:S01]  /*c590*/  R2UR UR6, R14 ;  /* 0x000000000e0672ca */ /* 0x000fe200000e0000 */
[----:B------:R-:W-:Y:S01]  /*c5a0*/  IMAD.MOV.U32 R21, RZ, RZ, 0x40000040 ;  /* 0x40000040ff157424 */ /* 0x000fe200078e00ff */
[----:B------:R-:W-:Y:S01]  /*c5b0*/  R2UR UR7, R15 ;  /* 0x000000000f0772ca */ /* 0x000fe200000e0000 */
[----:B------:R-:W-:-:S12]  /*c5c0*/  IMAD.MOV.U32 R15, RZ, RZ, 0x40000040 ;  /* 0x40000040ff0f7424 */ /* 0x000fd800078e00ff */
[----:B------:R-:W-:Y:S01]  /*c5d0*/  HGMMA.64x256x16.F32.BF16 R24, R152, gdesc[UR4].tnspB, R24, gsb0 ;  /* 0x43e0000498187df0 */ /* 0x000fe20008001818 */
[----:B------:R-:W-:Y:S01]  /*c5e0*/  R2UR UR6, R20 ;  /* 0x00000000140672ca */ /* 0x000fe200000e0000 */
[C---:B------:R-:W-:Y:S01]  /*c5f0*/  VIADD R20, R14.reuse, 0x100 ;  /* 0x000001000e147836 */ /* 0x040fe20000000000 */
[----:B------:R-:W-:Y:S01]  /*c600*/  R2UR UR7, R21 ;  /* 0x00000000150772ca */ /* 0x000fe200000e0000 */
[----:B------:R-:W-:Y:S02]  /*c610*/  IMAD.MOV.U32 R21, RZ, RZ, 0x40000040 ;  /* 0x40000040ff157424 */ /* 0x000fe400078e00ff */
[----:B------:R-:W-:Y:S01]  /*c620*/  VIADD R14, R14, 0x180 ;  /* 0x000001800e0e7836 */ /* 0x000fe20000000000 */
[----:B------:R-:W-:Y:S02]  /*c630*/  WARPGROUP.DEPBAR.LE gsb0, 0x0 ;  /* 0x00008000000079c5 */ /* 0x000fe40000010000 */
[----:B------:R-:W-:-:S15]  /*c640*/  WARPGROUP.ARRIVE ;  /* 0x00000000000079c5 */ /* 0x000fde0000000000 */
[----:B------:R-:W-:-:S04]  /*c650*/  NOP ;  /* 0x0000000000007918 */ /* 0x000fc80000000000 */
[----:B------:R-:W-:Y:S01]  /*c660*/  HGMMA.64x256x16.F32.BF16 R24, R156, gdesc[UR4].tnspB, R24, gsb0 ;  /* 0x43e000049c187df0 */ /* 0x000fe20008001818 */
[----:B------:R-:W-:Y:S02]  /*c670*/  R2UR UR6, R20 ;  /* 0x00000000140672ca */ /* 0x000fe400000e0000 */
[----:B------:R-:W-:Y:S01]  /*c680*/  R2UR UR7, R21 ;  /* 0x00000000150772ca */ /* 0x000fe200000e0000 */
[----:B------:R-:W-:Y:S02]  /*c690*/  WARPGROUP.DEPBAR.LE gsb0, 0x0 ;  /* 0x00008000000079c5 */ /* 0x000fe40000010000 */
[----:B------:R-:W-:-:S15]  /*c6a0*/  WARPGROUP.ARRIVE ;  /* 0x00000000000079c5 */ /* 0x000fde0000000000 */
[----:B------:R-:W-:-:S07]  /*c6b0*/  NOP ;  /* 0x0000000000007918 */ /* 0x000fce0000000000 */
[----:B------:R-:W-:Y:S01]  /*c6c0*/  HGMMA.64x256x16.F32.BF16 R24, R160, gdesc[UR4].tnspB, R24, gsb0 ;  /* 0x43e00004a0187df0 */ /* 0x000fe20008001818 */
[----:B------:R-:W-:Y:S02]  /*c6d0*/  R2UR UR6, R14 ;  /* 0x000000000e0672ca */ /* 0x000fe400000e0000 */
[----:B------:R-:W-:Y:S01]  /*c6e0*/  R2UR UR7, R15 ;  /* 0x000000000f0772ca */ /* 0x000fe200000e0000 */
[----:B------:R-:W-:Y:S02]  /*c6f0*/  WARPGROUP.DEPBAR.LE gsb0, 0x0 ;  /* 0x00008000000079c5 */ /* 0x000fe40000010000 */
[----:B------:R-:W-:-:S15]  /*c700*/  WARPGROUP.ARRIVE ;  /* 0x00000000000079c5 */ /* 0x000fde0000000000 */
[----:B------:R-:W-:-:S07]  /*c710*/  NOP ;  /* 0x0000000000007918 */ /* 0x000fce0000000000 */
        /* <DEDUP_REMOVED lines=10> */
[----:B------:R-:W-:Y:S05]  /*c7c0*/  @!P0 BRA `(.L_x_702) ;  /* 0x0000000000048947 */ /* 0x000fea0003800000 */
[----:B------:R-:W-:Y:S01]  /*c7d0*/  BPT.TRAP 0x1 ;  /* 0x000000040000795c */ /* 0x000fe20000300000 */
.L_x_702:
[----:B------:R-:W-:Y:S02]  /*c7e0*/  VIADD R12, R12, 0x28c60 ;  /* 0x00028c600c0c7836 */ /* 0x000fe40000000000 */
[----:B------:R-:W-:Y:S02]  /*c7f0*/  IMAD.MOV.U32 R15, RZ, RZ, R170 ;  /* 0x000000ffff0f7224 */ /* 0x000fe400078e00aa */
[----:B------:R-:W-:Y:S01]  /*c800*/  IMAD.MOV.U32 R219, RZ, RZ, R168 ;  /* 0x000000ffffdb7224 */ /* 0x000fe200078e00a8 */
[----:B------:R-:W-:Y:S01]  /*c810*/  PRMT R12, R189, 0x654, R12 ;  /* 0x00000654bd0c7816 */ /* 0x000fe2000000000c */
[----:B------:R-:W-:-:S03]  /*c820*/  IMAD.MOV.U32 R216, RZ, RZ, R18 ;  /* 0x000000ffffd87224 */ /* 0x000fc600078e0012 */
[----:B------:R2:W-:Y:S01]  /*c830*/  SYNCS.ARRIVE.TRANS64.RED.A1T0 RZ, [R12+URZ], RZ ;  /* 0x000000ff0cff79a7 */ /* 0x0005e2000810043f */
[----:B------:R-:W-:Y:S05]  /*c840*/  @P1 BRA `(.L_x_703) ;  /* 0xffffffe000641947 */ /* 0x000fea000383ffff */
.L_x_690:
[----:B------:R-:W-:Y:S05]  /*c850*/  BSYNC B0 ;  /* 0x0000000000007941 */ /* 0x000fea0003800000 */
.L_x_689:
[----:B------:R-:W3:Y:S04]  /*c860*/  LDL.LU R20, [R1+0x34] ;  /* 0x0000340001147983 */ /* 0x000ee80000300800 */
[----:B------:R-:W4:Y:S04]  /*c870*/  SHFL.BFLY PT, R4, R3, 0x2, 0x1f ;  /* 0x0c401f0003047f89 */ /* 0x000f2800000e0000 */
[----:B------:R-:W5:Y:S01]  /*c880*/  SHFL.BFLY PT, R5, R0, 0x2, 0x1f ;  /* 0x0c401f0000057f89 */ /* 0x000f6200000e0000 */
[----:B----4-:R-:W-:Y:S01]  /*c890*/  FADD.FTZ R4, R4, R3 ;  /* 0x0000000304047221 */ /* 0x010fe20000010000 */
[----:B------:R-:W-:-:S02]  /*c8a0*/  IMAD.MOV.U32 R3, RZ, RZ, -0x800000 ;  /* 0xff800000ff037424 */ /* 0x000fc400078e00ff */
[----:B-----5:R-:W-:Y:S02]  /*c8b0*/  FADD.FTZ R5, R5, R0 ;  /* 0x0000000005057221 */ /* 0x020fe40000010000 */
[----:B------:R-:W4:Y:S04]  /*c8c0*/  SHFL.BFLY PT, R7, R4, 0x1, 0x1f ;  /* 0x0c201f0004077f89 */ /* 0x000f2800000e0000 */
[----:B------:R-:W5:Y:S01]  /*c8d0*/  SHFL.BFLY PT, R6, R5, 0x1, 0x1f ;  /* 0x0c201f0005067f89 */ /* 0x000f6200000e0000 */
[----:B----4-:R-:W-:Y:S01]  /*c8e0*/  FADD.FTZ R7, R4, R7 ;  /* 0x0000000704077221 */ /* 0x010fe20000010000 */
[----:B-----5:R-:W-:Y:S01]  /*c8f0*/  FADD.FTZ R6, R5, R6 ;  /* 0x0000000605067221 */ /* 0x020fe20000010000 */
[----:B------:R-:W-:Y:S08]  /*c900*/  BAR.ARV 0x8, 0x100 ;  /* 0x0204000000007b1d */ /* 0x000ff00000002000 */
[----:B------:R-:W-:Y:S01]  /*c910*/  BAR.SYNC.DEFER_BLOCKING 0xf, 0x100 ;  /* 0x03c4000000007b1d */ /* 0x000fe20000010000 */
[----:B------:R-:W-:-:S02]  /*c920*/  FSETP.NE.FTZ.AND P1, PT, R7, RZ, PT ;  /* 0x000000ff0700720b */ /* 0x000fc40003f35000 */
[----:B------:R-:W-:-:S11]  /*c930*/  FSETP.NE.FTZ.AND P0, PT, R6, RZ, PT ;  /* 0x000000ff0600720b */ /* 0x000fd60003f15000 */
[----:B------:R-:W4:Y:S01]  /*c940*/  @P1 MUFU.LG2 R0, R7 ;  /* 0x0000000700001308 */ /* 0x000f220000000c00 */
[C---:B------:R-:W-:Y:S01]  /*c950*/  @P1 FMUL.FTZ R4, R169.reuse, 0.69314718246459960938 ;  /* 0x3f317218a9041820 */ /* 0x040fe20000410000 */
[----:B------:R-:W-:-:S06]  /*c960*/  @P0 FMUL.FTZ R9, R169, 0.69314718246459960938 ;  /* 0x3f317218a9090820 */ /* 0x000fcc0000410000 */
[----:B------:R-:W5:Y:S01]  /*c970*/  @P0 MUFU.LG2 R8, R6 ;  /* 0x0000000600080308 */ /* 0x000f620000000c00 */
[----:B----4-:R-:W-:Y:S01]  /*c980*/  @P1 FMUL.FTZ R5, R0, 0.69314718246459960938 ;  /* 0x3f31721800051820 */ /* 0x010fe20000410000 */
[----:B------:R-:W-:-:S03]  /*c990*/  IMAD.MOV.U32 R0, RZ, RZ, -0x800000 ;  /* 0xff800000ff007424 */ /* 0x000fc600078e00ff */
[----:B------:R-:W-:Y:S01]  /*c9a0*/  @P1 FFMA.FTZ R0, R4, R170, R5 ;  /* 0x000000aa04001223 */ /* 0x000fe20000010005 */
[----:B------:R-:W-:Y:S02]  /*c9b0*/  IMAD.MOV R5, RZ, RZ, -R211 ;  /* 0x000000ffff057224 */ /* 0x000fe400078e0ad3 */
[----:B-----5:R-:W-:-:S03]  /*c9c0*/  @P0 FMUL.FTZ R8, R8, 0.69314718246459960938 ;  /* 0x3f31721808080820 */ /* 0x020fc60000410000 */
[----:B------:R-:W-:Y:S02]  /*c9d0*/  ISETP.NE.AND P2, PT, R210, R5, PT ;  /* 0x00000005d200720c */ /* 0x000fe40003f45270 */
[----:B------:R-:W-:Y:S01]  /*c9e0*/  CS2R R4, SRZ ;  /* 0x0000000000047805 */ /* 0x000fe2000001ff00 */
[----:B------:R-:W-:-:S05]  /*c9f0*/  @P0 FFMA.FTZ R3, R9, R168, R8 ;  /* 0x000000a809030223 */ /* 0x000fca0000010008 */
[----:B------:R-:W4:Y:S01]  /*ca00*/  @P0 MUFU.RCP R5, R6 ;  /* 0x0000000600050308 */ /* 0x000f220000001000 */
[----:B------:R-:W-:-:S04]  /*ca10*/  PLOP3.LUT P0, PT, PT, PT, PT, 0x8, 0x0 ;  /* 0x000000000000781c */ /* 0x000fc80003f0e170 */
[----:B------:R-:W-:-:S03]  /*ca20*/  @!P2 IMAD R9, R18, 0x40, R194 ;  /* 0x000000401209a824 */ /* 0x000fc600078e02c2 */
[----:B------:R-:W5:Y:S01]  /*ca30*/  @P1 MUFU.RCP R4, R7 ;  /* 0x0000000700041308 */ /* 0x000f620000001000 */
[----:B------:R-:W-:Y:S02]  /*ca40*/  VIADD R18, R18, 0x1 ;  /* 0x0000000112127836 */ /* 0x000fe40000000000 */
[----:B------:R-:W-:-:S03]  /*ca50*/  @!P2 IMAD R9, R9, 0x4, R2 ;  /* 0x000000040909a824 */ /* 0x000fc600078e0202 */
[----:B------:R-:W-:Y:S02]  /*ca60*/  ISETP.NE.AND P1, PT, R18, 0x2, PT ;  /* 0x000000021200780c */ /* 0x000fe40003f25270 */
[----:B----4-:R4:W-:Y:S02]  /*ca70*/  @!P2 STS [R9+0x28800], R5 ;  /* 0x028800050900a388 */ /* 0x0109e40000000800 */
[----:B------:R-:W-:Y:S01]  /*ca80*/  SEL R2, RZ, 0x1, P1 ;  /* 0x00000001ff027807 */ /* 0x000fe20000800000 */
[-C--:B01----:R-:W-:Y:S01]  /*ca90*/  FMUL.FTZ R156, R28, R5.reuse ;  /* 0x000000051c9c7220 */ /* 0x083fe20000410000 */
[-C--:B------:R-:W-:Y:S01]  /*caa0*/  FMUL.FTZ R153, R32, R5.reuse ;  /* 0x0000000520997220 */ /* 0x080fe20000410000 */
[-C--:B------:R-:W-:Y:S01]  /*cab0*/  FMUL.FTZ R154, R36, R5.reuse ;  /* 0x00000005249a7220 */ /* 0x080fe20000410000 */
[-C--:B------:R-:W-:Y:S01]  /*cac0*/  FMUL.FTZ R155, R40, R5.reuse ;  /* 0x00000005289b7220 */ /* 0x080fe20000410000 */
[-C--:B------:R-:W-:Y:S01]  /*cad0*/  FMUL.FTZ R10, R24, R5.reuse ;  /* 0x00000005180a7220 */ /* 0x080fe20000410000 */
[-C--:B------:R-:W-:Y:S01]  /*cae0*/  FMUL.FTZ R8, R25, R5.reuse ;  /* 0x0000000519087220 */ /* 0x080fe20000410000 */
[----:B-----5:R0:W-:Y:S01]  /*caf0*/  @!P2 STS [R9+0x28820], R4 ;  /* 0x028820040900a388 */ /* 0x0201e20000000800 */
[-C--:B------:R-:W-:Y:S01]  /*cb00*/  FMUL.FTZ R152, R29, R5.reuse ;  /* 0x000000051d987220 */ /* 0x080fe20000410000 */
[-C--:B------:R-:W-:Y:S01]  /*cb10*/  FMUL.FTZ R14, R33, R5.reuse ;  /* 0x00000005210e7220 */ /* 0x080fe20000410000 */
[-C--:B------:R-:W-:Y:S01]  /*cb20*/  FMUL.FTZ R28, R37, R5.reuse ;  /* 0x00000005251c7220 */ /* 0x080fe20000410000 */
[-C--:B------:R-:W-:Y:S01]  /*cb30*/  FMUL.FTZ R32, R41, R5.reuse ;  /* 0x0000000529207220 */ /* 0x080fe20000410000 */
[-C--:B------:R-:W-:Y:S01]  /*cb40*/  FMUL.FTZ R36, R44, R5.reuse ;  /* 0x000000052c247220 */ /* 0x080fe20000410000 */
        /* <DEDUP_REMOVED lines=117> */
[----:B------:R-:W-:-:S02]  /*d2a0*/  LOP3.LUT R23, R23, R2, RZ, 0x3c, !PT ;  /* 0x0000000217177212 */ /* 0x000fc400078e3cff */
[----:B------:R-:W-:Y:S01]  /*d2b0*/  SEL R18, R18, RZ, P1 ;  /* 0x000000ff12127207 */ /* 0x000fe20000800000 */
[----:B---3--:R-:W-:-:S05]  /*d2c0*/  VIADD R20, R20, 0x1 ;  /* 0x0000000114147836 */ /* 0x008fca0000000000 */
[----:B------:R0:W-:Y:S01]  /*d2d0*/  STL [R1+0x34], R20 ;  /* 0x0000341401007387 */ /* 0x0001e20000100800 */
[----:B------:R-:W-:Y:S06]  /*d2e0*/  BAR.ARV 0xe, 0x100 ;  /* 0x0384000000007b1d */ /* 0x000fec0000002000 */
.L_x_634:
[----:B------:R-:W-:Y:S05]  /*d2f0*/  BSYNC B7 ;  /* 0x0000000000077941 */ /* 0x000fea0003800000 */
.L_x_632:
[----:B------:R-:W1:Y:S08]  /*d300*/  S2UR UR4, SR_CgaCtaId ;  /* 0x00000000000479c3 */ /* 0x000e700000008800 */
[----:B------:R-:W-:Y:S01]  /*d310*/  BAR.SYNC.DEFER_BLOCKING 0x5, 0x180 ;  /* 0x0146000000007b1d */ /* 0x000fe20000010000 */
[----:B------:R-:W-:-:S05]  /*d320*/  MOV R2, 0x400 ;  /* 0x0000040000027802 */ /* 0x000fca0000000f00 */
[----:B------:R-:W-:Y:S01]  /*d330*/  BSSY B0, `(.L_x_704) ;  /* 0x0000327000007945 */ /* 0x000fe20003800000 */
[----:B-1----:R-:W-:-:S05]  /*d340*/  IMAD.U32 R189, RZ, RZ, UR4 ;  /* 0x00000004ffbd7e24 */ /* 0x002fca000f8e00ff */
[----:B------:R-:W-:-:S05]  /*d350*/  LEA R2, R189, R2, 0x18 ;  /* 0x00000002bd027211 */ /* 0x000fca00078ec0ff */
[----:B-----5:R1:W2:Y:S01]  /*d360*/  LDS.128 R24, [R2+0x28cd0] ;  /* 0x028cd00002187984 */ /* 0x0202a20000000c00 */
[----:B------:R-:W-:Y:S06]  /*d370*/  BAR.ARV 0x4, 0x180 ;  /* 0x0106000000007b1d */ /* 0x000fec0000002000 */
[----:B------:R-:W-:Y:S05]  /*d380*/  @P0 BRA `(.L_x_705) ;  /* 0x0000002000a00947 */ /* 0x000fea0003800000 */
[----:B------:R-:W3:Y:S01]  /*d390*/  LDL R30, [R1+0x5c] ;  /* 0x00005c00011e7983 */ /* 0x000ee20000100800 */
[----:B------:R-:W4:Y:S01]  /*d3a0*/  S2R R45, SR_SWINHI ;  /* 0x00000000002d7919 */ /* 0x000f220000002f00 */
[----:B------:R-:W-:Y:S01]  /*d3b0*/  F2FP.BF16.F32.PACK_AB R7, R31, R7 ;  /* 0x000000071f07723e */ /* 0x000fe200000010ff */
[----:B------:R-:W-:Y:S01]  /*d3c0*/  ULDC.64 UR4, c[0x0][0xc00] ;  /* 0x0003000000047ab9 */ /* 0x000fe20000000a00 */
[----:B------:R-:W-:Y:S01]  /*d3d0*/  F2FP.BF16.F32.PACK_AB R5, R6, R5 ;  /* 0x000000050605723e */ /* 0x000fe200000010ff */
[----:B------:R-:W2:Y:S01]  /*d3e0*/  LDL.LU R70, [R1+0x18] ;  /* 0x0000180001467983 */ /* 0x000ea20000300800 */
[----:B------:R-:W-:-:S03]  /*d3f0*/  F2FP.BF16.F32.PACK_AB R4, R8, R10 ;  /* 0x0000000a0804723e */ /* 0x000fc600000010ff */
[----:B------:R-:W2:Y:S01]  /*d400*/  LDL.LU R66, [R1+0x1c] ;  /* 0x00001c0001427983 */ /* 0x000ea20000300800 */
[----:B------:R-:W-:Y:S02]  /*d410*/  F2FP.BF16.F32.PACK_AB R6, R152, R156 ;  /* 0x0000009c9806723e */ /* 0x000fe400000010ff */
[----:B0-----:R-:W-:Y:S02]  /*d420*/  MOV R20, R2 ;  /* 0x0000000200147202 */ /* 0x001fe40000000f00 */
[----:B----4-:R-:W-:Y:S02]  /*d430*/  MOV R21, R45 ;  /* 0x0000002d00157202 */ /* 0x010fe40000000f00 */
[----:B------:R-:W-:Y:S02]  /*d440*/  F2FP.BF16.F32.PACK_AB R8, R14, R153 ;  /* 0x000000990e08723e */ /* 0x000fe400000010ff */
[----:B------:R-:W-:Y:S02]  /*d450*/  F2FP.BF16.F32.PACK_AB R9, R35, R9 ;  /* 0x000000092309723e */ /* 0x000fe400000010ff */
        /* <DEDUP_REMOVED lines=8> */
[----:B------:R-:W-:Y:S01]  /*d4e0*/  BAR.SYNC.DEFER_BLOCKING 0x1, 0x100 ;  /* 0x0044000000007b1d */ /* 0x000fe20000010000 */
[----:B---3--:R-:W-:-:S03]  /*d4f0*/  IMAD.WIDE R44, R30, 0x2, R20 ;  /* 0x000000021e2c7825 */ /* 0x008fc600078e0214 */
[----:B------:R-:W-:Y:S01]  /*d500*/  LOP3.LUT R49, R44, 0x380, RZ, 0xc0, !PT ;  /* 0x000003802c317812 */ /* 0x000fe200078ec0ff */
[----:B------:R-:W-:-:S03]  /*d510*/  IMAD.MOV.U32 R31, RZ, RZ, R45 ;  /* 0x000000ffff1f7224 */ /* 0x000fc600078e002d */
[----:B------:R-:W-:-:S04]  /*d520*/  SHF.R.U64 R49, R49, 0x3, RZ ;  /* 0x0000000331317819 */ /* 0x000fc800000012ff */
[----:B------:R-:W-:-:S04]  /*d530*/  LOP3.LUT R30, R49, R44, RZ, 0x3c, !PT ;  /* 0x0000002c311e7212 */ /* 0x000fc800078e3cff */
[----:B------:R-:W-:Y:S02]  /*d540*/  MOV R30, R30 ;  /* 0x0000001e001e7202 */ /* 0x000fe40000000f00 */
[----:B------:R-:W-:-:S03]  /*d550*/  IADD3 R31, P0, R44, 0x20, RZ ;  /* 0x000000202c1f7810 */ /* 0x000fc60007f1e0ff */
[----:B------:R0:W-:Y:S01]  /*d560*/  STSM.16.M88.4 [R30], R4 ;  /* 0x000000041e007844 */ /* 0x0001e20000000200 */
[----:B------:R-:W-:Y:S02]  /*d570*/  LOP3.LUT R10, R31, 0x380, RZ, 0xc0, !PT ;  /* 0x000003801f0a7812 */ /* 0x000fe400078ec0ff */
[C---:B------:R-:W-:Y:S02]  /*d580*/  IADD3 R49, P6, R44.reuse, 0x2040, RZ ;  /* 0x000020402c317810 */ /* 0x040fe40007fde0ff */
[----:B0-----:R-:W-:Y:S02]  /*d590*/  IADD3.X R5, RZ, R45, RZ, P0, !PT ;  /* 0x0000002dff057210 */ /* 0x001fe400007fe4ff */
[----:B------:R-:W-:-:S04]  /*d5a0*/  IADD3 R7, P0, R44, 0x40, RZ ;  /* 0x000000402c077810 */ /* 0x000fc80007f1e0ff */
[----:B------:R-:W-:-:S04]  /*d5b0*/  LOP3.LUT R6, R7, 0x380, RZ, 0xc0, !PT ;  /* 0x0000038007067812 */ /* 0x000fc800078ec0ff */
[----:B------:R-:W-:Y:S02]  /*d5c0*/  SHF.R.U64 R6, R6, 0x3, RZ ;  /* 0x0000000306067819 */ /* 0x000fe400000012ff */
[----:B------:R-:W-:Y:S02]  /*d5d0*/  SHF.R.U64 R10, R10, 0x3, RZ ;  /* 0x000000030a0a7819 */ /* 0x000fe400000012ff */
[----:B------:R-:W-:Y:S01]  /*d5e0*/  LOP3.LUT R6, R6, R7, RZ, 0x3c, !PT ;  /* 0x0000000706067212 */ /* 0x000fe200078e3cff */
[----:B------:R-:W-:Y:S01]  /*d5f0*/  IMAD.X R7, RZ, RZ, R45, P0 ;  /* 0x000000ffff077224 */ /* 0x000fe200000e062d */
[----:B------:R-:W-:Y:S02]  /*d600*/  LOP3.LUT R4, R10, R31, RZ, 0x3c, !PT ;  /* 0x0000001f0a047212 */ /* 0x000fe400078e3cff */
[----:B------:R-:W-:Y:S02]  /*d610*/  LOP3.LUT R48, R49, 0x380, RZ, 0xc0, !PT ;  /* 0x0000038031307812 */ /* 0x000fe400078ec0ff */
[----:B------:R-:W-:-:S02]  /*d620*/  MOV R14, R6 ;  /* 0x00000006000e7202 */ /* 0x000fc40000000f00 */
[----:B--2---:R-:W-:Y:S02]  /*d630*/  MOV R24, R4 ;  /* 0x0000000400187202 */ /* 0x004fe40000000f00 */
[----:B------:R-:W-:Y:S02]  /*d640*/  F2FP.BF16.F32.PACK_AB R10, R28, R154 ;  /* 0x0000009a1c0a723e */ /* 0x000fe400000010ff */
[----:B------:R-:W-:Y:S02]  /*d650*/  F2FP.BF16.F32.PACK_AB R7, R47, R46 ;  /* 0x0000002e2f07723e */ /* 0x000fe400000010ff */
[----:B------:R-:W-:Y:S02]  /*d660*/  F2FP.BF16.F32.PACK_AB R4, R32, R155 ;  /* 0x0000009b2004723e */ /* 0x000fe400000010ff */
[----:B------:R-:W-:Y:S02]  /*d670*/  F2FP.BF16.F32.PACK_AB R5, R43, R42 ;  /* 0x0000002a2b05723e */ /* 0x000fe400000010ff */
[----:B------:R-:W-:-:S02]  /*d680*/  IADD3 R57, P4, R44, 0x60, RZ ;  /* 0x000000602c397810 */ /* 0x000fc40007f9e0ff */
[----:B------:R-:W-:Y:S02]  /*d690*/  F2FP.BF16.F32.PACK_AB R6, R12, R36 ;  /* 0x000000240c06723e */ /* 0x000fe400000010ff */
[C---:B------:R-:W-:Y:S02]  /*d6a0*/  IADD3 R39, P3, R44.reuse, 0x2000, RZ ;  /* 0x000020002c277810 */ /* 0x040fe40007f7e0ff */
[C---:B------:R-:W-:Y:S02]  /*d6b0*/  IADD3 R53, P2, R44.reuse, 0x2020, RZ ;  /* 0x000020202c357810 */ /* 0x040fe40007f5e0ff */
[----:B------:R-:W-:Y:S02]  /*d6c0*/  IADD3 R47, P5, R44, 0x2060, RZ ;  /* 0x000020602c2f7810 */ /* 0x000fe40007fbe0ff */
[----:B------:R-:W-:Y:S02]  /*d6d0*/  SHF.R.U64 R48, R48, 0x3, RZ ;  /* 0x0000000330307819 */ /* 0x000fe400000012ff */
[----:B------:R-:W-:Y:S01]  /*d6e0*/  IADD3 R43, P1, R44, 0x4000, RZ ;  /* 0x000040002c2b7810 */ /* 0x000fe20007f3e0ff */
[----:B------:R-:W-:Y:S01]  /*d6f0*/  STSM.16.M88.4 [R24], R8 ;  /* 0x0000000818007844 */ /* 0x000fe20000000200 */
[----:B------:R-:W-:-:S02]  /*d700*/  LOP3.LUT R56, R57, 0x380, RZ, 0xc0, !PT ;  /* 0x0000038039387812 */ /* 0x000fc400078ec0ff */
[----:B------:R-:W-:Y:S01]  /*d710*/  LOP3.LUT R38, R39, 0x380, RZ, 0xc0, !PT ;  /* 0x0000038027267812 */ /* 0x000fe200078ec0ff */
[----:B------:R0:W-:Y:S01]  /*d720*/  STSM.16.M88.4 [R14], R4 ;  /* 0x000000040e007844 */ /* 0x0001e20000000200 */
[----:B------:R-:W-:Y:S02]  /*d730*/  LOP3.LUT R52, R53, 0x380, RZ, 0xc0, !PT ;  /* 0x0000038035347812 */ /* 0x000fe400078ec0ff */
[----:B------:R-:W-:Y:S02]  /*d740*/  LOP3.LUT R46, R47, 0x380, RZ, 0xc0, !PT ;  /* 0x000003802f2e7812 */ /* 0x000fe400078ec0ff */
[----:B------:R-:W-:Y:S01]  /*d750*/  LOP3.LUT R48, R48, R49, RZ, 0x3c, !PT ;  /* 0x0000003130307212 */ /* 0x000fe200078e3cff */
[----:B------:R-:W-:Y:S01]  /*d760*/  IMAD.X R49, RZ, RZ, R45, P6 ;  /* 0x000000ffff317224 */ /* 0x000fe200030e062d */
[----:B------:R-:W-:Y:S02]  /*d770*/  LOP3.LUT R42, R43, 0x380, RZ, 0xc0, !PT ;  /* 0x000003802b2a7812 */ /* 0x000fe400078ec0ff */
[----:B------:R-:W-:-:S02]  /*d780*/  SHF.R.U64 R56, R56, 0x3, RZ ;  /* 0x0000000338387819 */ /* 0x000fc400000012ff */
[----:B------:R-:W-:Y:S02]  /*d790*/  SHF.R.U64 R38, R38, 0x3, RZ ;  /* 0x0000000326267819 */ /* 0x000fe400000012ff */
[----:B------:R-:W-:Y:S02]  /*d7a0*/  SHF.R.U64 R52, R52, 0x3, RZ ;  /* 0x0000000334347819 */ /* 0x000fe400000012ff */
[----:B0-----:R-:W-:Y:S02]  /*d7b0*/  IADD3 R6, P6, R44, 0x6020, RZ ;  /* 0x000060202c067810 */ /* 0x001fe40007fde0ff */
[----:B------:R-:W-:Y:S02]  /*d7c0*/  SHF.R.U64 R46, R46, 0x3, RZ ;  /* 0x000000032e2e7819 */ /* 0x000fe400000012ff */
[----:B------:R-:W-:Y:S02]  /*d7d0*/  SHF.R.U64 R42, R42, 0x3, RZ ;  /* 0x000000032a2a7819 */ /* 0x000fe400000012ff */
[----:B------:R-:W-:-:S02]  /*d7e0*/  LOP3.LUT R7, R6, 0x380, RZ, 0xc0, !PT ;  /* 0x0000038006077812 */ /* 0x000fc400078ec0ff */
        /* <DEDUP_REMOVED lines=10> */
[----:B------:R-:W-:-:S02]  /*d890*/  IADD3 R9, P0, R44, 0x4020, RZ ;  /* 0x000040202c097810 */ /* 0x000fc40007f1e0ff */
[C---:B------:R-:W-:Y:S02]  /*d8a0*/  IADD3 R35, P4, R44.reuse, 0x4040, RZ ;  /* 0x000040402c237810 */ /* 0x040fe40007f9e0ff */
[C---:B------:R-:W-:Y:S02]  /*d8b0*/  IADD3 R31, P3, R44.reuse, 0x4060, RZ ;  /* 0x000040602c1f7810 */ /* 0x040fe40007f7e0ff */
[C---:B------:R-:W-:Y:S02]  /*d8c0*/  IADD3 R11, P2, R44.reuse, 0x6000, RZ ;  /* 0x000060002c0b7810 */ /* 0x040fe40007f5e0ff */
[----:B------:R-:W-:Y:S02]  /*d8d0*/  SHF.R.U64 R7, R7, 0x3, RZ ;  /* 0x0000000307077819 */ /* 0x000fe400000012ff */
[C---:B------:R-:W-:Y:S02]  /*d8e0*/  IADD3 R4, P5, R44.reuse, 0x6040, RZ ;  /* 0x000060402c047810 */ /* 0x040fe40007fbe0ff */
[----:B------:R-:W-:-:S02]  /*d8f0*/  IADD3 R44, P1, R44, 0x6060, RZ ;  /* 0x000060602c2c7810 */ /* 0x000fc40007f3e0ff */
[----:B------:R-:W-:Y:S02]  /*d900*/  LOP3.LUT R6, R7, R6, RZ, 0x3c, !PT ;  /* 0x0000000607067212 */ /* 0x000fe400078e3cff */
        /* <DEDUP_REMOVED lines=21> */
[----:B------:R-:W-:-:S02]  /*da60*/  SHF.R.U64 R34, R34, 0x3, RZ ;  /* 0x0000000322227819 */ /* 0x000fc400000012ff */
[----:B------:R-:W-:Y:S02]  /*da70*/  MOV R56, R56 ;  /* 0x0000003800387202 */ /* 0x000fe40000000f00 */
[----:B------:R-:W-:Y:S02]  /*da80*/  MOV R38, R38 ;  /* 0x0000002600267202 */ /* 0x000fe40000000f00 */
[----:B------:R-:W-:Y:S02]  /*da90*/  MOV R39, R48 ;  /* 0x0000003000277202 */ /* 0x000fe40000000f00 */
[----:B------:R-:W-:Y:S02]  /*daa0*/  MOV R57, R46 ;  /* 0x0000002e00397202 */ /* 0x000fe40000000f00 */
[----:B------:R-:W-:Y:S02]  /*dab0*/  MOV R36, R52 ;  /* 0x0000003400247202 */ /* 0x000fe40000000f00 */
[----:B------:R-:W-:-:S02]  /*dac0*/  MOV R46, R6 ;  /* 0x00000006002e7202 */ /* 0x000fc40000000f00 */
[----:B------:R-:W-:Y:S02]  /*dad0*/  MOV R48, R4 ;  /* 0x0000000400307202 */ /* 0x000fe40000000f00 */
[----:B------:R-:W-:Y:S02]  /*dae0*/  MOV R47, R8 ;  /* 0x00000008002f7202 */ /* 0x000fe40000000f00 */
[----:B------:R-:W-:Y:S02]  /*daf0*/  MOV R53, R10 ;  /* 0x0000000a00357202 */ /* 0x000fe40000000f00 */
[----:B------:R-:W-:Y:S02]  /*db00*/  F2FP.BF16.F32.PACK_AB R4, R160, R162 ;  /* 0x000000a2a004723e */ /* 0x000fe400000010ff */
[----:B------:R-:W-:Y:S02]  /*db10*/  F2FP.BF16.F32.PACK_AB R5, R51, R50 ;  /* 0x000000323305723e */ /* 0x000fe400000010ff */
[----:B------:R-:W-:-:S02]  /*db20*/  F2FP.BF16.F32.PACK_AB R6, R158, R161 ;  /* 0x000000a19e06723e */ /* 0x000fc400000010ff */
[----:B------:R-:W-:Y:S02]  /*db30*/  F2FP.BF16.F32.PACK_AB R7, R55, R54 ;  /* 0x000000363707723e */ /* 0x000fe400000010ff */
[----:B------:R-:W-:Y:S01]  /*db40*/  LOP3.LUT R34, R34, R35, RZ, 0x3c, !PT ;  /* 0x0000002322227212 */ /* 0x000fe200078e3cff */
[----:B------:R-:W-:Y:S01]  /*db50*/  IMAD.X R35, RZ, RZ, R45, P4 ;  /* 0x000000ffff237224 */ /* 0x000fe200020e062d */
[----:B------:R-:W-:Y:S02]  /*db60*/  F2FP.BF16.F32.PACK_AB R8, R157, R159 ;  /* 0x0000009f9d08723e */ /* 0x000fe400000010ff */
[----:B------:R-:W-:Y:S02]  /*db70*/  F2FP.BF16.F32.PACK_AB R9, R59, R58 ;  /* 0x0000003a3b09723e */ /* 0x000fe400000010ff */
[----:B------:R-:W-:Y:S02]  /*db80*/  F2FP.BF16.F32.PACK_AB R10, R61, R60 ;  /* 0x0000003c3d0a723e */ /* 0x000fe400000010ff */
[----:B------:R-:W-:-:S02]  /*db90*/  F2FP.BF16.F32.PACK_AB R11, R63, R62 ;  /* 0x0000003e3f0b723e */ /* 0x000fc400000010ff */
[----:B------:R-:W-:Y:S02]  /*dba0*/  MOV R52, R30 ;  /* 0x0000001e00347202 */ /* 0x000fe40000000f00 */
[----:B------:R-:W-:Y:S02]  /*dbb0*/  F2FP.BF16.F32.PACK_AB R12, R65, R64 ;  /* 0x00000040410c723e */ /* 0x000fe400000010ff */
[----:B------:R-:W-:Y:S02]  /*dbc0*/  F2FP.BF16.F32.PACK_AB R14, R69, R68 ;  /* 0x00000044450e723e */ /* 0x000fe400000010ff */
[----:B------:R-:W-:Y:S02]  /*dbd0*/  F2FP.BF16.F32.PACK_AB R28, R73, R72 ;  /* 0x00000048491c723e */ /* 0x000fe400000010ff */
[----:B------:R-:W-:Y:S02]  /*dbe0*/  F2FP.BF16.F32.PACK_AB R30, R77, R76 ;  /* 0x0000004c4d1e723e */ /* 0x000fe400000010ff */
[----:B------:R-:W-:Y:S01]  /*dbf0*/  F2FP.BF16.F32.PACK_AB R31, R79, R78 ;  /* 0x0000004e4f1f723e */ /* 0x000fe200000010ff */
[----:B------:R0:W-:Y:S01]  /*dc00*/  STSM.16.M88.4 [R56], R4 ;  /* 0x0000000438007844 */ /* 0x0001e20000000200 */
[----:B------:R-:W-:-:S03]  /*dc10*/  MOV R49, R34 ;  /* 0x0000002200317202 */ /* 0x000fc60000000f00 */
[----:B------:R2:W-:Y:S01]  /*dc20*/  STSM.16.M88.4 [R38], R8 ;  /* 0x0000000826007844 */ /* 0x0005e20000000200 */
[----:B------:R-:W-:Y:S02]  /*dc30*/  F2FP.BF16.F32.PACK_AB R32, R81, R80 ;  /* 0x000000505120723e */ /* 0x000fe400000010ff */
[----:B------:R-:W-:Y:S01]  /*dc40*/  F2FP.BF16.F32.PACK_AB R34, R85, R84 ;  /* 0x000000545522723e */ /* 0x000fe200000010ff */
[----:B------:R3:W-:Y:S01]  /*dc50*/  STSM.16.M88.4 [R36], R12 ;  /* 0x0000000c24007844 */ /* 0x0007e20000000200 */
[----:B------:R-:W-:Y:S02]  /*dc60*/  F2FP.BF16.F32.PACK_AB R35, R87, R86 ;  /* 0x000000565723723e */ /* 0x000fe400000010ff */
[----:B------:R-:W-:Y:S01]  /*dc70*/  MOV R24, R42 ;  /* 0x0000002a00187202 */ /* 0x000fe20000000f00 */
[----:B------:R4:W-:Y:S01]  /*dc80*/  STSM.16.M88.4 [R39], R28 ;  /* 0x0000001c27007844 */ /* 0x0009e20000000200 */
[----:B------:R-:W-:Y:S02]  /*dc90*/  F2FP.BF16.F32.PACK_AB R42, R101, R100 ;  /* 0x00000064652a723e */ /* 0x000fe400000010ff */
[----:B------:R-:W-:-:S02]  /*dca0*/  F2FP.BF16.F32.PACK_AB R43, R103, R102 ;  /* 0x00000066672b723e */ /* 0x000fc400000010ff */
[----:B0-----:R-:W-:Y:S02]  /*dcb0*/  F2FP.BF16.F32.PACK_AB R4, R105, R104 ;  /* 0x000000686904723e */ /* 0x001fe400000010ff */
[----:B--2---:R-:W-:Y:S02]  /*dcc0*/  F2FP.BF16.F32.PACK_AB R38, R93, R92 ;  /* 0x0000005c5d26723e */ /* 0x004fe400000010ff */
[----:B------:R-:W-:Y:S02]  /*dcd0*/  F2FP.BF16.F32.PACK_AB R5, R107, R106 ;  /* 0x0000006a6b05723e */ /* 0x000fe400000010ff */
[----:B---3--:R-:W-:Y:S02]  /*dce0*/  F2FP.BF16.F32.PACK_AB R36, R89, R88 ;  /* 0x000000585924723e */ /* 0x008fe400000010ff */
[----:B------:R-:W-:Y:S02]  /*dcf0*/  F2FP.BF16.F32.PACK_AB R6, R109, R108 ;  /* 0x0000006c6d06723e */ /* 0x000fe400000010ff */
[----:B----4-:R-:W-:-:S02]  /*dd00*/  F2FP.BF16.F32.PACK_AB R39, R95, R94 ;  /* 0x0000005e5f27723e */ /* 0x010fc400000010ff */
[----:B------:R-:W-:Y:S01]  /*dd10*/  F2FP.BF16.F32.PACK_AB R7, R111, R110 ;  /* 0x0000006e6f07723e */ /* 0x000fe200000010ff */
[----:B------:R0:W-:Y:S01]  /*dd20*/  STSM.16.M88.4 [R57], R32 ;  /* 0x0000002039007844 */ /* 0x0001e20000000200 */
[----:B------:R-:W-:Y:S02]  /*dd30*/  F2FP.BF16.F32.PACK_AB R8, R113, R112 ;  /* 0x000000707108723e */ /* 0x000fe400000010ff */
[----:B------:R-:W-:Y:S02]  /*dd40*/  F2FP.BF16.F32.PACK_AB R9, R115, R114 ;  /* 0x000000727309723e */ /* 0x000fe400000010ff */
[----:B------:R-:W-:Y:S02]  /*dd50*/  F2FP.BF16.F32.PACK_AB R10, R117, R116 ;  /* 0x00000074750a723e */ /* 0x000fe400000010ff */
[----:B------:R-:W-:Y:S01]  /*dd60*/  F2FP.BF16.F32.PACK_AB R11, R119, R118 ;  /* 0x00000076770b723e */ /* 0x000fe200000010ff */
[----:B------:R-:W-:Y:S01]  /*dd70*/  STSM.16.M88.4 [R24], R36 ;  /* 0x0000002418007844 */ /* 0x000fe20000000200 */
[----:B------:R-:W-:-:S03]  /*dd80*/  IMAD.X R45, RZ, RZ, R45, P1 ;  /* 0x000000ffff2d7224 */ /* 0x000fc600008e062d */
[----:B------:R-:W-:Y:S01]  /*dd90*/  STSM.16.M88.4 [R47], R40 ;  /* 0x000000282f007844 */ /* 0x000fe20000000200 */
[----:B------:R-:W-:-:S03]  /*dda0*/  F2FP.BF16.F32.PACK_AB R12, R121, R120 ;  /* 0x00000078790c723e */ /* 0x000fc600000010ff */
[----:B------:R-:W-:Y:S01]  /*ddb0*/  STSM.16.M88.4 [R49], R4 ;  /* 0x0000000431007844 */ /* 0x000fe20000000200 */
[----:B------:R-:W-:Y:S02]  /*ddc0*/  F2FP.BF16.F32.PACK_AB R13, R123, R122 ;  /* 0x0000007a7b0d723e */ /* 0x000fe400000010ff */
[----:B------:R-:W-:Y:S01]  /*ddd0*/  F2FP.BF16.F32.PACK_AB R14, R125, R124 ;  /* 0x0000007c7d0e723e */ /* 0x000fe200000010ff */
[----:B------:R2:W-:Y:S01]  /*dde0*/  STSM.16.M88.4 [R52], R8 ;  /* 0x0000000834007844 */ /* 0x0005e20000000200 */
[----:B------:R-:W-:Y:S02]  /*ddf0*/  F2FP.BF16.F32.PACK_AB R15, R127, R126 ;  /* 0x0000007e7f0f723e */ /* 0x000fe400000010ff */
[----:B------:R-:W-:Y:S02]  /*de00*/  ISETP.NE.U32.AND P0, PT, RZ, UR4, PT ;  /* 0x00000004ff007c0c */ /* 0x000fe4000bf05070 */
[----:B------:R-:W-:Y:S02]  /*de10*/  F2FP.BF16.F32.PACK_AB R28, R129, R128 ;  /* 0x00000080811c723e */ /* 0x000fe400000010ff */
[----:B------:R-:W-:-:S02]  /*de20*/  F2FP.BF16.F32.PACK_AB R29, R131, R130 ;  /* 0x00000082831d723e */ /* 0x000fc400000010ff */
[----:B------:R-:W-:Y:S02]  /*de30*/  F2FP.BF16.F32.PACK_AB R30, R133, R132 ;  /* 0x00000084851e723e */ /* 0x000fe400000010ff */
[----:B------:R-:W-:Y:S02]  /*de40*/  F2FP.BF16.F32.PACK_AB R31, R135, R134 ;  /* 0x00000086871f723e */ /* 0x000fe400000010ff */
[----:B0-----:R-:W-:Y:S02]  /*de50*/  F2FP.BF16.F32.PACK_AB R32, R137, R136 ;  /* 0x000000888920723e */ /* 0x001fe400000010ff */
[----:B--2---:R-:W-:Y:S02]  /*de60*/  IADD3 R8, P1, R70, UR4, RZ ;  /* 0x0000000446087c10 */ /* 0x004fe4000ff3e0ff */
[----:B------:R-:W-:Y:S02]  /*de70*/  F2FP.BF16.F32.PACK_AB R33, R139, R138 ;  /* 0x0000008a8b21723e */ /* 0x000fe400000010ff */
[----:B------:R-:W-:-:S02]  /*de80*/  F2FP.BF16.F32.PACK_AB R34, R141, R140 ;  /* 0x0000008c8d22723e */ /* 0x000fc400000010ff */
[----:B------:R-:W-:Y:S02]  /*de90*/  F2FP.BF16.F32.PACK_AB R35, R143, R142 ;  /* 0x0000008e8f23723e */ /* 0x000fe400000010ff */
[----:B------:R-:W-:Y:S02]  /*dea0*/  MOV R44, R44 ;  /* 0x0000002c002c7202 */ /* 0x000fe40000000f00 */
[----:B------:R-:W-:Y:S02]  /*deb0*/  F2FP.BF16.F32.PACK_AB R4, R145, R144 ;  /* 0x000000909104723e */ /* 0x000fe400000010ff */
[----:B------:R-:W-:Y:S02]  /*dec0*/  F2FP.BF16.F32.PACK_AB R5, R147, R146 ;  /* 0x000000929305723e */ /* 0x000fe400000010ff */
[----:B------:R-:W-:Y:S02]  /*ded0*/  F2FP.BF16.F32.PACK_AB R6, R149, R148 ;  /* 0x000000949506723e */ /* 0x000fe400000010ff */
[----:B------:R-:W-:Y:S01]  /*dee0*/  F2FP.BF16.F32.PACK_AB R7, R151, R150 ;  /* 0x000000969707723e */ /* 0x000fe200000010ff */
[----:B------:R-:W-:Y:S01]  /*def0*/  STSM.16.M88.4 [R53], R12 ;  /* 0x0000000c35007844 */ /* 0x000fe20000000200 */
[----:B------:R-:W-:-:S02]  /*df00*/  ISETP.NE.AND.EX P0, PT, RZ, UR5, PT, P0 ;  /* 0x00000005ff007c0c */ /* 0x000fc4000bf05300 */
[----:B------:R-:W-:Y:S01]  /*df10*/  IADD3.X R9, R66, UR5, RZ, P1, !PT ;  /* 0x0000000542097c10 */ /* 0x000fe20008ffe4ff */
[----:B------:R-:W-:Y:S01]  /*df20*/  ULDC.64 UR4, c[0x0][0xc08] ;  /* 0x0003020000047ab9 */ /* 0x000fe20000000a00 */
[----:B------:R-:W-:Y:S01]  /*df30*/  STSM.16.M88.4 [R46], R28 ;  /* 0x0000001c2e007844 */ /* 0x000fe20000000200 */
[----:B------:R-:W-:-:S03]  /*df40*/  ISETP.NE.U32.AND P6, PT, RZ, UR4, PT ;  /* 0x00000004ff007c0c */ /* 0x000fc6000bfc5070 */
[----:B------:R-:W-:Y:S01]  /*df50*/  STSM.16.M88.4 [R48], R32 ;  /* 0x0000002030007844 */ /* 0x000fe20000000200 */
[----:B------:R-:W-:-:S03]  /*df60*/  ISETP.NE.AND.EX P6, PT, RZ, UR5, PT, P6 ;  /* 0x00000005ff007c0c */ /* 0x000fc6000bfc5360 */
[----:B------:R0:W-:Y:S01]  /*df70*/  STSM.16.M88.4 [R44], R4 ;  /* 0x000000042c007844 */ /* 0x0001e20000000200 */
[----:B------:R-:W-:Y:S01]  /*df80*/  IMAD.MOV.U32 R80, RZ, RZ, RZ ;  /* 0x000000ffff507224 */ /* 0x000fe200078e00ff */
[----:B------:R-:W-:Y:S08]  /*df90*/  BAR.SYNC.DEFER_BLOCKING 0x1, 0x100 ;  /* 0x0044000000007b1d */ /* 0x000ff00000010000 */
[----:B0-----:R-:W-:Y:S01]  /*dfa0*/  @P6 IADD3 R4, P4, R70, UR4, RZ ;  /* 0x0000000446046c10 */ /* 0x001fe2000ff9e0ff */
[----:B------:R-:W-:-:S02]  /*dfb0*/  ULDC UR4, c[0x0][0xa88] ;  /* 0x0002a20000047ab9 */ /* 0x000fc40000000800 */
[----:B------:R-:W-:Y:S02]  /*dfc0*/  MOV R24, UR4 ;  /* 0x0000000400187c02 */ /* 0x000fe40008000f00 */
[----:B------:R-:W-:Y:S01]  /*dfd0*/  @P6 IADD3.X R5, R66, UR5, RZ, P4, !PT ;  /* 0x0000000542056c10 */ /* 0x000fe2000a7fe4ff */
[----:B------:R0:W5:Y:S04]  /*dfe0*/  @P0 LDG.E R80, desc[UR40][R8.64] ;  /* 0x0000002808500981 */ /* 0x000168000c1e1900 */
[----:B------:R0:W5:Y:S01]  /*dff0*/  @P6 LDG.E R24, desc[UR40][R4.64] ;  /* 0x0000002804186981 */ /* 0x000162000c1e1900 */
[----:B------:R-:W2:Y:S02]  /*e000*/  S2R R90, SR_TID.X ;  /* 0x00000000005a7919 */ /* 0x000ea40000002100 */
[----:B--2---:R-:W-:-:S05]  /*e010*/  VIADD R90, R90, 0xffffff80 ;  /* 0xffffff805a5a7836 */ /* 0x004fca0000000000 */
[----:B------:R-:W-:-:S04]  /*e020*/  SHF.R.S32.HI R97, RZ, 0x1f, R90 ;  /* 0x0000001fff617819 */ /* 0x000fc8000001145a */
[----:B------:R-:W-:-:S04]  /*e030*/  LEA.HI R97, R97, R90, RZ, 0x3 ;  /* 0x0000005a61617211 */ /* 0x000fc800078f18ff */
[----:B------:R-:W-:-:S05]  /*e040*/  SHF.R.S32.HI R97, RZ, 0x3, R97 ;  /* 0x00000003ff617819 */ /* 0x000fca0000011461 */
[----:B------:R-:W-:-:S04]  /*e050*/  IMAD R11, R97, 0x40, R192 ;  /* 0x00000040610b7824 */ /* 0x000fc800078e02c0 */
[----:B------:R-:W-:-:S03]  /*e060*/  IMAD.WIDE R20, R11, 0x2, R20 ;  /* 0x000000020b147825 */ /* 0x000fc600078e0214 */
[C---:B------:R-:W-:Y:S02]  /*e070*/  IADD3 R11, P1, R20.reuse, 0x1000, RZ ;  /* 0x00001000140b7810 */ /* 0x040fe40007f3e0ff */
[C---:B------:R-:W-:Y:S02]  /*e080*/  IADD3 R13, P2, R20.reuse, 0x2000, RZ ;  /* 0x00002000140d7810 */ /* 0x040fe40007f5e0ff */
[C---:B------:R-:W-:Y:S02]  /*e090*/  IADD3 R29, P3, R20.reuse, 0x3000, RZ ;  /* 0x00003000141d7810 */ /* 0x040fe40007f7e0ff */
[----:B------:R-:W-:Y:S02]  /*e0a0*/  IADD3 R33, P4, R20, 0x4000, RZ ;  /* 0x0000400014217810 */ /* 0x000fe40007f9e0ff */
[----:B------:R-:W-:Y:S02]  /*e0b0*/  LOP3.LUT R10, R11, 0x380, RZ, 0xc0, !PT ;  /* 0x000003800b0a7812 */ /* 0x000fe400078ec0ff */
[----:B------:R-:W-:-:S02]  /*e0c0*/  LOP3.LUT R12, R13, 0x380, RZ, 0xc0, !PT ;  /* 0x000003800d0c7812 */ /* 0x000fc400078ec0ff */
[----:B------:R-:W-:Y:S02]  /*e0d0*/  LOP3.LUT R28, R29, 0x380, RZ, 0xc0, !PT ;  /* 0x000003801d1c7812 */ /* 0x000fe400078ec0ff */
[----:B------:R-:W-:Y:S02]  /*e0e0*/  LOP3.LUT R32, R33, 0x380, RZ, 0xc0, !PT ;  /* 0x0000038021207812 */ /* 0x000fe400078ec0ff */
[----:B------:R-:W-:Y:S02]  /*e0f0*/  SHF.R.U64 R10, R10, 0x3, RZ ;  /* 0x000000030a0a7819 */ /* 0x000fe400000012ff */
[----:B------:R-:W-:Y:S02]  /*e100*/  SHF.R.U64 R12, R12, 0x3, RZ ;  /* 0x000000030c0c7819 */ /* 0x000fe400000012ff */
[----:B------:R-:W-:Y:S02]  /*e110*/  SHF.R.U64 R28, R28, 0x3, RZ ;  /* 0x000000031c1c7819 */ /* 0x000fe400000012ff */
[----:B------:R-:W-:-:S02]  /*e120*/  SHF.R.U64 R32, R32, 0x3, RZ ;  /* 0x0000000320207819 */ /* 0x000fc400000012ff */
[----:B------:R-:W-:Y:S02]  /*e130*/  IADD3 R37, P5, R20, 0x5000, RZ ;  /* 0x0000500014257810 */ /* 0x000fe40007fbe0ff */
        /* <DEDUP_REMOVED lines=8> */
[----:B------:R-:W-:-:S02]  /*e1c0*/  P2R R6, PR, RZ, 0x20 ;  /* 0x00000020ff067803 */ /* 0x000fc40000000000 */
[C---:B------:R-:W-:Y:S02]  /*e1d0*/  IADD3 R41, P1, R20.reuse, 0x6000, RZ ;  /* 0x0000600014297810 */ /* 0x040fe40007f3e0ff */
[C---:B------:R-:W-:Y:S02]  /*e1e0*/  IADD3 R45, P2, R20.reuse, 0x7000, RZ ;  /* 0x00007000142d7810 */ /* 0x040fe40007f5e0ff */
[C---:B------:R-:W-:Y:S02]  /*e1f0*/  IADD3 R49, P3, R20.reuse, 0x8000, RZ ;  /* 0x0000800014317810 */ /* 0x040fe40007f7e0ff */
[C---:B------:R-:W-:Y:S02]  /*e200*/  IADD3 R53, P4, R20.reuse, 0x9000, RZ ;  /* 0x0000900014357810 */ /* 0x040fe40007f9e0ff */
[----:B------:R-:W-:Y:S02]  /*e210*/  IADD3 R57, P5, R20, 0xa000, RZ ;  /* 0x0000a00014397810 */ /* 0x000fe40007fbe0ff */
[----:B------:R-:W-:-:S02]  /*e220*/  LOP3.LUT R36, R37, 0x380, RZ, 0xc0, !PT ;  /* 0x0000038025247812 */ /* 0x000fc400078ec0ff */
[----:B------:R-:W-:Y:S02]  /*e230*/  LOP3.LUT R40, R41, 0x380, RZ, 0xc0, !PT ;  /* 0x0000038029287812 */ /* 0x000fe400078ec0ff */
[----:B------:R-:W-:Y:S02]  /*e240*/  LOP3.LUT R44, R45, 0x380, RZ, 0xc0, !PT ;  /* 0x000003802d2c7812 */ /* 0x000fe400078ec0ff */
[----:B------:R-:W-:Y:S02]  /*e250*/  LOP3.LUT R48, R49, 0x380, RZ, 0xc0, !PT ;  /* 0x0000038031307812 */ /* 0x000fe400078ec0ff */
[----:B------:R-:W-:Y:S02]  /*e260*/  LOP3.LUT R52, R53, 0x380, RZ, 0xc0, !PT ;  /* 0x0000038035347812 */ /* 0x000fe400078ec0ff */
[----:B------:R-:W-:Y:S02]  /*e270*/  LOP3.LUT R56, R57, 0x380, RZ, 0xc0, !PT ;  /* 0x0000038039387812 */ /* 0x000fe400078ec0ff */
[----:B------:R-:W-:-:S02]  /*e280*/  SHF.R.U64 R36, R36, 0x3, RZ ;  /* 0x0000000324247819 */ /* 0x000fc400000012ff */
[----:B------:R-:W-:Y:S02]  /*e290*/  SHF.R.U64 R40, R40, 0x3, RZ ;  /* 0x0000000328287819 */ /* 0x000fe400000012ff */
[----:B------:R-:W-:Y:S02]  /*e2a0*/  SHF.R.U64 R44, R44, 0x3, RZ ;  /* 0x000000032c2c7819 */ /* 0x000fe400000012ff */
[----:B------:R-:W-:Y:S02]  /*e2b0*/  SHF.R.U64 R48, R48, 0x3, RZ ;  /* 0x0000000330307819 */ /* 0x000fe400000012ff */
[----:B------:R-:W-:Y:S02]  /*e2c0*/  SHF.R.U64 R52, R52, 0x3, RZ ;  /* 0x0000000334347819 */ /* 0x000fe400000012ff */
[----:B------:R-:W-:Y:S02]  /*e2d0*/  SHF.R.U64 R56, R56, 0x3, RZ ;  /* 0x0000000338387819 */ /* 0x000fe400000012ff */
[----:B------:R-:W-:-:S02]  /*e2e0*/  LOP3.LUT R36, R36, R37, RZ, 0x3c, !PT ;  /* 0x0000002524247212 */ /* 0x000fc400078e3cff */
[----:B------:R-:W-:Y:S02]  /*e2f0*/  LOP3.LUT R40, R40, R41, RZ, 0x3c, !PT ;  /* 0x0000002928287212 */ /* 0x000fe400078e3cff */
[----:B------:R-:W-:Y:S02]  /*e300*/  LOP3.LUT R44, R44, R45, RZ, 0x3c, !PT ;  /* 0x0000002d2c2c7212 */ /* 0x000fe400078e3cff */
[----:B------:R-:W-:Y:S02]  /*e310*/  LOP3.LUT R48, R48, R49, RZ, 0x3c, !PT ;  /* 0x0000003130307212 */ /* 0x000fe400078e3cff */
[----:B------:R-:W-:Y:S02]  /*e320*/  LOP3.LUT R52, R52, R53, RZ, 0x3c, !PT ;  /* 0x0000003534347212 */ /* 0x000fe400078e3cff */
[----:B------:R-:W-:Y:S01]  /*e330*/  LOP3.LUT R56, R56, R57, RZ, 0x3c, !PT ;  /* 0x0000003938387212 */ /* 0x000fe200078e3cff */
[----:B0-----:R-:W-:Y:S06]  /*e340*/  @P6 BRA `(.L_x_706) ;  /* 0x0000000000106947 */ /* 0x001fec0003800000 */
[----:B------:R-:W-:Y:S05]  /*e350*/  @!P0 BRA `(.L_x_706) ;  /* 0x00000000000c8947 */ /* 0x000fea0003800000 */
[----:B------:R-:W2:Y:S04]  /*e360*/  LDG.E R5, desc[UR40][R8.64] ;  /* 0x0000002808057981 */ /* 0x000ea8000c1e1900 */
[----:B-----5:R-:W2:Y:S02]  /*e370*/  LDG.E R24, desc[UR40][R8.64+0x4] ;  /* 0x0000042808187981 */ /* 0x020ea4000c1e1900 */
[----:B--2---:R-:W-:-:S07]  /*e380*/  IMAD.IADD R24, R24, 0x1, -R5 ;  /* 0x0000000118187824 */ /* 0x004fce00078e0a05 */
.L_x_706:
[----:B------:R-:W2:Y:S01]  /*e390*/  LDL.LU R9, [R1+0x20] ;  /* 0x0000200001097983 */ /* 0x000ea20000300800 */
[----:B------:R-:W-:-:S03]  /*e3a0*/  ISETP.NE.AND P6, PT, R6, RZ, PT ;  /* 0x000000ff0600720c */ /* 0x000fc60003fc5270 */
[----:B------:R-:W3:Y:S01]  /*e3b0*/  LDL.LU R8, [R1+0x40] ;  /* 0x0000400001087983 */ /* 0x000ee20000300800 */
[----:B------:R-:W0:Y:S01]  /*e3c0*/  S2R R5, SR_TID.X ;  /* 0x0000000000057919 */ /* 0x000e220000002100 */
[--C-:B------:R-:W-:Y:S02]  /*e3d0*/  IMAD.X R57, RZ, RZ, R21.reuse, P5 ;  /* 0x000000ffff397224 */ /* 0x100fe400028e0615 */
[----:B------:R-:W-:Y:S01]  /*e3e0*/  IMAD.X R37, RZ, RZ, R21, P6 ;  /* 0x000000ffff257224 */ /* 0x000fe200030e0615 */
[----:B------:R-:W4:Y:S04]  /*e3f0*/  LDL R86, [R1+0x14] ;  /* 0x0000140001567983 */ /* 0x000f280000100800 */
[----:B------:R0:W5:Y:S02]  /*e400*/  LDL R84, [R1+0x38] ;  /* 0x0000380001547983 */ /* 0x0001640000100800 */
[----:B0-----:R-:W-:-:S05]  /*e410*/  VIADD R5, R5, 0xffffff80 ;  /* 0xffffff8005057836 */ /* 0x001fca0000000000 */
[----:B------:R-:W-:-:S04]  /*e420*/  SHF.R.S32.HI R4, RZ, 0x1f, R5 ;  /* 0x0000001fff047819 */ /* 0x000fc80000011405 */
[----:B------:R-:W-:-:S04]  /*e430*/  LEA.HI R4, R4, R5, RZ, 0x7 ;  /* 0x0000000504047211 */ /* 0x000fc800078f38ff */
[----:B------:R-:W-:-:S06]  /*e440*/  SHF.R.S32.HI R4, RZ, 0x7, R4 ;  /* 0x00000007ff047819 */ /* 0x000fcc0000011404 */
[----:B------:R-:W0:Y:S01]  /*e450*/  SHFL.IDX PT, R4, R4, RZ, 0x1f ;  /* 0x00001fff04047589 */ /* 0x000e2200000e0000 */
[--C-:B------:R-:W-:Y:S01]  /*e460*/  IMAD.X R41, RZ, RZ, R21.reuse, P1 ;  /* 0x000000ffff297224 */ /* 0x100fe200008e0615 */
[C---:B------:R-:W-:Y:S01]  /*e470*/  IADD3 R61, P6, R20.reuse, 0xb000, RZ ;  /* 0x0000b000143d7810 */ /* 0x040fe20007fde0ff */
[--C-:B------:R-:W-:Y:S01]  /*e480*/  IMAD.X R45, RZ, RZ, R21.reuse, P2 ;  /* 0x000000ffff2d7224 */ /* 0x100fe200010e0615 */
[C---:B------:R-:W-:Y:S01]  /*e490*/  IADD3 R65, P1, R20.reuse, 0xc000, RZ ;  /* 0x0000c00014417810 */ /* 0x040fe20007f3e0ff */
[--C-:B------:R-:W-:Y:S01]  /*e4a0*/  IMAD.X R49, RZ, RZ, R21.reuse, P3 ;  /* 0x000000ffff317224 */ /* 0x100fe200018e0615 */
[C---:B------:R-:W-:Y:S01]  /*e4b0*/  IADD3 R69, P2, R20.reuse, 0xd000, RZ ;  /* 0x0000d00014457810 */ /* 0x040fe20007f5e0ff */
[----:B------:R-:W-:Y:S01]  /*e4c0*/  IMAD.X R53, RZ, RZ, R21, P4 ;  /* 0x000000ffff357224 */ /* 0x000fe200020e0615 */
[C---:B------:R-:W-:Y:S02]  /*e4d0*/  IADD3 R73, P3, R20.reuse, 0xe000, RZ ;  /* 0x0000e00014497810 */ /* 0x040fe40007f7e0ff */
[----:B------:R-:W-:-:S02]  /*e4e0*/  IADD3 R7, P4, R20, 0xf000, RZ ;  /* 0x0000f00014077810 */ /* 0x000fc40007f9e0ff */
[----:B------:R-:W-:Y:S02]  /*e4f0*/  LOP3.LUT R60, R61, 0x380, RZ, 0xc0, !PT ;  /* 0x000003803d3c7812 */ /* 0x000fe400078ec0ff */
[----:B------:R-:W-:Y:S02]  /*e500*/  LOP3.LUT R64, R65, 0x380, RZ, 0xc0, !PT ;  /* 0x0000038041407812 */ /* 0x000fe400078ec0ff */
[----:B------:R-:W-:Y:S02]  /*e510*/  LOP3.LUT R68, R69, 0x380, RZ, 0xc0, !PT ;  /* 0x0000038045447812 */ /* 0x000fe400078ec0ff */
[----:B------:R-:W-:Y:S02]  /*e520*/  LOP3.LUT R72, R73, 0x380, RZ, 0xc0, !PT ;  /* 0x0000038049487812 */ /* 0x000fe400078ec0ff */
[----:B0-----:R-:W-:Y:S02]  /*e530*/  ISETP.NE.AND P5, PT, R4, RZ, PT ;  /* 0x000000ff0400720c */ /* 0x001fe40003fa5270 */
[----:B------:R-:W-:-:S02]  /*e540*/  LOP3.LUT R5, R20, 0x380, RZ, 0xc0, !PT ;  /* 0x0000038014057812 */ /* 0x000fc400078ec0ff */
[----:B------:R-:W-:Y:S02]  /*e550*/  LOP3.LUT R6, R7, 0x380, RZ, 0xc0, !PT ;  /* 0x0000038007067812 */ /* 0x000fe400078ec0ff */
[----:B------:R-:W-:Y:S02]  /*e560*/  SHF.R.U64 R60, R60, 0x3, RZ ;  /* 0x000000033c3c7819 */ /* 0x000fe400000012ff */
[----:B------:R-:W-:Y:S02]  /*e570*/  SHF.R.U64 R64, R64, 0x3, RZ ;  /* 0x0000000340407819 */ /* 0x000fe400000012ff */
[----:B------:R-:W-:Y:S02]  /*e580*/  SHF.R.U64 R68, R68, 0x3, RZ ;  /* 0x0000000344447819 */ /* 0x000fe400000012ff */
[----:B------:R-:W-:Y:S02]  /*e590*/  SHF.R.U64 R72, R72, 0x3, RZ ;  /* 0x0000000348487819 */ /* 0x000fe400000012ff */
[----:B------:R-:W-:-:S02]  /*e5a0*/  SHF.R.U64 R5, R5, 0x3, RZ ;  /* 0x0000000305057819 */ /* 0x000fc400000012ff */
[----:B------:R-:W-:Y:S01]  /*e5b0*/  SHF.R.U64 R6, R6, 0x3, RZ ;  /* 0x0000000306067819 */ /* 0x000fe200000012ff */
        /* <DEDUP_REMOVED lines=10> */
[----:B------:R-:W-:Y:S01]  /*e660*/  IMAD.MOV.U32 R5, RZ, RZ, R21 ;  /* 0x000000ffff057224 */ /* 0x000fe200078e0015 */
[----:B------:R-:W-:-:S02]  /*e670*/  LOP3.LUT R76, R6, R7, RZ, 0x3c, !PT ;  /* 0x00000007064c7212 */ /* 0x000fc400078e3cff */
[----:B-----5:R-:W-:Y:S02]  /*e680*/  SHF.R.S32.HI R21, RZ, 0x1f, R80 ;  /* 0x0000001fff157819 */ /* 0x020fe40000011450 */
[----:B--2---:R-:W-:Y:S02]  /*e690*/  SEL R81, R9, RZ, !P0 ;  /* 0x000000ff09517207 */ /* 0x004fe40004000000 */
[----:B---3--:R-:W-:Y:S02]  /*e6a0*/  SEL R82, R8, RZ, !P0 ;  /* 0x000000ff08527207 */ /* 0x008fe40004000000 */
[----:B----4-:R-:W-:Y:S01]  /*e6b0*/  SHF.R.S32.HI R83, RZ, 0x1f, R86 ;  /* 0x0000001fff537819 */ /* 0x010fe20000011456 */
[----:B------:R-:W-:Y:S06]  /*e6c0*/  @P5 BRA `(.L_x_707) ;  /* 0x0000000000bc5947 */ /* 0x000fec0003800000 */
[----:B------:R-:W2:Y:S01]  /*e6d0*/  LDL R8, [R1+0x58] ;  /* 0x0000580001087983 */ /* 0x000ea20000100800 */
[----:B------:R-:W0:Y:S01]  /*e6e0*/  LDC R35, c[0x0][0xbe8] ;  /* 0x0002fa00ff237b82 */ /* 0x000e220000000800 */
[----:B------:R-:W-:Y:S01]  /*e6f0*/  ULDC.64 UR4, c[0x0][0xb90] ;  /* 0x0002e40000047ab9 */ /* 0x000fe20000000a00 */
[----:B------:R-:W-:Y:S02]  /*e700*/  IMAD.MOV.U32 R6, RZ, RZ, R80 ;  /* 0x000000ffff067224 */ /* 0x000fe400078e0050 */
[----:B------:R-:W-:Y:S02]  /*e710*/  IMAD.MOV.U32 R7, RZ, RZ, R21 ;  /* 0x000000ffff077224 */ /* 0x000fe400078e0015 */
[----:B------:R-:W-:Y:S02]  /*e720*/  IMAD R30, R84, 0x40, R194 ;  /* 0x00000040541e7824 */ /* 0x000fe400078e02c2 */
[----:B------:R-:W-:Y:S01]  /*e730*/  IMAD.WIDE.U32 R6, R86, UR4, R6 ;  /* 0x0000000456067c25 */ /* 0x000fe2000f8e0006 */
[----:B0-----:R-:W-:-:S13]  /*e740*/  ISETP.NE.AND P0, PT, R35, 0x1, PT ;  /* 0x000000012300780c */ /* 0x001fda0003f05270 */
[----:B------:R-:W0:Y:S08]  /*e750*/  @P0 LDC R9, c[0x0][0xbec] ;  /* 0x0002fb00ff090b82 */ /* 0x000e300000000800 */
[----:B------:R-:W3:Y:S01]  /*e760*/  @P0 LDC R31, c[0x0][0xbf0] ;  /* 0x0002fc00ff1f0b82 */ /* 0x000ee20000000800 */
[----:B--2---:R-:W-:Y:S02]  /*e770*/  IMAD R20, R84, 0x40, R8 ;  /* 0x0000004054147824 */ /* 0x004fe400078e0208 */
[----:B------:R-:W-:-:S04]  /*e780*/  IMAD R8, R83, UR4, RZ ;  /* 0x0000000453087c24 */ /* 0x000fc8000f8e02ff */
[----:B------:R-:W-:Y:S01]  /*e790*/  IMAD R15, R86, UR5, R8 ;  /* 0x00000005560f7c24 */ /* 0x000fe2000f8e0208 */
[----:B------:R-:W-:Y:S01]  /*e7a0*/  ULDC.64 UR4, c[0x0][0xb98] ;  /* 0x0002e60000047ab9 */ /* 0x000fe20000000a00 */
[----:B0-----:R-:W-:-:S04]  /*e7b0*/  @P0 IMAD.HI.U32 R8, R20, R9, RZ ;  /* 0x0000000914080227 */ /* 0x001fc800078e00ff */
[----:B------:R-:W-:Y:S01]  /*e7c0*/  IMAD.MOV.U32 R9, RZ, RZ, R20 ;  /* 0x000000ffff097224 */ /* 0x000fe200078e0014 */
[----:B---3--:R-:W-:Y:S01]  /*e7d0*/  @P0 SHF.R.U32.HI R9, RZ, R31, R8 ;  /* 0x0000001fff090219 */ /* 0x008fe20000011608 */
[----:B------:R-:W-:Y:S02]  /*e7e0*/  IMAD.IADD R7, R7, 0x1, R15 ;  /* 0x0000000107077824 */ /* 0x000fe400078e020f */
[----:B------:R-:W-:Y:S01]  /*e7f0*/  IMAD R8, R82, UR4, RZ ;  /* 0x0000000452087c24 */ /* 0x000fe2000f8e02ff */
[--C-:B------:R-:W-:Y:S01]  /*e800*/  SHF.R.S32.HI R31, RZ, 0x1f, R9.reuse ;  /* 0x0000001fff1f7819 */ /* 0x100fe20000011409 */
[----:B------:R-:W-:Y:S02]  /*e810*/  IMAD.MOV R14, RZ, RZ, -R9 ;  /* 0x000000ffff0e7224 */ /* 0x000fe400078e0a09 */
[----:B------:R-:W-:-:S04]  /*e820*/  IMAD.WIDE.U32 R6, R81, UR4, R6 ;  /* 0x0000000451067c25 */ /* 0x000fc8000f8e0006 */
[----:B------:R-:W-:Y:S01]  /*e830*/  IMAD R15, R35, R14, R20 ;  /* 0x0000000e230f7224 */ /* 0x000fe200078e0214 */
[----:B------:R-:W-:Y:S01]  /*e840*/  IADD3 R6, P0, R9, R6, RZ ;  /* 0x0000000609067210 */ /* 0x000fe20007f1e0ff */
[----:B------:R-:W-:Y:S01]  /*e850*/  IMAD R14, R81, UR5, R8 ;  /* 0x00000005510e7c24 */ /* 0x000fe2000f8e0208 */
[----:B------:R-:W-:Y:S01]  /*e860*/  ULDC.64 UR4, c[0x0][0xb88] ;  /* 0x0002e20000047ab9 */ /* 0x000fe20000000a00 */
[----:B------:R-:W-:Y:S01]  /*e870*/  IMAD R35, R24, R35, RZ ;  /* 0x0000002318237224 */ /* 0x000fe200078e02ff */
[----:B------:R-:W-:Y:S02]  /*e880*/  SHF.R.S32.HI R8, RZ, 0x1f, R15 ;  /* 0x0000001fff087819 */ /* 0x000fe4000001140f */
[----:B------:R-:W-:Y:S01]  /*e890*/  IADD3.X R7, R31, R7, R14, P0, !PT ;  /* 0x000000071f077210 */ /* 0x000fe200007fe40e */
[----:B------:R-:W-:Y:S01]  /*e8a0*/  VIADD R14, R30, 0x8 ;  /* 0x000000081e0e7836 */ /* 0x000fe20000000000 */
[----:B------:R-:W-:Y:S01]  /*e8b0*/  IADD3 R31, -R211, RZ, RZ ;  /* 0x000000ffd31f7210 */ /* 0x000fe20007ffe1ff */
[----:B------:R-:W-:-:S02]  /*e8c0*/  IMAD R8, R8, UR4, RZ ;  /* 0x0000000408087c24 */ /* 0x000fc4000f8e02ff */
[----:B------:R-:W-:-:S04]  /*e8d0*/  IMAD.WIDE.U32 R6, R15, UR4, R6 ;  /* 0x000000040f067c25 */ /* 0x000fc8000f8e0006 */
[----:B------:R-:W-:Y:S01]  /*e8e0*/  IMAD R15, R15, UR5, R8 ;  /* 0x000000050f0f7c24 */ /* 0x000fe2000f8e0208 */
[----:B------:R-:W-:-:S03]  /*e8f0*/  ULDC.64 UR4, c[0x0][0xb50] ;  /* 0x0002d40000047ab9 */ /* 0x000fc60000000a00 */
[----:B------:R-:W-:Y:S01]  /*e900*/  IMAD.IADD R7, R7, 0x1, R15 ;  /* 0x0000000107077824 */ /* 0x000fe200078e020f */
[----:B------:R-:W-:-:S04]  /*e910*/  LEA R15, P0, R6, UR4, 0x2 ;  /* 0x00000004060f7c11 */ /* 0x000fc8000f8010ff */
[----:B------:R-:W-:Y:S01]  /*e920*/  LEA.HI.X R20, R6, UR5, R7, 0x2, P0 ;  /* 0x0000000506147c11 */ /* 0x000fe200080f1407 */
[----:B------:R-:W-:Y:S01]  /*e930*/  SHFL.IDX PT, R8, R15, 0x1, 0x1c1f ;  /* 0x003c1f000f087f89 */ /* 0x000fe200000e0000 */
[----:B------:R-:W-:-:S03]  /*e940*/  ISETP.NE.AND P0, PT, R210, R31, PT ;  /* 0x0000001fd200720c */ /* 0x000fc60003f05270 */
[----:B------:R-:W-:Y:S01]  /*e950*/  SHFL.IDX PT, R6, R15, RZ, 0x1c1f ;  /* 0x001c1fff0f067589 */ /* 0x000fe200000e0000 */
[-C--:B------:R-:W-:Y:S02]  /*e960*/  ISETP.GE.OR P1, PT, R30, R35.reuse, P0 ;  /* 0x000000231e00720c */ /* 0x080fe40000726670 */
[----:B------:R-:W-:Y:S01]  /*e970*/  ISETP.GE.OR P0, PT, R14, R35, P0 ;  /* 0x000000230e00720c */ /* 0x000fe20000706670 */
[----:B------:R-:W0:Y:S04]  /*e980*/  SHFL.IDX PT, R7, R20, RZ, 0x1c1f ;  /* 0x001c1fff14077589 */ /* 0x000e2800000e0000 */
[----:B------:R-:W2:Y:S06]  /*e990*/  SHFL.IDX PT, R9, R20, 0x1, 0x1c1f ;  /* 0x003c1f0014097f89 */ /* 0x000eac00000e0000 */
[----:B0-----:R0:W-:Y:S04]  /*e9a0*/  @!P1 ST.E desc[UR40][R6.64], R3 ;  /* 0x0000000306009985 */ /* 0x0011e8000c101928 */
[----:B--2---:R0:W-:Y:S02]  /*e9b0*/  @!P0 ST.E desc[UR40][R8.64], R0 ;  /* 0x0000000008008985 */ /* 0x0041e4000c101928 */
.L_x_707:
[----:B------:R-:W2:Y:S01]  /*e9c0*/  LDC R87, c[0x0][0xbe8] ;  /* 0x0002fa00ff577b82 */ /* 0x000ea20000000800 */
[----:B------:R-:W-:Y:S01]  /*e9d0*/  ULDC.64 UR4, c[0x0][0xaa0] ;  /* 0x0002a80000047ab9 */ /* 0x000fe20000000a00 */
[----:B0-----:R-:W5:Y:S01]  /*e9e0*/  LD.E.128 R4, desc[UR40][R4.64] ;  /* 0x0000002804047980 */ /* 0x001f62000c101d00 */
[----:B------:R-:W-:-:S03]  /*e9f0*/  IMAD R21, R21, UR4, RZ ;  /* 0x0000000415157c24 */ /* 0x000fc6000f8e02ff */
[----:B------:R-:W5:Y:S01]  /*ea00*/  LD.E.128 R8, desc[UR40][R10.64] ;  /* 0x000000280a087980 */ /* 0x000f62000c101d00 */
[C---:B------:R-:W-:Y:S02]  /*ea10*/  IMAD R3, R80.reuse, UR5, R21 ;  /* 0x0000000550037c24 */ /* 0x040fe4000f8e0215 */
[----:B------:R-:W-:Y:S01]  /*ea20*/  IMAD.WIDE.U32 R20, R80, UR4, RZ ;  /* 0x0000000450147c25 */ /* 0x000fe2000f8e00ff */
[----:B------:R-:W-:Y:S01]  /*ea30*/  SHF.R.S32.HI R0, RZ, 0x1f, R90 ;  /* 0x0000001fff007819 */ /* 0x000fe2000001145a */
[----:B------:R-:W-:Y:S01]  /*ea40*/  ULDC.64 UR4, c[0x0][0xae8] ;  /* 0x0002ba0000047ab9 */ /* 0x000fe20000000a00 */
[----:B------:R-:W5:Y:S04]  /*ea50*/  LD.E.128 R12, desc[UR40][R12.64] ;  /* 0x000000280c0c7980 */ /* 0x000f68000c101d00 */
[----:B------:R-:W5:Y:S04]  /*ea60*/  LD.E.128 R28, desc[UR40][R28.64] ;  /* 0x000000281c1c7980 */ /* 0x000f68000c101d00 */
[----:B------:R-:W5:Y:S01]  /*ea70*/  LD.E.128 R32, desc[UR40][R32.64] ;  /* 0x0000002820207980 */ /* 0x000f62000c101d00 */
[----:B--2---:R-:W-:Y:S01]  /*ea80*/  ISETP.NE.AND P1, PT, R87, 0x1, PT ;  /* 0x000000015700780c */ /* 0x004fe20003f25270 */
[----:B------:R-:W-:-:S02]  /*ea90*/  IMAD.IADD R21, R21, 0x1, R3 ;  /* 0x0000000115157824 */ /* 0x000fc400078e0203 */
[----:B------:R-:W5:Y:S01]  /*eaa0*/  LD.E.128 R36, desc[UR40][R36.64] ;  /* 0x0000002824247980 */ /* 0x000f62000c101d00 */
[----:B------:R-:W0:Y:S01]  /*eab0*/  LDC R3, c[0x0][0xac8] ;  /* 0x0002b200ff037b82 */ /* 0x000e220000000800 */
[----:B------:R-:W-:Y:S01]  /*eac0*/  LEA.HI R0, R0, R90, RZ, 0x3 ;  /* 0x0000005a00007211 */ /* 0x000fe200078f18ff */
[----:B------:R-:W-:Y:S01]  /*ead0*/  IMAD R83, R83, UR4, RZ ;  /* 0x0000000453537c24 */ /* 0x000fe2000f8e02ff */
[----:B------:R-:W5:Y:S04]  /*eae0*/  LD.E.128 R40, desc[UR40][R40.64] ;  /* 0x0000002828287980 */ /* 0x000f68000c101d00 */
[----:B------:R-:W5:Y:S02]  /*eaf0*/  LD.E.128 R44, desc[UR40][R44.64] ;  /* 0x000000282c2c7980 */ /* 0x000f64000c101d00 */
[----:B------:R-:W2:Y:S01]  /*eb00*/  @P1 LDC R85, c[0x0][0xbec] ;  /* 0x0002fb00ff551b82 */ /* 0x000ea20000000800 */
[----:B------:R-:W-:Y:S01]  /*eb10*/  LOP3.LUT R0, R0, 0xfffffff8, RZ, 0xc0, !PT ;  /* 0xfffffff800007812 */ /* 0x000fe200078ec0ff */
[----:B------:R-:W5:Y:S04]  /*eb20*/  LD.E.128 R48, desc[UR40][R48.64] ;  /* 0x0000002830307980 */ /* 0x000f68000c101d00 */
[----:B------:R-:W5:Y:S02]  /*eb30*/  LD.E.128 R52, desc[UR40][R52.64] ;  /* 0x0000002834347980 */ /* 0x000f64000c101d00 */
[----:B------:R-:W3:Y:S01]  /*eb40*/  @P1 LDC R89, c[0x0][0xbf0] ;  /* 0x0002fc00ff591b82 */ /* 0x000ee20000000800 */
[C---:B------:R-:W-:Y:S01]  /*eb50*/  IMAD R83, R86.reuse, UR5, R83 ;  /* 0x0000000556537c24 */ /* 0x040fe2000f8e0253 */
[----:B------:R-:W5:Y:S01]  /*eb60*/  LD.E.128 R56, desc[UR40][R56.64] ;  /* 0x0000002838387980 */ /* 0x000f62000c101d00 */
[----:B------:R-:W-:Y:S01]  /*eb70*/  IMAD.WIDE.U32 R20, R86, UR4, R20 ;  /* 0x0000000456147c25 */ /* 0x000fe2000f8e0014 */
[----:B------:R-:W-:-:S02]  /*eb80*/  ULDC.64 UR4, c[0x0][0xaf0] ;  /* 0x0002bc0000047ab9 */ /* 0x000fc40000000a00 */
[----:B------:R-:W5:Y:S01]  /*eb90*/  LD.E.128 R60, desc[UR40][R60.64] ;  /* 0x000000283c3c7980 */ /* 0x000f62000c101d00 */
[----:B------:R-:W-:Y:S02]  /*eba0*/  IMAD.IADD R0, R90, 0x1, -R0 ;  /* 0x000000015a007824 */ /* 0x000fe400078e0a00 */
[----:B------:R-:W-:Y:S01]  /*ebb0*/  IMAD R82, R82, UR4, RZ ;  /* 0x0000000452527c24 */ /* 0x000fe2000f8e02ff */
[----:B------:R-:W5:Y:S01]  /*ebc0*/  LD.E.128 R64, desc[UR40][R64.64] ;  /* 0x0000002840407980 */ /* 0x000f62000c101d00 */
[----:B------:R-:W-:Y:S02]  /*ebd0*/  IMAD R0, R0, 0x20, R97 ;  /* 0x0000002000007824 */ /* 0x000fe400078e0261 */
[----:B------:R-:W-:Y:S01]  /*ebe0*/  IMAD.IADD R21, R21, 0x1, R83 ;  /* 0x0000000115157824 */ /* 0x000fe200078e0253 */
[----:B------:R-:W5:Y:S01]  /*ebf0*/  LD.E.128 R68, desc[UR40][R68.64] ;  /* 0x0000002844447980 */ /* 0x000f62000c101d00 */
[----:B------:R-:W-:Y:S02]  /*ec00*/  IMAD R83, R81, UR5, R82 ;  /* 0x0000000551537c24 */ /* 0x000fe4000f8e0252 */
[----:B------:R-:W-:Y:S01]  /*ec10*/  VIADD R100, R192, 0x40 ;  /* 0x00000040c0647836 */ /* 0x000fe20000000000 */
[----:B------:R-:W5:Y:S01]  /*ec20*/  LD.E.128 R72, desc[UR40][R72.64] ;  /* 0x0000002848487980 */ /* 0x000f62000c101d00 */
[----:B------:R-:W-:-:S02]  /*ec30*/  IMAD R82, R84, 0x40, R0 ;  /* 0x0000004054527824 */ /* 0x000fc400078e0200 */
[----:B------:R-:W-:Y:S01]  /*ec40*/  VIADD R98, R192, 0x80 ;  /* 0x00000080c0627836 */ /* 0x000fe20000000000 */
[----:B0-----:R-:W-:Y:S01]  /*ec50*/  ISETP.GE.AND P0, PT, R100, R3, PT ;  /* 0x000000036400720c */ /* 0x001fe20003f06270 */
[----:B--2---:R-:W-:Y:S01]  /*ec60*/  @P1 IMAD.HI.U32 R0, R82, R85, RZ ;  /* 0x0000005552001227 */ /* 0x004fe200078e00ff */
[----:B------:R-:W5:Y:S01]  /*ec70*/  LD.E.128 R76, desc[UR40][R76.64] ;  /* 0x000000284c4c7980 */ /* 0x000f62000c101d00 */
[----:B------:R-:W-:Y:S01]  /*ec80*/  BSSY B1, `(.L_x_708) ;  /* 0x0000072000017945 */ /* 0x000fe20003800000 */
[----:B------:R-:W-:Y:S01]  /*ec90*/  SEL R80, RZ, 0xffffffff, P0 ;  /* 0xffffffffff507807 */ /* 0x000fe20000000000 */
[----:B------:R-:W-:Y:S01]  /*eca0*/  IMAD.WIDE.U32 R20, R81, UR4, R20 ;  /* 0x0000000451147c25 */ /* 0x000fe2000f8e0014 */
[----:B------:R-:W-:Y:S01]  /*ecb0*/  ISETP.GE.AND P0, PT, R98, R3, PT ;  /* 0x000000036200720c */ /* 0x000fe20003f06270 */
[----:B------:R-:W-:Y:S01]  /*ecc0*/  ULDC.64 UR4, c[0x0][0xae0] ;  /* 0x0002b80000047ab9 */ /* 0x000fe20000000a00 */
[----:B------:R-:W-:Y:S01]  /*ecd0*/  @!PT LDS RZ, [RZ] ;  /* 0x00000000fffff984 */ /* 0x000fe20000000800 */
[----:B------:R-:W-:Y:S01]  /*ece0*/  @!PT LDS RZ, [RZ] ;  /* 0x00000000fffff984 */ /* 0x000fe20000000800 */
[----:B------:R-:W-:Y:S01]  /*ecf0*/  @!PT LDS RZ, [RZ] ;  /* 0x00000000fffff984 */ /* 0x000fe20000000800 */
[----:B------:R-:W-:Y:S01]  /*ed00*/  @!PT LDS RZ, [RZ] ;  /* 0x00000000fffff984 */ /* 0x000fe20000000800 */
[----:B------:R0:W-:Y:S06]  /*ed10*/  MEMBAR.ALL.CTA ;  /* 0x0000000000007992 */ /* 0x0001ec0000008000 */
[----:B0-----:R-:W0:Y:S01]  /*ed20*/  FENCE.VIEW.ASYNC.S ;  /* 0x00000000000073c6 */ /* 0x001e220000000000 */
[----:B------:R-:W-:Y:S01]  /*ed30*/  IMAD.MOV.U32 R81, RZ, RZ, R82 ;  /* 0x000000ffff517224 */ /* 0x000fe200078e0052 */
[----:B---3--:R-:W-:Y:S01]  /*ed40*/  @P1 SHF.R.U32.HI R81, RZ, R89, R0 ;  /* 0x00000059ff511219 */ /* 0x008fe20000011600 */
[C---:B------:R-:W-:Y:S01]  /*ed50*/  VIADD R96, R192.reuse, 0xc0 ;  /* 0x000000c0c0607836 */ /* 0x040fe20000000000 */
[-C--:B------:R-:W-:Y:S01]  /*ed60*/  ISETP.GE.AND P1, PT, R192, R3.reuse, PT ;  /* 0x00000003c000720c */ /* 0x080fe20003f26270 */
[----:B------:R-:W-:Y:S01]  /*ed70*/  IMAD.SHL.U32 R85, R80, 0x2, RZ ;  /* 0x0000000250557824 */ /* 0x000fe200078e00ff */
[----:B------:R-:W-:Y:S01]  /*ed80*/  SEL R80, RZ, 0xffffffff, P0 ;  /* 0xffffffffff507807 */ /* 0x000fe20000000000 */
[----:B------:R-:W-:Y:S01]  /*ed90*/  VIADD R94, R192, 0x100 ;  /* 0x00000100c05e7836 */ /* 0x000fe20000000000 */
[----:B------:R-:W-:Y:S01]  /*eda0*/  SEL R0, RZ, 0x1, P1 ;  /* 0x00000001ff007807 */ /* 0x000fe20000800000 */
[----:B------:R-:W-:Y:S01]  /*edb0*/  IMAD.IADD R21, R21, 0x1, R83 ;  /* 0x0000000115157824 */ /* 0x000fe200078e0253 */
[-C--:B------:R-:W-:Y:S01]  /*edc0*/  ISETP.GE.AND P0, PT, R96, R3.reuse, PT ;  /* 0x000000036000720c */ /* 0x080fe20003f06270 */
[--C-:B------:R-:W-:Y:S01]  /*edd0*/  IMAD.MOV R83, RZ, RZ, -R81.reuse ;  /* 0x000000ffff537224 */ /* 0x100fe200078e0a51 */
[----:B------:R-:W-:Y:S01]  /*ede0*/  LOP3.LUT R0, R85, 0x2, R0, 0xe2, !PT ;  /* 0x0000000255007812 */ /* 0x000fe200078ee200 */
[----:B------:R-:W-:Y:S01]  /*edf0*/  IMAD.SHL.U32 R85, R80, 0x4, RZ ;  /* 0x0000000450557824 */ /* 0x000fe200078e00ff */
[----:B------:R-:W-:Y:S01]  /*ee00*/  SEL R80, RZ, 0xffffffff, P0 ;  /* 0xffffffffff507807 */ /* 0x000fe20000000000 */
[----:B------:R-:W-:Y:S01]  /*ee10*/  VIADD R92, R192, 0x140 ;  /* 0x00000140c05c7836 */ /* 0x000fe20000000000 */
[----:B------:R-:W-:Y:S01]  /*ee20*/  ISETP.GE.AND P0, PT, R94, R3, PT ;  /* 0x000000035e00720c */ /* 0x000fe20003f06270 */
[----:B------:R-:W-:Y:S01]  /*ee30*/  IMAD R83, R87, R83, R82 ;  /* 0x0000005357537224 */ /* 0x000fe200078e0252 */
[----:B------:R-:W-:Y:S01]  /*ee40*/  LOP3.LUT R0, R85, 0x4, R0, 0xe2, !PT ;  /* 0x0000000455007812 */ /* 0x000fe200078ee200 */
[----:B------:R-:W-:Y:S01]  /*ee50*/  IMAD.SHL.U32 R85, R80, 0x8, RZ ;  /* 0x0000000850557824 */ /* 0x000fe200078e00ff */
[----:B------:R-:W-:Y:S01]  /*ee60*/  SHF.R.S32.HI R82, RZ, 0x1f, R81 ;  /* 0x0000001fff527819 */ /* 0x000fe20000011451 */
[----:B------:R-:W-:Y:S01]  /*ee70*/  VIADD R90, R192, 0x180 ;  /* 0x00000180c05a7836 */ /* 0x000fe20000000000 */
[----:B------:R-:W-:Y:S01]  /*ee80*/  SEL R80, RZ, 0xffffffff, P0 ;  /* 0xffffffffff507807 */ /* 0x000fe20000000000 */
[----:B------:R-:W-:Y:S01]  /*ee90*/  IMAD.WIDE.U32 R20, R81, UR4, R20 ;  /* 0x0000000451147c25 */ /* 0x000fe2000f8e0014 */
[----:B------:R-:W-:-:S02]  /*eea0*/  ISETP.GE.AND P0, PT, R92, R3, PT ;  /* 0x000000035c00720c */ /* 0x000fc40003f06270 */
[----:B------:R-:W-:Y:S01]  /*eeb0*/  LOP3.LUT R0, R85, 0x8, R0, 0xe2, !PT ;  /* 0x0000000855007812 */ /* 0x000fe200078ee200 */
[----:B------:R-:W-:Y:S02]  /*eec0*/  IMAD R82, R82, UR4, RZ ;  /* 0x0000000452527c24 */ /* 0x000fe4000f8e02ff */
[----:B------:R-:W-:Y:S01]  /*eed0*/  IMAD.SHL.U32 R89, R80, 0x10, RZ ;  /* 0x0000001050597824 */ /* 0x000fe200078e00ff */
[----:B------:R-:W-:Y:S01]  /*eee0*/  SEL R80, RZ, 0xffffffff, P0 ;  /* 0xffffffffff507807 */ /* 0x000fe20000000000 */
[----:B------:R-:W-:Y:S01]  /*eef0*/  IMAD R85, R81, UR5, R82 ;  /* 0x0000000551557c24 */ /* 0x000fe2000f8e0252 */
[----:B------:R-:W-:Y:S01]  /*ef00*/  SHF.R.S32.HI R81, RZ, 0x1f, R83 ;  /* 0x0000001fff517819 */ /* 0x000fe20000011453 */
[----:B------:R-:W-:Y:S01]  /*ef10*/  ULDC.64 UR4, c[0x0][0xad8] ;  /* 0x0002b60000047ab9 */ /* 0x000fe20000000a00 */
[----:B------:R-:W-:Y:S01]  /*ef20*/  LOP3.LUT R0, R89, 0x10, R0, 0xe2, !PT ;  /* 0x0000001059007812 */ /* 0x000fe200078ee200 */
[----:B------:R-:W-:Y:S01]  /*ef30*/  IMAD.SHL.U32 R89, R80, 0x20, RZ ;  /* 0x0000002050597824 */ /* 0x000fe200078e00ff */
[----:B------:R-:W-:Y:S01]  /*ef40*/  ISETP.GE.AND P0, PT, R90, R3, PT ;  /* 0x000000035a00720c */ /* 0x000fe20003f06270 */
[----:B------:R-:W-:Y:S01]  /*ef50*/  IMAD R87, R24, R87, RZ ;  /* 0x0000005718577224 */ /* 0x000fe200078e02ff */
[----:B------:R-:W-:Y:S01]  /*ef60*/  IADD3 R21, R21, R85, RZ ;  /* 0x0000005515157210 */ /* 0x000fe20007ffe0ff */
[----:B------:R-:W-:Y:S01]  /*ef70*/  IMAD R24, R81, UR4, RZ ;  /* 0x0000000451187c24 */ /* 0x000fe2000f8e02ff */
[----:B------:R-:W-:Y:S01]  /*ef80*/  LOP3.LUT R0, R89, 0x20, R0, 0xe2, !PT ;  /* 0x0000002059007812 */ /* 0x000fe200078ee200 */
[----:B------:R-:W-:Y:S01]  /*ef90*/  IMAD R86, R84, 0x40, R97 ;  /* 0x0000004054567824 */ /* 0x000fe200078e0261 */
[----:B------:R-:W-:Y:S01]  /*efa0*/  SEL R81, RZ, 0x40, P0 ;  /* 0x00000040ff517807 */ /* 0x000fe20000000000 */
[----:B------:R-:W-:-:S02]  /*efb0*/  VIADD R88, R192, 0x1c0 ;  /* 0x000001c0c0587836 */ /* 0x000fc40000000000 */
[C---:B------:R-:W-:Y:S01]  /*efc0*/  IMAD R85, R83.reuse, UR5, R24 ;  /* 0x0000000553557c24 */ /* 0x040fe2000f8e0218 */
[----:B------:R-:W-:Y:S01]  /*efd0*/  LOP3.LUT R24, R0, R81, RZ, 0xfc, !PT ;  /* 0x0000005100187212 */ /* 0x000fe200078efcff */
[----:B------:R-:W-:Y:S01]  /*efe0*/  IMAD.WIDE.U32 R20, R83, UR4, R20 ;  /* 0x0000000453147c25 */ /* 0x000fe2000f8e0014 */
[----:B------:R-:W-:Y:S01]  /*eff0*/  ISETP.GE.AND P1, PT, R86, R87, PT ;  /* 0x000000575600720c */ /* 0x000fe20003f26270 */
[----:B------:R-:W-:Y:S01]  /*f000*/  ULDC.64 UR4, c[0x0][0xa80] ;  /* 0x0002a00000047ab9 */ /* 0x000fe20000000a00 */
[----:B------:R-:W-:Y:S01]  /*f010*/  ISETP.GE.AND P0, PT, R88, R3, PT ;  /* 0x000000035800720c */ /* 0x000fe20003f06270 */
[----:B------:R-:W-:Y:S01]  /*f020*/  VIADD R0, R2, 0x28c20 ;  /* 0x00028c2002007836 */ /* 0x000fe20000000000 */
[----:B------:R-:W-:Y:S01]  /*f030*/  LEA R84, P2, R20, UR4, 0x1 ;  /* 0x0000000414547c11 */ /* 0x000fe2000f8408ff */
[----:B------:R-:W-:Y:S01]  /*f040*/  IMAD.IADD R81, R21, 0x1, R85 ;  /* 0x0000000115517824 */ /* 0x000fe200078e0255 */
[----:B------:R-:W-:Y:S01]  /*f050*/  SEL R21, RZ, 0x80, P0 ;  /* 0x00000080ff157807 */ /* 0x000fe20000000000 */
[C---:B------:R-:W-:Y:S01]  /*f060*/  VIADD R89, R192.reuse, 0x1c0 ;  /* 0x000001c0c0597836 */ /* 0x040fe20000000000 */
[----:B------:R-:W-:Y:S01]  /*f070*/  PRMT R0, RZ, 0x654, R0 ;  /* 0x00000654ff007816 */ /* 0x000fe20000000000 */
[----:B------:R-:W-:Y:S01]  /*f080*/  VIADD R91, R192, 0x180 ;  /* 0x00000180c05b7836 */ /* 0x000fe20000000000 */
[----:B------:R-:W-:Y:S01]  /*f090*/  LEA.HI.X R85, R20, UR5, R81, 0x1, P2 ;  /* 0x0000000514557c11 */ /* 0x000fe200090f0c51 */
[C---:B------:R-:W-:Y:S01]  /*f0a0*/  VIADD R93, R192.reuse, 0x140 ;  /* 0x00000140c05d7836 */ /* 0x040fe20000000000 */
[----:B0-----:R0:W-:Y:S01]  /*f0b0*/  SYNCS.ARRIVE.TRANS64.RED.A1T0 RZ, [R0+URZ], RZ ;  /* 0x000000ff00ff79a7 */ /* 0x0011e2000810043f */
[C---:B------:R-:W-:Y:S01]  /*f0c0*/  VIADD R95, R192.reuse, 0x100 ;  /* 0x00000100c05f7836 */ /* 0x040fe20000000000 */
[----:B------:R2:W3:Y:S01]  /*f0d0*/  SHFL.IDX PT, R20, R84, RZ, 0x181f ;  /* 0x00181fff54147589 */ /* 0x0004e200000e0000 */
[C---:B------:R-:W-:Y:S01]  /*f0e0*/  VIADD R97, R192.reuse, 0xc0 ;  /* 0x000000c0c0617836 */ /* 0x040fe20000000000 */
[----:B------:R-:W-:Y:S01]  /*f0f0*/  SHF.R.S32.HI R89, RZ, 0x1f, R89 ;  /* 0x0000001fff597819 */ /* 0x000fe20000011459 */
[C---:B------:R-:W-:Y:S01]  /*f100*/  VIADD R99, R192.reuse, 0x80 ;  /* 0x00000080c0637836 */ /* 0x040fe20000000000 */
[----:B------:R-:W-:Y:S01]  /*f110*/  SHF.R.S32.HI R91, RZ, 0x1f, R91 ;  /* 0x0000001fff5b7819 */ /* 0x000fe2000001145b */
[----:B------:R-:W-:Y:S01]  /*f120*/  VIADD R101, R192, 0x40 ;  /* 0x00000040c0657836 */ /* 0x000fe20000000000 */
[----:B0-----:R-:W-:-:S02]  /*f130*/  LOP3.LUT R0, R24, R21, RZ, 0xfc, !PT ;  /* 0x0000001518007212 */ /* 0x001fc400078efcff */
[----:B------:R2:W0:Y:S01]  /*f140*/  SHFL.IDX PT, R21, R85, RZ, 0x181f ;  /* 0x00181fff55157589 */ /* 0x00042200000e0000 */
[----:B------:R-:W-:Y:S02]  /*f150*/  SHF.R.S32.HI R93, RZ, 0x1f, R93 ;  /* 0x0000001fff5d7819 */ /* 0x000fe4000001145d */
[----:B------:R-:W-:Y:S02]  /*f160*/  SHF.R.S32.HI R95, RZ, 0x1f, R95 ;  /* 0x0000001fff5f7819 */ /* 0x000fe4000001145f */
[----:B------:R-:W-:Y:S02]  /*f170*/  SHF.R.S32.HI R97, RZ, 0x1f, R97 ;  /* 0x0000001fff617819 */ /* 0x000fe40000011461 */
[----:B------:R-:W-:Y:S02]  /*f180*/  SHF.R.S32.HI R99, RZ, 0x1f, R99 ;  /* 0x0000001fff637819 */ /* 0x000fe40000011463 */
[----:B------:R-:W-:Y:S01]  /*f190*/  SHF.R.S32.HI R101, RZ, 0x1f, R101 ;  /* 0x0000001fff657819 */ /* 0x000fe20000011465 */
[----:B--2---:R-:W-:Y:S06]  /*f1a0*/  @P1 BRA `(.L_x_709) ;  /* 0x00000000007c1947 */ /* 0x004fec0003800000 */
[-C--:B------:R-:W-:Y:S02]  /*f1b0*/  ISETP.GE.AND P1, PT, R100, R3.reuse, PT ;  /* 0x000000036400720c */ /* 0x080fe40003f26270 */
[-C--:B------:R-:W-:Y:S02]  /*f1c0*/  ISETP.GE.AND P0, PT, R192, R3.reuse, PT ;  /* 0x00000003c000720c */ /* 0x080fe40003f06270 */
[-C--:B------:R-:W-:Y:S02]  /*f1d0*/  ISETP.GE.AND P5, PT, R98, R3.reuse, PT ;  /* 0x000000036200720c */ /* 0x080fe40003fa6270 */
[----:B------:R-:W-:-:S07]  /*f1e0*/  ISETP.GE.AND P3, PT, R96, R3, PT ;  /* 0x000000036000720c */ /* 0x000fce0003f66270 */
[----:B---3--:R-:W-:Y:S02]  /*f1f0*/  @!P1 LEA R80, P2, R100, R20, 0x1 ;  /* 0x0000001464509211 */ /* 0x008fe400078408ff */
[----:B0-----:R-:W-:Y:S02]  /*f200*/  @!P0 IMAD.WIDE R82, R192, 0x2, R20 ;  /* 0x00000002c0528825 */ /* 0x001fe400078e0214 */
[----:B------:R-:W-:Y:S02]  /*f210*/  @!P1 LEA.HI.X R81, R100, R21, R101, 0x1, P2 ;  /* 0x0000001564519211 */ /* 0x000fe400010f0c65 */
[----:B------:R-:W-:Y:S01]  /*f220*/  ISETP.GE.AND P2, PT, R94, R3, PT ;  /* 0x000000035e00720c */ /* 0x000fe20003f46270 */
[----:B-----5:R0:W-:Y:S01]  /*f230*/  @!P0 ST.E.128 desc[UR40][R82.64], R4 ;  /* 0x0000000452008985 */ /* 0x0201e2000c101d28 */
[----:B------:R-:W-:-:S03]  /*f240*/  LOP3.LUT P0, RZ, R24, 0x40, RZ, 0xc0, !PT ;  /* 0x0000004018ff7812 */ /* 0x000fc6000780c0ff */
[----:B------:R2:W-:Y:S01]  /*f250*/  @!P1 ST.E.128 desc[UR40][R80.64], R12 ;  /* 0x0000000c50009985 */ /* 0x0005e2000c101d28 */
[----:B------:R-:W-:Y:S02]  /*f260*/  ISETP.GE.AND P1, PT, R92, R3, PT ;  /* 0x000000035c00720c */ /* 0x000fe40003f26270 */
[-C--:B0-----:R-:W-:Y:S02]  /*f270*/  @!P5 LEA R4, P4, R98, R20.reuse, 0x1 ;  /* 0x000000146204d211 */ /* 0x081fe400078808ff */
[-C--:B------:R-:W-:Y:S02]  /*f280*/  @!P3 LEA R6, P6, R96, R20.reuse, 0x1 ;  /* 0x000000146006b211 */ /* 0x080fe400078c08ff */
[-C--:B------:R-:W-:Y:S02]  /*f290*/  @!P5 LEA.HI.X R5, R98, R21.reuse, R99, 0x1, P4 ;  /* 0x000000156205d211 */ /* 0x080fe400020f0c63 */
[----:B------:R-:W-:Y:S02]  /*f2a0*/  LOP3.LUT P4, RZ, R0, 0x80, RZ, 0xc0, !PT ;  /* 0x0000008000ff7812 */ /* 0x000fe4000788c0ff */
[----:B------:R-:W-:Y:S01]  /*f2b0*/  @!P3 LEA.HI.X R7, R96, R21, R97, 0x1, P6 ;  /* 0x000000156007b211 */ /* 0x000fe200030f0c61 */
[----:B------:R4:W-:Y:S01]  /*f2c0*/  @!P5 ST.E.128 desc[UR40][R4.64], R32 ;  /* 0x000000200400d985 */ /* 0x0009e2000c101d28 */
[----:B------:R-:W-:-:S02]  /*f2d0*/  @!P2 LEA R82, P5, R94, R20, 0x1 ;  /* 0x000000145e52a211 */ /* 0x000fc400078a08ff */
[-C--:B--2---:R-:W-:Y:S01]  /*f2e0*/  @!P1 LEA R12, P6, R92, R20.reuse, 0x1 ;  /* 0x000000145c0c9211 */ /* 0x084fe200078c08ff */
[----:B------:R4:W-:Y:S01]  /*f2f0*/  @!P3 ST.E.128 desc[UR40][R6.64], R40 ;  /* 0x000000280600b985 */ /* 0x0009e2000c101d28 */
[-C--:B------:R-:W-:Y:S02]  /*f300*/  @P0 LEA R14, P3, R90, R20.reuse, 0x1 ;  /* 0x000000145a0e0211 */ /* 0x080fe400078608ff */
[-C--:B------:R-:W-:Y:S02]  /*f310*/  @!P2 LEA.HI.X R83, R94, R21.reuse, R95, 0x1, P5 ;  /* 0x000000155e53a211 */ /* 0x080fe400028f0c5f */
[-C--:B------:R-:W-:Y:S02]  /*f320*/  @!P1 LEA.HI.X R13, R92, R21.reuse, R93, 0x1, P6 ;  /* 0x000000155c0d9211 */ /* 0x080fe400030f0c5d */
[----:B------:R-:W-:Y:S01]  /*f330*/  @P4 LEA R20, P5, R88, R20, 0x1 ;  /* 0x0000001458144211 */ /* 0x000fe200078a08ff */
[----:B------:R4:W-:Y:S01]  /*f340*/  @!P2 ST.E.128 desc[UR40][R82.64], R48 ;  /* 0x000000305200a985 */ /* 0x0009e2000c101d28 */
[----:B------:R-:W-:-:S02]  /*f350*/  @P0 LEA.HI.X R15, R90, R21, R91, 0x1, P3 ;  /* 0x000000155a0f0211 */ /* 0x000fc400018f0c5b */
[----:B------:R-:W-:Y:S01]  /*f360*/  @P4 LEA.HI.X R21, R88, R21, R89, 0x1, P5 ;  /* 0x0000001558154211 */ /* 0x000fe200028f0c59 */
[----:B------:R4:W-:Y:S04]  /*f370*/  @!P1 ST.E.128 desc[UR40][R12.64], R56 ;  /* 0x000000380c009985 */ /* 0x0009e8000c101d28 */
[----:B------:R4:W-:Y:S04]  /*f380*/  @P0 ST.E.128 desc[UR40][R14.64], R64 ;  /* 0x000000400e000985 */ /* 0x0009e8000c101d28 */
[----:B------:R4:W-:Y:S02]  /*f390*/  @P4 ST.E.128 desc[UR40][R20.64], R72 ;  /* 0x0000004814004985 */ /* 0x0009e4000c101d28 */
.L_x_709:
[----:B------:R-:W-:Y:S05]  /*f3a0*/  BSYNC B1 ;  /* 0x0000000000017941 */ /* 0x000fea0003800000 */
.L_x_708:
[----:B----45:R-:W-:Y:S01]  /*f3b0*/  VIADD R6, R86, 0x20 ;  /* 0x0000002056067836 */ /* 0x030fe20000000000 */
[----:B------:R2:W4:Y:S04]  /*f3c0*/  SHFL.IDX PT, R5, R85, 0x1, 0x181f ;  /* 0x00381f0055057f89 */ /* 0x00052800000e0000 */
[----:B------:R-:W-:Y:S01]  /*f3d0*/  ISETP.GE.AND P0, PT, R6, R87, PT ;  /* 0x000000570600720c */ /* 0x000fe20003f06270 */
[----:B------:R2:W0:-:S12]  /*f3e0*/  SHFL.IDX PT, R4, R84, 0x1, 0x181f ;  /* 0x00381f0054047f89 */ /* 0x00041800000e0000 */
[----:B--2---:R-:W-:Y:S05]  /*f3f0*/  @P0 BRA `(.L_x_710) ;  /* 0x0000001000680947 */ /* 0x004fea0003800000 */
[-C--:B------:R-:W-:Y:S02]  /*f400*/  ISETP.GE.AND P5, PT, R100, R3.reuse, PT ;  /* 0x000000036400720c */ /* 0x080fe40003fa6270 */
[-C--:B------:R-:W-:Y:S02]  /*f410*/  ISETP.GE.AND P6, PT, R192, R3.reuse, PT ;  /* 0x00000003c000720c */ /* 0x080fe40003fc6270 */
[-C--:B------:R-:W-:Y:S02]  /*f420*/  ISETP.GE.AND P3, PT, R98, R3.reuse, PT ;  /* 0x000000036200720c */ /* 0x080fe40003f66270 */
[-C--:B------:R-:W-:Y:S02]  /*f430*/  ISETP.GE.AND P2, PT, R96, R3.reuse, PT ;  /* 0x000000036000720c */ /* 0x080fe40003f46270 */
[-C--:B------:R-:W-:Y:S02]  /*f440*/  ISETP.GE.AND P1, PT, R94, R3.reuse, PT ;  /* 0x000000035e00720c */ /* 0x080fe40003f26270 */
[----:B------:R-:W-:-:S03]  /*f450*/  ISETP.GE.AND P0, PT, R92, R3, PT ;  /* 0x000000035c00720c */ /* 0x000fc60003f06270 */
[-C--:B0-----:R-:W-:Y:S02]  /*f460*/  @!P5 LEA R12, P4, R100, R4.reuse, 0x1 ;  /* 0x00000004640cd211 */ /* 0x081fe400078808ff */
[----:B----4-:R-:W-:Y:S02]  /*f470*/  @!P6 IMAD.WIDE R6, R192, 0x2, R4 ;  /* 0x00000002c006e825 */ /* 0x010fe400078e0204 */
[----:B------:R-:W-:Y:S02]  /*f480*/  @!P5 LEA.HI.X R13, R100, R5, R101, 0x1, P4 ;  /* 0x00000005640dd211 */ /* 0x000fe400020f0c65 */
[----:B------:R-:W-:Y:S01]  /*f490*/  LOP3.LUT P4, RZ, R24, 0x40, RZ, 0xc0, !PT ;  /* 0x0000004018ff7812 */ /* 0x000fe2000788c0ff */
[----:B------:R0:W-:Y:S01]  /*f4a0*/  @!P6 ST.E.128 desc[UR40][R6.64], R8 ;  /* 0x000000080600e985 */ /* 0x0001e2000c101d28 */
[----:B------:R-:W-:-:S03]  /*f4b0*/  @!P3 LEA R14, P6, R98, R4, 0x1 ;  /* 0x00000004620eb211 */ /* 0x000fc600078c08ff */
[----:B------:R2:W-:Y:S01]  /*f4c0*/  @!P5 ST.E.128 desc[UR40][R12.64], R28 ;  /* 0x0000001c0c00d985 */ /* 0x0005e2000c101d28 */
[-C--:B------:R-:W-:Y:S02]  /*f4d0*/  @!P3 LEA.HI.X R15, R98, R5.reuse, R99, 0x1, P6 ;  /* 0x00000005620fb211 */ /* 0x080fe400030f0c63 */
[-C--:B---3--:R-:W-:Y:S02]  /*f4e0*/  @!P2 LEA R20, P5, R96, R4.reuse, 0x1 ;  /* 0x000000046014a211 */ /* 0x088fe400078a08ff */
[-C--:B------:R-:W-:Y:S01]  /*f4f0*/  @!P1 LEA R32, P6, R94, R4.reuse, 0x1 ;  /* 0x000000045e209211 */ /* 0x080fe200078c08ff */
[----:B------:R2:W-:Y:S01]  /*f500*/  @!P3 ST.E.128 desc[UR40][R14.64], R36 ;  /* 0x000000240e00b985 */ /* 0x0005e2000c101d28 */
[----:B------:R-:W-:Y:S02]  /*f510*/  @!P0 LEA R34, P3, R92, R4, 0x1 ;  /* 0x000000045c228211 */ /* 0x000fe400078608ff */
[-C--:B------:R-:W-:Y:S02]  /*f520*/  @!P2 LEA.HI.X R21, R96, R5.reuse, R97, 0x1, P5 ;  /* 0x000000056015a211 */ /* 0x080fe400028f0c61 */
[----:B------:R-:W-:-:S02]  /*f530*/  @!P1 LEA.HI.X R33, R94, R5, R95, 0x1, P6 ;  /* 0x000000055e219211 */ /* 0x000fc400030f0c5f */
[----:B------:R-:W-:Y:S01]  /*f540*/  @!P0 LEA.HI.X R35, R92, R5, R93, 0x1, P3 ;  /* 0x000000055c238211 */ /* 0x000fe200018f0c5d */
[----:B------:R2:W-:Y:S01]  /*f550*/  @!P2 ST.E.128 desc[UR40][R20.64], R44 ;  /* 0x0000002c1400a985 */ /* 0x0005e2000c101d28 */
[----:B0-----:R-:W-:-:S03]  /*f560*/  @P4 LEA R6, P5, R90, R4, 0x1 ;  /* 0x000000045a064211 */ /* 0x001fc600078a08ff */
[----:B------:R2:W-:Y:S01]  /*f570*/  @!P1 ST.E.128 desc[UR40][R32.64], R52 ;  /* 0x0000003420009985 */ /* 0x0005e2000c101d28 */
[----:B------:R-:W-:-:S03]  /*f580*/  @P4 LEA.HI.X R7, R90, R5, R91, 0x1, P5 ;  /* 0x000000055a074211 */ /* 0x000fc600028f0c5b */
[----:B------:R2:W-:Y:S01]  /*f590*/  @!P0 ST.E.128 desc[UR40][R34.64], R60 ;  /* 0x0000003c22008985 */ /* 0x0005e2000c101d28 */
[----:B------:R-:W-:-:S03]  /*f5a0*/  LOP3.LUT P0, RZ, R0, 0x80, RZ, 0xc0, !PT ;  /* 0x0000008000ff7812 */ /* 0x000fc6000780c0ff */
[----:B------:R2:W-:Y:S10]  /*f5b0*/  @P4 ST.E.128 desc[UR40][R6.64], R68 ;  /* 0x0000004406004985 */ /* 0x0005f4000c101d28 */
[----:B------:R-:W-:Y:S05]  /*f5c0*/  @!P0 BRA `(.L_x_710) ;  /* 0x0000000c00f48947 */ /* 0x000fea0003800000 */
[----:B------:R-:W-:-:S04]  /*f5d0*/  LEA R4, P0, R88, R4, 0x1 ;  /* 0x0000000458047211 */ /* 0x000fc800078008ff */
[----:B------:R-:W-:-:S05]  /*f5e0*/  LEA.HI.X R5, R88, R5, R89, 0x1, P0 ;  /* 0x0000000558057211 */ /* 0x000fca00000f0c59 */
[----:B------:R0:W-:Y:S01]  /*f5f0*/  ST.E.128 desc[UR40][R4.64], R76 ;  /* 0x0000004c04007985 */ /* 0x0001e2000c101d28 */
[----:B------:R-:W-:Y:S05]  /*f600*/  BRA `(.L_x_710) ;  /* 0x0000000c00e47947 */ /* 0x000fea0003800000 */
.L_x_705:
[----:B------:R-:W3:Y:S01]  /*f610*/  LDL.LU R6, [R1+0x18] ;  /* 0x0000180001067983 */ /* 0x000ee20000300800 */
[----:B------:R-:W-:Y:S01]  /*f620*/  ULDC.64 UR4, c[0x0][0xc00] ;  /* 0x0003000000047ab9 */ /* 0x000fe20000000a00 */
[----:B------:R-:W-:Y:S01]  /*f630*/  IMAD.MOV.U32 R3, RZ, RZ, RZ ;  /* 0x000000ffff037224 */ /* 0x000fe200078e00ff */
[----:B------:R-:W4:Y:S01]  /*f640*/  LDC R29, c[0x0][0xbe8] ;  /* 0x0002fa00ff1d7b82 */ /* 0x000f220000000800 */
[----:B------:R-:W2:Y:S01]  /*f650*/  LDL.LU R0, [R1+0x1c] ;  /* 0x00001c0001007983 */ /* 0x000ea20000300800 */
[----:B------:R-:W-:-:S04]  /*f660*/  ISETP.NE.U32.AND P0, PT, RZ, UR4, PT ;  /* 0x00000004ff007c0c */ /* 0x000fc8000bf05070 */
[----:B------:R-:W-:Y:S02]  /*f670*/  ISETP.NE.AND.EX P0, PT, RZ, UR5, PT, P0 ;  /* 0x00000005ff007c0c */ /* 0x000fe4000bf05300 */
[----:B---3--:R-:W-:-:S04]  /*f680*/  IADD3 R4, P1, R6, UR4, RZ ;  /* 0x0000000406047c10 */ /* 0x008fc8000ff3e0ff */
[----:B--2---:R-:W-:Y:S01]  /*f690*/  IADD3.X R5, R0, UR5, RZ, P1, !PT ;  /* 0x0000000500057c10 */ /* 0x004fe20008ffe4ff */
[----:B------:R-:W-:Y:S02]  /*f6a0*/  ULDC.64 UR4, c[0x0][0xc08] ;  /* 0x0003020000047ab9 */ /* 0x000fe40000000a00 */
[----:B------:R-:W-:-:S04]  /*f6b0*/  ISETP.NE.U32.AND P1, PT, RZ, UR4, PT ;  /* 0x00000004ff007c0c */ /* 0x000fc8000bf25070 */
[----:B------:R2:W5:Y:S01]  /*f6c0*/  @P0 LDG.E R3, desc[UR40][R4.64] ;  /* 0x0000002804030981 */ /* 0x000562000c1e1900 */
[----:B------:R-:W-:Y:S01]  /*f6d0*/  ISETP.NE.AND.EX P1, PT, RZ, UR5, PT, P1 ;  /* 0x00000005ff007c0c */ /* 0x000fe2000bf25310 */
[----:B------:R-:W3:-:S12]  /*f6e0*/  S2R R24, SR_TID.X ;  /* 0x0000000000187919 */ /* 0x000ed80000002100 */
[----:B------:R-:W-:Y:S01]  /*f6f0*/  @P1 IADD3 R6, P2, R6, UR4, RZ ;  /* 0x0000000406061c10 */ /* 0x000fe2000ff5e0ff */
[----:B------:R-:W-:-:S03]  /*f700*/  ULDC UR4, c[0x0][0xa88] ;  /* 0x0002a20000047ab9 */ /* 0x000fc60000000800 */
[----:B------:R-:W-:Y:S01]  /*f710*/  @P1 IADD3.X R7, R0, UR5, RZ, P2, !PT ;  /* 0x0000000500071c10 */ /* 0x000fe200097fe4ff */
[----:B------:R-:W-:-:S06]  /*f720*/  IMAD.U32 R0, RZ, RZ, UR4 ;  /* 0x00000004ff007e24 */ /* 0x000fcc000f8e00ff */
[----:B------:R2:W5:Y:S01]  /*f730*/  @P1 LDG.E R0, desc[UR40][R6.64] ;  /* 0x0000002806001981 */ /* 0x000562000c1e1900 */
[----:B---3--:R-:W-:-:S05]  /*f740*/  VIADD R24, R24, 0xffffff80 ;  /* 0xffffff8018187836 */ /* 0x008fca0000000000 */
[----:B------:R-:W-:Y:S01]  /*f750*/  ISETP.GE.AND P2, PT, R24, 0x40, PT ;  /* 0x000000401800780c */ /* 0x000fe20003f46270 */
[----:B--2-4-:R-:W-:-:S12]  /*f760*/  @P1 BRA `(.L_x_711) ;  /* 0x0000000000101947 */ /* 0x014fd80003800000 */
[----:B------:R-:W-:Y:S05]  /*f770*/  @!P0 BRA `(.L_x_711) ;  /* 0x00000000000c8947 */ /* 0x000fea0003800000 */
[----:B------:R-:W2:Y:S04]  /*f780*/  LDG.E R7, desc[UR40][R4.64] ;  /* 0x0000002804077981 */ /* 0x000ea8000c1e1900 */
[----:B-----5:R-:W2:Y:S02]  /*f790*/  LDG.E R0, desc[UR40][R4.64+0x4] ;  /* 0x0000042804007981 */ /* 0x020ea4000c1e1900 */
[----:B--2---:R-:W-:-:S07]  /*f7a0*/  IMAD.IADD R0, R0, 0x1, -R7 ;  /* 0x0000000100007824 */ /* 0x004fce00078e0a07 */
.L_x_711:
[----:B------:R-:W2:Y:S04]  /*f7b0*/  LDL.LU R5, [R1+0x20] ;  /* 0x0000200001057983 */ /* 0x000ea80000300800 */
[----:B------:R-:W3:Y:S04]  /*f7c0*/  LDL.LU R4, [R1+0x40] ;  /* 0x0000400001047983 */ /* 0x000ee80000300800 */
[----:B------:R-:W4:Y:S04]  /*f7d0*/  LDL R28, [R1+0x14] ;  /* 0x00001400011c7983 */ /* 0x000f280000100800 */
[----:B0-----:R0:W5:Y:S01]  /*f7e0*/  LDL R20, [R1+0x38] ;  /* 0x0000380001147983 */ /* 0x0011620000100800 */
[----:B------:R-:W-:Y:S01]  /*f7f0*/  BSSY B1, `(.L_x_712) ;  /* 0x000002e000017945 */ /* 0x000fe20003800000 */
[----:B-----5:R-:W-:-:S02]  /*f800*/  SHF.R.S32.HI R10, RZ, 0x1f, R3 ;  /* 0x0000001fff0a7819 */ /* 0x020fc40000011403 */
[----:B--2---:R-:W-:Y:S02]  /*f810*/  SEL R15, R5, RZ, !P0 ;  /* 0x000000ff050f7207 */ /* 0x004fe40004000000 */
[----:B---3--:R-:W-:Y:S02]  /*f820*/  SEL R14, R4, RZ, !P0 ;  /* 0x000000ff040e7207 */ /* 0x008fe40004000000 */
[----:B----4-:R-:W-:Y:S01]  /*f830*/  SHF.R.S32.HI R13, RZ, 0x1f, R28 ;  /* 0x0000001fff0d7819 */ /* 0x010fe2000001141c */
[----:B0-----:R-:W-:Y:S06]  /*f840*/  @P2 BRA `(.L_x_713) ;  /* 0x0000000000a02947 */ /* 0x001fec0003800000 */
[----:B------:R-:W0:Y:S01]  /*f850*/  S2R R4, SR_TID.X ;  /* 0x0000000000047919 */ /* 0x000e220000002100 */
[----:B------:R-:W2:Y:S02]  /*f860*/  LDC R11, c[0x0][0xbe8] ;  /* 0x0002fa00ff0b7b82 */ /* 0x000ea40000000800 */
[----:B--2---:R-:W-:Y:S02]  /*f870*/  IMAD R5, R0, R11, RZ ;  /* 0x0000000b00057224 */ /* 0x004fe400078e02ff */
[----:B0-----:R-:W-:-:S04]  /*f880*/  IMAD R4, R20, 0x40, R4 ;  /* 0x0000004014047824 */ /* 0x001fc800078e0204 */
[----:B------:R-:W-:-:S05]  /*f890*/  VIADD R12, R4, 0xffffff80 ;  /* 0xffffff80040c7836 */ /* 0x000fca0000000000 */
[----:B------:R-:W-:-:S13]  /*f8a0*/  ISETP.GE.AND P0, PT, R12, R5, PT ;  /* 0x000000050c00720c */ /* 0x000fda0003f06270 */
[----:B------:R-:W-:Y:S05]  /*f8b0*/  @P0 BRA `(.L_x_713) ;  /* 0x0000000000840947 */ /* 0x000fea0003800000 */
[----:B------:R-:W-:Y:S01]  /*f8c0*/  ISETP.NE.AND P0, PT, R11, 0x1, PT ;  /* 0x000000010b00780c */ /* 0x000fe20003f05270 */
[----:B------:R-:W-:Y:S01]  /*f8d0*/  ULDC.64 UR4, c[0x0][0xb90] ;  /* 0x0002e40000047ab9 */ /* 0x000fe20000000a00 */
[----:B------:R-:W-:Y:S02]  /*f8e0*/  IMAD.MOV.U32 R4, RZ, RZ, R3 ;  /* 0x000000ffff047224 */ /* 0x000fe400078e0003 */
[----:B------:R-:W-:Y:S02]  /*f8f0*/  IMAD R8, R13, UR4, RZ ;  /* 0x000000040d087c24 */ /* 0x000fe4000f8e02ff */
[----:B------:R-:W-:Y:S02]  /*f900*/  IMAD.MOV.U32 R5, RZ, RZ, R10 ;  /* 0x000000ffff057224 */ /* 0x000fe400078e000a */
[----:B------:R-:W-:Y:S02]  /*f910*/  IMAD.MOV.U32 R7, RZ, RZ, R12 ;  /* 0x000000ffff077224 */ /* 0x000fe400078e000c */
[----:B------:R-:W-:-:S03]  /*f920*/  IMAD.WIDE.U32 R4, R28, UR4, R4 ;  /* 0x000000041c047c25 */ /* 0x000fc6000f8e0004 */
[----:B------:R-:W0:Y:S08]  /*f930*/  @P0 LDC R9, c[0x0][0xbec] ;  /* 0x0002fb00ff090b82 */ /* 0x000e300000000800 */
[----:B------:R-:W2:Y:S01]  /*f940*/  @P0 LDC R21, c[0x0][0xbf0] ;  /* 0x0002fc00ff150b82 */ /* 0x000ea20000000800 */
[----:B0-----:R-:W-:-:S04]  /*f950*/  @P0 IMAD.HI.U32 R6, R12, R9, RZ ;  /* 0x000000090c060227 */ /* 0x001fc800078e00ff */
[----:B------:R-:W-:Y:S01]  /*f960*/  IMAD R9, R28, UR5, R8 ;  /* 0x000000051c097c24 */ /* 0x000fe2000f8e0208 */
[----:B------:R-:W-:Y:S01]  /*f970*/  ULDC.64 UR4, c[0x0][0xb98] ;  /* 0x0002e60000047ab9 */ /* 0x000fe20000000a00 */
[----:B--2---:R-:W-:Y:S01]  /*f980*/  @P0 SHF.R.U32.HI R7, RZ, R21, R6 ;  /* 0x00000015ff070219 */ /* 0x004fe20000011606 */
[----:B------:R-:W-:Y:S02]  /*f990*/  IMAD R6, R14, UR4, RZ ;  /* 0x000000040e067c24 */ /* 0x000fe4000f8e02ff */
[----:B------:R-:W-:Y:S02]  /*f9a0*/  IADD3 R5, R5, R9, RZ ;  /* 0x0000000905057210 */ /* 0x000fe40007ffe0ff */
[----:B------:R-:W-:Y:S02]  /*f9b0*/  IMAD.MOV R9, RZ, RZ, -R7 ;  /* 0x000000ffff097224 */ /* 0x000fe400078e0a07 */
[----:B------:R-:W-:-:S04]  /*f9c0*/  IMAD.WIDE.U32 R4, R15, UR4, R4 ;  /* 0x000000040f047c25 */ /* 0x000fc8000f8e0004 */
[----:B------:R-:W-:Y:S01]  /*f9d0*/  IMAD R9, R11, R9, R12 ;  /* 0x000000090b097224 */ /* 0x000fe200078e020c */
[----:B------:R-:W-:Y:S01]  /*f9e0*/  SHF.R.S32.HI R11, RZ, 0x1f, R7 ;  /* 0x0000001fff0b7819 */ /* 0x000fe20000011407 */
[----:B------:R-:W-:Y:S01]  /*f9f0*/  IMAD R8, R15, UR5, R6 ;  /* 0x000000050f087c24 */ /* 0x000fe2000f8e0206 */
[----:B------:R-:W-:Y:S01]  /*fa00*/  IADD3 R4, P0, R7, R4, RZ ;  /* 0x0000000407047210 */ /* 0x000fe20007f1e0ff */
[----:B------:R-:W-:Y:S01]  /*fa10*/  ULDC.64 UR4, c[0x0][0xb88] ;  /* 0x0002e20000047ab9 */ /* 0x000fe20000000a00 */
[----:B------:R-:W-:Y:S02]  /*fa20*/  SHF.R.S32.HI R6, RZ, 0x1f, R9 ;  /* 0x0000001fff067819 */ /* 0x000fe40000011409 */
[----:B------:R-:W-:-:S03]  /*fa30*/  IADD3.X R5, R11, R5, R8, P0, !PT ;  /* 0x000000050b057210 */ /* 0x000fc600007fe408 */
[----:B------:R-:W-:Y:S02]  /*fa40*/  IMAD R6, R6, UR4, RZ ;  /* 0x0000000406067c24 */ /* 0x000fe4000f8e02ff */
[----:B------:R-:W-:-:S04]  /*fa50*/  IMAD.WIDE.U32 R4, R9, UR4, R4 ;  /* 0x0000000409047c25 */ /* 0x000fc8000f8e0004 */
[----:B------:R-:W-:Y:S01]  /*fa60*/  IMAD R7, R9, UR5, R6 ;  /* 0x0000000509077c24 */ /* 0x000fe2000f8e0206 */
[----:B------:R-:W-:Y:S02]  /*fa70*/  ULDC.64 UR4, c[0x0][0xb50] ;  /* 0x0002d40000047ab9 */ /* 0x000fe40000000a00 */
[----:B------:R-:W-:Y:S01]  /*fa80*/  LEA R6, P0, R4, UR4, 0x2 ;  /* 0x0000000404067c11 */ /* 0x000fe2000f8010ff */
[----:B------:R-:W-:-:S05]  /*fa90*/  IMAD.IADD R5, R5, 0x1, R7 ;  /* 0x0000000105057824 */ /* 0x000fca00078e0207 */
[----:B------:R-:W-:Y:S01]  /*faa0*/  LEA.HI.X R7, R4, UR5, R5, 0x2, P0 ;  /* 0x0000000504077c11 */ /* 0x000fe200080f1405 */
[----:B------:R-:W-:-:S05]  /*fab0*/  IMAD.MOV.U32 R5, RZ, RZ, -0x800000 ;  /* 0xff800000ff057424 */ /* 0x000fca00078e00ff */
[----:B------:R0:W-:Y:S02]  /*fac0*/  STG.E desc[UR40][R6.64], R5 ;  /* 0x0000000506007986 */ /* 0x0001e4000c101928 */
.L_x_713:
[----:B------:R-:W-:Y:S05]  /*fad0*/  BSYNC B1 ;  /* 0x0000000000017941 */ /* 0x000fea0003800000 */
.L_x_712:
[----:B------:R-:W-:Y:S01]  /*fae0*/  ISETP.NE.AND P0, PT, R29, 0x1, PT ;  /* 0x000000011d00780c */ /* 0x000fe20003f05270 */
[----:B------:R-:W2:Y:S01]  /*faf0*/  LDC R21, c[0x0][0xac8] ;  /* 0x0002b200ff157b82 */ /* 0x000ea20000000800 */
[----:B------:R-:W-:Y:S01]  /*fb00*/  ULDC.64 UR4, c[0x0][0xaa0] ;  /* 0x0002a80000047ab9 */ /* 0x000fe20000000a00 */
[--C-:B------:R-:W-:Y:S01]  /*fb10*/  SHF.R.S32.HI R8, RZ, 0x1f, R24.reuse ;  /* 0x0000001fff087819 */ /* 0x100fe20000011418 */
[----:B0-----:R-:W-:Y:S01]  /*fb20*/  IMAD R6, R10, UR4, RZ ;  /* 0x000000040a067c24 */ /* 0x001fe2000f8e02ff */
[----:B------:R-:W-:Y:S01]  /*fb30*/  SHF.R.S32.HI R12, RZ, 0x1f, R24 ;  /* 0x0000001fff0c7819 */ /* 0x000fe20000011418 */
[C---:B------:R-:W-:Y:S01]  /*fb40*/  IMAD.WIDE.U32 R4, R3.reuse, UR4, RZ ;  /* 0x0000000403047c25 */ /* 0x040fe2000f8e00ff */
[-C--:B------:R-:W-:Y:S01]  /*fb50*/  LEA.HI R8, R8, R24.reuse, RZ, 0x3 ;  /* 0x0000001808087211 */ /* 0x080fe200078f18ff */
[----:B------:R-:W-:Y:S01]  /*fb60*/  BSSY B1, `(.L_x_714) ;  /* 0x000007f000017945 */ /* 0x000fe20003800000 */
[----:B------:R-:W-:Y:S01]  /*fb70*/  LEA.HI R12, R12, R24, RZ, 0x3 ;  /* 0x000000180c0c7211 */ /* 0x000fe200078f18ff */
[----:B------:R-:W-:Y:S01]  /*fb80*/  IMAD R3, R3, UR5, R6 ;  /* 0x0000000503037c24 */ /* 0x000fe2000f8e0206 */
[----:B------:R-:W-:Y:S01]  /*fb90*/  LOP3.LUT R8, R8, 0xfffffff8, RZ, 0xc0, !PT ;  /* 0xfffffff808087812 */ /* 0x000fe200078ec0ff */
[----:B------:R-:W-:Y:S01]  /*fba0*/  ULDC.64 UR4, c[0x0][0xae8] ;  /* 0x0002ba0000047ab9 */ /* 0x000fe20000000a00 */
[----:B------:R-:W0:Y:S01]  /*fbb0*/  @P0 LDC R7, c[0x0][0xbec] ;  /* 0x0002fb00ff070b82 */ /* 0x000e220000000800 */
[----:B------:R-:W-:Y:S01]  /*fbc0*/  IMAD.IADD R5, R5, 0x1, R3 ;  /* 0x0000000105057824 */ /* 0x000fe200078e0203 */
[----:B------:R-:W-:Y:S01]  /*fbd0*/  SHF.R.S32.HI R12, RZ, 0x3, R12 ;  /* 0x00000003ff0c7819 */ /* 0x000fe2000001140c */
[----:B------:R-:W-:-:S02]  /*fbe0*/  IMAD R3, R13, UR4, RZ ;  /* 0x000000040d037c24 */ /* 0x000fc4000f8e02ff */
[----:B------:R-:W-:Y:S02]  /*fbf0*/  VIADD R43, R192, 0x40 ;  /* 0x00000040c02b7836 */ /* 0x000fe40000000000 */
[----:B------:R-:W-:Y:S01]  /*fc00*/  IMAD.IADD R8, R24, 0x1, -R8 ;  /* 0x0000000118087824 */ /* 0x000fe200078e0a08 */
[----:B------:R-:W3:Y:S01]  /*fc10*/  @P0 LDC R9, c[0x0][0xbf0] ;  /* 0x0002fc00ff090b82 */ /* 0x000ee20000000800 */
[C---:B------:R-:W-:Y:S02]  /*fc20*/  IMAD R3, R28.reuse, UR5, R3 ;  /* 0x000000051c037c24 */ /* 0x040fe4000f8e0203 */
[----:B------:R-:W-:Y:S01]  /*fc30*/  IMAD.WIDE.U32 R4, R28, UR4, R4 ;  /* 0x000000041c047c25 */ /* 0x000fe2000f8e0004 */
[-C--:B--2---:R-:W-:Y:S01]  /*fc40*/  ISETP.GE.AND P1, PT, R43, R21.reuse, PT ;  /* 0x000000152b00720c */ /* 0x084fe20003f26270 */
[----:B------:R-:W-:Y:S01]  /*fc50*/  ULDC.64 UR4, c[0x0][0xaf0] ;  /* 0x0002bc0000047ab9 */ /* 0x000fe20000000a00 */
[----:B------:R-:W-:Y:S01]  /*fc60*/  ISETP.GE.AND P2, PT, R192, R21, PT ;  /* 0x00000015c000720c */ /* 0x000fe20003f46270 */
[----:B------:R-:W-:Y:S01]  /*fc70*/  IMAD R6, R8, 0x20, R12 ;  /* 0x0000002008067824 */ /* 0x000fe200078e020c */
[----:B------:R-:W-:Y:S01]  /*fc80*/  SEL R10, RZ, 0xffffffff, P1 ;  /* 0xffffffffff0a7807 */ /* 0x000fe20000800000 */
[----:B------:R-:W-:-:S02]  /*fc90*/  IMAD.IADD R5, R5, 0x1, R3 ;  /* 0x0000000105057824 */ /* 0x000fc400078e0203 */
[----:B------:R-:W-:Y:S02]  /*fca0*/  IMAD R3, R14, UR4, RZ ;  /* 0x000000040e037c24 */ /* 0x000fe4000f8e02ff */
[----:B------:R-:W-:Y:S02]  /*fcb0*/  IMAD R8, R20, 0x40, R6 ;  /* 0x0000004014087824 */ /* 0x000fe400078e0206 */
[----:B------:R-:W-:Y:S02]  /*fcc0*/  VIADD R41, R192, 0x80 ;  /* 0x00000080c0297836 */ /* 0x000fe40000000000 */
[C---:B------:R-:W-:Y:S02]  /*fcd0*/  IMAD R3, R15.reuse, UR5, R3 ;  /* 0x000000050f037c24 */ /* 0x040fe4000f8e0203 */
[----:B------:R-:W-:Y:S01]  /*fce0*/  IMAD.WIDE.U32 R4, R15, UR4, R4 ;  /* 0x000000040f047c25 */ /* 0x000fe2000f8e0004 */
[----:B------:R-:W-:-:S03]  /*fcf0*/  ULDC.64 UR4, c[0x0][0xae0] ;  /* 0x0002b80000047ab9 */ /* 0x000fc60000000a00 */
[----:B0-----:R-:W-:Y:S01]  /*fd00*/  @P0 IMAD.HI.U32 R6, R8, R7, RZ ;  /* 0x0000000708060227 */ /* 0x001fe200078e00ff */
[----:B------:R-:W-:Y:S02]  /*fd10*/  SEL R7, RZ, 0x1, P2 ;  /* 0x00000001ff077807 */ /* 0x000fe40001000000 */
[----:B------:R-:W-:Y:S01]  /*fd20*/  ISETP.GE.AND P2, PT, R41, R21, PT ;  /* 0x000000152900720c */ /* 0x000fe20003f46270 */
[----:B------:R-:W-:Y:S02]  /*fd30*/  IMAD.SHL.U32 R10, R10, 0x2, RZ ;  /* 0x000000020a0a7824 */ /* 0x000fe400078e00ff */
[C---:B------:R-:W-:Y:S02]  /*fd40*/  VIADD R39, R192.reuse, 0xc0 ;  /* 0x000000c0c0277836 */ /* 0x040fe40000000000 */
[----:B------:R-:W-:Y:S02]  /*fd50*/  IMAD.IADD R5, R5, 0x1, R3 ;  /* 0x0000000105057824 */ /* 0x000fe400078e0203 */
[----:B------:R-:W-:Y:S01]  /*fd60*/  IMAD.MOV.U32 R3, RZ, RZ, R8 ;  /* 0x000000ffff037224 */ /* 0x000fe200078e0008 */
[----:B---3--:R-:W-:Y:S01]  /*fd70*/  @P0 SHF.R.U32.HI R3, RZ, R9, R6 ;  /* 0x00000009ff030219 */ /* 0x008fe20000011606 */
[----:B------:R-:W-:Y:S01]  /*fd80*/  VIADD R37, R192, 0x100 ;  /* 0x00000100c0257836 */ /* 0x000fe20000000000 */
[----:B------:R-:W-:Y:S01]  /*fd90*/  LOP3.LUT R9, R10, 0x2, R7, 0xe2, !PT ;  /* 0x000000020a097812 */ /* 0x000fe200078ee207 */
[----:B------:R-:W-:Y:S01]  /*fda0*/  IMAD R31, R0, R29, RZ ;  /* 0x0000001d001f7224 */ /* 0x000fe200078e02ff */
[----:B------:R-:W-:Y:S01]  /*fdb0*/  ISETP.GE.AND P1, PT, R39, R21, PT ;  /* 0x000000152700720c */ /* 0x000fe20003f26270 */
[----:B------:R-:W-:Y:S01]  /*fdc0*/  IMAD.MOV R7, RZ, RZ, -R3 ;  /* 0x000000ffff077224 */ /* 0x000fe200078e0a03 */
[----:B------:R-:W-:Y:S01]  /*fdd0*/  SEL R10, RZ, 0xffffffff, P2 ;  /* 0xffffffffff0a7807 */ /* 0x000fe20001000000 */
[----:B------:R-:W-:Y:S01]  /*fde0*/  IMAD.WIDE.U32 R4, R3, UR4, R4 ;  /* 0x0000000403047c25 */ /* 0x000fe2000f8e0004 */
[----:B------:R-:W-:-:S02]  /*fdf0*/  SHF.R.S32.HI R6, RZ, 0x1f, R3 ;  /* 0x0000001fff067819 */ /* 0x000fc40000011403 */
[----:B------:R-:W-:Y:S01]  /*fe00*/  SEL R11, RZ, 0xffffffff, P1 ;  /* 0xffffffffff0b7807 */ /* 0x000fe20000800000 */
[----:B------:R-:W-:Y:S01]  /*fe10*/  IMAD.SHL.U32 R10, R10, 0x4, RZ ;  /* 0x000000040a0a7824 */ /* 0x000fe200078e00ff */
[----:B------:R-:W-:Y:S01]  /*fe20*/  ISETP.GE.AND P0, PT, R37, R21, PT ;  /* 0x000000152500720c */ /* 0x000fe20003f06270 */
[----:B------:R-:W-:Y:S02]  /*fe30*/  IMAD R6, R6, UR4, RZ ;  /* 0x0000000406067c24 */ /* 0x000fe4000f8e02ff */
[----:B------:R-:W-:Y:S01]  /*fe40*/  IMAD.SHL.U32 R11, R11, 0x8, RZ ;  /* 0x000000080b0b7824 */ /* 0x000fe200078e00ff */
[----:B------:R-:W-:Y:S01]  /*fe50*/  LOP3.LUT R0, R10, 0x4, R9, 0xe2, !PT ;  /* 0x000000040a007812 */ /* 0x000fe200078ee209 */
[----:B------:R-:W-:Y:S02]  /*fe60*/  IMAD R7, R29, R7, R8 ;  /* 0x000000071d077224 */ /* 0x000fe400078e0208 */
[----:B------:R-:W-:Y:S01]  /*fe70*/  IMAD R9, R3, UR5, R6 ;  /* 0x0000000503097c24 */ /* 0x000fe2000f8e0206 */
[----:B------:R-:W-:Y:S01]  /*fe80*/  SEL R6, RZ, 0xffffffff, P0 ;  /* 0xffffffffff067807 */ /* 0x000fe20000000000 */
[----:B------:R-:W-:Y:S01]  /*fe90*/  VIADD R35, R192, 0x140 ;  /* 0x00000140c0237836 */ /* 0x000fe20000000000 */
[----:B------:R-:W-:Y:S01]  /*fea0*/  LOP3.LUT R3, R11, 0x8, R0, 0xe2, !PT ;  /* 0x000000080b037812 */ /* 0x000fe200078ee200 */
[----:B------:R-:W-:Y:S01]  /*feb0*/  ULDC.64 UR4, c[0x0][0xad8] ;  /* 0x0002b60000047ab9 */ /* 0x000fe20000000a00 */
[----:B------:R-:W-:Y:S01]  /*fec0*/  SHF.R.S32.HI R0, RZ, 0x1f, R7 ;  /* 0x0000001fff007819 */ /* 0x000fe20000011407 */
[----:B------:R-:W-:Y:S01]  /*fed0*/  IMAD.SHL.U32 R6, R6, 0x10, RZ ;  /* 0x0000001006067824 */ /* 0x000fe200078e00ff */
[----:B------:R-:W-:Y:S01]  /*fee0*/  ISETP.GE.AND P0, PT, R35, R21, PT ;  /* 0x000000152300720c */ /* 0x000fe20003f06270 */
[----:B------:R-:W-:-:S02]  /*fef0*/  VIADD R33, R192, 0x180 ;  /* 0x00000180c0217836 */ /* 0x000fc40000000000 */
[----:B------:R-:W-:Y:S01]  /*ff00*/  IMAD R0, R0, UR4, RZ ;  /* 0x0000000400007c24 */ /* 0x000fe2000f8e02ff */
[----:B------:R-:W-:Y:S01]  /*ff10*/  LOP3.LUT R6, R6, 0x10, R3, 0xe2, !PT ;  /* 0x0000001006067812 */ /* 0x000fe200078ee203 */
[----:B------:R-:W-:Y:S01]  /*ff20*/  IMAD.IADD R5, R5, 0x1, R9 ;  /* 0x0000000105057824 */ /* 0x000fe200078e0209 */
[----:B------:R-:W-:Y:S01]  /*ff30*/  SEL R8, RZ, 0xffffffff, P0 ;  /* 0xffffffffff087807 */ /* 0x000fe20000000000 */
[----:B------:R-:W-:Y:S01]  /*ff40*/  IMAD R3, R7, UR5, R0 ;  /* 0x0000000507037c24 */ /* 0x000fe2000f8e0200 */
[----:B------:R-:W-:Y:S01]  /*ff50*/  ISETP.GE.AND P0, PT, R33, R21, PT ;  /* 0x000000152100720c */ /* 0x000fe20003f06270 */
[----:B------:R-:W-:Y:S01]  /*ff60*/  IMAD R0, R20, 0x40, R12 ;  /* 0x0000004014007824 */ /* 0x000fe200078e020c */
[----:B------:R-:W-:Y:S01]  /*ff70*/  SHF.L.U32 R9, R8, 0x5, RZ ;  /* 0x0000000508097819 */ /* 0x000fe200000006ff */
[----:B------:R-:W-:Y:S01]  /*ff80*/  IMAD.WIDE.U32 R4, R7, UR4, R4 ;  /* 0x0000000407047c25 */ /* 0x000fe2000f8e0004 */
[----:B------:R-:W-:Y:S01]  /*ff90*/  SEL R7, RZ, 0x40, P0 ;  /* 0x00000040ff077807 */ /* 0x000fe20000000000 */
[----:B------:R-:W-:Y:S01]  /*ffa0*/  ULDC.64 UR4, c[0x0][0xa80] ;  /* 0x0002a00000047ab9 */ /* 0x000fe20000000a00 */
[----:B------:R-:W-:Y:S01]  /*ffb0*/  ISETP.GE.AND P0, PT, R0, R31, PT ;  /* 0x0000001f0000720c */ /* 0x000fe20003f06270 */
[----:B------:R-:W-:Y:S01]  /*ffc0*/  VIADD R30, R192, 0x1c0 ;  /* 0x000001c0c01e7836 */ /* 0x000fe20000000000 */
[----:B------:R-:W-:Y:S01]  /*ffd0*/  LEA R20, P1, R4, UR4, 0x1 ;  /* 0x0000000404147c11 */ /* 0x000fe2000f8208ff */
[----:B------:R-:W-:Y:S01]  /*ffe0*/  IMAD.IADD R3, R5, 0x1, R3 ;  /* 0x0000000105037824 */ /* 0x000fe200078e0203 */
[----:B------:R-:W-:Y:S01]  /*fff0*/  LOP3.LUT R6, R9, 0x20, R6, 0xe2, !PT ;  /* 0x0000002009067812 */ /* 0x000fe200078ee206 */
[----:B------:R-:W-:Y:S01]  /*10000*/  VIADD R32, R192, 0x1c0 ;  /* 0x000001c0c0207836 */ /* 0x000fe20000000000 */
[----:B------:R-:W-:Y:S01]  /*10010*/  ISETP.GE.AND P2, PT, R30, R21, PT ;  /* 0x000000151e00720c */ /* 0x000fe20003f46270 */
[----:B------:R-:W-:Y:S01]  /*10020*/  VIADD R34, R192, 0x180 ;  /* 0x00000180c0227836 */ /* 0x000fe20000000000 */
[----:B------:R-:W-:Y:S01]  /*10030*/  LEA.HI.X R3, R4, UR5, R3, 0x1, P1 ;  /* 0x0000000504037c11 */ /* 0x000fe200088f0c03 */
[----:B------:R-:W-:Y:S01]  /*10040*/  VIADD R36, R192, 0x140 ;  /* 0x00000140c0247836 */ /* 0x000fe20000000000 */
[----:B------:R-:W-:Y:S01]  /*10050*/  LOP3.LUT R24, R6, R7, RZ, 0xfc, !PT ;  /* 0x0000000706187212 */ /* 0x000fe200078efcff */
[C---:B------:R-:W-:Y:S01]  /*10060*/  VIADD R38, R192.reuse, 0x100 ;  /* 0x00000100c0267836 */ /* 0x040fe20000000000 */
[----:B------:R-:W-:Y:S01]  /*10070*/  SEL R5, RZ, 0x80, P2 ;  /* 0x00000080ff057807 */ /* 0x000fe20001000000 */
[C---:B------:R-:W-:Y:S01]  /*10080*/  VIADD R40, R192.reuse, 0xc0 ;  /* 0x000000c0c0287836 */ /* 0x040fe20000000000 */
[----:B------:R0:W2:Y:S01]  /*10090*/  SHFL.IDX PT, R6, R20, RZ, 0x181f ;  /* 0x00181fff14067589 */ /* 0x0000a200000e0000 */
[----:B------:R-:W-:Y:S01]  /*100a0*/  VIADD R42, R192, 0x80 ;  /* 0x00000080c02a7836 */ /* 0x000fe20000000000 */
[----:B------:R-:W-:Y:S01]  /*100b0*/  LOP3.LUT R28, R24, R5, RZ, 0xfc, !PT ;  /* 0x00000005181c7212 */ /* 0x000fe200078efcff */
[----:B------:R-:W-:Y:S01]  /*100c0*/  VIADD R44, R192, 0x40 ;  /* 0x00000040c02c7836 */ /* 0x000fe20000000000 */
[----:B------:R0:W3:Y:S01]  /*100d0*/  SHFL.IDX PT, R7, R3, RZ, 0x181f ;  /* 0x00181fff03077589 */ /* 0x0000e200000e0000 */
[----:B------:R-:W-:-:S02]  /*100e0*/  SHF.R.S32.HI R32, RZ, 0x1f, R32 ;  /* 0x0000001fff207819 */ /* 0x000fc40000011420 */
[----:B------:R-:W-:Y:S02]  /*100f0*/  SHF.R.S32.HI R34, RZ, 0x1f, R34 ;  /* 0x0000001fff227819 */ /* 0x000fe40000011422 */
[----:B------:R-:W-:Y:S02]  /*10100*/  SHF.R.S32.HI R36, RZ, 0x1f, R36 ;  /* 0x0000001fff247819 */ /* 0x000fe40000011424 */
[----:B------:R-:W-:Y:S02]  /*10110*/  SHF.R.S32.HI R38, RZ, 0x1f, R38 ;  /* 0x0000001fff267819 */ /* 0x000fe40000011426 */
[----:B------:R-:W-:Y:S02]  /*10120*/  SHF.R.S32.HI R40, RZ, 0x1f, R40 ;  /* 0x0000001fff287819 */ /* 0x000fe40000011428 */
[----:B------:R-:W-:Y:S02]  /*10130*/  SHF.R.S32.HI R42, RZ, 0x1f, R42 ;  /* 0x0000001fff2a7819 */ /* 0x000fe4000001142a */
[----:B------:R-:W-:Y:S01]  /*10140*/  SHF.R.S32.HI R44, RZ, 0x1f, R44 ;  /* 0x0000001fff2c7819 */ /* 0x000fe2000001142c */
[----:B0-----:R-:W-:Y:S06]  /*10150*/  @P0 BRA `(.L_x_715) ;  /* 0x00000000007c0947 */ /* 0x001fec0003800000 */
[-C--:B------:R-:W-:Y:S02]  /*10160*/  ISETP.GE.AND P2, PT, R43, R21.reuse, PT ;  /* 0x000000152b00720c */ /* 0x080fe40003f46270 */
[-C--:B------:R-:W-:Y:S02]  /*10170*/  ISETP.GE.AND P1, PT, R192, R21.reuse, PT ;  /* 0x00000015c000720c */ /* 0x080fe40003f26270 */
[-C--:B------:R-:W-:Y:S02]  /*10180*/  ISETP.GE.AND P5, PT, R41, R21.reuse, PT ;  /* 0x000000152900720c */ /* 0x080fe40003fa6270 */
[----:B------:R-:W-:-:S07]  /*10190*/  ISETP.GE.AND P3, PT, R39, R21, PT ;  /* 0x000000152700720c */ /* 0x000fce0003f66270 */
[CC--:B--2---:R-:W-:Y:S02]  /*101a0*/  @!P2 LEA R8, P0, R43.reuse, R6.reuse, 0x1 ;  /* 0x000000062b08a211 */ /* 0x0c4fe400078008ff */
[----:B---3--:R-:W-:Y:S02]  /*101b0*/  @!P1 IMAD.WIDE R4, R192, 0x2, R6 ;  /* 0x00000002c0049825 */ /* 0x008fe400078e0206 */
[----:B------:R-:W-:Y:S02]  /*101c0*/  @!P2 LEA.HI.X R9, R43, R7, R44, 0x1, P0 ;  /* 0x000000072b09a211 */ /* 0x000fe400000f0c2c */
[----:B------:R-:W-:Y:S01]  /*101d0*/  @!P5 LEA R10, P4, R41, R6, 0x1 ;  /* 0x00000006290ad211 */ /* 0x000fe200078808ff */
[----:B------:R-:W-:Y:S01]  /*101e0*/  @!P1 ST.E.128 desc[UR40][R4.64], RZ ;  /* 0x000000ff04009985 */ /* 0x000fe2000c101d28 */
[-C--:B------:R-:W-:Y:S02]  /*101f0*/  ISETP.GE.AND P1, PT, R35, R21.reuse, PT ;  /* 0x000000152300720c */ /* 0x080fe40003f26270 */
[----:B------:R-:W-:Y:S01]  /*10200*/  LOP3.LUT P0, RZ, R24, 0x40, RZ, 0xc0, !PT ;  /* 0x0000004018ff7812 */ /* 0x000fe2000780c0ff */
[----:B------:R0:W-:Y:S01]  /*10210*/  @!P2 ST.E.128 desc[UR40][R8.64], RZ ;  /* 0x000000ff0800a985 */ /* 0x0001e2000c101d28 */
[----:B------:R-:W-:-:S02]  /*10220*/  ISETP.GE.AND P2, PT, R37, R21, PT ;  /* 0x000000152500720c */ /* 0x000fc40003f46270 */
[-C--:B------:R-:W-:Y:S02]  /*10230*/  @!P5 LEA.HI.X R11, R41, R7.reuse, R42, 0x1, P4 ;  /* 0x00000007290bd211 */ /* 0x080fe400020f0c2a */
[----:B------:R-:W-:Y:S02]  /*10240*/  LOP3.LUT P4, RZ, R28, 0x80, RZ, 0xc0, !PT ;  /* 0x000000801cff7812 */ /* 0x000fe4000788c0ff */
[CC--:B------:R-:W-:Y:S01]  /*10250*/  @!P3 LEA R12, P6, R39.reuse, R6.reuse, 0x1 ;  /* 0x00000006270cb211 */ /* 0x0c0fe200078c08ff */
[----:B------:R4:W-:Y:S03]  /*10260*/  @!P5 ST.E.128 desc[UR40][R10.64], RZ ;  /* 0x000000ff0a00d985 */ /* 0x0009e6000c101d28 */
[----:B------:R-:W-:Y:S02]  /*10270*/  @!P3 LEA.HI.X R13, R39, R7, R40, 0x1, P6 ;  /* 0x00000007270db211 */ /* 0x000fe400030f0c28 */
[----:B0-----:R-:W-:-:S02]  /*10280*/  @!P1 LEA R8, P6, R35, R6, 0x1 ;  /* 0x0000000623089211 */ /* 0x001fc400078c08ff */
        /* <DEDUP_REMOVED lines=12> */
.L_x_715:
[----:B------:R-:W-:Y:S05]  /*10350*/  BSYNC B1 ;  /* 0x0000000000017941 */ /* 0x000fea0003800000 */
.L_x_714:
[----:B------:R-:W-:Y:S01]  /*10360*/  VIADD R0, R0, 0x20 ;  /* 0x0000002000007836 */ /* 0x000fe20000000000 */
[----:B---34-:R0:W3:Y:S04]  /*10370*/  SHFL.IDX PT, R7, R3, 0x1, 0x181f ;  /* 0x00381f0003077f89 */ /* 0x0180e800000e0000 */
[----:B------:R-:W-:Y:S01]  /*10380*/  ISETP.GE.AND P0, PT, R0, R31, PT ;  /* 0x0000001f0000720c */ /* 0x000fe20003f06270 */
[----:B--2---:R0:W2:-:S12]  /*10390*/  SHFL.IDX PT, R6, R20, 0x1, 0x181f ;  /* 0x00381f0014067f89 */ /* 0x00409800000e0000 */
[----:B0-----:R-:W-:Y:S05]  /*103a0*/  @P0 BRA `(.L_x_710) ;  /* 0x00000000007c0947 */ /* 0x001fea0003800000 */
[-C--:B------:R-:W-:Y:S02]  /*103b0*/  ISETP.GE.AND P6, PT, R192, R21.reuse, PT ;  /* 0x00000015c000720c */ /* 0x080fe40003fc6270 */
[-C--:B------:R-:W-:Y:S02]  /*103c0*/  ISETP.GE.AND P5, PT, R43, R21.reuse, PT ;  /* 0x000000152b00720c */ /* 0x080fe40003fa6270 */
[-C--:B------:R-:W-:Y:S02]  /*103d0*/  ISETP.GE.AND P4, PT, R41, R21.reuse, PT ;  /* 0x000000152900720c */ /* 0x080fe40003f86270 */
[-C--:B------:R-:W-:Y:S02]  /*103e0*/  ISETP.GE.AND P3, PT, R39, R21.reuse, PT ;  /* 0x000000152700720c */ /* 0x080fe40003f66270 */
[-C--:B------:R-:W-:Y:S02]  /*103f0*/  ISETP.GE.AND P2, PT, R37, R21.reuse, PT ;  /* 0x000000152500720c */ /* 0x080fe40003f46270 */
[----:B------:R-:W-:-:S03]  /*10400*/  ISETP.GE.AND P1, PT, R35, R21, PT ;  /* 0x000000152300720c */ /* 0x000fc60003f26270 */
[----:B--23--:R-:W-:Y:S02]  /*10410*/  @!P6 IMAD.WIDE R4, R192, 0x2, R6 ;  /* 0x00000002c004e825 */ /* 0x00cfe400078e0206 */
[----:B------:R-:W-:-:S03]  /*10420*/  @!P5 LEA R8, P0, R43, R6, 0x1 ;  /* 0x000000062b08d211 */ /* 0x000fc600078008ff */
[----:B------:R0:W-:Y:S01]  /*10430*/  @!P6 ST.E.128 desc[UR40][R4.64], RZ ;  /* 0x000000ff0400e985 */ /* 0x0001e2000c101d28 */
[-C--:B------:R-:W-:Y:S02]  /*10440*/  @!P4 LEA R10, P6, R41, R6.reuse, 0x1 ;  /* 0x00000006290ac211 */ /* 0x080fe400078c08ff */
[-C--:B------:R-:W-:Y:S02]  /*10450*/  @!P5 LEA.HI.X R9, R43, R7.reuse, R44, 0x1, P0 ;  /* 0x000000072b09d211 */ /* 0x080fe400000f0c2c */
[----:B------:R-:W-:Y:S02]  /*10460*/  LOP3.LUT P0, RZ, R24, 0x40, RZ, 0xc0, !PT ;  /* 0x0000004018ff7812 */ /* 0x000fe4000780c0ff */
[----:B------:R-:W-:Y:S01]  /*10470*/  @!P4 LEA.HI.X R11, R41, R7, R42, 0x1, P6 ;  /* 0x00000007290bc211 */ /* 0x000fe200030f0c2a */
[----:B------:R2:W-:Y:S01]  /*10480*/  @!P5 ST.E.128 desc[UR40][R8.64], RZ ;  /* 0x000000ff0800d985 */ /* 0x0005e2000c101d28 */
[----:B------:R-:W-:Y:S02]  /*10490*/  LOP3.LUT P6, RZ, R28, 0x80, RZ, 0xc0, !PT ;  /* 0x000000801cff7812 */ /* 0x000fe400078cc0ff */
[-C--:B------:R-:W-:Y:S01]  /*104a0*/  @!P3 LEA R12, P5, R39, R6.reuse, 0x1 ;  /* 0x00000006270cb211 */ /* 0x080fe200078a08ff */
[----:B------:R2:W-:Y:S01]  /*104b0*/  @!P4 ST.E.128 desc[UR40][R10.64], RZ ;  /* 0x000000ff0a00c985 */ /* 0x0005e2000c101d28 */
[----:B------:R-:W-:-:S02]  /*104c0*/  @!P2 LEA R14, P4, R37, R6, 0x1 ;  /* 0x00000006250ea211 */ /* 0x000fc400078808ff */
[-C--:B------:R-:W-:Y:S02]  /*104d0*/  @!P3 LEA.HI.X R13, R39, R7.reuse, R40, 0x1, P5 ;  /* 0x00000007270db211 */ /* 0x080fe400028f0c28 */
[-C--:B0-----:R-:W-:Y:S02]  /*104e0*/  @!P1 LEA R4, P5, R35, R6.reuse, 0x1 ;  /* 0x0000000623049211 */ /* 0x081fe400078a08ff */
[-C--:B------:R-:W-:Y:S01]  /*104f0*/  @!P2 LEA.HI.X R15, R37, R7.reuse, R38, 0x1, P4 ;  /* 0x00000007250fa211 */ /* 0x080fe200020f0c26 */
[----:B------:R2:W-:Y:S01]  /*10500*/  @!P3 ST.E.128 desc[UR40][R12.64], RZ ;  /* 0x000000ff0c00b985 */ /* 0x0005e2000c101d28 */
[-C--:B------:R-:W-:Y:S02]  /*10510*/  @P0 LEA R20, P3, R33, R6.reuse, 0x1 ;  /* 0x0000000621140211 */ /* 0x080fe400078608ff */
[----:B------:R-:W-:Y:S01]  /*10520*/  @P6 LEA R6, P4, R30, R6, 0x1 ;  /* 0x000000061e066211 */ /* 0x000fe200078808ff */
[----:B------:R2:W-:Y:S01]  /*10530*/  @!P2 ST.E.128 desc[UR40][R14.64], RZ ;  /* 0x000000ff0e00a985 */ /* 0x0005e2000c101d28 */
[----:B------:R-:W-:-:S02]  /*10540*/  @!P1 LEA.HI.X R5, R35, R7, R36, 0x1, P5 ;  /* 0x0000000723059211 */ /* 0x000fc400028f0c24 */
[-C--:B------:R-:W-:Y:S02]  /*10550*/  @P0 LEA.HI.X R21, R33, R7.reuse, R34, 0x1, P3 ;  /* 0x0000000721150211 */ /* 0x080fe400018f0c22 */
[----:B------:R-:W-:Y:S01]  /*10560*/  @P6 LEA.HI.X R7, R30, R7, R32, 0x1, P4 ;  /* 0x000000071e076211 */ /* 0x000fe200020f0c20 */
[----:B------:R2:W-:Y:S04]  /*10570*/  @!P1 ST.E.128 desc[UR40][R4.64], RZ ;  /* 0x000000ff04009985 */ /* 0x0005e8000c101d28 */
[----:B------:R2:W-:Y:S04]  /*10580*/  @P0 ST.E.128 desc[UR40][R20.64], RZ ;  /* 0x000000ff14000985 */ /* 0x0005e8000c101d28 */
[----:B------:R2:W-:Y:S02]  /*10590*/  @P6 ST.E.128 desc[UR40][R6.64], RZ ;  /* 0x000000ff06006985 */ /* 0x0005e4000c101d28 */
.L_x_710:
[----:B------:R-:W-:Y:S05]  /*105a0*/  BSYNC B0 ;  /* 0x0000000000007941 */ /* 0x000fea0003800000 */
.L_x_704:
[----:B------:R-:W-:Y:S02]  /*105b0*/  ULDC UR4, c[0x0][0xc3c] ;  /* 0x00030f0000047ab9 */ /* 0x000fe40000000800 */
[----:B------:R-:W-:-:S13]  /*105c0*/  ISETP.GE.AND P0, PT, R27, UR4, PT ;  /* 0x000000041b007c0c */ /* 0x000fda000bf06270 */
[----:B------:R-:W-:Y:S05]  /*105d0*/  @!P0 BRA `(.L_x_716) ;  /* 0xffffff0c00cc8947 */ /* 0x000fea000383ffff */
[----:B------:R-:W-:Y:S05]  /*105e0*/  BRA `(.L_x_588) ;  /* 0x0000007000007947 */ /* 0x000fea0003800000 */
.L_x_586:
[----:B------:R-:W-:-:S08]  /*105f0*/  NOP ;  /* 0x0000000000007918 */ /* 0x000fd00000000000 */
[----:B------:R-:W0:-:S00]  /*10600*/  USETMAXREG.DEALLOC.CTAPOOL 0x28 ;  /* 0x00000028000079c8 */ /* 0x000e0000080e0500 */
[----:B0-----:R-:W-:Y:S01]  /*10610*/  LOP3.LUT R2, R2, 0x3, RZ, 0xc0, !PT ;  /* 0x0000000302027812 */ /* 0x001fe200078ec0ff */
[----:B------:R-:W-:Y:S01]  /*10620*/  IMAD.MOV.U32 R4, RZ, RZ, RZ ;  /* 0x000000ffff047224 */ /* 0x000fe200078e00ff */
[----:B------:R-:W-:-:S04]  /*10630*/  LOP3.LUT R22, R22, 0xffffefff, RZ, 0xc0, !PT ;  /* 0xffffefff16167812 */ /* 0x000fc800078ec0ff */
[----:B------:R-:W0:Y:S02]  /*10640*/  SHFL.IDX PT, R2, R2, RZ, 0x1f ;  /* 0x00001fff02027589 */ /* 0x000e2400000e0000 */
[----:B0-----:R-:W-:-:S13]  /*10650*/  ISETP.NE.AND P0, PT, R2, RZ, PT ;  /* 0x000000ff0200720c */ /* 0x001fda0003f05270 */
        /* <DEDUP_REMOVED lines=9> */
.L_x_717:
[----:B------:R-:W-:Y:S01]  /*106f0*/  LOP3.LUT R5, R0, 0x1f, RZ, 0xc0, !PT ;  /* 0x0000001f00057812 */ /* 0x000fe200078ec0ff */
[----:B------:R-:W-:Y:S01]  /*10700*/  ULDC UR4, c[0x0][0xc3c] ;  /* 0x00030f0000047ab9 */ /* 0x000fe20000000800 */
[----:B------:R-:W0:Y:S01]  /*10710*/  S2UR UR6, SR_CTAID.X ;  /* 0x00000000000679c3 */ /* 0x000e220000002500 */
[----:B------:R-:W-:Y:S01]  /*10720*/  ULDC UR5, c[0x0][0xc38] ;  /* 0x00030e0000057ab9 */ /* 0x000fe20000000800 */
[----:B------:R-:W-:-:S04]  /*10730*/  ISETP.NE.AND P0, PT, R5, 0x1f, PT ;  /* 0x0000001f0500780c */ /* 0x000fc80003f05270 */
[----:B------:R-:W-:-:S13]  /*10740*/  ISETP.GE.OR P1, PT, R5, UR4, !P0 ;  /* 0x0000000405007c0c */ /* 0x000fda000c726670 */
[----:B------:R-:W1:Y:S02]  /*10750*/  @!P1 LDC.64 R2, c[0x0][0xc80] ;  /* 0x00032000ff029b82 */ /* 0x000e640000000a00 */
[----:B-1----:R-:W-:-:S05]  /*10760*/  @!P1 IMAD.WIDE.U32 R2, R5, 0x4, R2 ;  /* 0x0000000405029825 */ /* 0x002fca00078e0002 */
        /* <DEDUP_REMOVED lines=8> */
[----:B--2---:R-:W1:Y:S02]  /*107f0*/  SHFL.UP PT, R6, R4, 0x1, RZ ;  /* 0x0420000004067989 */ /* 0x004e6400000e00ff */
[----:B-1----:R-:W-:-:S05]  /*10800*/  SEL R7, R6, RZ, P1 ;  /* 0x000000ff06077207 */ /* 0x002fca0000800000 */
[----:B------:R-:W-:-:S05]  /*10810*/  IMAD.IADD R7, R4, 0x1, R7 ;  /* 0x0000000104077824 */ /* 0x000fca00078e0207 */
[----:B------:R-:W1:Y:S02]  /*10820*/  SHFL.UP PT, R6, R7, 0x2, RZ ;  /* 0x0440000007067989 */ /* 0x000e6400000e00ff */
        /* <DEDUP_REMOVED lines=11> */
[----:B------:R-:W1:Y:S02]  /*108e0*/  SHFL.IDX PT, R6, R7, 0x1f, 0x1f ;  /* 0x03e01f0007067f89 */ /* 0x000e6400000e0000 */
[----:B-1----:R-:W-:-:S04]  /*108f0*/  IMAD R6, R6, UR5, RZ ;  /* 0x0000000506067c24 */ /* 0x002fc8000f8e02ff */
[----:B------:R-:W-:Y:S01]  /*10900*/  IMAD.MOV.U32 R3, RZ, RZ, R6 ;  /* 0x000000ffff037224 */ /* 0x000fe200078e0006 */
[----:B0-----:R-:W-:-:S13]  /*10910*/  ISETP.GT.AND P6, PT, R6, UR6, PT ;  /* 0x0000000606007c0c */ /* 0x001fda000bfc4270 */
[----:B------:R-:W-:Y:S05]  /*10920*/  @P6 BRA `(.L_x_719) ;  /* 0x00000000009c6947 */ /* 0x000fea0003800000 */
[----:B------:R-:W0:Y:S01]  /*10930*/  LDC R10, c[0x0][0xc3c] ;  /* 0x00030f00ff0a7b82 */ /* 0x000e220000000800 */
[----:B------:R-:W-:Y:S01]  /*10940*/  IMAD.MOV.U32 R6, RZ, RZ, R3 ;  /* 0x000000ffff067224 */ /* 0x000fe200078e0003 */
[----:B------:R-:W-:Y:S01]  /*10950*/  UMOV UR4, URZ ;  /* 0x0000003f00047c82 */ /* 0x000fe20008000000 */
[----:B------:R-:W-:Y:S01]  /*10960*/  ULDC UR7, c[0x0][0xc3c] ;  /* 0x00030f0000077ab9 */ /* 0x000fe20000000800 */
[----:B------:R-:W-:-:S05]  /*10970*/  ULDC UR5, c[0x0][0xc38] ;  /* 0x00030e0000057ab9 */ /* 0x000fca0000000800 */
.L_x_723:
[----:B------:R-:W-:Y:S01]  /*10980*/  UIADD3 UR4, UR4, 0x1f, URZ ;  /* 0x0000001f04047890 */ /* 0x000fe2000fffe03f */
[----:B------:R-:W-:-:S05]  /*10990*/  MOV R19, UR7 ;  /* 0x0000000700137c02 */ /* 0x000fca0008000f00 */
        /* <DEDUP_REMOVED lines=10> */
.L_x_722:
[----:B------:R-:W-:Y:S05]  /*10a40*/  BSYNC B0 ;  /* 0x0000000000007941 */ /* 0x000fea0003800000 */
.L_x_721:
        /* <DEDUP_REMOVED lines=21> */
.L_x_719:
        /* <DEDUP_REMOVED lines=15> */
.L_x_724:
[----:B---3--:R-:W-:Y:S01]  /*10c90*/  IMAD R16, R16, UR5, R9 ;  /* 0x0000000510107c24 */ /* 0x008fe2000f8e0209 */
[----:B0-----:R-:W-:Y:S01]  /*10ca0*/  IABS R2, R4 ;  /* 0x0000000400027213 */ /* 0x001fe20000000000 */
[----:B-12---:R-:W-:Y:S02]  /*10cb0*/  IMAD.MOV R7, RZ, RZ, -R3 ;  /* 0x000000ffff077224 */ /* 0x006fe400078e0a03 */
[----:B------:R-:W-:Y:S01]  /*10cc0*/  VIADD R19, R19, UR4 ;  /* 0x0000000413137c36 */ /* 0x000fe20008000000 */
[----:B------:R-:W-:Y:S01]  /*10cd0*/  IADD3 R9, -R16, UR6, RZ ;  /* 0x0000000610097c10 */ /* 0x000fe2000fffe1ff */
[----:B------:R-:W-:Y:S02]  /*10ce0*/  IMAD.MOV R8, RZ, RZ, -R2 ;  /* 0x000000ffff087224 */ /* 0x000fe400078e0a02 */
[----:B------:R-:W-:Y:S01]  /*10cf0*/  IMAD R7, R7, R10, RZ ;  /* 0x0000000a07077224 */ /* 0x000fe200078e02ff */
        /* <DEDUP_REMOVED lines=14> */
[----:B------:R-:W-:-:S06]  /*10de0*/  @P0 VIADD R2, R2, 0x1 ;  /* 0x0000000102020836 */ /* 0x000fcc0000000000 */
[----:B------:R-:W-:Y:S01]  /*10df0*/  @!P2 IMAD.MOV R2, RZ, RZ, -R2 ;  /* 0x000000ffff02a224 */ /* 0x000fe200078e0a02 */
[----:B------:R-:W-:-:S04]  /*10e00*/  @!P1 LOP3.LUT R2, RZ, R4, RZ, 0x33, !PT ;  /* 0x00000004ff029212 */ /* 0x000fc800078e33ff */
[----:B------:R-:W-:Y:S01]  /*10e10*/  IADD3 R17, -R2, RZ, RZ ;  /* 0x000000ff02117210 */ /* 0x000fe20007ffe1ff */
[----:B------:R-:W-:-:S04]  /*10e20*/  IMAD.MOV.U32 R18, RZ, RZ, R2 ;  /* 0x000000ffff127224 */ /* 0x000fc800078e0002 */
[----:B------:R-:W-:Y:S01]  /*10e30*/  IMAD R17, R4, R17, R9 ;  /* 0x0000001104117224 */ /* 0x000fe200078e0209 */
[----:B------:R-:W-:Y:S06]  /*10e40*/  BRA `(.L_x_725) ;  /* 0x00000000000c7947 */ /* 0x000fec0003800000 */
.L_x_720:
[----:B------:R-:W-:Y:S02]  /*10e50*/  IMAD.MOV.U32 R17, RZ, RZ, RZ ;  /* 0x000000ffff117224 */ /* 0x000fe400078e00ff */
[----:B------:R-:W-:Y:S02]  /*10e60*/  IMAD.U32 R16, RZ, RZ, UR6 ;  /* 0x00000006ff107e24 */ /* 0x000fe4000f8e00ff */
[----:B------:R-:W-:-:S07]  /*10e70*/  IMAD.MOV.U32 R18, RZ, RZ, RZ ;  /* 0x000000ffff127224 */ /* 0x000fce00078e00ff */
.L_x_725:
[----:B------:R-:W-:-:S13]  /*10e80*/  ISETP.NE.AND P0, PT, R5, RZ, PT ;  /* 0x000000ff0500720c */ /* 0x000fda0003f05270 */
[----:B------:R-:W0:Y:S01]  /*10e90*/  @!P0 S2R R3, SR_CgaCtaId ;  /* 0x0000000000038919 */ /* 0x000e220000008800 */
[----:B------:R-:W-:-:S04]  /*10ea0*/  @!P0 MOV R2, 0x400 ;  /* 0x0000040000028802 */ /* 0x000fc80000000f00 */
[----:B0-----:R-:W-:-:S05]  /*10eb0*/  @!P0 LEA R2, R3, R2, 0x18 ;  /* 0x0000000203028211 */ /* 0x001fca00078ec0ff */
[----:B------:R1:W-:Y:S01]  /*10ec0*/  @!P0 STS.128 [R2+0x28cd0], R16 ;  /* 0x028cd01002008388 */ /* 0x0003e20000000c00 */
[----:B------:R-:W-:Y:S06]  /*10ed0*/  BAR.ARV 0x5, 0x180 ;  /* 0x0146000000007b1d */ /* 0x000fec0000002000 */
.L_x_718:
[----:B------:R2:W-:Y:S01]  /*10ee0*/  STL [R1+0x1c], RZ ;  /* 0x00001cff01007387 */ /* 0x0005e20000100800 */
[----:B------:R-:W-:Y:S01]  /*10ef0*/  ULDC UR4, c[0x0][0xc3c] ;  /* 0x00030f0000047ab9 */ /* 0x000fe20000000800 */
[----:B------:R-:W-:Y:S01]  /*10f00*/  IMAD.MOV.U32 R26, RZ, RZ, 0x1 ;  /* 0x00000001ff1a7424 */ /* 0x000fe200078e00ff */
[----:B0-----:R-:W-:Y:S01]  /*10f10*/  ISETP.GE.AND P0, PT, R19, UR4, PT ;  /* 0x0000000413007c0c */ /* 0x001fe2000bf06270 */
[----:B------:R-:W-:-:S12]  /*10f20*/  IMAD.MOV.U32 R25, RZ, RZ, RZ ;  /* 0x000000ffff197224 */ /* 0x000fd800078e00ff */
[----:B--2---:R-:W-:Y:S05]  /*10f30*/  @P0 BRA `(.L_x_726) ;  /* 0x0000006000d40947 */ /* 0x004fea0003800000 */
[----:B------:R-:W0:Y:S01]  /*10f40*/  S2UR UR5, SR_CgaCtaId ;  /* 0x00000000000579c3 */ /* 0x000e220000008800 */
[C---:B-1----:R-:W-:Y:S01]  /*10f50*/  IMAD.SHL.U32 R2, R0.reuse, 0x8, RZ ;  /* 0x0000000800027824 */ /* 0x042fe200078e00ff */
[----:B------:R-:W-:Y:S01]  /*10f60*/  LOP3.LUT R5, R0, 0x7f, RZ, 0xc0, !PT ;  /* 0x0000007f00057812 */ /* 0x000fe200078ec0ff */
[----:B------:R-:W-:Y:S01]  /*10f70*/  UMOV UR4, 0x400 ;  /* 0x0000040000047882 */ /* 0x000fe20000000000 */
[----:B------:R1:W-:Y:S01]  /*10f80*/  STL [R1+0x1c], RZ ;  /* 0x00001cff01007387 */ /* 0x0003e20000100800 */
[----:B------:R-:W-:Y:S01]  /*10f90*/  BSSY B8, `(.L_x_726) ;  /* 0x000062f000087945 */ /* 0x000fe20003800000 */
[C---:B------:R-:W-:Y:S01]  /*10fa0*/  LOP3.LUT R3, R2.reuse, 0x1f8, RZ, 0xc0, !PT ;  /* 0x000001f802037812 */ /* 0x040fe200078ec0ff */
[----:B------:R-:W-:Y:S01]  /*10fb0*/  IMAD.SHL.U32 R35, R5, 0x8, RZ ;  /* 0x0000000805237824 */ /* 0x000fe200078e00ff */
[----:B------:R-:W-:Y:S01]  /*10fc0*/  LOP3.LUT R2, R2, 0x38, RZ, 0xc0, !PT ;  /* 0x0000003802027812 */ /* 0x000fe200078ec0ff */
[----:B------:R-:W-:Y:S01]  /*10fd0*/  IMAD.MOV.U32 R26, RZ, RZ, 0x1 ;  /* 0x00000001ff1a7424 */ /* 0x000fe200078e00ff */
[----:B------:R-:W-:Y:S01]  /*10fe0*/  LOP3.LUT R4, R3, 0x38, R0, 0x78, !PT ;  /* 0x0000003803047812 */ /* 0x000fe200078e7800 */
[----:B------:R-:W-:Y:S01]  /*10ff0*/  IMAD.SHL.U32 R0, R0, 0x10, RZ ;  /* 0x0000001000007824 */ /* 0x000fe200078e00ff */
[----:B------:R-:W-:-:S02]  /*11000*/  SHF.R.U32.HI R3, RZ, 0x3, R5 ;  /* 0x00000003ff037819 */ /* 0x000fc40000011605 */
[----:B------:R-:W-:Y:S02]  /*11010*/  CS2R R24, SRZ ;  /* 0x0000000000187805 */ /* 0x000fe4000001ff00 */
[----:B------:R-:W-:Y:S01]  /*11020*/  LOP3.LUT R35, R4, 0x200, R35, 0xf8, !PT ;  /* 0x0000020004237812 */ /* 0x000fe200078ef823 */
[----:B------:R-:W-:Y:S01]  /*11030*/  IMAD.MOV.U32 R28, RZ, RZ, 0x1 ;  /* 0x00000001ff1c7424 */ /* 0x000fe200078e00ff */
[----:B------:R-:W-:Y:S01]  /*11040*/  LOP3.LUT R0, R3, 0x70, R0, 0xf8, !PT ;  /* 0x0000007003007812 */ /* 0x000fe200078ef800 */
[----:B------:R-:W-:Y:S01]  /*11050*/  ULDC.64 UR38, c[0x0][0x198] ;  /* 0x0000660000267ab9 */ /* 0x000fe20000000a00 */
[C---:B------:R-:W-:Y:S01]  /*11060*/  LOP3.LUT R0, R2.reuse, 0xc0, RZ, 0xfc, !PT ;  /* 0x000000c002007812 */ /* 0x040fe200078efcff */
[----:B------:R-:W-:Y:S01]  /*11070*/  ULDC UR36, c[0x0][0xc] ;  /* 0x0000030000247ab9 */ /* 0x000fe20000000800 */
[C---:B------:R-:W-:Y:S02]  /*11080*/  LOP3.LUT R0, R2.reuse, 0x140, RZ, 0xfc, !PT ;  /* 0x0000014002007812 */ /* 0x040fe400078efcff */
[----:B------:R-:W-:Y:S01]  /*11090*/  LOP3.LUT R3, R2, 0x40, RZ, 0xfc, !PT ;  /* 0x0000004002037812 */ /* 0x000fe200078efcff */
[----:B0-----:R-:W-:Y:S01]  /*110a0*/  ULEA UR4, UR5, UR4, 0x18 ;  /* 0x0000000405047291 */ /* 0x001fe2000f8ec03f */
[----:B------:R-:W-:-:S02]  /*110b0*/  LOP3.LUT R4, R37, 0x2, RZ, 0xfc, !PT ;  /* 0x0000000225047812 */ /* 0x000fc400078efcff */
[C---:B------:R-:W-:Y:S02]  /*110c0*/  LOP3.LUT R3, R2.reuse, 0x100, RZ, 0xfc, !PT ;  /* 0x0000010002037812 */ /* 0x040fe400078efcff */
[C---:B------:R-:W-:Y:S01]  /*110d0*/  LOP3.LUT R4, R2.reuse, 0x80, RZ, 0xfc, !PT ;  /* 0x0000008002047812 */ /* 0x040fe200078efcff */
[----:B------:R-:W-:Y:S01]  /*110e0*/  IMAD.U32 R23, RZ, RZ, UR4 ;  /* 0x00000004ff177e24 */ /* 0x000fe2000f8e00ff */
[C---:B------:R-:W-:Y:S02]  /*110f0*/  LOP3.LUT R3, R2.reuse, 0x180, RZ, 0xfc, !PT ;  /* 0x0000018002037812 */ /* 0x040fe400078efcff */
[----:B------:R-:W-:Y:S01]  /*11100*/  LOP3.LUT R2, R2, 0x1c0, RZ, 0xfc, !PT ;  /* 0x000001c002027812 */ /* 0x000fe200078efcff */
[----:B------:R-:W-:-:S05]  /*11110*/  IMAD R0, R35, 0x2, R23 ;  /* 0x0000000223007824 */ /* 0x000fca00078e0217 */
[----:B------:R1:W-:Y:S02]  /*11120*/  STL [R1+0x34], R0 ;  /* 0x0000340001007387 */ /* 0x0003e40000100800 */
.L_x_833:
[----:B0-----:R-:W0:Y:S02]  /*11130*/  LDC.64 R32, c[0x0][0xc88] ;  /* 0x00032200ff207b82 */ /* 0x001e240000000a00 */
[----:B0-----:R-:W-:-:S06]  /*11140*/  IMAD.WIDE R32, R19, 0x4, R32 ;  /* 0x0000000413207825 */ /* 0x001fcc00078e0220 */
[----:B-1----:R0:W1:Y:S01]  /*11150*/  LDG.E R32, desc[UR40][R32.64] ;  /* 0x0000002820207981 */ /* 0x002062000c1e1900 */
[----:B------:R-:W-:Y:S05]  /*11160*/  YIELD ;  /* 0x0000000000007946 */ /* 0x000fea0003800000 */
[----:B------:R-:W-:Y:S01]  /*11170*/  ULDC.64 UR4, c[0x0][0xa28] ;  /* 0x00028a0000047ab9 */ /* 0x000fe20000000a00 */
[----:B--23--:R-:W-:Y:S01]  /*11180*/  IMAD.MOV.U32 R6, RZ, RZ, RZ ;  /* 0x000000ffff067224 */ /* 0x00cfe200078e00ff */
[----:B------:R-:W-:Y:S01]  /*11190*/  ISETP.NE.U32.AND P0, PT, RZ, UR4, PT ;  /* 0x00000004ff007c0c */ /* 0x000fe2000bf05070 */
[----:B------:R-:W-:Y:S01]  /*111a0*/  ULDC.64 UR8, c[0x0][0xa18] ;  /* 0x0002860000087ab9 */ /* 0x000fe20000000a00 */
[----:B0-----:R-:W-:Y:S01]  /*111b0*/  IMAD.MOV.U32 R33, RZ, RZ, RZ ;  /* 0x000000ffff217224 */ /* 0x001fe200078e00ff */
[----:B------:R-:W-:Y:S01]  /*111c0*/  ULDC.64 UR6, c[0x0][0xa10] ;  /* 0x0002840000067ab9 */ /* 0x000fe20000000a00 */
[----:B------:R-:W-:-:S02]  /*111d0*/  ISETP.NE.AND.EX P0, PT, RZ, UR5, PT, P0 ;  /* 0x00000005ff007c0c */ /* 0x000fc4000bf05300 */
[----:B-1----:R-:W-:-:S11]  /*111e0*/  SHF.R.S32.HI R0, RZ, 0x1f, R32 ;  /* 0x0000001fff007819 */ /* 0x002fd60000011420 */
[C---:B------:R-:W-:Y:S01]  /*111f0*/  @P0 LEA R2, P1, R32.reuse, UR4, 0x2 ;  /* 0x0000000420020c11 */ /* 0x040fe2000f8210ff */
[C---:B------:R-:W-:Y:S01]  /*11200*/  IMAD.SHL.U32 R27, R32.reuse, 0x4, RZ ;  /* 0x00000004201b7824 */ /* 0x040fe200078e00ff */
[C-C-:B------:R-:W-:Y:S01]  /*11210*/  SHF.L.U64.HI R29, R32.reuse, 0x2, R0.reuse ;  /* 0x00000002201d7819 */ /* 0x140fe20000010200 */
[----:B------:R0:W-:Y:S01]  /*11220*/  STL [R1+0x14], R0 ;  /* 0x0000140001007387 */ /* 0x0001e20000100800 */
[----:B------:R-:W-:Y:S01]  /*11230*/  @P0 LEA.HI.X R3, R32, UR5, R0, 0x2, P1 ;  /* 0x0000000520030c11 */ /* 0x000fe200088f1400 */
[----:B------:R-:W-:-:S04]  /*11240*/  ULDC.64 UR4, c[0x0][0xa00] ;  /* 0x0002800000047ab9 */ /* 0x000fc80000000a00 */
[----:B------:R1:W5:Y:S01]  /*11250*/  @P0 LDG.E R33, desc[UR40][R2.64] ;  /* 0x0000002802210981 */ /* 0x000362000c1e1900 */
[----:B------:R-:W-:Y:S02]  /*11260*/  ISETP.NE.U32.AND P0, PT, RZ, UR4, PT ;  /* 0x00000004ff007c0c */ /* 0x000fe4000bf05070 */
[----:B------:R-:W-:Y:S01]  /*11270*/  ISETP.NE.U32.AND P2, PT, RZ, UR8, PT ;  /* 0x00000008ff007c0c */ /* 0x000fe2000bf45070 */
[----:B0-----:R-:W-:Y:S01]  /*11280*/  IMAD.MOV.U32 R0, RZ, RZ, RZ ;  /* 0x000000ffff007224 */ /* 0x001fe200078e00ff */
[----:B------:R-:W-:Y:S02]  /*11290*/  ISETP.NE.AND.EX P0, PT, RZ, UR5, PT, P0 ;  /* 0x00000005ff007c0c */ /* 0x000fe4000bf05300 */
[----:B------:R-:W-:Y:S02]  /*112a0*/  ISETP.NE.AND.EX P2, PT, RZ, UR9, PT, P2 ;  /* 0x00000009ff007c0c */ /* 0x000fe4000bf45320 */
[----:B------:R-:W-:Y:S02]  /*112b0*/  ISETP.NE.U32.AND P1, PT, RZ, UR6, PT ;  /* 0x00000006ff007c0c */ /* 0x000fe4000bf25070 */
[----:B-1----:R-:W-:-:S02]  /*112c0*/  IADD3 R2, P3, R27, UR4, RZ ;  /* 0x000000041b027c10 */ /* 0x002fc4000ff7e0ff */
[----:B------:R-:W-:Y:S02]  /*112d0*/  ISETP.NE.AND.EX P1, PT, RZ, UR7, PT, P1 ;  /* 0x00000007ff007c0c */ /* 0x000fe4000bf25310 */
[----:B------:R-:W-:Y:S02]  /*112e0*/  IADD3.X R3, R29, UR5, RZ, P3, !PT ;  /* 0x000000051d037c10 */ /* 0x000fe40009ffe4ff */
[----:B------:R-:W-:-:S03]  /*112f0*/  IADD3 R4, P4, R27, UR6, RZ ;  /* 0x000000061b047c10 */ /* 0x000fc6000ff9e0ff */
[----:B------:R-:W2:Y:S01]  /*11300*/  @P0 LDG.E R6, desc[UR40][R2.64] ;  /* 0x0000002802060981 */ /* 0x000ea2000c1e1900 */
[----:B------:R-:W-:Y:S01]  /*11310*/  ULDC UR4, c[0x0][0x288] ;  /* 0x0000a20000047ab9 */ /* 0x000fe20000000800 */
[----:B------:R-:W-:Y:S01]  /*11320*/  IADD3.X R5, R29, UR7, RZ, P4, !PT ;  /* 0x000000071d057c10 */ /* 0x000fe2000a7fe4ff */
[----:B------:R-:W-:Y:S01]  /*11330*/  IMAD.U32 R8, RZ, RZ, UR4 ;  /* 0x00000004ff087e24 */ /* 0x000fe2000f8e00ff */
[----:B------:R-:W-:-:S03]  /*11340*/  ULDC.64 UR4, c[0x0][0x418] ;  /* 0x0001060000047ab9 */ /* 0x000fc60000000a00 */
[----:B------:R-:W5:Y:S04]  /*11350*/  @P1 LDG.E R0, desc[UR40][R4.64] ;  /* 0x0000002804001981 */ /* 0x000f68000c1e1900 */
[----:B--2---:R0:W-:Y:S02]  /*11360*/  STL [R1+0xc], R6 ;  /* 0x00000c0601007387 */ /* 0x0041e40000100800 */
[----:B0-----:R-:W-:-:S04]  /*11370*/  @P2 IADD3 R6, P3, R27, UR8, RZ ;  /* 0x000000081b062c10 */ /* 0x001fc8000ff7e0ff */
[----:B------:R-:W-:-:S05]  /*11380*/  @P2 IADD3.X R7, R29, UR9, RZ, P3, !PT ;  /* 0x000000091d072c10 */ /* 0x000fca0009ffe4ff */
[----:B------:R0:W2:Y:S01]  /*11390*/  @P2 LDG.E R8, desc[UR40][R6.64] ;  /* 0x0000002806082981 */ /* 0x0000a2000c1e1900 */
[----:B------:R-:W-:-:S03]  /*113a0*/  UISETP.NE.U32.AND UP0, UPT, UR4, URZ, UPT ;  /* 0x0000003f0400728c */ /* 0x000fc6000bf05070 */
[----:B------:R-:W-:Y:S01]  /*113b0*/  ULDC UR4, c[0x0][0x424] ;  /* 0x0001090000047ab9 */ /* 0x000fe20000000800 */
[----:B------:R-:W-:-:S03]  /*113c0*/  UISETP.NE.AND.EX UP0, UPT, UR5, URZ, UPT, UP0 ;  /* 0x0000003f0500728c */ /* 0x000fc6000bf05300 */
[----:B------:R-:W-:Y:S01]  /*113d0*/  ULDC UR5, c[0x0][0x2f0] ;  /* 0x0000bc0000057ab9 */ /* 0x000fe20000000800 */
[----:B------:R-:W-:-:S04]  /*113e0*/  USEL UR4, UR4, 0x1, UP0 ;  /* 0x0000000104047887 */ /* 0x000fc80008000000 */
[----:B------:R-:W-:-:S03]  /*113f0*/  UIMAD UR4, UR4, UR5, URZ ;  /* 0x00000005040472a4 */ /* 0x000fc6000f8e023f */
[----:B------:R-:W-:Y:S02]  /*11400*/  ULDC UR5, c[0x0][0x348] ;  /* 0x0000d20000057ab9 */ /* 0x000fe40000000800 */
[----:B0-----:R-:W-:Y:S02]  /*11410*/  IMAD.U32 R6, RZ, RZ, UR5 ;  /* 0x00000005ff067e24 */ /* 0x001fe4000f8e00ff */
[----:B------:R-:W-:Y:S01]  /*11420*/  IMAD.U32 R7, RZ, RZ, UR4 ;  /* 0x00000004ff077e24 */ /* 0x000fe2000f8e00ff */
[----:B--2---:R0:W-:Y:S01]  /*11430*/  STL [R1+0x18], R8 ;  /* 0x0000180801007387 */ /* 0x0041e20000100800 */
[----:B------:R-:W-:Y:S05]  /*11440*/  @P2 BRA `(.L_x_727) ;  /* 0x0000000000142947 */ /* 0x000fea0003800000 */
[----:B------:R-:W-:Y:S05]  /*11450*/  @!P0 BRA `(.L_x_727) ;  /* 0x0000000000108947 */ /* 0x000fea0003800000 */
[----:B0-----:R-:W2:Y:S04]  /*11460*/  LDG.E R8, desc[UR40][R2.64] ;  /* 0x0000002802087981 */ /* 0x001ea8000c1e1900 */
[----:B------:R-:W2:Y:S02]  /*11470*/  LDG.E R2, desc[UR40][R2.64+0x4] ;  /* 0x0000042802027981 */ /* 0x000ea4000c1e1900 */
[----:B--2---:R-:W-:-:S05]  /*11480*/  IADD3 R2, -R8, R2, RZ ;  /* 0x0000000208027210 */ /* 0x004fca0007ffe1ff */
[----:B------:R1:W-:Y:S02]  /*11490*/  STL [R1+0x18], R2 ;  /* 0x0000180201007387 */ /* 0x0003e40000100800 */
.L_x_727:
[----:B------:R-:W-:Y:S01]  /*114a0*/  ULDC.64 UR4, c[0x0][0xa20] ;  /* 0x0002880000047ab9 */ /* 0x000fe20000000a00 */
[----:B------:R-:W-:Y:S01]  /*114b0*/  IMAD.MOV.U32 R30, RZ, RZ, R32 ;  /* 0x000000ffff1e7224 */ /* 0x000fe200078e0020 */
[----:B------:R-:W-:-:S04]  /*114c0*/  ISETP.NE.U32.AND P0, PT, RZ, UR4, PT ;  /* 0x00000004ff007c0c */ /* 0x000fc8000bf05070 */
[----:B------:R-:W-:-:S13]  /*114d0*/  ISETP.NE.AND.EX P0, PT, RZ, UR5, PT, P0 ;  /* 0x00000005ff007c0c */ /* 0x000fda000bf05300 */
[----:B------:R-:W-:Y:S05]  /*114e0*/  @!P0 BRA `(.L_x_728) ;  /* 0x0000000000108947 */ /* 0x000fea0003800000 */
[----:B-1----:R-:W-:-:S04]  /*114f0*/  IADD3 R2, P0, R27, UR4, RZ ;  /* 0x000000041b027c10 */ /* 0x002fc8000ff1e0ff */
[----:B------:R-:W-:-:S05]  /*11500*/  IADD3.X R3, R29, UR5, RZ, P0, !PT ;  /* 0x000000051d037c10 */ /* 0x000fca00087fe4ff */
[----:B------:R1:W5:Y:S01]  /*11510*/  LDG.E R7, desc[UR40][R2.64] ;  /* 0x0000002802077981 */ /* 0x000362000c1e1900 */
[----:B------:R-:W-:Y:S05]  /*11520*/  BRA `(.L_x_729) ;  /* 0x0000000000247947 */ /* 0x000fea0003800000 */
.L_x_728:
[----:B------:R-:W-:Y:S02]  /*11530*/  ULDC.64 UR4, c[0x0][0xa08] ;  /* 0x0002820000047ab9 */ /* 0x000fe40000000a00 */
[----:B------:R-:W-:-:S04]  /*11540*/  ISETP.NE.U32.AND P0, PT, RZ, UR4, PT ;  /* 0x00000004ff007c0c */ /* 0x000fc8000bf05070 */
[----:B------:R-:W-:-:S13]  /*11550*/  ISETP.NE.AND.EX P0, PT, RZ, UR5, PT, P0 ;  /* 0x00000005ff007c0c */ /* 0x000fda000bf05300 */
[----:B------:R-:W-:Y:S05]  /*11560*/  @!P0 BRA `(.L_x_729) ;  /* 0x0000000000148947 */ /* 0x000fea0003800000 */
[----:B-1----:R-:W1:Y:S02]  /*11570*/  LDC.64 R2, c[0x0][0xa08] ;  /* 0x00028200ff027b82 */ /* 0x002e640000000a00 */
[----:B-1----:R-:W-:-:S05]  /*11580*/  IMAD.WIDE R2, R30, 0x4, R2 ;  /* 0x000000041e027825 */ /* 0x002fca00078e0202 */
[----:B------:R-:W2:Y:S04]  /*11590*/  LDG.E R7, desc[UR40][R2.64] ;  /* 0x0000002802077981 */ /* 0x000ea8000c1e1900 */
[----:B------:R-:W2:Y:S02]  /*115a0*/  LDG.E R2, desc[UR40][R2.64+0x4] ;  /* 0x0000042802027981 */ /* 0x000ea4000c1e1900 */
[----:B--2---:R-:W-:-:S07]  /*115b0*/  IMAD.IADD R7, R2, 0x1, -R7 ;  /* 0x0000000102077824 */ /* 0x004fce00078e0a07 */
.L_x_729:
[----:B-1----:R-:W2:Y:S04]  /*115c0*/  @P1 LDG.E R2, desc[UR40][R4.64] ;  /* 0x0000002804021981 */ /* 0x002ea8000c1e1900 */
[----:B------:R-:W2:Y:S01]  /*115d0*/  @P1 LDG.E R4, desc[UR40][R4.64+0x4] ;  /* 0x0000042804041981 */ /* 0x000ea2000c1e1900 */
[----:B-----5:R-:W-:Y:S01]  /*115e0*/  IMAD.IADD R7, R7, 0x1, -R33 ;  /* 0x0000000107077824 */ /* 0x020fe200078e0a21 */
[----:B------:R-:W-:Y:S01]  /*115f0*/  BSSY B0, `(.L_x_730) ;  /* 0x00001ae000007945 */ /* 0x000fe20003800000 */
[----:B--2---:R-:W-:-:S04]  /*11600*/  @P1 IMAD.IADD R6, R4, 0x1, -R2 ;  /* 0x0000000104061824 */ /* 0x004fc800078e0a02 */
[----:B------:R-:W-:-:S04]  /*11610*/  IMAD.IADD R3, R7, 0x1, R6 ;  /* 0x0000000107037824 */ /* 0x000fc800078e0206 */
[----:B------:R-:W-:Y:S01]  /*11620*/  VIADD R2, R3, 0x3f ;  /* 0x0000003f03027836 */ /* 0x000fe20000000000 */
[----:B------:R1:W-:Y:S04]  /*11630*/  STL [R1+0x4], R3 ;  /* 0x0000040301007387 */ /* 0x0003e80000100800 */
[----:B-1----:R-:W-:-:S04]  /*11640*/  SHF.R.S32.HI R3, RZ, 0x1f, R2 ;  /* 0x0000001fff037819 */ /* 0x002fc80000011402 */
[----:B------:R-:W-:Y:S01]  /*11650*/  LEA.HI R4, R3, R2, RZ, 0x6 ;  /* 0x0000000203047211 */ /* 0x000fe200078f30ff */
[----:B------:R-:W-:-:S03]  /*11660*/  IMAD.MOV R2, RZ, RZ, -R7 ;  /* 0x000000ffff027224 */ /* 0x000fc600078e0a07 */
[----:B------:R-:W-:Y:S01]  /*11670*/  LOP3.LUT R31, R4, 0xffffffc0, RZ, 0xc0, !PT ;  /* 0xffffffc0041f7812 */ /* 0x000fe200078ec0ff */
[----:B------:R1:W-:Y:S01]  /*11680*/  STL [R1+0x3c], R4 ;  /* 0x00003c0401007387 */ /* 0x0003e20000100800 */
[----:B------:R-:W-:Y:S02]  /*11690*/  VIMNMX R5, RZ, R2, !PT ;  /* 0x00000002ff057248 */ /* 0x000fe40007fe0100 */
[----:B------:R-:W-:-:S04]  /*116a0*/  VIADDMNMX R6, R31, -R7, R6, PT ;  /* 0x800000071f067246 */ /* 0x000fc80003800106 */
[----:B------:R-:W-:Y:S02]  /*116b0*/  ISETP.GT.AND P0, PT, R6, R5, PT ;  /* 0x000000050600720c */ /* 0x000fe40003f04270 */
[----:B------:R-:W-:-:S11]  /*116c0*/  SHF.R.U32.HI R5, RZ, 0x6, R5 ;  /* 0x00000006ff057819 */ /* 0x000fd60000011605 */
[----:B------:R-:W-:-:S05]  /*116d0*/  @P0 VIADD R2, R6, 0x3f ;  /* 0x0000003f06020836 */ /* 0x000fca0000000000 */
[----:B------:R-:W-:-:S04]  /*116e0*/  @P0 SHF.R.S32.HI R3, RZ, 0x1f, R2 ;  /* 0x0000001fff030819 */ /* 0x000fc80000011402 */
[----:B------:R-:W-:Y:S01]  /*116f0*/  @P0 LEA.HI R3, R3, R2, RZ, 0x6 ;  /* 0x0000000203030211 */ /* 0x000fe200078f30ff */
[----:B------:R-:W-:-:S03]  /*11700*/  IMAD.MOV.U32 R2, RZ, RZ, R5 ;  /* 0x000000ffff027224 */ /* 0x000fc600078e0005 */
[----:B------:R-:W-:Y:S02]  /*11710*/  @P0 SHF.R.S32.HI R2, RZ, 0x6, R3 ;  /* 0x00000006ff020819 */ /* 0x000fe40000011403 */
[----:B------:R-:W-:Y:S02]  /*11720*/  PLOP3.LUT P0, PT, PT, PT, PT, 0x80, 0x0 ;  /* 0x000000000000781c */ /* 0x000fe40003f0f070 */
[----:B------:R-:W-:-:S13]  /*11730*/  ISETP.GT.AND P2, PT, R2, R5, PT ;  /* 0x000000050200720c */ /* 0x000fda0003f44270 */
[----:B-1----:R-:W-:Y:S05]  /*11740*/  @!P2 BRA `(.L_x_731) ;  /* 0x000000180060a947 */ /* 0x002fea0003800000 */
[----:B------:R-:W-:Y:S01]  /*11750*/  UMOV UR4, 0xffffffff ;  /* 0xffffffff00047882 */ /* 0x000fe20000000000 */
[----:B------:R-:W-:Y:S02]  /*11760*/  SEL R4, R30, RZ, !P1 ;  /* 0x000000ff1e047207 */ /* 0x000fe40004800000 */
[----:B------:R-:W-:Y:S05]  /*11770*/  BRA.DIV UR4, `(.L_x_732) ;  /* 0x0000006a044c7947 */ /* 0x000fea000b800000 */
[----:B------:R-:W1:Y:S02]  /*11780*/  S2R R3, SR_TID.X ;  /* 0x0000000000037919 */ /* 0x000e640000002100 */
[----:B-1----:R-:W-:-:S04]  /*11790*/  SHF.R.U32.HI R3, RZ, 0x5, R3 ;  /* 0x00000005ff037819 */ /* 0x002fc80000011603 */
[----:B------:R-:W-:-:S05]  /*117a0*/  LOP3.LUT R3, R3, 0x3, RZ, 0xc0, !PT ;  /* 0x0000000303037812 */ /* 0x000fca00078ec0ff */
[----:B------:R1:W2:Y:S02]  /*117b0*/  SHFL.IDX PT, R14, R3, RZ, 0x1f ;  /* 0x00001fff030e7589 */ /* 0x0002a400000e0000 */
.L_x_878:
[----:B--2---:R-:W-:Y:S02]  /*117c0*/  ISETP.NE.AND P0, PT, R14, RZ, PT ;  /* 0x000000ff0e00720c */ /* 0x004fe40003f05270 */
[----:B------:R-:W-:-:S11]  /*117d0*/  PLOP3.LUT P6, PT, PT, PT, PT, 0x8, 0x0 ;  /* 0x000000000000781c */ /* 0x000fd60003fce170 */
[----:B------:R-:W-:Y:S05]  /*117e0*/  @P0 BRA `(.L_x_733) ;  /* 0x00000000000c0947 */ /* 0x000fea0003800000 */
[----:B------:R-:W-:-:S03]  /*117f0*/  UMOV UR4, 0xffffffff ;  /* 0xffffffff00047882 */ /* 0x000fc60000000000 */
[----:B------:R-:W-:Y:S05]  /*11800*/  BRA.DIV UR4, `(.L_x_734) ;  /* 0x0000006a045c7947 */ /* 0x000fea000b800000 */
[----:B------:R-:W-:-:S13]  /*11810*/  ELECT P6, URZ, PT ;  /* 0x00000000003f782f */ /* 0x000fda00038c0000 */
.L_x_733:
[----:B-1----:R-:W2:Y:S01]  /*11820*/  LDL R3, [R1+0x1c] ;  /* 0x00001c0001037983 */ /* 0x002ea20000100800 */
[----:B------:R-:W-:Y:S01]  /*11830*/  BSSY B1, `(.L_x_735) ;  /* 0x0000008000017945 */ /* 0x000fe20003800000 */
[----:B--2---:R-:W-:-:S05]  /*11840*/  VIADD R3, R3, 0x1 ;  /* 0x0000000103037836 */ /* 0x004fca0000000000 */
[----:B------:R-:W-:-:S04]  /*11850*/  LEA.HI R6, R3, R3, RZ, 0x1 ;  /* 0x0000000303067211 */ /* 0x000fc800078f08ff */
[----:B------:R-:W-:-:S05]  /*11860*/  LOP3.LUT R6, R6, 0xfffffffe, RZ, 0xc0, !PT ;  /* 0xfffffffe06067812 */ /* 0x000fca00078ec0ff */
[----:B------:R-:W-:-:S05]  /*11870*/  IMAD.IADD R3, R3, 0x1, -R6 ;  /* 0x0000000103037824 */ /* 0x000fca00078e0a06 */
[----:B------:R-:W-:-:S04]  /*11880*/  SHF.L.U32 R3, R3, 0x1f, RZ ;  /* 0x0000001f03037819 */ /* 0x000fc800000006ff */
[----:B------:R-:W1:Y:S02]  /*11890*/  SYNCS.PHASECHK.TRANS64.TRYWAIT P0, [R23+URZ+0x28c20], R3 ;  /* 0x028c2003170075a7 */ /* 0x000e64000800017f */
[----:B-1----:R-:W-:Y:S05]  /*118a0*/  @!P0 BRA `(.L_x_736) ;  /* 0x0000006800548947 */ /* 0x002fea0003800000 */
.L_x_881:
[----:B------:R-:W-:Y:S05]  /*118b0*/  BSYNC B1 ;  /* 0x0000000000017941 */ /* 0x000fea0003800000 */
.L_x_735:
[----:B------:R-:W-:Y:S04]  /*118c0*/  BSSY B1, `(.L_x_737) ;  /* 0x00000b7000017945 */ /* 0x000fe80003800000 */
[----:B------:R-:W-:Y:S05]  /*118d0*/  @!P6 BRA `(.L_x_738) ;  /* 0x0000000800d4e947 */ /* 0x000fea0003800000 */
[----:B-1----:R-:W-:Y:S01]  /*118e0*/  IMAD R3, R24, 0x8, R23 ;  /* 0x0000000818037824 */ /* 0x002fe200078e0217 */
[----:B------:R-:W-:Y:S01]  /*118f0*/  SHF.L.U32 R6, R28, 0x1f, RZ ;  /* 0x0000001f1c067819 */ /* 0x000fe200000006ff */
[----:B------:R-:W1:Y:S01]  /*11900*/  S2R R7, SR_TID.X ;  /* 0x0000000000077919 */ /* 0x000e620000002100 */
[----:B------:R-:W-:Y:S02]  /*11910*/  BSSY B2, `(.L_x_739) ;  /* 0x0000005000027945 */ /* 0x000fe40003800000 */
[----:B------:R-:W2:Y:S01]  /*11920*/  SYNCS.PHASECHK.TRANS64.TRYWAIT P0, [R3+URZ+0x28ca0], R6 ;  /* 0x028ca006030075a7 */ /* 0x000ea2000800017f */
[----:B-1----:R-:W-:-:S04]  /*11930*/  LOP3.LUT R7, R7, 0x7f, RZ, 0xc0, !PT ;  /* 0x0000007f07077812 */ /* 0x002fc800078ec0ff */
[----:B------:R-:W-:Y:S01]  /*11940*/  ISETP.NE.AND P1, PT, R7, RZ, PT ;  /* 0x000000ff0700720c */ /* 0x000fe20003f25270 */
[----:B--2---:R-:W-:-:S12]  /*11950*/  @!P0 BRA `(.L_x_740) ;  /* 0x00000068003c8947 */ /* 0x004fd80003800000 */
.L_x_882:
[----:B------:R-:W-:Y:S05]  /*11960*/  BSYNC B2 ;  /* 0x0000000000027941 */ /* 0x000fea0003800000 */
.L_x_739:
[----:B------:R-:W-:Y:S04]  /*11970*/  BSSY B2, `(.L_x_741) ;  /* 0x0000009000027945 */ /* 0x000fe80003800000 */
[----:B------:R-:W-:Y:S05]  /*11980*/  @P1 BRA `(.L_x_742) ;  /* 0x00000000001c1947 */ /* 0x000fea0003800000 */
[----:B0-----:R-:W0:Y:S01]  /*11990*/  S2R R8, SR_TID.X ;  /* 0x0000000000087919 */ /* 0x001e220000002100 */
[----:B------:R-:W-:-:S04]  /*119a0*/  IMAD.MOV.U32 R7, RZ, RZ, 0x2000 ;  /* 0x00002000ff077424 */ /* 0x000fc800078e00ff */
[----:B------:R2:W-:Y:S01]  /*119b0*/  SYNCS.ARRIVE.TRANS64 RZ, [R3+URZ+0x28c90], R7 ;  /* 0x028c900703ff79a7 */ /* 0x0005e2000800003f */
[----:B0-----:R-:W-:-:S04]  /*119c0*/  LOP3.LUT R8, R8, 0x1f, RZ, 0xc0, !PT ;  /* 0x0000001f08087812 */ /* 0x001fc800078ec0ff */
[----:B------:R-:W-:-:S13]  /*119d0*/  ISETP.NE.AND P0, PT, R8, RZ, PT ;  /* 0x000000ff0800720c */ /* 0x000fda0003f05270 */
[----:B--2---:R-:W-:Y:S05]  /*119e0*/  @!P0 BRA `(.L_x_742) ;  /* 0x0000000000048947 */ /* 0x004fea0003800000 */
[----:B------:R-:W-:Y:S01]  /*119f0*/  BPT.TRAP 0x1 ;  /* 0x000000040000795c */ /* 0x000fe20000300000 */
.L_x_742:
[----:B------:R-:W-:Y:S05]  /*11a00*/  BSYNC B2 ;  /* 0x0000000000027941 */ /* 0x000fea0003800000 */
.L_x_741:
[----:B------:R-:W-:Y:S01]  /*11a10*/  IMAD.MOV.U32 R12, RZ, RZ, RZ ;  /* 0x000000ffff0c7224 */ /* 0x000fe200078e00ff */
[----:B------:R-:W-:Y:S01]  /*11a20*/  UIADD3 UR4, UP0, UR38, 0x570, URZ ;  /* 0x0000057026047890 */ /* 0x000fe2000ff1e03f */
[----:B------:R-:W-:Y:S01]  /*11a30*/  IMAD R7, R2, 0x40, R0 ;  /* 0x0000004002077824 */ /* 0x000fe200078e0200 */
[----:B------:R-:W-:Y:S01]  /*11a40*/  PLOP3.LUT P0, PT, PT, PT, PT, 0x80, 0x0 ;  /* 0x000000000000781c */ /* 0x000fe20003f0f070 */
[----:B0-----:R-:W-:Y:S01]  /*11a50*/  IMAD R8, R24, 0x2000, R23 ;  /* 0x0000200018087824 */ /* 0x001fe200078e0217 */
[----:B------:R-:W-:Y:S01]  /*11a60*/  R2UR UR10, R12 ;  /* 0x000000000c0a72ca */ /* 0x000fe200000e0000 */
[----:B------:R-:W-:Y:S01]  /*11a70*/  VIADD R7, R7, 0xffffffc0 ;  /* 0xffffffc007077836 */ /* 0x000fe20000000000 */
[----:B------:R-:W-:Y:S01]  /*11a80*/  UIADD3.X UR5, URZ, UR39, URZ, UP0, !UPT ;  /* 0x000000273f057290 */ /* 0x000fe200087fe43f */
[----:B------:R-:W-:Y:S01]  /*11a90*/  VIADD R8, R8, 0x22400 ;  /* 0x0002240008087836 */ /* 0x000fe20000000000 */
[----:B------:R-:W-:Y:S01]  /*11aa0*/  UMOV UR6, 0x0 ;  /* 0x0000000000067882 */ /* 0x000fe20000000000 */
[----:B------:R-:W-:Y:S01]  /*11ab0*/  VIADD R9, R3, 0x28c90 ;  /* 0x00028c9003097836 */ /* 0x000fe20000000000 */
[----:B------:R-:W-:-:S09]  /*11ac0*/  UMOV UR7, 0x12f00000 ;  /* 0x12f0000000077882 */ /* 0x000fd20000000000 */
.L_x_743:
[----:B------:R-:W-:-:S13]  /*11ad0*/  @P0 ELECT P2, URZ, PT ;  /* 0x00000000003f082f */ /* 0x000fda0003840000 */
[----:B------:R-:W-:Y:S02]  /*11ae0*/  @P2 R2UR UR13, R4 ;  /* 0x00000000040d22ca */ /* 0x000fe400000e0000 */
[----:B------:R-:W-:Y:S02]  /*11af0*/  @P2 R2UR UR12, R18 ;  /* 0x00000000120c22ca */ /* 0x000fe400000e0000 */
[----:B------:R-:W-:Y:S02]  /*11b00*/  @P2 R2UR UR11, R7 ;  /* 0x00000000070b22ca */ /* 0x000fe400000e0000 */
[----:B------:R-:W-:Y:S02]  /*11b10*/  @P2 R2UR UR9, R9 ;  /* 0x00000000090922ca */ /* 0x000fe400000e0000 */
[----:B------:R-:W-:Y:S02]  /*11b20*/  @P2 R2UR UR8, R8 ;  /* 0x00000000080822ca */ /* 0x000fe400000e0000 */
[----:B------:R-:W-:-:S02]  /*11b30*/  @P2 PLOP3.LUT P0, PT, P2, PT, PT, 0x8, 0x0 ;  /* 0x000000000000281c */ /* 0x000fc4000170e170 */
[----:B------:R-:W-:-:S09]  /*11b40*/  PLOP3.LUT P2, PT, PT, PT, PT, 0x8, 0x0 ;  /* 0x000000000000781c */ /* 0x000fd20003f4e170 */
[----:B------:R0:W-:Y:S02]  /*11b50*/  UTMALDG.4D [UR8], [UR4], desc[UR6] ;  /* 0x00000608040075b4 */ /* 0x0001e40008019000 */
[----:B0-----:R-:W-:Y:S05]  /*11b60*/  @P0 BRA.U.ANY `(.L_x_743) ;  /* 0xfffffffd00d80947 */ /* 0x001fea000393ffff */
[----:B------:R-:W0:Y:S01]  /*11b70*/  SYNCS.PHASECHK.TRANS64.TRYWAIT P0, [R3+URZ+0x28cc0], R6 ;  /* 0x028cc006030075a7 */ /* 0x000e22000800017f */
[----:B------:R-:W-:Y:S04]  /*11b80*/  BSSY B2, `(.L_x_744) ;  /* 0x0000002000027945 */ /* 0x000fe80003800000 */
[----:B0-----:R-:W-:Y:S05]  /*11b90*/  @!P0 BRA `(.L_x_745) ;  /* 0x0000006400c08947 */ /* 0x001fea0003800000 */
.L_x_883:
[----:B------:R-:W-:Y:S05]  /*11ba0*/  BSYNC B2 ;  /* 0x0000000000027941 */ /* 0x000fea0003800000 */
.L_x_744:
[----:B------:R-:W-:Y:S01]  /*11bb0*/  BSSY B2, `(.L_x_746) ;  /* 0x000000b000027945 */ /* 0x000fe20003800000 */
[----:B------:R-:W-:Y:S02]  /*11bc0*/  IMAD.MOV.U32 R10, RZ, RZ, 0x0 ;  /* 0x00000000ff0a7424 */ /* 0x000fe400078e00ff */
[----:B------:R-:W-:Y:S01]  /*11bd0*/  IMAD.MOV.U32 R11, RZ, RZ, 0x12f00000 ;  /* 0x12f00000ff0b7424 */ /* 0x000fe200078e00ff */
[----:B------:R-:W-:Y:S06]  /*11be0*/  @P1 BRA `(.L_x_747) ;  /* 0x00000000001c1947 */ /* 0x000fec0003800000 */
[----:B------:R-:W2:Y:S01]  /*11bf0*/  S2R R8, SR_TID.X ;  /* 0x0000000000087919 */ /* 0x000ea20000002100 */
[----:B01----:R-:W-:-:S04]  /*11c00*/  MOV R6, 0x10000 ;  /* 0x0001000000067802 */ /* 0x003fc80000000f00 */
[----:B------:R3:W-:Y:S01]  /*11c10*/  SYNCS.ARRIVE.TRANS64 RZ, [R3+URZ+0x28cb0], R6 ;  /* 0x028cb00603ff79a7 */ /* 0x0007e2000800003f */
[----:B--2---:R-:W-:-:S04]  /*11c20*/  LOP3.LUT R8, R8, 0x1f, RZ, 0xc0, !PT ;  /* 0x0000001f08087812 */ /* 0x004fc800078ec0ff */
[----:B------:R-:W-:-:S13]  /*11c30*/  ISETP.NE.AND P0, PT, R8, RZ, PT ;  /* 0x000000ff0800720c */ /* 0x000fda0003f05270 */
[----:B---3--:R-:W-:Y:S05]  /*11c40*/  @!P0 BRA `(.L_x_747) ;  /* 0x0000000000048947 */ /* 0x008fea0003800000 */
[----:B------:R-:W-:Y:S01]  /*11c50*/  BPT.TRAP 0x1 ;  /* 0x000000040000795c */ /* 0x000fe20000300000 */
.L_x_747:
[----:B------:R-:W-:Y:S05]  /*11c60*/  BSYNC B2 ;  /* 0x0000000000027941 */ /* 0x000fea0003800000 */
.L_x_746:
[----:B------:R-:W-:Y:S01]  /*11c70*/  R2UR UR10, R12 ;  /* 0x000000000c0a72ca */ /* 0x000fe200000e0000 */
[----:B01----:R-:W-:Y:S01]  /*11c80*/  IMAD R6, R24, 0x10000, R23 ;  /* 0x0001000018067824 */ /* 0x003fe200078e0217 */
[----:B------:R-:W-:Y:S01]  /*11c90*/  R2UR UR6, R10 ;  /* 0x000000000a0672ca */ /* 0x000fe200000e0000 */
[----:B------:R-:W-:Y:S01]  /*11ca0*/  UIADD3 UR4, UP0, UR38, 0x670, URZ ;  /* 0x0000067026047890 */ /* 0x000fe2000ff1e03f */
[----:B------:R-:W-:Y:S01]  /*11cb0*/  R2UR UR7, R11 ;  /* 0x000000000b0772ca */ /* 0x000fe200000e0000 */
[----:B------:R-:W-:Y:S01]  /*11cc0*/  VIADD R3, R3, 0x28cb0 ;  /* 0x00028cb003037836 */ /* 0x000fe20000000000 */
[----:B------:R-:W-:Y:S01]  /*11cd0*/  PLOP3.LUT P0, PT, PT, PT, PT, 0x80, 0x0 ;  /* 0x000000000000781c */ /* 0x000fe20003f0f070 */
[----:B------:R-:W-:Y:S01]  /*11ce0*/  VIADD R8, R6, 0x400 ;  /* 0x0000040006087836 */ /* 0x000fe20000000000 */
[----:B------:R-:W-:-:S12]  /*11cf0*/  UIADD3.X UR5, URZ, UR39, URZ, UP0, !UPT ;  /* 0x000000273f057290 */ /* 0x000fd800087fe43f */
.L_x_748:
        /* <DEDUP_REMOVED lines=10> */
[----:B------:R-:W-:Y:S01]  /*11da0*/  R2UR UR6, R10 ;  /* 0x000000000a0672ca */ /* 0x000fe200000e0000 */
[----:B------:R-:W-:Y:S01]  /*11db0*/  VIADD R8, R6, 0x2400 ;  /* 0x0000240006087836 */ /* 0x000fe20000000000 */
[----:B------:R-:W-:Y:S01]  /*11dc0*/  R2UR UR7, R11 ;  /* 0x000000000b0772ca */ /* 0x000fe200000e0000 */
[----:B------:R-:W-:Y:S01]  /*11dd0*/  UMOV UR10, 0x40 ;  /* 0x00000040000a7882 */ /* 0x000fe20000000000 */
[----:B------:R-:W-:-:S13]  /*11de0*/  PLOP3.LUT P0, PT, PT, PT, PT, 0x80, 0x0 ;  /* 0x000000000000781c */ /* 0x000fda0003f0f070 */
.L_x_749:
        /* <DEDUP_REMOVED lines=15> */
.L_x_750:
        /* <DEDUP_REMOVED lines=15> */
.L_x_751:
        /* <DEDUP_REMOVED lines=15> */
.L_x_752:
        /* <DEDUP_REMOVED lines=15> */
.L_x_753:
        /* <DEDUP_REMOVED lines=15> */
.L_x_754:
        /* <DEDUP_REMOVED lines=15> */
.L_x_755:
        /* <DEDUP_REMOVED lines=9> */
[----:B--2---:R-:W-:Y:S05]  /*12420*/  @P0 BRA.U.ANY `(.L_x_755) ;  /* 0xfffffffd00d80947 */ /* 0x004fea000393ffff */
.L_x_738:
[----:B------:R-:W-:Y:S05]  /*12430*/  BSYNC B1 ;  /* 0x0000000000017941 */ /* 0x000fea0003800000 */
.L_x_737:
[----:B------:R-:W-:Y:S01]  /*12440*/  VIADD R9, R2, 0xfffffffe ;  /* 0xfffffffe02097836 */ /* 0x000fe20000000000 */
[----:B------:R-:W-:Y:S01]  /*12450*/  PLOP3.LUT P0, PT, PT, PT, PT, 0x8, 0x0 ;  /* 0x000000000000781c */ /* 0x000fe20003f0e170 */
[----:B------:R-:W-:-:S03]  /*12460*/  VIADD R24, R24, 0x1 ;  /* 0x0000000118187836 */ /* 0x000fc60000000000 */
[----:B------:R-:W-:Y:S02]  /*12470*/  ISETP.GE.AND P2, PT, R9, R5, PT ;  /* 0x000000050900720c */ /* 0x000fe40003f46270 */
[----:B------:R-:W-:-:S04]  /*12480*/  ISETP.NE.AND P1, PT, R24, 0x2, PT ;  /* 0x000000021800780c */ /* 0x000fc80003f25270 */
[----:B------:R-:W-:Y:S02]  /*12490*/  SEL R2, RZ, 0x1, P1 ;  /* 0x00000001ff027807 */ /* 0x000fe40000800000 */
[----:B------:R-:W-:Y:S02]  /*124a0*/  SEL R24, R24, RZ, P1 ;  /* 0x000000ff18187207 */ /* 0x000fe40000800000 */
[----:B------:R-:W-:-:S03]  /*124b0*/  LOP3.LUT R28, R28, R2, RZ, 0x3c, !PT ;  /* 0x000000021c1c7212 */ /* 0x000fc600078e3cff */
[----:B------:R-:W-:Y:S05]  /*124c0*/  @!P2 BRA `(.L_x_731) ;  /* 0x0000000c0000a947 */ /* 0x000fea0003800000 */
.L_x_775:
[----:B------:R-:W-:Y:S05]  /*124d0*/  YIELD ;  /* 0x0000000000007946 */ /* 0x000fea0003800000 */
[----:B------:R-:W-:Y:S04]  /*124e0*/  BSSY B1, `(.L_x_756) ;  /* 0x00000b6000017945 */ /* 0x000fe80003800000 */
[----:B------:R-:W-:Y:S05]  /*124f0*/  @!P6 BRA `(.L_x_757) ;  /* 0x0000000800d0e947 */ /* 0x000fea0003800000 */
[----:B------:R-:W-:Y:S01]  /*12500*/  IMAD R6, R24, 0x8, R23 ;  /* 0x0000000818067824 */ /* 0x000fe200078e0217 */
[----:B------:R-:W-:Y:S01]  /*12510*/  SHF.L.U32 R2, R28, 0x1f, RZ ;  /* 0x0000001f1c027819 */ /* 0x000fe200000006ff */
[----:B-1----:R-:W1:Y:S01]  /*12520*/  S2R R3, SR_TID.X ;  /* 0x0000000000037919 */ /* 0x002e620000002100 */
[----:B------:R-:W-:Y:S02]  /*12530*/  BSSY B2, `(.L_x_758) ;  /* 0x0000005000027945 */ /* 0x000fe40003800000 */
[----:B------:R-:W2:Y:S01]  /*12540*/  SYNCS.PHASECHK.TRANS64.TRYWAIT P1, [R6+URZ+0x28ca0], R2 ;  /* 0x028ca002060075a7 */ /* 0x000ea2000802017f */
[----:B-1----:R-:W-:-:S04]  /*12550*/  LOP3.LUT R3, R3, 0x7f, RZ, 0xc0, !PT ;  /* 0x0000007f03037812 */ /* 0x002fc800078ec0ff */
[----:B------:R-:W-:Y:S01]  /*12560*/  ISETP.NE.AND P2, PT, R3, RZ, PT ;  /* 0x000000ff0300720c */ /* 0x000fe20003f45270 */
[----:B--2---:R-:W-:-:S12]  /*12570*/  @!P1 BRA `(.L_x_759) ;  /* 0x0000005c005c9947 */ /* 0x004fd80003800000 */
.L_x_884:
[----:B------:R-:W-:Y:S05]  /*12580*/  BSYNC B2 ;  /* 0x0000000000027941 */ /* 0x000fea0003800000 */
.L_x_758:
[----:B------:R-:W-:Y:S04]  /*12590*/  BSSY B2, `(.L_x_760) ;  /* 0x0000009000027945 */ /* 0x000fe80003800000 */
[----:B------:R-:W-:Y:S05]  /*125a0*/  @P2 BRA `(.L_x_761) ;  /* 0x00000000001c2947 */ /* 0x000fea0003800000 */
[----:B------:R-:W2:Y:S01]  /*125b0*/  S2R R7, SR_TID.X ;  /* 0x0000000000077919 */ /* 0x000ea20000002100 */
[----:B------:R-:W-:-:S04]  /*125c0*/  IMAD.MOV.U32 R3, RZ, RZ, 0x2000 ;  /* 0x00002000ff037424 */ /* 0x000fc800078e00ff */
[----:B------:R3:W-:Y:S01]  /*125d0*/  SYNCS.ARRIVE.TRANS64 RZ, [R6+URZ+0x28c90], R3 ;  /* 0x028c900306ff79a7 */ /* 0x0007e2000800003f */
[----:B--2---:R-:W-:-:S04]  /*125e0*/  LOP3.LUT R7, R7, 0x1f, RZ, 0xc0, !PT ;  /* 0x0000001f07077812 */ /* 0x004fc800078ec0ff */
[----:B------:R-:W-:-:S13]  /*125f0*/  ISETP.NE.AND P1, PT, R7, RZ, PT ;  /* 0x000000ff0700720c */ /* 0x000fda0003f25270 */
[----:B---3--:R-:W-:Y:S05]  /*12600*/  @!P1 BRA `(.L_x_761) ;  /* 0x0000000000049947 */ /* 0x008fea0003800000 */
[----:B------:R-:W-:Y:S01]  /*12610*/  BPT.TRAP 0x1 ;  /* 0x000000040000795c */ /* 0x000fe20000300000 */
.L_x_761:
[----:B------:R-:W-:Y:S05]  /*12620*/  BSYNC B2 ;  /* 0x0000000000027941 */ /* 0x000fea0003800000 */
.L_x_760:
        /* <DEDUP_REMOVED lines=10> */
[----:B------:R-:W-:-:S10]  /*126d0*/  UMOV UR7, 0x12f00000 ;  /* 0x12f0000000077882 */ /* 0x000fd40000000000 */
.L_x_762:
        /* <DEDUP_REMOVED lines=13> */
.L_x_885:
[----:B------:R-:W-:Y:S05]  /*127b0*/  BSYNC B2 ;  /* 0x0000000000027941 */ /* 0x000fea0003800000 */
.L_x_763:
[----:B------:R-:W-:Y:S01]  /*127c0*/  BSSY B2, `(.L_x_765) ;  /* 0x000000b000027945 */ /* 0x000fe20003800000 */
[----:B01----:R-:W-:Y:S02]  /*127d0*/  IMAD.MOV.U32 R2, RZ, RZ, 0x0 ;  /* 0x00000000ff027424 */ /* 0x003fe400078e00ff */
[----:B------:R-:W-:Y:S01]  /*127e0*/  IMAD.MOV.U32 R3, RZ, RZ, 0x12f00000 ;  /* 0x12f00000ff037424 */ /* 0x000fe200078e00ff */
[----:B------:R-:W-:Y:S06]  /*127f0*/  @P2 BRA `(.L_x_766) ;  /* 0x00000000001c2947 */ /* 0x000fec0003800000 */
[----:B------:R-:W0:Y:S01]  /*12800*/  S2R R11, SR_TID.X ;  /* 0x00000000000b7919 */ /* 0x000e220000002100 */
[----:B------:R-:W-:-:S04]  /*12810*/  MOV R7, 0x10000 ;  /* 0x0001000000077802 */ /* 0x000fc80000000f00 */
[----:B------:R1:W-:Y:S01]  /*12820*/  SYNCS.ARRIVE.TRANS64 RZ, [R6+URZ+0x28cb0], R7 ;  /* 0x028cb00706ff79a7 */ /* 0x0003e2000800003f */
[----:B0-----:R-:W-:-:S04]  /*12830*/  LOP3.LUT R11, R11, 0x1f, RZ, 0xc0, !PT ;  /* 0x0000001f0b0b7812 */ /* 0x001fc800078ec0ff */
[----:B------:R-:W-:-:S13]  /*12840*/  ISETP.NE.AND P1, PT, R11, RZ, PT ;  /* 0x000000ff0b00720c */ /* 0x000fda0003f25270 */
[----:B-1----:R-:W-:Y:S05]  /*12850*/  @!P1 BRA `(.L_x_766) ;  /* 0x0000000000049947 */ /* 0x002fea0003800000 */
[----:B------:R-:W-:Y:S01]  /*12860*/  BPT.TRAP 0x1 ;  /* 0x000000040000795c */ /* 0x000fe20000300000 */
.L_x_766:
[----:B------:R-:W-:Y:S05]  /*12870*/  BSYNC B2 ;  /* 0x0000000000027941 */ /* 0x000fea0003800000 */
.L_x_765:
[----:B------:R-:W-:Y:S01]  /*12880*/  R2UR UR6, R2 ;  /* 0x00000000020672ca */ /* 0x000fe200000e0000 */
[----:B------:R-:W-:Y:S01]  /*12890*/  IMAD R7, R24, 0x10000, R23 ;  /* 0x0001000018077824 */ /* 0x000fe200078e0217 */
[----:B------:R-:W-:Y:S01]  /*128a0*/  R2UR UR7, R3 ;  /* 0x00000000030772ca */ /* 0x000fe200000e0000 */
[----:B------:R-:W-:Y:S01]  /*128b0*/  UIADD3 UR4, UP0, UR38, 0x670, URZ ;  /* 0x0000067026047890 */ /* 0x000fe2000ff1e03f */
[----:B------:R-:W-:Y:S01]  /*128c0*/  R2UR UR10, R10 ;  /* 0x000000000a0a72ca */ /* 0x000fe200000e0000 */
[----:B------:R-:W-:Y:S01]  /*128d0*/  VIADD R6, R6, 0x28cb0 ;  /* 0x00028cb006067836 */ /* 0x000fe20000000000 */
[----:B------:R-:W-:Y:S01]  /*128e0*/  PLOP3.LUT P1, PT, PT, PT, PT, 0x80, 0x0 ;  /* 0x000000000000781c */ /* 0x000fe20003f2f070 */
[----:B------:R-:W-:Y:S01]  /*128f0*/  VIADD R10, R7, 0x400 ;  /* 0x00000400070a7836 */ /* 0x000fe20000000000 */
[----:B------:R-:W-:-:S12]  /*12900*/  UIADD3.X UR5, URZ, UR39, URZ, UP0, !UPT ;  /* 0x000000273f057290 */ /* 0x000fd800087fe43f */
.L_x_767:
        /* <DEDUP_REMOVED lines=15> */
.L_x_768:
        /* <DEDUP_REMOVED lines=15> */
.L_x_769:
        /* <DEDUP_REMOVED lines=15> */
.L_x_770:
        /* <DEDUP_REMOVED lines=15> */
.L_x_771:
        /* <DEDUP_REMOVED lines=15> */
.L_x_772:
        /* <DEDUP_REMOVED lines=15> */
.L_x_773:
        /* <DEDUP_REMOVED lines=15> */
.L_x_774:
        /* <DEDUP_REMOVED lines=10> */
.L_x_757:
[----:B------:R-:W-:Y:S05]  /*13040*/  BSYNC B1 ;  /* 0x0000000000017941 */ /* 0x000fea0003800000 */
.L_x_756:
[C---:B------:R-:W-:Y:S01]  /*13050*/  ISETP.GT.AND P2, PT, R9.reuse, R5, PT ;  /* 0x000000050900720c */ /* 0x040fe20003f44270 */
[----:B------:R-:W-:Y:S02]  /*13060*/  VIADD R24, R24, 0x1 ;  /* 0x0000000118187836 */ /* 0x000fe40000000000 */
[----:B------:R-:W-:-:S03]  /*13070*/  VIADD R9, R9, 0xffffffff ;  /* 0xffffffff09097836 */ /* 0x000fc60000000000 */
[----:B------:R-:W-:-:S04]  /*13080*/  ISETP.NE.AND P1, PT, R24, 0x2, PT ;  /* 0x000000021800780c */ /* 0x000fc80003f25270 */
[----:B------:R-:W-:Y:S02]  /*13090*/  SEL R2, RZ, 0x1, P1 ;  /* 0x00000001ff027807 */ /* 0x000fe40000800000 */
[----:B------:R-:W-:Y:S02]  /*130a0*/  SEL R24, R24, RZ, P1 ;  /* 0x000000ff18187207 */ /* 0x000fe40000800000 */
[----:B------:R-:W-:Y:S01]  /*130b0*/  LOP3.LUT R28, R28, R2, RZ, 0x3c, !PT ;  /* 0x000000021c1c7212 */ /* 0x000fe200078e3cff */
[----:B------:R-:W-:Y:S06]  /*130c0*/  @P2 BRA `(.L_x_775) ;  /* 0xfffffff400002947 */ /* 0x000fec000383ffff */
.L_x_731:
[----:B------:R-:W-:Y:S05]  /*130d0*/  BSYNC B0 ;  /* 0x0000000000007941 */ /* 0x000fea0003800000 */
.L_x_730:
[----:B------:R-:W2:Y:S01]  /*130e0*/  LDL R2, [R1+0x4] ;  /* 0x0000040001027983 */ /* 0x000ea20000100800 */
[----:B------:R-:W-:Y:S05]  /*130f0*/  @!P0 WARPSYNC.ALL ;  /* 0x0000000000008948 */ /* 0x000fea0003800000 */
[----:B------:R-:W-:Y:S06]  /*13100*/  @!P0 BAR.SYNC.DEFER_BLOCKING 0xc, 0x180 ;  /* 0x0306000000008b1d */ /* 0x000fec0000010000 */
[----:B------:R-:W-:Y:S01]  /*13110*/  BSSY B7, `(.L_x_776) ;  /* 0x0000378000077945 */ /* 0x000fe20003800000 */
[----:B--2---:R-:W-:-:S13]  /*13120*/  ISETP.GT.AND P0, PT, R2, RZ, PT ;  /* 0x000000ff0200720c */ /* 0x004fda0003f04270 */
[----:B------:R-:W-:Y:S05]  /*13130*/  @P0 BRA `(.L_x_777) ;  /* 0x0000000000440947 */ /* 0x000fea0003800000 */
[----:B------:R-:W2:Y:S02]  /*13140*/  S2R R2, SR_TID.X ;  /* 0x0000000000027919 */ /* 0x000ea40000002100 */
[----:B--2---:R-:W-:-:S04]  /*13150*/  LOP3.LUT R2, R2, 0x7f, RZ, 0xc0, !PT ;  /* 0x0000007f02027812 */ /* 0x004fc800078ec0ff */
[----:B------:R-:W-:-:S13]  /*13160*/  ISETP.NE.AND P0, PT, R2, RZ, PT ;  /* 0x000000ff0200720c */ /* 0x000fda0003f05270 */
[----:B------:R-:W-:Y:S05]  /*13170*/  @P0 BRA `(.L_x_778) ;  /* 0x0000003400c40947 */ /* 0x000fea0003800000 */
[----:B------:R-:W2:Y:S01]  /*13180*/  S2R R5, SR_LANEID ;  /* 0x0000000000057919 */ /* 0x000ea20000000000 */
[----:B------:R-:W-:Y:S01]  /*13190*/  VOTEU.ANY UR4, UPT, PT ;  /* 0x0000000000047886 */ /* 0x000fe200038e0100 */
[----:B-1----:R-:W1:Y:S01]  /*131a0*/  LDC.64 R2, c[0x0][0xc60] ;  /* 0x00031800ff027b82 */ /* 0x002e620000000a00 */
[----:B------:R-:W2:Y:S02]  /*131b0*/  FLO.U32 R0, UR4 ;  /* 0x0000000400007d00 */ /* 0x000ea400080e0000 */
[----:B--2---:R-:W-:-:S06]  /*131c0*/  ISETP.EQ.U32.AND P0, PT, R0, R5, PT ;  /* 0x000000050000720c */ /* 0x004fcc0003f02070 */
[----:B------:R-:W1:Y:S07]  /*131d0*/  POPC R5, UR4 ;  /* 0x0000000400057d09 */ /* 0x000e6e0008000000 */
[----:B-1----:R-:W2:Y:S01]  /*131e0*/  @P0 ATOMG.E.ADD.STRONG.GPU PT, R3, desc[UR40][R2.64], R5 ;  /* 0x00000005020309a8 */ /* 0x002ea200081ee1e8 */
[----:B------:R-:W1:Y:S02]  /*131f0*/  S2R R4, SR_LTMASK ;  /* 0x0000000000047919 */ /* 0x000e640000003900 */
[----:B-1----:R-:W-:-:S04]  /*13200*/  LOP3.LUT R4, R4, UR4, RZ, 0xc0, !PT ;  /* 0x0000000404047c12 */ /* 0x002fc8000f8ec0ff */
[----:B------:R-:W1:Y:S01]  /*13210*/  POPC R7, R4 ;  /* 0x0000000400077309 */ /* 0x000e620000000000 */
[----:B--2---:R-:W1:Y:S02]  /*13220*/  SHFL.IDX PT, R0, R3, R0, 0x1f ;  /* 0x00001f0003007589 */ /* 0x004e6400000e0000 */
[----:B-1----:R-:W-:Y:S01]  /*13230*/  IADD3 R16, R0, UR36, R7 ;  /* 0x0000002400107c10 */ /* 0x002fe2000fffe007 */
[----:B------:R-:W-:Y:S06]  /*13240*/  BRA `(.L_x_778) ;  /* 0x0000003400907947 */ /* 0x000fec0003800000 */
.L_x_777:
        /* <DEDUP_REMOVED lines=8> */
[----:B------:R-:W-:Y:S01]  /*132d0*/  IMAD.U32 R4, RZ, RZ, UR6 ;  /* 0x00000006ff047e24 */ /* 0x000fe2000f8e00ff */
[----:B------:R-:W-:Y:S01]  /*132e0*/  MOV R13, RZ ;  /* 0x000000ff000d7202 */ /* 0x000fe20000000f00 */
[----:B-1----:R-:W1:Y:S01]  /*132f0*/  LDC.64 R2, c[0x4][R2] ;  /* 0x0100000002027b82 */ /* 0x002e620000000a00 */
[----:B------:R-:W-:Y:S02]  /*13300*/  IMAD.U32 R5, RZ, RZ, UR7 ;  /* 0x00000007ff057e24 */ /* 0x000fe4000f8e00ff */
[----:B------:R-:W-:Y:S02]  /*13310*/  IMAD.U32 R6, RZ, RZ, UR8 ;  /* 0x00000008ff067e24 */ /* 0x000fe4000f8e00ff */
[----:B------:R-:W-:-:S02]  /*13320*/  IMAD.U32 R7, RZ, RZ, UR9 ;  /* 0x00000009ff077e24 */ /* 0x000fc4000f8e00ff */
[----:B------:R-:W-:Y:S02]  /*13330*/  IMAD.U32 R10, RZ, RZ, UR4 ;  /* 0x00000004ff0a7e24 */ /* 0x000fe4000f8e00ff */
[----:B------:R-:W-:Y:S02]  /*13340*/  IMAD.U32 R11, RZ, RZ, UR5 ;  /* 0x00000005ff0b7e24 */ /* 0x000fe4000f8e00ff */
[----:B0-----:R-:W-:Y:S02]  /*13350*/  IMAD.MOV.U32 R8, RZ, RZ, 0x70 ;  /* 0x00000070ff087424 */ /* 0x001fe400078e00ff */
[----:B------:R-:W-:-:S07]  /*13360*/  IMAD.MOV.U32 R12, RZ, RZ, 0x1 ;  /* 0x00000001ff0c7424 */ /* 0x000fce00078e00ff */
[----:B------:R-:W-:-:S07]  /*13370*/  LEPC R20, `(.L_x_780) ;  /* 0x000000001014794e */ /* 0x000fce0000000000 */
[----:B-1----:R-:W-:Y:S05]  /*13380*/  CALL.ABS.NOINC R2 ;  /* 0x0000000002007343 */ /* 0x002fea0003c00000 */
.L_x_780:
[----:B------:R-:W-:Y:S05]  /*13390*/  BSYNC B6 ;  /* 0x0000000000067941 */ /* 0x000fea0003800000 */
.L_x_779:
        /* <DEDUP_REMOVED lines=8> */
[----:B-1----:R1:W2:Y:S01]  /*13420*/  LDC.64 R2, c[0x4][R34] ;  /* 0x0100000022027b82 */ /* 0x0022a20000000a00 */
[----:B------:R-:W-:Y:S02]  /*13430*/  IMAD.U32 R4, RZ, RZ, UR6 ;  /* 0x00000006ff047e24 */ /* 0x000fe4000f8e00ff */
[----:B------:R-:W-:Y:S02]  /*13440*/  IMAD.U32 R5, RZ, RZ, UR7 ;  /* 0x00000007ff057e24 */ /* 0x000fe4000f8e00ff */
[----:B------:R-:W-:Y:S02]  /*13450*/  IMAD.U32 R6, RZ, RZ, UR8 ;  /* 0x00000008ff067e24 */ /* 0x000fe4000f8e00ff */
[----:B------:R-:W-:-:S02]  /*13460*/  IMAD.U32 R7, RZ, RZ, UR9 ;  /* 0x00000009ff077e24 */ /* 0x000fc4000f8e00ff */
[----:B------:R-:W-:Y:S02]  /*13470*/  IMAD.U32 R10, RZ, RZ, UR4 ;  /* 0x00000004ff0a7e24 */ /* 0x000fe4000f8e00ff */
[----:B------:R-:W-:Y:S02]  /*13480*/  IMAD.U32 R11, RZ, RZ, UR5 ;  /* 0x00000005ff0b7e24 */ /* 0x000fe4000f8e00ff */
[----:B0-----:R-:W-:Y:S02]  /*13490*/  IMAD.MOV.U32 R8, RZ, RZ, 0x70 ;  /* 0x00000070ff087424 */ /* 0x001fe400078e00ff */
[----:B------:R-:W-:Y:S02]  /*134a0*/  IMAD.MOV.U32 R12, RZ, RZ, 0x1 ;  /* 0x00000001ff0c7424 */ /* 0x000fe400078e00ff */
[----:B-1----:R-:W-:-:S07]  /*134b0*/  IMAD.MOV.U32 R13, RZ, RZ, RZ ;  /* 0x000000ffff0d7224 */ /* 0x002fce00078e00ff */
[----:B------:R-:W-:-:S07]  /*134c0*/  LEPC R20, `(.L_x_783) ;  /* 0x000000001014794e */ /* 0x000fce0000000000 */
[----:B--2---:R-:W-:Y:S05]  /*134d0*/  CALL.ABS.NOINC R2 ;  /* 0x0000000002007343 */ /* 0x004fea0003c00000 */
.L_x_783:
[----:B------:R0:W1:Y:S01]  /*134e0*/  LDC.64 R2, c[0x4][R34] ;  /* 0x0100000022027b82 */ /* 0x0000620000000a00 */
[----:B------:R-:W-:Y:S01]  /*134f0*/  ULDC.64 UR4, c[0x4][0x90] ;  /* 0x0100240000047ab9 */ /* 0x000fe20000000a00 */
[----:B------:R-:W-:Y:S01]  /*13500*/  ULDC.64 UR6, c[0x4][0x98] ;  /* 0x0100260000067ab9 */ /* 0x000fe20000000a00 */
[----:B------:R-:W-:Y:S01]  /*13510*/  ULDC.64 UR8, c[0x4][0x18] ;  /* 0x0100060000087ab9 */ /* 0x000fe20000000a00 */
[----:B------:R-:W-:Y:S02]  /*13520*/  IMAD.U32 R4, RZ, RZ, UR4 ;  /* 0x00000004ff047e24 */ /* 0x000fe4000f8e00ff */
[----:B------:R-:W-:Y:S02]  /*13530*/  IMAD.U32 R5, RZ, RZ, UR5 ;  /* 0x00000005ff057e24 */ /* 0x000fe4000f8e00ff */
[----:B------:R-:W-:Y:S02]  /*13540*/  IMAD.U32 R6, RZ, RZ, UR6 ;  /* 0x00000006ff067e24 */ /* 0x000fe4000f8e00ff */
[----:B------:R-:W-:-:S02]  /*13550*/  IMAD.U32 R7, RZ, RZ, UR7 ;  /* 0x00000007ff077e24 */ /* 0x000fc4000f8e00ff */
[----:B------:R-:W-:Y:S02]  /*13560*/  IMAD.U32 R10, RZ, RZ, UR8 ;  /* 0x00000008ff0a7e24 */ /* 0x000fe4000f8e00ff */
[----:B------:R-:W-:Y:S02]  /*13570*/  IMAD.U32 R11, RZ, RZ, UR9 ;  /* 0x00000009ff0b7e24 */ /* 0x000fe4000f8e00ff */
[----:B------:R-:W-:Y:S02]  /*13580*/  IMAD.MOV.U32 R8, RZ, RZ, 0x70 ;  /* 0x00000070ff087424 */ /* 0x000fe400078e00ff */
[----:B------:R-:W-:Y:S02]  /*13590*/  IMAD.MOV.U32 R12, RZ, RZ, 0x1 ;  /* 0x00000001ff0c7424 */ /* 0x000fe400078e00ff */
[----:B0-----:R-:W-:-:S07]  /*135a0*/  IMAD.MOV.U32 R13, RZ, RZ, RZ ;  /* 0x000000ffff0d7224 */ /* 0x001fce00078e00ff */
[----:B------:R-:W-:-:S07]  /*135b0*/  LEPC R20, `(.L_x_782) ;  /* 0x000000001014794e */ /* 0x000fce0000000000 */
[----:B-1----:R-:W-:Y:S05]  /*135c0*/  CALL.ABS.NOINC R2 ;  /* 0x0000000002007343 */ /* 0x002fea0003c00000 */
.L_x_782:
[----:B------:R-:W-:Y:S05]  /*135d0*/  BSYNC B6 ;  /* 0x0000000000067941 */ /* 0x000fea0003800000 */
.L_x_781:
[----:B------:R-:W2:Y:S01]  /*135e0*/  LDL R34, [R1+0x4] ;  /* 0x0000040001227983 */ /* 0x000ea20000100800 */
[----:B------:R-:W-:Y:S01]  /*135f0*/  ULDC.64 UR4, c[0x0][0x9f8] ;  /* 0x00027e0000047ab9 */ /* 0x000fe20000000a00 */
[----:B------:R-:W3:Y:S01]  /*13600*/  LDC R10, c[0x0][0x430] ;  /* 0x00010c00ff0a7b82 */ /* 0x000ee20000000800 */
[----:B------:R-:W-:Y:S01]  /*13610*/  ISETP.NE.U32.AND P0, PT, RZ, UR4, PT ;  /* 0x00000004ff007c0c */ /* 0x000fe2000bf05070 */
[----:B------:R-:W4:Y:S03]  /*13620*/  S2R R20, SR_TID.X ;  /* 0x0000000000147919 */ /* 0x000f260000002100 */
[----:B------:R-:W-:-:S13]  /*13630*/  ISETP.NE.AND.EX P0, PT, RZ, UR5, PT, P0 ;  /* 0x00000005ff007c0c */ /* 0x000fda000bf05300 */
[----:B------:R-:W-:Y:S01]  /*13640*/  @P0 IADD3 R2, P1, R27, UR4, RZ ;  /* 0x000000041b020c10 */ /* 0x000fe2000ff3e0ff */
[----:B------:R-:W0:Y:S01]  /*13650*/  S2R R11, SR_TID.X ;  /* 0x00000000000b7919 */ /* 0x000e220000002100 */
[----:B------:R-:W-:Y:S02]  /*13660*/  ULDC UR4, c[0x0][0x320] ;  /* 0x0000c80000047ab9 */ /* 0x000fe40000000800 */
[----:B-1----:R-:W-:-:S05]  /*13670*/  @P0 IADD3.X R3, R29, UR5, RZ, P1, !PT ;  /* 0x000000051d030c10 */ /* 0x002fca0008ffe4ff */
[----:B------:R1:W2:Y:S01]  /*13680*/  @P0 LDG.E R30, desc[UR40][R2.64] ;  /* 0x00000028021e0981 */ /* 0x0002a2000c1e1900 */
[----:B----4-:R-:W-:-:S04]  /*13690*/  LOP3.LUT R20, R20, 0x7f, RZ, 0xc0, !PT ;  /* 0x0000007f14147812 */ /* 0x010fc800078ec0ff */
[----:B------:R-:W-:Y:S02]  /*136a0*/  SHF.R.U32.HI R21, RZ, 0x3, R20 ;  /* 0x00000003ff157819 */ /* 0x000fe40000011614 */
[----:B------:R-:W4:Y:S02]  /*136b0*/  S2R R20, SR_TID.X ;  /* 0x0000000000147919 */ /* 0x000f240000002100 */
[----:B----4-:R-:W-:-:S05]  /*136c0*/  IMAD.SHL.U32 R20, R20, 0x10, RZ ;  /* 0x0000001014147824 */ /* 0x010fca00078e00ff */
[----:B------:R-:W-:Y:S02]  /*136d0*/  LOP3.LUT R20, R21, 0x70, R20, 0xf8, !PT ;  /* 0x0000007015147812 */ /* 0x000fe400078ef814 */
[----:B------:R-:W4:Y:S01]  /*136e0*/  S2R R21, SR_TID.X ;  /* 0x0000000000157919 */ /* 0x000f220000002100 */
[----:B---3--:R-:W-:Y:S01]  /*136f0*/  ISETP.NE.AND P1, PT, R10, 0x1, PT ;  /* 0x000000010a00780c */ /* 0x008fe20003f25270 */
[----:B------:R-:W-:-:S12]  /*13700*/  VIADD R31, R31, 0xffffffc0 ;  /* 0xffffffc01f1f7836 */ /* 0x000fd80000000000 */
[----:B------:R-:W3:Y:S08]  /*13710*/  @P1 LDC R0, c[0x0][0x434] ;  /* 0x00010d00ff001b82 */ /* 0x000ef00000000800 */
[----:B-1----:R-:W1:Y:S01]  /*13720*/  @P1 LDC R2, c[0x0][0x438] ;  /* 0x00010e00ff021b82 */ /* 0x002e620000000800 */
[----:B----4-:R-:W-:-:S05]  /*13730*/  IMAD.SHL.U32 R21, R21, 0x8, RZ ;  /* 0x0000000815157824 */ /* 0x010fca00078e00ff */
[----:B------:R-:W-:-:S04]  /*13740*/  LOP3.LUT R21, R21, 0x38, RZ, 0xc0, !PT ;  /* 0x0000003815157812 */ /* 0x000fc800078ec0ff */
[----:B------:R-:W-:-:S04]  /*13750*/  LOP3.LUT R21, R21, 0x40, RZ, 0xfc, !PT ;  /* 0x0000004015157812 */ /* 0x000fc800078efcff */
[----:B------:R-:W-:Y:S02]  /*13760*/  ISETP.GE.AND P2, PT, R21, UR4, PT ;  /* 0x0000000415007c0c */ /* 0x000fe4000bf46270 */
[----:B------:R-:W4:Y:S01]  /*13770*/  S2R R21, SR_TID.X ;  /* 0x0000000000157919 */ /* 0x000f220000002100 */
[----:B------:R-:W-:Y:S01]  /*13780*/  IADD3 R3, R20, R31, RZ ;  /* 0x0000001f14037210 */ /* 0x000fe20007ffe0ff */
[----:B0-----:R-:W-:-:S04]  /*13790*/  IMAD.SHL.U32 R11, R11, 0x8, RZ ;  /* 0x000000080b0b7824 */ /* 0x001fc800078e00ff */
[----:B------:R-:W-:Y:S01]  /*137a0*/  IMAD.IADD R8, R3, 0x1, R33 ;  /* 0x0000000103087824 */ /* 0x000fe200078e0221 */
[----:B------:R-:W-:Y:S02]  /*137b0*/  LOP3.LUT R11, R11, 0x38, RZ, 0xc0, !PT ;  /* 0x000000380b0b7812 */ /* 0x000fe400078ec0ff */
[----:B------:R-:W-:-:S04]  /*137c0*/  LOP3.LUT R22, R22, 0xffffffbf, RZ, 0xc0, !PT ;  /* 0xffffffbf16167812 */ /* 0x000fc800078ec0ff */
[----:B------:R-:W-:-:S04]  /*137d0*/  @P2 LOP3.LUT R22, R22, 0x40, RZ, 0xfc, !PT ;  /* 0x0000004016162812 */ /* 0x000fc800078efcff */
[----:B------:R-:W-:Y:S01]  /*137e0*/  LOP3.LUT R22, R22, 0xffffff7f, RZ, 0xc0, !PT ;  /* 0xffffff7f16167812 */ /* 0x000fe200078ec0ff */
[----:B----4-:R-:W-:-:S05]  /*137f0*/  IMAD.SHL.U32 R21, R21, 0x8, RZ ;  /* 0x0000000815157824 */ /* 0x010fca00078e00ff */
[----:B------:R-:W-:Y:S02]  /*13800*/  LOP3.LUT R21, R21, 0x38, RZ, 0xc0, !PT ;  /* 0x0000003815157812 */ /* 0x000fe400078ec0ff */
[----:B------:R-:W-:-:S05]  /*13810*/  SEL R9, RZ, 0xffffffff, P2 ;  /* 0xffffffffff097807 */ /* 0x000fca0001000000 */
[----:B------:R-:W-:Y:S02]  /*13820*/  IMAD.SHL.U32 R9, R9, 0x2, RZ ;  /* 0x0000000209097824 */ /* 0x000fe400078e00ff */
[----:B------:R-:W-:Y:S01]  /*13830*/  IMAD.MOV.U32 R36, RZ, RZ, RZ ;  /* 0x000000ffff247224 */ /* 0x000fe200078e00ff */
[----:B------:R-:W-:Y:S02]  /*13840*/  LOP3.LUT R13, R11, 0x1c0, RZ, 0xfc, !PT ;  /* 0x000001c00b0d7812 */ /* 0x000fe400078efcff */
[----:B--2---:R-:W-:Y:S01]  /*13850*/  ISETP.GE.AND P0, PT, R3, R34, PT ;  /* 0x000000220300720c */ /* 0x004fe20003f06270 */
[----:B---3--:R-:W-:-:S04]  /*13860*/  @P1 IMAD.HI.U32 R3, R8, R0, RZ ;  /* 0x0000000008031227 */ /* 0x008fc800078e00ff */
[----:B------:R-:W-:Y:S01]  /*13870*/  IMAD.MOV.U32 R0, RZ, RZ, R8 ;  /* 0x000000ffff007224 */ /* 0x000fe200078e0008 */
[----:B-1----:R-:W-:Y:S02]  /*13880*/  @P1 SHF.R.U32.HI R0, RZ, R2, R3 ;  /* 0x00000002ff001219 */ /* 0x002fe40000011603 */
[----:B------:R-:W-:Y:S02]  /*13890*/  ISETP.GE.AND P1, PT, R11, UR4, PT ;  /* 0x000000040b007c0c */ /* 0x000fe4000bf26270 */
[----:B------:R-:W-:Y:S02]  /*138a0*/  ISETP.GT.U32.OR P0, PT, R20, 0x3f, P0 ;  /* 0x0000003f1400780c */ /* 0x000fe40000704470 */
[C---:B------:R-:W-:Y:S02]  /*138b0*/  LOP3.LUT R34, R21.reuse, 0x80, RZ, 0xfc, !PT ;  /* 0x0000008015227812 */ /* 0x040fe400078efcff */
[----:B------:R-:W-:Y:S02]  /*138c0*/  LOP3.LUT R21, R21, 0xc0, RZ, 0xfc, !PT ;  /* 0x000000c015157812 */ /* 0x000fe400078efcff */
[----:B------:R-:W-:-:S05]  /*138d0*/  SEL R4, RZ, 0x1, P1 ;  /* 0x00000001ff047807 */ /* 0x000fca0000800000 */
[----:B------:R-:W-:Y:S02]  /*138e0*/  @P1 LOP3.LUT R22, R22, 0x80, RZ, 0xfc, !PT ;  /* 0x0000008016161812 */ /* 0x000fe400078efcff */
[----:B------:R-:W-:Y:S01]  /*138f0*/  ISETP.GE.AND P1, PT, R21, UR4, PT ;  /* 0x0000000415007c0c */ /* 0x000fe2000bf26270 */
[----:B------:R-:W0:Y:S01]  /*13900*/  @!P0 LDC.64 R2, c[0x0][0x428] ;  /* 0x00010a00ff028b82 */ /* 0x000e220000000a00 */
[----:B------:R-:W1:Y:S01]  /*13910*/  S2R R21, SR_TID.X ;  /* 0x0000000000157919 */ /* 0x000e620000002100 */
[----:B------:R-:W-:Y:S02]  /*13920*/  LOP3.LUT R9, R9, 0x2, R4, 0xe2, !PT ;  /* 0x0000000209097812 */ /* 0x000fe400078ee204 */
[----:B------:R-:W-:-:S04]  /*13930*/  ISETP.GE.AND P2, PT, R34, UR4, PT ;  /* 0x0000000422007c0c */ /* 0x000fc8000bf46270 */
[----:B------:R-:W2:Y:S01]  /*13940*/  @!P0 LDC.64 R4, c[0x0][0x418] ;  /* 0x00010600ff048b82 */ /* 0x000ea20000000a00 */
[----:B------:R-:W-:Y:S02]  /*13950*/  SEL R6, RZ, 0x4, P2 ;  /* 0x00000004ff067807 */ /* 0x000fe40001000000 */
[----:B------:R-:W-:Y:S02]  /*13960*/  SEL R7, RZ, 0x8, P1 ;  /* 0x00000008ff077807 */ /* 0x000fe40000800000 */
[----:B------:R-:W-:Y:S02]  /*13970*/  SHF.R.S32.HI R34, RZ, 0x1f, R30 ;  /* 0x0000001fff227819 */ /* 0x000fe4000001141e */
[----:B------:R-:W-:Y:S01]  /*13980*/  LOP3.LUT R9, R7, R9, R6, 0xfe, !PT ;  /* 0x0000000907097212 */ /* 0x000fe200078efe06 */
[--C-:B------:R-:W-:Y:S01]  /*13990*/  @!P0 IMAD.MOV.U32 R6, RZ, RZ, R0.reuse ;  /* 0x000000ffff068224 */ /* 0x100fe200078e0000 */
[----:B------:R-:W-:Y:S02]  /*139a0*/  @!P0 SHF.R.S32.HI R7, RZ, 0x1f, R0 ;  /* 0x0000001fff078819 */ /* 0x000fe40000011400 */
[----:B------:R-:W-:-:S04]  /*139b0*/  LOP3.LUT R22, R22, 0xffffffdf, RZ, 0xc0, !PT ;  /* 0xffffffdf16167812 */ /* 0x000fc800078ec0ff */
[----:B------:R-:W-:Y:S01]  /*139c0*/  @P2 LOP3.LUT R22, R22, 0x20, RZ, 0xfc, !PT ;  /* 0x0000002016162812 */ /* 0x000fe200078efcff */
[----:B0-----:R-:W-:-:S04]  /*139d0*/  @!P0 IMAD.WIDE.U32 R6, R30, R2, R6 ;  /* 0x000000021e068225 */ /* 0x001fc800078e0006 */
[----:B------:R-:W-:Y:S01]  /*139e0*/  @!P0 IMAD R2, R34, R2, RZ ;  /* 0x0000000222028224 */ /* 0x000fe200078e02ff */
[----:B------:R-:W-:-:S03]  /*139f0*/  LOP3.LUT R22, R22, 0xffffffef, RZ, 0xc0, !PT ;  /* 0xffffffef16167812 */ /* 0x000fc600078ec0ff */
[----:B------:R-:W-:Y:S02]  /*13a00*/  @!P0 IMAD R3, R30, R3, R2 ;  /* 0x000000031e038224 */ /* 0x000fe400078e0202 */
[----:B-1----:R-:W-:Y:S01]  /*13a10*/  IMAD.SHL.U32 R21, R21, 0x8, RZ ;  /* 0x0000000815157824 */ /* 0x002fe200078e00ff */
[----:B------:R-:W-:Y:S01]  /*13a20*/  @P1 LOP3.LUT R22, R22, 0x10, RZ, 0xfc, !PT ;  /* 0x0000001016161812 */ /* 0x000fe200078efcff */
[----:B------:R-:W-:Y:S01]  /*13a30*/  @!P0 IMAD.IADD R3, R7, 0x1, R3 ;  /* 0x0000000107038824 */ /* 0x000fe200078e0203 */
[C---:B--2---:R-:W-:Y:S02]  /*13a40*/  @!P0 LEA R4, P1, R6.reuse, R4, 0x2 ;  /* 0x0000000406048211 */ /* 0x044fe400078210ff */
[----:B------:R-:W-:Y:S02]  /*13a50*/  LOP3.LUT R21, R21, 0x38, RZ, 0xc0, !PT ;  /* 0x0000003815157812 */ /* 0x000fe400078ec0ff */
[----:B------:R-:W-:Y:S02]  /*13a60*/  @!P0 LEA.HI.X R5, R6, R5, R3, 0x2, P1 ;  /* 0x0000000506058211 */ /* 0x000fe400008f1403 */
[----:B------:R-:W-:-:S03]  /*13a70*/  LOP3.LUT R12, R21, 0x180, RZ, 0xfc, !PT ;  /* 0x00000180150c7812 */ /* 0x000fc600078efcff */
[----:B------:R0:W5:Y:S01]  /*13a80*/  @!P0 LDG.E R36, desc[UR40][R4.64] ;  /* 0x0000002804248981 */ /* 0x000162000c1e1900 */
[----:B------:R-:W-:Y:S02]  /*13a90*/  ISETP.GE.AND P0, PT, R12, UR4, PT ;  /* 0x000000040c007c0c */ /* 0x000fe4000bf06270 */
[C---:B------:R-:W-:Y:S02]  /*13aa0*/  LOP3.LUT R12, R11.reuse, 0x100, RZ, 0xfc, !PT ;  /* 0x000001000b0c7812 */ /* 0x040fe400078efcff */
[----:B------:R-:W-:Y:S02]  /*13ab0*/  LOP3.LUT R11, R11, 0x140, RZ, 0xfc, !PT ;  /* 0x000001400b0b7812 */ /* 0x000fe400078efcff */
[----:B------:R-:W-:Y:S02]  /*13ac0*/  ISETP.GE.AND P3, PT, R12, UR4, PT ;  /* 0x000000040c007c0c */ /* 0x000fe4000bf66270 */
[----:B------:R-:W-:Y:S02]  /*13ad0*/  ISETP.GE.AND P2, PT, R11, UR4, PT ;  /* 0x000000040b007c0c */ /* 0x000fe4000bf46270 */
[----:B0-----:R-:W-:-:S02]  /*13ae0*/  SEL R4, RZ, 0x10, P3 ;  /* 0x00000010ff047807 */ /* 0x001fc40001800000 */
[----:B------:R-:W-:Y:S01]  /*13af0*/  SEL R5, RZ, 0x20, P2 ;  /* 0x00000020ff057807 */ /* 0x000fe20001000000 */
[----:B------:R-:W-:Y:S01]  /*13b00*/  IMAD.MOV R0, RZ, RZ, -R0 ;  /* 0x000000ffff007224 */ /* 0x000fe200078e0a00 */
[----:B------:R-:W-:Y:S02]  /*13b10*/  SEL R3, RZ, 0x40, P0 ;  /* 0x00000040ff037807 */ /* 0x000fe40000000000 */
[----:B------:R-:W-:Y:S01]  /*13b20*/  LOP3.LUT R4, R5, R9, R4, 0xfe, !PT ;  /* 0x0000000905047212 */ /* 0x000fe200078efe04 */
[----:B------:R-:W-:-:S03]  /*13b30*/  IMAD R0, R10, R0, R8 ;  /* 0x000000000a007224 */ /* 0x000fc600078e0208 */
[----:B------:R-:W-:-:S05]  /*13b40*/  LOP3.LUT R3, R4, R3, RZ, 0xfc, !PT ;  /* 0x0000000304037212 */ /* 0x000fca00078efcff */
[----:B------:R0:W-:Y:S04]  /*13b50*/  STL [R1+0x38], R3 ;  /* 0x0000380301007387 */ /* 0x0001e80000100800 */
[----:B------:R0:W-:Y:S01]  /*13b60*/  STL [R1], R0 ;  /* 0x0000000001007387 */ /* 0x0001e20000100800 */
[----:B------:R-:W-:Y:S02]  /*13b70*/  LOP3.LUT R22, R22, 0xfffffff7, RZ, 0xc0, !PT ;  /* 0xfffffff716167812 */ /* 0x000fe400078ec0ff */
[----:B------:R-:W-:Y:S02]  /*13b80*/  ISETP.GE.AND P0, PT, R13, UR4, PT ;  /* 0x000000040d007c0c */ /* 0x000fe4000bf06270 */
[----:B------:R-:W-:Y:S01]  /*13b90*/  @P3 LOP3.LUT R22, R22, 0x8, RZ, 0xfc, !PT ;  /* 0x0000000816163812 */ /* 0x000fe200078efcff */
[----:B------:R-:W-:-:S03]  /*13ba0*/  UMOV UR4, 0xffffffff ;  /* 0xffffffff00047882 */ /* 0x000fc60000000000 */
[----:B------:R-:W-:Y:S02]  /*13bb0*/  LOP3.LUT R22, R22, 0xfffffffb, RZ, 0xc0, !PT ;  /* 0xfffffffb16167812 */ /* 0x000fe400078ec0ff */
[----:B------:R-:W-:Y:S02]  /*13bc0*/  SEL R2, RZ, 0x80, P0 ;  /* 0x00000080ff027807 */ /* 0x000fe40000000000 */
[----:B------:R-:W-:Y:S01]  /*13bd0*/  @P2 LOP3.LUT R22, R22, 0x4, RZ, 0xfc, !PT ;  /* 0x0000000416162812 */ /* 0x000fe200078efcff */
[----:B0-----:R-:W-:Y:S06]  /*13be0*/  BRA.DIV UR4, `(.L_x_784) ;  /* 0x0000004604e87947 */ /* 0x001fec000b800000 */
.L_x_888:
[----:B------:R-:W-:Y:S02]  /*13bf0*/  LOP3.LUT R2, R3, R2, RZ, 0xfc, !PT ;  /* 0x0000000203027212 */ /* 0x000fe400078efcff */
[----:B------:R-:W-:Y:S02]  /*13c00*/  LOP3.LUT R0, R37, 0x2, RZ, 0xfc, !PT ;  /* 0x0000000225007812 */ /* 0x000fe400078efcff */
[----:B------:R-:W-:Y:S01]  /*13c10*/  ISETP.GT.U32.AND P1, PT, R20, 0x3f, PT ;  /* 0x0000003f1400780c */ /* 0x000fe20003f24070 */
[----:B------:R0:W-:Y:S01]  /*13c20*/  STL [R1+0x10], R2 ;  /* 0x0000100201007387 */ /* 0x0001e20000100800 */
[----:B------:R-:W-:Y:S02]  /*13c30*/  ISETP.NE.AND P0, PT, R0, 0x3, PT ;  /* 0x000000030000780c */ /* 0x000fe40003f05270 */
[----:B------:R-:W-:Y:S02]  /*13c40*/  LOP3.LUT R22, R22, 0xfffffeff, RZ, 0xc0, !PT ;  /* 0xfffffeff16167812 */ /* 0x000fe400078ec0ff */
[----:B------:R-:W-:-:S02]  /*13c50*/  SHF.R.S32.HI R29, RZ, 0x1f, R18 ;  /* 0x0000001fff1d7819 */ /* 0x000fc40000011412 */
[----:B------:R-:W-:-:S05]  /*13c60*/  LOP3.LUT R22, R22, 0xfffffffe, RZ, 0xc0, !PT ;  /* 0xfffffffe16167812 */ /* 0x000fca00078ec0ff */
[----:B------:R-:W-:-:S04]  /*13c70*/  @P1 LOP3.LUT R22, R22, 0x1, RZ, 0xfc, !PT ;  /* 0x0000000116161812 */ /* 0x000fc800078efcff */
[----:B------:R-:W-:Y:S01]  /*13c80*/  @P0 LOP3.LUT R22, R22, 0x100, RZ, 0xfc, !PT ;  /* 0x0000010016160812 */ /* 0x000fe200078efcff */
[----:B0-----:R-:W-:Y:S06]  /*13c90*/  @!P0 BRA `(.L_x_785) ;  /* 0x0000000000048947 */ /* 0x001fec0003800000 */
[----:B------:R-:W-:Y:S01]  /*13ca0*/  BPT.TRAP 0x1 ;  /* 0x000000040000795c */ /* 0x000fe20000300000 */
.L_x_785:
[----:B------:R-:W-:Y:S01]  /*13cb0*/  IMAD R27, R25, 0x8, R23 ;  /* 0x00000008191b7824 */ /* 0x000fe200078e0217 */
[----:B------:R-:W-:Y:S01]  /*13cc0*/  SHF.L.U32 R0, R26, 0x1f, RZ ;  /* 0x0000001f1a007819 */ /* 0x000fe200000006ff */
[----:B------:R-:W-:Y:S03]  /*13cd0*/  BSSY B0, `(.L_x_786) ;  /* 0x0000003000007945 */ /* 0x000fe60003800000 */
[----:B------:R-:W0:Y:S02]  /*13ce0*/  SYNCS.PHASECHK.TRANS64.TRYWAIT P0, [R27+URZ+0x28c40], R0 ;  /* 0x028c40001b0075a7 */ /* 0x000e24000800017f */
[----:B0-----:R-:W-:Y:S05]  /*13cf0*/  @!P0 BRA `(.L_x_787) ;  /* 0x0000004400d88947 */ /* 0x001fea0003800000 */
.L_x_889:
[----:B------:R-:W-:Y:S05]  /*13d00*/  BSYNC B0 ;  /* 0x0000000000007941 */ /* 0x000fea0003800000 */
.L_x_786:
[----:B------:R-:W0:Y:S01]  /*13d10*/  LDL R2, [R1] ;  /* 0x0000000001027983 */ /* 0x000e220000100800 */
[----:B------:R-:W-:-:S03]  /*13d20*/  ULDC.64 UR4, c[0x0][0x300] ;  /* 0x0000c00000047ab9 */ /* 0x000fc60000000a00 */
[----:B------:R-:W2:Y:S01]  /*13d30*/  LDL R6, [R1+0x4] ;  /* 0x0000040001067983 */ /* 0x000ea20000100800 */
[----:B-----5:R-:W-:Y:S02]  /*13d40*/  SHF.R.S32.HI R4, RZ, 0x1f, R36 ;  /* 0x0000001fff047819 */ /* 0x020fe40000011424 */
[----:B------:R-:W-:Y:S01]  /*13d50*/  LOP3.LUT R22, R22, 0xfffffffd, RZ, 0xc0, !PT ;  /* 0xfffffffd16167812 */ /* 0x000fe200078ec0ff */
[----:B------:R-:W1:Y:S02]  /*13d60*/  S2R R7, SR_TID.X ;  /* 0x0000000000077919 */ /* 0x000e640000002100 */
        /* <DEDUP_REMOVED lines=20> */
[----:B0-----:R-:W-:-:S04]  /*13eb0*/  LOP3.LUT R4, R4, 0x7f, RZ, 0xc0, !PT ;  /* 0x0000007f04047812 */ /* 0x001fc800078ec0ff */
[----:B------:R-:W-:Y:S01]  /*13ec0*/  SHF.R.U32.HI R5, RZ, 0x3, R4 ;  /* 0x00000003ff057819 */ /* 0x000fe20000011604 */
[----:B------:R-:W-:Y:S01]  /*13ed0*/  IMAD.IADD R4, R3, 0x1, R0 ;  /* 0x0000000103047824 */ /* 0x000fe200078e0200 */
[C---:B------:R-:W-:Y:S01]  /*13ee0*/  LEA R0, P0, R2.reuse, UR4, 0x1 ;  /* 0x0000000402007c11 */ /* 0x040fe2000f8008ff */
[----:B------:R-:W-:Y:S01]  /*13ef0*/  ULDC UR4, c[0x0][0x2f4] ;  /* 0x0000bd0000047ab9 */ /* 0x000fe20000000800 */
[----:B--2---:R-:W-:Y:S01]  /*13f00*/  IADD3 R31, -R5, R6, -R31 ;  /* 0x00000006051f7210 */ /* 0x004fe20007ffe91f */
[----:B------:R-:W-:Y:S01]  /*13f10*/  IMAD R5, R25, 0x1000, R35 ;  /* 0x0000100019057824 */ /* 0x000fe200078e0223 */
[----:B------:R-:W-:Y:S02]  /*13f20*/  ISETP.GE.AND P2, PT, R7, UR4, PT ;  /* 0x0000000407007c0c */ /* 0x000fe4000bf46270 */
[----:B------:R-:W-:Y:S01]  /*13f30*/  LEA.HI.X R4, R2, UR5, R4, 0x1, P0 ;  /* 0x0000000502047c11 */ /* 0x000fe200080f0c04 */
[----:B------:R-:W-:Y:S01]  /*13f40*/  UMOV UR5, 0xffffffff ;  /* 0xffffffff00057882 */ /* 0x000fe20000000000 */
[----:B------:R-:W-:-:S09]  /*13f50*/  ISETP.GE.AND P0, PT, R31, 0x1, PT ;  /* 0x000000011f00780c */ /* 0x000fd20003f06270 */
[----:B------:R-:W-:Y:S01]  /*13f60*/  @P2 LOP3.LUT R22, R22, 0x2, RZ, 0xfc, !PT ;  /* 0x0000000216162812 */ /* 0x000fe200078efcff */
[----:B------:R-:W-:Y:S06]  /*13f70*/  BRA.DIV UR5, `(.L_x_788) ;  /* 0x00000046054c7947 */ /* 0x000fec000b800000 */
[----:B------:R-:W0:Y:S01]  /*13f80*/  SHFL.IDX PT, R3, R0, RZ, 0x181f ;  /* 0x00181fff00037589 */ /* 0x000e2200000e0000 */
[----:B------:R-:W-:-:S03]  /*13f90*/  @P0 IMAD R6, R5, 0x2, R23 ;  /* 0x0000000205060824 */ /* 0x000fc600078e0217 */
[----:B------:R-:W1:Y:S01]  /*13fa0*/  SHFL.IDX PT, R2, R4, RZ, 0x181f ;  /* 0x00181fff04027589 */ /* 0x000e6200000e0000 */
        /* <DEDUP_REMOVED lines=23> */
[----:B0-----:R-:W-:-:S04]  /*14120*/  @P0 LEA R3, P1, R7, R3, 0x1 ;  /* 0x0000000307030211 */ /* 0x001fc800078208ff */
[----:B-1----:R-:W-:-:S04]  /*14130*/  @P0 IADD3.X R2, RZ, R2, RZ, P1, !PT ;  /* 0x00000002ff020210 */ /* 0x002fc80000ffe4ff */
[----:B------:R-:W-:-:S04]  /*14140*/  @P0 LOP3.LUT R3, R3, R2, RZ, 0x3c, !PT ;  /* 0x0000000203030212 */ /* 0x000fc800078e3cff */
[----:B------:R-:W-:-:S04]  /*14150*/  @P0 LOP3.LUT R2, R3, R2, RZ, 0x3c, !PT ;  /* 0x0000000203020212 */ /* 0x000fc800078e3cff */
[----:B------:R-:W-:-:S05]  /*14160*/  @P0 LOP3.LUT R3, R3, R2, RZ, 0x3c, !PT ;  /* 0x0000000203030212 */ /* 0x000fca00078e3cff */
[----:B--23--:R1:W-:Y:S02]  /*14170*/  @P0 LDGSTS.E.BYPASS.LTC128B.128 [R6+0x23400], desc[UR40][R2.64], !P2 ;  /* 0x2340000002060fae */ /* 0x00c3e4000d101d68 */
.L_x_899:
[----:B------:R-:W-:-:S13]  /*14180*/  ISETP.GE.AND P0, PT, R31, 0x31, PT ;  /* 0x000000311f00780c */ /* 0x000fda0003f06270 */
[----:B01----:R-:W-:Y:S01]  /*14190*/  @P0 LEA R2, P1, R7, R0, 0x1 ;  /* 0x0000000007020211 */ /* 0x003fe200078208ff */
[----:B------:R-:W-:-:S04]  /*141a0*/  @P0 IMAD R5, R5, 0x2, R23 ;  /* 0x0000000205050824 */ /* 0x000fc800078e0217 */
[----:B------:R-:W-:-:S05]  /*141b0*/  @P0 IMAD.X R3, RZ, RZ, R4, P1 ;  /* 0x000000ffff030224 */ /* 0x000fca00008e0604 */
[----:B------:R-:W-:Y:S01]  /*141c0*/  @!PT LDS RZ, [RZ] ;  /* 0x00000000fffff984 */ /* 0x000fe20000000800 */
[----:B------:R-:W-:Y:S01]  /*141d0*/  @!PT LDS RZ, [RZ] ;  /* 0x00000000fffff984 */ /* 0x000fe20000000800 */
[----:B------:R-:W-:Y:S01]  /*141e0*/  @!PT LDS RZ, [RZ] ;  /* 0x00000000fffff984 */ /* 0x000fe20000000800 */
[----:B------:R0:W-:Y:S01]  /*141f0*/  @P0 LDGSTS.E.BYPASS.LTC128B.128 [R5+0x23c00], desc[UR40][R2.64], !P2 ;  /* 0x23c0000002050fae */ /* 0x0001e2000d101d68 */
[----:B------:R-:W-:Y:S01]  /*14200*/  PLOP3.LUT P0, PT, PT, PT, PT, 0x80, 0x0 ;  /* 0x000000000000781c */ /* 0x000fe20003f0f070 */
[----:B------:R-:W-:-:S12]  /*14210*/  NOP ;  /* 0x0000000000007918 */ /* 0x000fd80000000000 */
.L_x_789:
        /* <DEDUP_REMOVED lines=11> */
.L_x_790:
[----:B------:R1:W5:Y:S01]  /*142d0*/  LDL.LU R0, [R1+0x14] ;  /* 0x0000140001007983 */ /* 0x0003620000300800 */
[----:B------:R1:W-:Y:S03]  /*142e0*/  SYNCS.ARRIVE.TRANS64.A1T0 RZ, [R27+URZ+0x28c30], RZ ;  /* 0x028c30ff1bff79a7 */ /* 0x0003e6000810003f */
[----:B------:R1:W5:Y:S04]  /*142f0*/  LDL.LU R4, [R1+0xc] ;  /* 0x00000c0001047983 */ /* 0x0003680000300800 */
[----:B0-----:R1:W5:Y:S02]  /*14300*/  LDL R3, [R1+0x10] ;  /* 0x0000100001037983 */ /* 0x0013640000100800 */
[----:B------:R-:W-:Y:S05]  /*14310*/  WARPSYNC.ALL ;  /* 0x0000000000007948 */ /* 0x000fea0003800000 */
[----:B------:R-:W-:Y:S01]  /*14320*/  ULDC.64 UR4, c[0x0][0xa00] ;  /* 0x0002800000047ab9 */ /* 0x000fe20000000a00 */
[----:B------:R-:W-:Y:S01]  /*14330*/  BSSY B6, `(.L_x_791) ;  /* 0x0000025000067945 */ /* 0x000fe20003800000 */
[----:B------:R-:W-:Y:S01]  /*14340*/  BAR.SYNC.DEFER_BLOCKING 0x8, 0x100 ;  /* 0x0204000000007b1d */ /* 0x000fe20000010000 */
[----:B------:R-:W-:-:S04]  /*14350*/  ISETP.NE.U32.AND P0, PT, RZ, UR4, PT ;  /* 0x00000004ff007c0c */ /* 0x000fc8000bf05070 */
[----:B------:R-:W-:Y:S01]  /*14360*/  ISETP.NE.AND.EX P0, PT, RZ, UR5, PT, P0 ;  /* 0x00000005ff007c0c */ /* 0x000fe2000bf05300 */
[----:B------:R-:W-:-:S03]  /*14370*/  ULDC.64 UR4, c[0x0][0x298] ;  /* 0x0000a60000047ab9 */ /* 0x000fc60000000a00 */
[----:B------:R-:W-:-:S05]  /*14380*/  SEL R5, R32, RZ, !P0 ;  /* 0x000000ff20057207 */ /* 0x000fca0004000000 */
[----:B------:R0:W-:Y:S01]  /*14390*/  STL [R1+0x28], R5 ;  /* 0x0000280501007387 */ /* 0x0001e20000100800 */
[----:B-----5:R-:W-:Y:S02]  /*143a0*/  SEL R2, R0, RZ, !P0 ;  /* 0x000000ff00027207 */ /* 0x020fe40004000000 */
[----:B------:R-:W-:-:S03]  /*143b0*/  SHF.R.S32.HI R0, RZ, 0x1f, R4 ;  /* 0x0000001fff007819 */ /* 0x000fc60000011404 */
[----:B------:R2:W-:Y:S01]  /*143c0*/  STL [R1+0x14], R2 ;  /* 0x0000140201007387 */ /* 0x0005e20000100800 */
[----:B------:R-:W-:Y:S01]  /*143d0*/  PRMT R32, R3, 0x8880, RZ ;  /* 0x0000888003207816 */ /* 0x000fe200000000ff */
[----:B------:R-:W-:-:S03]  /*143e0*/  IMAD R0, R0, UR4, RZ ;  /* 0x0000000400007c24 */ /* 0x000fc6000f8e02ff */
[----:B------:R-:W-:Y:S01]  /*143f0*/  PRMT R32, R32, 0x7710, RZ ;  /* 0x0000771020207816 */ /* 0x000fe200000000ff */
[C---:B------:R-:W-:Y:S02]  /*14400*/  IMAD R0, R4.reuse, UR5, R0 ;  /* 0x0000000504007c24 */ /* 0x040fe4000f8e0200 */
[----:B0-----:R-:W-:-:S04]  /*14410*/  IMAD.WIDE.U32 R4, R4, UR4, RZ ;  /* 0x0000000404047c25 */ /* 0x001fc8000f8e00ff */
[----:B------:R-:W-:Y:S01]  /*14420*/  IMAD.IADD R0, R5, 0x1, R0 ;  /* 0x0000000105007824 */ /* 0x000fe200078e0200 */
[----:B------:R0:W-:Y:S01]  /*14430*/  STL.64 [R1+0x20], R4 ;  /* 0x0000200401007387 */ /* 0x0001e20000100a00 */
[----:B--2---:R-:W-:-:S03]  /*14440*/  VIADD R2, R23, 0x20400 ;  /* 0x0002040017027836 */ /* 0x004fc60000000000 */
[----:B------:R0:W-:Y:S02]  /*14450*/  STL [R1+0xc], R0 ;  /* 0x00000c0001007387 */ /* 0x0001e40000100800 */
[----:B------:R-:W-:-:S13]  /*14460*/  LOP3.LUT P0, RZ, R2, 0x3ff, RZ, 0xc0, !PT ;  /* 0x000003ff02ff7812 */ /* 0x000fda000780c0ff */
        /* <DEDUP_REMOVED lines=17> */
.L_x_792:
[----:B------:R-:W-:Y:S05]  /*14580*/  BSYNC B6 ;  /* 0x0000000000067941 */ /* 0x000fea0003800000 */
.L_x_791:
[----:B------:R-:W2:Y:S01]  /*14590*/  LDL.LU R0, [R1+0xc] ;  /* 0x00000c0001007983 */ /* 0x000ea20000300800 */
[----:B------:R-:W-:Y:S01]  /*145a0*/  ULDC.64 UR4, c[0x0][0x2d8] ;  /* 0x0000b60000047ab9 */ /* 0x000fe20000000a00 */
[----:B------:R-:W0:Y:S02]  /*145b0*/  LDC R7, c[0x0][0x448] ;  /* 0x00011200ff077b82 */ /* 0x000e240000000800 */
[----:B------:R-:W2:Y:S04]  /*145c0*/  LDL.LU.64 R2, [R1+0x20] ;  /* 0x0000200001027983 */ /* 0x000ea80000300a00 */
[----:B------:R-:W3:Y:S04]  /*145d0*/  LDL.LU R20, [R1+0x14] ;  /* 0x0000140001147983 */ /* 0x000ee80000300800 */
[----:B------:R-:W4:Y:S04]  /*145e0*/  LDL.LU R21, [R1+0x28] ;  /* 0x0000280001157983 */ /* 0x000f280000300800 */
[----:B------:R0:W5:Y:S02]  /*145f0*/  LDL R8, [R1+0x34] ;  /* 0x0000340001087983 */ /* 0x0001640000100800 */
[----:B0-----:R-:W-:-:S13]  /*14600*/  ISETP.NE.AND P0, PT, R7, 0x1, PT ;  /* 0x000000010700780c */ /* 0x001fda0003f05270 */
[----:B------:R-:W0:Y:S08]  /*14610*/  @P0 LDC R5, c[0x0][0x44c] ;  /* 0x00011300ff050b82 */ /* 0x000e300000000800 */
[----:B------:R-:W1:Y:S01]  /*14620*/  @P0 LDC R6, c[0x0][0x450] ;  /* 0x00011400ff060b82 */ /* 0x000e620000000800 */
[----:B--2---:R-:W-:Y:S02]  /*14630*/  IMAD.MOV.U32 R3, RZ, RZ, R0 ;  /* 0x000000ffff037224 */ /* 0x004fe400078e0000 */
[----:B------:R-:W-:-:S02]  /*14640*/  IMAD R0, R29, UR4, RZ ;  /* 0x000000041d007c24 */ /* 0x000fc4000f8e02ff */
[----:B------:R-:W-:-:S04]  /*14650*/  IMAD.WIDE.U32 R2, R18, UR4, R2 ;  /* 0x0000000412027c25 */ /* 0x000fc8000f8e0002 */
[----:B------:R-:W-:Y:S01]  /*14660*/  IMAD R0, R18, UR5, R0 ;  /* 0x0000000512007c24 */ /* 0x000fe2000f8e0200 */
[----:B------:R-:W-:-:S03]  /*14670*/  ULDC.64 UR4, c[0x0][0x2e0] ;  /* 0x0000b80000047ab9 */ /* 0x000fc60000000a00 */
[----:B------:R-:W-:Y:S02]  /*14680*/  IMAD.IADD R3, R3, 0x1, R0 ;  /* 0x0000000103037824 */ /* 0x000fe400078e0200 */
[----:B---3--:R-:W-:Y:S02]  /*14690*/  IMAD R0, R20, UR4, RZ ;  /* 0x0000000414007c24 */ /* 0x008fe4000f8e02ff */
[----:B------:R-:W2:Y:S01]  /*146a0*/  S2R R20, SR_TID.X ;  /* 0x0000000000147919 */ /* 0x000ea20000002100 */
[----:B----4-:R-:W-:-:S04]  /*146b0*/  IMAD.WIDE.U32 R2, R21, UR4, R2 ;  /* 0x0000000415027c25 */ /* 0x010fc8000f8e0002 */
[----:B------:R-:W-:Y:S01]  /*146c0*/  IMAD R0, R21, UR5, R0 ;  /* 0x0000000515007c24 */ /* 0x000fe2000f8e0200 */
[----:B------:R-:W3:Y:S01]  /*146d0*/  S2R R9, SR_TID.X ;  /* 0x0000000000097919 */ /* 0x000ee20000002100 */
[----:B------:R-:W-:Y:S02]  /*146e0*/  ULDC.64 UR4, c[0x0][0x2d0] ;  /* 0x0000b40000047ab9 */ /* 0x000fe40000000a00 */
[----:B------:R-:W-:Y:S01]  /*146f0*/  IMAD.IADD R3, R3, 0x1, R0 ;  /* 0x0000000103037824 */ /* 0x000fe200078e0200 */
[----:B--2---:R-:W-:-:S04]  /*14700*/  LOP3.LUT R20, R20, 0x7f, RZ, 0xc0, !PT ;  /* 0x0000007f14147812 */ /* 0x004fc800078ec0ff */
[----:B------:R-:W-:Y:S02]  /*14710*/  SHF.R.U32.HI R21, RZ, 0x3, R20 ;  /* 0x00000003ff157819 */ /* 0x000fe40000011614 */
[----:B------:R-:W2:Y:S02]  /*14720*/  S2R R20, SR_TID.X ;  /* 0x0000000000147919 */ /* 0x000ea40000002100 */
[----:B--2---:R-:W-:-:S05]  /*14730*/  IMAD.SHL.U32 R20, R20, 0x10, RZ ;  /* 0x0000001014147824 */ /* 0x004fca00078e00ff */
[----:B------:R-:W-:-:S05]  /*14740*/  LOP3.LUT R20, R21, 0x70, R20, 0xf8, !PT ;  /* 0x0000007015147812 */ /* 0x000fca00078ef814 */
[----:B------:R-:W-:Y:S02]  /*14750*/  IMAD R0, R17, 0x40, R20 ;  /* 0x0000004011007824 */ /* 0x000fe400078e0214 */
[----:B------:R2:W5:Y:S02]  /*14760*/  LDL R20, [R1+0x18] ;  /* 0x0000180001147983 */ /* 0x0005640000100800 */
[----:B0-----:R-:W-:-:S04]  /*14770*/  @P0 IMAD.HI.U32 R5, R0, R5, RZ ;  /* 0x0000000500050227 */ /* 0x001fc800078e00ff */
[----:B------:R-:W-:Y:S01]  /*14780*/  IMAD.MOV.U32 R4, RZ, RZ, R0 ;  /* 0x000000ffff047224 */ /* 0x000fe200078e0000 */
[----:B-1----:R-:W-:Y:S01]  /*14790*/  @P0 SHF.R.U32.HI R4, RZ, R6, R5 ;  /* 0x00000006ff040219 */ /* 0x002fe20000011605 */
[----:B------:R-:W0:Y:S04]  /*147a0*/  S2R R21, SR_TID.X ;  /* 0x0000000000157919 */ /* 0x000e280000002100 */
[----:B------:R-:W-:-:S04]  /*147b0*/  IMAD.MOV R5, RZ, RZ, -R4 ;  /* 0x000000ffff057224 */ /* 0x000fc800078e0a04 */
[----:B------:R-:W-:Y:S01]  /*147c0*/  IMAD R0, R7, R5, R0 ;  /* 0x0000000507007224 */ /* 0x000fe200078e0200 */
        /* <DEDUP_REMOVED lines=10> */
[----:B------:R-:W-:Y:S01]  /*14870*/  ULDC.64 UR4, c[0x0][0x280] ;  /* 0x0000a00000047ab9 */ /* 0x000fe20000000a00 */
[----:B---3--:R-:W-:Y:S01]  /*14880*/  IMAD.SHL.U32 R9, R9, 0x8, RZ ;  /* 0x0000000809097824 */ /* 0x008fe200078e00ff */
[C---:B------:R-:W-:Y:S01]  /*14890*/  LEA R0, P0, R2.reuse, UR4, 0x1 ;  /* 0x0000000402007c11 */ /* 0x040fe2000f8008ff */
[----:B------:R-:W-:Y:S01]  /*148a0*/  IMAD.IADD R3, R3, 0x1, R4 ;  /* 0x0000000103037824 */ /* 0x000fe200078e0204 */
[----:B------:R-:W-:Y:S02]  /*148b0*/  ULDC UR4, c[0x0][0x2b8] ;  /* 0x0000ae0000047ab9 */ /* 0x000fe40000000800 */
[----:B------:R-:W-:Y:S02]  /*148c0*/  LOP3.LUT R9, R9, 0x38, RZ, 0xc0, !PT ;  /* 0x0000003809097812 */ /* 0x000fe400078ec0ff */
[----:B------:R-:W-:Y:S01]  /*148d0*/  LEA.HI.X R2, R2, UR5, R3, 0x1, P0 ;  /* 0x0000000502027c11 */ /* 0x000fe200080f0c03 */
[----:B------:R-:W-:Y:S01]  /*148e0*/  UMOV UR5, 0xffffffff ;  /* 0xffffffff00057882 */ /* 0x000fe20000000000 */
[----:B0-----:R-:W-:-:S02]  /*148f0*/  LOP3.LUT R21, R21, 0x7f, RZ, 0xc0, !PT ;  /* 0x0000007f15157812 */ /* 0x001fc400078ec0ff */
[----:B------:R-:W-:Y:S02]  /*14900*/  ISETP.GE.AND P1, PT, R9, UR4, PT ;  /* 0x0000000409007c0c */ /* 0x000fe4000bf26270 */
[----:B------:R-:W-:Y:S01]  /*14910*/  SHF.R.U32.HI R10, RZ, 0x3, R21 ;  /* 0x00000003ff0a7819 */ /* 0x000fe20000011615 */
[----:B--2---:R-:W-:Y:S10]  /*14920*/  BRA.DIV UR5, `(.L_x_793) ;  /* 0x0000004205307947 */ /* 0x004ff4000b800000 */
        /* <DEDUP_REMOVED lines=12> */
[----:B0-----:R-:W-:Y:S02]  /*149f0*/  VIADD R4, R17, 0x10 ;  /* 0x0000001011047836 */ /* 0x001fe40000000000 */
[----:B------:R-:W0:Y:S03]  /*14a00*/  SHFL.IDX PT, R5, R0, 0x1, 0x181f ;  /* 0x00381f0000057f89 */ /* 0x000e2600000e0000 */
        /* <DEDUP_REMOVED lines=12> */
[----:B------:R-:W1:Y:S08]  /*14ad0*/  SHFL.IDX PT, R4, R2, 0x2, 0x181f ;  /* 0x00581f0002047f89 */ /* 0x000e7000000e0000 */
[----:B0-----:R-:W-:-:S05]  /*14ae0*/  @!P0 LEA R5, P2, R9, R5, 0x1 ;  /* 0x0000000509058211 */ /* 0x001fca00078408ff */
[----:B-1----:R-:W-:-:S05]  /*14af0*/  @!P0 IMAD.X R4, RZ, RZ, R4, P2 ;  /* 0x000000ffff048224 */ /* 0x002fca00010e0604 */
[----:B------:R-:W-:-:S04]  /*14b00*/  @!P0 LOP3.LUT R5, R5, R4, RZ, 0x3c, !PT ;  /* 0x0000000405058212 */ /* 0x000fc800078e3cff */
[----:B------:R-:W-:-:S04]  /*14b10*/  @!P0 LOP3.LUT R4, R5, R4, RZ, 0x3c, !PT ;  /* 0x0000000405048212 */ /* 0x000fc800078e3cff */
[----:B------:R-:W-:-:S05]  /*14b20*/  @!P0 LOP3.LUT R5, R5, R4, RZ, 0x3c, !PT ;  /* 0x0000000405058212 */ /* 0x000fca00078e3cff */
[----:B------:R0:W-:Y:S04]  /*14b30*/  @!P0 LDGSTS.E.BYPASS.LTC128B.128 [R8+0x21400], desc[UR40][R4.64], !P1 ;  /* 0x2140000004088fae */ /* 0x0001e8000c901d68 */
[----:B0-----:R0:W1:Y:S02]  /*14b40*/  SHFL.IDX PT, R4, R2, 0x3, 0x181f ;  /* 0x00781f0002047f89 */ /* 0x00106400000e0000 */
.L_x_908:
[----:B------:R-:W-:-:S05]  /*14b50*/  VIADD R17, R17, 0x30 ;  /* 0x0000003011117836 */ /* 0x000fca0000000000 */
[----:B------:R-:W-:-:S13]  /*14b60*/  ISETP.GE.AND P0, PT, R17, R3, PT ;  /* 0x000000031100720c */ /* 0x000fda0003f06270 */
[----:B0-----:R-:W-:-:S05]  /*14b70*/  @!P0 LEA R2, P2, R9, R0, 0x1 ;  /* 0x0000000009028211 */ /* 0x001fca00078408ff */
[----:B-1----:R-:W-:-:S05]  /*14b80*/  @!P0 IMAD.X R3, RZ, RZ, R4, P2 ;  /* 0x000000ffff038224 */ /* 0x002fca00010e0604 */
[----:B------:R-:W-:Y:S01]  /*14b90*/  @!PT LDS RZ, [RZ] ;  /* 0x00000000fffff984 */ /* 0x000fe20000000800 */
[----:B------:R-:W-:Y:S01]  /*14ba0*/  @!PT LDS RZ, [RZ] ;  /* 0x00000000fffff984 */ /* 0x000fe20000000800 */
[----:B------:R-:W-:Y:S01]  /*14bb0*/  @!PT LDS RZ, [RZ] ;  /* 0x00000000fffff984 */ /* 0x000fe20000000800 */
[----:B------:R0:W-:Y:S01]  /*14bc0*/  @!P0 LDGSTS.E.BYPASS.LTC128B.128 [R8+0x21c00], desc[UR40][R2.64], !P1 ;  /* 0x21c0000002088fae */ /* 0x0001e2000c901d68 */
[----:B------:R-:W-:Y:S01]  /*14bd0*/  PLOP3.LUT P0, PT, PT, PT, PT, 0x80, 0x0 ;  /* 0x000000000000781c */ /* 0x000fe20003f0f070 */
[----:B------:R-:W-:-:S12]  /*14be0*/  NOP ;  /* 0x0000000000007918 */ /* 0x000fd80000000000 */
.L_x_794:
[----:B------:R-:W-:Y:S02]  /*14bf0*/  PLOP3.LUT P1, PT, P1, P0, PT, 0xa2, 0x0 ;  /* 0x000000000000781c */ /* 0x000fe40000f21472 */
[----:B------:R-:W-:-:S08]  /*14c00*/  @P0 R2UR P1, UR4, R23 ;  /* 0x00000000170402ca */ /* 0x000fd00000020000 */
[----:B------:R-:W-:-:S05]  /*14c10*/  @P0 PLOP3.LUT P0, PT, P1, PT, PT, 0x80, 0x0 ;  /* 0x000000000000081c */ /* 0x000fca0000f0f070 */
[----:B------:R-:W-:Y:S01]  /*14c20*/  @!P1 SYNCS.ARRIVE.TRANS64.RED.A0T1 RZ, [UR4+0x28c00], RZ ;  /* 0x028c00ffffff99a7 */ /* 0x000fe20008200404 */
[----:B------:R-:W-:Y:S07]  /*14c30*/  @!P1 ARRIVES.LDGSTSBAR.64.TRANSCNT [UR4+0x28c00] ;  /* 0x028c0000ff0099b0 */ /* 0x000fee0008000a84 */
[----:B------:R-:W-:Y:S05]  /*14c40*/  @P0 BRA.U.ANY `(.L_x_794) ;  /* 0xfffffffd00e80947 */ /* 0x000fea000393ffff */
[----:B0-----:R-:W2:Y:S02]  /*14c50*/  LDL.LU R2, [R1+0x1c] ;  /* 0x00001c0001027983 */ /* 0x001ea40000300800 */
[----:B--2---:R-:W-:-:S05]  /*14c60*/  VIADD R2, R2, 0x1 ;  /* 0x0000000102027836 */ /* 0x004fca0000000000 */
[----:B------:R0:W-:Y:S01]  /*14c70*/  STL [R1+0x1c], R2 ;  /* 0x00001c0201007387 */ /* 0x0001e20000100800 */
[----:B------:R-:W-:-:S04]  /*14c80*/  LEA.HI R0, R2, R2, RZ, 0x1 ;  /* 0x0000000202007211 */ /* 0x000fc800078f08ff */
        /* <DEDUP_REMOVED lines=8> */
.L_x_909:
[----:B------:R-:W-:Y:S05]  /*14d10*/  BSYNC B0 ;  /* 0x0000000000007941 */ /* 0x000fea0003800000 */
.L_x_795:
[----:B------:R-:W-:-:S04]  /*14d20*/  LOP3.LUT R2, R37, 0x2, RZ, 0xfc, !PT ;  /* 0x0000000225027812 */ /* 0x000fc800078efcff */
[----:B------:R-:W-:-:S13]  /*14d30*/  ISETP.NE.AND P0, PT, R2, 0x3, PT ;  /* 0x000000030200780c */ /* 0x000fda0003f05270 */
[----:B------:R-:W-:Y:S05]  /*14d40*/  @!P0 BRA `(.L_x_797) ;  /* 0x0000000000048947 */ /* 0x000fea0003800000 */
[----:B------:R-:W-:Y:S01]  /*14d50*/  BPT.TRAP 0x1 ;  /* 0x000000040000795c */ /* 0x000fe20000300000 */
.L_x_797:
[----:B0-----:R-:W-:Y:S01]  /*14d60*/  SHF.L.U32 R0, R26, 0x1f, RZ ;  /* 0x0000001f1a007819 */ /* 0x001fe200000006ff */
[----:B------:R-:W-:Y:S03]  /*14d70*/  BSSY B0, `(.L_x_798) ;  /* 0x0000003000007945 */ /* 0x000fe60003800000 */
[----:B------:R-:W0:Y:S02]  /*14d80*/  SYNCS.PHASECHK.TRANS64.TRYWAIT P0, [R27+URZ+0x28c60], R0 ;  /* 0x028c60001b0075a7 */ /* 0x000e24000800017f */
[----:B0-----:R-:W-:Y:S05]  /*14d90*/  @!P0 BRA `(.L_x_799) ;  /* 0x00000040006c8947 */ /* 0x001fea0003800000 */
.L_x_910:
[----:B------:R-:W-:Y:S05]  /*14da0*/  BSYNC B0 ;  /* 0x0000000000007941 */ /* 0x000fea0003800000 */
.L_x_798:
[----:B------:R-:W0:Y:S01]  /*14db0*/  LDL.LU R3, [R1+0x2c] ;  /* 0x00002c0001037983 */ /* 0x000e220000300800 */
[----:B------:R-:W-:-:S03]  /*14dc0*/  ULDC.64 UR4, c[0x0][0x328] ;  /* 0x0000ca0000047ab9 */ /* 0x000fc60000000a00 */
[----:B------:R-:W2:Y:S04]  /*14dd0*/  LDL.LU R2, [R1] ;  /* 0x0000000001027983 */ /* 0x000ea80000300800 */
[----:B------:R-:W3:Y:S01]  /*14de0*/  LDL.LU R4, [R1+0x30] ;  /* 0x0000300001047983 */ /* 0x000ee20000300800 */
        /* <DEDUP_REMOVED lines=8> */
[----:B------:R-:W-:Y:S01]  /*14e70*/  ULDC.64 UR4, c[0x0][0x330] ;  /* 0x0000cc0000047ab9 */ /* 0x000fe20000000a00 */
[----:B------:R-:W-:Y:S02]  /*14e80*/  IMAD R4, R25, 0x8000, R35 ;  /* 0x0000800019047824 */ /* 0x000fe400078e0223 */
        /* <DEDUP_REMOVED lines=98> */
.L_x_920:
        /* <DEDUP_REMOVED lines=34> */
.L_x_801:
        /* <DEDUP_REMOVED lines=11> */
.L_x_802:
[----:B------:R-:W2:Y:S01]  /*15780*/  LDL.LU R2, [R1+0x4] ;  /* 0x0000040001027983 */ /* 0x000ea20000300800 */
[----:B------:R1:W-:Y:S01]  /*15790*/  SYNCS.ARRIVE.TRANS64.A1T0 RZ, [R27+URZ+0x28c50], RZ ;  /* 0x028c50ff1bff79a7 */ /* 0x0003e2000810003f */
[----:B------:R-:W-:Y:S01]  /*157a0*/  BSSY B0, `(.L_x_803) ;  /* 0x00000f7000007945 */ /* 0x000fe20003800000 */
[----:B--2---:R-:W-:-:S13]  /*157b0*/  ISETP.GE.AND P0, PT, R2, 0x41, PT ;  /* 0x000000410200780c */ /* 0x004fda0003f06270 */
[----:B-1----:R-:W-:Y:S05]  /*157c0*/  @!P0 BRA `(.L_x_804) ;  /* 0x0000000c00d08947 */ /* 0x002fea0003800000 */
[----:B------:R-:W2:Y:S04]  /*157d0*/  LDL.LU R4, [R1+0x38] ;  /* 0x0000380001047983 */ /* 0x000ea80000300800 */
[----:B------:R-:W3:Y:S04]  /*157e0*/  LDL.LU R3, [R1+0x10] ;  /* 0x0000100001037983 */ /* 0x000ee80000300800 */
[----:B------:R-:W4:Y:S01]  /*157f0*/  LDL.LU R2, [R1+0x3c] ;  /* 0x00003c0001027983 */ /* 0x000f220000300800 */
[----:B--2---:R-:W-:Y:S02]  /*15800*/  LOP3.LUT R32, R4, 0x40, RZ, 0xc0, !PT ;  /* 0x0000004004207812 */ /* 0x004fe400078ec0ff */
[----:B---3--:R-:W-:-:S02]  /*15810*/  LOP3.LUT R31, R3, 0x80, RZ, 0xc0, !PT ;  /* 0x00000080031f7812 */ /* 0x008fc400078ec0ff */
[----:B------:R-:W-:Y:S02]  /*15820*/  SHF.R.U32.HI R32, RZ, 0x2, R32 ;  /* 0x00000002ff207819 */ /* 0x000fe40000011620 */
[----:B----4-:R-:W-:Y:S02]  /*15830*/  LEA.HI.SX32 R7, R2, 0xfffffffe, 0x1a ;  /* 0xfffffffe02077811 */ /* 0x010fe400078fd2ff */
[----:B------:R-:W-:-:S07]  /*15840*/  SHF.R.U32.HI R31, RZ, 0x3, R31 ;  /* 0x00000003ff1f7819 */ /* 0x000fce000001161f */
.L_x_817:
[----:B-1----:R-:W1:Y:S01]  /*15850*/  S2R R2, SR_TID.X ;  /* 0x0000000000027919 */ /* 0x002e620000002100 */
[----:B0-----:R-:W0:Y:S01]  /*15860*/  LDC R5, c[0x0][0x430] ;  /* 0x00010c00ff057b82 */ /* 0x001e220000000800 */
[----:B------:R-:W-:Y:S01]  /*15870*/  IMAD R4, R7, 0x40, R33 ;  /* 0x0000004007047824 */ /* 0x000fe200078e0221 */
[----:B------:R-:W-:Y:S01]  /*15880*/  LOP3.LUT R10, R37, 0x2, RZ, 0xfc, !PT ;  /* 0x00000002250a7812 */ /* 0x000fe200078efcff */
[----:B--2---:R-:W2:Y:S01]  /*15890*/  S2R R8, SR_TID.X ;  /* 0x0000000000087919 */ /* 0x004ea20000002100 */
[----:B------:R-:W-:Y:S01]  /*158a0*/  VIADD R25, R25, 0x1 ;  /* 0x0000000119197836 */ /* 0x000fe20000000000 */
[----:B0-----:R-:W-:Y:S02]  /*158b0*/  ISETP.NE.AND P0, PT, R5, 0x1, PT ;  /* 0x000000010500780c */ /* 0x001fe40003f05270 */
[----:B-1----:R-:W-:Y:S01]  /*158c0*/  LOP3.LUT R2, R2, 0x7f, RZ, 0xc0, !PT ;  /* 0x0000007f02027812 */ /* 0x002fe200078ec0ff */
[----:B--2---:R-:W-:-:S03]  /*158d0*/  IMAD.SHL.U32 R8, R8, 0x10, RZ ;  /* 0x0000001008087824 */ /* 0x004fc600078e00ff */
[----:B------:R-:W-:-:S07]  /*158e0*/  SHF.R.U32.HI R2, RZ, 0x3, R2 ;  /* 0x00000003ff027819 */ /* 0x000fce0000011602 */
[----:B---3--:R-:W0:Y:S01]  /*158f0*/  @P0 LDC R6, c[0x0][0x434] ;  /* 0x00010d00ff060b82 */ /* 0x008e220000000800 */
[----:B------:R-:W-:-:S04]  /*15900*/  LOP3.LUT R8, R2, 0x70, R8, 0xf8, !PT ;  /* 0x0000007002087812 */ /* 0x000fc800078ef808 */
[----:B------:R-:W-:-:S03]  /*15910*/  ISETP.GT.U32.AND P1, PT, R8, 0x3f, PT ;  /* 0x0000003f0800780c */ /* 0x000fc60003f24070 */
[----:B------:R-:W1:Y:S01]  /*15920*/  @P0 LDC R3, c[0x0][0x438] ;  /* 0x00010e00ff030b82 */ /* 0x000e620000000800 */
[----:B------:R-:W-:-:S04]  /*15930*/  IMAD.IADD R4, R8, 0x1, R4 ;  /* 0x0000000108047824 */ /* 0x000fc800078e0204 */
[----:B------:R-:W-:-:S05]  /*15940*/  IMAD.MOV.U32 R2, RZ, RZ, R4 ;  /* 0x000000ffff027224 */ /* 0x000fca00078e0004 */
[----:B------:R-:W2:Y:S01]  /*15950*/  @!P1 LDC.64 R8, c[0x0][0x428] ;  /* 0x00010a00ff089b82 */ /* 0x000ea20000000a00 */
[----:B0-----:R-:W-:-:S05]  /*15960*/  @P0 IMAD.HI.U32 R6, R4, R6, RZ ;  /* 0x0000000604060227 */ /* 0x001fca00078e00ff */
[----:B-1----:R-:W-:-:S05]  /*15970*/  @P0 SHF.R.U32.HI R2, RZ, R3, R6 ;  /* 0x00000003ff020219 */ /* 0x002fca0000011606 */
[----:B------:R-:W-:-:S04]  /*15980*/  IMAD.MOV R3, RZ, RZ, -R2 ;  /* 0x000000ffff037224 */ /* 0x000fc800078e0a02 */
[----:B------:R-:W-:Y:S01]  /*15990*/  IMAD R5, R5, R3, R4 ;  /* 0x0000000305057224 */ /* 0x000fe200078e0204 */
[--C-:B------:R-:W-:Y:S01]  /*159a0*/  @!P1 SHF.R.S32.HI R3, RZ, 0x1f, R2.reuse ;  /* 0x0000001fff039819 */ /* 0x100fe20000011402 */
[-C--:B--2---:R-:W-:Y:S02]  /*159b0*/  @!P1 IMAD R4, R34, R8.reuse, RZ ;  /* 0x0000000822049224 */ /* 0x084fe400078e02ff */
[----:B------:R-:W-:-:S04]  /*159c0*/  @!P1 IMAD.WIDE.U32 R2, R30, R8, R2 ;  /* 0x000000081e029225 */ /* 0x000fc800078e0002 */
[----:B------:R-:W-:Y:S02]  /*159d0*/  @!P1 IMAD R4, R30, R9, R4 ;  /* 0x000000091e049224 */ /* 0x000fe400078e0204 */
[----:B------:R-:W0:Y:S02]  /*159e0*/  @!P1 LDC.64 R8, c[0x0][0x418] ;  /* 0x00010600ff089b82 */ /* 0x000e240000000a00 */
[----:B------:R-:W-:Y:S02]  /*159f0*/  @!P1 IMAD.IADD R3, R4, 0x1, R3 ;  /* 0x0000000104039824 */ /* 0x000fe400078e0203 */
[----:B------:R-:W-:Y:S01]  /*15a00*/  IMAD.MOV.U32 R4, RZ, RZ, RZ ;  /* 0x000000ffff047224 */ /* 0x000fe200078e00ff */
[----:B0-----:R-:W-:-:S04]  /*15a10*/  @!P1 LEA R8, P0, R2, R8, 0x2 ;  /* 0x0000000802089211 */ /* 0x001fc800078010ff */
[----:B------:R-:W-:Y:S02]  /*15a20*/  @!P1 LEA.HI.X R9, R2, R9, R3, 0x2, P0 ;  /* 0x0000000902099211 */ /* 0x000fe400000f1403 */
[----:B------:R-:W-:-:S03]  /*15a30*/  ISETP.NE.AND P0, PT, R25, 0x2, PT ;  /* 0x000000021900780c */ /* 0x000fc60003f05270 */
[----:B------:R0:W5:Y:S01]  /*15a40*/  @!P1 LDG.E R4, desc[UR40][R8.64] ;  /* 0x0000002808049981 */ /* 0x000162000c1e1900 */
[----:B------:R-:W-:Y:S02]  /*15a50*/  ISETP.NE.AND P1, PT, R10, 0x3, PT ;  /* 0x000000030a00780c */ /* 0x000fe40003f25270 */
[----:B------:R-:W-:Y:S01]  /*15a60*/  SEL R2, RZ, 0x1, P0 ;  /* 0x00000001ff027807 */ /* 0x000fe20000000000 */
[----:B------:R-:W-:Y:S05]  /*15a70*/  YIELD ;  /* 0x0000000000007946 */ /* 0x000fea0003800000 */
[----:B------:R-:W-:Y:S01]  /*15a80*/  LOP3.LUT R26, R26, R2, RZ, 0x3c, !PT ;  /* 0x000000021a1a7212 */ /* 0x000fe200078e3cff */
[----:B------:R-:W-:Y:S01]  /*15a90*/  IMAD.MOV.U32 R2, RZ, RZ, R7 ;  /* 0x000000ffff027224 */ /* 0x000fe200078e0007 */
[----:B------:R-:W-:Y:S01]  /*15aa0*/  SEL R25, R25, RZ, P0 ;  /* 0x000000ff19197207 */ /* 0x000fe20000000000 */
[----:B------:R-:W-:-:S03]  /*15ab0*/  VIADD R7, R7, 0xffffffff ;  /* 0xffffffff07077836 */ /* 0x000fc60000000000 */
[----:B------:R-:W-:Y:S01]  /*15ac0*/  ISETP.GT.AND P3, PT, R2, RZ, PT ;  /* 0x000000ff0200720c */ /* 0x000fe20003f64270 */
[----:B0-----:R-:W-:-:S12]  /*15ad0*/  @!P1 BRA `(.L_x_805) ;  /* 0x0000000000049947 */ /* 0x001fd80003800000 */
[----:B------:R-:W-:Y:S01]  /*15ae0*/  BPT.TRAP 0x1 ;  /* 0x000000040000795c */ /* 0x000fe20000300000 */
.L_x_805:
[----:B------:R-:W-:Y:S01]  /*15af0*/  IMAD R6, R25, 0x8, R23 ;  /* 0x0000000819067824 */ /* 0x000fe200078e0217 */
[----:B------:R-:W-:Y:S01]  /*15b00*/  SHF.L.U32 R17, R26, 0x1f, RZ ;  /* 0x0000001f1a117819 */ /* 0x000fe200000006ff */
[----:B------:R-:W-:Y:S01]  /*15b10*/  BSSY B1, `(.L_x_806) ;  /* 0x0000004000017945 */ /* 0x000fe20003800000 */
[----:B------:R-:W-:Y:S02]  /*15b20*/  SHF.R.S32.HI R9, RZ, 0x1f, R5 ;  /* 0x0000001fff097819 */ /* 0x000fe40000011405 */
[----:B------:R-:W0:Y:S02]  /*15b30*/  SYNCS.PHASECHK.TRANS64.TRYWAIT P0, [R6+URZ+0x28c40], R17 ;  /* 0x028c4011060075a7 */ /* 0x000e24000800017f */
[----:B0-----:R-:W-:Y:S05]  /*15b40*/  @!P0 BRA `(.L_x_807) ;  /* 0x0000003c00408947 */ /* 0x001fea0003800000 */
.L_x_921:
[----:B------:R-:W-:Y:S05]  /*15b50*/  BSYNC B1 ;  /* 0x0000000000017941 */ /* 0x000fea0003800000 */
.L_x_806:
        /* <DEDUP_REMOVED lines=32> */
[----:B-1----:R-:W-:-:S05]  /*15d60*/  IADD3 R2, P0, R2, R0, RZ ;  /* 0x0000000002027210 */ /* 0x002fca0007f1e0ff */
[----:B--2---:R-:W-:-:S05]  /*15d70*/  IMAD.X R3, RZ, RZ, R3, P0 ;  /* 0x000000ffff037224 */ /* 0x004fca00000e0603 */
        /* <DEDUP_REMOVED lines=8> */
.L_x_931:
[----:B--2---:R-:W-:-:S04]  /*15e00*/  IADD3 R2, P0, R2, R0, RZ ;  /* 0x0000000002027210 */ /* 0x004fc80007f1e0ff */
[----:B------:R-:W-:Y:S02]  /*15e10*/  IADD3.X R3, RZ, R27, RZ, P0, !PT ;  /* 0x0000001bff037210 */ /* 0x000fe400007fe4ff */
[----:B------:R-:W-:-:S03]  /*15e20*/  PLOP3.LUT P0, PT, PT, PT, PT, 0x80, 0x0 ;  /* 0x000000000000781c */ /* 0x000fc60003f0f070 */
[----:B------:R-:W-:Y:S01]  /*15e30*/  @!PT LDS RZ, [RZ] ;  /* 0x00000000fffff984 */ /* 0x000fe20000000800 */
[----:B------:R-:W-:Y:S01]  /*15e40*/  @!PT LDS RZ, [RZ] ;  /* 0x00000000fffff984 */ /* 0x000fe20000000800 */
[----:B------:R-:W-:Y:S01]  /*15e50*/  @!PT LDS RZ, [RZ] ;  /* 0x00000000fffff984 */ /* 0x000fe20000000800 */
[----:B------:R2:W-:Y:S01]  /*15e60*/  LDGSTS.E.BYPASS.LTC128B.128 [R21+0x23c00], desc[UR40][R2.64], !P1 ;  /* 0x23c0000002157fae */ /* 0x0005e2000c901d68 */
[----:B------:R-:W-:-:S09]  /*15e70*/  NOP ;  /* 0x0000000000007918 */ /* 0x000fd20000000000 */
.L_x_809:
[----:B------:R-:W-:Y:S02]  /*15e80*/  PLOP3.LUT P1, PT, P1, P0, PT, 0xa2, 0x0 ;  /* 0x000000000000781c */ /* 0x000fe40000f21472 */
[----:B------:R-:W-:-:S08]  /*15e90*/  @P0 R2UR P1, UR4, R6 ;  /* 0x00000000060402ca */ /* 0x000fd00000020000 */
[----:B------:R-:W-:-:S05]  /*15ea0*/  @P0 PLOP3.LUT P0, PT, P1, PT, PT, 0x80, 0x0 ;  /* 0x000000000000081c */ /* 0x000fca0000f0f070 */
[----:B------:R-:W-:Y:S01]  /*15eb0*/  @!P1 SYNCS.ARRIVE.TRANS64.RED.A0T1 RZ, [UR4+0x28c30], RZ ;  /* 0x028c30ffffff99a7 */ /* 0x000fe20008200404 */
[----:B------:R-:W-:Y:S07]  /*15ec0*/  @!P1 ARRIVES.LDGSTSBAR.64.TRANSCNT [UR4+0x28c30] ;  /* 0x028c3000ff0099b0 */ /* 0x000fee0008000a84 */
[----:B------:R-:W-:Y:S05]  /*15ed0*/  @P0 BRA.U.ANY `(.L_x_809) ;  /* 0xfffffffd00e80947 */ /* 0x000fea000393ffff */
[----:B------:R-:W-:Y:S01]  /*15ee0*/  NOP ;  /* 0x0000000000007918 */ /* 0x000fe20000000000 */
[----:B--2---:R-:W-:-:S04]  /*15ef0*/  LOP3.LUT R2, R37, 0x2, RZ, 0xfc, !PT ;  /* 0x0000000225027812 */ /* 0x004fc800078efcff */
[----:B------:R-:W-:-:S13]  /*15f00*/  ISETP.NE.AND P2, PT, R2, 0x3, PT ;  /* 0x000000030200780c */ /* 0x000fda0003f45270 */
[----:B------:R-:W-:Y:S05]  /*15f10*/  @!P2 BRA `(.L_x_810) ;  /* 0x000000000004a947 */ /* 0x000fea0003800000 */
[----:B------:R-:W-:Y:S01]  /*15f20*/  BPT.TRAP 0x1 ;  /* 0x000000040000795c */ /* 0x000fe20000300000 */
.L_x_810:
[----:B------:R2:W-:Y:S01]  /*15f30*/  SYNCS.ARRIVE.TRANS64.A1T0 RZ, [R6+URZ+0x28c30], RZ ;  /* 0x028c30ff06ff79a7 */ /* 0x0005e2000810003f */
[----:B------:R-:W-:Y:S05]  /*15f40*/  @!P2 BRA `(.L_x_811) ;  /* 0x000000000004a947 */ /* 0x000fea0003800000 */
[----:B------:R-:W-:Y:S01]  /*15f50*/  BPT.TRAP 0x1 ;  /* 0x000000040000795c */ /* 0x000fe20000300000 */
.L_x_811:
[----:B------:R-:W3:Y:S01]  /*15f60*/  SYNCS.PHASECHK.TRANS64.TRYWAIT P0, [R6+URZ+0x28c60], R17 ;  /* 0x028c6011060075a7 */ /* 0x000ee2000800017f */
[----:B------:R-:W-:Y:S04]  /*15f70*/  BSSY B1, `(.L_x_812) ;  /* 0x0000002000017945 */ /* 0x000fe80003800000 */
[----:B---3--:R-:W-:Y:S05]  /*15f80*/  @!P0 BRA `(.L_x_813) ;  /* 0x0000003c00608947 */ /* 0x008fea0003800000 */
.L_x_932:
[----:B------:R-:W-:Y:S05]  /*15f90*/  BSYNC B1 ;  /* 0x0000000000017941 */ /* 0x000fea0003800000 */
.L_x_812:
        /* <DEDUP_REMOVED lines=81> */
.L_x_942:
        /* <DEDUP_REMOVED lines=25> */
.L_x_815:
        /* <DEDUP_REMOVED lines=11> */
.L_x_816:
[----:B------:R3:W-:Y:S01]  /*166f0*/  SYNCS.ARRIVE.TRANS64.A1T0 RZ, [R6+URZ+0x28c50], RZ ;  /* 0x028c50ff06ff79a7 */ /* 0x0007e2000810003f */
[----:B------:R-:W-:Y:S05]  /*16700*/  @P3 BRA `(.L_x_817) ;  /* 0xfffffff000503947 */ /* 0x000fea000383ffff */
.L_x_804:
[----:B------:R-:W-:Y:S05]  /*16710*/  BSYNC B0 ;  /* 0x0000000000007941 */ /* 0x000fea0003800000 */
.L_x_803:
        /* <DEDUP_REMOVED lines=9> */
[----:B0-----:R-:W0:Y:S01]  /*167b0*/  S2R R5, SR_LANEID ;  /* 0x0000000000057919 */ /* 0x001e220000000000 */
[----:B------:R-:W-:Y:S01]  /*167c0*/  VOTEU.ANY UR4, UPT, PT ;  /* 0x0000000000047886 */ /* 0x000fe200038e0100 */
[----:B------:R-:W4:Y:S01]  /*167d0*/  LDC.64 R2, c[0x0][0xc60] ;  /* 0x00031800ff027b82 */ /* 0x000f220000000a00 */
[----:B------:R-:W0:Y:S02]  /*167e0*/  FLO.U32 R0, UR4 ;  /* 0x0000000400007d00 */ /* 0x000e2400080e0000 */
[----:B0-----:R-:W-:-:S06]  /*167f0*/  ISETP.EQ.U32.AND P1, PT, R0, R5, PT ;  /* 0x000000050000720c */ /* 0x001fcc0003f22070 */
[----:B------:R-:W4:Y:S07]  /*16800*/  POPC R5, UR4 ;  /* 0x0000000400057d09 */ /* 0x000f2e0008000000 */
[----:B----4-:R-:W4:Y:S01]  /*16810*/  @P1 ATOMG.E.ADD.STRONG.GPU PT, R3, desc[UR40][R2.64], R5 ;  /* 0x00000005020319a8 */ /* 0x010f2200081ee1e8 */
[----:B------:R-:W0:Y:S02]  /*16820*/  S2R R4, SR_LTMASK ;  /* 0x0000000000047919 */ /* 0x000e240000003900 */
[----:B0-----:R-:W-:-:S04]  /*16830*/  LOP3.LUT R4, R4, UR4, RZ, 0xc0, !PT ;  /* 0x0000000404047c12 */ /* 0x001fc8000f8ec0ff */
[----:B------:R-:W0:Y:S01]  /*16840*/  POPC R7, R4 ;  /* 0x0000000400077309 */ /* 0x000e220000000000 */
[----:B----4-:R-:W0:Y:S02]  /*16850*/  SHFL.IDX PT, R0, R3, R0, 0x1f ;  /* 0x00001f0003007589 */ /* 0x010e2400000e0000 */
[----:B0-----:R-:W-:-:S07]  /*16860*/  IADD3 R16, R0, UR36, R7 ;  /* 0x0000002400107c10 */ /* 0x001fce000fffe007 */
.L_x_819:
[----:B------:R-:W-:Y:S05]  /*16870*/  BSYNC B0 ;  /* 0x0000000000007941 */ /* 0x000fea0003800000 */
.L_x_818:
[----:B------:R-:W-:-:S07]  /*16880*/  SEL R25, R25, RZ, P0 ;  /* 0x000000ff19197207 */ /* 0x000fce0000000000 */
.L_x_778:
[----:B------:R-:W-:Y:S05]  /*16890*/  BSYNC B7 ;  /* 0x0000000000077941 */ /* 0x000fea0003800000 */
.L_x_776:
[----:B------:R-:W-:-:S13]  /*168a0*/  LOP3.LUT P0, RZ, R22, 0x1000, RZ, 0xc0, !PT ;  /* 0x0000100016ff7812 */ /* 0x000fda000780c0ff */
[----:B------:R-:W-:Y:S05]  /*168b0*/  @!P0 BRA `(.L_x_820) ;  /* 0x0000000000248947 */ /* 0x000fea0003800000 */
[----:B------:R-:W-:Y:S05]  /*168c0*/  WARPSYNC.ALL ;  /* 0x0000000000007948 */ /* 0x000fea0003800000 */
[----:B------:R-:W4:Y:S08]  /*168d0*/  S2UR UR5, SR_CgaCtaId ;  /* 0x00000000000579c3 */ /* 0x000f300000008800 */
[----:B------:R-:W-:Y:S06]  /*168e0*/  BAR.SYNC.DEFER_BLOCKING 0x5, 0x180 ;  /* 0x0146000000007b1d */ /* 0x000fec0000010000 */
[----:B------:R-:W-:-:S02]  /*168f0*/  UMOV UR4, 0x400 ;  /* 0x0000040000047882 */ /* 0x000fc40000000000 */
[----:B----4-:R-:W-:-:S06]  /*16900*/  ULEA UR4, UR5, UR4, 0x18 ;  /* 0x0000000405047291 */ /* 0x010fcc000f8ec03f */
[----:B-1----:R-:W-:-:S05]  /*16910*/  IMAD.U32 R23, RZ, RZ, UR4 ;  /* 0x00000004ff177e24 */ /* 0x002fca000f8e00ff */
[----:B------:R1:W4:Y:S01]  /*16920*/  LDS.128 R16, [R23+0x28cd0] ;  /* 0x028cd00017107984 */ /* 0x0003220000000c00 */
[----:B------:R-:W-:Y:S06]  /*16930*/  BAR.ARV 0x4, 0x180 ;  /* 0x0106000000007b1d */ /* 0x000fec0000002000 */
[----:B------:R-:W-:Y:S05]  /*16940*/  BRA `(.L_x_821) ;  /* 0x0000000800407947 */ /* 0x000fea0003800000 */
.L_x_820:
[----:B0-----:R-:W0:Y:S01]  /*16950*/  S2R R8, SR_TID.X ;  /* 0x0000000000087919 */ /* 0x001e220000002100 */
[----:B------:R-:W-:Y:S01]  /*16960*/  UMOV UR4, 0xffffffff ;  /* 0xffffffff00047882 */ /* 0x000fe20000000000 */
[----:B0-----:R-:W-:-:S04]  /*16970*/  LOP3.LUT R8, R8, 0x1f, RZ, 0xc0, !PT ;  /* 0x0000001f08087812 */ /* 0x001fc800078ec0ff */
[----:B------:R-:W-:Y:S01]  /*16980*/  ISETP.NE.AND P0, PT, R8, 0x1f, PT ;  /* 0x0000001f0800780c */ /* 0x000fe20003f05270 */
[----:B------:R-:W-:-:S12]  /*16990*/  BRA.DIV UR4, `(.L_x_822) ;  /* 0x0000003a04cc7947 */ /* 0x000fd8000b800000 */
[----:B------:R-:W-:Y:S01]  /*169a0*/  IMAD.IADD R5, R19, 0x1, R8 ;  /* 0x0000000113057824 */ /* 0x000fe200078e0208 */
[----:B------:R-:W-:-:S04]  /*169b0*/  ULDC UR4, c[0x0][0xc3c] ;  /* 0x00030f0000047ab9 */ /* 0x000fc80000000800 */
[----:B------:R-:W-:-:S13]  /*169c0*/  ISETP.GE.OR P1, PT, R5, UR4, !P0 ;  /* 0x0000000405007c0c */ /* 0x000fda000c726670 */
[----:B-1----:R-:W0:Y:S02]  /*169d0*/  @!P1 LDC.64 R2, c[0x0][0xc80] ;  /* 0x00032000ff029b82 */ /* 0x002e240000000a00 */
[----:B0-----:R-:W-:-:S06]  /*169e0*/  @!P1 IMAD.WIDE R2, R5, 0x4, R2 ;  /* 0x0000000405029825 */ /* 0x001fcc00078e0202 */
[----:B------:R0:W4:Y:S01]  /*169f0*/  @!P1 LDG.E R3, desc[UR40][R2.64] ;  /* 0x0000002802039981 */ /* 0x000122000c1e1900 */
[C---:B------:R-:W-:Y:S02]  /*16a00*/  ISETP.GE.U32.AND P2, PT, R8.reuse, 0x2, PT ;  /* 0x000000020800780c */ /* 0x040fe40003f46070 */
[C---:B------:R-:W-:Y:S01]  /*16a10*/  ISETP.GE.U32.AND P3, PT, R8.reuse, 0x4, PT ;  /* 0x000000040800780c */ /* 0x040fe20003f66070 */
[----:B------:R-:W-:Y:S01]  /*16a20*/  SHFL.IDX PT, R0, R16, RZ, 0x1f ;  /* 0x00001fff10007589 */ /* 0x000fe200000e0000 */
[C---:B------:R-:W-:Y:S02]  /*16a30*/  ISETP.GE.U32.AND P4, PT, R8.reuse, 0x8, PT ;  /* 0x000000080800780c */ /* 0x040fe40003f86070 */
[C---:B------:R-:W-:Y:S01]  /*16a40*/  ISETP.GE.U32.AND P5, PT, R8.reuse, 0x10, PT ;  /* 0x000000100800780c */ /* 0x040fe20003fa6070 */
[----:B------:R-:W-:Y:S01]  /*16a50*/  SHFL.IDX PT, R4, R16, 0x1, 0x1f ;  /* 0x00201f0010047f89 */ /* 0x000fe200000e0000 */
[----:B0-----:R-:W-:Y:S02]  /*16a60*/  IMAD.MOV.U32 R2, RZ, RZ, RZ ;  /* 0x000000ffff027224 */ /* 0x001fe400078e00ff */
[----:B----4-:R-:W-:Y:S01]  /*16a70*/  @!P1 IMAD.MOV.U32 R2, RZ, RZ, R3 ;  /* 0x000000ffff029224 */ /* 0x010fe200078e0003 */
[----:B------:R-:W-:-:S04]  /*16a80*/  ISETP.NE.AND P1, PT, R8, RZ, PT ;  /* 0x000000ff0800720c */ /* 0x000fc80003f25270 */
[----:B------:R-:W0:Y:S02]  /*16a90*/  SHFL.UP PT, R14, R2, 0x1, RZ ;  /* 0x04200000020e7989 */ /* 0x000e2400000e00ff */
[----:B0-----:R-:W-:-:S05]  /*16aa0*/  SEL R5, R14, RZ, P1 ;  /* 0x000000ff0e057207 */ /* 0x001fca0000800000 */
[----:B------:R-:W-:-:S05]  /*16ab0*/  IMAD.IADD R5, R2, 0x1, R5 ;  /* 0x0000000102057824 */ /* 0x000fca00078e0205 */
[----:B------:R-:W2:Y:S02]  /*16ac0*/  SHFL.UP PT, R14, R5, 0x2, RZ ;  /* 0x04400000050e7989 */ /* 0x000ea400000e00ff */
[----:B--23--:R-:W-:-:S05]  /*16ad0*/  SEL R6, R14, RZ, P2 ;  /* 0x000000ff0e067207 */ /* 0x00cfca0001000000 */
        /* <DEDUP_REMOVED lines=10> */
[----:B------:R0:W1:Y:S02]  /*16b80*/  SHFL.IDX PT, R14, R3, 0x1f, 0x1f ;  /* 0x03e01f00030e7f89 */ /* 0x00006400000e0000 */
.L_x_952:
[----:B------:R-:W-:Y:S02]  /*16b90*/  ULDC UR4, c[0x0][0xc38] ;  /* 0x00030e0000047ab9 */ /* 0x000fe40000000800 */
[----:B------:R-:W-:-:S04]  /*16ba0*/  IMAD.U32 R16, RZ, RZ, UR4 ;  /* 0x00000004ff107e24 */ /* 0x000fc8000f8e00ff */
[----:B-1----:R-:W-:-:S04]  /*16bb0*/  IMAD R5, R14, R16, RZ ;  /* 0x000000100e057224 */ /* 0x002fc800078e02ff */
[----:B------:R-:W-:-:S05]  /*16bc0*/  IMAD.IADD R4, R4, 0x1, R5 ;  /* 0x0000000104047824 */ /* 0x000fca00078e0205 */
[----:B------:R-:W-:-:S13]  /*16bd0*/  ISETP.GT.AND P6, PT, R4, R0, PT ;  /* 0x000000000400720c */ /* 0x000fda0003fc4270 */
[----:B------:R-:W-:Y:S05]  /*16be0*/  @P6 BRA `(.L_x_823) ;  /* 0x00000000009c6947 */ /* 0x000fea0003800000 */
.L_x_828:
[----:B------:R-:W1:Y:S01]  /*16bf0*/  LDC R6, c[0x0][0xc3c] ;  /* 0x00030f00ff067b82 */ /* 0x000e620000000800 */
[----:B------:R-:W-:-:S05]  /*16c00*/  VIADD R19, R19, 0x1f ;  /* 0x0000001f13137836 */ /* 0x000fca0000000000 */
[----:B-1----:R-:W-:-:S13]  /*16c10*/  ISETP.GE.AND P6, PT, R19, R6, PT ;  /* 0x000000061300720c */ /* 0x002fda0003fc6270 */
[----:B------:R-:W-:Y:S05]  /*16c20*/  @P6 BRA `(.L_x_824) ;  /* 0x0000000400446947 */ /* 0x000fea0003800000 */
[----:B------:R-:W1:Y:S01]  /*16c30*/  S2R R2, SR_TID.X ;  /* 0x0000000000027919 */ /* 0x000e620000002100 */
[----:B------:R-:W-:Y:S01]  /*16c40*/  BSSY B0, `(.L_x_825) ;  /* 0x0000009000007945 */ /* 0x000fe20003800000 */
[----:B-1----:R-:W-:-:S04]  /*16c50*/  LOP3.LUT R2, R2, 0x1f, RZ, 0xc0, !PT ;  /* 0x0000001f02027812 */ /* 0x002fc800078ec0ff */
[----:B------:R-:W-:Y:S01]  /*16c60*/  IADD3 R5, R19, R2, RZ ;  /* 0x0000000213057210 */ /* 0x000fe20007ffe0ff */
[----:B------:R-:W-:-:S03]  /*16c70*/  IMAD.MOV.U32 R2, RZ, RZ, RZ ;  /* 0x000000ffff027224 */ /* 0x000fc600078e00ff */
[----:B------:R-:W-:-:S13]  /*16c80*/  ISETP.GE.OR P6, PT, R5, R6, !P0 ;  /* 0x000000060500720c */ /* 0x000fda00047c6670 */
[----:B------:R-:W-:Y:S05]  /*16c90*/  @P6 BRA `(.L_x_826) ;  /* 0x00000000000c6947 */ /* 0x000fea0003800000 */
[----:B0-----:R-:W0:Y:S02]  /*16ca0*/  LDC.64 R2, c[0x0][0xc80] ;  /* 0x00032000ff027b82 */ /* 0x001e240000000a00 */
[----:B0-----:R-:W-:-:S06]  /*16cb0*/  IMAD.WIDE R2, R5, 0x4, R2 ;  /* 0x0000000405027825 */ /* 0x001fcc00078e0202 */
[----:B------:R1:W5:Y:S02]  /*16cc0*/  LDG.E R2, desc[UR40][R2.64] ;  /* 0x0000002802027981 */ /* 0x000364000c1e1900 */
.L_x_826:
[----:B------:R-:W-:Y:S05]  /*16cd0*/  BSYNC B0 ;  /* 0x0000000000007941 */ /* 0x000fea0003800000 */
.L_x_825:
[----:B------:R-:W-:-:S03]  /*16ce0*/  UMOV UR4, 0xffffffff ;  /* 0xffffffff00047882 */ /* 0x000fc60000000000 */
[----:B------:R-:W-:Y:S05]  /*16cf0*/  BRA.DIV UR4, `(.L_x_827) ;  /* 0x0000003e04187947 */ /* 0x000fea000b800000 */
[----:B-----5:R-:W2:Y:S02]  /*16d00*/  SHFL.UP PT, R14, R2, 0x1, RZ ;  /* 0x04200000020e7989 */ /* 0x020ea400000e00ff */
[----:B--2---:R-:W-:-:S05]  /*16d10*/  SEL R13, R14, RZ, P1 ;  /* 0x000000ff0e0d7207 */ /* 0x004fca0000800000 */
[----:B------:R-:W-:-:S05]  /*16d20*/  IMAD.IADD R13, R2, 0x1, R13 ;  /* 0x00000001020d7824 */ /* 0x000fca00078e020d */
[----:B------:R-:W2:Y:S02]  /*16d30*/  SHFL.UP PT, R14, R13, 0x2, RZ ;  /* 0x044000000d0e7989 */ /* 0x000ea400000e00ff */
[----:B--2---:R-:W-:-:S05]  /*16d40*/  SEL R14, R14, RZ, P2 ;  /* 0x000000ff0e0e7207 */ /* 0x004fca0001000000 */
[----:B01----:R-:W-:-:S05]  /*16d50*/  IMAD.IADD R3, R13, 0x1, R14 ;  /* 0x000000010d037824 */ /* 0x003fca00078e020e */
        /* <DEDUP_REMOVED lines=10> */
.L_x_960:
[----:B------:R-:W-:Y:S02]  /*16e00*/  ULDC UR4, c[0x0][0xc38] ;  /* 0x00030e0000047ab9 */ /* 0x000fe40000000800 */
[----:B------:R-:W-:-:S04]  /*16e10*/  IMAD.U32 R16, RZ, RZ, UR4 ;  /* 0x00000004ff107e24 */ /* 0x000fc8000f8e00ff */
[----:B-1----:R-:W-:-:S04]  /*16e20*/  IMAD R5, R14, R16, RZ ;  /* 0x000000100e057224 */ /* 0x002fc800078e02ff */
[----:B------:R-:W-:-:S05]  /*16e30*/  IMAD.IADD R4, R5, 0x1, R4 ;  /* 0x0000000105047824 */ /* 0x000fca00078e0204 */
[----:B------:R-:W-:-:S13]  /*16e40*/  ISETP.GT.AND P6, PT, R4, R0, PT ;  /* 0x000000000400720c */ /* 0x000fda0003fc4270 */
[----:B------:R-:W-:Y:S05]  /*16e50*/  @!P6 BRA `(.L_x_828) ;  /* 0xfffffffc0064e947 */ /* 0x000fea000383ffff */
.L_x_823:
[----:B------:R-:W-:Y:S01]  /*16e60*/  IMAD.IADD R5, R4, 0x1, -R5 ;  /* 0x0000000104057824 */ /* 0x000fe200078e0a05 */
[----:B------:R-:W-:-:S03]  /*16e70*/  UMOV UR4, 0xffffffff ;  /* 0xffffffff00047882 */ /* 0x000fc60000000000 */
[----:B------:R-:W-:-:S05]  /*16e80*/  IMAD R7, R3, R16, R5 ;  /* 0x0000001003077224 */ /* 0x000fca00078e0205 */
[----:B------:R-:W-:Y:S01]  /*16e90*/  ISETP.GT.AND P6, PT, R7, R0, PT ;  /* 0x000000000700720c */ /* 0x000fe20003fc4270 */
[----:B------:R-:W-:-:S12]  /*16ea0*/  BRA.DIV UR4, `(.L_x_829) ;  /* 0x0000003e04687947 */ /* 0x000fd8000b800000 */
[----:B------:R-:W-:-:S04]  /*16eb0*/  VOTE.ANY R6, PT, !P6 ;  /* 0x0000000000067806 */ /* 0x000fc800070e0100 */
[----:B------:R-:W1:Y:S02]  /*16ec0*/  POPC R4, R6 ;  /* 0x0000000600047309 */ /* 0x000e640000000000 */
[----:B-1----:R1:W2:Y:S02]  /*16ed0*/  SHFL.IDX PT, R17, R2, R4, 0x1f ;  /* 0x00001f0402117589 */ /* 0x0022a400000e0000 */
.L_x_964:
[----:B------:R-:W-:Y:S01]  /*16ee0*/  ISETP.NE.AND P0, PT, R6, RZ, PT ;  /* 0x000000ff0600720c */ /* 0x000fe20003f05270 */
[----:B------:R-:W-:-:S12]  /*16ef0*/  IMAD.MOV.U32 R14, RZ, RZ, RZ ;  /* 0x000000ffff0e7224 */ /* 0x000fd800078e00ff */
[----:B------:R-:W-:Y:S05]  /*16f00*/  @!P0 BRA `(.L_x_830) ;  /* 0x0000000000108947 */ /* 0x000fea0003800000 */
[----:B------:R-:W-:Y:S01]  /*16f10*/  UMOV UR4, 0xffffffff ;  /* 0xffffffff00047882 */ /* 0x000fe20000000000 */
[----:B------:R-:W-:Y:S02]  /*16f20*/  VIADD R12, R4, 0xffffffff ;  /* 0xffffffff040c7836 */ /* 0x000fe40000000000 */
[----:B------:R-:W-:Y:S05]  /*16f30*/  BRA.DIV UR4, `(.L_x_831) ;  /* 0x0000003e048c7947 */ /* 0x000fea000b800000 */
[----:B------:R3:W4:Y:S02]  /*16f40*/  SHFL.IDX PT, R14, R3, R12, 0x1f ;  /* 0x00001f0c030e7589 */ /* 0x00072400000e0000 */
.L_x_830:
[----:B--2---:R-:W-:Y:S01]  /*16f50*/  IABS R6, R17 ;  /* 0x0000001100067213 */ /* 0x004fe20000000000 */
[----:B----4-:R-:W-:Y:S01]  /*16f60*/  IMAD R16, R14, R16, R5 ;  /* 0x000000100e107224 */ /* 0x010fe200078e0205 */
[----:B------:R-:W-:Y:S02]  /*16f70*/  IADD3 R19, R4, R19, RZ ;  /* 0x0000001304137210 */ /* 0x000fe40007ffe0ff */
[----:B------:R-:W2:Y:S01]  /*16f80*/  I2F.RP R7, R6 ;  /* 0x0000000600077306 */ /* 0x000ea20000209400 */
[----:B------:R-:W-:-:S07]  /*16f90*/  IMAD.IADD R0, R0, 0x1, -R16 ;  /* 0x0000000100007824 */ /* 0x000fce00078e0a10 */
[----:B--2---:R-:W1:Y:S02]  /*16fa0*/  MUFU.RCP R7, R7 ;  /* 0x0000000700077308 */ /* 0x004e640000001000 */
[----:B-1----:R-:W-:-:S06]  /*16fb0*/  VIADD R2, R7, 0xffffffe ;  /* 0x0ffffffe07027836 */ /* 0x002fcc0000000000 */
[----:B0--3--:R0:W1:Y:S02]  /*16fc0*/  F2I.FTZ.U32.TRUNC.NTZ R3, R2 ;  /* 0x0000000200037305 */ /* 0x009064000021f000 */
[----:B0-----:R-:W-:Y:S02]  /*16fd0*/  IMAD.MOV.U32 R2, RZ, RZ, RZ ;  /* 0x000000ffff027224 */ /* 0x001fe400078e00ff */
[----:B-1----:R-:W-:-:S04]  /*16fe0*/  IMAD.MOV R5, RZ, RZ, -R3 ;  /* 0x000000ffff057224 */ /* 0x002fc800078e0a03 */
[----:B------:R-:W-:-:S04]  /*16ff0*/  IMAD R5, R5, R6, RZ ;  /* 0x0000000605057224 */ /* 0x000fc800078e02ff */
[----:B------:R-:W-:Y:S01]  /*17000*/  IMAD.HI.U32 R3, R3, R5, R2 ;  /* 0x0000000503037227 */ /* 0x000fe200078e0002 */
[----:B------:R-:W-:Y:S02]  /*17010*/  IABS R5, R17 ;  /* 0x0000001100057213 */ /* 0x000fe40000000000 */
[----:B------:R-:W-:-:S03]  /*17020*/  IABS R2, R0 ;  /* 0x0000000000027213 */ /* 0x000fc60000000000 */
[----:B------:R-:W-:Y:S02]  /*17030*/  IMAD.MOV R5, RZ, RZ, -R5 ;  /* 0x000000ffff057224 */ /* 0x000fe400078e0a05 */
        /* <DEDUP_REMOVED lines=16> */
.L_x_824:
[----:B------:R-:W-:Y:S01]  /*17140*/  UMOV UR4, URZ ;  /* 0x0000003f00047c82 */ /* 0x000fe20008000000 */
[----:B------:R-:W-:Y:S01]  /*17150*/  UMOV UR5, URZ ;  /* 0x0000003f00057c82 */ /* 0x000fe20008000000 */
[----:B------:R-:W-:Y:S01]  /*17160*/  ULDC UR6, c[0x0][0xc3c] ;  /* 0x00030f0000067ab9 */ /* 0x000fe20000000800 */
[----:B------:R-:W-:Y:S02]  /*17170*/  IMAD.MOV.U32 R16, RZ, RZ, R0 ;  /* 0x000000ffff107224 */ /* 0x000fe400078e0000 */
[----:B------:R-:W-:Y:S02]  /*17180*/  IMAD.U32 R17, RZ, RZ, UR4 ;  /* 0x00000004ff117e24 */ /* 0x000fe4000f8e00ff */
[----:B------:R-:W-:Y:S02]  /*17190*/  IMAD.U32 R18, RZ, RZ, UR5 ;  /* 0x00000005ff127e24 */ /* 0x000fe4000f8e00ff */
[----:B------:R-:W-:-:S07]  /*171a0*/  IMAD.U32 R19, RZ, RZ, UR6 ;  /* 0x00000006ff137e24 */ /* 0x000fce000f8e00ff */
.L_x_832:
[----:B------:R-:W1:Y:S01]  /*171b0*/  S2R R0, SR_TID.X ;  /* 0x0000000000007919 */ /* 0x000e620000002100 */
[----:B------:R-:W-:Y:S05]  /*171c0*/  WARPSYNC.ALL ;  /* 0x0000000000007948 */ /* 0x000fea0003800000 */
[----:B------:R-:W-:Y:S01]  /*171d0*/  BAR.SYNC.DEFER_BLOCKING 0x4, 0x180 ;  /* 0x0106000000007b1d */ /* 0x000fe20000010000 */
[----:B-1----:R-:W-:-:S04]  /*171e0*/  LOP3.LUT R0, R0, 0x1f, RZ, 0xc0, !PT ;  /* 0x0000001f00007812 */ /* 0x002fc800078ec0ff */
[----:B------:R-:W-:-:S13]  /*171f0*/  ISETP.NE.AND P0, PT, R0, RZ, PT ;  /* 0x000000ff0000720c */ /* 0x000fda0003f05270 */
[----:B0-----:R-:W0:Y:S01]  /*17200*/  @!P0 S2R R3, SR_CgaCtaId ;  /* 0x0000000000038919 */ /* 0x001e220000008800 */
[----:B------:R-:W-:-:S04]  /*17210*/  @!P0 MOV R0, 0x400 ;  /* 0x0000040000008802 */ /* 0x000fc80000000f00 */
[----:B0-----:R-:W-:-:S05]  /*17220*/  @!P0 LEA R23, R3, R0, 0x18 ;  /* 0x0000000003178211 */ /* 0x001fca00078ec0ff */
[----:B------:R0:W-:Y:S01]  /*17230*/  @!P0 STS.128 [R23+0x28cd0], R16 ;  /* 0x028cd01017008388 */ /* 0x0001e20000000c00 */
[----:B------:R-:W-:Y:S06]  /*17240*/  BAR.ARV 0x5, 0x180 ;  /* 0x0146000000007b1d */ /* 0x000fec0000002000 */
.L_x_821:
[----:B------:R-:W-:Y:S02]  /*17250*/  ULDC UR4, c[0x0][0xc3c] ;  /* 0x00030f0000047ab9 */ /* 0x000fe40000000800 */
[----:B----4-:R-:W-:-:S13]  /*17260*/  ISETP.GE.AND P0, PT, R19, UR4, PT ;  /* 0x0000000413007c0c */ /* 0x010fda000bf06270 */
[----:B------:R-:W-:Y:S05]  /*17270*/  @!P0 BRA `(.L_x_833) ;  /* 0xffffff9c00ac8947 */ /* 0x000fea000383ffff */
[----:B------:R-:W-:Y:S05]  /*17280*/  BSYNC B8 ;  /* 0x0000000000087941 */ /* 0x000fea0003800000 */
.L_x_726:
[----:B------:R-:W4:Y:S01]  /*17290*/  LDL.LU R0, [R1+0x1c] ;  /* 0x00001c0001007983 */ /* 0x000f220000300800 */
[----:B------:R-:W-:Y:S01]  /*172a0*/  BSSY B0, `(.L_x_834) ;  /* 0x000000b000007945 */ /* 0x000fe20003800000 */
[----:B0-----:R-:W0:Y:S01]  /*172b0*/  S2R R5, SR_CgaCtaId ;  /* 0x0000000000057919 */ /* 0x001e220000008800 */
[----:B----4-:R-:W-:-:S05]  /*172c0*/  VIADD R0, R0, 0x1 ;  /* 0x0000000100007836 */ /* 0x010fca0000000000 */
[----:B-1----:R-:W-:-:S04]  /*172d0*/  LEA.HI R2, R0, R0, RZ, 0x1 ;  /* 0x0000000000027211 */ /* 0x002fc800078f08ff */
[----:B------:R-:W-:Y:S02]  /*172e0*/  LOP3.LUT R3, R2, 0xfffffffe, RZ, 0xc0, !PT ;  /* 0xfffffffe02037812 */ /* 0x000fe400078ec0ff */
[----:B------:R-:W-:-:S03]  /*172f0*/  MOV R2, 0x400 ;  /* 0x0000040000027802 */ /* 0x000fc60000000f00 */
[----:B------:R-:W-:Y:S01]  /*17300*/  IMAD.IADD R0, R0, 0x1, -R3 ;  /* 0x0000000100007824 */ /* 0x000fe200078e0a03 */
[----:B0-----:R-:W-:-:S04]  /*17310*/  LEA R4, R5, R2, 0x18 ;  /* 0x0000000205047211 */ /* 0x001fc800078ec0ff */
[----:B------:R-:W-:-:S04]  /*17320*/  SHF.L.U32 R0, R0, 0x1f, RZ ;  /* 0x0000001f00007819 */ /* 0x000fc800000006ff */
[----:B------:R-:W0:Y:S02]  /*17330*/  SYNCS.PHASECHK.TRANS64.TRYWAIT P0, [R4+URZ+0x28c20], R0 ;  /* 0x028c2000040075a7 */ /* 0x000e24000800017f */
[----:B0-----:R-:W-:Y:S05]  /*17340*/  @!P0 BRA `(.L_x_835) ;  /* 0x0000003800ac8947 */ /* 0x001fea0003800000 */
.L_x_967:
[----:B------:R-:W-:Y:S05]  /*17350*/  BSYNC B0 ;  /* 0x0000000000007941 */ /* 0x000fea0003800000 */
.L_x_834:
[----:B------:R-:W-:-:S03]  /*17360*/  UMOV UR4, 0xffffffff ;  /* 0xffffffff00047882 */ /* 0x000fc60000000000 */
[----:B------:R-:W-:Y:S05]  /*17370*/  BRA.DIV UR4, `(.L_x_836) ;  /* 0x0000003a04b47947 */ /* 0x000fea000b800000 */
[----:B0-----:R-:W0:Y:S02]  /*17380*/  S2R R0, SR_TID.X ;  /* 0x0000000000007919 */ /* 0x001e240000002100 */
[----:B0-----:R-:W-:-:S04]  /*17390*/  SHF.R.U32.HI R0, RZ, 0x5, R0 ;  /* 0x00000005ff007819 */ /* 0x001fc80000011600 */
[----:B------:R-:W-:-:S05]  /*173a0*/  LOP3.LUT R0, R0, 0x3, RZ, 0xc0, !PT ;  /* 0x0000000300007812 */ /* 0x000fca00078ec0ff */
[----:B------:R0:W1:Y:S02]  /*173b0*/  SHFL.IDX PT, R14, R0, RZ, 0x1f ;  /* 0x00001fff000e7589 */ /* 0x00006400000e0000 */
.L_x_970:
[----:B-1----:R-:W-:-:S13]  /*173c0*/  ISETP.NE.AND P0, PT, R14, RZ, PT ;  /* 0x000000ff0e00720c */ /* 0x002fda0003f05270 */
[----:B------:R-:W-:Y:S05]  /*173d0*/  @P0 BRA `(.L_x_588) ;  /* 0x0000000000840947 */ /* 0x000fea0003800000 */
[----:B------:R-:W-:-:S03]  /*173e0*/  UMOV UR4, 0xffffffff ;  /* 0xffffffff00047882 */ /* 0x000fc60000000000 */
[----:B------:R-:W-:Y:S05]  /*173f0*/  BRA.DIV UR4, `(.L_x_837) ;  /* 0x0000003a04c87947 */ /* 0x000fea000b800000 */
[----:B------:R-:W-:-:S13]  /*17400*/  ELECT P6, URZ, PT ;  /* 0x00000000003f782f */ /* 0x000fda00038c0000 */
.L_x_973:
[----:B------:R-:W-:Y:S05]  /*17410*/  @!P6 BRA `(.L_x_588) ;  /* 0x000000000074e947 */ /* 0x000fea0003800000 */
[----:B------:R-:W-:-:S04]  /*17420*/  LOP3.LUT R37, R37, 0x2, RZ, 0xfc, !PT ;  /* 0x0000000225257812 */ /* 0x000fc800078efcff */
[----:B------:R-:W-:-:S13]  /*17430*/  ISETP.NE.AND P0, PT, R37, 0x3, PT ;  /* 0x000000032500780c */ /* 0x000fda0003f05270 */
[----:B------:R-:W-:Y:S05]  /*17440*/  @!P0 BRA `(.L_x_838) ;  /* 0x0000000000048947 */ /* 0x000fea0003800000 */
[----:B------:R-:W-:Y:S01]  /*17450*/  BPT.TRAP 0x1 ;  /* 0x000000040000795c */ /* 0x000fe20000300000 */
.L_x_838:
[C---:B------:R-:W-:Y:S01]  /*17460*/  IMAD R5, R25.reuse, 0x8, R4 ;  /* 0x0000000819057824 */ /* 0x040fe200078e0204 */
[----:B0-----:R-:W-:Y:S01]  /*17470*/  SHF.L.U32 R0, R26, 0x1f, RZ ;  /* 0x0000001f1a007819 */ /* 0x001fe200000006ff */
[----:B------:R-:W-:-:S03]  /*17480*/  VIADD R25, R25, 0x1 ;  /* 0x0000000119197836 */ /* 0x000fc60000000000 */
[----:B------:R-:W0:Y:S02]  /*17490*/  SYNCS.PHASECHK.TRANS64.TRYWAIT P1, [R5+URZ+0x28c40], R0 ;  /* 0x028c4000050075a7 */ /* 0x000e24000802017f */
[----:B------:R-:W-:-:S04]  /*174a0*/  ISETP.NE.AND P2, PT, R25, 0x2, PT ;  /* 0x000000021900780c */ /* 0x000fc80003f45270 */
[----:B------:R-:W-:Y:S01]  /*174b0*/  SEL R3, RZ, 0x1, P2 ;  /* 0x00000001ff037807 */ /* 0x000fe20001000000 */
[----:B0-----:R-:W-:Y:S08]  /*174c0*/  @!P1 BRA `(.L_x_839) ;  /* 0x0000003800b49947 */ /* 0x001ff00003800000 */
.L_x_974:
[----:B------:R-:W-:Y:S02]  /*174d0*/  SEL R25, R25, RZ, P2 ;  /* 0x000000ff19197207 */ /* 0x000fe40001000000 */
[----:B------:R-:W-:Y:S01]  /*174e0*/  LOP3.LUT R2, R26, R3, RZ, 0x3c, !PT ;  /* 0x000000031a027212 */ /* 0x000fe200078e3cff */
[----:B------:R-:W-:Y:S06]  /*174f0*/  @!P0 BRA `(.L_x_840) ;  /* 0x0000000000048947 */ /* 0x000fec0003800000 */
[----:B------:R-:W-:Y:S01]  /*17500*/  BPT.TRAP 0x1 ;  /* 0x000000040000795c */ /* 0x000fe20000300000 */
.L_x_840:
[----:B------:R-:W-:Y:S01]  /*17510*/  IMAD R25, R25, 0x8, R4 ;  /* 0x0000000819197824 */ /* 0x000fe200078e0204 */
[----:B------:R-:W-:-:S04]  /*17520*/  SHF.L.U32 R2, R2, 0x1f, RZ ;  /* 0x0000001f02027819 */ /* 0x000fc800000006ff */
[----:B------:R-:W1:Y:S02]  /*17530*/  SYNCS.PHASECHK.TRANS64.TRYWAIT P1, [R25+URZ+0x28c40], R2 ;  /* 0x028c4002190075a7 */ /* 0x000e64000802017f */
[----:B-1----:R-:W-:Y:S05]  /*17540*/  @!P1 BRA `(.L_x_841) ;  /* 0x0000003800a89947 */ /* 0x002fea0003800000 */
.L_x_975:
[----:B------:R-:W-:Y:S05]  /*17550*/  @!P0 BRA `(.L_x_842) ;  /* 0x0000000000048947 */ /* 0x000fea0003800000 */
[----:B------:R-:W-:Y:S01]  /*17560*/  BPT.TRAP 0x1 ;  /* 0x000000040000795c */ /* 0x000fe20000300000 */
.L_x_842:
[----:B------:R-:W4:Y:S02]  /*17570*/  SYNCS.PHASECHK.TRANS64.TRYWAIT P1, [R5+URZ+0x28c60], R0 ;  /* 0x028c6000050075a7 */ /* 0x000f24000802017f */
[----:B----4-:R-:W-:Y:S05]  /*17580*/  @!P1 BRA `(.L_x_843) ;  /* 0x0000003800ac9947 */ /* 0x010fea0003800000 */
.L_x_976:
[----:B------:R-:W-:Y:S05]  /*17590*/  @!P0 BRA `(.L_x_844) ;  /* 0x0000000000048947 */ /* 0x000fea0003800000 */
[----:B------:R-:W-:Y:S01]  /*175a0*/  BPT.TRAP 0x1 ;  /* 0x000000040000795c */ /* 0x000fe20000300000 */
.L_x_844:
[----:B------:R0:W0:Y:S02]  /*175b0*/  SYNCS.PHASECHK.TRANS64.TRYWAIT P0, [R25+URZ+0x28c60], R2 ;  /* 0x028c6002190075a7 */ /* 0x000024000800017f */
[----:B0-----:R-:W-:Y:S05]  /*175c0*/  @!P0 NANOSLEEP.SYNCS 0x989680 ;  /* 0x009896800000895d */ /* 0x001fea0003900000 */
[----:B------:R-:W0:Y:S02]  /*175d0*/  @!P0 SYNCS.PHASECHK.TRANS64 P0, [R25+URZ+0x28c60], R2 ;  /* 0x028c6002190085a7 */ /* 0x000e24000800007f */
[----:B0-----:R-:W-:Y:S05]  /*175e0*/  @!P0 BRA `(.L_x_844) ;  /* 0xfffffffc00f08947 */ /* 0x001fea000383ffff */
.L_x_588:
[----:B------:R-:W-:Y:S05]  /*175f0*/  BSYNC B9 ;  /* 0x0000000000097941 */ /* 0x000fea0003800000 */
.L_x_585:
[----:B------:R-:W-:Y:S05]  /*17600*/  EXIT ;  /* 0x000000000000794d */ /* 0x000fea0003800000 */
.L_x_604:
[----:B0-----:R0:W1:Y:S02]  /*17610*/  SYNCS.PHASECHK.TRANS64.TRYWAIT P6, [R63+URZ+0x28c90], R74 ;  /* 0x028c904a3f0075a7 */ /* 0x00106400080c017f */
[----:B-1----:R-:W-:Y:S05]  /*17620*/  @!P6 NANOSLEEP.SYNCS 0x989680 ;  /* 0x009896800000e95d */ /* 0x002fea0003900000 */
[----:B------:R-:W1:Y:S02]  /*17630*/  @!P6 SYNCS.PHASECHK.TRANS64 P6, [R63+URZ+0x28c90], R74 ;  /* 0x028c904a3f00e5a7 */ /* 0x000e6400080c007f */
[----:B-1----:R-:W-:Y:S05]  /*17640*/  @!P6 BRA `(.L_x_604) ;  /* 0xfffffffc00f0e947 */ /* 0x002fea000383ffff */
[----:B------:R-:W-:Y:S05]  /*17650*/  BRA `(.L_x_845) ;  /* 0xfffffeb000e47947 */ /* 0x000fea000383ffff */
.L_x_605:
[----:B------:R-:W-:Y:S01]  /*17660*/  BSSY B1, `(.L_x_846) ;  /* 0x0000008000017945 */ /* 0x000fe20003800000 */
[----:B------:R-:W-:Y:S02]  /*17670*/  IMAD.MOV.U32 R13, RZ, RZ, R69 ;  /* 0x000000ffff0d7224 */ /* 0x000fe400078e0045 */
[----:B------:R-:W-:Y:S02]  /*17680*/  IMAD.MOV.U32 R12, RZ, RZ, RZ ;  /* 0x000000ffff0c7224 */ /* 0x000fe400078e00ff */
[----:B------:R-:W-:Y:S02]  /*17690*/  IMAD.MOV.U32 R11, RZ, RZ, 0x1c1f ;  /* 0x00001c1fff0b7424 */ /* 0x000fe400078e00ff */
[----:B------:R-:W-:-:S07]  /*176a0*/  IMAD.MOV.U32 R15, RZ, RZ, -0x1 ;  /* 0xffffffffff0f7424 */ /* 0x000fce00078e00ff */
[----:B0-----:R-:W-:Y:S05]  /*176b0*/  WARPSYNC.COLLECTIVE R15, `(.L_x_847) ;  /* 0x000000000f087348 */ /* 0x001fea0003c00000 */
[----:B------:R1:W2:Y:S02]  /*176c0*/  SHFL.IDX P6, R14, R13, R12, R11 ;  /* 0x0000000c0d0e7389 */ /* 0x0002a400000c000b */
[----:B012---:R-:W-:Y:S01]  /*176d0*/  ENDCOLLECTIVE ;  /* 0x000000000000791b */ /* 0x007fe20003800000 */
.L_x_847:
[----:B------:R-:W-:Y:S05]  /*176e0*/  BSYNC B1 ;  /* 0x0000000000017941 */ /* 0x000fea0003800000 */
.L_x_846:
[----:B------:R-:W-:Y:S02]  /*176f0*/  IMAD.MOV.U32 R13, RZ, RZ, R70 ;  /* 0x000000ffff0d7224 */ /* 0x000fe400078e0046 */
[----:B------:R-:W-:Y:S02]  /*17700*/  IMAD.MOV.U32 R12, RZ, RZ, RZ ;  /* 0x000000ffff0c7224 */ /* 0x000fe400078e00ff */
[----:B------:R-:W-:Y:S02]  /*17710*/  IMAD.MOV.U32 R11, RZ, RZ, 0x1c1f ;  /* 0x00001c1fff0b7424 */ /* 0x000fe400078e00ff */
[----:B------:R-:W-:Y:S02]  /*17720*/  IMAD.MOV.U32 R15, RZ, RZ, -0x1 ;  /* 0xffffffffff0f7424 */ /* 0x000fe400078e00ff */
[----:B------:R-:W-:-:S07]  /*17730*/  IMAD.MOV.U32 R72, RZ, RZ, R14 ;  /* 0x000000ffff487224 */ /* 0x000fce00078e000e */
[----:B------:R-:W-:Y:S05]  /*17740*/  WARPSYNC.COLLECTIVE R15, `(.L_x_848) ;  /* 0x000000000f087348 */ /* 0x000fea0003c00000 */
[----:B------:R0:W1:Y:S02]  /*17750*/  SHFL.IDX P6, R14, R13, R12, R11 ;  /* 0x0000000c0d0e7389 */ /* 0x00006400000c000b */
[----:B01----:R-:W-:Y:S01]  /*17760*/  ENDCOLLECTIVE ;  /* 0x000000000000791b */ /* 0x003fe20003800000 */
.L_x_848:
[----:B------:R-:W-:Y:S05]  /*17770*/  BRA `(.L_x_849) ;  /* 0xfffffeb000b07947 */ /* 0x000fea000383ffff */
.L_x_615:
[----:B0-----:R0:W1:Y:S02]  /*17780*/  SYNCS.PHASECHK.TRANS64.TRYWAIT P6, [R63+URZ+0x28c90], R74 ;  /* 0x028c904a3f0075a7 */ /* 0x00106400080c017f */
[----:B-1----:R-:W-:Y:S05]  /*17790*/  @!P6 NANOSLEEP.SYNCS 0x989680 ;  /* 0x009896800000e95d */ /* 0x002fea0003900000 */
[----:B------:R-:W1:Y:S02]  /*177a0*/  @!P6 SYNCS.PHASECHK.TRANS64 P6, [R63+URZ+0x28c90], R74 ;  /* 0x028c904a3f00e5a7 */ /* 0x000e6400080c007f */
[----:B-1----:R-:W-:Y:S05]  /*177b0*/  @!P6 BRA `(.L_x_615) ;  /* 0xfffffffc00f0e947 */ /* 0x002fea000383ffff */
[----:B------:R-:W-:Y:S05]  /*177c0*/  BRA `(.L_x_850) ;  /* 0xfffffebc00287947 */ /* 0x000fea000383ffff */
.L_x_616:
[----:B------:R-:W-:Y:S01]  /*177d0*/  BSSY B1, `(.L_x_851) ;  /* 0x0000008000017945 */ /* 0x000fe20003800000 */
[----:B------:R-:W-:Y:S01]  /*177e0*/  IMAD.MOV.U32 R13, RZ, RZ, R69 ;  /* 0x000000ffff0d7224 */ /* 0x000fe200078e0045 */
[----:B------:R-:W-:Y:S01]  /*177f0*/  MOV R11, 0x1c1f ;  /* 0x00001c1f000b7802 */ /* 0x000fe20000000f00 */
[----:B------:R-:W-:Y:S02]  /*17800*/  IMAD.MOV.U32 R12, RZ, RZ, RZ ;  /* 0x000000ffff0c7224 */ /* 0x000fe400078e00ff */
[----:B------:R-:W-:-:S07]  /*17810*/  IMAD.MOV.U32 R15, RZ, RZ, -0x1 ;  /* 0xffffffffff0f7424 */ /* 0x000fce00078e00ff */
[----:B0-----:R-:W-:Y:S05]  /*17820*/  WARPSYNC.COLLECTIVE R15, `(.L_x_852) ;  /* 0x000000000f087348 */ /* 0x001fea0003c00000 */
[----:B------:R1:W2:Y:S02]  /*17830*/  SHFL.IDX P6, R14, R13, R12, R11 ;  /* 0x0000000c0d0e7389 */ /* 0x0002a400000c000b */
[----:B012---:R-:W-:Y:S01]  /*17840*/  ENDCOLLECTIVE ;  /* 0x000000000000791b */ /* 0x007fe20003800000 */
.L_x_852:
[----:B------:R-:W-:Y:S05]  /*17850*/  BSYNC B1 ;  /* 0x0000000000017941 */ /* 0x000fea0003800000 */
.L_x_851:
        /* <DEDUP_REMOVED lines=8> */
.L_x_853:
[----:B------:R-:W-:Y:S01]  /*178e0*/  IMAD.MOV.U32 R70, RZ, RZ, R14 ;  /* 0x000000ffff467224 */ /* 0x000fe200078e000e */
[----:B------:R-:W-:Y:S06]  /*178f0*/  BRA `(.L_x_854) ;  /* 0xfffffeb800f07947 */ /* 0x000fec000383ffff */
.L_x_621:
[----:B0-----:R0:W1:Y:S02]  /*17900*/  SYNCS.PHASECHK.TRANS64.TRYWAIT P0, [R63+URZ+0x28c90], R74 ;  /* 0x028c904a3f0075a7 */ /* 0x001064000800017f */
[----:B-1----:R-:W-:Y:S05]  /*17910*/  @!P0 NANOSLEEP.SYNCS 0x989680 ;  /* 0x009896800000895d */ /* 0x002fea0003900000 */
[----:B------:R-:W1:Y:S02]  /*17920*/  @!P0 SYNCS.PHASECHK.TRANS64 P0, [R63+URZ+0x28c90], R74 ;  /* 0x028c904a3f0085a7 */ /* 0x000e64000800007f */
[----:B-1----:R-:W-:Y:S05]  /*17930*/  @!P0 BRA `(.L_x_621) ;  /* 0xfffffffc00f08947 */ /* 0x002fea000383ffff */
[----:B------:R-:W-:Y:S05]  /*17940*/  BRA `(.L_x_855) ;  /* 0xfffffec000f07947 */ /* 0x000fea000383ffff */
.L_x_622:
[----:B------:R-:W-:Y:S01]  /*17950*/  BSSY B1, `(.L_x_856) ;  /* 0x0000007000017945 */ /* 0x000fe20003800000 */
[----:B------:R-:W-:Y:S02]  /*17960*/  IMAD.MOV.U32 R12, RZ, RZ, RZ ;  /* 0x000000ffff0c7224 */ /* 0x000fe400078e00ff */
[----:B------:R-:W-:Y:S02]  /*17970*/  IMAD.MOV.U32 R11, RZ, RZ, 0x1c1f ;  /* 0x00001c1fff0b7424 */ /* 0x000fe400078e00ff */
[----:B------:R-:W-:-:S07]  /*17980*/  IMAD.MOV.U32 R15, RZ, RZ, -0x1 ;  /* 0xffffffffff0f7424 */ /* 0x000fce00078e00ff */
[----:B0-----:R-:W-:Y:S05]  /*17990*/  WARPSYNC.COLLECTIVE R15, `(.L_x_857) ;  /* 0x000000000f087348 */ /* 0x001fea0003c00000 */
[----:B------:R1:W2:Y:S02]  /*179a0*/  SHFL.IDX P6, R14, R13, R12, R11 ;  /* 0x0000000c0d0e7389 */ /* 0x0002a400000c000b */
[----:B012---:R-:W-:Y:S01]  /*179b0*/  ENDCOLLECTIVE ;  /* 0x000000000000791b */ /* 0x007fe20003800000 */
.L_x_857:
[----:B------:R-:W-:Y:S05]  /*179c0*/  BSYNC B1 ;  /* 0x0000000000017941 */ /* 0x000fea0003800000 */
.L_x_856:
        /* <DEDUP_REMOVED lines=8> */
.L_x_858:
[----:B------:R-:W-:Y:S05]  /*17a50*/  BRA `(.L_x_859) ;  /* 0xfffffec400187947 */ /* 0x000fea000383ffff */
.L_x_626:
[----:B--2---:R2:W3:Y:S02]  /*17a60*/  SYNCS.PHASECHK.TRANS64.TRYWAIT P5, [R63+URZ+0x28cb0], R74 ;  /* 0x028cb04a3f0075a7 */ /* 0x0044e400080a017f */
[----:B---3--:R-:W-:Y:S05]  /*17a70*/  @!P5 NANOSLEEP.SYNCS 0x989680 ;  /* 0x009896800000d95d */ /* 0x008fea0003900000 */
[----:B------:R-:W3:Y:S02]  /*17a80*/  @!P5 SYNCS.PHASECHK.TRANS64 P5, [R63+URZ+0x28cb0], R74 ;  /* 0x028cb04a3f00d5a7 */ /* 0x000ee400080a007f */
[----:B---3--:R-:W-:Y:S05]  /*17a90*/  @!P5 BRA `(.L_x_626) ;  /* 0xfffffffc00f0d947 */ /* 0x008fea000383ffff */
[----:B------:R-:W-:Y:S05]  /*17aa0*/  BRA `(.L_x_860) ;  /* 0xfffffec400a47947 */ /* 0x000fea000383ffff */
.L_x_637:
[----:B0-----:R0:W1:Y:S02]  /*17ab0*/  SYNCS.PHASECHK.TRANS64.TRYWAIT P1, [R3+URZ+0x28c50], R6 ;  /* 0x028c5006030075a7 */ /* 0x001064000802017f */
[----:B-1----:R-:W-:Y:S05]  /*17ac0*/  @!P1 NANOSLEEP.SYNCS 0x989680 ;  /* 0x009896800000995d */ /* 0x002fea0003900000 */
[----:B------:R-:W1:Y:S02]  /*17ad0*/  @!P1 SYNCS.PHASECHK.TRANS64 P1, [R3+URZ+0x28c50], R6 ;  /* 0x028c5006030095a7 */ /* 0x000e64000802007f */
[----:B-1----:R-:W-:Y:S05]  /*17ae0*/  @!P1 BRA `(.L_x_637) ;  /* 0xfffffffc00f09947 */ /* 0x002fea000383ffff */
[----:B------:R-:W-:Y:S05]  /*17af0*/  BRA `(.L_x_861) ;  /* 0xfffffed4007c7947 */ /* 0x000fea000383ffff */
.L_x_645:
[----:B-1----:R1:W2:Y:S02]  /*17b00*/  SYNCS.PHASECHK.TRANS64.TRYWAIT P1, [R3+URZ+0x28c50], R10 ;  /* 0x028c500a030075a7 */ /* 0x0022a4000802017f */
[----:B--2---:R-:W-:Y:S05]  /*17b10*/  @!P1 NANOSLEEP.SYNCS 0x989680 ;  /* 0x009896800000995d */ /* 0x004fea0003900000 */
[----:B------:R-:W2:Y:S02]  /*17b20*/  @!P1 SYNCS.PHASECHK.TRANS64 P1, [R3+URZ+0x28c50], R10 ;  /* 0x028c500a030095a7 */ /* 0x000ea4000802007f */
[----:B--2---:R-:W-:Y:S05]  /*17b30*/  @!P1 BRA `(.L_x_645) ;  /* 0xfffffffc00f09947 */ /* 0x004fea000383ffff */
[----:B------:R-:W-:Y:S05]  /*17b40*/  BRA `(.L_x_644) ;  /* 0xfffffee000a07947 */ /* 0x000fea000383ffff */
.L_x_659:
        /* <DEDUP_REMOVED lines=8> */
.L_x_863:
[----:B------:R-:W-:Y:S05]  /*17bd0*/  BSYNC B1 ;  /* 0x0000000000017941 */ /* 0x000fea0003800000 */
.L_x_862:
[----:B------:R-:W-:Y:S01]  /*17be0*/  IMAD.MOV.U32 R13, RZ, RZ, R26 ;  /* 0x000000ffff0d7224 */ /* 0x000fe200078e001a */
[----:B------:R-:W-:Y:S01]  /*17bf0*/  MOV R12, RZ ;  /* 0x000000ff000c7202 */ /* 0x000fe20000000f00 */
[----:B------:R-:W-:Y:S02]  /*17c00*/  IMAD.MOV.U32 R11, RZ, RZ, 0x1c1f ;  /* 0x00001c1fff0b7424 */ /* 0x000fe400078e00ff */
[----:B------:R-:W-:Y:S02]  /*17c10*/  IMAD.MOV.U32 R15, RZ, RZ, -0x1 ;  /* 0xffffffffff0f7424 */ /* 0x000fe400078e00ff */
[----:B------:R-:W-:-:S07]  /*17c20*/  IMAD.MOV.U32 R3, RZ, RZ, R14 ;  /* 0x000000ffff037224 */ /* 0x000fce00078e000e */
[----:B------:R-:W-:Y:S05]  /*17c30*/  WARPSYNC.COLLECTIVE R15, `(.L_x_864) ;  /* 0x000000000f087348 */ /* 0x000fea0003c00000 */
[----:B------:R0:W1:Y:S02]  /*17c40*/  SHFL.IDX P6, R14, R13, R12, R11 ;  /* 0x0000000c0d0e7389 */ /* 0x00006400000c000b */
[----:B01----:R-:W-:Y:S01]  /*17c50*/  ENDCOLLECTIVE ;  /* 0x000000000000791b */ /* 0x003fe20003800000 */
.L_x_864:
[----:B------:R-:W-:Y:S02]  /*17c60*/  IMAD.MOV.U32 R13, RZ, RZ, R29 ;  /* 0x000000ffff0d7224 */ /* 0x000fe400078e001d */
[----:B------:R-:W-:-:S07]  /*17c70*/  IMAD.MOV.U32 R0, RZ, RZ, R14 ;  /* 0x000000ffff007224 */ /* 0x000fce00078e000e */
[----:B------:R-:W-:Y:S05]  /*17c80*/  WARPSYNC.COLLECTIVE R15, `(.L_x_865) ;  /* 0x000000000f087348 */ /* 0x000fea0003c00000 */
[----:B------:R0:W1:Y:S02]  /*17c90*/  SHFL.IDX P6, R14, R13, R12, R11 ;  /* 0x0000000c0d0e7389 */ /* 0x00006400000c000b */
[----:B01----:R-:W-:Y:S01]  /*17ca0*/  ENDCOLLECTIVE ;  /* 0x000000000000791b */ /* 0x003fe20003800000 */
.L_x_865:
[----:B------:R-:W-:Y:S02]  /*17cb0*/  IMAD.MOV.U32 R13, RZ, RZ, R28 ;  /* 0x000000ffff0d7224 */ /* 0x000fe400078e001c */
[----:B------:R-:W-:-:S07]  /*17cc0*/  IMAD.MOV.U32 R5, RZ, RZ, R14 ;  /* 0x000000ffff057224 */ /* 0x000fce00078e000e */
[----:B------:R-:W-:Y:S05]  /*17cd0*/  WARPSYNC.COLLECTIVE R15, `(.L_x_866) ;  /* 0x000000000f087348 */ /* 0x000fea0003c00000 */
[----:B------:R0:W1:Y:S02]  /*17ce0*/  SHFL.IDX P6, R14, R13, R12, R11 ;  /* 0x0000000c0d0e7389 */ /* 0x00006400000c000b */
[----:B01----:R-:W-:Y:S01]  /*17cf0*/  ENDCOLLECTIVE ;  /* 0x000000000000791b */ /* 0x003fe20003800000 */
.L_x_866:
[----:B------:R-:W-:Y:S05]  /*17d00*/  BRA `(.L_x_867) ;  /* 0xfffffef000d87947 */ /* 0x000fea000383ffff */
.L_x_663:
[----:B0-----:R0:W1:Y:S02]  /*17d10*/  SYNCS.PHASECHK.TRANS64.TRYWAIT P0, [R2+URZ+0x28c00], R29 ;  /* 0x028c001d020075a7 */ /* 0x001064000800017f */
[----:B-1----:R-:W-:Y:S05]  /*17d20*/  @!P0 NANOSLEEP.SYNCS 0x989680 ;  /* 0x009896800000895d */ /* 0x002fea0003900000 */
[----:B------:R-:W1:Y:S02]  /*17d30*/  @!P0 SYNCS.PHASECHK.TRANS64 P0, [R2+URZ+0x28c00], R29 ;  /* 0x028c001d020085a7 */ /* 0x000e64000800007f */
[----:B-1----:R-:W-:Y:S05]  /*17d40*/  @!P0 BRA `(.L_x_663) ;  /* 0xfffffffc00f08947 */ /* 0x002fea000383ffff */
[----:B------:R-:W-:Y:S05]  /*17d50*/  BRA `(.L_x_868) ;  /* 0xfffffef400ec7947 */ /* 0x000fea000383ffff */
.L_x_671:
        /* <DEDUP_REMOVED lines=8> */
.L_x_870:
[----:B------:R-:W-:Y:S05]  /*17de0*/  BSYNC B1 ;  /* 0x0000000000017941 */ /* 0x000fea0003800000 */
.L_x_869:
        /* <DEDUP_REMOVED lines=8> */
.L_x_871:
[----:B------:R-:W-:Y:S02]  /*17e70*/  IMAD.MOV.U32 R13, RZ, RZ, R29 ;  /* 0x000000ffff0d7224 */ /* 0x000fe400078e001d */
[----:B------:R-:W-:-:S07]  /*17e80*/  IMAD.MOV.U32 R3, RZ, RZ, R14 ;  /* 0x000000ffff037224 */ /* 0x000fce00078e000e */
[----:B------:R-:W-:Y:S05]  /*17e90*/  WARPSYNC.COLLECTIVE R15, `(.L_x_872) ;  /* 0x000000000f087348 */ /* 0x000fea0003c00000 */
[----:B------:R0:W1:Y:S02]  /*17ea0*/  SHFL.IDX P6, R14, R13, R12, R11 ;  /* 0x0000000c0d0e7389 */ /* 0x00006400000c000b */
[----:B01----:R-:W-:Y:S01]  /*17eb0*/  ENDCOLLECTIVE ;  /* 0x000000000000791b */ /* 0x003fe20003800000 */
.L_x_872:
[----:B------:R-:W-:Y:S02]  /*17ec0*/  IMAD.MOV.U32 R13, RZ, RZ, R28 ;  /* 0x000000ffff0d7224 */ /* 0x000fe400078e001c */
[----:B------:R-:W-:-:S07]  /*17ed0*/  IMAD.MOV.U32 R20, RZ, RZ, R14 ;  /* 0x000000ffff147224 */ /* 0x000fce00078e000e */
[----:B------:R-:W-:Y:S05]  /*17ee0*/  WARPSYNC.COLLECTIVE R15, `(.L_x_873) ;  /* 0x000000000f087348 */ /* 0x000fea0003c00000 */
[----:B------:R0:W1:Y:S02]  /*17ef0*/  SHFL.IDX P6, R14, R13, R12, R11 ;  /* 0x0000000c0d0e7389 */ /* 0x00006400000c000b */
[----:B01----:R-:W-:Y:S01]  /*17f00*/  ENDCOLLECTIVE ;  /* 0x000000000000791b */ /* 0x003fe20003800000 */
.L_x_873:
[----:B------:R-:W-:Y:S05]  /*17f10*/  BRA `(.L_x_874) ;  /* 0xffffff00005c7947 */ /* 0x000fea000383ffff */
.L_x_675:
[----:B0-----:R0:W1:Y:S02]  /*17f20*/  SYNCS.PHASECHK.TRANS64.TRYWAIT P1, [R2+URZ+0x28c00], R27 ;  /* 0x028c001b020075a7 */ /* 0x001064000802017f */
[----:B-1----:R-:W-:Y:S05]  /*17f30*/  @!P1 NANOSLEEP.SYNCS 0x989680 ;  /* 0x009896800000995d */ /* 0x002fea0003900000 */
[----:B------:R-:W1:Y:S02]  /*17f40*/  @!P1 SYNCS.PHASECHK.TRANS64 P1, [R2+URZ+0x28c00], R27 ;  /* 0x028c001b020095a7 */ /* 0x000e64000802007f */
[----:B-1----:R-:W-:Y:S05]  /*17f50*/  @!P1 BRA `(.L_x_675) ;  /* 0xfffffffc00f09947 */ /* 0x002fea000383ffff */
[----:B------:R-:W-:Y:S05]  /*17f60*/  BRA `(.L_x_875) ;  /* 0xffffff04003c7947 */ /* 0x000fea000383ffff */
.L_x_681:
[----:B0-----:R0:W1:Y:S02]  /*17f70*/  SYNCS.PHASECHK.TRANS64.TRYWAIT P1, [R12+URZ+0x28c30], R13 ;  /* 0x028c300d0c0075a7 */ /* 0x001064000802017f */
[----:B-1----:R-:W-:Y:S05]  /*17f80*/  @!P1 NANOSLEEP.SYNCS 0x989680 ;  /* 0x009896800000995d */ /* 0x002fea0003900000 */
[----:B------:R-:W1:Y:S02]  /*17f90*/  @!P1 SYNCS.PHASECHK.TRANS64 P1, [R12+URZ+0x28c30], R13 ;  /* 0x028c300d0c0095a7 */ /* 0x000e64000802007f */
[----:B-1----:R-:W-:Y:S05]  /*17fa0*/  @!P1 BRA `(.L_x_681) ;  /* 0xfffffffc00f09947 */ /* 0x002fea000383ffff */
[----:B------:R-:W-:Y:S05]  /*17fb0*/  BRA `(.L_x_680) ;  /* 0xffffff1000707947 */ /* 0x000fea000383ffff */
.L_x_687:
[----:B--2---:R2:W3:Y:S02]  /*17fc0*/  SYNCS.PHASECHK.TRANS64.TRYWAIT P1, [R12+URZ+0x28c50], R13 ;  /* 0x028c500d0c0075a7 */ /* 0x0044e4000802017f */
[----:B---3--:R-:W-:Y:S05]  /*17fd0*/  @!P1 NANOSLEEP.SYNCS 0x989680 ;  /* 0x009896800000995d */ /* 0x008fea0003900000 */
[----:B------:R-:W3:Y:S02]  /*17fe0*/  @!P1 SYNCS.PHASECHK.TRANS64 P1, [R12+URZ+0x28c50], R13 ;  /* 0x028c500d0c0095a7 */ /* 0x000ee4000802007f */
[----:B---3--:R-:W-:Y:S05]  /*17ff0*/  @!P1 BRA `(.L_x_687) ;  /* 0xfffffffc00f09947 */ /* 0x008fea000383ffff */
[----:B------:R-:W-:Y:S05]  /*18000*/  BRA `(.L_x_686) ;  /* 0xffffff2400ac7947 */ /* 0x000fea000383ffff */
.L_x_695:
[----:B-1----:R1:W2:Y:S02]  /*18010*/  SYNCS.PHASECHK.TRANS64.TRYWAIT P2, [R12+URZ+0x28c30], R14 ;  /* 0x028c300e0c0075a7 */ /* 0x0022a4000804017f */
[----:B--2---:R-:W-:Y:S05]  /*18020*/  @!P2 NANOSLEEP.SYNCS 0x989680 ;  /* 0x009896800000a95d */ /* 0x004fea0003900000 */
[----:B------:R-:W2:Y:S02]  /*18030*/  @!P2 SYNCS.PHASECHK.TRANS64 P2, [R12+URZ+0x28c30], R14 ;  /* 0x028c300e0c00a5a7 */ /* 0x000ea4000804007f */
[----:B--2---:R-:W-:Y:S05]  /*18040*/  @!P2 BRA `(.L_x_695) ;  /* 0xfffffffc00f0a947 */ /* 0x004fea000383ffff */
[----:B------:R-:W-:Y:S05]  /*18050*/  BRA `(.L_x_694) ;  /* 0xffffff2800c47947 */ /* 0x000fea000383ffff */
.L_x_701:
[----:B--2---:R2:W3:Y:S02]  /*18060*/  SYNCS.PHASECHK.TRANS64.TRYWAIT P2, [R12+URZ+0x28c50], R14 ;  /* 0x028c500e0c0075a7 */ /* 0x0044e4000804017f */
[----:B---3--:R-:W-:Y:S05]  /*18070*/  @!P2 NANOSLEEP.SYNCS 0x989680 ;  /* 0x009896800000a95d */ /* 0x008fea0003900000 */
[----:B------:R-:W3:Y:S02]  /*18080*/  @!P2 SYNCS.PHASECHK.TRANS64 P2, [R12+URZ+0x28c50], R14 ;  /* 0x028c500e0c00a5a7 */ /* 0x000ee4000804007f */
[----:B---3--:R-:W-:Y:S05]  /*18090*/  @!P2 BRA `(.L_x_701) ;  /* 0xfffffffc00f0a947 */ /* 0x008fea000383ffff */
[----:B------:R-:W-:Y:S05]  /*180a0*/  BRA `(.L_x_700) ;  /* 0xffffff4400247947 */ /* 0x000fea000383ffff */
.L_x_732:
[----:B0-----:R-:W0:Y:S01]  /*180b0*/  S2R R8, SR_TID.X ;  /* 0x0000000000087919 */ /* 0x001e220000002100 */
[----:B------:R-:W-:Y:S01]  /*180c0*/  BSSY B1, `(.L_x_876) ;  /* 0x000000a000017945 */ /* 0x000fe20003800000 */
[----:B------:R-:W-:Y:S01]  /*180d0*/  IMAD.MOV.U32 R12, RZ, RZ, RZ ;  /* 0x000000ffff0c7224 */ /* 0x000fe200078e00ff */
[----:B------:R-:W-:Y:S01]  /*180e0*/  MOV R11, 0x1f ;  /* 0x0000001f000b7802 */ /* 0x000fe20000000f00 */
[----:B------:R-:W-:Y:S01]  /*180f0*/  IMAD.MOV.U32 R15, RZ, RZ, -0x1 ;  /* 0xffffffffff0f7424 */ /* 0x000fe200078e00ff */
[----:B0-----:R-:W-:-:S04]  /*18100*/  SHF.R.U32.HI R8, RZ, 0x5, R8 ;  /* 0x00000005ff087819 */ /* 0x001fc80000011608 */
[----:B------:R-:W-:-:S05]  /*18110*/  LOP3.LUT R8, R8, 0x3, RZ, 0xc0, !PT ;  /* 0x0000000308087812 */ /* 0x000fca00078ec0ff */
[----:B------:R-:W-:-:S07]  /*18120*/  IMAD.MOV.U32 R13, RZ, RZ, R8 ;  /* 0x000000ffff0d7224 */ /* 0x000fce00078e0008 */
[----:B------:R-:W-:Y:S05]  /*18130*/  WARPSYNC.COLLECTIVE R15, `(.L_x_877) ;  /* 0x000000000f087348 */ /* 0x000fea0003c00000 */
[----:B------:R0:W1:Y:S02]  /*18140*/  SHFL.IDX P6, R14, R13, R12, R11 ;  /* 0x0000000c0d0e7389 */ /* 0x00006400000c000b */
[----:B01----:R-:W-:Y:S01]  /*18150*/  ENDCOLLECTIVE ;  /* 0x000000000000791b */ /* 0x003fe20003800000 */
.L_x_877:
[----:B------:R-:W-:Y:S05]  /*18160*/  BSYNC B1 ;  /* 0x0000000000017941 */ /* 0x000fea0003800000 */
.L_x_876:
[----:B------:R-:W-:Y:S05]  /*18170*/  BRA `(.L_x_878) ;  /* 0xffffff9400907947 */ /* 0x000fea000383ffff */
.L_x_734:
[----:B------:R-:W-:Y:S01]  /*18180*/  BSSY B1, `(.L_x_879) ;  /* 0x0000006000017945 */ /* 0x000fe20003800000 */
[----:B------:R-:W-:-:S07]  /*18190*/  IMAD.MOV.U32 R15, RZ, RZ, -0x1 ;  /* 0xffffffffff0f7424 */ /* 0x000fce00078e00ff */
[----:B01----:R-:W-:Y:S05]  /*181a0*/  WARPSYNC.COLLECTIVE R15, `(.L_x_880) ;  /* 0x000000000f0c7348 */ /* 0x003fea0003c00000 */
[----:B------:R-:W-:Y:S02]  /*181b0*/  ELECT P6, UR62, PT ;  /* 0x00000000003e782f */ /* 0x000fe400038c0000 */
[----:B------:R-:W-:Y:S01]  /*181c0*/  MOV R14, UR62 ;  /* 0x0000003e000e7c02 */ /* 0x000fe20008000f00 */
[----:B01----:R-:W-:Y:S10]  /*181d0*/  ENDCOLLECTIVE ;  /* 0x000000000000791b */ /* 0x003ff40003800000 */
.L_x_880:
[----:B------:R-:W-:Y:S05]  /*181e0*/  BSYNC B1 ;  /* 0x0000000000017941 */ /* 0x000fea0003800000 */
.L_x_879:
[----:B------:R-:W-:Y:S05]  /*181f0*/  BRA `(.L_x_733) ;  /* 0xffffff9400887947 */ /* 0x000fea000383ffff */
.L_x_736:
[----:B-1----:R1:W2:Y:S02]  /*18200*/  SYNCS.PHASECHK.TRANS64.TRYWAIT P0, [R23+URZ+0x28c20], R3 ;  /* 0x028c2003170075a7 */ /* 0x0022a4000800017f */
[----:B--2---:R-:W-:Y:S05]  /*18210*/  @!P0 NANOSLEEP.SYNCS 0x989680 ;  /* 0x009896800000895d */ /* 0x004fea0003900000 */
[----:B------:R-:W2:Y:S02]  /*18220*/  @!P0 SYNCS.PHASECHK.TRANS64 P0, [R23+URZ+0x28c20], R3 ;  /* 0x028c2003170085a7 */ /* 0x000ea4000800007f */
[----:B--2---:R-:W-:Y:S05]  /*18230*/  @!P0 BRA `(.L_x_736) ;  /* 0xfffffffc00f08947 */ /* 0x004fea000383ffff */
[----:B------:R-:W-:Y:S05]  /*18240*/  BRA `(.L_x_881) ;  /* 0xffffff9400987947 */ /* 0x000fea000383ffff */
.L_x_740:
[----:B-1----:R1:W2:Y:S02]  /*18250*/  SYNCS.PHASECHK.TRANS64.TRYWAIT P0, [R3+URZ+0x28ca0], R6 ;  /* 0x028ca006030075a7 */ /* 0x0022a4000800017f */
[----:B--2---:R-:W-:Y:S05]  /*18260*/  @!P0 NANOSLEEP.SYNCS 0x989680 ;  /* 0x009896800000895d */ /* 0x004fea0003900000 */
[----:B------:R-:W2:Y:S02]  /*18270*/  @!P0 SYNCS.PHASECHK.TRANS64 P0, [R3+URZ+0x28ca0], R6 ;  /* 0x028ca006030085a7 */ /* 0x000ea4000800007f */
[----:B--2---:R-:W-:Y:S05]  /*18280*/  @!P0 BRA `(.L_x_740) ;  /* 0xfffffffc00f08947 */ /* 0x004fea000383ffff */
[----:B------:R-:W-:Y:S05]  /*18290*/  BRA `(.L_x_882) ;  /* 0xffffff9400b07947 */ /* 0x000fea000383ffff */
.L_x_745:
[----:B0-----:R0:W2:Y:S02]  /*182a0*/  SYNCS.PHASECHK.TRANS64.TRYWAIT P0, [R3+URZ+0x28cc0], R6 ;  /* 0x028cc006030075a7 */ /* 0x0010a4000800017f */
[----:B--2---:R-:W-:Y:S05]  /*182b0*/  @!P0 NANOSLEEP.SYNCS 0x989680 ;  /* 0x009896800000895d */ /* 0x004fea0003900000 */
[----:B------:R-:W2:Y:S02]  /*182c0*/  @!P0 SYNCS.PHASECHK.TRANS64 P0, [R3+URZ+0x28cc0], R6 ;  /* 0x028cc006030085a7 */ /* 0x000ea4000800007f */
[----:B--2---:R-:W-:Y:S05]  /*182d0*/  @!P0 BRA `(.L_x_745) ;  /* 0xfffffffc00f08947 */ /* 0x004fea000383ffff */
[----:B------:R-:W-:Y:S05]  /*182e0*/  BRA `(.L_x_883) ;  /* 0xffffff98002c7947 */ /* 0x000fea000383ffff */
.L_x_759:
[----:B-1----:R1:W2:Y:S02]  /*182f0*/  SYNCS.PHASECHK.TRANS64.TRYWAIT P1, [R6+URZ+0x28ca0], R2 ;  /* 0x028ca002060075a7 */ /* 0x0022a4000802017f */
[----:B--2---:R-:W-:Y:S05]  /*18300*/  @!P1 NANOSLEEP.SYNCS 0x989680 ;  /* 0x009896800000995d */ /* 0x004fea0003900000 */
[----:B------:R-:W2:Y:S02]  /*18310*/  @!P1 SYNCS.PHASECHK.TRANS64 P1, [R6+URZ+0x28ca0], R2 ;  /* 0x028ca002060095a7 */ /* 0x000ea4000802007f */
[----:B--2---:R-:W-:Y:S05]  /*18320*/  @!P1 BRA `(.L_x_759) ;  /* 0xfffffffc00f09947 */ /* 0x004fea000383ffff */
[----:B------:R-:W-:Y:S05]  /*18330*/  BRA `(.L_x_884) ;  /* 0xffffffa000907947 */ /* 0x000fea000383ffff */
.L_x_764:
[----:B0-----:R0:W2:Y:S02]  /*18340*/  SYNCS.PHASECHK.TRANS64.TRYWAIT P1, [R6+URZ+0x28cc0], R2 ;  /* 0x028cc002060075a7 */ /* 0x0010a4000802017f */
[----:B--2---:R-:W-:Y:S05]  /*18350*/  @!P1 NANOSLEEP.SYNCS 0x989680 ;  /* 0x009896800000995d */ /* 0x004fea0003900000 */
[----:B------:R-:W2:Y:S02]  /*18360*/  @!P1 SYNCS.PHASECHK.TRANS64 P1, [R6+URZ+0x28cc0], R2 ;  /* 0x028cc002060095a7 */ /* 0x000ea4000802007f */
[----:B--2---:R-:W-:Y:S05]  /*18370*/  @!P1 BRA `(.L_x_764) ;  /* 0xfffffffc00f09947 */ /* 0x004fea000383ffff */
[----:B------:R-:W-:Y:S05]  /*18380*/  BRA `(.L_x_885) ;  /* 0xffffffa400087947 */ /* 0x000fea000383ffff */
.L_x_784:
[----:B------:R-:W0:Y:S01]  /*18390*/  S2R R11, SR_TID.X ;  /* 0x00000000000b7919 */ /* 0x000e220000002100 */
[----:B------:R-:W-:Y:S01]  /*183a0*/  BSSY B0, `(.L_x_886) ;  /* 0x000000a000007945 */ /* 0x000fe20003800000 */
[----:B------:R-:W-:Y:S02]  /*183b0*/  IMAD.MOV.U32 R12, RZ, RZ, RZ ;  /* 0x000000ffff0c7224 */ /* 0x000fe400078e00ff */
[----:B------:R-:W-:Y:S01]  /*183c0*/  IMAD.MOV.U32 R15, RZ, RZ, -0x1 ;  /* 0xffffffffff0f7424 */ /* 0x000fe200078e00ff */
[----:B0-----:R-:W-:-:S04]  /*183d0*/  SHF.R.U32.HI R11, RZ, 0x5, R11 ;  /* 0x00000005ff0b7819 */ /* 0x001fc8000001160b */
[----:B------:R-:W-:-:S05]  /*183e0*/  LOP3.LUT R11, R11, 0x3, RZ, 0xc0, !PT ;  /* 0x000000030b0b7812 */ /* 0x000fca00078ec0ff */
[----:B------:R-:W-:Y:S02]  /*183f0*/  IMAD.MOV.U32 R13, RZ, RZ, R11 ;  /* 0x000000ffff0d7224 */ /* 0x000fe400078e000b */
[----:B------:R-:W-:-:S07]  /*18400*/  IMAD.MOV.U32 R11, RZ, RZ, 0x1f ;  /* 0x0000001fff0b7424 */ /* 0x000fce00078e00ff */
[----:B-----5:R-:W-:Y:S05]  /*18410*/  WARPSYNC.COLLECTIVE R15, `(.L_x_887) ;  /* 0x000000000f087348 */ /* 0x020fea0003c00000 */
[----:B------:R0:W1:Y:S02]  /*18420*/  SHFL.IDX P6, R14, R13, R12, R11 ;  /* 0x0000000c0d0e7389 */ /* 0x00006400000c000b */
[----:B01---5:R-:W-:Y:S01]  /*18430*/  ENDCOLLECTIVE ;  /* 0x000000000000791b */ /* 0x023fe20003800000 */
.L_x_887:
[----:B------:R-:W-:Y:S05]  /*18440*/  BSYNC B0 ;  /* 0x0000000000007941 */ /* 0x000fea0003800000 */
.L_x_886:
[----:B------:R-:W-:Y:S05]  /*18450*/  BRA `(.L_x_888) ;  /* 0xffffffb400e47947 */ /* 0x000fea000383ffff */
.L_x_787:
[----:B0-----:R0:W1:Y:S02]  /*18460*/  SYNCS.PHASECHK.TRANS64.TRYWAIT P0, [R27+URZ+0x28c40], R0 ;  /* 0x028c40001b0075a7 */ /* 0x001064000800017f */
[----:B-1----:R-:W-:Y:S05]  /*18470*/  @!P0 NANOSLEEP.SYNCS 0x989680 ;  /* 0x009896800000895d */ /* 0x002fea0003900000 */
[----:B------:R-:W1:Y:S02]  /*18480*/  @!P0 SYNCS.PHASECHK.TRANS64 P0, [R27+URZ+0x28c40], R0 ;  /* 0x028c40001b0085a7 */ /* 0x000e64000800007f */
[----:B-1----:R-:W-:Y:S05]  /*18490*/  @!P0 BRA `(.L_x_787) ;  /* 0xfffffffc00f08947 */ /* 0x002fea000383ffff */
[----:B------:R-:W-:Y:S05]  /*184a0*/  BRA `(.L_x_889) ;  /* 0xffffffb800147947 */ /* 0x000fea000383ffff */
.L_x_788:
        /* <DEDUP_REMOVED lines=8> */
.L_x_891:
[----:B------:R-:W-:Y:S05]  /*18530*/  BSYNC B0 ;  /* 0x0000000000007941 */ /* 0x000fea0003800000 */
.L_x_890:
        /* <DEDUP_REMOVED lines=9> */
.L_x_892:
[----:B------:R-:W-:Y:S02]  /*185d0*/  IMAD.MOV.U32 R13, RZ, RZ, R4 ;  /* 0x000000ffff0d7224 */ /* 0x000fe400078e0004 */
[----:B------:R-:W-:Y:S02]  /*185e0*/  IMAD.MOV.U32 R12, RZ, RZ, 0x1 ;  /* 0x00000001ff0c7424 */ /* 0x000fe400078e00ff */
[----:B------:R-:W-:-:S07]  /*185f0*/  IMAD.MOV.U32 R3, RZ, RZ, R14 ;  /* 0x000000ffff037224 */ /* 0x000fce00078e000e */
[----:B------:R-:W-:Y:S05]  /*18600*/  WARPSYNC.COLLECTIVE R15, `(.L_x_893) ;  /* 0x000000000f087348 */ /* 0x000fea0003c00000 */
[----:B------:R0:W1:Y:S02]  /*18610*/  SHFL.IDX P6, R14, R13, R12, R11 ;  /* 0x0000000c0d0e7389 */ /* 0x00006400000c000b */
[----:B01----:R-:W-:Y:S01]  /*18620*/  ENDCOLLECTIVE ;  /* 0x000000000000791b */ /* 0x003fe20003800000 */
.L_x_893:
        /* <DEDUP_REMOVED lines=15> */
.L_x_894:
[----:B------:R-:W-:Y:S02]  /*18720*/  @P0 IMAD R6, R5, 0x2, R23 ;  /* 0x0000000205060824 */ /* 0x000fe400078e0217 */
[----:B------:R-:W-:Y:S02]  /*18730*/  IMAD.MOV.U32 R13, RZ, RZ, R4 ;  /* 0x000000ffff0d7224 */ /* 0x000fe400078e0004 */
[----:B------:R-:W-:Y:S02]  /*18740*/  IMAD.MOV.U32 R12, RZ, RZ, 0x2 ;  /* 0x00000002ff0c7424 */ /* 0x000fe400078e00ff */
[----:B------:R-:W-:-:S07]  /*18750*/  IMAD.MOV.U32 R3, RZ, RZ, R14 ;  /* 0x000000ffff037224 */ /* 0x000fce00078e000e */
[----:B------:R-:W-:Y:S05]  /*18760*/  WARPSYNC.COLLECTIVE R15, `(.L_x_895) ;  /* 0x000000000f087348 */ /* 0x000fea0003c00000 */
[----:B------:R0:W1:Y:S02]  /*18770*/  SHFL.IDX P6, R14, R13, R12, R11 ;  /* 0x0000000c0d0e7389 */ /* 0x00006400000c000b */
[----:B01----:R-:W-:Y:S01]  /*18780*/  ENDCOLLECTIVE ;  /* 0x000000000000791b */ /* 0x003fe20003800000 */
.L_x_895:
        /* <DEDUP_REMOVED lines=15> */
.L_x_896:
[----:B------:R-:W-:Y:S02]  /*18880*/  @P0 IMAD R6, R5, 0x2, R23 ;  /* 0x0000000205060824 */ /* 0x000fe400078e0217 */
[----:B------:R-:W-:Y:S02]  /*18890*/  IMAD.MOV.U32 R13, RZ, RZ, R4 ;  /* 0x000000ffff0d7224 */ /* 0x000fe400078e0004 */
[----:B------:R-:W-:Y:S02]  /*188a0*/  IMAD.MOV.U32 R12, RZ, RZ, 0x3 ;  /* 0x00000003ff0c7424 */ /* 0x000fe400078e00ff */
[----:B------:R-:W-:-:S07]  /*188b0*/  IMAD.MOV.U32 R3, RZ, RZ, R14 ;  /* 0x000000ffff037224 */ /* 0x000fce00078e000e */
[----:B------:R-:W-:Y:S05]  /*188c0*/  WARPSYNC.COLLECTIVE R15, `(.L_x_897) ;  /* 0x000000000f087348 */ /* 0x000fea0003c00000 */
[----:B------:R0:W1:Y:S02]  /*188d0*/  SHFL.IDX P6, R14, R13, R12, R11 ;  /* 0x0000000c0d0e7389 */ /* 0x00006400000c000b */
[----:B01----:R-:W-:Y:S01]  /*188e0*/  ENDCOLLECTIVE ;  /* 0x000000000000791b */ /* 0x003fe20003800000 */
.L_x_897:
        /* <DEDUP_REMOVED lines=10> */
.L_x_898:
[----:B------:R-:W-:Y:S01]  /*18990*/  @!PT LDS RZ, [RZ] ;  /* 0x00000000fffff984 */ /* 0x000fe20000000800 */
[----:B------:R-:W-:Y:S01]  /*189a0*/  @!PT LDS RZ, [RZ] ;  /* 0x00000000fffff984 */ /* 0x000fe20000000800 */
[----:B------:R-:W-:Y:S01]  /*189b0*/  @!PT LDS RZ, [RZ] ;  /* 0x00000000fffff984 */ /* 0x000fe20000000800 */
[----:B------:R0:W-:Y:S01]  /*189c0*/  @P0 LDGSTS.E.BYPASS.LTC128B.128 [R6+0x23400], desc[UR40][R2.64], !P2 ;  /* 0x2340000002060fae */ /* 0x0001e2000d101d68 */
[----:B------:R-:W-:Y:S01]  /*189d0*/  IMAD.MOV.U32 R0, RZ, RZ, R14 ;  /* 0x000000ffff007224 */ /* 0x000fe200078e000e */
[----:B------:R-:W-:Y:S06]  /*189e0*/  BRA `(.L_x_899) ;  /* 0xffffffb400e47947 */ /* 0x000fec000383ffff */
.L_x_793:
[----:B------:R-:W-:Y:S02]  /*189f0*/  IMAD.MOV.U32 R13, RZ, RZ, R2 ;  /* 0x000000ffff0d7224 */ /* 0x000fe400078e0002 */
[----:B------:R-:W-:Y:S02]  /*18a00*/  IMAD.MOV.U32 R12, RZ, RZ, RZ ;  /* 0x000000ffff0c7224 */ /* 0x000fe400078e00ff */
[----:B------:R-:W-:Y:S02]  /*18a10*/  IMAD.MOV.U32 R11, RZ, RZ, 0x181f ;  /* 0x0000181fff0b7424 */ /* 0x000fe400078e00ff */
[----:B------:R-:W-:Y:S02]  /*18a20*/  IMAD.MOV.U32 R15, RZ, RZ, -0x1 ;  /* 0xffffffffff0f7424 */ /* 0x000fe400078e00ff */
[----:B-----5:R-:W-:Y:S02]  /*18a30*/  IMAD R3, R20, R7, RZ ;  /* 0x0000000714037224 */ /* 0x020fe400078e02ff */
[----:B------:R-:W-:-:S07]  /*18a40*/  IMAD R17, R17, 0x40, R10 ;  /* 0x0000004011117824 */ /* 0x000fce00078e020a */
[----:B------:R-:W-:Y:S05]  /*18a50*/  WARPSYNC.COLLECTIVE R15, `(.L_x_900) ;  /* 0x000000000f087348 */ /* 0x000fea0003c00000 */
[----:B------:R0:W1:Y:S02]  /*18a60*/  SHFL.IDX P6, R14, R13, R12, R11 ;  /* 0x0000000c0d0e7389 */ /* 0x00006400000c000b */
[----:B01----:R-:W-:Y:S01]  /*18a70*/  ENDCOLLECTIVE ;  /* 0x000000000000791b */ /* 0x003fe20003800000 */
.L_x_900:
[C---:B------:R-:W-:Y:S01]  /*18a80*/  VIADD R6, R17.reuse, 0x10 ;  /* 0x0000001011067836 */ /* 0x040fe20000000000 */
[----:B------:R-:W-:Y:S01]  /*18a90*/  ISETP.GE.AND P0, PT, R17, R3, PT ;  /* 0x000000031100720c */ /* 0x000fe20003f06270 */
[----:B------:R-:W-:Y:S02]  /*18aa0*/  IMAD.MOV.U32 R13, RZ, RZ, R0 ;  /* 0x000000ffff0d7224 */ /* 0x000fe400078e0000 */
[----:B------:R-:W-:-:S10]  /*18ab0*/  IMAD.MOV.U32 R4, RZ, RZ, R14 ;  /* 0x000000ffff047224 */ /* 0x000fd400078e000e */
[----:B------:R-:W-:Y:S05]  /*18ac0*/  WARPSYNC.COLLECTIVE R15, `(.L_x_901) ;  /* 0x000000000f087348 */ /* 0x000fea0003c00000 */
[----:B------:R0:W1:Y:S02]  /*18ad0*/  SHFL.IDX P6, R14, R13, R12, R11 ;  /* 0x0000000c0d0e7389 */ /* 0x00006400000c000b */
[----:B01----:R-:W-:Y:S01]  /*18ae0*/  ENDCOLLECTIVE ;  /* 0x000000000000791b */ /* 0x003fe20003800000 */
.L_x_901:
[----:B------:R-:W-:Y:S02]  /*18af0*/  IMAD.MOV.U32 R13, RZ, RZ, R2 ;  /* 0x000000ffff0d7224 */ /* 0x000fe400078e0002 */
[----:B------:R-:W-:Y:S01]  /*18b00*/  IMAD.MOV.U32 R12, RZ, RZ, 0x1 ;  /* 0x00000001ff0c7424 */ /* 0x000fe200078e00ff */
[----:B------:R-:W-:-:S07]  /*18b10*/  MOV R5, R14 ;  /* 0x0000000e00057202 */ /* 0x000fce0000000f00 */
[----:B------:R-:W-:Y:S05]  /*18b20*/  WARPSYNC.COLLECTIVE R15, `(.L_x_902) ;  /* 0x000000000f087348 */ /* 0x000fea0003c00000 */
[----:B------:R0:W1:Y:S02]  /*18b30*/  SHFL.IDX P6, R14, R13, R12, R11 ;  /* 0x0000000c0d0e7389 */ /* 0x00006400000c000b */
[----:B01----:R-:W-:Y:S01]  /*18b40*/  ENDCOLLECTIVE ;  /* 0x000000000000791b */ /* 0x003fe20003800000 */
.L_x_902:
[----:B------:R-:W-:-:S05]  /*18b50*/  @!P0 LEA R5, P2, R9, R5, 0x1 ;  /* 0x0000000509058211 */ /* 0x000fca00078408ff */
[----:B------:R-:W-:-:S05]  /*18b60*/  @!P0 IMAD.X R4, RZ, RZ, R4, P2 ;  /* 0x000000ffff048224 */ /* 0x000fca00010e0604 */
        /* <DEDUP_REMOVED lines=13> */
.L_x_903:
[----:B------:R-:W-:Y:S02]  /*18c40*/  IMAD.MOV.U32 R13, RZ, RZ, R2 ;  /* 0x000000ffff0d7224 */ /* 0x000fe400078e0002 */
[----:B------:R-:W-:Y:S02]  /*18c50*/  IMAD.MOV.U32 R12, RZ, RZ, 0x2 ;  /* 0x00000002ff0c7424 */ /* 0x000fe400078e00ff */
[----:B------:R-:W-:-:S07]  /*18c60*/  IMAD.MOV.U32 R5, RZ, RZ, R14 ;  /* 0x000000ffff057224 */ /* 0x000fce00078e000e */
[----:B------:R-:W-:Y:S05]  /*18c70*/  WARPSYNC.COLLECTIVE R15, `(.L_x_904) ;  /* 0x000000000f087348 */ /* 0x000fea0003c00000 */
[----:B------:R0:W1:Y:S02]  /*18c80*/  SHFL.IDX P6, R14, R13, R12, R11 ;  /* 0x0000000c0d0e7389 */ /* 0x00006400000c000b */
[----:B01----:R-:W-:Y:S01]  /*18c90*/  ENDCOLLECTIVE ;  /* 0x000000000000791b */ /* 0x003fe20003800000 */
.L_x_904:
        /* <DEDUP_REMOVED lines=16> */
.L_x_905:
[----:B------:R-:W-:Y:S02]  /*18da0*/  IMAD.MOV.U32 R13, RZ, RZ, R2 ;  /* 0x000000ffff0d7224 */ /* 0x000fe400078e0002 */
[----:B------:R-:W-:Y:S02]  /*18db0*/  IMAD.MOV.U32 R12, RZ, RZ, 0x3 ;  /* 0x00000003ff0c7424 */ /* 0x000fe400078e00ff */
[----:B------:R-:W-:-:S07]  /*18dc0*/  IMAD.MOV.U32 R5, RZ, RZ, R14 ;  /* 0x000000ffff057224 */ /* 0x000fce00078e000e */
[----:B------:R-:W-:Y:S05]  /*18dd0*/  WARPSYNC.COLLECTIVE R15, `(.L_x_906) ;  /* 0x000000000f087348 */ /* 0x000fea0003c00000 */
[----:B------:R0:W1:Y:S02]  /*18de0*/  SHFL.IDX P6, R14, R13, R12, R11 ;  /* 0x0000000c0d0e7389 */ /* 0x00006400000c000b */
[----:B01----:R-:W-:Y:S01]  /*18df0*/  ENDCOLLECTIVE ;  /* 0x000000000000791b */ /* 0x003fe20003800000 */
.L_x_906:
        /* <DEDUP_REMOVED lines=10> */
[----:B0-----:R-:W-:-:S07]  /*18ea0*/  IMAD.MOV.U32 R4, RZ, RZ, R14 ;  /* 0x000000ffff047224 */ /* 0x001fce00078e000e */
[----:B------:R-:W-:Y:S05]  /*18eb0*/  WARPSYNC.COLLECTIVE R15, `(.L_x_907) ;  /* 0x000000000f087348 */ /* 0x000fea0003c00000 */
[----:B------:R0:W1:Y:S02]  /*18ec0*/  SHFL.IDX P6, R14, R13, R12, R11 ;  /* 0x0000000c0d0e7389 */ /* 0x00006400000c000b */
[----:B01----:R-:W-:Y:S01]  /*18ed0*/  ENDCOLLECTIVE ;  /* 0x000000000000791b */ /* 0x003fe20003800000 */
.L_x_907:
[----:B------:R-:W-:Y:S01]  /*18ee0*/  IMAD.MOV.U32 R0, RZ, RZ, R14 ;  /* 0x000000ffff007224 */ /* 0x000fe200078e000e */
[----:B------:R-:W-:Y:S06]  /*18ef0*/  BRA `(.L_x_908) ;  /* 0xffffffbc00147947 */ /* 0x000fec000383ffff */
.L_x_796:
[----:B0-----:R0:W1:Y:S02]  /*18f00*/  SYNCS.PHASECHK.TRANS64.TRYWAIT P0, [R23+URZ+0x28c20], R0 ;  /* 0x028c2000170075a7 */ /* 0x001064000800017f */
[----:B-1----:R-:W-:Y:S05]  /*18f10*/  @!P0 NANOSLEEP.SYNCS 0x989680 ;  /* 0x009896800000895d */ /* 0x002fea0003900000 */
[----:B------:R-:W1:Y:S02]  /*18f20*/  @!P0 SYNCS.PHASECHK.TRANS64 P0, [R23+URZ+0x28c20], R0 ;  /* 0x028c2000170085a7 */ /* 0x000e64000800007f */
[----:B-1----:R-:W-:Y:S05]  /*18f30*/  @!P0 BRA `(.L_x_796) ;  /* 0xfffffffc00f08947 */ /* 0x002fea000383ffff */
[----:B------:R-:W-:Y:S05]  /*18f40*/  BRA `(.L_x_909) ;  /* 0xffffffbc00707947 */ /* 0x000fea000383ffff */
.L_x_799:
[----:B0-----:R0:W1:Y:S02]  /*18f50*/  SYNCS.PHASECHK.TRANS64.TRYWAIT P0, [R27+URZ+0x28c60], R0 ;  /* 0x028c60001b0075a7 */ /* 0x001064000800017f */
[----:B-1----:R-:W-:Y:S05]  /*18f60*/  @!P0 NANOSLEEP.SYNCS 0x989680 ;  /* 0x009896800000895d */ /* 0x002fea0003900000 */
[----:B------:R-:W1:Y:S02]  /*18f70*/  @!P0 SYNCS.PHASECHK.TRANS64 P0, [R27+URZ+0x28c60], R0 ;  /* 0x028c60001b0085a7 */ /* 0x000e64000800007f */
[----:B-1----:R-:W-:Y:S05]  /*18f80*/  @!P0 BRA `(.L_x_799) ;  /* 0xfffffffc00f08947 */ /* 0x002fea000383ffff */
[----:B------:R-:W-:Y:S05]  /*18f90*/  BRA `(.L_x_910) ;  /* 0xffffffbc00807947 */ /* 0x000fea000383ffff */
.L_x_800:
[----:B------:R-:W-:Y:S01]  /*18fa0*/  BSSY B0, `(.L_x_911) ;  /* 0x0000008000007945 */ /* 0x000fe20003800000 */
[----:B------:R-:W-:Y:S01]  /*18fb0*/  MOV R13, R6 ;  /* 0x00000006000d7202 */ /* 0x000fe20000000f00 */
[----:B------:R-:W-:Y:S02]  /*18fc0*/  IMAD.MOV.U32 R12, RZ, RZ, RZ ;  /* 0x000000ffff0c7224 */ /* 0x000fe400078e00ff */
[----:B------:R-:W-:Y:S02]  /*18fd0*/  IMAD.MOV.U32 R11, RZ, RZ, 0x181f ;  /* 0x0000181fff0b7424 */ /* 0x000fe400078e00ff */
[----:B------:R-:W-:-:S07]  /*18fe0*/  IMAD.MOV.U32 R15, RZ, RZ, -0x1 ;  /* 0xffffffffff0f7424 */ /* 0x000fce00078e00ff */
[----:B------:R-:W-:Y:S05]  /*18ff0*/  WARPSYNC.COLLECTIVE R15, `(.L_x_912) ;  /* 0x000000000f087348 */ /* 0x000fea0003c00000 */
[----:B------:R0:W1:Y:S02]  /*19000*/  SHFL.IDX P6, R14, R13, R12, R11 ;  /* 0x0000000c0d0e7389 */ /* 0x00006400000c000b */
[----:B01----:R-:W-:Y:S01]  /*19010*/  ENDCOLLECTIVE ;  /* 0x000000000000791b */ /* 0x003fe20003800000 */
.L_x_912:
[----:B------:R-:W-:Y:S05]  /*19020*/  BSYNC B0 ;  /* 0x0000000000007941 */ /* 0x000fea0003800000 */
.L_x_911:
[----:B------:R0:W5:Y:S01]  /*19030*/  LDL R8, [R1+0x10] ;  /* 0x0000100001087983 */ /* 0x0001620000100800 */
[----:B------:R-:W-:Y:S01]  /*19040*/  IMAD.MOV.U32 R13, RZ, RZ, R5 ;  /* 0x000000ffff0d7224 */ /* 0x000fe200078e0005 */
[C---:B------:R-:W-:Y:S01]  /*19050*/  LOP3.LUT P5, RZ, R32.reuse, 0x2, RZ, 0xc0, !PT ;  /* 0x0000000220ff7812 */ /* 0x040fe200078ac0ff */
[----:B------:R-:W-:Y:S01]  /*19060*/  IMAD.MOV.U32 R12, RZ, RZ, RZ ;  /* 0x000000ffff0c7224 */ /* 0x000fe200078e00ff */
[----:B------:R-:W1:Y:S01]  /*19070*/  S2R R7, SR_TID.X ;  /* 0x0000000000077919 */ /* 0x000e620000002100 */
[----:B------:R-:W-:Y:S01]  /*19080*/  IMAD.MOV.U32 R11, RZ, RZ, 0x181f ;  /* 0x0000181fff0b7424 */ /* 0x000fe200078e00ff */
[C---:B------:R-:W-:Y:S01]  /*19090*/  LOP3.LUT P4, RZ, R32.reuse, 0x4, RZ, 0xc0, !PT ;  /* 0x0000000420ff7812 */ /* 0x040fe2000788c0ff */
[----:B------:R-:W-:Y:S01]  /*190a0*/  IMAD.MOV.U32 R15, RZ, RZ, -0x1 ;  /* 0xffffffffff0f7424 */ /* 0x000fe200078e00ff */
[----:B------:R-:W-:Y:S01]  /*190b0*/  LOP3.LUT P3, RZ, R32, 0x8, RZ, 0xc0, !PT ;  /* 0x0000000820ff7812 */ /* 0x000fe2000786c0ff */
[----:B------:R-:W-:Y:S01]  /*190c0*/  IMAD.MOV.U32 R3, RZ, RZ, R14 ;  /* 0x000000ffff037224 */ /* 0x000fe200078e000e */
[----:B------:R-:W-:Y:S01]  /*190d0*/  LOP3.LUT R22, R22, 0xfffffdff, RZ, 0xc0, !PT ;  /* 0xfffffdff16167812 */ /* 0x000fe200078ec0ff */
[----:B0-----:R-:W-:-:S10]  /*190e0*/  IMAD R4, R4, 0x2, R23 ;  /* 0x0000000204047824 */ /* 0x001fd400078e0217 */
[----:B-1---5:R-:W-:Y:S05]  /*190f0*/  WARPSYNC.COLLECTIVE R15, `(.L_x_913) ;  /* 0x000000000f087348 */ /* 0x022fea0003c00000 */
[----:B------:R0:W2:Y:S02]  /*19100*/  SHFL.IDX P6, R14, R13, R12, R11 ;  /* 0x0000000c0d0e7389 */ /* 0x0000a400000c000b */
[----:B012--5:R-:W-:Y:S01]  /*19110*/  ENDCOLLECTIVE ;  /* 0x000000000000791b */ /* 0x027fe20003800000 */
.L_x_913:
[----:B------:R-:W-:Y:S01]  /*19120*/  LOP3.LUT P2, RZ, R32, 0x10, RZ, 0xc0, !PT ;  /* 0x0000001020ff7812 */ /* 0x000fe2000784c0ff */
[----:B------:R-:W-:Y:S02]  /*19130*/  IMAD.MOV.U32 R13, RZ, RZ, R6 ;  /* 0x000000ffff0d7224 */ /* 0x000fe400078e0006 */
[----:B------:R-:W-:Y:S02]  /*19140*/  IMAD.MOV.U32 R12, RZ, RZ, 0x1 ;  /* 0x00000001ff0c7424 */ /* 0x000fe400078e00ff */
[----:B------:R-:W-:Y:S02]  /*19150*/  IMAD.SHL.U32 R7, R7, 0x8, RZ ;  /* 0x0000000807077824 */ /* 0x000fe400078e00ff */
[----:B------:R-:W-:-:S03]  /*19160*/  IMAD.MOV.U32 R2, RZ, RZ, R14 ;  /* 0x000000ffff027224 */ /* 0x000fc600078e000e */
        /* <DEDUP_REMOVED lines=35> */
.L_x_914:
[----:B------:R-:W-:Y:S02]  /*193a0*/  IMAD.MOV.U32 R13, RZ, RZ, R5 ;  /* 0x000000ffff0d7224 */ /* 0x000fe400078e0005 */
[----:B------:R-:W-:-:S07]  /*193b0*/  IMAD.MOV.U32 R3, RZ, RZ, R14 ;  /* 0x000000ffff037224 */ /* 0x000fce00078e000e */
[----:B------:R-:W-:Y:S05]  /*193c0*/  WARPSYNC.COLLECTIVE R15, `(.L_x_915) ;  /* 0x000000000f087348 */ /* 0x000fea0003c00000 */
[----:B------:R0:W1:Y:S02]  /*193d0*/  SHFL.IDX P6, R14, R13, R12, R11 ;  /* 0x0000000c0d0e7389 */ /* 0x00006400000c000b */
[----:B01----:R-:W-:Y:S01]  /*193e0*/  ENDCOLLECTIVE ;  /* 0x000000000000791b */ /* 0x003fe20003800000 */
.L_x_915:
        /* <DEDUP_REMOVED lines=29> */
.L_x_916:
[----:B------:R-:W-:Y:S01]  /*195c0*/  IMAD.MOV.U32 R13, RZ, RZ, R5 ;  /* 0x000000ffff0d7224 */ /* 0x000fe200078e0005 */
[----:B------:R-:W-:-:S07]  /*195d0*/  MOV R7, R14 ;  /* 0x0000000e00077202 */ /* 0x000fce0000000f00 */
[----:B------:R-:W-:Y:S05]  /*195e0*/  WARPSYNC.COLLECTIVE R15, `(.L_x_917) ;  /* 0x000000000f087348 */ /* 0x000fea0003c00000 */
[----:B------:R0:W1:Y:S02]  /*195f0*/  SHFL.IDX P6, R14, R13, R12, R11 ;  /* 0x0000000c0d0e7389 */ /* 0x00006400000c000b */
[----:B01----:R-:W-:Y:S01]  /*19600*/  ENDCOLLECTIVE ;  /* 0x000000000000791b */ /* 0x003fe20003800000 */
.L_x_917:
        /* <DEDUP_REMOVED lines=29> */
.L_x_918:
[----:B------:R-:W-:Y:S02]  /*197e0*/  IMAD.MOV.U32 R13, RZ, RZ, R5 ;  /* 0x000000ffff0d7224 */ /* 0x000fe400078e0005 */
[----:B------:R-:W-:-:S07]  /*197f0*/  IMAD.MOV.U32 R6, RZ, RZ, R14 ;  /* 0x000000ffff067224 */ /* 0x000fce00078e000e */
[----:B------:R-:W-:Y:S05]  /*19800*/  WARPSYNC.COLLECTIVE R15, `(.L_x_919) ;  /* 0x000000000f087348 */ /* 0x000fea0003c00000 */
[----:B------:R0:W1:Y:S02]  /*19810*/  SHFL.IDX P6, R14, R13, R12, R11 ;  /* 0x0000000c0d0e7389 */ /* 0x00006400000c000b */
[----:B01----:R-:W-:Y:S01]  /*19820*/  ENDCOLLECTIVE ;  /* 0x000000000000791b */ /* 0x003fe20003800000 */
.L_x_919:
[----:B------:R-:W-:Y:S01]  /*19830*/  IMAD.MOV.U32 R2, RZ, RZ, R14 ;  /* 0x000000ffff027224 */ /* 0x000fe200078e000e */
[----:B------:R-:W-:Y:S06]  /*19840*/  BRA `(.L_x_920) ;  /* 0xffffffbc00187947 */ /* 0x000fec000383ffff */
.L_x_807:
[----:B0-----:R0:W1:Y:S02]  /*19850*/  SYNCS.PHASECHK.TRANS64.TRYWAIT P0, [R6+URZ+0x28c40], R17 ;  /* 0x028c4011060075a7 */ /* 0x001064000800017f */
[----:B-1----:R-:W-:Y:S05]  /*19860*/  @!P0 NANOSLEEP.SYNCS 0x989680 ;  /* 0x009896800000895d */ /* 0x002fea0003900000 */
[----:B------:R-:W1:Y:S02]  /*19870*/  @!P0 SYNCS.PHASECHK.TRANS64 P0, [R6+URZ+0x28c40], R17 ;  /* 0x028c4011060085a7 */ /* 0x000e64000800007f */
[----:B-1----:R-:W-:Y:S05]  /*19880*/  @!P0 BRA `(.L_x_807) ;  /* 0xfffffffc00f08947 */ /* 0x002fea000383ffff */
[----:B------:R-:W-:Y:S05]  /*19890*/  BRA `(.L_x_921) ;  /* 0xffffffc000ac7947 */ /* 0x000fea000383ffff */
.L_x_808:
        /* <DEDUP_REMOVED lines=8> */
.L_x_923:
[----:B------:R-:W-:Y:S05]  /*19920*/  BSYNC B1 ;  /* 0x0000000000017941 */ /* 0x000fea0003800000 */
.L_x_922:
        /* <DEDUP_REMOVED lines=9> */
.L_x_924:
[----:B------:R-:W-:Y:S01]  /*199c0*/  IMAD.MOV.U32 R13, RZ, RZ, R27 ;  /* 0x000000ffff0d7224 */ /* 0x000fe200078e001b */
[----:B------:R-:W-:Y:S01]  /*199d0*/  MOV R12, 0x1 ;  /* 0x00000001000c7802 */ /* 0x000fe20000000f00 */
[----:B------:R-:W-:-:S07]  /*199e0*/  IMAD.MOV.U32 R2, RZ, RZ, R14 ;  /* 0x000000ffff027224 */ /* 0x000fce00078e000e */
[----:B------:R-:W-:Y:S05]  /*199f0*/  WARPSYNC.COLLECTIVE R15, `(.L_x_925) ;  /* 0x000000000f087348 */ /* 0x000fea0003c00000 */
[----:B------:R0:W1:Y:S02]  /*19a00*/  SHFL.IDX P6, R14, R13, R12, R11 ;  /* 0x0000000c0d0e7389 */ /* 0x00006400000c000b */
[----:B01----:R-:W-:Y:S01]  /*19a10*/  ENDCOLLECTIVE ;  /* 0x000000000000791b */ /* 0x003fe20003800000 */
.L_x_925:
        /* <DEDUP_REMOVED lines=11> */
.L_x_926:
[----:B------:R-:W-:Y:S02]  /*19ad0*/  IMAD.MOV.U32 R13, RZ, RZ, R27 ;  /* 0x000000ffff0d7224 */ /* 0x000fe400078e001b */
[----:B------:R-:W-:Y:S02]  /*19ae0*/  IMAD.MOV.U32 R12, RZ, RZ, 0x2 ;  /* 0x00000002ff0c7424 */ /* 0x000fe400078e00ff */
[----:B------:R-:W-:-:S07]  /*19af0*/  IMAD.MOV.U32 R2, RZ, RZ, R14 ;  /* 0x000000ffff027224 */ /* 0x000fce00078e000e */
[----:B------:R-:W-:Y:S05]  /*19b00*/  WARPSYNC.COLLECTIVE R15, `(.L_x_927) ;  /* 0x000000000f087348 */ /* 0x000fea0003c00000 */
[----:B------:R0:W1:Y:S02]  /*19b10*/  SHFL.IDX P6, R14, R13, R12, R11 ;  /* 0x0000000c0d0e7389 */ /* 0x00006400000c000b */
[----:B01----:R-:W-:Y:S01]  /*19b20*/  ENDCOLLECTIVE ;  /* 0x000000000000791b */ /* 0x003fe20003800000 */
.L_x_927:
        /* <DEDUP_REMOVED lines=11> */
.L_x_928:
[----:B------:R-:W-:Y:S02]  /*19be0*/  IMAD.MOV.U32 R13, RZ, RZ, R27 ;  /* 0x000000ffff0d7224 */ /* 0x000fe400078e001b */
[----:B------:R-:W-:Y:S02]  /*19bf0*/  IMAD.MOV.U32 R12, RZ, RZ, 0x3 ;  /* 0x00000003ff0c7424 */ /* 0x000fe400078e00ff */
[----:B------:R-:W-:-:S07]  /*19c00*/  IMAD.MOV.U32 R2, RZ, RZ, R14 ;  /* 0x000000ffff027224 */ /* 0x000fce00078e000e */
[----:B------:R-:W-:Y:S05]  /*19c10*/  WARPSYNC.COLLECTIVE R15, `(.L_x_929) ;  /* 0x000000000f087348 */ /* 0x000fea0003c00000 */
[----:B------:R0:W1:Y:S02]  /*19c20*/  SHFL.IDX P6, R14, R13, R12, R11 ;  /* 0x0000000c0d0e7389 */ /* 0x00006400000c000b */
[----:B01----:R-:W-:Y:S01]  /*19c30*/  ENDCOLLECTIVE ;  /* 0x000000000000791b */ /* 0x003fe20003800000 */
.L_x_929:
[----:B------:R-:W-:-:S05]  /*19c40*/  IADD3 R2, P0, R2, R0, RZ ;  /* 0x0000000002027210 */ /* 0x000fca0007f1e0ff */
[----:B------:R-:W-:-:S05]  /*19c50*/  IMAD.X R3, RZ, RZ, R3, P0 ;  /* 0x000000ffff037224 */ /* 0x000fca00000e0603 */
[----:B------:R-:W-:Y:S01]  /*19c60*/  @!PT LDS RZ, [RZ] ;  /* 0x00000000fffff984 */ /* 0x000fe20000000800 */
[----:B------:R-:W-:Y:S01]  /*19c70*/  @!PT LDS RZ, [RZ] ;  /* 0x00000000fffff984 */ /* 0x000fe20000000800 */
[----:B------:R-:W-:Y:S01]  /*19c80*/  @!PT LDS RZ, [RZ] ;  /* 0x00000000fffff984 */ /* 0x000fe20000000800 */
[----:B------:R0:W-:Y:S01]  /*19c90*/  LDGSTS.E.BYPASS.LTC128B.128 [R21+0x23400], desc[UR40][R2.64], !P1 ;  /* 0x2340000002157fae */ /* 0x0001e2000c901d68 */
[----:B------:R-:W-:Y:S02]  /*19ca0*/  IMAD.MOV.U32 R13, RZ, RZ, R20 ;  /* 0x000000ffff0d7224 */ /* 0x000fe400078e0014 */
[----:B------:R-:W-:-:S07]  /*19cb0*/  IMAD.MOV.U32 R27, RZ, RZ, R14 ;  /* 0x000000ffff1b7224 */ /* 0x000fce00078e000e */
[----:B0-----:R-:W-:Y:S05]  /*19cc0*/  WARPSYNC.COLLECTIVE R15, `(.L_x_930) ;  /* 0x000000000f087348 */ /* 0x001fea0003c00000 */
[----:B------:R1:W2:Y:S02]  /*19cd0*/  SHFL.IDX P6, R14, R13, R12, R11 ;  /* 0x0000000c0d0e7389 */ /* 0x0002a400000c000b */
[----:B012---:R-:W-:Y:S01]  /*19ce0*/  ENDCOLLECTIVE ;  /* 0x000000000000791b */ /* 0x007fe20003800000 */
.L_x_930:
[----:B------:R-:W-:Y:S01]  /*19cf0*/  IMAD.MOV.U32 R2, RZ, RZ, R14 ;  /* 0x000000ffff027224 */ /* 0x000fe200078e000e */
[----:B------:R-:W-:Y:S06]  /*19d00*/  BRA `(.L_x_931) ;  /* 0xffffffc0003c7947 */ /* 0x000fec000383ffff */
.L_x_813:
[----:B---3--:R3:W4:Y:S02]  /*19d10*/  SYNCS.PHASECHK.TRANS64.TRYWAIT P0, [R6+URZ+0x28c60], R17 ;  /* 0x028c6011060075a7 */ /* 0x008724000800017f */
[----:B----4-:R-:W-:Y:S05]  /*19d20*/  @!P0 NANOSLEEP.SYNCS 0x989680 ;  /* 0x009896800000895d */ /* 0x010fea0003900000 */
[----:B------:R-:W4:Y:S02]  /*19d30*/  @!P0 SYNCS.PHASECHK.TRANS64 P0, [R6+URZ+0x28c60], R17 ;  /* 0x028c6011060085a7 */ /* 0x000f24000800007f */
[----:B----4-:R-:W-:Y:S05]  /*19d40*/  @!P0 BRA `(.L_x_813) ;  /* 0xfffffffc00f08947 */ /* 0x010fea000383ffff */
[----:B------:R-:W-:Y:S05]  /*19d50*/  BRA `(.L_x_932) ;  /* 0xffffffc0008c7947 */ /* 0x000fea000383ffff */
.L_x_814:
        /* <DEDUP_REMOVED lines=8> */
.L_x_934:
[----:B------:R-:W-:Y:S05]  /*19de0*/  BSYNC B1 ;  /* 0x0000000000017941 */ /* 0x000fea0003800000 */
.L_x_933:
[----:B------:R-:W-:Y:S01]  /*19df0*/  IMAD.MOV.U32 R13, RZ, RZ, R9 ;  /* 0x000000ffff0d7224 */ /* 0x000fe200078e0009 */
[----:B------:R-:W-:Y:S01]  /*19e00*/  MOV R12, RZ ;  /* 0x000000ff000c7202 */ /* 0x000fe20000000f00 */
[----:B------:R-:W-:Y:S01]  /*19e10*/  IMAD.MOV.U32 R11, RZ, RZ, 0x181f ;  /* 0x0000181fff0b7424 */ /* 0x000fe200078e00ff */
[C---:B------:R-:W-:Y:S01]  /*19e20*/  LOP3.LUT P2, RZ, R22.reuse, 0x40, RZ, 0xc0, !PT ;  /* 0x0000004016ff7812 */ /* 0x040fe2000784c0ff */
[----:B------:R-:W-:Y:S01]  /*19e30*/  IMAD.MOV.U32 R15, RZ, RZ, -0x1 ;  /* 0xffffffffff0f7424 */ /* 0x000fe200078e00ff */
[C---:B------:R-:W-:Y:S01]  /*19e40*/  LOP3.LUT P1, RZ, R22.reuse, 0x20, RZ, 0xc0, !PT ;  /* 0x0000002016ff7812 */ /* 0x040fe2000782c0ff */
[----:B------:R-:W-:Y:S01]  /*19e50*/  IMAD.MOV.U32 R3, RZ, RZ, R14 ;  /* 0x000000ffff037224 */ /* 0x000fe200078e000e */
[----:B------:R-:W-:Y:S01]  /*19e60*/  LOP3.LUT R22, R22, 0xffffdfff, RZ, 0xc0, !PT ;  /* 0xffffdfff16167812 */ /* 0x000fe200078ec0ff */
[----:B------:R-:W-:-:S10]  /*19e70*/  IMAD R17, R17, 0x2, R23 ;  /* 0x0000000211117824 */ /* 0x000fd400078e0217 */
[----:B------:R-:W-:Y:S05]  /*19e80*/  WARPSYNC.COLLECTIVE R15, `(.L_x_935) ;  /* 0x000000000f087348 */ /* 0x000fea0003c00000 */
[----:B------:R0:W1:Y:S02]  /*19e90*/  SHFL.IDX P6, R14, R13, R12, R11 ;  /* 0x0000000c0d0e7389 */ /* 0x00006400000c000b */
[----:B01----:R-:W-:Y:S01]  /*19ea0*/  ENDCOLLECTIVE ;  /* 0x000000000000791b */ /* 0x003fe20003800000 */
.L_x_935:
        /* <DEDUP_REMOVED lines=9> */
[----:B------:R-:W-:Y:S01]  /*19f40*/  IMAD.X R3, RZ, RZ, R3, P0 ;  /* 0x000000ffff037224 */ /* 0x000fe200000e0603 */
[----:B------:R-:W-:-:S04]  /*19f50*/  ISETP.NE.U32.AND P0, PT, R32, RZ, PT ;  /* 0x000000ff2000720c */ /* 0x000fc80003f05070 */
[----:B------:R-:W-:Y:S01]  /*19f60*/  @!PT LDS RZ, [RZ] ;  /* 0x00000000fffff984 */ /* 0x000fe20000000800 */
[----:B------:R-:W-:Y:S01]  /*19f70*/  @!PT LDS RZ, [RZ] ;  /* 0x00000000fffff984 */ /* 0x000fe20000000800 */
[----:B------:R-:W-:Y:S01]  /*19f80*/  @!PT LDS RZ, [RZ] ;  /* 0x00000000fffff984 */ /* 0x000fe20000000800 */
[----:B------:R0:W-:Y:S09]  /*19f90*/  LDGSTS.E.BYPASS.LTC128B.128 [R17+0x400], desc[UR40][R2.64], !P6 ;  /* 0x0040000002117fae */ /* 0x0001f2000f101d68 */
[----:B0-----:R-:W-:Y:S05]  /*19fa0*/  WARPSYNC.COLLECTIVE R15, `(.L_x_936) ;  /* 0x000000000f087348 */ /* 0x001fea0003c00000 */
[----:B------:R1:W2:Y:S02]  /*19fb0*/  SHFL.IDX P6, R14, R13, R12, R11 ;  /* 0x0000000c0d0e7389 */ /* 0x0002a400000c000b */
[----:B012---:R-:W-:Y:S01]  /*19fc0*/  ENDCOLLECTIVE ;  /* 0x000000000000791b */ /* 0x007fe20003800000 */
.L_x_936:
        /* <DEDUP_REMOVED lines=16> */
.L_x_937:
[----:B------:R-:W-:Y:S01]  /*1a0d0*/  @!PT LDS RZ, [RZ] ;  /* 0x00000000fffff984 */ /* 0x000fe20000000800 */
[----:B------:R-:W-:Y:S01]  /*1a0e0*/  @!PT LDS RZ, [RZ] ;  /* 0x00000000fffff984 */ /* 0x000fe20000000800 */
[----:B------:R-:W-:Y:S01]  /*1a0f0*/  @!PT LDS RZ, [RZ] ;  /* 0x00000000fffff984 */ /* 0x000fe20000000800 */
[----:B------:R0:W-:Y:S01]  /*1a100*/  LDGSTS.E.BYPASS.LTC128B.128 [R17+0xe400], desc[UR40][R2.64+0x380], P1 ;  /* 0x0e40038002117fae */ /* 0x0001e20008901d68 */
[----:B------:R-:W-:Y:S02]  /*1a110*/  IMAD.MOV.U32 R13, RZ, RZ, R10 ;  /* 0x000000ffff0d7224 */ /* 0x000fe400078e000a */
[----:B------:R-:W-:Y:S01]  /*1a120*/  IMAD.MOV.U32 R12, RZ, RZ, 0x2 ;  /* 0x00000002ff0c7424 */ /* 0x000fe200078e00ff */
[----:B0-----:R-:W-:Y:S02]  /*1a130*/  IADD3 R2, P2, R14, R0, RZ ;  /* 0x000000000e027210 */ /* 0x001fe40007f5e0ff */
[----:B------:R-:W-:-:S03]  /*1a140*/  LOP3.LUT P6, RZ, R22, 0x20, RZ, 0xc0, !PT ;  /* 0x0000002016ff7812 */ /* 0x000fc600078cc0ff */
[----:B------:R-:W-:Y:S01]  /*1a150*/  IMAD.X R3, RZ, RZ, R5, P2 ;  /* 0x000000ffff037224 */ /* 0x000fe200010e0605 */
[----:B------:R-:W-:-:S04]  /*1a160*/  LOP3.LUT P2, RZ, R22, 0x40, RZ, 0xc0, !PT ;  /* 0x0000004016ff7812 */ /* 0x000fc8000784c0ff */
[----:B------:R0:W-:Y:S01]  /*1a170*/  LDGSTS.E.BYPASS.LTC128B.128 [R17+0xc00], desc[UR40][R2.64], !P3 ;  /* 0x00c0000002117fae */ /* 0x0001e2000d901d68 */
[C---:B------:R-:W-:Y:S02]  /*1a180*/  LOP3.LUT P3, RZ, R22.reuse, 0x8000, RZ, 0xc0, !PT ;  /* 0x0000800016ff7812 */ /* 0x040fe4000786c0ff */
[----:B------:R-:W-:-:S06]  /*1a190*/  LOP3.LUT R22, R22, 0xffffbfff, RZ, 0xc0, !PT ;  /* 0xffffbfff16167812 */ /* 0x000fcc00078ec0ff */
[----:B------:R0:W-:Y:S04]  /*1a1a0*/  LDGSTS.E.BYPASS.LTC128B.128 [R17+0x2c00], desc[UR40][R2.64+0x80], !P2 ;  /* 0x02c0008002117fae */ /* 0x0001e8000d101d68 */
[----:B------:R0:W-:Y:S01]  /*1a1b0*/  LDGSTS.E.BYPASS.LTC128B.128 [R17+0x4c00], desc[UR40][R2.64+0x100], !P6 ;  /* 0x04c0010002117fae */ /* 0x0001e2000f101d68 */
[----:B------:R-:W-:-:S07]  /*1a1c0*/  @P3 LOP3.LUT R22, R22, 0x4000, RZ, 0xfc, !PT ;  /* 0x0000400016163812 */ /* 0x000fce00078efcff */
[----:B0-----:R-:W-:Y:S05]  /*1a1d0*/  WARPSYNC.COLLECTIVE R15, `(.L_x_938) ;  /* 0x000000000f087348 */ /* 0x001fea0003c00000 */
[----:B------:R1:W2:Y:S02]  /*1a1e0*/  SHFL.IDX P6, R14, R13, R12, R11 ;  /* 0x0000000c0d0e7389 */ /* 0x0002a400000c000b */
[----:B012---:R-:W-:Y:S01]  /*1a1f0*/  ENDCOLLECTIVE ;  /* 0x000000000000791b */ /* 0x007fe20003800000 */
.L_x_938:
        /* <DEDUP_REMOVED lines=14> */
.L_x_939:
        /* <DEDUP_REMOVED lines=16> */
.L_x_940:
        /* <DEDUP_REMOVED lines=14> */
.L_x_941:
[----:B------:R-:W-:Y:S05]  /*1a4c0*/  BRA `(.L_x_942) ;  /* 0xffffffbc00f87947 */ /* 0x000fea000383ffff */
.L_x_822:
[----:B------:R-:W-:Y:S01]  /*1a4d0*/  BSSY B0, `(.L_x_943) ;  /* 0x0000008000007945 */ /* 0x000fe20003800000 */
[----:B------:R-:W-:Y:S01]  /*1a4e0*/  IMAD.MOV.U32 R13, RZ, RZ, R16 ;  /* 0x000000ffff0d7224 */ /* 0x000fe200078e0010 */
[----:B------:R-:W-:Y:S01]  /*1a4f0*/  MOV R11, 0x1f ;  /* 0x0000001f000b7802 */ /* 0x000fe20000000f00 */
[----:B------:R-:W-:Y:S02]  /*1a500*/  IMAD.MOV.U32 R12, RZ, RZ, RZ ;  /* 0x000000ffff0c7224 */ /* 0x000fe400078e00ff */
[----:B------:R-:W-:-:S07]  /*1a510*/  IMAD.MOV.U32 R15, RZ, RZ, -0x1 ;  /* 0xffffffffff0f7424 */ /* 0x000fce00078e00ff */
[----:B-123--:R-:W-:Y:S05]  /*1a520*/  WARPSYNC.COLLECTIVE R15, `(.L_x_944) ;  /* 0x000000000f087348 */ /* 0x00efea0003c00000 */
[----:B------:R0:W4:Y:S02]  /*1a530*/  SHFL.IDX P6, R14, R13, R12, R11 ;  /* 0x0000000c0d0e7389 */ /* 0x00012400000c000b */
[----:B01234-:R-:W-:Y:S01]  /*1a540*/  ENDCOLLECTIVE ;  /* 0x000000000000791b */ /* 0x01ffe20003800000 */
.L_x_944:
[----:B------:R-:W-:Y:S05]  /*1a550*/  BSYNC B0 ;  /* 0x0000000000007941 */ /* 0x000fea0003800000 */
.L_x_943:
[----:B------:R-:W-:Y:S02]  /*1a560*/  IMAD.MOV.U32 R13, RZ, RZ, R16 ;  /* 0x000000ffff0d7224 */ /* 0x000fe400078e0010 */
[----:B------:R-:W-:Y:S02]  /*1a570*/  IMAD.MOV.U32 R12, RZ, RZ, 0x1 ;  /* 0x00000001ff0c7424 */ /* 0x000fe400078e00ff */
[----:B------:R-:W-:Y:S02]  /*1a580*/  IMAD.MOV.U32 R11, RZ, RZ, 0x1f ;  /* 0x0000001fff0b7424 */ /* 0x000fe400078e00ff */
[----:B------:R-:W-:Y:S02]  /*1a590*/  IMAD.MOV.U32 R15, RZ, RZ, -0x1 ;  /* 0xffffffffff0f7424 */ /* 0x000fe400078e00ff */
[----:B------:R-:W-:Y:S02]  /*1a5a0*/  IMAD.IADD R5, R19, 0x1, R8 ;  /* 0x0000000113057824 */ /* 0x000fe400078e0208 */
[----:B------:R-:W-:-:S07]  /*1a5b0*/  IMAD.MOV.U32 R0, RZ, RZ, R14 ;  /* 0x000000ffff007224 */ /* 0x000fce00078e000e */
[----:B------:R-:W-:Y:S05]  /*1a5c0*/  WARPSYNC.COLLECTIVE R15, `(.L_x_945) ;  /* 0x000000000f087348 */ /* 0x000fea0003c00000 */
[----:B------:R0:W1:Y:S02]  /*1a5d0*/  SHFL.IDX P6, R14, R13, R12, R11 ;  /* 0x0000000c0d0e7389 */ /* 0x00006400000c000b */
[----:B01----:R-:W-:Y:S01]  /*1a5e0*/  ENDCOLLECTIVE ;  /* 0x000000000000791b */ /* 0x003fe20003800000 */
.L_x_945:
[----:B------:R-:W-:Y:S02]  /*1a5f0*/  ULDC UR4, c[0x0][0xc3c] ;  /* 0x00030f0000047ab9 */ /* 0x000fe40000000800 */
[----:B------:R-:W-:-:S13]  /*1a600*/  ISETP.GE.OR P1, PT, R5, UR4, !P0 ;  /* 0x0000000405007c0c */ /* 0x000fda000c726670 */
[----:B------:R-:W0:Y:S01]  /*1a610*/  @!P1 LDC.64 R2, c[0x0][0xc80] ;  /* 0x00032000ff029b82 */ /* 0x000e220000000a00 */
[----:B------:R-:W-:Y:S02]  /*1a620*/  IMAD.MOV.U32 R11, RZ, RZ, RZ ;  /* 0x000000ffff0b7224 */ /* 0x000fe400078e00ff */
[----:B------:R-:W-:Y:S02]  /*1a630*/  IMAD.MOV.U32 R4, RZ, RZ, R14 ;  /* 0x000000ffff047224 */ /* 0x000fe400078e000e */
[----:B0-----:R-:W-:-:S06]  /*1a640*/  @!P1 IMAD.WIDE R2, R5, 0x4, R2 ;  /* 0x0000000405029825 */ /* 0x001fcc00078e0202 */
[----:B------:R0:W2:Y:S01]  /*1a650*/  @!P1 LDG.E R3, desc[UR40][R2.64] ;  /* 0x0000002802039981 */ /* 0x0000a2000c1e1900 */
[C---:B------:R-:W-:Y:S02]  /*1a660*/  ISETP.GE.U32.AND P2, PT, R8.reuse, 0x2, PT ;  /* 0x000000020800780c */ /* 0x040fe40003f46070 */
[C---:B------:R-:W-:Y:S02]  /*1a670*/  ISETP.GE.U32.AND P3, PT, R8.reuse, 0x4, PT ;  /* 0x000000040800780c */ /* 0x040fe40003f66070 */
[C---:B------:R-:W-:Y:S02]  /*1a680*/  ISETP.GE.U32.AND P4, PT, R8.reuse, 0x8, PT ;  /* 0x000000080800780c */ /* 0x040fe40003f86070 */
[C---:B------:R-:W-:Y:S01]  /*1a690*/  ISETP.GE.U32.AND P5, PT, R8.reuse, 0x10, PT ;  /* 0x000000100800780c */ /* 0x040fe20003fa6070 */
[----:B0-----:R-:W-:Y:S02]  /*1a6a0*/  IMAD.MOV.U32 R2, RZ, RZ, RZ ;  /* 0x000000ffff027224 */ /* 0x001fe400078e00ff */
[----:B--2---:R-:W-:Y:S01]  /*1a6b0*/  @!P1 IMAD.MOV.U32 R2, RZ, RZ, R3 ;  /* 0x000000ffff029224 */ /* 0x004fe200078e0003 */
[----:B------:R-:W-:-:S03]  /*1a6c0*/  ISETP.NE.AND P1, PT, R8, RZ, PT ;  /* 0x000000ff0800720c */ /* 0x000fc60003f25270 */
[----:B------:R-:W-:-:S10]  /*1a6d0*/  IMAD.MOV.U32 R13, RZ, RZ, R2 ;  /* 0x000000ffff0d7224 */ /* 0x000fd400078e0002 */
[----:B------:R-:W-:Y:S05]  /*1a6e0*/  WARPSYNC.COLLECTIVE R15, `(.L_x_946) ;  /* 0x000000000f087348 */ /* 0x000fea0003c00000 */
[----:B------:R0:W1:Y:S02]  /*1a6f0*/  SHFL.UP P6, R14, R13, R12, R11 ;  /* 0x0400000c0d0e7389 */ /* 0x00006400000c000b */
[----:B01----:R-:W-:Y:S01]  /*1a700*/  ENDCOLLECTIVE ;  /* 0x000000000000791b */ /* 0x003fe20003800000 */
.L_x_946:
[----:B------:R-:W-:Y:S01]  /*1a710*/  IMAD.MOV.U32 R12, RZ, RZ, 0x2 ;  /* 0x00000002ff0c7424 */ /* 0x000fe200078e00ff */
[----:B------:R-:W-:-:S05]  /*1a720*/  SEL R5, R14, RZ, P1 ;  /* 0x000000ff0e057207 */ /* 0x000fca0000800000 */
[----:B------:R-:W-:-:S04]  /*1a730*/  IMAD.IADD R5, R2, 0x1, R5 ;  /* 0x0000000102057824 */ /* 0x000fc800078e0205 */
[----:B------:R-:W-:-:S07]  /*1a740*/  IMAD.MOV.U32 R13, RZ, RZ, R5 ;  /* 0x000000ffff0d7224 */ /* 0x000fce00078e0005 */
[----:B------:R-:W-:Y:S05]  /*1a750*/  WARPSYNC.COLLECTIVE R15, `(.L_x_947) ;  /* 0x000000000f087348 */ /* 0x000fea0003c00000 */
[----:B------:R0:W1:Y:S02]  /*1a760*/  SHFL.UP P6, R14, R13, R12, R11 ;  /* 0x0400000c0d0e7389 */ /* 0x00006400000c000b */
[----:B01----:R-:W-:Y:S01]  /*1a770*/  ENDCOLLECTIVE ;  /* 0x000000000000791b */ /* 0x003fe20003800000 */
.L_x_947:
[----:B------:R-:W-:Y:S01]  /*1a780*/  IMAD.MOV.U32 R12, RZ, RZ, 0x4 ;  /* 0x00000004ff0c7424 */ /* 0x000fe200078e00ff */
[----:B------:R-:W-:-:S05]  /*1a790*/  SEL R6, R14, RZ, P2 ;  /* 0x000000ff0e067207 */ /* 0x000fca0001000000 */
[----:B------:R-:W-:-:S04]  /*1a7a0*/  IMAD.IADD R6, R5, 0x1, R6 ;  /* 0x0000000105067824 */ /* 0x000fc800078e0206 */
[----:B------:R-:W-:-:S07]  /*1a7b0*/  IMAD.MOV.U32 R13, RZ, RZ, R6 ;  /* 0x000000ffff0d7224 */ /* 0x000fce00078e0006 */
[----:B------:R-:W-:Y:S05]  /*1a7c0*/  WARPSYNC.COLLECTIVE R15, `(.L_x_948) ;  /* 0x000000000f087348 */ /* 0x000fea0003c00000 */
[----:B------:R0:W1:Y:S02]  /*1a7d0*/  SHFL.UP P6, R14, R13, R12, R11 ;  /* 0x0400000c0d0e7389 */ /* 0x00006400000c000b */
[----:B01----:R-:W-:Y:S01]  /*1a7e0*/  ENDCOLLECTIVE ;  /* 0x000000000000791b */ /* 0x003fe20003800000 */
.L_x_948:
[----:B------:R-:W-:Y:S01]  /*1a7f0*/  IMAD.MOV.U32 R12, RZ, RZ, 0x8 ;  /* 0x00000008ff0c7424 */ /* 0x000fe200078e00ff */
[----:B------:R-:W-:-:S05]  /*1a800*/  SEL R7, R14, RZ, P3 ;  /* 0x000000ff0e077207 */ /* 0x000fca0001800000 */
[----:B------:R-:W-:-:S04]  /*1a810*/  IMAD.IADD R7, R6, 0x1, R7 ;  /* 0x0000000106077824 */ /* 0x000fc800078e0207 */
[----:B------:R-:W-:-:S07]  /*1a820*/  IMAD.MOV.U32 R13, RZ, RZ, R7 ;  /* 0x000000ffff0d7224 */ /* 0x000fce00078e0007 */
[----:B------:R-:W-:Y:S05]  /*1a830*/  WARPSYNC.COLLECTIVE R15, `(.L_x_949) ;  /* 0x000000000f087348 */ /* 0x000fea0003c00000 */
[----:B------:R0:W1:Y:S02]  /*1a840*/  SHFL.UP P6, R14, R13, R12, R11 ;  /* 0x0400000c0d0e7389 */ /* 0x00006400000c000b */
[----:B01----:R-:W-:Y:S01]  /*1a850*/  ENDCOLLECTIVE ;  /* 0x000000000000791b */ /* 0x003fe20003800000 */
.L_x_949:
[----:B------:R-:W-:Y:S01]  /*1a860*/  IMAD.MOV.U32 R12, RZ, RZ, 0x10 ;  /* 0x00000010ff0c7424 */ /* 0x000fe200078e00ff */
[----:B------:R-:W-:-:S04]  /*1a870*/  SEL R14, R14, RZ, P4 ;  /* 0x000000ff0e0e7207 */ /* 0x000fc80002000000 */
[----:B------:R-:W-:-:S05]  /*1a880*/  IADD3 R5, R7, R14, RZ ;  /* 0x0000000e07057210 */ /* 0x000fca0007ffe0ff */
[----:B------:R-:W-:-:S07]  /*1a890*/  IMAD.MOV.U32 R13, RZ, RZ, R5 ;  /* 0x000000ffff0d7224 */ /* 0x000fce00078e0005 */
[----:B------:R-:W-:Y:S05]  /*1a8a0*/  WARPSYNC.COLLECTIVE R15, `(.L_x_950) ;  /* 0x000000000f087348 */ /* 0x000fea0003c00000 */
[----:B------:R0:W1:Y:S02]  /*1a8b0*/  SHFL.UP P6, R14, R13, R12, R11 ;  /* 0x0400000c0d0e7389 */ /* 0x00006400000c000b */
[----:B01----:R-:W-:Y:S01]  /*1a8c0*/  ENDCOLLECTIVE ;  /* 0x000000000000791b */ /* 0x003fe20003800000 */
.L_x_950:
        /* <DEDUP_REMOVED lines=8> */
.L_x_951:
[----:B------:R-:W-:Y:S05]  /*1a950*/  BRA `(.L_x_952) ;  /* 0xffffffc0008c7947 */ /* 0x000fea000383ffff */
.L_x_827:
[----:B------:R-:W-:Y:S01]  /*1a960*/  BSSY B0, `(.L_x_953) ;  /* 0x0000008000007945 */ /* 0x000fe20003800000 */
[----:B-----5:R-:W-:Y:S02]  /*1a970*/  IMAD.MOV.U32 R13, RZ, RZ, R2 ;  /* 0x000000ffff0d7224 */ /* 0x020fe400078e0002 */
[----:B------:R-:W-:Y:S02]  /*1a980*/  IMAD.MOV.U32 R12, RZ, RZ, 0x1 ;  /* 0x00000001ff0c7424 */ /* 0x000fe400078e00ff */
[----:B------:R-:W-:Y:S02]  /*1a990*/  IMAD.MOV.U32 R11, RZ, RZ, RZ ;  /* 0x000000ffff0b7224 */ /* 0x000fe400078e00ff */
[----:B------:R-:W-:-:S07]  /*1a9a0*/  IMAD.MOV.U32 R15, RZ, RZ, -0x1 ;  /* 0xffffffffff0f7424 */ /* 0x000fce00078e00ff */
[----:B01----:R-:W-:Y:S05]  /*1a9b0*/  WARPSYNC.COLLECTIVE R15, `(.L_x_954) ;  /* 0x000000000f087348 */ /* 0x003fea0003c00000 */
[----:B------:R2:W3:Y:S02]  /*1a9c0*/  SHFL.UP P6, R14, R13, R12, R11 ;  /* 0x0400000c0d0e7389 */ /* 0x0004e400000c000b */
[----:B0123--:R-:W-:Y:S01]  /*1a9d0*/  ENDCOLLECTIVE ;  /* 0x000000000000791b */ /* 0x00ffe20003800000 */
.L_x_954:
[----:B------:R-:W-:Y:S05]  /*1a9e0*/  BSYNC B0 ;  /* 0x0000000000007941 */ /* 0x000fea0003800000 */
.L_x_953:
[----:B------:R-:W-:Y:S01]  /*1a9f0*/  SEL R13, R14, RZ, P1 ;  /* 0x000000ff0e0d7207 */ /* 0x000fe20000800000 */
[----:B------:R-:W-:Y:S02]  /*1aa00*/  IMAD.MOV.U32 R12, RZ, RZ, 0x2 ;  /* 0x00000002ff0c7424 */ /* 0x000fe400078e00ff */
[----:B------:R-:W-:Y:S02]  /*1aa10*/  IMAD.MOV.U32 R11, RZ, RZ, RZ ;  /* 0x000000ffff0b7224 */ /* 0x000fe400078e00ff */
[----:B------:R-:W-:Y:S02]  /*1aa20*/  IMAD.IADD R13, R2, 0x1, R13 ;  /* 0x00000001020d7824 */ /* 0x000fe400078e020d */
[----:B------:R-:W-:-:S07]  /*1aa30*/  IMAD.MOV.U32 R15, RZ, RZ, -0x1 ;  /* 0xffffffffff0f7424 */ /* 0x000fce00078e00ff */
[----:B------:R-:W-:Y:S05]  /*1aa40*/  WARPSYNC.COLLECTIVE R15, `(.L_x_955) ;  /* 0x000000000f087348 */ /* 0x000fea0003c00000 */
[----:B------:R0:W1:Y:S02]  /*1aa50*/  SHFL.UP P6, R14, R13, R12, R11 ;  /* 0x0400000c0d0e7389 */ /* 0x00006400000c000b */
[----:B01----:R-:W-:Y:S01]  /*1aa60*/  ENDCOLLECTIVE ;  /* 0x000000000000791b */ /* 0x003fe20003800000 */
.L_x_955:
[----:B------:R-:W-:Y:S01]  /*1aa70*/  IMAD.MOV.U32 R12, RZ, RZ, 0x4 ;  /* 0x00000004ff0c7424 */ /* 0x000fe200078e00ff */
[----:B------:R-:W-:-:S05]  /*1aa80*/  SEL R14, R14, RZ, P2 ;  /* 0x000000ff0e0e7207 */ /* 0x000fca0001000000 */
[----:B------:R-:W-:-:S04]  /*1aa90*/  IMAD.IADD R3, R13, 0x1, R14 ;  /* 0x000000010d037824 */ /* 0x000fc800078e020e */
[----:B------:R-:W-:-:S07]  /*1aaa0*/  IMAD.MOV.U32 R13, RZ, RZ, R3 ;  /* 0x000000ffff0d7224 */ /* 0x000fce00078e0003 */
[----:B------:R-:W-:Y:S05]  /*1aab0*/  WARPSYNC.COLLECTIVE R15, `(.L_x_956) ;  /* 0x000000000f087348 */ /* 0x000fea0003c00000 */
[----:B------:R0:W1:Y:S02]  /*1aac0*/  SHFL.UP P6, R14, R13, R12, R11 ;  /* 0x0400000c0d0e7389 */ /* 0x00006400000c000b */
[----:B01----:R-:W-:Y:S01]  /*1aad0*/  ENDCOLLECTIVE ;  /* 0x000000000000791b */ /* 0x003fe20003800000 */
.L_x_956:
[----:B------:R-:W-:Y:S01]  /*1aae0*/  IMAD.MOV.U32 R12, RZ, RZ, 0x8 ;  /* 0x00000008ff0c7424 */ /* 0x000fe200078e00ff */
[----:B------:R-:W-:-:S05]  /*1aaf0*/  SEL R14, R14, RZ, P3 ;  /* 0x000000ff0e0e7207 */ /* 0x000fca0001800000 */
[----:B------:R-:W-:-:S04]  /*1ab00*/  IMAD.IADD R5, R3, 0x1, R14 ;  /* 0x0000000103057824 */ /* 0x000fc800078e020e */
[----:B------:R-:W-:-:S07]  /*1ab10*/  IMAD.MOV.U32 R13, RZ, RZ, R5 ;  /* 0x000000ffff0d7224 */ /* 0x000fce00078e0005 */
[----:B------:R-:W-:Y:S05]  /*1ab20*/  WARPSYNC.COLLECTIVE R15, `(.L_x_957) ;  /* 0x000000000f087348 */ /* 0x000fea0003c00000 */
[----:B------:R0:W1:Y:S02]  /*1ab30*/  SHFL.UP P6, R14, R13, R12, R11 ;  /* 0x0400000c0d0e7389 */ /* 0x00006400000c000b */
[----:B01----:R-:W-:Y:S01]  /*1ab40*/  ENDCOLLECTIVE ;  /* 0x000000000000791b */ /* 0x003fe20003800000 */
.L_x_957:
[----:B------:R-:W-:Y:S01]  /*1ab50*/  IMAD.MOV.U32 R12, RZ, RZ, 0x10 ;  /* 0x00000010ff0c7424 */ /* 0x000fe200078e00ff */
[----:B------:R-:W-:-:S05]  /*1ab60*/  SEL R6, R14, RZ, P4 ;  /* 0x000000ff0e067207 */ /* 0x000fca0002000000 */
[----:B------:R-:W-:-:S05]  /*1ab70*/  IMAD.IADD R6, R5, 0x1, R6 ;  /* 0x0000000105067824 */ /* 0x000fca00078e0206 */
[----:B------:R-:W-:-:S07]  /*1ab80*/  MOV R13, R6 ;  /* 0x00000006000d7202 */ /* 0x000fce0000000f00 */
[----:B------:R-:W-:Y:S05]  /*1ab90*/  WARPSYNC.COLLECTIVE R15, `(.L_x_958) ;  /* 0x000000000f087348 */ /* 0x000fea0003c00000 */
[----:B------:R0:W1:Y:S02]  /*1aba0*/  SHFL.UP P6, R14, R13, R12, R11 ;  /* 0x0400000c0d0e7389 */ /* 0x00006400000c000b */
[----:B01----:R-:W-:Y:S01]  /*1abb0*/  ENDCOLLECTIVE ;  /* 0x000000000000791b */ /* 0x003fe20003800000 */
.L_x_958:
        /* <DEDUP_REMOVED lines=8> */
.L_x_959:
[----:B------:R-:W-:Y:S05]  /*1ac40*/  BRA `(.L_x_960) ;  /* 0xffffffc0006c7947 */ /* 0x000fea000383ffff */
.L_x_829:
[----:B------:R-:W-:Y:S01]  /*1ac50*/  BSSY B0, `(.L_x_961) ;  /* 0x0000006000007945 */ /* 0x000fe20003800000 */
[----:B------:R-:W-:Y:S01]  /*1ac60*/  PLOP3.LUT P6, PT, P6, PT, PT, 0x8, 0x0 ;  /* 0x000000000000781c */ /* 0x000fe200037ce170 */
[----:B------:R-:W-:-:S12]  /*1ac70*/  IMAD.MOV.U32 R15, RZ, RZ, -0x1 ;  /* 0xffffffffff0f7424 */ /* 0x000fd800078e00ff */
[----:B0-----:R-:W-:Y:S05]  /*1ac80*/  WARPSYNC.COLLECTIVE R15, `(.L_x_962) ;  /* 0x000000000f087348 */ /* 0x001fea0003c00000 */
[----:B------:R-:W-:Y:S01]  /*1ac90*/  VOTE.ANY R14, PT, P6 ;  /* 0x00000000000e7806 */ /* 0x000fe200030e0100 */
[----:B0-----:R-:W-:Y:S06]  /*1aca0*/  ENDCOLLECTIVE ;  /* 0x000000000000791b */ /* 0x001fec0003800000 */
.L_x_962:
[----:B------:R-:W-:Y:S05]  /*1acb0*/  BSYNC B0 ;  /* 0x0000000000007941 */ /* 0x000fea0003800000 */
.L_x_961:
[----:B------:R-:W-:Y:S02]  /*1acc0*/  IMAD.MOV.U32 R6, RZ, RZ, R14 ;  /* 0x000000ffff067224 */ /* 0x000fe400078e000e */
[----:B------:R-:W-:Y:S02]  /*1acd0*/  IMAD.MOV.U32 R13, RZ, RZ, R2 ;  /* 0x000000ffff0d7224 */ /* 0x000fe400078e0002 */
[----:B------:R-:W0:Y:S01]  /*1ace0*/  POPC R4, R6 ;  /* 0x0000000600047309 */ /* 0x000e220000000000 */
[----:B------:R-:W-:Y:S02]  /*1acf0*/  IMAD.MOV.U32 R11, RZ, RZ, 0x1f ;  /* 0x0000001fff0b7424 */ /* 0x000fe400078e00ff */
[----:B------:R-:W-:Y:S02]  /*1ad00*/  IMAD.MOV.U32 R15, RZ, RZ, -0x1 ;  /* 0xffffffffff0f7424 */ /* 0x000fe400078e00ff */
[----:B0-----:R-:W-:-:S07]  /*1ad10*/  IMAD.MOV.U32 R12, RZ, RZ, R4 ;  /* 0x000000ffff0c7224 */ /* 0x001fce00078e0004 */
[----:B------:R-:W-:Y:S05]  /*1ad20*/  WARPSYNC.COLLECTIVE R15, `(.L_x_963) ;  /* 0x000000000f087348 */ /* 0x000fea0003c00000 */
[----:B------:R0:W1:Y:S02]  /*1ad30*/  SHFL.IDX P6, R14, R13, R12, R11 ;  /* 0x0000000c0d0e7389 */ /* 0x00006400000c000b */
[----:B01----:R-:W-:Y:S01]  /*1ad40*/  ENDCOLLECTIVE ;  /* 0x000000000000791b */ /* 0x003fe20003800000 */
.L_x_963:
[----:B------:R-:W-:Y:S01]  /*1ad50*/  IMAD.MOV.U32 R17, RZ, RZ, R14 ;  /* 0x000000ffff117224 */ /* 0x000fe200078e000e */
[----:B------:R-:W-:Y:S06]  /*1ad60*/  BRA `(.L_x_964) ;  /* 0xffffffc0005c7947 */ /* 0x000fec000383ffff */
.L_x_831:
[----:B------:R-:W-:Y:S01]  /*1ad70*/  BSSY B0, `(.L_x_965) ;  /* 0x0000007000007945 */ /* 0x000fe20003800000 */
[----:B------:R-:W-:Y:S02]  /*1ad80*/  IMAD.MOV.U32 R13, RZ, RZ, R3 ;  /* 0x000000ffff0d7224 */ /* 0x000fe400078e0003 */
[----:B------:R-:W-:Y:S02]  /*1ad90*/  IMAD.MOV.U32 R11, RZ, RZ, 0x1f ;  /* 0x0000001fff0b7424 */ /* 0x000fe400078e00ff */
[----:B------:R-:W-:-:S07]  /*1ada0*/  IMAD.MOV.U32 R15, RZ, RZ, -0x1 ;  /* 0xffffffffff0f7424 */ /* 0x000fce00078e00ff */
[----:B012---:R-:W-:Y:S05]  /*1adb0*/  WARPSYNC.COLLECTIVE R15, `(.L_x_966) ;  /* 0x000000000f087348 */ /* 0x007fea0003c00000 */
[----:B------:R3:W4:Y:S02]  /*1adc0*/  SHFL.IDX P6, R14, R13, R12, R11 ;  /* 0x0000000c0d0e7389 */ /* 0x00072400000c000b */
[----:B01234-:R-:W-:Y:S01]  /*1add0*/  ENDCOLLECTIVE ;  /* 0x000000000000791b */ /* 0x01ffe20003800000 */
.L_x_966:
[----:B------:R-:W-:Y:S05]  /*1ade0*/  BSYNC B0 ;  /* 0x0000000000007941 */ /* 0x000fea0003800000 */
.L_x_965:
[----:B------:R-:W-:Y:S05]  /*1adf0*/  BRA `(.L_x_830) ;  /* 0xffffffc000547947 */ /* 0x000fea000383ffff */
.L_x_835:
[----:B0-----:R0:W1:Y:S02]  /*1ae00*/  SYNCS.PHASECHK.TRANS64.TRYWAIT P0, [R4+URZ+0x28c20], R0 ;  /* 0x028c2000040075a7 */ /* 0x001064000800017f */
[----:B-1----:R-:W-:Y:S05]  /*1ae10*/  @!P0 NANOSLEEP.SYNCS 0x989680 ;  /* 0x009896800000895d */ /* 0x002fea0003900000 */
[----:B------:R-:W1:Y:S02]  /*1ae20*/  @!P0 SYNCS.PHASECHK.TRANS64 P0, [R4+URZ+0x28c20], R0 ;  /* 0x028c2000040085a7 */ /* 0x000e64000800007f */
[----:B-1----:R-:W-:Y:S05]  /*1ae30*/  @!P0 BRA `(.L_x_835) ;  /* 0xfffffffc00f08947 */ /* 0x002fea000383ffff */
[----:B------:R-:W-:Y:S05]  /*1ae40*/  BRA `(.L_x_967) ;  /* 0xffffffc400407947 */ /* 0x000fea000383ffff */
.L_x_836:
[----:B------:R-:W1:Y:S01]  /*1ae50*/  S2R R2, SR_TID.X ;  /* 0x0000000000027919 */ /* 0x000e620000002100 */
[----:B------:R-:W-:Y:S01]  /*1ae60*/  BSSY B0, `(.L_x_968) ;  /* 0x000000a000007945 */ /* 0x000fe20003800000 */
[----:B------:R-:W-:Y:S02]  /*1ae70*/  IMAD.MOV.U32 R12, RZ, RZ, RZ ;  /* 0x000000ffff0c7224 */ /* 0x000fe400078e00ff */
[----:B------:R-:W-:Y:S02]  /*1ae80*/  IMAD.MOV.U32 R11, RZ, RZ, 0x1f ;  /* 0x0000001fff0b7424 */ /* 0x000fe400078e00ff */
[----:B------:R-:W-:Y:S01]  /*1ae90*/  IMAD.MOV.U32 R15, RZ, RZ, -0x1 ;  /* 0xffffffffff0f7424 */ /* 0x000fe200078e00ff */
[----:B-1----:R-:W-:-:S04]  /*1aea0*/  SHF.R.U32.HI R2, RZ, 0x5, R2 ;  /* 0x00000005ff027819 */ /* 0x002fc80000011602 */
[----:B------:R-:W-:-:S05]  /*1aeb0*/  LOP3.LUT R2, R2, 0x3, RZ, 0xc0, !PT ;  /* 0x0000000302027812 */ /* 0x000fca00078ec0ff */
[----:B------:R-:W-:-:S07]  /*1aec0*/  IMAD.MOV.U32 R13, RZ, RZ, R2 ;  /* 0x000000ffff0d7224 */ /* 0x000fce00078e0002 */
[----:B0-23--:R-:W-:Y:S05]  /*1aed0*/  WARPSYNC.COLLECTIVE R15, `(.L_x_969) ;  /* 0x000000000f087348 */ /* 0x00dfea0003c00000 */
[----:B------:R1:W4:Y:S02]  /*1aee0*/  SHFL.IDX P6, R14, R13, R12, R11 ;  /* 0x0000000c0d0e7389 */ /* 0x00032400000c000b */
[----:B01234-:R-:W-:Y:S01]  /*1aef0*/  ENDCOLLECTIVE ;  /* 0x000000000000791b */ /* 0x01ffe20003800000 */
.L_x_969:
[----:B------:R-:W-:Y:S05]  /*1af00*/  BSYNC B0 ;  /* 0x0000000000007941 */ /* 0x000fea0003800000 */
.L_x_968:
[----:B------:R-:W-:Y:S05]  /*1af10*/  BRA `(.L_x_970) ;  /* 0xffffffc400287947 */ /* 0x000fea000383ffff */
.L_x_837:
[----:B------:R-:W-:Y:S01]  /*1af20*/  BSSY B0, `(.L_x_971) ;  /* 0x0000006000007945 */ /* 0x000fe20003800000 */
[----:B------:R-:W-:-:S07]  /*1af30*/  IMAD.MOV.U32 R15, RZ, RZ, -0x1 ;  /* 0xffffffffff0f7424 */ /* 0x000fce00078e00ff */
[----:B0-23--:R-:W-:Y:S05]  /*1af40*/  WARPSYNC.COLLECTIVE R15, `(.L_x_972) ;  /* 0x000000000f0c7348 */ /* 0x00dfea0003c00000 */
[----:B------:R-:W-:Y:S02]  /*1af50*/  ELECT P6, UR62, PT ;  /* 0x00000000003e782f */ /* 0x000fe400038c0000 */
[----:B------:R-:W-:Y:S01]  /*1af60*/  MOV R14, UR62 ;  /* 0x0000003e000e7c02 */ /* 0x000fe20008000f00 */
[----:B0-23--:R-:W-:Y:S10]  /*1af70*/  ENDCOLLECTIVE ;  /* 0x000000000000791b */ /* 0x00dff40003800000 */
.L_x_972:
[----:B------:R-:W-:Y:S05]  /*1af80*/  BSYNC B0 ;  /* 0x0000000000007941 */ /* 0x000fea0003800000 */
.L_x_971:
[----:B------:R-:W-:Y:S05]  /*1af90*/  BRA `(.L_x_973) ;  /* 0xffffffc4001c7947 */ /* 0x000fea000383ffff */
.L_x_839:
[----:B0-----:R0:W1:Y:S02]  /*1afa0*/  SYNCS.PHASECHK.TRANS64.TRYWAIT P1, [R5+URZ+0x28c40], R0 ;  /* 0x028c4000050075a7 */ /* 0x001064000802017f */
[----:B-1----:R-:W-:Y:S05]  /*1afb0*/  @!P1 NANOSLEEP.SYNCS 0x989680 ;  /* 0x009896800000995d */ /* 0x002fea0003900000 */
[----:B------:R-:W1:Y:S02]  /*1afc0*/  @!P1 SYNCS.PHASECHK.TRANS64 P1, [R5+URZ+0x28c40], R0 ;  /* 0x028c4000050095a7 */ /* 0x000e64000802007f */
[----:B-1----:R-:W-:Y:S05]  /*1afd0*/  @!P1 BRA `(.L_x_839) ;  /* 0xfffffffc00f09947 */ /* 0x002fea000383ffff */
[----:B------:R-:W-:Y:S05]  /*1afe0*/  BRA `(.L_x_974) ;  /* 0xffffffc400387947 */ /* 0x000fea000383ffff */
.L_x_841:
[----:B-1----:R1:W4:Y:S02]  /*1aff0*/  SYNCS.PHASECHK.TRANS64.TRYWAIT P1, [R25+URZ+0x28c40], R2 ;  /* 0x028c4002190075a7 */ /* 0x002324000802017f */
[----:B----4-:R-:W-:Y:S05]  /*1b000*/  @!P1 NANOSLEEP.SYNCS 0x989680 ;  /* 0x009896800000995d */ /* 0x010fea0003900000 */
[----:B------:R-:W4:Y:S02]  /*1b010*/  @!P1 SYNCS.PHASECHK.TRANS64 P1, [R25+URZ+0x28c40], R2 ;  /* 0x028c4002190095a7 */ /* 0x000f24000802007f */
[----:B----4-:R-:W-:Y:S05]  /*1b020*/  @!P1 BRA `(.L_x_841) ;  /* 0xfffffffc00f09947 */ /* 0x010fea000383ffff */
[----:B------:R-:W-:Y:S05]  /*1b030*/  BRA `(.L_x_975) ;  /* 0xffffffc400447947 */ /* 0x000fea000383ffff */
.L_x_843:
[----:B----4-:R4:W0:Y:S02]  /*1b040*/  SYNCS.PHASECHK.TRANS64.TRYWAIT P1, [R5+URZ+0x28c60], R0 ;  /* 0x028c6000050075a7 */ /* 0x010824000802017f */
[----:B0-----:R-:W-:Y:S05]  /*1b050*/  @!P1 NANOSLEEP.SYNCS 0x989680 ;  /* 0x009896800000995d */ /* 0x001fea0003900000 */
[----:B------:R-:W0:Y:S02]  /*1b060*/  @!P1 SYNCS.PHASECHK.TRANS64 P1, [R5+URZ+0x28c60], R0 ;  /* 0x028c6000050095a7 */ /* 0x000e24000802007f */
[----:B0-----:R-:W-:Y:S05]  /*1b070*/  @!P1 BRA `(.L_x_843) ;  /* 0xfffffffc00f09947 */ /* 0x001fea000383ffff */
[----:B------:R-:W-:Y:S05]  /*1b080*/  BRA `(.L_x_976) ;  /* 0xffffffc400407947 */ /* 0x000fea000383ffff */
.L_x_977:
        /* <DEDUP_REMOVED lines=15> */
.L_x_5806:


//--------------------- .text._ZN7cutlass13device_kernelIN5flash11enable_sm90INS1_16FlashAttnFwdSm90INS1_25CollectiveMainloopFwdSm90ILi2EN4cute5tupleIJNS5_1CILi1EEES8_S8_EEENS6_IJNS7_ILi64EEESA_SA_EEELi512ENS_10bfloat16_tEfNS_4arch4Sm90ELb0ELb0ELb1ELb1ELb1ELb0ELb1ELb0ELb0ELb1ELb0ELb0EEENS1_21CollectiveEpilogueFwdINS6_IJSA_NS7_ILi512EEESA_EEES9_SC_SE_Li256ELb1ELb1ELb0ELb0EEENS1_36VarlenDynamicPersistentTileSchedulerILi64ELi64ELi256ELi128ELb0ELb1ELb1ELb0ELb1ELb1EEEEEEEEEvNT_6ParamsE --------------------------
	.section	.text._ZN7cutlass13device_kernelIN5flash11enable_sm90INS1_16FlashAttnFwdSm90INS1_25CollectiveMainloopFwdSm90ILi2EN4cute5tupleIJNS5_1CILi1EEES8_S8_EEENS6_IJNS7_ILi64EEESA_SA_EEELi512ENS_10bfloat16_tEfNS_4arch4Sm90ELb0ELb0ELb1ELb1ELb1ELb0ELb1ELb0ELb0ELb1ELb0ELb0EEENS1_21CollectiveEpilogueFwdINS6_IJSA_NS7_ILi512EEESA_EEES9_SC_SE_Li256ELb1ELb1ELb0ELb0EEENS1_36VarlenDynamicPersistentTileSchedulerILi64ELi64ELi256ELi128ELb0ELb1ELb1ELb0ELb1ELb1EEEEEEEEEvNT_6ParamsE,"ax",@progbits
	.align	128
.text._ZN7cutlass13device_kernelIN5flash11enable_sm90INS1_16FlashAttnFwdSm90INS1_25CollectiveMainloopFwdSm90ILi2EN4cute5tupleIJNS5_1CILi1EEES8_S8_EEENS6_IJNS7_ILi64EEESA_SA_EEELi512ENS_10bfloat16_tEfNS_4arch4Sm90ELb0ELb0ELb1ELb1ELb1ELb0ELb1ELb0ELb0ELb1ELb0ELb0EEENS1_21CollectiveEpilogueFwdINS6_IJSA_NS7_ILi512EEESA_EEES9_SC_SE_Li256ELb1ELb1ELb0ELb0EEENS1_36VarlenDynamicPersistentTileSchedulerILi64ELi64ELi256ELi128ELb0ELb1ELb1ELb0ELb1ELb1EEEEEEEEEvNT_6ParamsE:
        .type           _ZN7cutlass13device_kernelIN5flash11enable_sm90INS1_16FlashAttnFwdSm90INS1_25CollectiveMainloopFwdSm90ILi2EN4cute5tupleIJNS5_1CILi1EEES8_S8_EEENS6_IJNS7_ILi64EEESA_SA_EEELi512ENS_10bfloat16_tEfNS_4arch4Sm90ELb0ELb0ELb1ELb1ELb1ELb0ELb1ELb0ELb0ELb1ELb0ELb0EEENS1_21CollectiveEpilogueFwdINS6_IJSA_NS7_ILi512EEESA_EEES9_SC_SE_Li256ELb1ELb1ELb0ELb0EEENS1_36VarlenDynamicPersistentTileSchedulerILi64ELi64ELi256ELi128ELb0ELb1ELb1ELb0ELb1ELb1EEEEEEEEEvNT_6ParamsE,@function
        .size           _ZN7cutlass13device_kernelIN5flash11enable_sm90INS1_16FlashAttnFwdSm90INS1_25CollectiveMainloopFwdSm90ILi2EN4cute5tupleIJNS5_1CILi1EEES8_S8_EEENS6_IJNS7_ILi64EEESA_SA_EEELi512ENS_10bfloat16_tEfNS_4arch4Sm90ELb0ELb0ELb1ELb1ELb1ELb0ELb1ELb0ELb0ELb1ELb0ELb0EEENS1_21CollectiveEpilogueFwdINS6_IJSA_NS7_ILi512EEESA_EEES9_SC_SE_Li256ELb1ELb1ELb0ELb0EEENS1_36VarlenDynamicPersistentTileSchedulerILi64ELi64ELi256ELi128ELb0ELb1ELb1ELb0ELb1ELb1EEEEEEEEEvNT_6ParamsE,(.L_x_5807 - _ZN7cutlass13device_kernelIN5flash11enable_sm90INS1_16FlashAttnFwdSm90INS1_25CollectiveMainloopFwdSm90ILi2EN4cute5tupleIJNS5_1CILi1EEES8_S8_EEENS6_IJNS7_ILi64EEESA_SA_EEELi512ENS_10bfloat16_tEfNS_4arch4Sm90ELb0ELb0ELb1ELb1ELb1ELb0ELb1ELb0ELb0ELb1ELb0ELb0EEENS1_21CollectiveEpilogueFwdINS6_IJSA_NS7_ILi512EEESA_EEES9_SC_SE_Li256ELb1ELb1ELb0ELb0EEENS1_36VarlenDynamicPersistentTileSchedulerILi64ELi64ELi256ELi128ELb0ELb1ELb1ELb0ELb1ELb1EEEEEEEEEvNT_6ParamsE)
        .other          _ZN7cutlass13device_kernelIN5flash11enable_sm90INS1_16FlashAttnFwdSm90INS1_25CollectiveMainloopFwdSm90ILi2EN4cute5tupleIJNS5_1CILi1EEES8_S8_EEENS6_IJNS7_ILi64EEESA_SA_EEELi512ENS_10bfloat16_tEfNS_4arch4Sm90ELb0ELb0ELb1ELb1ELb1ELb0ELb1ELb0ELb0ELb1ELb0ELb0EEENS1_21CollectiveEpilogueFwdINS6_IJSA_NS7_ILi512EEESA_EEES9_SC_SE_Li256ELb1ELb1ELb0ELb0EEENS1_36VarlenDynamicPersistentTileSchedulerILi64ELi64ELi256ELi128ELb0ELb1ELb1ELb0ELb1ELb1EEEEEEEEEvNT_6ParamsE,@"STO_CUDA_ENTRY STV_DEFAULT"
_ZN7cutlass13device_kernelIN5flash11enable_sm90INS1_16FlashAttnFwdSm90INS1_25CollectiveMainloopFwdSm90ILi2EN4cute5tupleIJNS5_1CILi1EEES8_S8_EEENS6_IJNS7_ILi64EEESA_SA_EEELi512ENS_10bfloat16_tEfNS_4arch4Sm90ELb0ELb0ELb1ELb1ELb1ELb0ELb1ELb0ELb0ELb1ELb0ELb0EEENS1_21CollectiveEpilogueFwdINS6_IJSA_NS7_ILi512EEESA_EEES9_SC_SE_Li256ELb1ELb1ELb0ELb0EEENS1_36VarlenDynamicPersistentTileSchedulerILi64ELi64ELi256ELi128ELb0ELb1ELb1ELb0ELb1ELb1EEEEEEEEEvNT_6ParamsE:
        /* <DEDUP_REMOVED lines=11> */
[----:B------:R-:W-:-:S11]  /*00b0*/  ISETP.NE.AND P1, PT, R2, RZ, PT ;  /* 0x000000ff0200720c */ /* 0x000fd60003f25270 */
[----:B------:R-:W-:Y:S01]  /*00c0*/  VOTEU.ALL UP0, P0 ;  /* 0x00000000003f7886 */ /* 0x000fe20000000000 */
[----:B------:R-:W-:Y:S01]  /*00d0*/  VOTEU.ALL UP1, P0 ;  /* 0x00000000003f7886 */ /* 0x000fe20000020000 */
[----:B------:R-:W-:-:S03]  /*00e0*/  VOTEU.ALL UP2, P0 ;  /* 0x00000000003f7886 */ /* 0x000fc60000040000 */
[----:B------:R-:W0:Y:S01]  /*00f0*/  @!UP0 S2UR UR8, SR_CgaCtaId ;  /* 0x00000000000889c3 */ /* 0x000e220000008800 */
[----:B------:R-:W-:Y:S01]  /*0100*/  @!UP0 UMOV UR6, 0x400 ;  /* 0x0000040000068882 */ /* 0x000fe20000000000 */
[----:B------:R-:W-:-:S04]  /*0110*/  @!UP0 UIADD3 UR4, -UR4, 0x100000, URZ ;  /* 0x0010000004048890 */ /* 0x000fc8000fffe13f */
[----:B------:R-:W-:Y:S02]  /*0120*/  @!UP0 USHF.L.U32 UR5, UR4, 0xb, URZ ;  /* 0x0000000b04058899 */ /* 0x000fe4000800063f */
[----:B------:R-:W-:Y:S02]  /*0130*/  @!UP0 USHF.L.U32 UR4, UR4, 0x1, URZ ;  /* 0x0000000104048899 */ /* 0x000fe4000800063f */
[----:B0-----:R-:W-:Y:S02]  /*0140*/  @!UP0 ULEA UR8, UR8, UR6, 0x18 ;  /* 0x0000000608088291 */ /* 0x001fe4000f8ec03f */
[----:B------:R-:W-:-:S04]  /*0150*/  @!UP0 UIADD3 UR6, -UR7, 0x100000, URZ ;  /* 0x0010000007068890 */ /* 0x000fc8000fffe13f */
[----:B------:R-:W-:Y:S02]  /*0160*/  @!UP0 USHF.L.U32 UR7, UR6, 0xb, URZ ;  /* 0x0000000b06078899 */ /* 0x000fe4000800063f */
[----:B------:R-:W-:Y:S01]  /*0170*/  @!UP0 USHF.L.U32 UR6, UR6, 0x1, URZ ;  /* 0x0000000106068899 */ /* 0x000fe2000800063f */
[----:B------:R-:W-:-:S05]  /*0180*/  VOTEU.ALL UP0, P0 ;  /* 0x00000000003f7886 */ /* 0x000fca0000000000 */
[----:B------:R0:W2:Y:S01]  /*0190*/  @!UP0 SYNCS.EXCH.64 URZ, [UR8+0x38800], UR4 ;  /* 0x03880004083f85b2 */ /* 0x0000a20008000100 */
[----:B------:R0:W3:Y:S05]  /*01a0*/  @!UP1 SYNCS.EXCH.64 URZ, [UR8+0x38810], UR4 ;  /* 0x03881004083f95b2 */ /* 0x0000ea0008000100 */
[----:B------:R0:W4:Y:S02]  /*01b0*/  @!UP2 SYNCS.EXCH.64 URZ, [UR8+0x38820], UR6 ;  /* 0x03882006083fa5b2 */ /* 0x0001240008000100 */
        /* <DEDUP_REMOVED lines=11> */
[----:B------:R0:W0:Y:S01]  /*0270*/  SYNCS.EXCH.64 URZ, [UR6+0x38840], UR4 ;  /* 0x03884004063f75b2 */ /* 0x0000220008000100 */
[----:B------:R0:W0:Y:S01]  /*0280*/  SYNCS.EXCH.64 URZ, [UR6+0x38838], UR4 ;  /* 0x03883804063f75b2 */ /* 0x0000220008000100 */
[----:B------:R0:W0:Y:S01]  /*0290*/  SYNCS.EXCH.64 URZ, [UR6+0x38848], UR4 ;  /* 0x03884804063f75b2 */ /* 0x0000220008000100 */
[----:B------:R-:W-:Y:S01]  /*02a0*/  NOP ;  /* 0x0000000000007918 */ /* 0x000fe20000000000 */
.L_x_978:
        /* <DEDUP_REMOVED lines=22> */
.L_x_979:
        /* <DEDUP_REMOVED lines=18> */
.L_x_980:
        /* <DEDUP_REMOVED lines=22> */
.L_x_981:
        /* <DEDUP_REMOVED lines=23> */
.L_x_982:
        /* <DEDUP_REMOVED lines=8> */
.L_x_984:
        /* <DEDUP_REMOVED lines=22> */
[----:B------:R-:W-:Y:S01]  /*09e0*/  ULOP3.LUT UR41, UR38, 0x1, URZ, 0xfc, !UPT ;  /* 0x0000000126297892 */ /* 0x000fe2000f8efc3f */
[----:B------:R-:W-:Y:S01]  /*09f0*/  IMAD.MOV.U32 R196, RZ, RZ, RZ ;  /* 0x000000ffffc47224 */ /* 0x000fe200078e00ff */
[----:B------:R-:W-:Y:S01]  /*0a00*/  SHF.R.S32.HI R3, RZ, 0x1f, R202 ;  /* 0x0000001fff037819 */ /* 0x000fe200000114ca */
[----:B------:R-:W-:-:S03]  /*0a10*/  UMOV UR36, URZ ;  /* 0x0000003f00247c82 */ /* 0x000fc60008000000 */
[CC--:B------:R-:W-:Y:S02]  /*0a20*/  LEA.HI R2, R3.reuse, R202.reuse, RZ, 0x4 ;  /* 0x000000ca03027211 */ /* 0x0c0fe400078f20ff */
[----:B------:R-:W-:Y:S02]  /*0a30*/  LEA.HI R4, R3, R202, RZ, 0x5 ;  /* 0x000000ca03047211 */ /* 0x000fe400078f28ff */
[----:B------:R-:W-:Y:S02]  /*0a40*/  SHF.R.S32.HI R5, RZ, 0x4, R2 ;  /* 0x00000004ff057819 */ /* 0x000fe40000011402 */
[C---:B------:R-:W-:Y:S02]  /*0a50*/  LOP3.LUT R7, R2.reuse, 0xfffffff0, RZ, 0xc0, !PT ;  /* 0xfffffff002077812 */ /* 0x040fe400078ec0ff */
[----:B------:R-:W-:Y:S02]  /*0a60*/  LEA.HI R0, R2, R5, RZ, 0x1 ;  /* 0x0000000502007211 */ /* 0x000fe400078f08ff */
[----:B------:R-:W-:Y:S01]  /*0a70*/  SHF.R.S32.HI R11, RZ, 0x5, R4 ;  /* 0x00000005ff0b7819 */ /* 0x000fe20000011404 */
[----:B------:R-:W-:Y:S01]  /*0a80*/  IMAD.IADD R6, R202, 0x1, -R7 ;  /* 0x00000001ca067824 */ /* 0x000fe200078e0a07 */
[----:B------:R-:W-:-:S02]  /*0a90*/  LOP3.LUT R0, R0, 0x1ffffffe, RZ, 0xc0, !PT ;  /* 0x1ffffffe00007812 */ /* 0x000fc400078ec0ff */
[----:B------:R-:W-:Y:S02]  /*0aa0*/  SHF.R.S32.HI R4, RZ, 0x1f, R4 ;  /* 0x0000001fff047819 */ /* 0x000fe40000011404 */
[----:B------:R-:W-:Y:S01]  /*0ab0*/  SHF.R.S32.HI R7, RZ, 0x1f, R6 ;  /* 0x0000001fff077819 */ /* 0x000fe20000011406 */
[----:B------:R-:W-:Y:S01]  /*0ac0*/  IMAD.IADD R8, R5, 0x1, -R0 ;  /* 0x0000000105087824 */ /* 0x000fe200078e0a00 */
[CC--:B------:R-:W-:Y:S02]  /*0ad0*/  LEA.HI R5, R3.reuse, R202.reuse, RZ, 0x2 ;  /* 0x000000ca03057211 */ /* 0x0c0fe400078f10ff */
[----:B------:R-:W-:Y:S02]  /*0ae0*/  LEA.HI R0, R3, R202, RZ, 0x7 ;  /* 0x000000ca03007211 */ /* 0x000fe400078f38ff */
[----:B------:R-:W-:Y:S02]  /*0af0*/  LOP3.LUT R9, R5, 0xfffffffc, RZ, 0xc0, !PT ;  /* 0xfffffffc05097812 */ /* 0x000fe400078ec0ff */
[----:B------:R-:W-:-:S02]  /*0b00*/  LOP3.LUT R5, R0, 0xffffff80, RZ, 0xc0, !PT ;  /* 0xffffff8000057812 */ /* 0x000fc400078ec0ff */
[----:B------:R-:W-:Y:S01]  /*0b10*/  LEA.HI R4, R4, R11, RZ, 0x2 ;  /* 0x0000000b04047211 */ /* 0x000fe200078f10ff */
[C---:B------:R-:W-:Y:S01]  /*0b20*/  IMAD.IADD R12, R202.reuse, 0x1, -R9 ;  /* 0x00000001ca0c7824 */ /* 0x040fe200078e0a09 */
[----:B------:R-:W-:Y:S01]  /*0b30*/  SHF.R.S32.HI R197, RZ, 0x7, R0 ;  /* 0x00000007ffc57819 */ /* 0x000fe20000011400 */
[----:B------:R-:W-:Y:S01]  /*0b40*/  IMAD.IADD R5, R202, 0x1, -R5 ;  /* 0x00000001ca057824 */ /* 0x000fe200078e0a05 */
[----:B------:R-:W-:Y:S02]  /*0b50*/  LOP3.LUT R4, R4, 0x3ffffc, RZ, 0xc0, !PT ;  /* 0x003ffffc04047812 */ /* 0x000fe400078ec0ff */
[----:B------:R-:W-:Y:S01]  /*0b60*/  LEA.HI R9, R12, R12, RZ, 0x1 ;  /* 0x0000000c0c097211 */ /* 0x000fe200078f08ff */
[----:B------:R-:W-:Y:S01]  /*0b70*/  IMAD R17, R197, 0x100, R6 ;  /* 0x00000100c5117824 */ /* 0x000fe200078e0206 */
[----:B------:R-:W-:Y:S01]  /*0b80*/  SHF.R.S32.HI R2, RZ, 0x1f, R5 ;  /* 0x0000001fff027819 */ /* 0x000fe20000011405 */
[----:B------:R-:W-:Y:S01]  /*0b90*/  IMAD.IADD R10, R11, 0x1, -R4 ;  /* 0x000000010b0a7824 */ /* 0x000fe200078e0a04 */
[----:B------:R-:W-:-:S02]  /*0ba0*/  LEA.HI R7, R7, R6, RZ, 0x3 ;  /* 0x0000000607077211 */ /* 0x000fc400078f18ff */
[-C--:B------:R-:W-:Y:S01]  /*0bb0*/  LEA.HI R4, R2, R5.reuse, RZ, 0x2 ;  /* 0x0000000502047211 */ /* 0x080fe200078f10ff */
[----:B------:R-:W-:Y:S01]  /*0bc0*/  IMAD R16, R10, 0x10, R17 ;  /* 0x000000100a107824 */ /* 0x000fe200078e0211 */
[----:B------:R-:W-:Y:S02]  /*0bd0*/  LOP3.LUT R13, R9, 0x1ffffffe, RZ, 0xc0, !PT ;  /* 0x1ffffffe090d7812 */ /* 0x000fe400078ec0ff */
[----:B------:R-:W-:Y:S02]  /*0be0*/  LOP3.LUT R9, R7, 0xfffffff8, RZ, 0xc0, !PT ;  /* 0xfffffff807097812 */ /* 0x000fe400078ec0ff */
[----:B------:R-:W-:Y:S01]  /*0bf0*/  LOP3.LUT R10, R4, 0x7ffffffc, RZ, 0xc0, !PT ;  /* 0x7ffffffc040a7812 */ /* 0x000fe200078ec0ff */
[----:B------:R-:W-:Y:S01]  /*0c00*/  IMAD.IADD R200, R12, 0x1, -R13 ;  /* 0x000000010cc87824 */ /* 0x000fe200078e0a0d */
[----:B------:R-:W-:Y:S01]  /*0c10*/  LEA.HI R3, R3, R202, RZ, 0x3 ;  /* 0x000000ca03037211 */ /* 0x000fe200078f18ff */
[----:B------:R-:W-:Y:S01]  /*0c20*/  IMAD.IADD R9, R6, 0x1, -R9 ;  /* 0x0000000106097824 */ /* 0x000fe200078e0a09 */
[----:B------:R-:W-:Y:S01]  /*0c30*/  LEA.HI R6, R2, R5, RZ, 0x5 ;  /* 0x0000000502067211 */ /* 0x000fe200078f28ff */
[----:B------:R-:W-:Y:S01]  /*0c40*/  IMAD.IADD R18, R5, 0x1, -R10 ;  /* 0x0000000105127824 */ /* 0x000fe200078e0a0a */
[--C-:B------:R-:W-:Y:S01]  /*0c50*/  SHF.R.S32.HI R2, RZ, 0x2, R4.reuse ;  /* 0x00000002ff027819 */ /* 0x100fe20000011404 */
[----:B------:R-:W-:Y:S01]  /*0c60*/  IMAD.SHL.U32 R10, R7, 0x40, RZ ;  /* 0x00000040070a7824 */ /* 0x000fe200078e00ff */
[----:B------:R-:W-:Y:S01]  /*0c70*/  SHF.R.S32.HI R5, RZ, 0x1f, R4 ;  /* 0x0000001fff057819 */ /* 0x000fe20000011404 */
[----:B------:R-:W-:Y:S01]  /*0c80*/  IMAD.SHL.U32 R4, R9, 0x40, RZ ;  /* 0x0000004009047824 */ /* 0x000fe200078e00ff */
[----:B------:R-:W-:Y:S01]  /*0c90*/  LOP3.LUT R193, R3, 0xfffffff8, RZ, 0xc0, !PT ;  /* 0xfffffff803c17812 */ /* 0x000fe200078ec0ff */
[----:B------:R-:W-:Y:S01]  /*0ca0*/  IMAD.SHL.U32 R7, R8, 0x8, RZ ;  /* 0x0000000808077824 */ /* 0x000fe200078e00ff */
[----:B------:R-:W-:Y:S01]  /*0cb0*/  LOP3.LUT R10, R10, 0x7ffffe00, RZ, 0xc0, !PT ;  /* 0x7ffffe000a0a7812 */ /* 0x000fe200078ec0ff */
[----:B------:R-:W-:Y:S01]  /*0cc0*/  IMAD.SHL.U32 R18, R18, 0x2, RZ ;  /* 0x0000000212127824 */ /* 0x000fe200078e00ff */
[----:B------:R-:W-:Y:S01]  /*0cd0*/  LOP3.LUT R4, R4, 0x1c0, RZ, 0xc0, !PT ;  /* 0x000001c004047812 */ /* 0x000fe200078ec0ff */
[--C-:B------:R-:W-:Y:S01]  /*0ce0*/  IMAD.U32 R201, R16, 0x40, R7.reuse ;  /* 0x0000004010c97824 */ /* 0x100fe200078e0007 */
[----:B------:R-:W-:Y:S01]  /*0cf0*/  LEA.HI R5, R5, R2, RZ, 0x3 ;  /* 0x0000000205057211 */ /* 0x000fe200078f18ff */
[----:B------:R-:W-:Y:S01]  /*0d00*/  IMAD R10, R11, 0x400, R10 ;  /* 0x000004000b0a7824 */ /* 0x000fe200078e020a */
[----:B------:R-:W-:Y:S01]  /*0d10*/  LOP3.LUT R7, R4, 0x8, R7, 0xf8, !PT ;  /* 0x0000000804077812 */ /* 0x000fe200078ef807 */
[----:B------:R-:W-:Y:S01]  /*0d20*/  IMAD.IADD R193, R202, 0x1, -R193 ;  /* 0x00000001cac17824 */ /* 0x000fe200078e0ac1 */
[----:B------:R-:W-:-:S02]  /*0d30*/  SHF.R.U32.HI R4, RZ, 0x3, R4 ;  /* 0x00000003ff047819 */ /* 0x000fc40000011604 */
[----:B------:R-:W-:Y:S01]  /*0d40*/  R2P PR, R9, 0x6 ;  /* 0x0000000609007804 */ /* 0x000fe20000000000 */
[----:B------:R-:W-:Y:S01]  /*0d50*/  IMAD.SHL.U32 R16, R193, 0x8, RZ ;  /* 0x00000008c1107824 */ /* 0x000fe200078e00ff */
[----:B------:R-:W-:Y:S02]  /*0d60*/  LOP3.LUT R7, R7, R4, RZ, 0x3c, !PT ;  /* 0x0000000407077212 */ /* 0x000fe400078e3cff */
[----:B------:R-:W-:Y:S01]  /*0d70*/  LEA.HI R0, R0, R197, RZ, 0x1 ;  /* 0x000000c500007211 */ /* 0x000fe200078f08ff */
[----:B------:R-:W-:Y:S01]  /*0d80*/  VIADD R192, R16, 0x40 ;  /* 0x0000004010c07836 */ /* 0x000fe20000000000 */
[----:B------:R-:W-:Y:S01]  /*0d90*/  LOP3.LUT R5, R5, 0xfffffff8, RZ, 0xc0, !PT ;  /* 0xfffffff805057812 */ /* 0x000fe200078ec0ff */
[----:B------:R-:W-:Y:S01]  /*0da0*/  IMAD.IADD R10, R10, 0x1, R7 ;  /* 0x000000010a0a7824 */ /* 0x000fe200078e0207 */
[----:B------:R-:W-:Y:S01]  /*0db0*/  LOP3.LUT R0, R0, 0xfffffe, RZ, 0xc0, !PT ;  /* 0x00fffffe00007812 */ /* 0x000fe200078ec0ff */
[----:B------:R-:W-:Y:S01]  /*0dc0*/  VIADD R191, R16, 0x80 ;  /* 0x0000008010bf7836 */ /* 0x000fe20000000000 */
[----:B------:R-:W-:Y:S01]  /*0dd0*/  IADD3 R5, R2, -R5, RZ ;  /* 0x8000000502057210 */ /* 0x000fe20007ffe0ff */
[----:B------:R-:W-:Y:S01]  /*0de0*/  VIADD R190, R16, 0xc0 ;  /* 0x000000c010be7836 */ /* 0x000fe20000000000 */
[----:B------:R-:W-:Y:S01]  /*0df0*/  LEA R22, R10, UR40, 0x1 ;  /* 0x000000280a167c11 */ /* 0x000fe2000f8e08ff */
[----:B------:R-:W-:Y:S01]  /*0e00*/  IMAD.IADD R0, R197, 0x1, -R0 ;  /* 0x00000001c5007824 */ /* 0x000fe200078e0a00 */
[----:B------:R-:W-:Y:S01]  /*0e10*/  SHF.R.S32.HI R6, RZ, 0x5, R6 ;  /* 0x00000005ff067819 */ /* 0x000fe20000011406 */
[----:B------:R-:W-:Y:S01]  /*0e20*/  VIADD R189, R16, 0x100 ;  /* 0x0000010010bd7836 */ /* 0x000fe20000000000 */
[----:B------:R-:W-:Y:S01]  /*0e30*/  SEL R184, R184, 0xffffffc0, !P2 ;  /* 0xffffffc0b8b87807 */ /* 0x000fe20005000000 */
[----:B------:R-:W-:Y:S01]  /*0e40*/  VIADD R185, R22, 0x36400 ;  /* 0x0003640016b97836 */ /* 0x000fe20000000000 */
[----:B------:R-:W-:Y:S01]  /*0e50*/  SHF.R.S32.HI R195, RZ, 0x3, R3 ;  /* 0x00000003ffc37819 */ /* 0x000fe20000011403 */
[----:B------:R-:W-:Y:S01]  /*0e60*/  VIADD R188, R16, 0x140 ;  /* 0x0000014010bc7836 */ /* 0x000fe20000000000 */
[----:B------:R-:W-:Y:S01]  /*0e70*/  SHF.L.U32 R19, R0, 0x8, RZ ;  /* 0x0000000800137819 */ /* 0x000fe200000006ff */
[C---:B------:R-:W-:Y:S01]  /*0e80*/  VIADD R199, R16.reuse, 0x180 ;  /* 0x0000018010c77836 */ /* 0x040fe20000000000 */
[----:B------:R-:W-:Y:S01]  /*0e90*/  SHF.R.S32.HI R209, RZ, 0x1f, R192 ;  /* 0x0000001fffd17819 */ /* 0x000fe200000114c0 */
[----:B------:R-:W-:Y:S01]  /*0ea0*/  VIADD R198, R16, 0x1c0 ;  /* 0x000001c010c67836 */ /* 0x000fe20000000000 */
[----:B------:R-:W-:Y:S01]  /*0eb0*/  SHF.R.S32.HI R208, RZ, 0x1f, R191 ;  /* 0x0000001fffd07819 */ /* 0x000fe200000114bf */
[----:B------:R-:W-:Y:S01]  /*0ec0*/  VIADD R23, R22, 0x36420 ;  /* 0x0003642016177836 */ /* 0x000fe20000000000 */
[----:B------:R-:W-:Y:S01]  /*0ed0*/  SHF.R.S32.HI R207, RZ, 0x1f, R190 ;  /* 0x0000001fffcf7819 */ /* 0x000fe200000114be */
[----:B------:R-:W-:Y:S01]  /*0ee0*/  IMAD R17, R6, 0x10, R5 ;  /* 0x0000001006117824 */ /* 0x000fe200078e0205 */
[----:B------:R-:W-:Y:S01]  /*0ef0*/  SHF.R.S32.HI R206, RZ, 0x1f, R189 ;  /* 0x0000001fffce7819 */ /* 0x000fe200000114bd */
[C---:B------:R-:W-:Y:S01]  /*0f00*/  @P1 VIADD R23, R185.reuse, 0xffffffe0 ;  /* 0xffffffe0b9171836 */ /* 0x040fe20000000000 */
[----:B------:R-:W-:Y:S01]  /*0f10*/  SHF.R.S32.HI R205, RZ, 0x1f, R188 ;  /* 0x0000001fffcd7819 */ /* 0x000fe200000114bc */
[----:B------:R-:W-:Y:S01]  /*0f20*/  IMAD.IADD R185, R185, 0x1, R184 ;  /* 0x00000001b9b97824 */ /* 0x000fe200078e02b8 */
[----:B------:R-:W-:Y:S01]  /*0f30*/  SHF.R.S32.HI R204, RZ, 0x1f, R199 ;  /* 0x0000001fffcc7819 */ /* 0x000fe200000114c7 */
[----:B------:R-:W-:Y:S01]  /*0f40*/  IMAD.MOV.U32 R6, RZ, RZ, R14 ;  /* 0x000000ffff067224 */ /* 0x000fe200078e000e */
[----:B------:R-:W-:Y:S01]  /*0f50*/  SHF.R.S32.HI R203, RZ, 0x1f, R198 ;  /* 0x0000001fffcb7819 */ /* 0x000fe200000114c6 */
[----:B------:R-:W-:-:S02]  /*0f60*/  IMAD.MOV.U32 R7, RZ, RZ, R15 ;  /* 0x000000ffff077224 */ /* 0x000fc400078e000f */
[----:B------:R-:W-:Y:S02]  /*0f70*/  IMAD.MOV.U32 R2, RZ, RZ, RZ ;  /* 0x000000ffff027224 */ /* 0x000fe400078e00ff */
[----:B------:R-:W-:Y:S02]  /*0f80*/  IMAD R200, R200, 0x8, R17 ;  /* 0x00000008c8c87824 */ /* 0x000fe400078e0211 */
[----:B------:R-:W-:-:S07]  /*0f90*/  IMAD.IADD R184, R184, 0x1, R23 ;  /* 0x00000001b8b87824 */ /* 0x000fce00078e0217 */
.L_x_1029:
[----:B0-----:R-:W0:Y:S01]  /*0fa0*/  LDC.64 R186, c[0x0][0xd88] ;  /* 0x00036200ffba7b82 */ /* 0x001e220000000a00 */
[----:B------:R-:W-:Y:S01]  /*0fb0*/  ULDC.64 UR6, c[0x0][0xb20] ;  /* 0x0002c80000067ab9 */ /* 0x000fe20000000a00 */
[----:B------:R-:W-:Y:S01]  /*0fc0*/  IMAD.MOV.U32 R3, RZ, RZ, RZ ;  /* 0x000000ffff037224 */ /* 0x000fe200078e00ff */
[----:B------:R-:W-:Y:S01]  /*0fd0*/  ULDC.64 UR8, c[0x0][0xb18] ;  /* 0x0002c60000087ab9 */ /* 0x000fe20000000a00 */
[----:B------:R-:W-:Y:S01]  /*0fe0*/  ULDC UR5, c[0x0][0x424] ;  /* 0x0001090000057ab9 */ /* 0x000fe20000000800 */
[----:B0-----:R-:W-:-:S06]  /*0ff0*/  IMAD.WIDE R186, R7, 0x4, R186 ;  /* 0x0000000407ba7825 */ /* 0x001fcc00078e02ba */
[----:B--2---:R-:W2:Y:S01]  /*1000*/  LDG.E R186, desc[UR44][R186.64] ;  /* 0x0000002cbaba7981 */ /* 0x004ea2000c1e1900 */
[----:B------:R-:W-:-:S04]  /*1010*/  ISETP.NE.U32.AND P0, PT, RZ, UR6, PT ;  /* 0x00000006ff007c0c */ /* 0x000fc8000bf05070 */
[----:B------:R-:W-:Y:S02]  /*1020*/  ISETP.NE.AND.EX P0, PT, RZ, UR7, PT, P0 ;  /* 0x00000007ff007c0c */ /* 0x000fe4000bf05300 */
[----:B--2---:R-:W-:-:S11]  /*1030*/  SHF.R.S32.HI R194, RZ, 0x1f, R186 ;  /* 0x0000001fffc27819 */ /* 0x004fd600000114ba */
[----:B----4-:R-:W-:-:S04]  /*1040*/  @P0 LEA R4, P1, R186, UR6, 0x2 ;  /* 0x00000006ba040c11 */ /* 0x010fc8000f8210ff */
[----:B------:R-:W-:Y:S01]  /*1050*/  @P0 LEA.HI.X R5, R186, UR7, R194, 0x2, P1 ;  /* 0x00000007ba050c11 */ /* 0x000fe200088f14c2 */
[----:B------:R-:W-:-:S04]  /*1060*/  ULDC.64 UR6, c[0x0][0x418] ;  /* 0x0001060000067ab9 */ /* 0x000fc80000000a00 */
[----:B------:R0:W5:Y:S01]  /*1070*/  @P0 LDG.E R3, desc[UR44][R4.64] ;  /* 0x0000002c04030981 */ /* 0x000162000c1e1900 */
[----:B------:R-:W-:Y:S01]  /*1080*/  ISETP.NE.U32.AND P0, PT, RZ, UR8, PT ;  /* 0x00000008ff007c0c */ /* 0x000fe2000bf05070 */
[----:B------:R-:W-:-:S03]  /*1090*/  UISETP.NE.U32.AND UP0, UPT, UR6, URZ, UPT ;  /* 0x0000003f0600728c */ /* 0x000fc6000bf05070 */
[----:B------:R-:W-:Y:S01]  /*10a0*/  ISETP.NE.AND.EX P0, PT, RZ, UR9, PT, P0 ;  /* 0x00000009ff007c0c */ /* 0x000fe2000bf05300 */
[----:B------:R-:W-:Y:S01]  /*10b0*/  UISETP.NE.AND.EX UP0, UPT, UR7, URZ, UPT, UP0 ;  /* 0x0000003f0700728c */ /* 0x000fe2000bf05300 */
[----:B------:R-:W-:-:S03]  /*10c0*/  ULDC UR6, c[0x0][0x2f0] ;  /* 0x0000bc0000067ab9 */ /* 0x000fc60000000800 */
[----:B------:R-:W-:-:S04]  /*10d0*/  USEL UR5, UR5, 0x1, UP0 ;  /* 0x0000000105057887 */ /* 0x000fc80008000000 */
[----:B------:R-:W-:-:S04]  /*10e0*/  UIMAD UR5, UR5, UR6, URZ ;  /* 0x00000006050572a4 */ /* 0x000fc8000f8e023f */
[C---:B0-----:R-:W-:Y:S02]  /*10f0*/  @P0 LEA R4, P1, R186.reuse, UR8, 0x2 ;  /* 0x00000008ba040c11 */ /* 0x041fe4000f8210ff */
[----:B------:R-:W-:Y:S02]  /*1100*/  IMAD.U32 R168, RZ, RZ, UR5 ;  /* 0x00000005ffa87e24 */ /* 0x000fe4000f8e00ff */
[----:B------:R-:W-:-:S05]  /*1110*/  @P0 LEA.HI.X R5, R186, UR9, R194, 0x2, P1 ;  /* 0x00000009ba050c11 */ /* 0x000fca00088f14c2 */
[----:B------:R0:W5:Y:S01]  /*1120*/  @P0 LDG.E R168, desc[UR44][R4.64] ;  /* 0x0000002c04a80981 */ /* 0x000162000c1e1900 */
[----:B------:R-:W-:Y:S01]  /*1130*/  UMOV UR42, UR4 ;  /* 0x00000004002a7c82 */ /* 0x000fe20008000000 */
[----:B-1-3--:R-:W-:Y:S05]  /*1140*/  @P0 BRA `(.L_x_985) ;  /* 0x0000000000240947 */ /* 0x00afea0003800000 */
[----:B------:R-:W-:Y:S02]  /*1150*/  ULDC.64 UR4, c[0x0][0xb00] ;  /* 0x0002c00000047ab9 */ /* 0x000fe40000000a00 */
[----:B------:R-:W-:-:S04]  /*1160*/  ISETP.NE.U32.AND P0, PT, RZ, UR4, PT ;  /* 0x00000004ff007c0c */ /* 0x000fc8000bf05070 */
[----:B------:R-:W-:-:S13]  /*1170*/  ISETP.NE.AND.EX P0, PT, RZ, UR5, PT, P0 ;  /* 0x00000005ff007c0c */ /* 0x000fda000bf05300 */
[----:B------:R-:W-:Y:S05]  /*1180*/  @!P0 BRA `(.L_x_985) ;  /* 0x0000000000148947 */ /* 0x000fea0003800000 */
[----:B0-----:R-:W0:Y:S02]  /*1190*/  LDC.64 R4, c[0x0][0xb00] ;  /* 0x0002c000ff047b82 */ /* 0x001e240000000a00 */
[----:B0-----:R-:W-:-:S05]  /*11a0*/  IMAD.WIDE R4, R186, 0x4, R4 ;  /* 0x00000004ba047825 */ /* 0x001fca00078e0204 */
[----:B-----5:R-:W2:Y:S04]  /*11b0*/  LDG.E R168, desc[UR44][R4.64] ;  /* 0x0000002c04a87981 */ /* 0x020ea8000c1e1900 */
[----:B------:R-:W2:Y:S02]  /*11c0*/  LDG.E R7, desc[UR44][R4.64+0x4] ;  /* 0x0000042c04077981 */ /* 0x000ea4000c1e1900 */
[----:B--2---:R-:W-:-:S07]  /*11d0*/  IMAD.IADD R168, R7, 0x1, -R168 ;  /* 0x0000000107a87824 */ /* 0x004fce00078e0aa8 */
.L_x_985:
[----:B------:R-:W-:Y:S01]  /*11e0*/  UISETP.NE.AND UP0, UPT, UR37, 0x1, UPT ;  /* 0x000000012500788c */ /* 0x000fe2000bf05270 */
[----:B-----5:R-:W-:Y:S01]  /*11f0*/  IMAD.IADD R168, R168, 0x1, -R3 ;  /* 0x00000001a8a87824 */ /* 0x020fe200078e0a03 */
[----:B------:R-:W-:Y:S01]  /*1200*/  CS2R R166, SRZ ;  /* 0x0000000000a67805 */ /* 0x000fe2000001ff00 */
[----:B------:R-:W-:Y:S01]  /*1210*/  IMAD.MOV.U32 R187, RZ, RZ, R6 ;  /* 0x000000ffffbb7224 */ /* 0x000fe200078e0006 */
[----:B------:R-:W-:Y:S01]  /*1220*/  CS2R R164, SRZ ;  /* 0x0000000000a47805 */ /* 0x000fe2000001ff00 */
[----:B------:R-:W-:Y:S01]  /*1230*/  VIADD R0, R168, 0x3f ;  /* 0x0000003fa8007836 */ /* 0x000fe20000000000 */
[----:B------:R-:W-:Y:S01]  /*1240*/  PLOP3.LUT P0, PT, PT, PT, UP0, 0x80, 0x0 ;  /* 0x000000000000781c */ /* 0x000fe20003f0f008 */
[----:B------:R-:W-:Y:S01]  /*1250*/  IMAD.MOV.U32 R150, RZ, RZ, RZ ;  /* 0x000000ffff967224 */ /* 0x000fe200078e00ff */
[----:B------:R-:W-:Y:S02]  /*1260*/  CS2R R148, SRZ ;  /* 0x0000000000947805 */ /* 0x000fe4000001ff00 */
[----:B------:R-:W-:-:S02]  /*1270*/  CS2R R146, SRZ ;  /* 0x0000000000927805 */ /* 0x000fc4000001ff00 */
[----:B------:R-:W-:Y:S02]  /*1280*/  SHF.R.S32.HI R3, RZ, 0x1f, R0 ;  /* 0x0000001fff037819 */ /* 0x000fe40000011400 */
[----:B------:R-:W-:Y:S02]  /*1290*/  CS2R R144, SRZ ;  /* 0x0000000000907805 */ /* 0x000fe4000001ff00 */
[----:B------:R-:W-:Y:S02]  /*12a0*/  CS2R R142, SRZ ;  /* 0x00000000008e7805 */ /* 0x000fe4000001ff00 */
[----:B------:R-:W-:Y:S02]  /*12b0*/  CS2R R140, SRZ ;  /* 0x00000000008c7805 */ /* 0x000fe4000001ff00 */
[----:B------:R-:W-:Y:S01]  /*12c0*/  LEA.HI R3, R3, R0, RZ, 0x6 ;  /* 0x0000000003037211 */ /* 0x000fe200078f30ff */
[----:B------:R-:W-:Y:S01]  /*12d0*/  IMAD.MOV.U32 R0, RZ, RZ, RZ ;  /* 0x000000ffff007224 */ /* 0x000fe200078e00ff */
        /* <DEDUP_REMOVED lines=55> */
[----:B------:R-:W-:Y:S02]  /*1650*/  CS2R R10, SRZ ;  /* 0x00000000000a7805 */ /* 0x000fe4000001ff00 */
[----:B------:R-:W-:Y:S01]  /*1660*/  MOV R20, RZ ;  /* 0x000000ff00147202 */ /* 0x000fe20000000f00 */
[----:B------:R-:W-:Y:S01]  /*1670*/  IMAD.MOV.U32 R27, RZ, RZ, RZ ;  /* 0x000000ffff1b7224 */ /* 0x000fe200078e00ff */
[----:B------:R-:W-:-:S02]  /*1680*/  CS2R R8, SRZ ;  /* 0x0000000000087805 */ /* 0x000fc4000001ff00 */
[----:B------:R-:W-:Y:S01]  /*1690*/  SHF.R.S32.HI R176, RZ, 0x6, R3 ;  /* 0x00000006ffb07819 */ /* 0x000fe20000011403 */
[----:B------:R-:W-:Y:S06]  /*16a0*/  @!P0 BRA `(.L_x_986) ;  /* 0x0000001400d88947 */ /* 0x000fec0003800000 */
[----:B------:R-:W-:Y:S02]  /*16b0*/  ISETP.GE.AND P1, PT, R168, 0x1, PT ;  /* 0x00000001a800780c */ /* 0x000fe40003f26270 */
[----:B------:R-:W-:-:S11]  /*16c0*/  PLOP3.LUT P0, PT, PT, PT, PT, 0x80, 0x0 ;  /* 0x000000000000781c */ /* 0x000fd60003f0f070 */
[----:B------:R-:W-:Y:S05]  /*16d0*/  @!P1 BRA `(.L_x_987) ;  /* 0x0000007800f09947 */ /* 0x000fea0003800000 */
[----:B------:R-:W1:Y:S01]  /*16e0*/  SHFL.IDX PT, R0, R197, RZ, 0x1f ;  /* 0x00001fffc5007589 */ /* 0x000e6200000e0000 */
[----:B------:R-:W-:Y:S01]  /*16f0*/  UMOV UR7, 0x40000040 ;  /* 0x4000004000077882 */ /* 0x000fe20000000000 */
[----:B------:R-:W-:Y:S01]  /*1700*/  UMOV UR13, 0x40000040 ;  /* 0x40000040000d7882 */ /* 0x000fe20000000000 */
[----:B------:R-:W-:Y:S01]  /*1710*/  UMOV UR15, 0x40000040 ;  /* 0x40000040000f7882 */ /* 0x000fe20000000000 */
[----:B------:R-:W-:Y:S01]  /*1720*/  BAR.SYNC.DEFER_BLOCKING 0xe, 0x100 ;  /* 0x0384000000007b1d */ /* 0x000fe20000010000 */
[----:B------:R-:W-:-:S05]  /*1730*/  UISETP.NE.AND UP0, UPT, UR41, 0x3, UPT ;  /* 0x000000032900788c */ /* 0x000fca000bf05270 */
[----:B------:R-:W-:Y:S01]  /*1740*/  UMOV UR17, 0x40000040 ;  /* 0x4000004000117882 */ /* 0x000fe20000000000 */
[----:B------:R-:W-:Y:S01]  /*1750*/  UMOV UR19, 0x40000040 ;  /* 0x4000004000137882 */ /* 0x000fe20000000000 */
[----:B------:R-:W-:Y:S01]  /*1760*/  UMOV UR9, 0x40000040 ;  /* 0x4000004000097882 */ /* 0x000fe20000000000 */
[----:B------:R-:W-:Y:S01]  /*1770*/  UMOV UR11, 0x40000040 ;  /* 0x40000040000b7882 */ /* 0x000fe20000000000 */
[----:B------:R-:W-:Y:S02]  /*1780*/  PLOP3.LUT P1, PT, PT, PT, UP0, 0x80, 0x0 ;  /* 0x000000000000781c */ /* 0x000fe40003f2f008 */
[----:B-1----:R-:W-:Y:S01]  /*1790*/  R2UR UR4, R0 ;  /* 0x00000000000472ca */ /* 0x002fe200000e0000 */
        /* <DEDUP_REMOVED lines=15> */
[----:B------:R-:W-:Y:S01]  /*1890*/  ULEA UR6, UR36, UR20, 0xc ;  /* 0x0000001424067291 */ /* 0x000fe2000f8e603f */
[----:B------:R-:W-:Y:S01]  /*18a0*/  UMOV UR5, 0x40000040 ;  /* 0x4000004000057882 */ /* 0x000fe20000000000 */
[----:B------:R-:W-:Y:S02]  /*18b0*/  UIADD3 UR8, UR4, 0x6, URZ ;  /* 0x0000000604087890 */ /* 0x000fe4000fffe03f */
[----:B------:R-:W-:Y:S02]  /*18c0*/  UIADD3 UR14, UR6, 0x80, URZ ;  /* 0x00000080060e7890 */ /* 0x000fe4000fffe03f */
[----:B------:R-:W-:-:S03]  /*18d0*/  UIADD3 UR18, UR6, 0x100, URZ ;  /* 0x0000010006127890 */ /* 0x000fc6000fffe03f */
[----:B------:R-:W-:Y:S01]  /*18e0*/  HGMMA.64x256x16.F32.BF16 R24, gdesc[UR4].tnspB, RZ, !UPT, gsb0 ;  /* 0x43e00000041879f0 */ /* 0x000fe2000c0018ff */
[----:B------:R-:W-:Y:S02]  /*18f0*/  UIADD3 UR10, UR6, 0x180, URZ ;  /* 0x00000180060a7890 */ /* 0x000fe4000fffe03f */
        /* <DEDUP_REMOVED lines=16> */
.L_x_988:
[----:B------:R-:W-:Y:S01]  /*1a00*/  ULEA UR6, UR36, UR40, 0x3 ;  /* 0x0000002824067291 */ /* 0x000fe2000f8e183f */
[----:B------:R-:W-:-:S03]  /*1a10*/  ISETP.GE.AND P0, PT, R168, 0x41, PT ;  /* 0x00000041a800780c */ /* 0x000fc60003f06270 */
[----:B------:R-:W-:-:S04]  /*1a20*/  UIADD3 UR6, UR6, 0x38860, URZ ;  /* 0x0003886006067890 */ /* 0x000fc8000fffe03f */
[----:B------:R-:W-:-:S09]  /*1a30*/  UPRMT UR6, UR39, 0x654, UR6 ;  /* 0x0000065427067896 */ /* 0x000fd20008000006 */
[----:B------:R-:W-:Y:S01]  /*1a40*/  SYNCS.ARRIVE.TRANS64.RED.A1T0 RZ, [UR6], RZ ;  /* 0x000000ffffff79a7 */ /* 0x000fe20008100406 */
[----:B------:R-:W-:Y:S05]  /*1a50*/  @!P0 BRA `(.L_x_989) ;  /* 0x0000000800b48947 */ /* 0x000fea0003800000 */
[----:B------:R-:W-:-:S07]  /*1a60*/  VIADD R176, R176, 0xfffffffe ;  /* 0xfffffffeb0b07836 */ /* 0x000fce0000000000 */
.L_x_991:
        /* <DEDUP_REMOVED lines=16> */
[----:B------:R-:W1:Y:S01]  /*1b70*/  LDS R3, [R0+0x38400] ;  /* 0x0384000000037984 */ /* 0x000e620000000800 */
[----:B------:R-:W-:-:S03]  /*1b80*/  UIADD3 UR10, UR6, 0x180, URZ ;  /* 0x00000180060a7890 */ /* 0x000fc6000fffe03f */
[----:B0-----:R-:W0:Y:S01]  /*1b90*/  LDS R4, [R0+0x38420] ;  /* 0x0384200000047984 */ /* 0x001e220000000800 */
        /* <DEDUP_REMOVED lines=129> */
[----:B------:R-:W-:Y:S01]  /*23b0*/  HGMMA.64x256x16.F32.BF16 R24, gdesc[UR4].tnspB, R24, gsb0 ;  /* 0x43e00000041879f0 */ /* 0x000fe20008001818 */
[----:B------:R-:W-:-:S06]  /*23c0*/  USEL UR6, URZ, 0x1, UP0 ;  /* 0x000000013f067887 */ /* 0x000fcc0008000000 */
[----:B------:R-:W-:Y:S01]  /*23d0*/  LOP3.LUT R2, R2, UR6, RZ, 0x3c, !PT ;  /* 0x0000000602027c12 */ /* 0x000fe2000f8e3cff */
[----:B------:R-:W-:Y:S02]  /*23e0*/  WARPGROUP.DEPBAR.LE gsb0, 0x0 ;  /* 0x00008000000079c5 */ /* 0x000fe40000010000 */
[----:B------:R-:W-:-:S15]  /*23f0*/  WARPGROUP.ARRIVE ;  /* 0x00000000000079c5 */ /* 0x000fde0000000000 */
[----:B------:R-:W-:-:S03]  /*2400*/  NOP ;  /* 0x0000000000007918 */ /* 0x000fc60000000000 */
        /* <DEDUP_REMOVED lines=13> */
.L_x_990:
[----:B------:R-:W-:-:S04]  /*24e0*/  ULEA UR6, UR36, UR40, 0x3 ;  /* 0x0000002824067291 */ /* 0x000fc8000f8e183f */
[----:B------:R-:W-:-:S04]  /*24f0*/  UIADD3 UR6, UR6, 0x38860, URZ ;  /* 0x0003886006067890 */ /* 0x000fc8000fffe03f */
[----:B------:R-:W-:-:S09]  /*2500*/  UPRMT UR6, UR39, 0x654, UR6 ;  /* 0x0000065427067896 */ /* 0x000fd20008000006 */
[----:B------:R-:W-:Y:S01]  /*2510*/  SYNCS.ARRIVE.TRANS64.RED.A1T0 RZ, [UR6], RZ ;  /* 0x000000ffffff79a7 */ /* 0x000fe20008100406 */
[----:B------:R-:W-:Y:S05]  /*2520*/  @P0 BRA `(.L_x_991) ;  /* 0xfffffff400500947 */ /* 0x000fea000383ffff */
.L_x_989:
[----:B------:R-:W-:Y:S01]  /*2530*/  BAR.SYNC.DEFER_BLOCKING 0xe, 0x100 ;  /* 0x0384000000007b1d */ /* 0x000fe20000010000 */
[----:B------:R-:W-:Y:S01]  /*2540*/  IMAD.U32 R0, RZ, RZ, UR36 ;  /* 0x00000024ff007e24 */ /* 0x000fe2000f8e00ff */
[----:B------:R-:W-:Y:S01]  /*2550*/  UIADD3 UR36, UR36, 0x1, URZ ;  /* 0x0000000124247890 */ /* 0x000fe2000fffe03f */
[----:B------:R-:W-:Y:S02]  /*2560*/  PLOP3.LUT P0, PT, PT, PT, PT, 0x8, 0x0 ;  /* 0x000000000000781c */ /* 0x000fe40003f0e170 */
[----:B------:R-:W-:Y:S01]  /*2570*/  IMAD R0, R0, 0x40, R17 ;  /* 0x0000004000007824 */ /* 0x000fe200078e0211 */
[----:B------:R-:W-:-:S04]  /*2580*/  UISETP.NE.AND UP0, UPT, UR36, 0x2, UPT ;  /* 0x000000022400788c */ /* 0x000fc8000bf05270 */
[----:B0-----:R-:W-:Y:S01]  /*2590*/  LEA R4, R0, UR40, 0x2 ;  /* 0x0000002800047c11 */ /* 0x001fe2000f8e10ff */
        /* <DEDUP_REMOVED lines=135> */
.L_x_986:
[----:B------:R-:W-:Y:S02]  /*2e10*/  ISETP.GE.AND P1, PT, R168, 0x1, PT ;  /* 0x00000001a800780c */ /* 0x000fe40003f26270 */
[----:B------:R-:W-:-:S11]  /*2e20*/  PLOP3.LUT P0, PT, PT, PT, PT, 0x80, 0x0 ;  /* 0x000000000000781c */ /* 0x000fd60003f0f070 */
[----:B------:R-:W-:Y:S05]  /*2e30*/  @!P1 BRA `(.L_x_987) ;  /* 0x0000006400189947 */ /* 0x000fea0003800000 */
[----:B------:R-:W1:Y:S02]  /*2e40*/  SHFL.IDX PT, R0, R197, RZ, 0x1f ;  /* 0x00001fffc5007589 */ /* 0x000e6400000e0000 */
[----:B-1----:R-:W-:-:S13]  /*2e50*/  R2UR UR4, R0 ;  /* 0x00000000000472ca */ /* 0x002fda00000e0000 */
        /* <DEDUP_REMOVED lines=14> */
[----:B0-----:R-:W-:Y:S01]  /*2f40*/  IMAD.U32 R4, RZ, RZ, UR4 ;  /* 0x00000004ff047e24 */ /* 0x001fe2000f8e00ff */
        /* <DEDUP_REMOVED lines=12> */
.L_x_992:
[----:B------:R-:W-:-:S04]  /*3010*/  LEA.HI R0, R196, R196, RZ, 0x1 ;  /* 0x000000c4c4007211 */ /* 0x000fc800078f08ff */
[----:B------:R-:W-:Y:S02]  /*3020*/  LOP3.LUT R3, R0, 0xfffffffe, RZ, 0xc0, !PT ;  /* 0xfffffffe00037812 */ /* 0x000fe400078ec0ff */
[----:B------:R-:W-:-:S03]  /*3030*/  MOV R0, UR41 ;  /* 0x0000002900007c02 */ /* 0x000fc60008000f00 */
[----:B------:R-:W-:Y:S01]  /*3040*/  IMAD.IADD R3, R196, 0x1, -R3 ;  /* 0x00000001c4037824 */ /* 0x000fe200078e0a03 */
[----:B------:R-:W-:-:S04]  /*3050*/  ISETP.NE.AND P0, PT, R0, 0x3, PT ;  /* 0x000000030000780c */ /* 0x000fc80003f05270 */
[----:B------:R-:W-:-:S04]  /*3060*/  SHF.L.U32 R3, R3, 0x1f, RZ ;  /* 0x0000001f03037819 */ /* 0x000fc800000006ff */
[----:B------:R-:W1:Y:S02]  /*3070*/  SYNCS.PHASECHK.TRANS64.TRYWAIT P1, [UR40+0x38800], R3 ;  /* 0x03880003ff0075a7 */ /* 0x000e640008020168 */
[----:B-1----:R-:W-:Y:S05]  /*3080*/  @!P1 BRA `(.L_x_993) ;  /* 0x000000f000cc9947 */ /* 0x002fea0003800000 */
.L_x_1120:
[----:B------:R-:W-:Y:S05]  /*3090*/  @!P0 BRA `(.L_x_994) ;  /* 0x0000000000048947 */ /* 0x000fea0003800000 */
[----:B------:R-:W-:Y:S01]  /*30a0*/  BPT.TRAP 0x1 ;  /* 0x000000040000795c */ /* 0x000fe20000300000 */
.L_x_994:
[----:B0-----:R-:W-:Y:S01]  /*30b0*/  IMAD.U32 R5, RZ, RZ, UR36 ;  /* 0x00000024ff057e24 */ /* 0x001fe2000f8e00ff */
[----:B------:R-:W-:-:S04]  /*30c0*/  SHF.L.U32 R4, R2, 0x1f, RZ ;  /* 0x0000001f02047819 */ /* 0x000fc800000006ff */
[----:B------:R-:W-:-:S04]  /*30d0*/  LEA R5, R5, UR40, 0x3 ;  /* 0x0000002805057c11 */ /* 0x000fc8000f8e18ff */
[----:B------:R0:W2:Y:S01]  /*30e0*/  SYNCS.PHASECHK.TRANS64.TRYWAIT P1, [R5+URZ+0x38830], R4 ;  /* 0x03883004050075a7 */ /* 0x0000a2000802017f */
[----:B------:R-:W-:Y:S05]  /*30f0*/  @!P0 BRA `(.L_x_995) ;  /* 0x0000000000048947 */ /* 0x000fea0003800000 */
[----:B------:R-:W-:Y:S01]  /*3100*/  BPT.TRAP 0x1 ;  /* 0x000000040000795c */ /* 0x000fe20000300000 */
.L_x_995:
[----:B--2---:R-:W-:Y:S05]  /*3110*/  @P1 BRA `(.L_x_996) ;  /* 0x0000000000081947 */ /* 0x004fea0003800000 */
[----:B------:R-:W2:Y:S02]  /*3120*/  SYNCS.PHASECHK.TRANS64.TRYWAIT P1, [R5+URZ+0x38830], R4 ;  /* 0x03883004050075a7 */ /* 0x000ea4000802017f */
[----:B--2---:R-:W-:Y:S05]  /*3130*/  @!P1 BRA `(.L_x_997) ;  /* 0x000000f000b89947 */ /* 0x004fea0003800000 */
.L_x_996:
[----:B------:R-:W-:-:S04]  /*3140*/  UIADD3 UR4, UR40, 0x22400, URZ ;  /* 0x0002240028047890 */ /* 0x000fc8000fffe03f */
[----:B------:R-:W-:-:S04]  /*3150*/  USHF.R.U32.HI UR4, URZ, 0x4, UR4 ;  /* 0x000000043f047899 */ /* 0x000fc80008011604 */
[----:B------:R-:W-:-:S06]  /*3160*/  ULOP3.LUT UR4, UR4, 0x3fff, URZ, 0xc0, !UPT ;  /* 0x00003fff04047892 */ /* 0x000fcc000f8ec03f */
[----:B-1----:R-:W-:Y:S01]  /*3170*/  IMAD.U32 R0, RZ, RZ, UR4 ;  /* 0x00000004ff007e24 */ /* 0x002fe2000f8e00ff */
        /* <DEDUP_REMOVED lines=34> */
[----:B------:R-:W1:Y:S02]  /*33a0*/  SYNCS.PHASECHK.TRANS64.TRYWAIT P1, [UR40+0x38810], R3 ;  /* 0x03881003ff0075a7 */ /* 0x000e640008020168 */
[----:B-1----:R-:W-:Y:S05]  /*33b0*/  @!P1 BRA `(.L_x_998) ;  /* 0x000000f0002c9947 */ /* 0x002fea0003800000 */
.L_x_1121:
[----:B------:R-:W-:Y:S05]  /*33c0*/  @!P0 BRA `(.L_x_999) ;  /* 0x0000000000048947 */ /* 0x000fea0003800000 */
[----:B------:R-:W-:Y:S01]  /*33d0*/  BPT.TRAP 0x1 ;  /* 0x000000040000795c */ /* 0x000fe20000300000 */
.L_x_999:
[----:B------:R3:W4:Y:S01]  /*33e0*/  SYNCS.PHASECHK.TRANS64.TRYWAIT P1, [R5+URZ+0x38850], R4 ;  /* 0x03885004050075a7 */ /* 0x000722000802017f */
[----:B------:R-:W-:Y:S05]  /*33f0*/  @!P0 BRA `(.L_x_1000) ;  /* 0x0000000000048947 */ /* 0x000fea0003800000 */
[----:B------:R-:W-:Y:S01]  /*3400*/  BPT.TRAP 0x1 ;  /* 0x000000040000795c */ /* 0x000fe20000300000 */
.L_x_1000:
[----:B----4-:R-:W-:Y:S05]  /*3410*/  @P1 BRA `(.L_x_1001) ;  /* 0x0000000000081947 */ /* 0x010fea0003800000 */
[----:B------:R-:W4:Y:S02]  /*3420*/  SYNCS.PHASECHK.TRANS64.TRYWAIT P1, [R5+URZ+0x38850], R4 ;  /* 0x03885004050075a7 */ /* 0x000f24000802017f */
[----:B----4-:R-:W-:Y:S05]  /*3430*/  @!P1 BRA `(.L_x_1002) ;  /* 0x000000f000249947 */ /* 0x010fea0003800000 */
.L_x_1001:
[----:B------:R-:W-:Y:S01]  /*3440*/  UIADD3 UR4, UR40, 0x400, URZ ;  /* 0x0000040028047890 */ /* 0x000fe2000fffe03f */
[----:B------:R-:W-:Y:S01]  /*3450*/  WARPGROUP.ARRIVE ;  /* 0x00000000000079c5 */ /* 0x000fe20000000000 */
[----:B------:R-:W-:-:S05]  /*3460*/  UIADD3 UR5, UR40, 0x26400, URZ ;  /* 0x0002640028057890 */ /* 0x000fca000fffe03f */
[----:B-1----:R-:W1:Y:S01]  /*3470*/  S2R R3, SR_TID.X ;  /* 0x0000000000037919 */ /* 0x002e620000002100 */
        /* <DEDUP_REMOVED lines=18> */
[----:B-1----:R-:W-:-:S06]  /*35a0*/  SHF.R.U32.HI R3, RZ, 0x7, R3 ;  /* 0x00000007ff037819 */ /* 0x002fcc0000011603 */
[----:B------:R-:W1:Y:S02]  /*35b0*/  SHFL.IDX PT, R3, R3, RZ, 0x1f ;  /* 0x00001fff03037589 */ /* 0x000e6400000e0000 */
[----:B-1----:R-:W-:-:S13]  /*35c0*/  R2UR UR7, R3 ;  /* 0x00000000030772ca */ /* 0x002fda00000e0000 */
        /* <DEDUP_REMOVED lines=251> */
.L_x_1003:
        /* <DEDUP_REMOVED lines=8> */
[----:B------:R-:W1:Y:S01]  /*4600*/  MUFU.TANH R24, R24 ;  /* 0x0000001800187308 */ /* 0x000e620000002400 */
[----:B------:R-:W-:Y:S01]  /*4610*/  IADD3 R3, -R18, 0x40, R3 ;  /* 0x0000004012037810 */ /* 0x000fe20007ffe103 */
[----:B------:R-:W-:Y:S01]  /*4620*/  FMUL.FTZ R33, R33, UR5 ;  /* 0x0000000521217c20 */ /* 0x000fe20008410000 */
[----:B------:R-:W-:Y:S01]  /*4630*/  FMUL.FTZ R27, R27, UR5 ;  /* 0x000000051b1b7c20 */ /* 0x000fe20008410000 */
[----:B------:R-:W-:Y:S01]  /*4640*/  FMUL.FTZ R36, R36, UR5 ;  /* 0x0000000524247c20 */ /* 0x000fe20008410000 */
[C---:B------:R-:W-:Y:S01]  /*4650*/  ISETP.GT.AND P5, PT, R3.reuse, RZ, PT ;  /* 0x000000ff0300720c */ /* 0x040fe20003fa4270 */
[----:B------:R-:W-:Y:S01]  /*4660*/  FMUL.FTZ R30, R30, UR5 ;  /* 0x000000051e1e7c20 */ /* 0x000fe20008410000 */
[C---:B------:R-:W-:Y:S01]  /*4670*/  ISETP.GT.AND P4, PT, R3.reuse, 0x1, PT ;  /* 0x000000010300780c */ /* 0x040fe20003f84270 */
[----:B------:R-:W5:Y:S01]  /*4680*/  MUFU.TANH R25, R25 ;  /* 0x0000001900197308 */ /* 0x000f620000002400 */
[----:B------:R-:W-:Y:S01]  /*4690*/  ISETP.GT.AND P3, PT, R3, 0x8, PT ;  /* 0x000000080300780c */ /* 0x000fe20003f64270 */
[----:B------:R-:W-:Y:S01]  /*46a0*/  FMUL.FTZ R37, R37, UR5 ;  /* 0x0000000525257c20 */ /* 0x000fe20008410000 */
[----:B------:R-:W-:Y:S01]  /*46b0*/  FMUL.FTZ R31, R31, UR5 ;  /* 0x000000051f1f7c20 */ /* 0x000fe20008410000 */
[C---:B------:R-:W-:Y:S01]  /*46c0*/  ISETP.GT.AND P2, PT, R3.reuse, 0x9, PT ;  /* 0x000000090300780c */ /* 0x040fe20003f44270 */
[----:B------:R-:W-:Y:S01]  /*46d0*/  FMUL.FTZ R40, R40, UR5 ;  /* 0x0000000528287c20 */ /* 0x000fe20008410000 */
[----:B------:R-:W-:Y:S01]  /*46e0*/  FMUL.FTZ R34, R34, UR5 ;  /* 0x0000000522227c20 */ /* 0x000fe20008410000 */
[----:B------:R-:W-:Y:S01]  /*46f0*/  ISETP.GT.AND P1, PT, R3, 0x10, PT ;  /* 0x000000100300780c */ /* 0x000fe20003f24270 */
[----:B------:R-:W0:Y:S01]  /*4700*/  MUFU.TANH R28, R28 ;  /* 0x0000001c001c7308 */ /* 0x000e220000002400 */
[----:B-1----:R-:W-:Y:S01]  /*4710*/  FSEL R24, R24, -INF , P5 ;  /* 0xff80000018187808 */ /* 0x002fe20002800000 */
[----:B------:R-:W-:Y:S01]  /*4720*/  FMUL.FTZ R41, R41, UR5 ;  /* 0x0000000529297c20 */ /* 0x000fe20008410000 */
[----:B------:R-:W-:Y:S01]  /*4730*/  FMUL.FTZ R35, R35, UR5 ;  /* 0x0000000523237c20 */ /* 0x000fe20008410000 */
[----:B------:R-:W-:Y:S01]  /*4740*/  ISETP.GT.AND P6, PT, R3, 0x11, PT ;  /* 0x000000110300780c */ /* 0x000fe20003fc4270 */
[----:B------:R-:W-:Y:S01]  /*4750*/  FMUL.FTZ R44, R44, UR5 ;  /* 0x000000052c2c7c20 */ /* 0x000fe20008410000 */
[----:B------:R-:W-:Y:S01]  /*4760*/  FMUL.FTZ R38, R38, UR5 ;  /* 0x0000000526267c20 */ /* 0x000fe20008410000 */
[----:B------:R-:W-:Y:S01]  /*4770*/  FMUL.FTZ R45, R45, UR5 ;  /* 0x000000052d2d7c20 */ /* 0x000fe20008410000 */
[----:B------:R-:W1:Y:S01]  /*4780*/  MUFU.TANH R29, R29 ;  /* 0x0000001d001d7308 */ /* 0x000e620000002400 */
        /* <DEDUP_REMOVED lines=12> */
[----:B--234-:R-:W-:Y:S01]  /*4850*/  FMNMX.FTZ R4, R28, R7, !PT ;  /* 0x000000071c047209 */ /* 0x01cfe20007810000 */
[----:B------:R-:W-:Y:S01]  /*4860*/  FMUL.FTZ R47, R47, UR5 ;  /* 0x000000052f2f7c20 */ /* 0x000fe20008410000 */
[----:B------:R-:W-:Y:S01]  /*4870*/  FMUL.FTZ R50, R50, UR5 ;  /* 0x0000000532327c20 */ /* 0x000fe20008410000 */
[----:B------:R-:W0:Y:S01]  /*4880*/  MUFU.TANH R26, R26 ;  /* 0x0000001a001a7308 */ /* 0x000e220000002400 */
[----:B-1----:R-:W-:Y:S01]  /*4890*/  FSEL R29, R29, -INF , P2 ;  /* 0xff8000001d1d7808 */ /* 0x002fe20001000000 */
[----:B------:R-:W-:Y:S01]  /*48a0*/  FMUL.FTZ R51, R51, UR5 ;  /* 0x0000000533337c20 */ /* 0x000fe20008410000 */
[----:B------:R-:W-:Y:S01]  /*48b0*/  FMUL.FTZ R54, R54, UR5 ;  /* 0x0000000536367c20 */ /* 0x000fe20008410000 */
[----:B------:R-:W-:Y:S01]  /*48c0*/  FMUL.FTZ R55, R55, UR5 ;  /* 0x0000000537377c20 */ /* 0x000fe20008410000 */
[----:B------:R-:W-:Y:S01]  /*48d0*/  FMNMX.FTZ R7, R29, R4, !PT ;  /* 0x000000041d077209 */ /* 0x000fe20007810000 */
[----:B------:R-:W-:Y:S01]  /*48e0*/  ULDC UR11, c[0x0][0xa80] ;  /* 0x0002a000000b7ab9 */ /* 0x000fe20000000800 */
[----:B------:R-:W-:Y:S01]  /*48f0*/  R2UR UR6, R5 ;  /* 0x00000000050672ca */ /* 0x000fe200000e0000 */
[----:B------:R-:W1:Y:S01]  /*4900*/  MUFU.TANH R33, R33 ;  /* 0x0000002100217308 */ /* 0x000e620000002400 */
[----:B-----5:R-:W-:Y:S01]  /*4910*/  FSEL R32, R32, -INF , P1 ;  /* 0xff80000020207808 */ /* 0x020fe20000800000 */
[----:B------:R-:W-:Y:S01]  /*4920*/  ULOP3.LUT UR5, UR43, 0x2000000, URZ, 0xfc, !UPT ;  /* 0x020000002b057892 */ /* 0x000fe2000f8efc3f */
[----:B------:R-:W-:-:S02]  /*4930*/  UMOV UR15, 0x40000040 ;  /* 0x40000040000f7882 */ /* 0x000fc40000000000 */
[----:B------:R-:W-:Y:S01]  /*4940*/  FMNMX.FTZ R4, R32, R7, !PT ;  /* 0x0000000720047209 */ /* 0x000fe20007810000 */
[----:B------:R-:W-:Y:S02]  /*4950*/  ULEA UR10, UR36, UR5, 0xc ;  /* 0x00000005240a7291 */ /* 0x000fe4000f8e603f */
[----:B------:R-:W2:Y:S01]  /*4960*/  MUFU.TANH R27, R27 ;  /* 0x0000001b001b7308 */ /* 0x000ea20000002400 */
[----:B0-----:R-:W-:Y:S01]  /*4970*/  FSEL R26, R26, -INF , P5 ;  /* 0xff8000001a1a7808 */ /* 0x001fe20002800000 */
[----:B------:R-:W-:Y:S01]  /*4980*/  UMOV UR7, 0x40000040 ;  /* 0x4000004000077882 */ /* 0x000fe20000000000 */
[----:B------:R-:W-:Y:S01]  /*4990*/  ISETP.GT.AND P5, PT, R3, 0x18, PT ;  /* 0x000000180300780c */ /* 0x000fe20003fa4270 */
[----:B------:R-:W-:Y:S01]  /*49a0*/  UIADD3 UR6, UR6, 0x38840, URZ ;  /* 0x0003884006067890 */ /* 0x000fe2000fffe03f */
[----:B------:R-:W-:-:S03]  /*49b0*/  UMOV UR14, UR10 ;  /* 0x0000000a000e7c82 */ /* 0x000fc60008000000 */
[----:B------:R-:W0:Y:S01]  /*49c0*/  MUFU.TANH R36, R36 ;  /* 0x0000002400247308 */ /* 0x000e220000002400 */
[----:B-1----:R-:W-:Y:S01]  /*49d0*/  FSEL R33, R33, -INF , P6 ;  /* 0xff80000021217808 */ /* 0x002fe20003000000 */
[----:B------:R-:W-:-:S03]  /*49e0*/  UPRMT UR6, UR39, 0x654, UR6 ;  /* 0x0000065427067896 */ /* 0x000fc60008000006 */
[----:B------:R-:W-:-:S03]  /*49f0*/  FMNMX.FTZ R7, R33, R4, !PT ;  /* 0x0000000421077209 */ /* 0x000fc60007810000 */
[----:B------:R-:W1:Y:S01]  /*4a00*/  MUFU.TANH R30, R30 ;  /* 0x0000001e001e7308 */ /* 0x000e620000002400 */
[----:B--2---:R-:W-:Y:S02]  /*4a10*/  FSEL R27, R27, -INF , P4 ;  /* 0xff8000001b1b7808 */ /* 0x004fe40002000000 */
[----:B------:R-:W-:Y:S01]  /*4a20*/  ISETP.GT.AND P4, PT, R3, 0x19, PT ;  /* 0x000000190300780c */ /* 0x000fe20003f84270 */
[----:B------:R-:W-:Y:S01]  /*4a30*/  SYNCS.ARRIVE.TRANS64.RED.A1T0 RZ, [UR6], RZ ;  /* 0x000000ffffff79a7 */ /* 0x000fe20008100406 */
[----:B------:R-:W-:-:S03]  /*4a40*/  UIADD3 UR6, UR10, 0x80, URZ ;  /* 0x000000800a067890 */ /* 0x000fc6000fffe03f */
[----:B------:R-:W2:Y:S01]  /*4a50*/  MUFU.TANH R37, R37 ;  /* 0x0000002500257308 */ /* 0x000ea20000002400 */
[----:B0-----:R-:W-:-:S04]  /*4a60*/  FSEL R36, R36, -INF , P5 ;  /* 0xff80000024247808 */ /* 0x001fc80002800000 */
[----:B------:R-:W-:-:S03]  /*4a70*/  FMNMX.FTZ R4, R36, R7, !PT ;  /* 0x0000000724047209 */ /* 0x000fc60007810000 */
[----:B------:R-:W0:Y:S01]  /*4a80*/  MUFU.TANH R31, R31 ;  /* 0x0000001f001f7308 */ /* 0x000e220000002400 */
[----:B-1----:R-:W-:Y:S02]  /*4a90*/  FSEL R30, R30, -INF , P3 ;  /* 0xff8000001e1e7808 */ /* 0x002fe40001800000 */
[----:B------:R-:W-:-:S05]  /*4aa0*/  ISETP.GT.AND P3, PT, R3, 0x20, PT ;  /* 0x000000200300780c */ /* 0x000fca0003f64270 */
[----:B------:R-:W1:Y:S01]  /*4ab0*/  MUFU.TANH R40, R40 ;  /* 0x0000002800287308 */ /* 0x000e620000002400 */
[----:B--2---:R-:W-:-:S04]  /*4ac0*/  FSEL R37, R37, -INF , P4 ;  /* 0xff80000025257808 */ /* 0x004fc80002000000 */
[----:B------:R-:W-:-:S03]  /*4ad0*/  FMNMX.FTZ R7, R37, R4, !PT ;  /* 0x0000000425077209 */ /* 0x000fc60007810000 */
[----:B------:R-:W2:Y:S01]  /*4ae0*/  MUFU.TANH R34, R34 ;  /* 0x0000002200227308 */ /* 0x000ea20000002400 */
[----:B0-----:R-:W-:Y:S02]  /*4af0*/  FSEL R31, R31, -INF , P2 ;  /* 0xff8000001f1f7808 */ /* 0x001fe40001000000 */
[----:B------:R-:W-:-:S05]  /*4b00*/  ISETP.GT.AND P2, PT, R3, 0x21, PT ;  /* 0x000000210300780c */ /* 0x000fca0003f44270 */
[----:B------:R-:W0:Y:S01]  /*4b10*/  MUFU.TANH R41, R41 ;  /* 0x0000002900297308 */ /* 0x000e220000002400 */
[----:B-1----:R-:W-:-:S04]  /*4b20*/  FSEL R40, R40, -INF , P3 ;  /* 0xff80000028287808 */ /* 0x002fc80001800000 */
[----:B------:R-:W-:-:S03]  /*4b30*/  FMNMX.FTZ R4, R40, R7, !PT ;  /* 0x0000000728047209 */ /* 0x000fc60007810000 */
[----:B------:R-:W1:Y:S01]  /*4b40*/  MUFU.TANH R35, R35 ;  /* 0x0000002300237308 */ /* 0x000e620000002400 */
[----:B--2---:R-:W-:Y:S02]  /*4b50*/  FSEL R34, R34, -INF , P1 ;  /* 0xff80000022227808 */ /* 0x004fe40000800000 */
[----:B------:R-:W-:-:S05]  /*4b60*/  ISETP.GT.AND P1, PT, R3, 0x28, PT ;  /* 0x000000280300780c */ /* 0x000fca0003f24270 */
        /* <DEDUP_REMOVED lines=25> */
[----:B--2---:R-:W-:-:S07]  /*4d00*/  FSEL R49, R49, -INF , P4 ;  /* 0xff80000031317808 */ /* 0x004fce0002000000 */
[----:B------:R-:W2:Y:S01]  /*4d10*/  MUFU.TANH R53, R53 ;  /* 0x0000003500357308 */ /* 0x000ea20000002400 */
[----:B0-----:R-:W-:Y:S02]  /*4d20*/  FSEL R43, R43, -INF , P2 ;  /* 0xff8000002b2b7808 */ /* 0x001fe40001000000 */
[----:B------:R-:W-:Y:S02]  /*4d30*/  ISETP.GT.AND P2, PT, R3, 0x39, PT ;  /* 0x000000390300780c */ /* 0x000fe40003f44270 */
[----:B------:R-:W-:-:S03]  /*4d40*/  FMNMX.FTZ R3, R49, R4, !PT ;  /* 0x0000000431037209 */ /* 0x000fc60007810000 */
[----:B------:R-:W0:Y:S01]  /*4d50*/  MUFU.TANH R46, R46 ;  /* 0x0000002e002e7308 */ /* 0x000e220000002400 */
[----:B-1----:R-:W-:-:S04]  /*4d60*/  FSEL R52, R52, -INF , P3 ;  /* 0xff80000034347808 */ /* 0x002fc80001800000 */
[----:B------:R-:W-:-:S03]  /*4d70*/  FMNMX.FTZ R4, R52, R3, !PT ;  /* 0x0000000334047209 */ /* 0x000fc60007810000 */
[----:B------:R-:W1:Y:S01]  /*4d80*/  MUFU.TANH R47, R47 ;  /* 0x0000002f002f7308 */ /* 0x000e620000002400 */
[----:B--2---:R-:W-:-:S04]  /*4d90*/  FSEL R53, R53, -INF , P2 ;  /* 0xff80000035357808 */ /* 0x004fc80001000000 */
[----:B------:R-:W-:-:S03]  /*4da0*/  FMNMX.FTZ R6, R53, R4, !PT ;  /* 0x0000000435067209 */ /* 0x000fc60007810000 */
[----:B------:R-:W2:Y:S01]  /*4db0*/  MUFU.TANH R50, R50 ;  /* 0x0000003200327308 */ /* 0x000ea20000002400 */
[----:B0-----:R-:W-:Y:S01]  /*4dc0*/  FSEL R46, R46, -INF , P1 ;  /* 0xff8000002e2e7808 */ /* 0x001fe20000800000 */
[----:B------:R-:W0:Y:S06]  /*4dd0*/  SHFL.BFLY PT, R3, R6, 0x2, 0x1f ;  /* 0x0c401f0006037f89 */ /* 0x000e2c00000e0000 */
[----:B------:R-:W3:Y:S01]  /*4de0*/  MUFU.TANH R51, R51 ;  /* 0x0000003300337308 */ /* 0x000ee20000002400 */
[----:B-1----:R-:W-:-:S07]  /*4df0*/  FSEL R47, R47, -INF , P6 ;  /* 0xff8000002f2f7808 */ /* 0x002fce0003000000 */
[----:B------:R-:W1:Y:S01]  /*4e00*/  MUFU.TANH R54, R54 ;  /* 0x0000003600367308 */ /* 0x000e620000002400 */
[----:B--2---:R-:W-:-:S07]  /*4e10*/  FSEL R50, R50, -INF , P5 ;  /* 0xff80000032327808 */ /* 0x004fce0002800000 */
[----:B------:R-:W2:Y:S01]  /*4e20*/  MUFU.TANH R55, R55 ;  /* 0x0000003700377308 */ /* 0x000ea20000002400 */
[----:B---3--:R-:W-:Y:S02]  /*4e30*/  FSEL R51, R51, -INF , P4 ;  /* 0xff80000033337808 */ /* 0x008fe40002000000 */
[----:B0-----:R-:W-:Y:S02]  /*4e40*/  FMNMX.FTZ R7, R6, R3, !PT ;  /* 0x0000000306077209 */ /* 0x001fe40007810000 */
[----:B------:R-:W-:-:S03]  /*4e50*/  FMNMX.FTZ R3, R26, R27, !PT ;  /* 0x0000001b1a037209 */ /* 0x000fc60007810000 */
[----:B------:R-:W0:Y:S01]  /*4e60*/  SHFL.BFLY PT, R8, R7, 0x1, 0x1f ;  /* 0x0c201f0007087f89 */ /* 0x000e2200000e0000 */
[----:B------:R-:W-:Y:S02]  /*4e70*/  FMNMX.FTZ R4, R30, R3, !PT ;  /* 0x000000031e047209 */ /* 0x000fe40007810000 */
[----:B-1----:R-:W-:Y:S02]  /*4e80*/  FSEL R54, R54, -INF , P3 ;  /* 0xff80000036367808 */ /* 0x002fe40001800000 */
[----:B------:R-:W-:-:S04]  /*4e90*/  FMNMX.FTZ R3, R31, R4, !PT ;  /* 0x000000041f037209 */ /* 0x000fc80007810000 */
[----:B------:R-:W-:Y:S02]  /*4ea0*/  FMNMX.FTZ R4, R34, R3, !PT ;  /* 0x0000000322047209 */ /* 0x000fe40007810000 */
[----:B--2---:R-:W-:Y:S02]  /*4eb0*/  FSEL R55, R55, -INF , P2 ;  /* 0xff80000037377808 */ /* 0x004fe40001000000 */
[----:B------:R-:W-:-:S04]  /*4ec0*/  FMNMX.FTZ R3, R35, R4, !PT ;  /* 0x0000000423037209 */ /* 0x000fc80007810000 */
[----:B------:R-:W-:Y:S02]  /*4ed0*/  FMNMX.FTZ R4, R38, R3, !PT ;  /* 0x0000000326047209 */ /* 0x000fe40007810000 */
[----:B0-----:R-:W-:Y:S02]  /*4ee0*/  FMNMX.FTZ R3, R7, R8, !PT ;  /* 0x0000000807037209 */ /* 0x001fe40007810000 */
        /* <DEDUP_REMOVED lines=28> */
[----:B------:R-:W-:Y:S02]  /*50b0*/  MUFU.EX2 R6, R6 ;  /* 0x0000000600067308 */ /* 0x000fe40000000800 */
[----:B------:R-:W0:Y:S06]  /*50c0*/  SHFL.BFLY PT, R15, R4, 0x2, 0x1f ;  /* 0x0c401f00040f7f89 */ /* 0x000e2c00000e0000 */
[----:B------:R-:W1:Y:S08]  /*50d0*/  MUFU.EX2 R7, R7 ;  /* 0x0000000700077308 */ /* 0x000e700000000800 */
[----:B------:R-:W-:Y:S08]  /*50e0*/  MUFU.EX2 R8, R8 ;  /* 0x0000000800087308 */ /* 0x000ff00000000800 */
[----:B------:R-:W2:Y:S01]  /*50f0*/  MUFU.EX2 R9, R9 ;  /* 0x0000000900097308 */ /* 0x000ea20000000800 */
[----:B-1----:R-:W-:Y:S01]  /*5100*/  F2FP.BF16.F32.PACK_AB R152, R7, R6 ;  /* 0x000000060798723e */ /* 0x002fe200000010ff */
[----:B------:R-:W-:Y:S01]  /*5110*/  FADD.FTZ R7, R6, R7 ;  /* 0x0000000706077221 */ /* 0x000fe20000010000 */
[----:B0-----:R-:W-:Y:S01]  /*5120*/  FMNMX.FTZ R24, R4, R15, !PT ;  /* 0x0000000f04187209 */ /* 0x001fe20007810000 */
[----:B------:R-:W-:-:S04]  /*5130*/  FFMA.FTZ R15, R41, UR11, -R56 ;  /* 0x0000000b290f7c23 */ /* 0x000fc80008010838 */
[----:B------:R-:W0:Y:S01]  /*5140*/  SHFL.BFLY PT, R25, R24, 0x1, 0x1f ;  /* 0x0c201f0018197f89 */ /* 0x000e2200000e0000 */
[----:B------:R-:W-:Y:S08]  /*5150*/  MUFU.EX2 R10, R10 ;  /* 0x0000000a000a7308 */ /* 0x000ff00000000800 */
[----:B------:R-:W1:Y:S01]  /*5160*/  MUFU.EX2 R11, R11 ;  /* 0x0000000b000b7308 */ /* 0x000e620000000800 */
[----:B--2---:R-:W-:Y:S01]  /*5170*/  F2FP.BF16.F32.PACK_AB R154, R9, R8 ;  /* 0x00000008099a723e */ /* 0x004fe200000010ff */
[----:B------:R-:W-:-:S04]  /*5180*/  FADD.FTZ R8, R8, R7 ;  /* 0x0000000708087221 */ /* 0x000fc80000010000 */
[----:B------:R-:W-:Y:S02]  /*5190*/  FADD.FTZ R9, R9, R8 ;  /* 0x0000000809097221 */ /* 0x000fe40000010000 */
[----:B------:R-:W-:Y:S01]  /*51a0*/  MUFU.EX2 R12, R12 ;  /* 0x0000000c000c7308 */ /* 0x000fe20000000800 */
[----:B0-----:R-:W-:-:S07]  /*51b0*/  FMNMX.FTZ R4, R24, R25, !PT ;  /* 0x0000001918047209 */ /* 0x001fce0007810000 */
[----:B------:R-:W0:Y:S01]  /*51c0*/  MUFU.EX2 R13, R13 ;  /* 0x0000000d000d7308 */ /* 0x000e220000000800 */
[C---:B-1----:R-:W-:Y:S01]  /*51d0*/  F2FP.BF16.F32.PACK_AB R156, R11.reuse, R10 ;  /* 0x0000000a0b9c723e */ /* 0x042fe200000010ff */
[----:B------:R-:W-:Y:S01]  /*51e0*/  FADD.FTZ R10, R10, R9 ;  /* 0x000000090a0a7221 */ /* 0x000fe20000010000 */
[C---:B------:R-:W-:Y:S01]  /*51f0*/  FSETP.NEU.FTZ.AND P1, PT, R4.reuse, -INF , PT ;  /* 0xff8000000400780b */ /* 0x040fe20003f3d000 */
[----:B------:R-:W-:Y:S02]  /*5200*/  FMUL.FTZ R24, R4, UR11 ;  /* 0x0000000b04187c20 */ /* 0x000fe40008410000 */
[----:B------:R-:W-:Y:S02]  /*5210*/  FADD.FTZ R11, R11, R10 ;  /* 0x0000000a0b0b7221 */ /* 0x000fe40000010000 */
[----:B------:R-:W-:Y:S01]  /*5220*/  MUFU.EX2 R14, R14 ;  /* 0x0000000e000e7308 */ /* 0x000fe20000000800 */
[----:B------:R-:W-:-:S05]  /*5230*/  FSEL R24, R24, RZ, P1 ;  /* 0x000000ff18187208 */ /* 0x000fca0000800000 */
[--C-:B------:R-:W-:Y:S01]  /*5240*/  FFMA.FTZ R173, R26, UR11, -R24.reuse ;  /* 0x0000000b1aad7c23 */ /* 0x100fe20008010818 */
        /* <DEDUP_REMOVED lines=16> */
[----:B0-----:R-:W-:Y:S01]  /*5350*/  F2FP.BF16.F32.PACK_AB R158, R13, R12 ;  /* 0x0000000c0d9e723e */ /* 0x001fe200000010ff */
[----:B------:R-:W-:-:S04]  /*5360*/  FADD.FTZ R12, R12, R11 ;  /* 0x0000000b0c0c7221 */ /* 0x000fc80000010000 */
[----:B------:R-:W-:Y:S02]  /*5370*/  FADD.FTZ R13, R13, R12 ;  /* 0x0000000c0d0d7221 */ /* 0x000fe40000010000 */
[----:B------:R-:W0:Y:S08]  /*5380*/  MUFU.EX2 R174, R174 ;  /* 0x000000ae00ae7308 */ /* 0x000e300000000800 */
[----:B------:R-:W-:Y:S08]  /*5390*/  MUFU.EX2 R175, R175 ;  /* 0x000000af00af7308 */ /* 0x000ff00000000800 */
[----:B------:R-:W1:Y:S01]  /*53a0*/  MUFU.EX2 R178, R178 ;  /* 0x000000b200b27308 */ /* 0x000e620000000800 */
[----:B0-----:R-:W-:Y:S01]  /*53b0*/  F2FP.BF16.F32.PACK_AB R153, R174, R173 ;  /* 0x000000adae99723e */ /* 0x001fe200000010ff */
[----:B------:R-:W-:-:S06]  /*53c0*/  FADD.FTZ R174, R173, R174 ;  /* 0x000000aeadae7221 */ /* 0x000fcc0000010000 */
[----:B------:R-:W-:Y:S08]  /*53d0*/  MUFU.EX2 R177, R177 ;  /* 0x000000b100b17308 */ /* 0x000ff00000000800 */
[----:B------:R-:W0:Y:S01]  /*53e0*/  MUFU.EX2 R180, R180 ;  /* 0x000000b400b47308 */ /* 0x000e220000000800 */
[----:B-1----:R-:W-:Y:S01]  /*53f0*/  F2FP.BF16.F32.PACK_AB R155, R178, R175 ;  /* 0x000000afb29b723e */ /* 0x002fe200000010ff */
[----:B------:R-:W-:-:S04]  /*5400*/  FADD.FTZ R175, R175, R174 ;  /* 0x000000aeafaf7221 */ /* 0x000fc80000010000 */
[----:B------:R1:W-:Y:S01]  /*5410*/  STSM.16.M88.4 [R22+0x36400], R152 ;  /* 0x0364009816007844 */ /* 0x0003e20000000200 */
[----:B------:R-:W-:Y:S01]  /*5420*/  FADD.FTZ R178, R178, R175 ;  /* 0x000000afb2b27221 */ /* 0x000fe20000010000 */
[----:B------:R-:W-:Y:S08]  /*5430*/  MUFU.EX2 R179, R179 ;  /* 0x000000b300b37308 */ /* 0x000ff00000000800 */
[----:B------:R-:W2:Y:S01]  /*5440*/  MUFU.EX2 R182, R182 ;  /* 0x000000b600b67308 */ /* 0x000ea20000000800 */
[----:B0-----:R-:W-:Y:S01]  /*5450*/  F2FP.BF16.F32.PACK_AB R157, R180, R177 ;  /* 0x000000b1b49d723e */ /* 0x001fe200000010ff */
[----:B------:R-:W-:-:S04]  /*5460*/  FADD.FTZ R177, R177, R178 ;  /* 0x000000b2b1b17221 */ /* 0x000fc80000010000 */
[----:B------:R-:W-:Y:S02]  /*5470*/  FADD.FTZ R180, R180, R177 ;  /* 0x000000b1b4b47221 */ /* 0x000fe40000010000 */
[----:B------:R-:W0:Y:S08]  /*5480*/  MUFU.EX2 R15, R15 ;  /* 0x0000000f000f7308 */ /* 0x000e300000000800 */
[----:B------:R-:W-:Y:S01]  /*5490*/  MUFU.EX2 R20, R20 ;  /* 0x0000001400147308 */ /* 0x000fe20000000800 */
[----:B--2---:R-:W-:Y:S01]  /*54a0*/  F2FP.BF16.F32.PACK_AB R159, R182, R179 ;  /* 0x000000b3b69f723e */ /* 0x004fe200000010ff */
[----:B------:R-:W-:-:S04]  /*54b0*/  FADD.FTZ R179, R179, R180 ;  /* 0x000000b4b3b37221 */ /* 0x000fc80000010000 */
[----:B------:R1:W-:Y:S01]  /*54c0*/  STSM.16.M88.4 [R23], R156 ;  /* 0x0000009c17007844 */ /* 0x0003e20000000200 */
[----:B------:R-:W-:Y:S01]  /*54d0*/  FADD.FTZ R182, R182, R179 ;  /* 0x000000b3b6b67221 */ /* 0x000fe20000010000 */
[----:B------:R-:W2:Y:S01]  /*54e0*/  MUFU.EX2 R21, R21 ;  /* 0x0000001500157308 */ /* 0x000ea20000000800 */
[----:B0-----:R-:W-:Y:S01]  /*54f0*/  F2FP.BF16.F32.PACK_AB R160, R15, R14 ;  /* 0x0000000e0fa0723e */ /* 0x001fe200000010ff */
[----:B------:R-:W-:-:S04]  /*5500*/  FADD.FTZ R14, R14, R13 ;  /* 0x0000000d0e0e7221 */ /* 0x000fc80000010000 */
[----:B------:R-:W-:Y:S02]  /*5510*/  FADD.FTZ R15, R15, R14 ;  /* 0x0000000e0f0f7221 */ /* 0x000fe40000010000 */
[----:B------:R-:W-:Y:S08]  /*5520*/  MUFU.EX2 R181, R181 ;  /* 0x000000b500b57308 */ /* 0x000ff00000000800 */
[----:B------:R-:W0:Y:S01]  /*5530*/  MUFU.EX2 R210, R210 ;  /* 0x000000d200d27308 */ /* 0x000e220000000800 */
[----:B--2---:R-:W-:Y:S01]  /*5540*/  F2FP.BF16.F32.PACK_AB R162, R21, R20 ;  /* 0x0000001415a2723e */ /* 0x004fe200000010ff */
[----:B------:R-:W-:-:S04]  /*5550*/  FADD.FTZ R20, R20, R15 ;  /* 0x0000000f14147221 */ /* 0x000fc80000010000 */
[----:B------:R-:W-:Y:S02]  /*5560*/  FADD.FTZ R20, R21, R20 ;  /* 0x0000001415147221 */ /* 0x000fe40000010000 */
[----:B------:R-:W-:Y:S08]  /*5570*/  MUFU.EX2 R183, R183 ;  /* 0x000000b700b77308 */ /* 0x000ff00000000800 */
        /* <DEDUP_REMOVED lines=8> */
[----:B------:R1:W-:Y:S01]  /*5600*/  STSM.16.M88.4 [R185], R160 ;  /* 0x000000a0b9007844 */ /* 0x0003e20000000200 */
[----:B------:R-:W-:Y:S01]  /*5610*/  FADD.FTZ R212, R212, R183 ;  /* 0x000000b7d4d47221 */ /* 0x000fe20000010000 */
        /* <DEDUP_REMOVED lines=14> */
[----:B------:R-:W-:Y:S01]  /*5700*/  FADD.FTZ R214, R214, R211 ;  /* 0x000000d3d6d67221 */ /* 0x000fe20000010000 */
[----:B--2---:R-:W-:-:S03]  /*5710*/  F2FP.BF16.F32.PACK_AB R167, R216, R213 ;  /* 0x000000d5d8a7723e */ /* 0x004fc600000010ff */
[----:B------:R-:W-:Y:S02]  /*5720*/  FADD.FTZ R213, R213, R214 ;  /* 0x000000d6d5d57221 */ /* 0x000fe40000010000 */
[----:B------:R1:W-:Y:S01]  /*5730*/  STSM.16.M88.4 [R184], R164 ;  /* 0x000000a4b8007844 */ /* 0x0003e20000000200 */
[----:B------:R-:W-:Y:S01]  /*5740*/  WARPGROUP.ARRIVE ;  /* 0x00000000000079c5 */ /* 0x000fe20000000000 */
[----:B------:R-:W-:-:S05]  /*5750*/  FADD.FTZ R8, R216, R213 ;  /* 0x000000d5d8087221 */ /* 0x000fca0000010000 */
[----:B------:R-:W-:Y:S03]  /*5760*/  HGMMA.64x256x16.F32.BF16 R24, R152, gdesc[UR12].tnspB, RZ, !UPT, gsb0 ;  /* 0x43e0000c98187df0 */ /* 0x000fe6000c0018ff */
        /* <DEDUP_REMOVED lines=10> */
[----:B------:R-:W-:Y:S01]  /*5810*/  HGMMA.64x256x16.F32.BF16 R24, R160, gdesc[UR4].tnspB, R24, gsb0 ;  /* 0x43e00004a0187df0 */ /* 0x000fe20008001818 */
[----:B------:R-:W-:Y:S01]  /*5820*/  UMOV UR6, UR10 ;  /* 0x0000000a00067c82 */ /* 0x000fe20008000000 */
        /* <DEDUP_REMOVED lines=14> */
.L_x_1004:
        /* <DEDUP_REMOVED lines=10> */
.L_x_1016:
        /* <DEDUP_REMOVED lines=9> */
.L_x_1006:
[----:B------:R-:W-:Y:S01]  /*5a40*/  ULEA UR6, UR36, UR40, 0x3 ;  /* 0x0000002824067291 */ /* 0x000fe2000f8e183f */
[----:B------:R-:W-:-:S08]  /*5a50*/  SHF.L.U32 R3, R2, 0x1f, RZ ;  /* 0x0000001f02037819 */ /* 0x000fd000000006ff */
[----:B------:R0:W1:Y:S01]  /*5a60*/  SYNCS.PHASECHK.TRANS64.TRYWAIT P2, [UR6+0x38830], R3 ;  /* 0x03883003ff0075a7 */ /* 0x0000620008040146 */
[----:B------:R-:W-:Y:S05]  /*5a70*/  @!P0 BRA `(.L_x_1007) ;  /* 0x0000000000048947 */ /* 0x000fea0003800000 */
[----:B------:R-:W-:Y:S01]  /*5a80*/  BPT.TRAP 0x1 ;  /* 0x000000040000795c */ /* 0x000fe20000300000 */
.L_x_1007:
[----:B-1----:R-:W-:Y:S05]  /*5a90*/  @P2 BRA `(.L_x_1008) ;  /* 0x0000000000082947 */ /* 0x002fea0003800000 */
[----:B------:R-:W1:Y:S02]  /*5aa0*/  SYNCS.PHASECHK.TRANS64.TRYWAIT P2, [UR6+0x38830], R3 ;  /* 0x03883003ff0075a7 */ /* 0x000e640008040146 */
[----:B-1----:R-:W-:Y:S05]  /*5ab0*/  @!P2 BRA `(.L_x_1009) ;  /* 0x000000c80098a947 */ /* 0x002fea0003800000 */
.L_x_1008:
        /* <DEDUP_REMOVED lines=28> */
.L_x_1010:
[----:B------:R2:W3:Y:S01]  /*5c80*/  SYNCS.PHASECHK.TRANS64.TRYWAIT P2, [UR6+0x38850], R3 ;  /* 0x03885003ff0075a7 */ /* 0x0004e20008040146 */
[----:B------:R-:W-:Y:S05]  /*5c90*/  @!P0 BRA `(.L_x_1011) ;  /* 0x0000000000048947 */ /* 0x000fea0003800000 */
[----:B------:R-:W-:Y:S01]  /*5ca0*/  BPT.TRAP 0x1 ;  /* 0x000000040000795c */ /* 0x000fe20000300000 */
.L_x_1011:
[----:B---3--:R-:W-:Y:S05]  /*5cb0*/  @P2 BRA `(.L_x_1012) ;  /* 0x0000000000082947 */ /* 0x008fea0003800000 */
[----:B------:R-:W3:Y:S02]  /*5cc0*/  SYNCS.PHASECHK.TRANS64.TRYWAIT P2, [UR6+0x38850], R3 ;  /* 0x03885003ff0075a7 */ /* 0x000ee40008040146 */
[----:B---3--:R-:W-:Y:S05]  /*5cd0*/  @!P2 BRA `(.L_x_1013) ;  /* 0x000000c80028a947 */ /* 0x008fea0003800000 */
.L_x_1012:
[----:B------:R-:W-:Y:S01]  /*5ce0*/  UIADD3 UR10, UR40, 0x26400, URZ ;  /* 0x00026400280a7890 */ /* 0x000fe2000fffe03f */
[----:B------:R-:W-:Y:S01]  /*5cf0*/  WARPGROUP.ARRIVE ;  /* 0x00000000000079c5 */ /* 0x000fe20000000000 */
[----:B------:R-:W-:-:S05]  /*5d00*/  ULEA UR11, UR36, UR4, 0xc ;  /* 0x00000004240b7291 */ /* 0x000fca000f8e603f */
[----:B-1----:R-:W1:Y:S01]  /*5d10*/  S2R R4, SR_TID.X ;  /* 0x0000000000047919 */ /* 0x002e620000002100 */
[----:B------:R-:W-:Y:S01]  /*5d20*/  USHF.R.U32.HI UR10, URZ, 0x4, UR10 ;  /* 0x000000043f0a7899 */ /* 0x000fe2000801160a */
[----:B------:R-:W-:Y:S01]  /*5d30*/  UMOV UR23, 0x40000040 ;  /* 0x4000004000177882 */ /* 0x000fe20000000000 */
[----:B------:R-:W-:Y:S02]  /*5d40*/  UMOV UR21, 0x40000040 ;  /* 0x4000004000157882 */ /* 0x000fe40000000000 */
[----:B------:R-:W-:Y:S01]  /*5d50*/  ULOP3.LUT UR10, UR10, 0x3fff, URZ, 0xc0, !UPT ;  /* 0x00003fff0a0a7892 */ /* 0x000fe2000f8ec03f */
[----:B------:R-:W-:Y:S01]  /*5d60*/  UMOV UR22, UR11 ;  /* 0x0000000b00167c82 */ /* 0x000fe20008000000 */
[----:B------:R-:W-:Y:S02]  /*5d70*/  UIADD3 UR19, UR11, 0x800, URZ ;  /* 0x000008000b137890 */ /* 0x000fe4000fffe03f */
[----:B------:R-:W-:-:S04]  /*5d80*/  ULOP3.LUT UR10, UR10, 0x10000, URZ, 0xfc, !UPT ;  /* 0x000100000a0a7892 */ /* 0x000fc8000f8efc3f */
[----:B------:R-:W-:-:S03]  /*5d90*/  UIADD3 UR24, UR10, 0x800, URZ ;  /* 0x000008000a187890 */ /* 0x000fc6000fffe03f */
[----:B------:R-:W-:Y:S02]  /*5da0*/  UMOV UR20, UR10 ;  /* 0x0000000a00147c82 */ /* 0x000fe40008000000 */
[----:B------:R-:W-:Y:S01]  /*5db0*/  HGMMA.64x64x16.F32.BF16 R152, gdesc[UR20], R152, gsb0 ;  /* 0x00e00000149879f0 */ /* 0x000fe20008001898 */
[----:B------:R-:W-:Y:S02]  /*5dc0*/  UIADD3 UR22, UR11, 0x2, URZ ;  /* 0x000000020b167890 */ /* 0x000fe4000fffe03f */
[----:B------:R-:W-:Y:S01]  /*5dd0*/  UIADD3 UR20, UR10, 0x2, URZ ;  /* 0x000000020a147890 */ /* 0x000fe2000fffe03f */
[----:B------:R-:W-:Y:S01]  /*5de0*/  UMOV UR23, 0x40000040 ;  /* 0x4000004000177882 */ /* 0x000fe20000000000 */
[----:B------:R-:W-:Y:S01]  /*5df0*/  UMOV UR21, 0x40000040 ;  /* 0x4000004000157882 */ /* 0x000fe20000000000 */
[----:B-1----:R-:W-:-:S05]  /*5e00*/  SHF.R.U32.HI R4, RZ, 0x7, R4 ;  /* 0x00000007ff047819 */ /* 0x002fca0000011604 */
[----:B0-2---:R-:W0:Y:S02]  /*5e10*/  SHFL.IDX PT, R3, R4, RZ, 0x1f ;  /* 0x00001fff04037589 */ /* 0x005e2400000e0000 */
        /* <DEDUP_REMOVED lines=258> */
.L_x_1014:
[----:B------:R-:W-:Y:S01]  /*6e40*/  ULDC UR10, c[0x0][0xad0] ;  /* 0x0002b400000a7ab9 */ /* 0x000fe20000000800 */
[----:B------:R-:W-:Y:S01]  /*6e50*/  ULDC UR11, c[0x0][0xa80] ;  /* 0x0002a000000b7ab9 */ /* 0x000fe20000000800 */
        /* <DEDUP_REMOVED lines=35> */
[----:B------:R-:W-:Y:S01]  /*7090*/  FMUL.FTZ R211, R183, UR10 ;  /* 0x0000000ab7d37c20 */ /* 0x000fe20008410000 */
[----:B------:R-:W-:-:S02]  /*70a0*/  ULEA UR14, UR36, UR5, 0xc ;  /* 0x00000005240e7291 */ /* 0x000fc4000f8e603f */
[----:B------:R-:W1:Y:S01]  /*70b0*/  MUFU.TANH R154, R154 ;  /* 0x0000009a009a7308 */ /* 0x000e620000002400 */
[----:B--2---:R-:W-:Y:S01]  /*70c0*/  FMNMX.FTZ R3, R15, R164, !PT ;  /* 0x000000a40f037209 */ /* 0x004fe20007810000 */
[----:B------:R-:W-:Y:S01]  /*70d0*/  FMUL.FTZ R164, R177, UR10 ;  /* 0x0000000ab1a47c20 */ /* 0x000fe20008410000 */
[----:B------:R-:W-:Y:S01]  /*70e0*/  FMUL.FTZ R177, R174, UR10 ;  /* 0x0000000aaeb17c20 */ /* 0x000fe20008410000 */
[----:B------:R-:W-:Y:S01]  /*70f0*/  UIADD3 UR10, UR6, 0x38840, URZ ;  /* 0x00038840060a7890 */ /* 0x000fe2000fffe03f */
[----:B------:R-:W-:Y:S01]  /*7100*/  UMOV UR15, 0x40000040 ;  /* 0x40000040000f7882 */ /* 0x000fe20000000000 */
[----:B------:R-:W-:Y:S02]  /*7110*/  UMOV UR19, 0x40000040 ;  /* 0x4000004000137882 */ /* 0x000fe40000000000 */
[----:B------:R-:W2:Y:S01]  /*7120*/  MUFU.TANH R155, R155 ;  /* 0x0000009b009b7308 */ /* 0x000ea20000002400 */
[----:B0-----:R-:W-:Y:S01]  /*7130*/  FMNMX.FTZ R3, R20, R3, !PT ;  /* 0x0000000314037209 */ /* 0x001fe20007810000 */
[----:B------:R-:W-:-:S06]  /*7140*/  UPRMT UR10, UR39, 0x654, UR10 ;  /* 0x00000654270a7896 */ /* 0x000fcc000800000a */
[----:B------:R-:W0:Y:S01]  /*7150*/  MUFU.TANH R156, R156 ;  /* 0x0000009c009c7308 */ /* 0x000e220000002400 */
[----:B-1----:R-:W-:Y:S02]  /*7160*/  FMNMX.FTZ R168, R154, R3, !PT ;  /* 0x000000039aa87209 */ /* 0x002fe40007810000 */
[----:B------:R-:W-:Y:S01]  /*7170*/  SYNCS.ARRIVE.TRANS64.RED.A1T0 RZ, [UR10], RZ ;  /* 0x000000ffffff79a7 */ /* 0x000fe2000810040a */
[----:B------:R-:W-:-:S04]  /*7180*/  UIADD3 UR10, UR14, 0x80, URZ ;  /* 0x000000800e0a7890 */ /* 0x000fc8000fffe03f */
[----:B------:R-:W1:Y:S01]  /*7190*/  MUFU.TANH R157, R157 ;  /* 0x0000009d009d7308 */ /* 0x000e620000002400 */
[----:B--2---:R-:W-:Y:S02]  /*71a0*/  FMNMX.FTZ R3, R155, R168, !PT ;  /* 0x000000a89b037209 */ /* 0x004fe40007810000 */
[----:B------:R-:W-:Y:S01]  /*71b0*/  UMOV UR18, UR10 ;  /* 0x0000000a00127c82 */ /* 0x000fe20008000000 */
[----:B------:R-:W-:-:S04]  /*71c0*/  UIADD3 UR10, UR14, 0x100, URZ ;  /* 0x000001000e0a7890 */ /* 0x000fc8000fffe03f */
        /* <DEDUP_REMOVED lines=21> */
[----:B------:R-:W3:Y:S08]  /*7320*/  MUFU.TANH R11, R11 ;  /* 0x0000000b000b7308 */ /* 0x000ef00000002400 */
[----:B------:R-:W4:Y:S08]  /*7330*/  MUFU.TANH R12, R12 ;  /* 0x0000000c000c7308 */ /* 0x000f300000002400 */
[----:B------:R-:W5:Y:S01]  /*7340*/  MUFU.TANH R162, R162 ;  /* 0x000000a200a27308 */ /* 0x000f620000002400 */
[----:B0-----:R-:W-:-:S02]  /*7350*/  FMNMX.FTZ R21, R168, R3, !PT ;  /* 0x00000003a8157209 */ /* 0x001fc40007810000 */
[----:B-1----:R-:W-:-:S05]  /*7360*/  FMNMX.FTZ R168, R10, R7, !PT ;  /* 0x000000070aa87209 */ /* 0x002fca0007810000 */
[----:B------:R-:W0:Y:S01]  /*7370*/  MUFU.TANH R163, R163 ;  /* 0x000000a300a37308 */ /* 0x000e220000002400 */
[----:B------:R-:W1:Y:S01]  /*7380*/  SHFL.BFLY PT, R170, R21, 0x1, 0x1f ;  /* 0x0c201f0015aa7f89 */ /* 0x000e6200000e0000 */
[----:B--2---:R-:W-:-:S04]  /*7390*/  FMNMX.FTZ R168, R9, R168, !PT ;  /* 0x000000a809a87209 */ /* 0x004fc80007810000 */
[----:B---3--:R-:W-:Y:S02]  /*73a0*/  FMNMX.FTZ R3, R11, R168, !PT ;  /* 0x000000a80b037209 */ /* 0x008fe40007810000 */
[----:B------:R-:W2:Y:S02]  /*73b0*/  MUFU.TANH R166, R166 ;  /* 0x000000a600a67308 */ /* 0x000ea40000002400 */
[----:B----4-:R-:W-:-:S04]  /*73c0*/  FMNMX.FTZ R3, R12, R3, !PT ;  /* 0x000000030c037209 */ /* 0x010fc80007810000 */
[----:B-----5:R-:W-:Y:S02]  /*73d0*/  FMNMX.FTZ R168, R162, R3, !PT ;  /* 0x00000003a2a87209 */ /* 0x020fe40007810000 */
[----:B------:R-:W3:Y:S08]  /*73e0*/  MUFU.TANH R167, R167 ;  /* 0x000000a700a77308 */ /* 0x000ef00000002400 */
[----:B------:R-:W4:Y:S01]  /*73f0*/  MUFU.TANH R172, R172 ;  /* 0x000000ac00ac7308 */ /* 0x000f220000002400 */
[----:B-1----:R-:W-:-:S02]  /*7400*/  FMNMX.FTZ R3, R21, R170, !PT ;  /* 0x000000aa15037209 */ /* 0x002fc40007810000 */
[----:B0-----:R-:W-:-:S03]  /*7410*/  FMNMX.FTZ R21, R163, R168, !PT ;  /* 0x000000a8a3157209 */ /* 0x001fc60007810000 */
[C---:B------:R-:W-:Y:S02]  /*7420*/  FADD.FTZ R168, -R3.reuse, R14 ;  /* 0x0000000e03a87221 */ /* 0x040fe40000010100 */
[----:B------:R-:W0:Y:S01]  /*7430*/  MUFU.TANH R176, R176 ;  /* 0x000000b000b07308 */ /* 0x000e220000002400 */
[----:B--2---:R-:W-:Y:S01]  /*7440*/  FMNMX.FTZ R14, R166, R21, !PT ;  /* 0x00000015a60e7209 */ /* 0x004fe20007810000 */
[----:B------:R-:W-:Y:S01]  /*7450*/  FMUL.FTZ R213, R3, UR11 ;  /* 0x0000000b03d57c20 */ /* 0x000fe20008410000 */
[----:B------:R-:W-:Y:S02]  /*7460*/  FMUL.FTZ R21, R168, UR11 ;  /* 0x0000000ba8157c20 */ /* 0x000fe40008410000 */
[----:B---3--:R-:W-:Y:S01]  /*7470*/  FMNMX.FTZ R169, R167, R14, !PT ;  /* 0x0000000ea7a97209 */ /* 0x008fe20007810000 */
[--C-:B------:R-:W-:Y:S01]  /*7480*/  FFMA.FTZ R14, R13, UR11, -R213.reuse ;  /* 0x0000000b0d0e7c23 */ /* 0x100fe200080108d5 */
[--C-:B------:R-:W-:Y:S01]  /*7490*/  FFMA.FTZ R174, R154, UR11, -R213.reuse ;  /* 0x0000000b9aae7c23 */ /* 0x100fe200080108d5 */
[----:B------:R-:W1:Y:S01]  /*74a0*/  MUFU.TANH R177, R177 ;  /* 0x000000b100b17308 */ /* 0x000e620000002400 */
[----:B----4-:R-:W-:Y:S01]  /*74b0*/  FMNMX.FTZ R169, R172, R169, !PT ;  /* 0x000000a9aca97209 */ /* 0x010fe20007810000 */
[--C-:B------:R-:W-:Y:S01]  /*74c0*/  FFMA.FTZ R15, R15, UR11, -R213.reuse ;  /* 0x0000000b0f0f7c23 */ /* 0x100fe200080108d5 */
[--C-:B------:R-:W-:Y:S01]  /*74d0*/  FFMA.FTZ R20, R20, UR11, -R213.reuse ;  /* 0x0000000b14147c23 */ /* 0x100fe200080108d5 */
[--C-:B------:R-:W-:Y:S01]  /*74e0*/  FFMA.FTZ R170, R156, UR11, -R213.reuse ;  /* 0x0000000b9caa7c23 */ /* 0x100fe200080108d5 */
[--C-:B------:R-:W-:Y:S01]  /*74f0*/  FFMA.FTZ R171, R157, UR11, -R213.reuse ;  /* 0x0000000b9dab7c23 */ /* 0x100fe200080108d5 */
[--C-:B------:R-:W-:Y:S01]  /*7500*/  FFMA.FTZ R173, R158, UR11, -R213.reuse ;  /* 0x0000000b9ead7c23 */ /* 0x100fe200080108d5 */
[--C-:B------:R-:W-:Y:S01]  /*7510*/  FFMA.FTZ R159, R159, UR11, -R213.reuse ;  /* 0x0000000b9f9f7c23 */ /* 0x100fe200080108d5 */
[----:B------:R-:W2:Y:S01]  /*7520*/  MUFU.TANH R180, R180 ;  /* 0x000000b400b47308 */ /* 0x000ea20000002400 */
[----:B0-----:R-:W-:Y:S01]  /*7530*/  FMNMX.FTZ R168, R176, R169, !PT ;  /* 0x000000a9b0a87209 */ /* 0x001fe20007810000 */
[--C-:B------:R-:W-:Y:S01]  /*7540*/  FFMA.FTZ R178, R160, UR11, -R213.reuse ;  /* 0x0000000ba0b27c23 */ /* 0x100fe200080108d5 */
[--C-:B------:R-:W-:Y:S01]  /*7550*/  FFMA.FTZ R182, R161, UR11, -R213.reuse ;  /* 0x0000000ba1b67c23 */ /* 0x100fe200080108d5 */
[--C-:B------:R-:W-:Y:S01]  /*7560*/  FFMA.FTZ R183, R164, UR11, -R213.reuse ;  /* 0x0000000ba4b77c23 */ /* 0x100fe200080108d5 */
[----:B------:R-:W-:-:S03]  /*7570*/  FFMA.FTZ R212, R165, UR11, -R213 ;  /* 0x0000000ba5d47c23 */ /* 0x000fc600080108d5 */
[----:B------:R-:W0:Y:S01]  /*7580*/  MUFU.TANH R181, R181 ;  /* 0x000000b500b57308 */ /* 0x000e220000002400 */
[----:B-1----:R-:W-:Y:S01]  /*7590*/  FMNMX.FTZ R13, R177, R168, !PT ;  /* 0x000000a8b10d7209 */ /* 0x002fe20007810000 */
[----:B------:R-:W-:-:S06]  /*75a0*/  FFMA.FTZ R168, R4, UR11, -R213 ;  /* 0x0000000b04a87c23 */ /* 0x000fcc00080108d5 */
[----:B------:R-:W1:Y:S01]  /*75b0*/  MUFU.TANH R179, R179 ;  /* 0x000000b300b37308 */ /* 0x000e620000002400 */
[----:B--2---:R-:W-:-:S07]  /*75c0*/  FMNMX.FTZ R4, R180, R13, !PT ;  /* 0x0000000db4047209 */ /* 0x004fce0007810000 */
[----:B------:R-:W2:Y:S01]  /*75d0*/  MUFU.TANH R210, R210 ;  /* 0x000000d200d27308 */ /* 0x000ea20000002400 */
[----:B0-----:R-:W-:-:S07]  /*75e0*/  FMNMX.FTZ R4, R181, R4, !PT ;  /* 0x00000004b5047209 */ /* 0x001fce0007810000 */
[----:B------:R-:W0:Y:S01]  /*75f0*/  MUFU.TANH R211, R211 ;  /* 0x000000d300d37308 */ /* 0x000e220000002400 */
[----:B-1----:R-:W-:-:S07]  /*7600*/  FMNMX.FTZ R169, R179, R4, !PT ;  /* 0x00000004b3a97209 */ /* 0x002fce0007810000 */
[----:B------:R-:W1:Y:S01]  /*7610*/  MUFU.EX2 R21, R21 ;  /* 0x0000001500157308 */ /* 0x000e620000000800 */
[----:B--2---:R-:W-:Y:S01]  /*7620*/  FMNMX.FTZ R4, R210, R169, !PT ;  /* 0x000000a9d2047209 */ /* 0x004fe20007810000 */
[----:B------:R-:W-:-:S06]  /*7630*/  FFMA.FTZ R169, R155, UR11, -R213 ;  /* 0x0000000b9ba97c23 */ /* 0x000fcc00080108d5 */
[----:B------:R-:W-:Y:S01]  /*7640*/  MUFU.EX2 R14, R14 ;  /* 0x0000000e000e7308 */ /* 0x000fe20000000800 */
[----:B0-----:R-:W-:-:S05]  /*7650*/  FMNMX.FTZ R4, R211, R4, !PT ;  /* 0x00000004d3047209 */ /* 0x001fca0007810000 */
[----:B------:R-:W0:Y:S02]  /*7660*/  SHFL.BFLY PT, R175, R4, 0x2, 0x1f ;  /* 0x0c401f0004af7f89 */ /* 0x000e2400000e0000 */
[----:B------:R-:W-:Y:S01]  /*7670*/  MUFU.EX2 R13, R168 ;  /* 0x000000a8000d7308 */ /* 0x000fe20000000800 */
[-C--:B-1----:R-:W-:Y:S01]  /*7680*/  FMUL.FTZ R24, R24, R21.reuse ;  /* 0x0000001518187220 */ /* 0x082fe20000410000 */
        /* <DEDUP_REMOVED lines=20> */
[----:B0-----:R-:W-:Y:S01]  /*77d0*/  FMNMX.FTZ R154, R4, R175, !PT ;  /* 0x000000af049a7209 */ /* 0x001fe20007810000 */
[--C-:B------:R-:W-:Y:S01]  /*77e0*/  FFMA.FTZ R175, R152, UR11, -R213.reuse ;  /* 0x0000000b98af7c23 */ /* 0x100fe200080108d5 */
[----:B------:R-:W-:Y:S01]  /*77f0*/  FFMA.FTZ R213, R153, UR11, -R213 ;  /* 0x0000000b99d57c23 */ /* 0x000fe200080108d5 */
[----:B------:R-:W-:Y:S01]  /*7800*/  IMAD.MOV R153, RZ, RZ, -R19 ;  /* 0x000000ffff997224 */ /* 0x000fe200078e0a13 */
[----:B------:R-:W-:Y:S01]  /*7810*/  MUFU.EX2 R168, R174 ;  /* 0x000000ae00a87308 */ /* 0x000fe20000000800 */
[----:B------:R-:W0:Y:S01]  /*7820*/  SHFL.BFLY PT, R155, R154, 0x1, 0x1f ;  /* 0x0c201f009a9b7f89 */ /* 0x000e2200000e0000 */
[-C--:B------:R-:W-:Y:S01]  /*7830*/  FMUL.FTZ R61, R61, R21.reuse ;  /* 0x000000153d3d7220 */ /* 0x080fe20000410000 */
[----:B------:R-:W-:Y:S01]  /*7840*/  FMUL.FTZ R64, R64, R21 ;  /* 0x0000001540407220 */ /* 0x000fe20000410000 */
[----:B------:R-:W-:Y:S01]  /*7850*/  ISETP.NE.AND P2, PT, R18, R153, PT ;  /* 0x000000991200720c */ /* 0x000fe20003f45270 */
        /* <DEDUP_REMOVED lines=20> */
[----:B0-----:R-:W-:Y:S01]  /*79a0*/  FMNMX.FTZ R4, R154, R155, !PT ;  /* 0x0000009b9a047209 */ /* 0x001fe20007810000 */
[----:B------:R-:W-:Y:S01]  /*79b0*/  IMAD.U32 R154, RZ, RZ, UR7 ;  /* 0x00000007ff9a7e24 */ /* 0x000fe2000f8e00ff */
[----:B-1----:R-:W-:Y:S01]  /*79c0*/  F2FP.BF16.F32.PACK_AB R156, R169, R168 ;  /* 0x000000a8a99c723e */ /* 0x002fe200000010ff */
[-C--:B------:R-:W-:Y:S01]  /*79d0*/  FMUL.FTZ R100, R100, R21.reuse ;  /* 0x0000001564647220 */ /* 0x080fe20000410000 */
[----:B------:R-:W-:Y:S01]  /*79e0*/  FMUL.FTZ R101, R101, R21 ;  /* 0x0000001565657220 */ /* 0x000fe20000410000 */
[----:B------:R-:W-:Y:S01]  /*79f0*/  FADD.FTZ R7, -R4, R7 ;  /* 0x0000000704077221 */ /* 0x000fe20000010100 */
[----:B------:R-:W-:-:S02]  /*7a00*/  @!P2 IMAD R153, R154, 0x40, R17 ;  /* 0x000000409a99a824 */ /* 0x000fc400078e0211 */
[----:B------:R-:W-:Y:S01]  /*7a10*/  FMUL.FTZ R152, R4, UR11 ;  /* 0x0000000b04987c20 */ /* 0x000fe20008410000 */
[----:B------:R-:W-:Y:S01]  /*7a20*/  MUFU.EX2 R173, R173 ;  /* 0x000000ad00ad7308 */ /* 0x000fe20000000800 */
[----:B------:R-:W-:Y:S01]  /*7a30*/  FMUL.FTZ R7, R7, UR11 ;  /* 0x0000000b07077c20 */ /* 0x000fe20008410000 */
[-C--:B------:R-:W-:Y:S01]  /*7a40*/  FMUL.FTZ R104, R104, R21.reuse ;  /* 0x0000001568687220 */ /* 0x080fe20000410000 */
[--C-:B------:R-:W-:Y:S01]  /*7a50*/  FFMA.FTZ R219, R176, UR11, -R152.reuse ;  /* 0x0000000bb0db7c23 */ /* 0x100fe20008010898 */
[----:B------:R-:W-:Y:S01]  /*7a60*/  @!P2 LEA R154, R153, UR40, 0x2 ;  /* 0x00000028999aac11 */ /* 0x000fe2000f8e10ff */
[--C-:B------:R-:W-:Y:S01]  /*7a70*/  FFMA.FTZ R176, R177, UR11, -R152.reuse ;  /* 0x0000000bb1b07c23 */ /* 0x100fe20008010898 */
[--C-:B------:R-:W-:Y:S01]  /*7a80*/  FFMA.FTZ R10, R10, UR11, -R152.reuse ;  /* 0x0000000b0a0a7c23 */ /* 0x100fe20008010898 */
[--C-:B------:R-:W-:Y:S01]  /*7a90*/  FFMA.FTZ R9, R9, UR11, -R152.reuse ;  /* 0x0000000b09097c23 */ /* 0x100fe20008010898 */
[----:B------:R-:W0:Y:S01]  /*7aa0*/  MUFU.EX2 R7, R7 ;  /* 0x0000000700077308 */ /* 0x000e220000000800 */
        /* <DEDUP_REMOVED lines=12> */
[----:B------:R-:W-:Y:S01]  /*7b70*/  @!P2 STS [R154+0x38400], R21 ;  /* 0x038400159a00a388 */ /* 0x000fe20000000800 */
[----:B------:R-:W-:Y:S01]  /*7b80*/  MUFU.EX2 R10, R10 ;  /* 0x0000000a000a7308 */ /* 0x000fe20000000800 */
[----:B------:R-:W-:Y:S01]  /*7b90*/  F2FP.BF16.F32.PACK_AB R152, R13, R14 ;  /* 0x0000000e0d98723e */ /* 0x000fe200000010ff */
[----:B------:R-:W-:Y:S01]  /*7ba0*/  FMUL.FTZ R105, R105, R21 ;  /* 0x0000001569697220 */ /* 0x000fe20000410000 */
[----:B0-----:R0:W-:Y:S01]  /*7bb0*/  @!P2 STS [R154+0x38420], R7 ;  /* 0x038420079a00a388 */ /* 0x0011e20000000800 */
[----:B------:R-:W-:Y:S01]  /*7bc0*/  F2FP.BF16.F32.PACK_AB R158, R171, R170 ;  /* 0x000000aaab9e723e */ /* 0x000fe200000010ff */
[-C--:B------:R-:W-:Y:S01]  /*7bd0*/  FMUL.FTZ R26, R26, R7.reuse ;  /* 0x000000071a1a7220 */ /* 0x080fe20000410000 */
[-C--:B------:R-:W-:Y:S01]  /*7be0*/  FMUL.FTZ R27, R27, R7.reuse ;  /* 0x000000071b1b7220 */ /* 0x080fe20000410000 */
[-C--:B------:R-:W-:Y:S01]  /*7bf0*/  FMUL.FTZ R30, R30, R7.reuse ;  /* 0x000000071e1e7220 */ /* 0x080fe20000410000 */
[----:B------:R-:W1:Y:S01]  /*7c00*/  MUFU.EX2 R9, R9 ;  /* 0x0000000900097308 */ /* 0x000e620000000800 */
[-C--:B------:R-:W-:Y:S01]  /*7c10*/  FMUL.FTZ R31, R31, R7.reuse ;  /* 0x000000071f1f7220 */ /* 0x080fe20000410000 */
[-C--:B------:R-:W-:Y:S01]  /*7c20*/  FMUL.FTZ R34, R34, R7.reuse ;  /* 0x0000000722227220 */ /* 0x080fe20000410000 */
[-C--:B------:R-:W-:Y:S01]  /*7c30*/  FMUL.FTZ R35, R35, R7.reuse ;  /* 0x0000000723237220 */ /* 0x080fe20000410000 */
[----:B------:R-:W-:Y:S01]  /*7c40*/  FMUL.FTZ R38, R38, R7 ;  /* 0x0000000726267220 */ /* 0x000fe20000410000 */
[----:B0-----:R-:W-:Y:S01]  /*7c50*/  F2FP.BF16.F32.PACK_AB R154, R20, R15 ;  /* 0x0000000f149a723e */ /* 0x001fe200000010ff */
        /* <DEDUP_REMOVED lines=11> */
[----:B-1----:R-:W-:Y:S01]  /*7d10*/  F2FP.BF16.F32.PACK_AB R153, R9, R10 ;  /* 0x0000000a0999723e */ /* 0x002fe200000010ff */
        /* <DEDUP_REMOVED lines=14> */
[----:B------:R-:W1:Y:S01]  /*7e00*/  MUFU.EX2 R215, R215 ;  /* 0x000000d700d77308 */ /* 0x000e620000000800 */
[----:B0-----:R-:W-:Y:S01]  /*7e10*/  F2FP.BF16.F32.PACK_AB R155, R12, R11 ;  /* 0x0000000b0c9b723e */ /* 0x001fe200000010ff */
        /* <DEDUP_REMOVED lines=16> */
[----:B------:R-:W-:Y:S01]  /*7f20*/  FMUL.FTZ R107, R107, R7 ;  /* 0x000000076b6b7220 */ /* 0x000fe20000410000 */
[-C--:B------:R-:W-:Y:S01]  /*7f30*/  FMUL.FTZ R108, R108, R21.reuse ;  /* 0x000000156c6c7220 */ /* 0x080fe20000410000 */
[----:B------:R-:W-:Y:S01]  /*7f40*/  FMUL.FTZ R109, R109, R21 ;  /* 0x000000156d6d7220 */ /* 0x000fe20000410000 */
[-C--:B------:R-:W-:Y:S01]  /*7f50*/  FMUL.FTZ R110, R110, R7.reuse ;  /* 0x000000076e6e7220 */ /* 0x080fe20000410000 */
[----:B------:R-:W-:Y:S01]  /*7f60*/  FMUL.FTZ R111, R111, R7 ;  /* 0x000000076f6f7220 */ /* 0x000fe20000410000 */
[-C--:B------:R-:W-:Y:S01]  /*7f70*/  FMUL.FTZ R112, R112, R21.reuse ;  /* 0x0000001570707220 */ /* 0x080fe20000410000 */
[----:B------:R0:W1:Y:S01]  /*7f80*/  MUFU.EX2 R174, R159 ;  /* 0x0000009f00ae7308 */ /* 0x0000620000000800 */
[----:B------:R-:W-:Y:S01]  /*7f90*/  FMUL.FTZ R113, R113, R21 ;  /* 0x0000001571717220 */ /* 0x000fe20000410000 */
[-C--:B------:R-:W-:Y:S01]  /*7fa0*/  FMUL.FTZ R114, R114, R7.reuse ;  /* 0x0000000772727220 */ /* 0x080fe20000410000 */
[----:B------:R-:W-:Y:S01]  /*7fb0*/  FMUL.FTZ R115, R115, R7 ;  /* 0x0000000773737220 */ /* 0x000fe20000410000 */
[-C--:B------:R-:W-:Y:S01]  /*7fc0*/  FMUL.FTZ R116, R116, R21.reuse ;  /* 0x0000001574747220 */ /* 0x080fe20000410000 */
[----:B------:R-:W-:Y:S01]  /*7fd0*/  FMUL.FTZ R117, R117, R21 ;  /* 0x0000001575757220 */ /* 0x000fe20000410000 */
[-C--:B------:R-:W-:Y:S01]  /*7fe0*/  FMUL.FTZ R118, R118, R7.reuse ;  /* 0x0000000776767220 */ /* 0x080fe20000410000 */
[----:B------:R-:W-:Y:S01]  /*7ff0*/  FMUL.FTZ R119, R119, R7 ;  /* 0x0000000777777220 */ /* 0x000fe20000410000 */
[----:B------:R-:W-:Y:S01]  /*8000*/  MUFU.EX2 R175, R175 ;  /* 0x000000af00af7308 */ /* 0x000fe20000000800 */
[----:B0-----:R-:W-:Y:S01]  /*8010*/  F2FP.BF16.F32.PACK_AB R159, R217, R216 ;  /* 0x000000d8d99f723e */ /* 0x001fe200000010ff */
        /* <DEDUP_REMOVED lines=40> */
[----:B------:R1:W-:Y:S01]  /*82a0*/  STSM.16.M88.4 [R22+0x36400], R152 ;  /* 0x0364009816007844 */ /* 0x0003e20000000200 */
[----:B------:R-:W-:Y:S01]  /*82b0*/  FFMA.FTZ R6, R21, R6, R14 ;  /* 0x0000000615067223 */ /* 0x000fe2000001000e */
[----:B------:R-:W-:-:S02]  /*82c0*/  FFMA.FTZ R8, R7, R8, R10 ;  /* 0x0000000807087223 */ /* 0x000fc4000001000a */
[----:B------:R1:W-:Y:S01]  /*82d0*/  STSM.16.M88.4 [R23], R156 ;  /* 0x0000009c17007844 */ /* 0x0003e20000000200 */
[----:B------:R-:W-:Y:S01]  /*82e0*/  FADD.FTZ R6, R13, R6 ;  /* 0x000000060d067221 */ /* 0x000fe20000010000 */
[----:B------:R-:W-:Y:S01]  /*82f0*/  MUFU.EX2 R182, R182 ;  /* 0x000000b600b67308 */ /* 0x000fe20000000800 */
[----:B------:R-:W-:Y:S02]  /*8300*/  FADD.FTZ R8, R9, R8 ;  /* 0x0000000809087221 */ /* 0x000fe40000010000 */
[----:B------:R-:W-:Y:S02]  /*8310*/  FADD.FTZ R15, R15, R6 ;  /* 0x000000060f0f7221 */ /* 0x000fe40000010000 */
[----:B------:R-:W-:Y:S02]  /*8320*/  FADD.FTZ R11, R11, R8 ;  /* 0x000000080b0b7221 */ /* 0x000fe40000010000 */
[----:B------:R-:W-:Y:S01]  /*8330*/  FADD.FTZ R15, R20, R15 ;  /* 0x0000000f140f7221 */ /* 0x000fe20000010000 */
[----:B------:R-:W2:Y:S01]  /*8340*/  MUFU.EX2 R183, R183 ;  /* 0x000000b700b77308 */ /* 0x000ea20000000800 */
[----:B0-----:R-:W-:Y:S01]  /*8350*/  F2FP.BF16.F32.PACK_AB R163, R177, R176 ;  /* 0x000000b0b1a3723e */ /* 0x001fe200000010ff */
[----:B------:R-:W-:Y:S01]  /*8360*/  FADD.FTZ R11, R12, R11 ;  /* 0x0000000b0c0b7221 */ /* 0x000fe20000010000 */
[----:B------:R-:W-:-:S03]  /*8370*/  FADD.FTZ R168, R168, R15 ;  /* 0x0000000fa8a87221 */ /* 0x000fc60000010000 */
[----:B------:R1:W-:Y:S01]  /*8380*/  STSM.16.M88.4 [R185], R160 ;  /* 0x000000a0b9007844 */ /* 0x0003e20000000200 */
[----:B------:R-:W-:Y:S01]  /*8390*/  FADD.FTZ R214, R214, R11 ;  /* 0x0000000bd6d67221 */ /* 0x000fe20000010000 */
[----:B------:R-:W-:Y:S01]  /*83a0*/  MUFU.EX2 R212, R212 ;  /* 0x000000d400d47308 */ /* 0x000fe20000000800 */
[----:B------:R-:W-:Y:S02]  /*83b0*/  FADD.FTZ R169, R169, R168 ;  /* 0x000000a8a9a97221 */ /* 0x000fe40000010000 */
[----:B------:R-:W-:Y:S02]  /*83c0*/  FADD.FTZ R215, R215, R214 ;  /* 0x000000d6d7d77221 */ /* 0x000fe40000010000 */
[----:B------:R-:W-:Y:S02]  /*83d0*/  FADD.FTZ R170, R170, R169 ;  /* 0x000000a9aaaa7221 */ /* 0x000fe40000010000 */
[----:B------:R-:W-:Y:S01]  /*83e0*/  FADD.FTZ R216, R216, R215 ;  /* 0x000000d7d8d87221 */ /* 0x000fe20000010000 */
[----:B------:R-:W0:Y:S01]  /*83f0*/  MUFU.EX2 R213, R213 ;  /* 0x000000d500d57308 */ /* 0x000e220000000800 */
[----:B--2---:R-:W-:Y:S01]  /*8400*/  F2FP.BF16.F32.PACK_AB R164, R183, R182 ;  /* 0x000000b6b7a4723e */ /* 0x004fe200000010ff */
[----:B------:R-:W-:Y:S01]  /*8410*/  FADD.FTZ R170, R171, R170 ;  /* 0x000000aaabaa7221 */ /* 0x000fe20000010000 */
[----:B------:R-:W-:-:S03]  /*8420*/  FADD.FTZ R217, R217, R216 ;  /* 0x000000d8d9d97221 */ /* 0x000fc60000010000 */
[----:B------:R-:W-:Y:S01]  /*8430*/  FADD.FTZ R173, R173, R170 ;  /* 0x000000aaadad7221 */ /* 0x000fe20000010000 */
[----:B------:R-:W-:Y:S01]  /*8440*/  FADD.FTZ R172, R172, R217 ;  /* 0x000000d9acac7221 */ /* 0x000fe20000010000 */
[----:B------:R-:W-:Y:S02]  /*8450*/  MUFU.EX2 R180, R180 ;  /* 0x000000b400b47308 */ /* 0x000fe40000000800 */
[----:B------:R-:W-:Y:S01]  /*8460*/  FADD.FTZ R174, R174, R173 ;  /* 0x000000adaeae7221 */ /* 0x000fe20000010000 */
[----:B------:R-:W-:-:S03]  /*8470*/  FADD.FTZ R219, R219, R172 ;  /* 0x000000acdbdb7221 */ /* 0x000fc60000010000 */
[----:B------:R-:W-:Y:S01]  /*8480*/  FADD.FTZ R175, R175, R174 ;  /* 0x000000aeafaf7221 */ /* 0x000fe20000010000 */
[----:B------:R-:W-:Y:S01]  /*8490*/  FADD.FTZ R176, R176, R219 ;  /* 0x000000dbb0b07221 */ /* 0x000fe20000010000 */
[----:B------:R-:W2:Y:S01]  /*84a0*/  MUFU.EX2 R179, R179 ;  /* 0x000000b300b37308 */ /* 0x000ea20000000800 */
[----:B0-----:R-:W-:Y:S01]  /*84b0*/  F2FP.BF16.F32.PACK_AB R166, R213, R212 ;  /* 0x000000d4d5a6723e */ /* 0x001fe200000010ff */
[----:B------:R-:W-:Y:S01]  /*84c0*/  FADD.FTZ R175, R178, R175 ;  /* 0x000000afb2af7221 */ /* 0x000fe20000010000 */
[----:B------:R-:W-:-:S03]  /*84d0*/  FADD.FTZ R177, R177, R176 ;  /* 0x000000b0b1b17221 */ /* 0x000fc60000010000 */
[----:B------:R-:W-:Y:S02]  /*84e0*/  FADD.FTZ R182, R182, R175 ;  /* 0x000000afb6b67221 */ /* 0x000fe40000010000 */
[----:B------:R-:W-:Y:S02]  /*84f0*/  MUFU.EX2 R181, R181 ;  /* 0x000000b500b57308 */ /* 0x000fe40000000800 */
[----:B------:R-:W-:-:S04]  /*8500*/  FADD.FTZ R183, R183, R182 ;  /* 0x000000b6b7b77221 */ /* 0x000fc80000010000 */
[----:B------:R-:W-:Y:S02]  /*8510*/  FADD.FTZ R6, R212, R183 ;  /* 0x000000b7d4067221 */ /* 0x000fe40000010000 */
[----:B------:R-:W0:Y:S01]  /*8520*/  MUFU.EX2 R210, R210 ;  /* 0x000000d200d27308 */ /* 0x000e220000000800 */
[----:B--2---:R-:W-:Y:S01]  /*8530*/  F2FP.BF16.F32.PACK_AB R165, R179, R180 ;  /* 0x000000b4b3a5723e */ /* 0x004fe200000010ff */
[----:B------:R-:W-:Y:S01]  /*8540*/  FADD.FTZ R180, R180, R177 ;  /* 0x000000b1b4b47221 */ /* 0x000fe20000010000 */
[----:B------:R-:W-:-:S03]  /*8550*/  FADD.FTZ R6, R213, R6 ;  /* 0x00000006d5067221 */ /* 0x000fc60000010000 */
[----:B------:R-:W-:Y:S01]  /*8560*/  FADD.FTZ R180, R179, R180 ;  /* 0x000000b4b3b47221 */ /* 0x000fe20000010000 */
[----:B0-----:R-:W-:-:S03]  /*8570*/  F2FP.BF16.F32.PACK_AB R167, R210, R181 ;  /* 0x000000b5d2a7723e */ /* 0x001fc600000010ff */
[----:B------:R-:W-:Y:S02]  /*8580*/  FADD.FTZ R181, R181, R180 ;  /* 0x000000b4b5b57221 */ /* 0x000fe40000010000 */
[----:B------:R1:W-:Y:S01]  /*8590*/  STSM.16.M88.4 [R184], R164 ;  /* 0x000000a4b8007844 */ /* 0x0003e20000000200 */
[----:B------:R-:W-:Y:S01]  /*85a0*/  WARPGROUP.ARRIVE ;  /* 0x00000000000079c5 */ /* 0x000fe20000000000 */
[----:B------:R-:W-:-:S05]  /*85b0*/  FADD.FTZ R8, R210, R181 ;  /* 0x000000b5d2087221 */ /* 0x000fca0000010000 */
[----:B------:R-:W-:Y:S01]  /*85c0*/  HGMMA.64x256x16.F32.BF16 R24, R152, gdesc[UR12].tnspB, R24, gsb0 ;  /* 0x43e0000c98187df0 */ /* 0x000fe20008001818 */
[----:B------:R-:W-:Y:S01]  /*85d0*/  UIADD3 UR14, UR14, 0x180, URZ ;  /* 0x000001800e0e7890 */ /* 0x000fe2000fffe03f */
[----:B------:R-:W-:Y:S01]  /*85e0*/  UMOV UR15, 0x40000040 ;  /* 0x40000040000f7882 */ /* 0x000fe20000000000 */
[----:B------:R-:W-:Y:S02]  /*85f0*/  WARPGROUP.DEPBAR.LE gsb0, 0x0 ;  /* 0x00008000000079c5 */ /* 0x000fe40000010000 */
[----:B------:R-:W-:-:S15]  /*8600*/  WARPGROUP.ARRIVE ;  /* 0x00000000000079c5 */ /* 0x000fde0000000000 */
[----:B------:R-:W-:-:S08]  /*8610*/  NOP ;  /* 0x0000000000007918 */ /* 0x000fd00000000000 */
        /* <DEDUP_REMOVED lines=22> */
.L_x_1015:
[----:B------:R-:W-:Y:S01]  /*8780*/  UIADD3 UR6, UR6, 0x38860, URZ ;  /* 0x0003886006067890 */ /* 0x000fe2000fffe03f */
[----:B------:R-:W-:Y:S01]  /*8790*/  IMAD.MOV.U32 R7, RZ, RZ, R4 ;  /* 0x000000ffff077224 */ /* 0x000fe200078e0004 */
[----:B------:R-:W-:Y:S01]  /*87a0*/  UMOV UR7, UR36 ;  /* 0x0000002400077c82 */ /* 0x000fe20008000000 */
[----:B------:R-:W-:Y:S01]  /*87b0*/  IMAD.MOV.U32 R14, RZ, RZ, R3 ;  /* 0x000000ffff0e7224 */ /* 0x000fe200078e0003 */
[----:B------:R-:W-:-:S09]  /*87c0*/  UPRMT UR6, UR39, 0x654, UR6 ;  /* 0x0000065427067896 */ /* 0x000fd20008000006 */
[----:B------:R-:W-:Y:S01]  /*87d0*/  SYNCS.ARRIVE.TRANS64.RED.A1T0 RZ, [UR6], RZ ;  /* 0x000000ffffff79a7 */ /* 0x000fe20008100406 */
[----:B------:R-:W-:Y:S05]  /*87e0*/  @P1 BRA `(.L_x_1016) ;  /* 0xffffffd000701947 */ /* 0x000fea000383ffff */
.L_x_1005:
[----:B------:R-:W0:Y:S01]  /*87f0*/  SHFL.BFLY PT, R5, R6, 0x2, 0x1f ;  /* 0x0c401f0006057f89 */ /* 0x000e2200000e0000 */
[----:B------:R-:W-:Y:S01]  /*8800*/  IMAD.MOV R11, RZ, RZ, -R19 ;  /* 0x000000ffff0b7224 */ /* 0x000fe200078e0a13 */
[----:B------:R-:W-:Y:S01]  /*8810*/  MOV R165, 0xff800000 ;  /* 0xff80000000a57802 */ /* 0x000fe20000000f00 */
[----:B------:R-:W-:Y:S01]  /*8820*/  IMAD.U32 R13, RZ, RZ, UR11 ;  /* 0x0000000bff0d7e24 */ /* 0x000fe2000f8e00ff */
[----:B------:R-:W1:Y:S01]  /*8830*/  SHFL.BFLY PT, R9, R8, 0x2, 0x1f ;  /* 0x0c401f0008097f89 */ /* 0x000e6200000e0000 */
[----:B------:R-:W-:Y:S01]  /*8840*/  IMAD.MOV.U32 R166, RZ, RZ, -0x800000 ;  /* 0xff800000ffa67424 */ /* 0x000fe200078e00ff */
[----:B------:R-:W-:Y:S08]  /*8850*/  BAR.ARV 0x8, 0x100 ;  /* 0x0204000000007b1d */ /* 0x000ff00000002000 */
[----:B------:R-:W-:Y:S01]  /*8860*/  BAR.SYNC.DEFER_BLOCKING 0xf, 0x100 ;  /* 0x03c4000000007b1d */ /* 0x000fe20000010000 */
[----:B------:R-:W-:Y:S01]  /*8870*/  ISETP.NE.AND P0, PT, R18, R11, PT ;  /* 0x0000000b1200720c */ /* 0x000fe20003f05270 */
[----:B------:R-:W-:-:S02]  /*8880*/  IMAD.U32 R11, RZ, RZ, UR11 ;  /* 0x0000000bff0b7e24 */ /* 0x000fc4000f8e00ff */
[----:B------:R-:W-:Y:S02]  /*8890*/  VIADD R196, R196, 0x1 ;  /* 0x00000001c4c47836 */ /* 0x000fe40000000000 */
[----:B0-----:R-:W-:Y:S01]  /*88a0*/  FADD.FTZ R0, R5, R6 ;  /* 0x0000000605007221 */ /* 0x001fe20000010000 */
[----:B------:R-:W-:Y:S02]  /*88b0*/  IMAD.MOV.U32 R5, RZ, RZ, RZ ;  /* 0x000000ffff057224 */ /* 0x000fe400078e00ff */
[----:B-1----:R-:W-:Y:S02]  /*88c0*/  FADD.FTZ R9, R9, R8 ;  /* 0x0000000809097221 */ /* 0x002fe40000010000 */
[----:B------:R-:W0:Y:S04]  /*88d0*/  SHFL.BFLY PT, R7, R0, 0x1, 0x1f ;  /* 0x0c201f0000077f89 */ /* 0x000e2800000e0000 */
[----:B------:R-:W1:Y:S01]  /*88e0*/  SHFL.BFLY PT, R10, R9, 0x1, 0x1f ;  /* 0x0c201f00090a7f89 */ /* 0x000e6200000e0000 */
[----:B0-----:R-:W-:Y:S01]  /*88f0*/  FADD.FTZ R7, R0, R7 ;  /* 0x0000000700077221 */ /* 0x001fe20000010000 */
[----:B------:R-:W-:Y:S01]  /*8900*/  IMAD.U32 R0, RZ, RZ, UR36 ;  /* 0x00000024ff007e24 */ /* 0x000fe2000f8e00ff */
[----:B------:R-:W-:Y:S01]  /*8910*/  UIADD3 UR36, UR36, 0x1, URZ ;  /* 0x0000000124247890 */ /* 0x000fe2000fffe03f */
[----:B-1----:R-:W-:-:S02]  /*8920*/  FADD.FTZ R6, R9, R10 ;  /* 0x0000000a09067221 */ /* 0x002fc40000010000 */
[----:B------:R-:W-:Y:S01]  /*8930*/  FSETP.NE.FTZ.AND P1, PT, R7, RZ, PT ;  /* 0x000000ff0700720b */ /* 0x000fe20003f35000 */
[----:B------:R-:W-:Y:S01]  /*8940*/  @!P0 IMAD R9, R0, 0x40, R17 ;  /* 0x0000004000098824 */ /* 0x000fe200078e0211 */
[----:B------:R-:W-:Y:S01]  /*8950*/  UISETP.NE.AND UP0, UPT, UR36, 0x2, UPT ;  /* 0x000000022400788c */ /* 0x000fe2000bf05270 */
[----:B------:R-:W-:Y:S01]  /*8960*/  IMAD.MOV.U32 R0, RZ, RZ, RZ ;  /* 0x000000ffff007224 */ /* 0x000fe200078e00ff */
[----:B------:R-:W-:Y:S02]  /*8970*/  FSETP.NE.FTZ.AND P2, PT, R6, RZ, PT ;  /* 0x000000ff0600720b */ /* 0x000fe40003f55000 */
[----:B------:R-:W-:Y:S01]  /*8980*/  @!P0 LEA R9, R9, UR40, 0x2 ;  /* 0x0000002809098c11 */ /* 0x000fe2000f8e10ff */
[----:B------:R-:W-:Y:S02]  /*8990*/  USEL UR4, URZ, 0x1, UP0 ;  /* 0x000000013f047887 */ /* 0x000fe40008000000 */
[----:B------:R-:W-:-:S04]  /*89a0*/  USEL UR36, UR36, URZ, UP0 ;  /* 0x0000003f24247287 */ /* 0x000fc80008000000 */
[----:B------:R-:W0:Y:S01]  /*89b0*/  @P1 MUFU.RCP R5, R7 ;  /* 0x0000000700051308 */ /* 0x000e220000001000 */
[----:B------:R-:W-:-:S07]  /*89c0*/  LOP3.LUT R2, R2, UR4, RZ, 0x3c, !PT ;  /* 0x0000000402027c12 */ /* 0x000fce000f8e3cff */
[----:B------:R-:W1:Y:S08]  /*89d0*/  @P2 MUFU.RCP R0, R6 ;  /* 0x0000000600002308 */ /* 0x000e700000001000 */
[----:B------:R-:W2:Y:S01]  /*89e0*/  @P1 MUFU.LG2 R7, R7 ;  /* 0x0000000700071308 */ /* 0x000ea20000000c00 */
[----:B0-----:R-:W-:Y:S01]  /*89f0*/  @!P0 STS [R9+0x38400], R5 ;  /* 0x0384000509008388 */ /* 0x001fe20000000800 */
[-C--:B------:R-:W-:Y:S01]  /*8a00*/  FMUL.FTZ R175, R24, R5.reuse ;  /* 0x0000000518af7220 */ /* 0x080fe20000410000 */
[-C--:B------:R-:W-:Y:S01]  /*8a10*/  FMUL.FTZ R20, R28, R5.reuse ;  /* 0x000000051c147220 */ /* 0x080fe20000410000 */
[-C--:B------:R-:W-:Y:S01]  /*8a20*/  FMUL.FTZ R8, R25, R5.reuse ;  /* 0x0000000519087220 */ /* 0x080fe20000410000 */
[-C--:B------:R-:W-:Y:S01]  /*8a30*/  FMUL.FTZ R10, R29, R5.reuse ;  /* 0x000000051d0a7220 */ /* 0x080fe20000410000 */
[-C--:B------:R-:W-:Y:S01]  /*8a40*/  FMUL.FTZ R174, R32, R5.reuse ;  /* 0x0000000520ae7220 */ /* 0x080fe20000410000 */
[-C--:B------:R-:W-:Y:S01]  /*8a50*/  FMUL.FTZ R24, R33, R5.reuse ;  /* 0x0000000521187220 */ /* 0x080fe20000410000 */
[----:B------:R0:W3:Y:S01]  /*8a60*/  @P2 MUFU.LG2 R21, R6 ;  /* 0x0000000600152308 */ /* 0x0000e20000000c00 */
        /* <DEDUP_REMOVED lines=60> */
[----:B------:R-:W-:Y:S01]  /*8e30*/  @P1 FMUL.FTZ R5, R11, 0.69314718246459960938 ;  /* 0x3f3172180b051820 */ /* 0x000fe20000410000 */
[----:B0-----:R-:W-:Y:S01]  /*8e40*/  @P2 FMUL.FTZ R6, R13, 0.69314718246459960938 ;  /* 0x3f3172180d062820 */ /* 0x001fe20000410000 */
[----:B--2---:R-:W-:Y:S01]  /*8e50*/  @P1 FMUL.FTZ R26, R7, 0.69314718246459960938 ;  /* 0x3f317218071a1820 */ /* 0x004fe20000410000 */
        /* <DEDUP_REMOVED lines=68> */
.L_x_987:
[----:B------:R-:W1:Y:S08]  /*92a0*/  S2UR UR39, SR_CgaCtaId ;  /* 0x00000000002779c3 */ /* 0x000e700000008800 */
[----:B------:R-:W-:Y:S06]  /*92b0*/  BAR.SYNC.DEFER_BLOCKING 0x5, 0x180 ;  /* 0x0146000000007b1d */ /* 0x000fec0000010000 */
[----:B------:R-:W-:Y:S01]  /*92c0*/  UMOV UR40, 0x400 ;  /* 0x0000040000287882 */ /* 0x000fe20000000000 */
[----:B------:R-:W-:Y:S01]  /*92d0*/  BSSY B0, `(.L_x_1017) ;  /* 0x00002e1000007945 */ /* 0x000fe20003800000 */
[----:B-1----:R-:W-:-:S09]  /*92e0*/  ULEA UR40, UR39, UR40, 0x18 ;  /* 0x0000002827287291 */ /* 0x002fd2000f8ec03f */
[----:B0-----:R-:W0:Y:S02]  /*92f0*/  LDS.128 R4, [UR40+0x388d0] ;  /* 0x0388d028ff047984 */ /* 0x001e240008000c00 */
[----:B0-----:R-:W-:Y:S01]  /*9300*/  R2UR UR4, R5 ;  /* 0x00000000050472ca */ /* 0x001fe200000e0000 */
[----:B------:R-:W-:Y:S06]  /*9310*/  BAR.ARV 0x4, 0x180 ;  /* 0x0106000000007b1d */ /* 0x000fec0000002000 */
[----:B------:R-:W-:Y:S08]  /*9320*/  @P0 BRA `(.L_x_1018) ;  /* 0x00000020000c0947 */ /* 0x000ff00003800000 */
[----:B------:R-:W0:Y:S08]  /*9330*/  S2UR UR5, SR_SWINHI ;  /* 0x00000000000579c3 */ /* 0x000e300000002f00 */
[----:B------:R-:W-:Y:S01]  /*9340*/  BAR.SYNC.DEFER_BLOCKING 0x1, 0x100 ;  /* 0x0044000000007b1d */ /* 0x000fe20000010000 */
        /* <DEDUP_REMOVED lines=18> */
[----:B------:R-:W-:Y:S01]  /*9470*/  ULDC.64 UR6, c[0x0][0xd08] ;  /* 0x0003420000067ab9 */ /* 0x000fe20000000a00 */
[----:B------:R-:W-:Y:S01]  /*9480*/  F2FP.BF16.F32.PACK_AB R73, R75, R74 ;  /* 0x0000004a4b49723e */ /* 0x000fe200000010ff */
[----:B------:R-:W-:Y:S01]  /*9490*/  IMAD.WIDE R118, R201, 0x2, R176 ;  /* 0x00000002c9767825 */ /* 0x000fe200078e02b0 */
[----:B------:R-:W-:-:S02]  /*94a0*/  F2FP.BF16.F32.PACK_AB R80, R81, R80 ;  /* 0x000000505150723e */ /* 0x000fc400000010ff */
[----:B------:R-:W-:Y:S02]  /*94b0*/  F2FP.BF16.F32.PACK_AB R74, R77, R76 ;  /* 0x0000004c4d4a723e */ /* 0x000fe400000010ff */
[C---:B------:R-:W-:Y:S02]  /*94c0*/  IADD3 R151, P1, R118.reuse, 0x20, RZ ;  /* 0x0000002076977810 */ /* 0x040fe40007f3e0ff */
[C---:B------:R-:W-:Y:S02]  /*94d0*/  IADD3 R48, P6, R118.reuse, 0x2020, RZ ;  /* 0x0000202076307810 */ /* 0x040fe40007fde0ff */
        /* <DEDUP_REMOVED lines=10> */
[C---:B------:R-:W-:Y:S02]  /*9580*/  IADD3 R30, P0, R118.reuse, 0x4020, RZ ;  /* 0x00004020761e7810 */ /* 0x040fe40007f1e0ff */
[----:B------:R-:W-:Y:S02]  /*9590*/  SHF.R.U64 R151, R151, 0x3, RZ ;  /* 0x0000000397977819 */ /* 0x000fe400000012ff */
[C---:B------:R-:W-:Y:S01]  /*95a0*/  IADD3 R52, P5, R118.reuse, 0x2040, RZ ;  /* 0x0000204076347810 */ /* 0x040fe20007fbe0ff */
[----:B------:R-:W-:Y:S01]  /*95b0*/  IMAD.X R99, RZ, RZ, R119, P0 ;  /* 0x000000ffff637224 */ /* 0x000fe200000e0677 */
[----:B------:R-:W-:-:S02]  /*95c0*/  IADD3 R56, P2, R118, 0x2060, RZ ;  /* 0x0000206076387810 */ /* 0x000fc40007f5e0ff */
[----:B------:R-:W-:Y:S01]  /*95d0*/  IADD3 R60, P1, R118, 0x4000, RZ ;  /* 0x00004000763c7810 */ /* 0x000fe20007f3e0ff */
[--C-:B------:R-:W-:Y:S01]  /*95e0*/  IMAD.X R53, RZ, RZ, R119.reuse, P5 ;  /* 0x000000ffff357224 */ /* 0x100fe200028e0677 */
[----:B------:R-:W-:Y:S01]  /*95f0*/  LOP3.LUT R48, R151, R48, RZ, 0x3c, !PT ;  /* 0x0000003097307212 */ /* 0x000fe200078e3cff */
[--C-:B------:R-:W-:Y:S01]  /*9600*/  IMAD.X R57, RZ, RZ, R119.reuse, P2 ;  /* 0x000000ffff397224 */ /* 0x100fe200010e0677 */
[----:B------:R-:W-:Y:S01]  /*9610*/  LOP3.LUT R151, R30, 0x380, RZ, 0xc0, !PT ;  /* 0x000003801e977812 */ /* 0x000fe200078ec0ff */
[--C-:B------:R-:W-:Y:S01]  /*9620*/  IMAD.X R61, RZ, RZ, R119.reuse, P1 ;  /* 0x000000ffff3d7224 */ /* 0x100fe200008e0677 */
[C---:B------:R-:W-:Y:S02]  /*9630*/  IADD3 R183, P3, R118.reuse, 0x2000, RZ ;  /* 0x0000200076b77810 */ /* 0x040fe40007f7e0ff */
[----:B------:R-:W-:Y:S02]  /*9640*/  LOP3.LUT R40, R181, 0x380, RZ, 0xc0, !PT ;  /* 0x00000380b5287812 */ /* 0x000fe400078ec0ff */
[----:B------:R-:W-:Y:S01]  /*9650*/  LOP3.LUT R5, R118, 0x380, RZ, 0xc0, !PT ;  /* 0x0000038076057812 */ /* 0x000fe200078ec0ff */
[----:B------:R-:W-:Y:S01]  /*9660*/  IMAD.X R45, RZ, RZ, R119, P3 ;  /* 0x000000ffff2d7224 */ /* 0x000fe200018e0677 */
[----:B------:R-:W-:-:S02]  /*9670*/  LOP3.LUT R36, R179, 0x380, RZ, 0xc0, !PT ;  /* 0x00000380b3247812 */ /* 0x000fc400078ec0ff */
[C---:B------:R-:W-:Y:S02]  /*9680*/  IADD3 R3, P5, R118.reuse, 0x6020, RZ ;  /* 0x0000602076037810 */ /* 0x040fe40007fbe0ff */
[----:B------:R-:W-:Y:S02]  /*9690*/  SHF.R.U64 R151, R151, 0x3, RZ ;  /* 0x0000000397977819 */ /* 0x000fe400000012ff */
[C---:B------:R-:W-:Y:S02]  /*96a0*/  IADD3 R4, P2, R118.reuse, 0x6040, RZ ;  /* 0x0000604076047810 */ /* 0x040fe40007f5e0ff */
[----:B------:R-:W-:Y:S02]  /*96b0*/  IADD3 R26, P1, R118, 0x6060, RZ ;  /* 0x00006060761a7810 */ /* 0x000fe40007f3e0ff */
[----:B------:R-:W-:Y:S02]  /*96c0*/  LOP3.LUT R44, R183, 0x380, RZ, 0xc0, !PT ;  /* 0x00000380b72c7812 */ /* 0x000fe400078ec0ff */
[----:B------:R-:W-:Y:S01]  /*96d0*/  SHF.R.U64 R40, R40, 0x3, RZ ;  /* 0x0000000328287819 */ /* 0x000fe200000012ff */
[----:B------:R-:W-:Y:S01]  /*96e0*/  IMAD.X R21, RZ, RZ, R119, P1 ;  /* 0x000000ffff157224 */ /* 0x000fe200008e0677 */
[----:B------:R-:W-:-:S02]  /*96f0*/  SHF.R.U64 R5, R5, 0x3, RZ ;  /* 0x0000000305057819 */ /* 0x000fc400000012ff */
[----:B------:R-:W-:Y:S02]  /*9700*/  SHF.R.U64 R36, R36, 0x3, RZ ;  /* 0x0000000324247819 */ /* 0x000fe400000012ff */
[----:B------:R-:W-:Y:S02]  /*9710*/  LOP3.LUT R98, R151, R30, RZ, 0x3c, !PT ;  /* 0x0000001e97627212 */ /* 0x000fe400078e3cff */
[----:B------:R-:W-:Y:S02]  /*9720*/  LOP3.LUT R27, R3, 0x380, RZ, 0xc0, !PT ;  /* 0x00000380031b7812 */ /* 0x000fe400078ec0ff */
[C---:B------:R-:W-:Y:S02]  /*9730*/  IADD3 R102, P4, R118.reuse, 0x4040, RZ ;  /* 0x0000404076667810 */ /* 0x040fe40007f9e0ff */
[C---:B------:R-:W-:Y:S02]  /*9740*/  IADD3 R106, P3, R118.reuse, 0x4060, RZ ;  /* 0x00004060766a7810 */ /* 0x040fe40007f7e0ff */
[----:B------:R-:W-:Y:S01]  /*9750*/  IADD3 R110, P6, R118, 0x6000, RZ ;  /* 0x00006000766e7810 */ /* 0x000fe20007fde0ff */
[--C-:B------:R-:W-:Y:S01]  /*9760*/  IMAD.X R103, RZ, RZ, R119.reuse, P4 ;  /* 0x000000ffff677224 */ /* 0x100fe200020e0677 */
[----:B------:R-:W-:Y:S01]  /*9770*/  SHF.R.U64 R44, R44, 0x3, RZ ;  /* 0x000000032c2c7819 */ /* 0x000fe200000012ff */
[--C-:B------:R-:W-:Y:S01]  /*9780*/  IMAD.X R107, RZ, RZ, R119.reuse, P3 ;  /* 0x000000ffff6b7224 */ /* 0x100fe200018e0677 */
[----:B------:R-:W-:Y:S01]  /*9790*/  LOP3.LUT R30, R4, 0x380, RZ, 0xc0, !PT ;  /* 0x00000380041e7812 */ /* 0x000fe200078ec0ff */
[----:B------:R-:W-:Y:S01]  /*97a0*/  IMAD.X R111, RZ, RZ, R119, P6 ;  /* 0x000000ffff6f7224 */ /* 0x000fe200030e0677 */
[----:B------:R-:W-:-:S02]  /*97b0*/  LOP3.LUT R151, R26, 0x380, RZ, 0xc0, !PT ;  /* 0x000003801a977812 */ /* 0x000fc400078ec0ff */
[----:B------:R-:W-:Y:S02]  /*97c0*/  LOP3.LUT R40, R40, R181, RZ, 0x3c, !PT ;  /* 0x000000b528287212 */ /* 0x000fe400078e3cff */
[----:B------:R-:W-:Y:S01]  /*97d0*/  LOP3.LUT R118, R5, R118, RZ, 0x3c, !PT ;  /* 0x0000007605767212 */ /* 0x000fe200078e3cff */
[----:B------:R-:W-:Y:S01]  /*97e0*/  IMAD.X R5, RZ, RZ, R119, P2 ;  /* 0x000000ffff057224 */ /* 0x000fe200010e0677 */
[----:B------:R-:W-:Y:S02]  /*97f0*/  LOP3.LUT R36, R36, R179, RZ, 0x3c, !PT ;  /* 0x000000b324247212 */ /* 0x000fe400078e3cff */
[----:B------:R-:W-:Y:S02]  /*9800*/  LOP3.LUT R181, R56, 0x380, RZ, 0xc0, !PT ;  /* 0x0000038038b57812 */ /* 0x000fe400078ec0ff */
[----:B------:R-:W-:Y:S02]  /*9810*/  LOP3.LUT R179, R52, 0x380, RZ, 0xc0, !PT ;  /* 0x0000038034b37812 */ /* 0x000fe400078ec0ff */
[----:B------:R-:W-:-:S02]  /*9820*/  SHF.R.U64 R20, R27, 0x3, RZ ;  /* 0x000000031b147819 */ /* 0x000fc400000012ff */
[----:B------:R-:W-:Y:S02]  /*9830*/  LOP3.LUT R44, R44, R183, RZ, 0x3c, !PT ;  /* 0x000000b72c2c7212 */ /* 0x000fe400078e3cff */
[----:B------:R-:W-:Y:S02]  /*9840*/  SHF.R.U64 R27, R30, 0x3, RZ ;  /* 0x000000031e1b7819 */ /* 0x000fe400000012ff */
[----:B------:R-:W-:Y:S02]  /*9850*/  SHF.R.U64 R151, R151, 0x3, RZ ;  /* 0x0000000397977819 */ /* 0x000fe400000012ff */
[----:B------:R-:W-:Y:S02]  /*9860*/  IADD3.X R115, RZ, R119, RZ, P5, !PT ;  /* 0x00000077ff737210 */ /* 0x000fe40002ffe4ff */
[----:B------:R-:W-:Y:S02]  /*9870*/  LOP3.LUT R183, R60, 0x380, RZ, 0xc0, !PT ;  /* 0x000003803cb77812 */ /* 0x000fe400078ec0ff */
[----:B------:R-:W-:-:S02]  /*9880*/  SHF.R.U64 R181, R181, 0x3, RZ ;  /* 0x00000003b5b57819 */ /* 0x000fc400000012ff */
[----:B------:R-:W-:Y:S02]  /*9890*/  MOV R119, R118 ;  /* 0x0000007600777202 */ /* 0x000fe40000000f00 */
[----:B------:R-:W-:Y:S02]  /*98a0*/  SHF.R.U64 R179, R179, 0x3, RZ ;  /* 0x00000003b3b37819 */ /* 0x000fe400000012ff */
[----:B------:R-:W-:Y:S01]  /*98b0*/  LOP3.LUT R114, R20, R3, RZ, 0x3c, !PT ;  /* 0x0000000314727212 */ /* 0x000fe200078e3cff */
[----:B------:R0:W-:Y:S01]  /*98c0*/  STSM.16.M88.4 [R119], R8 ;  /* 0x0000000877007844 */ /* 0x0001e20000000200 */
[----:B------:R-:W-:Y:S02]  /*98d0*/  LOP3.LUT R4, R27, R4, RZ, 0x3c, !PT ;  /* 0x000000041b047212 */ /* 0x000fe400078e3cff */
[----:B------:R-:W-:Y:S02]  /*98e0*/  LOP3.LUT R20, R151, R26, RZ, 0x3c, !PT ;  /* 0x0000001a97147212 */ /* 0x000fe400078e3cff */
[----:B------:R-:W-:-:S02]  /*98f0*/  SHF.R.U64 R183, R183, 0x3, RZ ;  /* 0x00000003b7b77819 */ /* 0x000fc400000012ff */
[----:B------:R-:W-:Y:S02]  /*9900*/  MOV R118, R32 ;  /* 0x0000002000767202 */ /* 0x000fe40000000f00 */
[----:B------:R-:W-:Y:S02]  /*9910*/  F2FP.BF16.F32.PACK_AB R26, R171, R173 ;  /* 0x000000adab1a723e */ /* 0x000fe400000010ff */
[----:B------:R-:W-:Y:S02]  /*9920*/  F2FP.BF16.F32.PACK_AB R27, R39, R38 ;  /* 0x00000026271b723e */ /* 0x000fe400000010ff */
[----:B------:R-:W-:Y:S02]  /*9930*/  LOP3.LUT R56, R181, R56, RZ, 0x3c, !PT ;  /* 0x00000038b5387212 */ /* 0x000fe400078e3cff */
[----:B------:R-:W-:Y:S01]  /*9940*/  MOV R36, R36 ;  /* 0x0000002400247202 */ /* 0x000fe20000000f00 */
[----:B------:R1:W-:Y:S01]  /*9950*/  STSM.16.M88.4 [R118], R24 ;  /* 0x0000001876007844 */ /* 0x0003e20000000200 */
[----:B------:R-:W-:-:S02]  /*9960*/  F2FP.BF16.F32.PACK_AB R30, R167, R170 ;  /* 0x000000aaa71e723e */ /* 0x000fc400000010ff */
[----:B------:R-:W-:Y:S02]  /*9970*/  LOP3.LUT R52, R179, R52, RZ, 0x3c, !PT ;  /* 0x00000034b3347212 */ /* 0x000fe400078e3cff */
[----:B------:R-:W-:Y:S01]  /*9980*/  LOP3.LUT R181, R106, 0x380, RZ, 0xc0, !PT ;  /* 0x000003806ab57812 */ /* 0x000fe200078ec0ff */
[----:B------:R-:W-:Y:S01]  /*9990*/  STSM.16.M88.4 [R36], R28 ;  /* 0x0000001c24007844 */ /* 0x000fe20000000200 */
[----:B------:R-:W-:Y:S02]  /*99a0*/  MOV R40, R40 ;  /* 0x0000002800287202 */ /* 0x000fe40000000f00 */
[----:B------:R-:W-:Y:S02]  /*99b0*/  LOP3.LUT R179, R102, 0x380, RZ, 0xc0, !PT ;  /* 0x0000038066b37812 */ /* 0x000fe400078ec0ff */
[----:B------:R-:W-:Y:S01]  /*99c0*/  MOV R44, R44 ;  /* 0x0000002c002c7202 */ /* 0x000fe20000000f00 */
[----:B------:R-:W-:Y:S01]  /*99d0*/  STSM.16.M88.4 [R40], R12 ;  /* 0x0000000c28007844 */ /* 0x000fe20000000200 */
[----:B0-----:R-:W-:-:S02]  /*99e0*/  F2FP.BF16.F32.PACK_AB R8, R154, R163 ;  /* 0x000000a39a08723e */ /* 0x001fc400000010ff */
[----:B------:R-:W-:Y:S02]  /*99f0*/  F2FP.BF16.F32.PACK_AB R9, R59, R58 ;  /* 0x0000003a3b09723e */ /* 0x000fe400000010ff */
[----:B------:R-:W-:Y:S02]  /*9a00*/  F2FP.BF16.F32.PACK_AB R10, R152, R160 ;  /* 0x000000a0980a723e */ /* 0x000fe400000010ff */
[----:B------:R-:W-:Y:S02]  /*9a10*/  F2FP.BF16.F32.PACK_AB R11, R63, R62 ;  /* 0x0000003e3f0b723e */ /* 0x000fe400000010ff */
[----:B------:R-:W-:Y:S02]  /*9a20*/  LOP3.LUT R60, R183, R60, RZ, 0x3c, !PT ;  /* 0x0000003cb73c7212 */ /* 0x000fe400078e3cff */
[----:B------:R-:W-:Y:S01]  /*9a30*/  LOP3.LUT R183, R110, 0x380, RZ, 0xc0, !PT ;  /* 0x000003806eb77812 */ /* 0x000fe200078ec0ff */
[----:B------:R0:W-:Y:S01]  /*9a40*/  STSM.16.M88.4 [R44], R8 ;  /* 0x000000082c007844 */ /* 0x0001e20000000200 */
[----:B------:R-:W-:-:S02]  /*9a50*/  SHF.R.U64 R181, R181, 0x3, RZ ;  /* 0x00000003b5b57819 */ /* 0x000fc400000012ff */
[----:B------:R-:W-:Y:S02]  /*9a60*/  SHF.R.U64 R179, R179, 0x3, RZ ;  /* 0x00000003b3b37819 */ /* 0x000fe400000012ff */
[----:B------:R-:W-:Y:S02]  /*9a70*/  SHF.R.U64 R183, R183, 0x3, RZ ;  /* 0x00000003b7b77819 */ /* 0x000fe400000012ff */
[----:B------:R-:W-:Y:S02]  /*9a80*/  LOP3.LUT R106, R181, R106, RZ, 0x3c, !PT ;  /* 0x0000006ab56a7212 */ /* 0x000fe400078e3cff */
[----:B------:R-:W-:Y:S02]  /*9a90*/  MOV R48, R48 ;  /* 0x0000003000307202 */ /* 0x000fe40000000f00 */
[----:B-1----:R-:W-:Y:S02]  /*9aa0*/  F2FP.BF16.F32.PACK_AB R24, R65, R64 ;  /* 0x000000404118723e */ /* 0x002fe400000010ff */
[----:B------:R-:W-:-:S02]  /*9ab0*/  F2FP.BF16.F32.PACK_AB R25, R67, R66 ;  /* 0x000000424319723e */ /* 0x000fc400000010ff */
[----:B------:R-:W-:Y:S01]  /*9ac0*/  F2FP.BF16.F32.PACK_AB R26, R69, R68 ;  /* 0x00000044451a723e */ /* 0x000fe200000010ff */
[----:B0-----:R-:W0:Y:S01]  /*9ad0*/  LDC.64 R8, c[0x0][0xd00] ;  /* 0x00034000ff087b82 */ /* 0x001e220000000a00 */
[----:B------:R-:W-:Y:S01]  /*9ae0*/  F2FP.BF16.F32.PACK_AB R27, R71, R70 ;  /* 0x00000046471b723e */ /* 0x000fe200000010ff */
[----:B------:R-:W-:Y:S01]  /*9af0*/  IMAD.SHL.U32 R11, R186, 0x4, RZ ;  /* 0x00000004ba0b7824 */ /* 0x000fe200078e00ff */
[----:B------:R-:W-:Y:S02]  /*9b00*/  LOP3.LUT R102, R179, R102, RZ, 0x3c, !PT ;  /* 0x00000066b3667212 */ /* 0x000fe400078e3cff */
[----:B------:R-:W-:Y:S01]  /*9b10*/  MOV R52, R52 ;  /* 0x0000003400347202 */ /* 0x000fe20000000f00 */
[----:B------:R-:W-:Y:S01]  /*9b20*/  STSM.16.M88.4 [R48], R24 ;  /* 0x0000001830007844 */ /* 0x000fe20000000200 */
        /* <DEDUP_REMOVED lines=8> */
[----:B------:R-:W-:Y:S01]  /*9bb0*/  LOP3.LUT R110, R183, R110, RZ, 0x3c, !PT ;  /* 0x0000006eb76e7212 */ /* 0x000fe200078e3cff */
[----:B------:R-:W-:Y:S01]  /*9bc0*/  STSM.16.M88.4 [R56], R80 ;  /* 0x0000005038007844 */ /* 0x000fe20000000200 */
[----:B------:R-:W-:-:S02]  /*9bd0*/  MOV R60, R60 ;  /* 0x0000003c003c7202 */ /* 0x000fc40000000f00 */
        /* <DEDUP_REMOVED lines=9> */
[----:B------:R-:W-:Y:S02]  /*9c70*/  F2FP.BF16.F32.PACK_AB R104, R105, R104 ;  /* 0x000000686968723e */ /* 0x000fe400000010ff */
[----:B------:R-:W-:Y:S01]  /*9c80*/  MOV R102, R102 ;  /* 0x0000006600667202 */ /* 0x000fe20000000f00 */
[----:B------:R-:W-:Y:S01]  /*9c90*/  STSM.16.M88.4 [R32], R96 ;  /* 0x0000006020007844 */ /* 0x000fe20000000200 */
[----:B------:R-:W-:Y:S02]  /*9ca0*/  MOV R3, R114 ;  /* 0x0000007200037202 */ /* 0x000fe40000000f00 */
[----:B------:R-:W-:-:S02]  /*9cb0*/  F2FP.BF16.F32.PACK_AB R105, R155, R153 ;  /* 0x000000999b69723e */ /* 0x000fc400000010ff */
[----:B------:R-:W-:Y:S02]  /*9cc0*/  F2FP.BF16.F32.PACK_AB R106, R109, R108 ;  /* 0x0000006c6d6a723e */ /* 0x000fe400000010ff */
[----:B------:R-:W-:Y:S02]  /*9cd0*/  F2FP.BF16.F32.PACK_AB R107, R157, R156 ;  /* 0x0000009c9d6b723e */ /* 0x000fe400000010ff */
[----:B------:R-:W-:Y:S02]  /*9ce0*/  F2FP.BF16.F32.PACK_AB R112, R113, R112 ;  /* 0x000000707170723e */ /* 0x000fe400000010ff */
        /* <DEDUP_REMOVED lines=8> */
[----:B------:R-:W-:Y:S02]  /*9d70*/  MOV R110, R110 ;  /* 0x0000006e006e7202 */ /* 0x000fe40000000f00 */
        /* <DEDUP_REMOVED lines=15> */
[----:B------:R1:W-:Y:S01]  /*9e70*/  STSM.16.M88.4 [R4], R136 ;  /* 0x0000008804007844 */ /* 0x0003e20000000200 */
[----:B------:R-:W-:Y:S02]  /*9e80*/  F2FP.BF16.F32.PACK_AB R146, R149, R148 ;  /* 0x000000949592723e */ /* 0x000fe400000010ff */
[----:B------:R-:W-:-:S02]  /*9e90*/  F2FP.BF16.F32.PACK_AB R147, R0, R150 ;  /* 0x000000960093723e */ /* 0x000fc400000010ff */
[----:B------:R-:W-:Y:S02]  /*9ea0*/  ISETP.NE.U32.AND P6, PT, RZ, UR6, PT ;  /* 0x00000006ff007c0c */ /* 0x000fe4000bfc5070 */
[----:B0-----:R-:W-:Y:S01]  /*9eb0*/  ISETP.NE.U32.AND P0, PT, R8, RZ, PT ;  /* 0x000000ff0800720c */ /* 0x001fe20003f05070 */
[----:B------:R0:W-:Y:S01]  /*9ec0*/  STSM.16.M88.4 [R20], R144 ;  /* 0x0000009014007844 */ /* 0x0001e20000000200 */
[----:B------:R-:W-:Y:S01]  /*9ed0*/  BAR.SYNC.DEFER_BLOCKING 0x1, 0x100 ;  /* 0x0044000000007b1d */ /* 0x000fe20000010000 */
[----:B------:R-:W-:Y:S01]  /*9ee0*/  ISETP.NE.AND.EX P6, PT, RZ, UR7, PT, P6 ;  /* 0x00000007ff007c0c */ /* 0x000fe2000bfc5360 */
[----:B------:R-:W-:Y:S01]  /*9ef0*/  IMAD R5, R195, 0x40, R16 ;  /* 0x00000040c3057824 */ /* 0x000fe200078e0210 */
[----:B------:R-:W-:Y:S01]  /*9f00*/  ISETP.NE.AND.EX P0, PT, R9, RZ, PT, P0 ;  /* 0x000000ff0900720c */ /* 0x000fe20003f05300 */
[----:B------:R-:W-:Y:S01]  /*9f10*/  IMAD.MOV.U32 R0, RZ, RZ, RZ ;  /* 0x000000ffff007224 */ /* 0x000fe200078e00ff */
[----:B------:R-:W-:Y:S02]  /*9f20*/  SHF.L.U64.HI R10, R186, 0x2, R194 ;  /* 0x00000002ba0a7819 */ /* 0x000fe400000102c2 */
[----:B------:R-:W-:Y:S01]  /*9f30*/  IADD3 R8, P1, R11, R8, RZ ;  /* 0x000000080b087210 */ /* 0x000fe20007f3e0ff */
[----:B------:R-:W-:Y:S01]  /*9f40*/  ULDC UR5, c[0x0][0xb88] ;  /* 0x0002e20000057ab9 */ /* 0x000fe20000000800 */
[----:B------:R-:W-:-:S05]  /*9f50*/  IMAD.WIDE R176, R5, 0x2, R176 ;  /* 0x0000000205b07825 */ /* 0x000fca00078e02b0 */
[----:B-1----:R-:W-:Y:S01]  /*9f60*/  @P6 IADD3 R4, P4, R11, UR6, RZ ;  /* 0x000000060b046c10 */ /* 0x002fe2000ff9e0ff */
[----:B------:R-:W-:Y:S02]  /*9f70*/  IMAD.U32 R3, RZ, RZ, UR5 ;  /* 0x00000005ff037e24 */ /* 0x000fe4000f8e00ff */
[C---:B------:R-:W-:Y:S01]  /*9f80*/  IMAD.X R9, R10.reuse, 0x1, R9, P1 ;  /* 0x000000010a097824 */ /* 0x040fe200008e0609 */
[----:B------:R-:W-:-:S04]  /*9f90*/  @P6 IADD3.X R5, R10, UR7, RZ, P4, !PT ;  /* 0x000000070a056c10 */ /* 0x000fc8000a7fe4ff */
[----:B------:R0:W5:Y:S01]  /*9fa0*/  @P0 LDG.E R0, desc[UR44][R8.64] ;  /* 0x0000002c08000981 */ /* 0x000162000c1e1900 */
[C---:B------:R-:W-:Y:S02]  /*9fb0*/  IADD3 R13, P1, R176.reuse, 0x1000, RZ ;  /* 0x00001000b00d7810 */ /* 0x040fe40007f3e0ff */
[C---:B------:R-:W-:Y:S01]  /*9fc0*/  IADD3 R25, P2, R176.reuse, 0x2000, RZ ;  /* 0x00002000b0197810 */ /* 0x040fe20007f5e0ff */
[----:B------:R0:W5:Y:S01]  /*9fd0*/  @P6 LDG.E R3, desc[UR44][R4.64] ;  /* 0x0000002c04036981 */ /* 0x000162000c1e1900 */
        /* <DEDUP_REMOVED lines=48> */
.L_x_1019:
[----:B------:R-:W0:Y:S01]  /*a2e0*/  SHFL.IDX PT, R4, R197, RZ, 0x1f ;  /* 0x00001fffc5047589 */ /* 0x000e2200000e0000 */
[----:B------:R-:W-:Y:S01]  /*a2f0*/  ISETP.NE.AND P6, PT, R10, RZ, PT ;  /* 0x000000ff0a00720c */ /* 0x000fe20003fc5270 */
[--C-:B------:R-:W-:Y:S01]  /*a300*/  IMAD.X R41, RZ, RZ, R177.reuse, P1 ;  /* 0x000000ffff297224 */ /* 0x100fe200008e06b1 */
[----:B------:R-:W-:Y:S01]  /*a310*/  IADD3.X R57, RZ, R177, RZ, P5, !PT ;  /* 0x000000b1ff397210 */ /* 0x000fe20002ffe4ff */
[--C-:B------:R-:W-:Y:S01]  /*a320*/  IMAD.X R45, RZ, RZ, R177.reuse, P2 ;  /* 0x000000ffff2d7224 */ /* 0x100fe200010e06b1 */
[C---:B------:R-:W-:Y:S01]  /*a330*/  IADD3 R65, P1, R176.reuse, 0xc000, RZ ;  /* 0x0000c000b0417810 */ /* 0x040fe20007f3e0ff */
[--C-:B------:R-:W-:Y:S01]  /*a340*/  IMAD.X R37, RZ, RZ, R177.reuse, P6 ;  /* 0x000000ffff257224 */ /* 0x100fe200030e06b1 */
[C---:B------:R-:W-:Y:S01]  /*a350*/  IADD3 R61, P6, R176.reuse, 0xb000, RZ ;  /* 0x0000b000b03d7810 */ /* 0x040fe20007fde0ff */
[--C-:B------:R-:W-:Y:S01]  /*a360*/  IMAD.X R49, RZ, RZ, R177.reuse, P3 ;  /* 0x000000ffff317224 */ /* 0x100fe200018e06b1 */
[C---:B------:R-:W-:Y:S01]  /*a370*/  IADD3 R69, P2, R176.reuse, 0xd000, RZ ;  /* 0x0000d000b0457810 */ /* 0x040fe20007f5e0ff */
[----:B------:R-:W-:Y:S01]  /*a380*/  IMAD.X R53, RZ, RZ, R177, P4 ;  /* 0x000000ffff357224 */ /* 0x000fe200020e06b1 */
[----:B------:R-:W-:-:S02]  /*a390*/  IADD3 R73, P3, R176, 0xe000, RZ ;  /* 0x0000e000b0497810 */ /* 0x000fc40007f7e0ff */
[C---:B------:R-:W-:Y:S02]  /*a3a0*/  IADD3 R5, P4, R176.reuse, 0xf000, RZ ;  /* 0x0000f000b0057810 */ /* 0x040fe40007f9e0ff */
[----:B------:R-:W-:Y:S02]  /*a3b0*/  LOP3.LUT R60, R61, 0x380, RZ, 0xc0, !PT ;  /* 0x000003803d3c7812 */ /* 0x000fe400078ec0ff */
[----:B------:R-:W-:Y:S01]  /*a3c0*/  LOP3.LUT R64, R65, 0x380, RZ, 0xc0, !PT ;  /* 0x0000038041407812 */ /* 0x000fe200078ec0ff */
[----:B------:R-:W-:Y:S01]  /*a3d0*/  IMAD.X R77, RZ, RZ, R177, P4 ;  /* 0x000000ffff4d7224 */ /* 0x000fe200020e06b1 */
[----:B------:R-:W-:Y:S02]  /*a3e0*/  LOP3.LUT R68, R69, 0x380, RZ, 0xc0, !PT ;  /* 0x0000038045447812 */ /* 0x000fe400078ec0ff */
[----:B------:R-:W-:Y:S02]  /*a3f0*/  LOP3.LUT R72, R73, 0x380, RZ, 0xc0, !PT ;  /* 0x0000038049487812 */ /* 0x000fe400078ec0ff */
[----:B------:R-:W-:-:S02]  /*a400*/  LOP3.LUT R9, R176, 0x380, RZ, 0xc0, !PT ;  /* 0x00000380b0097812 */ /* 0x000fc400078ec0ff */
[----:B0-----:R-:W-:Y:S02]  /*a410*/  ISETP.NE.AND P5, PT, R4, RZ, PT ;  /* 0x000000ff0400720c */ /* 0x001fe40003fa5270 */
[----:B------:R-:W-:Y:S02]  /*a420*/  LOP3.LUT R4, R5, 0x380, RZ, 0xc0, !PT ;  /* 0x0000038005047812 */ /* 0x000fe400078ec0ff */
[----:B------:R-:W-:Y:S02]  /*a430*/  SHF.R.U64 R60, R60, 0x3, RZ ;  /* 0x000000033c3c7819 */ /* 0x000fe400000012ff */
[----:B------:R-:W-:Y:S02]  /*a440*/  SHF.R.U64 R64, R64, 0x3, RZ ;  /* 0x0000000340407819 */ /* 0x000fe400000012ff */
[----:B------:R-:W-:Y:S02]  /*a450*/  SHF.R.U64 R68, R68, 0x3, RZ ;  /* 0x0000000344447819 */ /* 0x000fe400000012ff */
        /* <DEDUP_REMOVED lines=12> */
[----:B------:R-:W-:Y:S02]  /*a520*/  LOP3.LUT R76, R4, R5, RZ, 0x3c, !PT ;  /* 0x00000005044c7212 */ /* 0x000fe400078e3cff */
[----:B------:R-:W-:Y:S02]  /*a530*/  SHF.R.S32.HI R80, RZ, 0x1f, R187 ;  /* 0x0000001fff507819 */ /* 0x000fe400000114bb */
[----:B------:R-:W-:Y:S02]  /*a540*/  SEL R83, R186, RZ, !P0 ;  /* 0x000000ffba537207 */ /* 0x000fe40004000000 */
[----:B------:R-:W-:Y:S02]  /*a550*/  SEL R194, R194, RZ, !P0 ;  /* 0x000000ffc2c27207 */ /* 0x000fe40004000000 */
[----:B-----5:R-:W-:Y:S01]  /*a560*/  SHF.R.S32.HI R21, RZ, 0x1f, R0 ;  /* 0x0000001fff157819 */ /* 0x020fe20000011400 */
[----:B------:R-:W-:Y:S06]  /*a570*/  @P5 BRA `(.L_x_1020) ;  /* 0x0000000000c05947 */ /* 0x000fec0003800000 */
[----:B------:R-:W0:Y:S01]  /*a580*/  LDC R14, c[0x0][0xce8] ;  /* 0x00033a00ff0e7b82 */ /* 0x000e220000000800 */
[----:B------:R-:W-:Y:S01]  /*a590*/  IMAD.U32 R5, RZ, RZ, UR42 ;  /* 0x0000002aff057e24 */ /* 0x000fe2000f8e00ff */
[----:B------:R-:W-:Y:S01]  /*a5a0*/  ULDC.64 UR6, c[0x0][0xc90] ;  /* 0x0003240000067ab9 */ /* 0x000fe20000000a00 */
[----:B------:R-:W-:Y:S02]  /*a5b0*/  IMAD.MOV.U32 R4, RZ, RZ, R0 ;  /* 0x000000ffff047224 */ /* 0x000fe400078e0000 */
[----:B------:R-:W-:Y:S02]  /*a5c0*/  IMAD R8, R80, UR6, RZ ;  /* 0x0000000650087c24 */ /* 0x000fe4000f8e02ff */
[----:B------:R-:W-:Y:S02]  /*a5d0*/  IMAD R10, R5, 0x40, R200 ;  /* 0x00000040050a7824 */ /* 0x000fe400078e02c8 */
[----:B------:R-:W-:Y:S02]  /*a5e0*/  IMAD R11, R187, UR7, R8 ;  /* 0x00000007bb0b7c24 */ /* 0x000fe4000f8e0208 */
[----:B------:R-:W-:-:S02]  /*a5f0*/  IMAD.MOV.U32 R5, RZ, RZ, R21 ;  /* 0x000000ffff057224 */ /* 0x000fc400078e0015 */
[----:B------:R-:W-:Y:S02]  /*a600*/  IMAD.U32 R20, RZ, RZ, UR42 ;  /* 0x0000002aff147e24 */ /* 0x000fe4000f8e00ff */
[----:B------:R-:W-:Y:S01]  /*a610*/  IMAD.WIDE.U32 R4, R187, UR6, R4 ;  /* 0x00000006bb047c25 */ /* 0x000fe2000f8e0004 */
[----:B------:R-:W-:-:S03]  /*a620*/  ULDC.64 UR6, c[0x0][0xc98] ;  /* 0x0003260000067ab9 */ /* 0x000fc60000000a00 */
[----:B------:R-:W-:Y:S02]  /*a630*/  IMAD.IADD R5, R5, 0x1, R11 ;  /* 0x0000000105057824 */ /* 0x000fe400078e020b */
[----:B------:R-:W-:Y:S02]  /*a640*/  IMAD.MOV R31, RZ, RZ, -R19 ;  /* 0x000000ffff1f7224 */ /* 0x000fe400078e0a13 */
[----:B------:R-:W-:Y:S01]  /*a650*/  IMAD.WIDE.U32 R4, R83, UR6, R4 ;  /* 0x0000000653047c25 */ /* 0x000fe2000f8e0004 */
[----:B0-----:R-:W-:-:S03]  /*a660*/  ISETP.NE.AND P0, PT, R14, 0x1, PT ;  /* 0x000000010e00780c */ /* 0x001fc60003f05270 */
[----:B------:R-:W-:Y:S02]  /*a670*/  IMAD R20, R20, 0x40, R17 ;  /* 0x0000004014147824 */ /* 0x000fe400078e0211 */
[----:B------:R-:W-:-:S08]  /*a680*/  IMAD R27, R3, R14, RZ ;  /* 0x0000000e031b7224 */ /* 0x000fd000078e02ff */
[----:B------:R-:W0:Y:S08]  /*a690*/  @P0 LDC R9, c[0x0][0xcec] ;  /* 0x00033b00ff090b82 */ /* 0x000e300000000800 */
        /* <DEDUP_REMOVED lines=12> */
[----:B------:R-:W-:Y:S01]  /*a760*/  IADD3.X R5, R15, R5, R10, P0, !PT ;  /* 0x000000050f057210 */ /* 0x000fe200007fe40a */
[----:B------:R-:W-:Y:S02]  /*a770*/  VIADD R10, R20, 0x8 ;  /* 0x00000008140a7836 */ /* 0x000fe40000000000 */
        /* <DEDUP_REMOVED lines=13> */
[----:B------:R-:W1:Y:S06]  /*a850*/  SHFL.IDX PT, R9, R15, 0x1, 0x1c1f ;  /* 0x003c1f000f097f89 */ /* 0x000e6c00000e0000 */
[----:B0-----:R0:W-:Y:S04]  /*a860*/  @!P1 ST.E desc[UR44][R4.64], R165 ;  /* 0x000000a504009985 */ /* 0x0011e8000c10192c */
[----:B-1----:R0:W-:Y:S02]  /*a870*/  @!P0 ST.E desc[UR44][R8.64], R166 ;  /* 0x000000a608008985 */ /* 0x0021e4000c10192c */
.L_x_1020:
[----:B------:R-:W1:Y:S01]  /*a880*/  LDC R84, c[0x0][0xce8] ;  /* 0x00033a00ff547b82 */ /* 0x000e620000000800 */
[----:B------:R-:W-:Y:S01]  /*a890*/  ULDC UR8, c[0x0][0xbc8] ;  /* 0x0002f20000087ab9 */ /* 0x000fe20000000800 */
[----:B------:R-:W-:Y:S01]  /*a8a0*/  ULDC.64 UR6, c[0x0][0xba0] ;  /* 0x0002e80000067ab9 */ /* 0x000fe20000000a00 */
[----:B------:R-:W-:Y:S01]  /*a8b0*/  ISETP.GE.AND P0, PT, R192, UR8, PT ;  /* 0x00000008c0007c0c */ /* 0x000fe2000bf06270 */
[----:B0-----:R-:W-:Y:S01]  /*a8c0*/  IMAD R5, R21, UR6, RZ ;  /* 0x0000000615057c24 */ /* 0x001fe2000f8e02ff */
[----:B------:R0:W5:Y:S02]  /*a8d0*/  LD.E.128 R8, desc[UR44][R176.64] ;  /* 0x0000002cb0087980 */ /* 0x000164000c101d00 */
[----:B------:R-:W-:Y:S02]  /*a8e0*/  SEL R20, RZ, 0xffffffff, P0 ;  /* 0xffffffffff147807 */ /* 0x000fe40000000000 */
[----:B------:R-:W-:Y:S01]  /*a8f0*/  ISETP.GE.AND P0, PT, R191, UR8, PT ;  /* 0x00000008bf007c0c */ /* 0x000fe2000bf06270 */
[----:B------:R-:W5:Y:S04]  /*a900*/  LD.E.128 R12, desc[UR44][R12.64] ;  /* 0x0000002c0c0c7980 */ /* 0x000f68000c101d00 */
[----:B------:R-:W5:Y:S04]  /*a910*/  LD.E.128 R24, desc[UR44][R24.64] ;  /* 0x0000002c18187980 */ /* 0x000f68000c101d00 */
[----:B------:R-:W5:Y:S04]  /*a920*/  LD.E.128 R28, desc[UR44][R28.64] ;  /* 0x0000002c1c1c7980 */ /* 0x000f68000c101d00 */
[----:B------:R-:W5:Y:S01]  /*a930*/  LD.E.128 R32, desc[UR44][R32.64] ;  /* 0x0000002c20207980 */ /* 0x000f62000c101d00 */
[----:B-1----:R-:W-:-:S02]  /*a940*/  ISETP.NE.AND P2, PT, R84, 0x1, PT ;  /* 0x000000015400780c */ /* 0x002fc40003f45270 */
[----:B------:R-:W-:Y:S01]  /*a950*/  ISETP.GE.AND P1, PT, R16, UR8, PT ;  /* 0x0000000810007c0c */ /* 0x000fe2000bf26270 */
[----:B------:R-:W-:Y:S01]  /*a960*/  IMAD R21, R0, UR7, R5 ;  /* 0x0000000700157c24 */ /* 0x000fe2000f8e0205 */
[----:B------:R-:W-:Y:S01]  /*a970*/  SHF.L.U32 R81, R20, 0x1, RZ ;  /* 0x0000000114517819 */ /* 0x000fe200000006ff */
[----:B------:R-:W-:Y:S01]  /*a980*/  IMAD.WIDE.U32 R4, R0, UR6, RZ ;  /* 0x0000000600047c25 */ /* 0x000fe2000f8e00ff */
[----:B------:R-:W-:Y:S01]  /*a990*/  SEL R20, RZ, 0xffffffff, P0 ;  /* 0xffffffffff147807 */ /* 0x000fe20000000000 */
[----:B------:R-:W-:Y:S01]  /*a9a0*/  ULDC.64 UR6, c[0x0][0xbe8] ;  /* 0x0002fa0000067ab9 */ /* 0x000fe20000000a00 */
[----:B------:R-:W5:Y:S04]  /*a9b0*/  LD.E.128 R36, desc[UR44][R36.64] ;  /* 0x0000002c24247980 */ /* 0x000f68000c101d00 */
[----:B------:R-:W5:Y:S01]  /*a9c0*/  LD.E.128 R40, desc[UR44][R40.64] ;  /* 0x0000002c28287980 */ /* 0x000f62000c101d00 */
[----:B------:R-:W1:Y:S01]  /*a9d0*/  @P2 LDC R85, c[0x0][0xcec] ;  /* 0x00033b00ff552b82 */ /* 0x000e620000000800 */
[----:B------:R-:W-:Y:S01]  /*a9e0*/  SEL R0, RZ, 0x1, P1 ;  /* 0x00000001ff007807 */ /* 0x000fe20000800000 */
[----:B------:R-:W-:Y:S01]  /*a9f0*/  IMAD.SHL.U32 R89, R20, 0x4, RZ ;  /* 0x0000000414597824 */ /* 0x000fe200078e00ff */
[----:B------:R-:W5:Y:S04]  /*aa00*/  LD.E.128 R44, desc[UR44][R44.64] ;  /* 0x0000002c2c2c7980 */ /* 0x000f68000c101d00 */
[----:B------:R-:W5:Y:S01]  /*aa10*/  LD.E.128 R48, desc[UR44][R48.64] ;  /* 0x0000002c30307980 */ /* 0x000f62000c101d00 */
[----:B------:R-:W2:Y:S01]  /*aa20*/  @P2 LDC R87, c[0x0][0xcf0] ;  /* 0x00033c00ff572b82 */ /* 0x000ea20000000800 */
[----:B------:R-:W-:-:S02]  /*aa30*/  LOP3.LUT R0, R81, 0x2, R0, 0xe2, !PT ;  /* 0x0000000251007812 */ /* 0x000fc400078ee200 */
[----:B------:R-:W-:Y:S01]  /*aa40*/  ISETP.GE.AND P0, PT, R190, UR8, PT ;  /* 0x00000008be007c0c */ /* 0x000fe2000bf06270 */
[----:B------:R-:W-:Y:S01]  /*aa50*/  IMAD.IADD R5, R5, 0x1, R21 ;  /* 0x0000000105057824 */ /* 0x000fe200078e0215 */
[----:B------:R-:W-:Y:S01]  /*aa60*/  LOP3.LUT R20, R89, 0x4, R0, 0xe2, !PT ;  /* 0x0000000459147812 */ /* 0x000fe200078ee200 */
[----:B------:R-:W-:Y:S01]  /*aa70*/  IMAD R80, R80, UR6, RZ ;  /* 0x0000000650507c24 */ /* 0x000fe2000f8e02ff */
[----:B------:R-:W-:Y:S01]  /*aa80*/  SEL R21, RZ, 0xffffffff, P0 ;  /* 0xffffffffff157807 */ /* 0x000fe20000000000 */
[----:B------:R-:W-:Y:S01]  /*aa90*/  IMAD R0, R193, 0x20, R195 ;  /* 0x00000020c1007824 */ /* 0x000fe200078e02c3 */
[----:B------:R-:W5:Y:S01]  /*aaa0*/  LD.E.128 R52, desc[UR44][R52.64] ;  /* 0x0000002c34347980 */ /* 0x000f62000c101d00 */
[----:B------:R-:W-:Y:S02]  /*aab0*/  IMAD.U32 R89, RZ, RZ, UR42 ;  /* 0x0000002aff597e24 */ /* 0x000fe4000f8e00ff */
[C---:B------:R-:W-:Y:S01]  /*aac0*/  IMAD R81, R187.reuse, UR7, R80 ;  /* 0x00000007bb517c24 */ /* 0x040fe2000f8e0250 */
[----:B------:R-:W5:Y:S01]  /*aad0*/  LD.E.128 R56, desc[UR44][R56.64] ;  /* 0x0000002c38387980 */ /* 0x000f62000c101d00 */
[----:B------:R-:W-:Y:S01]  /*aae0*/  IMAD.WIDE.U32 R4, R187, UR6, R4 ;  /* 0x00000006bb047c25 */ /* 0x000fe2000f8e0004 */
[----:B------:R-:W-:Y:S01]  /*aaf0*/  ISETP.GE.AND P0, PT, R189, UR8, PT ;  /* 0x00000008bd007c0c */ /* 0x000fe2000bf06270 */
[----:B------:R-:W-:Y:S01]  /*ab00*/  ULDC.64 UR6, c[0x0][0xbf0] ;  /* 0x0002fc0000067ab9 */ /* 0x000fe20000000a00 */
[----:B------:R-:W5:Y:S01]  /*ab10*/  LD.E.128 R60, desc[UR44][R60.64] ;  /* 0x0000002c3c3c7980 */ /* 0x000f62000c101d00 */
[----:B------:R-:W-:-:S02]  /*ab20*/  IMAD R82, R89, 0x40, R0 ;  /* 0x0000004059527824 */ /* 0x000fc400078e0200 */
[----:B------:R-:W-:Y:S01]  /*ab30*/  IMAD.SHL.U32 R21, R21, 0x8, RZ ;  /* 0x0000000815157824 */ /* 0x000fe200078e00ff */
[----:B------:R-:W5:Y:S01]  /*ab40*/  LD.E.128 R64, desc[UR44][R64.64] ;  /* 0x0000002c40407980 */ /* 0x000f62000c101d00 */
[----:B------:R-:W-:Y:S02]  /*ab50*/  IMAD.IADD R5, R5, 0x1, R81 ;  /* 0x0000000105057824 */ /* 0x000fe400078e0251 */
[----:B-1----:R-:W-:Y:S01]  /*ab60*/  @P2 IMAD.HI.U32 R0, R82, R85, RZ ;  /* 0x0000005552002227 */ /* 0x002fe200078e00ff */
[----:B------:R-:W-:Y:S01]  /*ab70*/  LOP3.LUT R20, R21, 0x8, R20, 0xe2, !PT ;  /* 0x0000000815147812 */ /* 0x000fe200078ee214 */
[----:B------:R-:W5:Y:S02]  /*ab80*/  LD.E.128 R68, desc[UR44][R68.64] ;  /* 0x0000002c44447980 */ /* 0x000f64000c101d00 */
[----:B------:R-:W-:Y:S01]  /*ab90*/  IMAD R81, R194, UR6, RZ ;  /* 0x00000006c2517c24 */ /* 0x000fe2000f8e02ff */
[----:B------:R-:W-:Y:S01]  /*aba0*/  SEL R80, RZ, 0xffffffff, P0 ;  /* 0xffffffffff507807 */ /* 0x000fe20000000000 */
[----:B------:R-:W-:Y:S01]  /*abb0*/  IMAD.MOV.U32 R21, RZ, RZ, R82 ;  /* 0x000000ffff157224 */ /* 0x000fe200078e0052 */
[----:B--2---:R-:W-:Y:S01]  /*abc0*/  @P2 SHF.R.U32.HI R21, RZ, R87, R0 ;  /* 0x00000057ff152219 */ /* 0x004fe20000011600 */
[C---:B------:R-:W-:Y:S01]  /*abd0*/  IMAD R81, R83.reuse, UR7, R81 ;  /* 0x0000000753517c24 */ /* 0x040fe2000f8e0251 */
[----:B------:R-:W5:Y:S01]  /*abe0*/  LD.E.128 R72, desc[UR44][R72.64] ;  /* 0x0000002c48487980 */ /* 0x000f62000c101d00 */
[----:B------:R-:W-:Y:S01]  /*abf0*/  IMAD.WIDE.U32 R4, R83, UR6, R4 ;  /* 0x0000000653047c25 */ /* 0x000fe2000f8e0004 */
[----:B------:R-:W-:Y:S01]  /*ac00*/  ISETP.GE.AND P0, PT, R188, UR8, PT ;  /* 0x00000008bc007c0c */ /* 0x000fe2000bf06270 */
[----:B------:R-:W-:Y:S01]  /*ac10*/  ULDC.64 UR6, c[0x0][0xbe0] ;  /* 0x0002f80000067ab9 */ /* 0x000fe20000000a00 */
[----:B------:R-:W5:Y:S01]  /*ac20*/  LD.E.128 R76, desc[UR44][R76.64] ;  /* 0x0000002c4c4c7980 */ /* 0x000f62000c101d00 */
[----:B------:R-:W-:Y:S01]  /*ac30*/  IMAD.SHL.U32 R85, R80, 0x10, RZ ;  /* 0x0000001050557824 */ /* 0x000fe200078e00ff */
[----:B------:R-:W-:Y:S01]  /*ac40*/  SHF.R.S32.HI R80, RZ, 0x1f, R21 ;  /* 0x0000001fff507819 */ /* 0x000fe20000011415 */
[----:B------:R-:W-:Y:S01]  /*ac50*/  IMAD.IADD R5, R5, 0x1, R81 ;  /* 0x0000000105057824 */ /* 0x000fe200078e0251 */
[----:B------:R-:W-:Y:S01]  /*ac60*/  SEL R0, RZ, 0xffffffff, P0 ;  /* 0xffffffffff007807 */ /* 0x000fe20000000000 */
[----:B------:R-:W-:Y:S01]  /*ac70*/  IMAD.MOV R81, RZ, RZ, -R21 ;  /* 0x000000ffff517224 */ /* 0x000fe200078e0a15 */
[----:B------:R-:W-:Y:S01]  /*ac80*/  LOP3.LUT R20, R85, 0x10, R20, 0xe2, !PT ;  /* 0x0000001055147812 */ /* 0x000fe200078ee214 */
[----:B------:R-:W-:Y:S01]  /*ac90*/  IMAD R80, R80, UR6, RZ ;  /* 0x0000000650507c24 */ /* 0x000fe2000f8e02ff */
[----:B------:R-:W-:Y:S01]  /*aca0*/  @!PT LDS RZ, [RZ] ;  /* 0x00000000fffff984 */ /* 0x000fe20000000800 */
[----:B------:R-:W-:Y:S01]  /*acb0*/  @!PT LDS RZ, [RZ] ;  /* 0x00000000fffff984 */ /* 0x000fe20000000800 */
[----:B------:R-:W-:Y:S01]  /*acc0*/  @!PT LDS RZ, [RZ] ;  /* 0x00000000fffff984 */ /* 0x000fe20000000800 */
[----:B------:R-:W-:Y:S01]  /*acd0*/  @!PT LDS RZ, [RZ] ;  /* 0x00000000fffff984 */ /* 0x000fe20000000800 */
[----:B------:R1:W-:Y:S06]  /*ace0*/  MEMBAR.ALL.CTA ;  /* 0x0000000000007992 */ /* 0x0003ec0000008000 */
[----:B-1----:R-:W1:Y:S01]  /*acf0*/  FENCE.VIEW.ASYNC.S ;  /* 0x00000000000073c6 */ /* 0x002e620000000000 */
[----:B------:R-:W-:Y:S01]  /*ad00*/  IMAD R81, R84, R81, R82 ;  /* 0x0000005154517224 */ /* 0x000fe200078e0252 */
[----:B------:R-:W-:Y:S01]  /*ad10*/  ISETP.GE.AND P0, PT, R199, UR8, PT ;  /* 0x00000008c7007c0c */ /* 0x000fe2000bf06270 */
[----:B------:R-:W-:Y:S01]  /*ad20*/  IMAD.SHL.U32 R85, R0, 0x20, RZ ;  /* 0x0000002000557824 */ /* 0x000fe200078e00ff */
[----:B------:R-:W-:Y:S01]  /*ad30*/  UIADD3 UR5, UR40, 0x38820, URZ ;  /* 0x0003882028057890 */ /* 0x000fe2000fffe03f */
[C---:B------:R-:W-:Y:S01]  /*ad40*/  IMAD R83, R21.reuse, UR7, R80 ;  /* 0x0000000715537c24 */ /* 0x040fe2000f8e0250 */
[----:B------:R-:W-:Y:S01]  /*ad50*/  SHF.R.S32.HI R80, RZ, 0x1f, R81 ;  /* 0x0000001fff507819 */ /* 0x000fe20000011451 */
[----:B------:R-:W-:Y:S01]  /*ad60*/  IMAD.WIDE.U32 R4, R21, UR6, R4 ;  /* 0x0000000615047c25 */ /* 0x000fe2000f8e0004 */
[----:B------:R-:W-:Y:S01]  /*ad70*/  ULDC.64 UR6, c[0x0][0xbd8] ;  /* 0x0002f60000067ab9 */ /* 0x000fe20000000a00 */
[----:B------:R-:W-:Y:S01]  /*ad80*/  LOP3.LUT R20, R85, 0x20, R20, 0xe2, !PT ;  /* 0x0000002055147812 */ /* 0x000fe200078ee214 */
[----:B------:R-:W-:Y:S01]  /*ad90*/  UPRMT UR5, URZ, 0x654, UR5 ;  /* 0x000006543f057896 */ /* 0x000fe20008000005 */
[----:B------:R-:W-:Y:S01]  /*ada0*/  IMAD.U32 R88, RZ, RZ, UR42 ;  /* 0x0000002aff587e24 */ /* 0x000fe2000f8e00ff */
[----:B------:R-:W-:Y:S01]  /*adb0*/  SEL R21, RZ, 0x40, P0 ;  /* 0x00000040ff157807 */ /* 0x000fe20000000000 */
[----:B------:R-:W-:Y:S01]  /*adc0*/  IMAD.IADD R5, R5, 0x1, R83 ;  /* 0x0000000105057824 */ /* 0x000fe200078e0253 */
[----:B------:R-:W-:Y:S01]  /*add0*/  ISETP.GE.AND P0, PT, R198, UR8, PT ;  /* 0x00000008c6007c0c */ /* 0x000fe2000bf06270 */
[----:B------:R-:W-:Y:S01]  /*ade0*/  IMAD R80, R80, UR6, RZ ;  /* 0x0000000650507c24 */ /* 0x000fe2000f8e02ff */
[----:B------:R-:W-:Y:S01]  /*adf0*/  LOP3.LUT R0, R20, R21, RZ, 0xfc, !PT ;  /* 0x0000001514007212 */ /* 0x000fe200078efcff */
[----:B------:R-:W-:Y:S01]  /*ae00*/  IMAD R89, R3, R84, RZ ;  /* 0x0000005403597224 */ /* 0x000fe200078e02ff */
[----:B------:R-:W-:Y:S01]  /*ae10*/  SEL R3, RZ, 0x80, P0 ;  /* 0x00000080ff037807 */ /* 0x000fe20000000000 */
[----:B------:R-:W-:Y:S01]  /*ae20*/  IMAD R88, R88, 0x40, R195 ;  /* 0x0000004058587824 */ /* 0x000fe200078e02c3 */
[----:B------:R-:W-:Y:S01]  /*ae30*/  BSSY B1, `(.L_x_1021) ;  /* 0x000002c000017945 */ /* 0x000fe20003800000 */
[C---:B------:R-:W-:Y:S01]  /*ae40*/  IMAD R21, R81.reuse, UR7, R80 ;  /* 0x0000000751157c24 */ /* 0x040fe2000f8e0250 */
[----:B------:R-:W-:Y:S01]  /*ae50*/  LOP3.LUT R3, R0, R3, RZ, 0xfc, !PT ;  /* 0x0000000300037212 */ /* 0x000fe200078efcff */
[----:B------:R-:W-:Y:S01]  /*ae60*/  IMAD.WIDE.U32 R4, R81, UR6, R4 ;  /* 0x0000000651047c25 */ /* 0x000fe2000f8e0004 */
[----:B------:R-:W-:Y:S01]  /*ae70*/  ISETP.GE.AND P0, PT, R88, R89, PT ;  /* 0x000000595800720c */ /* 0x000fe20003f06270 */
[----:B------:R-:W-:Y:S01]  /*ae80*/  ULDC.64 UR6, c[0x0][0xb80] ;  /* 0x0002e00000067ab9 */ /* 0x000fe20000000a00 */
[----:B-1----:R-:W-:Y:S01]  /*ae90*/  SYNCS.ARRIVE.TRANS64.RED.A1T0 RZ, [UR5], RZ ;  /* 0x000000ffffff79a7 */ /* 0x002fe20008100405 */
[----:B------:R-:W-:Y:S01]  /*aea0*/  IMAD.IADD R5, R5, 0x1, R21 ;  /* 0x0000000105057824 */ /* 0x000fe200078e0215 */
[----:B------:R-:W-:-:S04]  /*aeb0*/  LEA R86, P1, R4, UR6, 0x1 ;  /* 0x0000000604567c11 */ /* 0x000fc8000f8208ff */
        /* <DEDUP_REMOVED lines=35> */
.L_x_1022:
[----:B------:R-:W-:Y:S05]  /*b0f0*/  BSYNC B1 ;  /* 0x0000000000017941 */ /* 0x000fea0003800000 */
.L_x_1021:
[----:B---3--:R-:W-:Y:S01]  /*b100*/  VIADD R4, R88, 0x20 ;  /* 0x0000002058047836 */ /* 0x008fe20000000000 */
[----:B-----5:R4:W3:Y:S04]  /*b110*/  SHFL.IDX PT, R9, R87, 0x1, 0x181f ;  /* 0x00381f0057097f89 */ /* 0x0208e800000e0000 */
        /* <DEDUP_REMOVED lines=10> */
[----:B-1----:R-:W-:Y:S01]  /*b1c0*/  @!P3 LEA R20, P6, R191, R8, 0x1 ;  /* 0x00000008bf14b211 */ /* 0x002fe200078c08ff */
[----:B------:R0:W-:Y:S01]  /*b1d0*/  @!P0 ST.E.128 desc[UR44][R4.64], R12 ;  /* 0x0000000c04008985 */ /* 0x0001e2000c101d2c */
[----:B------:R-:W-:Y:S02]  /*b1e0*/  ISETP.GE.AND P0, PT, R188, UR8, PT ;  /* 0x00000008bc007c0c */ /* 0x000fe4000bf06270 */
[----:B------:R-:W-:Y:S02]  /*b1f0*/  @!P5 LEA.HI.X R11, R192, R9, R209, 0x1, P4 ;  /* 0x00000009c00bd211 */ /* 0x000fe400020f0cd1 */
[----:B------:R-:W-:-:S02]  /*b200*/  LOP3.LUT P4, RZ, R0, 0x40, RZ, 0xc0, !PT ;  /* 0x0000004000ff7812 */ /* 0x000fc4000788c0ff */
[----:B--2---:R-:W-:Y:S01]  /*b210*/  @!P3 LEA.HI.X R21, R191, R9, R208, 0x1, P6 ;  /* 0x00000009bf15b211 */ /* 0x004fe200030f0cd0 */
        /* <DEDUP_REMOVED lines=20> */
.L_x_1018:
[----:B------:R-:W0:Y:S01]  /*b360*/  LDC.64 R8, c[0x0][0xd00] ;  /* 0x00034000ff087b82 */ /* 0x000e220000000a00 */
[----:B------:R-:W-:Y:S01]  /*b370*/  ULDC.64 UR6, c[0x0][0xd08] ;  /* 0x0003420000067ab9 */ /* 0x000fe20000000a00 */
[----:B------:R-:W-:-:S06]  /*b380*/  MOV R3, RZ ;  /* 0x000000ff00037202 */ /* 0x000fcc0000000f00 */
[----:B------:R-:W1:Y:S01]  /*b390*/  LDC.64 R4, c[0x0][0xd00] ;  /* 0x00034000ff047b82 */ /* 0x000e620000000a00 */
[----:B------:R-:W-:-:S04]  /*b3a0*/  ISETP.NE.U32.AND P1, PT, RZ, UR6, PT ;  /* 0x00000006ff007c0c */ /* 0x000fc8000bf25070 */
[----:B------:R-:W-:Y:S01]  /*b3b0*/  ISETP.NE.AND.EX P1, PT, RZ, UR7, PT, P1 ;  /* 0x00000007ff007c0c */ /* 0x000fe2000bf25310 */
[----:B------:R-:W-:Y:S02]  /*b3c0*/  ULDC UR5, c[0x0][0xb88] ;  /* 0x0002e20000057ab9 */ /* 0x000fe40000000800 */
[----:B------:R-:W2:Y:S01]  /*b3d0*/  LDC R27, c[0x0][0xce8] ;  /* 0x00033a00ff1b7b82 */ /* 0x000ea20000000800 */
[----:B0-----:R-:W-:-:S04]  /*b3e0*/  ISETP.NE.U32.AND P0, PT, R8, RZ, PT ;  /* 0x000000ff0800720c */ /* 0x001fc80003f05070 */
[----:B------:R-:W-:Y:S01]  /*b3f0*/  ISETP.NE.AND.EX P0, PT, R9, RZ, PT, P0 ;  /* 0x000000ff0900720c */ /* 0x000fe20003f05300 */
[----:B-1----:R-:W-:-:S04]  /*b400*/  IMAD.WIDE R8, R186, 0x4, R4 ;  /* 0x00000004ba087825 */ /* 0x002fc800078e0204 */
[----:B------:R-:W0:Y:S01]  /*b410*/  @P1 LDC.64 R4, c[0x0][0xd08] ;  /* 0x00034200ff041b82 */ /* 0x000e220000000a00 */
[----:B------:R-:W-:-:S07]  /*b420*/  IMAD.U32 R0, RZ, RZ, UR5 ;  /* 0x00000005ff007e24 */ /* 0x000fce000f8e00ff */
[----:B------:R1:W5:Y:S01]  /*b430*/  @P0 LDG.E R3, desc[UR44][R8.64] ;  /* 0x0000002c08030981 */ /* 0x000362000c1e1900 */
[----:B0-----:R-:W-:-:S05]  /*b440*/  @P1 IMAD.WIDE R4, R186, 0x4, R4 ;  /* 0x00000004ba041825 */ /* 0x001fca00078e0204 */
[----:B------:R1:W5:Y:S01]  /*b450*/  @P1 LDG.E R0, desc[UR44][R4.64] ;  /* 0x0000002c04001981 */ /* 0x000362000c1e1900 */
[----:B------:R-:W-:Y:S01]  /*b460*/  ISETP.GE.AND P2, PT, R202, 0x40, PT ;  /* 0x00000040ca00780c */ /* 0x000fe20003f46270 */
[----:B--2---:R-:W-:-:S12]  /*b470*/  @P1 BRA `(.L_x_1024) ;  /* 0x0000000000101947 */ /* 0x004fd80003800000 */
[----:B------:R-:W-:Y:S05]  /*b480*/  @!P0 BRA `(.L_x_1024) ;  /* 0x00000000000c8947 */ /* 0x000fea0003800000 */
[----:B-1----:R-:W2:Y:S04]  /*b490*/  LDG.E R5, desc[UR44][R8.64] ;  /* 0x0000002c08057981 */ /* 0x002ea8000c1e1900 */
[----:B-----5:R-:W2:Y:S02]  /*b4a0*/  LDG.E R0, desc[UR44][R8.64+0x4] ;  /* 0x0000042c08007981 */ /* 0x020ea4000c1e1900 */
[----:B--2---:R-:W-:-:S07]  /*b4b0*/  IMAD.IADD R0, R0, 0x1, -R5 ;  /* 0x0000000100007824 */ /* 0x004fce00078e0a05 */
.L_x_1024:
[----:B------:R-:W-:Y:S01]  /*b4c0*/  BSSY B1, `(.L_x_1025) ;  /* 0x000002f000017945 */ /* 0x000fe20003800000 */
[----:B------:R-:W-:Y:S02]  /*b4d0*/  SHF.R.S32.HI R15, RZ, 0x1f, R187 ;  /* 0x0000001fff0f7819 */ /* 0x000fe400000114bb */
[----:B------:R-:W-:Y:S02]  /*b4e0*/  SEL R21, R186, RZ, !P0 ;  /* 0x000000ffba157207 */ /* 0x000fe40004000000 */
[----:B------:R-:W-:Y:S02]  /*b4f0*/  SEL R194, R194, RZ, !P0 ;  /* 0x000000ffc2c27207 */ /* 0x000fe40004000000 */
[----:B-----5:R-:W-:Y:S01]  /*b500*/  SHF.R.S32.HI R12, RZ, 0x1f, R3 ;  /* 0x0000001fff0c7819 */ /* 0x020fe20000011403 */
[----:B------:R-:W-:Y:S06]  /*b510*/  @P2 BRA `(.L_x_1026) ;  /* 0x0000000000a42947 */ /* 0x000fec0003800000 */
[----:B-1----:R-:W0:Y:S01]  /*b520*/  S2R R5, SR_TID.X ;  /* 0x0000000000057919 */ /* 0x002e220000002100 */
[----:B------:R-:W1:Y:S01]  /*b530*/  LDC R13, c[0x0][0xce8] ;  /* 0x00033a00ff0d7b82 */ /* 0x000e620000000800 */
[----:B------:R-:W-:-:S04]  /*b540*/  IMAD.U32 R4, RZ, RZ, UR42 ;  /* 0x0000002aff047e24 */ /* 0x000fc8000f8e00ff */
[----:B0-----:R-:W-:Y:S02]  /*b550*/  IMAD R4, R4, 0x40, R5 ;  /* 0x0000004004047824 */ /* 0x001fe400078e0205 */
[----:B-1----:R-:W-:Y:S02]  /*b560*/  IMAD R5, R0, R13, RZ ;  /* 0x0000000d00057224 */ /* 0x002fe400078e02ff */
        /* <DEDUP_REMOVED lines=11> */
[----:B------:R-:W1:Y:S01]  /*b620*/  @P0 LDC R25, c[0x0][0xcf0] ;  /* 0x00033c00ff190b82 */ /* 0x000e620000000800 */
[----:B0-----:R-:W-:-:S04]  /*b630*/  @P0 IMAD.HI.U32 R8, R14, R11, RZ ;  /* 0x0000000b0e080227 */ /* 0x001fc800078e00ff */
[----:B------:R-:W-:Y:S01]  /*b640*/  IMAD R11, R187, UR7, R10 ;  /* 0x00000007bb0b7c24 */ /* 0x000fe2000f8e020a */
[----:B------:R-:W-:Y:S01]  /*b650*/  ULDC.64 UR6, c[0x0][0xc98] ;  /* 0x0003260000067ab9 */ /* 0x000fe20000000a00 */
[----:B-1----:R-:W-:Y:S02]  /*b660*/  @P0 SHF.R.U32.HI R9, RZ, R25, R8 ;  /* 0x00000019ff090219 */ /* 0x002fe40000011608 */
[----:B------:R-:W-:Y:S02]  /*b670*/  IMAD.IADD R5, R5, 0x1, R11 ;  /* 0x0000000105057824 */ /* 0x000fe400078e020b */
[----:B------:R-:W-:Y:S02]  /*b680*/  IMAD R8, R194, UR6, RZ ;  /* 0x00000006c2087c24 */ /* 0x000fe4000f8e02ff */
        /* <DEDUP_REMOVED lines=18> */
.L_x_1026:
[----:B------:R-:W-:Y:S05]  /*b7b0*/  BSYNC B1 ;  /* 0x0000000000017941 */ /* 0x000fea0003800000 */
.L_x_1025:
[----:B------:R-:W-:Y:S01]  /*b7c0*/  ISETP.NE.AND P0, PT, R27, 0x1, PT ;  /* 0x000000011b00780c */ /* 0x000fe20003f05270 */
[----:B------:R-:W-:Y:S01]  /*b7d0*/  ULDC.64 UR6, c[0x0][0xba0] ;  /* 0x0002e80000067ab9 */ /* 0x000fe20000000a00 */
[----:B------:R-:W-:Y:S01]  /*b7e0*/  ULDC UR5, c[0x0][0xbc8] ;  /* 0x0002f20000057ab9 */ /* 0x000fe20000000800 */
[----:B01----:R-:W-:Y:S01]  /*b7f0*/  IMAD R8, R12, UR6, RZ ;  /* 0x000000060c087c24 */ /* 0x003fe2000f8e02ff */
[----:B------:R-:W-:Y:S01]  /*b800*/  ISETP.GE.AND P1, PT, R192, UR5, PT ;  /* 0x00000005c0007c0c */ /* 0x000fe2000bf26270 */
[C---:B------:R-:W-:Y:S01]  /*b810*/  IMAD.WIDE.U32 R4, R3.reuse, UR6, RZ ;  /* 0x0000000603047c25 */ /* 0x040fe2000f8e00ff */
[----:B------:R-:W-:Y:S01]  /*b820*/  ISETP.GE.AND P2, PT, R16, UR5, PT ;  /* 0x0000000510007c0c */ /* 0x000fe2000bf46270 */
[----:B------:R-:W-:Y:S01]  /*b830*/  BSSY B1, `(.L_x_1027) ;  /* 0x0000066000017945 */ /* 0x000fe20003800000 */
[----:B------:R-:W-:Y:S01]  /*b840*/  SEL R10, RZ, 0xffffffff, P1 ;  /* 0xffffffffff0a7807 */ /* 0x000fe20000800000 */
[----:B------:R-:W-:Y:S01]  /*b850*/  IMAD R3, R3, UR7, R8 ;  /* 0x0000000703037c24 */ /* 0x000fe2000f8e0208 */
[----:B------:R-:W-:Y:S01]  /*b860*/  ULDC.64 UR6, c[0x0][0xbe8] ;  /* 0x0002fa0000067ab9 */ /* 0x000fe20000000a00 */
[----:B------:R-:W-:Y:S01]  /*b870*/  IMAD R9, R193, 0x20, R195 ;  /* 0x00000020c1097824 */ /* 0x000fe200078e02c3 */
[----:B------:R-:W-:Y:S01]  /*b880*/  ISETP.GE.AND P1, PT, R191, UR5, PT ;  /* 0x00000005bf007c0c */ /* 0x000fe2000bf26270 */
[----:B------:R-:W0:Y:S01]  /*b890*/  @P0 LDC R11, c[0x0][0xcec] ;  /* 0x00033b00ff0b0b82 */ /* 0x000e220000000800 */
[----:B------:R-:W-:-:S02]  /*b8a0*/  IMAD.U32 R12, RZ, RZ, UR42 ;  /* 0x0000002aff0c7e24 */ /* 0x000fc4000f8e00ff */
[----:B------:R-:W-:Y:S02]  /*b8b0*/  IMAD R8, R15, UR6, RZ ;  /* 0x000000060f087c24 */ /* 0x000fe4000f8e02ff */
[----:B------:R-:W-:Y:S02]  /*b8c0*/  IMAD.IADD R5, R5, 0x1, R3 ;  /* 0x0000000105057824 */ /* 0x000fe400078e0203 */
[----:B------:R-:W-:Y:S01]  /*b8d0*/  IMAD.SHL.U32 R15, R10, 0x2, RZ ;  /* 0x000000020a0f7824 */ /* 0x000fe200078e00ff */
[----:B------:R-:W1:Y:S01]  /*b8e0*/  @P0 LDC R13, c[0x0][0xcf0] ;  /* 0x00033c00ff0d0b82 */ /* 0x000e620000000800 */
[C---:B------:R-:W-:Y:S01]  /*b8f0*/  IMAD R3, R187.reuse, UR7, R8 ;  /* 0x00000007bb037c24 */ /* 0x040fe2000f8e0208 */
[----:B------:R-:W-:Y:S01]  /*b900*/  SEL R8, RZ, 0x1, P2 ;  /* 0x00000001ff087807 */ /* 0x000fe20001000000 */
[----:B------:R-:W-:Y:S01]  /*b910*/  IMAD R10, R12, 0x40, R9 ;  /* 0x000000400c0a7824 */ /* 0x000fe200078e0209 */
[----:B------:R-:W-:Y:S01]  /*b920*/  SEL R9, RZ, 0xffffffff, P1 ;  /* 0xffffffffff097807 */ /* 0x000fe20000800000 */
[----:B------:R-:W-:Y:S01]  /*b930*/  IMAD.WIDE.U32 R4, R187, UR6, R4 ;  /* 0x00000006bb047c25 */ /* 0x000fe2000f8e0004 */
[----:B------:R-:W-:Y:S01]  /*b940*/  LOP3.LUT R8, R15, 0x2, R8, 0xe2, !PT ;  /* 0x000000020f087812 */ /* 0x000fe200078ee208 */
[----:B------:R-:W-:Y:S01]  /*b950*/  ULDC.64 UR6, c[0x0][0xbf0] ;  /* 0x0002fc0000067ab9 */ /* 0x000fe20000000a00 */
[----:B------:R-:W-:Y:S01]  /*b960*/  ISETP.GE.AND P1, PT, R190, UR5, PT ;  /* 0x00000005be007c0c */ /* 0x000fe2000bf26270 */
[----:B------:R-:W-:Y:S01]  /*b970*/  IMAD.SHL.U32 R15, R9, 0x4, RZ ;  /* 0x00000004090f7824 */ /* 0x000fe200078e00ff */
[----:B------:R-:W-:Y:S01]  /*b980*/  IADD3 R5, R5, R3, RZ ;  /* 0x0000000305057210 */ /* 0x000fe20007ffe0ff */
[----:B------:R-:W-:Y:S01]  /*b990*/  IMAD R3, R194, UR6, RZ ;  /* 0x00000006c2037c24 */ /* 0x000fe2000f8e02ff */
[----:B------:R-:W-:Y:S01]  /*b9a0*/  SEL R14, RZ, 0xffffffff, P1 ;  /* 0xffffffffff0e7807 */ /* 0x000fe20000800000 */
[----:B------:R-:W-:Y:S01]  /*b9b0*/  IMAD.U32 R28, RZ, RZ, UR42 ;  /* 0x0000002aff1c7e24 */ /* 0x000fe2000f8e00ff */
[----:B------:R-:W-:Y:S01]  /*b9c0*/  LOP3.LUT R12, R15, 0x4, R8, 0xe2, !PT ;  /* 0x000000040f0c7812 */ /* 0x000fe200078ee208 */
[----:B------:R-:W-:Y:S01]  /*b9d0*/  IMAD R9, R21, UR7, R3 ;  /* 0x0000000715097c24 */ /* 0x000fe2000f8e0203 */
[----:B------:R-:W-:Y:S01]  /*b9e0*/  ISETP.GE.AND P2, PT, R198, UR5, PT ;  /* 0x00000005c6007c0c */ /* 0x000fe2000bf46270 */
[----:B0-----:R-:W-:-:S04]  /*b9f0*/  @P0 IMAD.HI.U32 R8, R10, R11, RZ ;  /* 0x0000000b0a080227 */ /* 0x001fc800078e00ff */
[----:B------:R-:W-:Y:S02]  /*ba00*/  IMAD.MOV.U32 R3, RZ, RZ, R10 ;  /* 0x000000ffff037224 */ /* 0x000fe400078e000a */
[----:B------:R-:W-:Y:S01]  /*ba10*/  IMAD.WIDE.U32 R4, R21, UR6, R4 ;  /* 0x0000000615047c25 */ /* 0x000fe2000f8e0004 */
[----:B-1----:R-:W-:Y:S01]  /*ba20*/  @P0 SHF.R.U32.HI R3, RZ, R13, R8 ;  /* 0x0000000dff030219 */ /* 0x002fe20000011608 */
[----:B------:R-:W-:Y:S01]  /*ba30*/  ULDC.64 UR6, c[0x0][0xbe0] ;  /* 0x0002f80000067ab9 */ /* 0x000fe20000000a00 */
[----:B------:R-:W-:Y:S01]  /*ba40*/  ISETP.GE.AND P0, PT, R189, UR5, PT ;  /* 0x00000005bd007c0c */ /* 0x000fe2000bf06270 */
[----:B------:R-:W-:Y:S01]  /*ba50*/  IMAD.SHL.U32 R11, R14, 0x8, RZ ;  /* 0x000000080e0b7824 */ /* 0x000fe200078e00ff */
[----:B------:R-:W-:Y:S01]  /*ba60*/  SHF.R.S32.HI R8, RZ, 0x1f, R3 ;  /* 0x0000001fff087819 */ /* 0x000fe20000011403 */
[----:B------:R-:W-:Y:S02]  /*ba70*/  IMAD.IADD R5, R5, 0x1, R9 ;  /* 0x0000000105057824 */ /* 0x000fe400078e0209 */
[----:B------:R-:W-:Y:S01]  /*ba80*/  IMAD.MOV R9, RZ, RZ, -R3 ;  /* 0x000000ffff097224 */ /* 0x000fe200078e0a03 */
[----:B------:R-:W-:Y:S01]  /*ba90*/  LOP3.LUT R12, R11, 0x8, R12, 0xe2, !PT ;  /* 0x000000080b0c7812 */ /* 0x000fe200078ee20c */
[----:B------:R-:W-:Y:S01]  /*baa0*/  IMAD R8, R8, UR6, RZ ;  /* 0x0000000608087c24 */ /* 0x000fe2000f8e02ff */
[----:B------:R-:W-:Y:S01]  /*bab0*/  SEL R11, RZ, 0xffffffff, P0 ;  /* 0xffffffffff0b7807 */ /* 0x000fe20000000000 */
[----:B------:R-:W-:Y:S01]  /*bac0*/  IMAD R9, R27, R9, R10 ;  /* 0x000000091b097224 */ /* 0x000fe200078e020a */
[----:B------:R-:W-:Y:S01]  /*bad0*/  ISETP.GE.AND P0, PT, R188, UR5, PT ;  /* 0x00000005bc007c0c */ /* 0x000fe2000bf06270 */
[----:B------:R-:W-:-:S03]  /*bae0*/  IMAD.WIDE.U32 R4, R3, UR6, R4 ;  /* 0x0000000603047c25 */ /* 0x000fc6000f8e0004 */
[----:B------:R-:W-:Y:S01]  /*baf0*/  SEL R10, RZ, 0xffffffff, P0 ;  /* 0xffffffffff0a7807 */ /* 0x000fe20000000000 */
[----:B------:R-:W-:Y:S01]  /*bb00*/  IMAD.SHL.U32 R13, R11, 0x10, RZ ;  /* 0x000000100b0d7824 */ /* 0x000fe200078e00ff */
[----:B------:R-:W-:Y:S01]  /*bb10*/  ISETP.GE.AND P0, PT, R199, UR5, PT ;  /* 0x00000005c7007c0c */ /* 0x000fe2000bf06270 */
[----:B------:R-:W-:Y:S01]  /*bb20*/  IMAD R11, R3, UR7, R8 ;  /* 0x00000007030b7c24 */ /* 0x000fe2000f8e0208 */
[----:B------:R-:W-:Y:S01]  /*bb30*/  SHF.R.S32.HI R3, RZ, 0x1f, R9 ;  /* 0x0000001fff037819 */ /* 0x000fe20000011409 */
[----:B------:R-:W-:Y:S01]  /*bb40*/  ULDC.64 UR6, c[0x0][0xbd8] ;  /* 0x0002f60000067ab9 */ /* 0x000fe20000000a00 */
[----:B------:R-:W-:Y:S01]  /*bb50*/  IMAD R27, R0, R27, RZ ;  /* 0x0000001b001b7224 */ /* 0x000fe200078e02ff */
[----:B------:R-:W-:Y:S01]  /*bb60*/  LOP3.LUT R12, R13, 0x10, R12, 0xe2, !PT ;  /* 0x000000100d0c7812 */ /* 0x000fe200078ee20c */
[----:B------:R-:W-:Y:S02]  /*bb70*/  IMAD.IADD R5, R5, 0x1, R11 ;  /* 0x0000000105057824 */ /* 0x000fe400078e020b */
[----:B------:R-:W-:-:S02]  /*bb80*/  IMAD R0, R3, UR6, RZ ;  /* 0x0000000603007c24 */ /* 0x000fc4000f8e02ff */
[----:B------:R-:W-:Y:S02]  /*bb90*/  IMAD R28, R28, 0x40, R195 ;  /* 0x000000401c1c7824 */ /* 0x000fe400078e02c3 */
[C---:B------:R-:W-:Y:S01]  /*bba0*/  IMAD R3, R9.reuse, UR7, R0 ;  /* 0x0000000709037c24 */ /* 0x040fe2000f8e0200 */
[----:B------:R-:W-:Y:S01]  /*bbb0*/  SEL R0, RZ, 0x80, P2 ;  /* 0x00000080ff007807 */ /* 0x000fe20001000000 */
[----:B------:R-:W-:Y:S01]  /*bbc0*/  IMAD.WIDE.U32 R4, R9, UR6, R4 ;  /* 0x0000000609047c25 */ /* 0x000fe2000f8e0004 */
[----:B------:R-:W-:Y:S01]  /*bbd0*/  SEL R9, RZ, 0x40, P0 ;  /* 0x00000040ff097807 */ /* 0x000fe20000000000 */
[----:B------:R-:W-:Y:S01]  /*bbe0*/  ULDC.64 UR6, c[0x0][0xb80] ;  /* 0x0002e00000067ab9 */ /* 0x000fe20000000a00 */
[----:B------:R-:W-:Y:S01]  /*bbf0*/  ISETP.GE.AND P0, PT, R28, R27, PT ;  /* 0x0000001b1c00720c */ /* 0x000fe20003f06270 */
[----:B------:R-:W-:Y:S01]  /*bc00*/  IMAD.SHL.U32 R13, R10, 0x20, RZ ;  /* 0x000000200a0d7824 */ /* 0x000fe200078e00ff */
[----:B------:R-:W-:Y:S01]  /*bc10*/  LEA R24, P1, R4, UR6, 0x1 ;  /* 0x0000000604187c11 */ /* 0x000fe2000f8208ff */
[----:B------:R-:W-:-:S03]  /*bc20*/  IMAD.IADD R3, R5, 0x1, R3 ;  /* 0x0000000105037824 */ /* 0x000fc600078e0203 */
[----:B------:R-:W-:Y:S01]  /*bc30*/  LOP3.LUT R12, R13, 0x20, R12, 0xe2, !PT ;  /* 0x000000200d0c7812 */ /* 0x000fe200078ee20c */
[----:B------:R0:W1:Y:S01]  /*bc40*/  SHFL.IDX PT, R8, R24, RZ, 0x181f ;  /* 0x00181fff18087589 */ /* 0x00006200000e0000 */
[----:B------:R-:W-:Y:S02]  /*bc50*/  LEA.HI.X R3, R4, UR7, R3, 0x1, P1 ;  /* 0x0000000704037c11 */ /* 0x000fe400088f0c03 */
[----:B------:R-:W-:-:S03]  /*bc60*/  LOP3.LUT R25, R12, R9, RZ, 0xfc, !PT ;  /* 0x000000090c197212 */ /* 0x000fc600078efcff */
        /* <DEDUP_REMOVED lines=34> */
.L_x_1028:
[----:B------:R-:W-:Y:S05]  /*be90*/  BSYNC B1 ;  /* 0x0000000000017941 */ /* 0x000fea0003800000 */
.L_x_1027:
        /* <DEDUP_REMOVED lines=10> */
[-C--:B-1----:R-:W-:Y:S02]  /*bf40*/  @!P2 LEA R10, P0, R192, R8.reuse, 0x1 ;  /* 0x00000008c00aa211 */ /* 0x082fe400078008ff */
        /* <DEDUP_REMOVED lines=25> */
.L_x_1023:
[----:B------:R-:W-:Y:S05]  /*c0e0*/  BSYNC B0 ;  /* 0x0000000000007941 */ /* 0x000fea0003800000 */
.L_x_1017:
[----:B------:R-:W-:Y:S02]  /*c0f0*/  ULDC UR5, c[0x0][0xd3c] ;  /* 0x00034f0000057ab9 */ /* 0x000fe40000000800 */
[----:B------:R-:W-:-:S13]  /*c100*/  ISETP.GE.AND P0, PT, R7, UR5, PT ;  /* 0x0000000507007c0c */ /* 0x000fda000bf06270 */
[----:B------:R-:W-:Y:S05]  /*c110*/  @!P0 BRA `(.L_x_1029) ;  /* 0xffffff4c00a08947 */ /* 0x000fea000383ffff */
[----:B------:R-:W-:Y:S05]  /*c120*/  EXIT ;  /* 0x000000000000794d */ /* 0x000fea0003800000 */
.L_x_983:
[----:B------:R-:W-:-:S08]  /*c130*/  NOP ;  /* 0x0000000000007918 */ /* 0x000fd00000000000 */
[----:B------:R-:W0:-:S00]  /*c140*/  USETMAXREG.DEALLOC.CTAPOOL 0x28 ;  /* 0x00000028000079c8 */ /* 0x000e0000080e0500 */
[----:B0-----:R-:W-:Y:S02]  /*c150*/  LOP3.LUT R0, R0, 0x3, RZ, 0xc0, !PT ;  /* 0x0000000300007812 */ /* 0x001fe400078ec0ff */
[----:B------:R-:W-:-:S04]  /*c160*/  LOP3.LUT R22, R22, 0xffdfffff, RZ, 0xc0, !PT ;  /* 0xffdfffff16167812 */ /* 0x000fc800078ec0ff */
[----:B------:R-:W0:Y:S02]  /*c170*/  SHFL.IDX PT, R0, R0, RZ, 0x1f ;  /* 0x00001fff00007589 */ /* 0x000e2400000e0000 */
[----:B0-----:R-:W-:Y:S01]  /*c180*/  ISETP.NE.AND P0, PT, R0, RZ, PT ;  /* 0x000000ff0000720c */ /* 0x001fe20003f05270 */
[----:B------:R-:W-:-:S12]  /*c190*/  IMAD.MOV.U32 R0, RZ, RZ, RZ ;  /* 0x000000ffff007224 */ /* 0x000fd800078e00ff */
        /* <DEDUP_REMOVED lines=9> */
.L_x_1030:
        /* <DEDUP_REMOVED lines=32> */
[----:B------:R-:W0:Y:S02]  /*c430*/  SHFL.IDX PT, R4, R7, 0x1f, 0x1f ;  /* 0x03e01f0007047f89 */ /* 0x000e2400000e0000 */
[----:B0-----:R-:W-:-:S04]  /*c440*/  IMAD R4, R4, UR5, RZ ;  /* 0x0000000504047c24 */ /* 0x001fc8000f8e02ff */
[----:B------:R-:W-:Y:S01]  /*c450*/  IMAD.MOV.U32 R3, RZ, RZ, R4 ;  /* 0x000000ffff037224 */ /* 0x000fe200078e0004 */
[----:B-1----:R-:W-:-:S13]  /*c460*/  ISETP.GT.AND P6, PT, R4, UR6, PT ;  /* 0x0000000604007c0c */ /* 0x002fda000bfc4270 */
[----:B------:R-:W-:Y:S05]  /*c470*/  @P6 BRA `(.L_x_1032) ;  /* 0x0000000000946947 */ /* 0x000fea0003800000 */
[----:B------:R-:W-:Y:S01]  /*c480*/  IMAD.MOV.U32 R4, RZ, RZ, R3 ;  /* 0x000000ffff047224 */ /* 0x000fe200078e0003 */
[----:B------:R-:W-:Y:S01]  /*c490*/  UMOV UR4, URZ ;  /* 0x0000003f00047c82 */ /* 0x000fe20008000000 */
[----:B------:R-:W-:-:S05]  /*c4a0*/  ULDC UR5, c[0x0][0xd38] ;  /* 0x00034e0000057ab9 */ /* 0x000fca0000000800 */
.L_x_1036:
        /* <DEDUP_REMOVED lines=12> */
.L_x_1035:
[----:B------:R-:W-:Y:S05]  /*c570*/  BSYNC B0 ;  /* 0x0000000000007941 */ /* 0x000fea0003800000 */
.L_x_1034:
        /* <DEDUP_REMOVED lines=21> */
.L_x_1032:
        /* <DEDUP_REMOVED lines=15> */
.L_x_1037:
[----:B---3--:R-:W-:Y:S01]  /*c7c0*/  IMAD R16, R16, UR5, R8 ;  /* 0x0000000510107c24 */ /* 0x008fe2000f8e0208 */
[----:B0-----:R-:W-:Y:S01]  /*c7d0*/  IABS R2, R10 ;  /* 0x0000000a00027213 */ /* 0x001fe20000000000 */
[----:B-1----:R-:W-:Y:S02]  /*c7e0*/  IMAD.MOV R0, RZ, RZ, -R3 ;  /* 0x000000ffff007224 */ /* 0x002fe400078e0a03 */
[----:B------:R-:W-:Y:S01]  /*c7f0*/  VIADD R19, R19, UR4 ;  /* 0x0000000413137c36 */ /* 0x000fe20008000000 */
[----:B------:R-:W-:Y:S01]  /*c800*/  IADD3 R11, -R16, UR6, RZ ;  /* 0x00000006100b7c10 */ /* 0x000fe2000fffe1ff */
[----:B------:R-:W-:Y:S01]  /*c810*/  IMAD.MOV R4, RZ, RZ, -R2 ;  /* 0x000000ffff047224 */ /* 0x000fe200078e0a02 */
[----:B------:R-:W-:Y:S01]  /*c820*/  MOV R2, RZ ;  /* 0x000000ff00027202 */ /* 0x000fe20000000f00 */
[----:B--2---:R-:W-:Y:S01]  /*c830*/  IMAD R7, R0, R9, RZ ;  /* 0x0000000900077224 */ /* 0x004fe200078e02ff */
[----:B------:R-:W-:-:S03]  /*c840*/  IABS R0, R11 ;  /* 0x0000000b00007213 */ /* 0x000fc60000000000 */
        /* <DEDUP_REMOVED lines=14> */
[----:B------:R-:W-:-:S05]  /*c930*/  @!P1 LOP3.LUT R2, RZ, R10, RZ, 0x33, !PT ;  /* 0x0000000aff029212 */ /* 0x000fca00078e33ff */
[--C-:B------:R-:W-:Y:S02]  /*c940*/  IMAD.MOV R17, RZ, RZ, -R2.reuse ;  /* 0x000000ffff117224 */ /* 0x100fe400078e0a02 */
[----:B------:R-:W-:Y:S02]  /*c950*/  IMAD.MOV.U32 R18, RZ, RZ, R2 ;  /* 0x000000ffff127224 */ /* 0x000fe400078e0002 */
[----:B------:R-:W-:Y:S01]  /*c960*/  IMAD R17, R10, R17, R11 ;  /* 0x000000110a117224 */ /* 0x000fe200078e020b */
[----:B------:R-:W-:Y:S06]  /*c970*/  BRA `(.L_x_1038) ;  /* 0x0000000000147947 */ /* 0x000fec0003800000 */
.L_x_1033:
[----:B------:R-:W-:Y:S01]  /*c980*/  ULDC UR4, c[0x0][0xd3c] ;  /* 0x00034f0000047ab9 */ /* 0x000fe20000000800 */
[----:B------:R-:W-:Y:S02]  /*c990*/  IMAD.MOV.U32 R17, RZ, RZ, RZ ;  /* 0x000000ffff117224 */ /* 0x000fe400078e00ff */
[----:B------:R-:W-:Y:S02]  /*c9a0*/  IMAD.U32 R16, RZ, RZ, UR6 ;  /* 0x00000006ff107e24 */ /* 0x000fe4000f8e00ff */
[----:B------:R-:W-:Y:S02]  /*c9b0*/  IMAD.MOV.U32 R18, RZ, RZ, RZ ;  /* 0x000000ffff127224 */ /* 0x000fe400078e00ff */
[----:B------:R-:W-:-:S07]  /*c9c0*/  IMAD.U32 R19, RZ, RZ, UR4 ;  /* 0x00000004ff137e24 */ /* 0x000fce000f8e00ff */
.L_x_1038:
[----:B------:R-:W-:-:S13]  /*c9d0*/  ISETP.NE.AND P0, PT, R5, RZ, PT ;  /* 0x000000ff0500720c */ /* 0x000fda0003f05270 */
[----:B------:R-:W0:Y:S01]  /*c9e0*/  @!P0 S2R R3, SR_CgaCtaId ;  /* 0x0000000000038919 */ /* 0x000e220000008800 */
[----:B------:R-:W-:-:S04]  /*c9f0*/  @!P0 MOV R0, 0x400 ;  /* 0x0000040000008802 */ /* 0x000fc80000000f00 */
[----:B0-----:R-:W-:-:S05]  /*ca00*/  @!P0 LEA R0, R3, R0, 0x18 ;  /* 0x0000000003008211 */ /* 0x001fca00078ec0ff */
[----:B------:R1:W-:Y:S01]  /*ca10*/  @!P0 STS.128 [R0+0x388d0], R16 ;  /* 0x0388d01000008388 */ /* 0x0003e20000000c00 */
[----:B------:R-:W-:Y:S06]  /*ca20*/  BAR.ARV 0x5, 0x180 ;  /* 0x0146000000007b1d */ /* 0x000fec0000002000 */
.L_x_1031:
        /* <DEDUP_REMOVED lines=12> */
[----:B------:R-:W-:Y:S01]  /*caf0*/  ULOP3.LUT UR36, UR38, 0x2, URZ, 0xfc, !UPT ;  /* 0x0000000226247892 */ /* 0x000fe2000f8efc3f */
[----:B------:R-:W-:Y:S01]  /*cb00*/  IMAD.MOV.U32 R24, RZ, RZ, RZ ;  /* 0x000000ffff187224 */ /* 0x000fe200078e00ff */
[----:B------:R-:W-:Y:S01]  /*cb10*/  ULDC UR37, c[0x0][0xc] ;  /* 0x0000030000257ab9 */ /* 0x000fe20000000800 */
[----:B--2---:R-:W-:-:S06]  /*cb20*/  ULEA UR4, UR5, UR4, 0x18 ;  /* 0x0000000405047291 */ /* 0x004fcc000f8ec03f */
[----:B------:R-:W-:Y:S01]  /*cb30*/  IMAD.U32 R23, RZ, RZ, UR4 ;  /* 0x00000004ff177e24 */ /* 0x000fe2000f8e00ff */
[C---:B0-----:R-:W-:Y:S01]  /*cb40*/  LOP3.LUT R4, R5.reuse, 0x7f, RZ, 0xc0, !PT ;  /* 0x0000007f05047812 */ /* 0x041fe200078ec0ff */
[----:B-1----:R-:W-:-:S05]  /*cb50*/  IMAD.SHL.U32 R0, R5, 0x8, RZ ;  /* 0x0000000805007824 */ /* 0x002fca00078e00ff */
[----:B------:R-:W-:-:S04]  /*cb60*/  LOP3.LUT R2, R0, 0x1f8, RZ, 0xc0, !PT ;  /* 0x000001f800027812 */ /* 0x000fc800078ec0ff */
[----:B------:R-:W-:Y:S02]  /*cb70*/  LOP3.LUT R3, R2, 0x38, R5, 0x78, !PT ;  /* 0x0000003802037812 */ /* 0x000fe400078e7805 */
[----:B------:R-:W-:Y:S02]  /*cb80*/  SHF.L.U32 R2, R5, 0x4, RZ ;  /* 0x0000000405027819 */ /* 0x000fe400000006ff */
[----:B------:R-:W-:Y:S02]  /*cb90*/  SHF.R.U32.HI R5, RZ, 0x3, R4 ;  /* 0x00000003ff057819 */ /* 0x000fe40000011604 */
[----:B------:R-:W-:Y:S02]  /*cba0*/  LOP3.LUT R4, R0, 0x38, RZ, 0xc0, !PT ;  /* 0x0000003800047812 */ /* 0x000fe400078ec0ff */
[----:B------:R-:W-:Y:S02]  /*cbb0*/  LOP3.LUT R34, R3, 0x200, R0, 0xf8, !PT ;  /* 0x0000020003227812 */ /* 0x000fe400078ef800 */
[----:B------:R-:W-:-:S02]  /*cbc0*/  LOP3.LUT R2, R5, 0x70, R2, 0xf8, !PT ;  /* 0x0000007005027812 */ /* 0x000fc400078ef802 */
[----:B------:R-:W-:Y:S01]  /*cbd0*/  LOP3.LUT R0, R4, 0x40, RZ, 0xfc, !PT ;  /* 0x0000004004007812 */ /* 0x000fe200078efcff */
[----:B------:R-:W-:Y:S01]  /*cbe0*/  IMAD R25, R34, 0x2, R23 ;  /* 0x0000000222197824 */ /* 0x000fe200078e0217 */
[C---:B------:R-:W-:Y:S02]  /*cbf0*/  LOP3.LUT R3, R4.reuse, 0x80, RZ, 0xfc, !PT ;  /* 0x0000008004037812 */ /* 0x040fe400078efcff */
[C---:B------:R-:W-:Y:S02]  /*cc00*/  LOP3.LUT R2, R4.reuse, 0xc0, RZ, 0xfc, !PT ;  /* 0x000000c004027812 */ /* 0x040fe400078efcff */
[C---:B------:R-:W-:Y:S02]  /*cc10*/  LOP3.LUT R0, R4.reuse, 0x100, RZ, 0xfc, !PT ;  /* 0x0000010004007812 */ /* 0x040fe400078efcff */
[C---:B------:R-:W-:Y:S02]  /*cc20*/  LOP3.LUT R3, R4.reuse, 0x140, RZ, 0xfc, !PT ;  /* 0x0000014004037812 */ /* 0x040fe400078efcff */
[----:B------:R-:W-:-:S02]  /*cc30*/  LOP3.LUT R2, R4, 0x180, RZ, 0xfc, !PT ;  /* 0x0000018004027812 */ /* 0x000fc400078efcff */
[----:B---3--:R-:W-:-:S07]  /*cc40*/  LOP3.LUT R0, R4, 0x1c0, RZ, 0xfc, !PT ;  /* 0x000001c004007812 */ /* 0x008fce00078efcff */
.L_x_1106:
[----:B------:R-:W0:Y:S02]  /*cc50*/  LDC.64 R2, c[0x0][0xd88] ;  /* 0x00036200ff027b82 */ /* 0x000e240000000a00 */
[----:B0-----:R-:W-:-:S05]  /*cc60*/  IMAD.WIDE R2, R19, 0x4, R2 ;  /* 0x0000000413027825 */ /* 0x001fca00078e0202 */
[----:B--2---:R-:W2:Y:S01]  /*cc70*/  LDG.E R35, desc[UR44][R2.64] ;  /* 0x0000002c02237981 */ /* 0x004ea2000c1e1900 */
[----:B------:R-:W-:Y:S05]  /*cc80*/  YIELD ;  /* 0x0000000000007946 */ /* 0x000fea0003800000 */
[----:B------:R-:W-:Y:S01]  /*cc90*/  ULDC.64 UR4, c[0x0][0xb20] ;  /* 0x0002c80000047ab9 */ /* 0x000fe20000000a00 */
[----:B------:R-:W-:Y:S01]  /*cca0*/  IMAD.MOV.U32 R32, RZ, RZ, RZ ;  /* 0x000000ffff207224 */ /* 0x000fe200078e00ff */
[----:B------:R-:W-:Y:S01]  /*ccb0*/  ISETP.NE.U32.AND P0, PT, RZ, UR4, PT ;  /* 0x00000004ff007c0c */ /* 0x000fe2000bf05070 */
[----:B------:R-:W-:-:S03]  /*ccc0*/  ULDC.64 UR6, c[0x0][0xb10] ;  /* 0x0002c40000067ab9 */ /* 0x000fc60000000a00 */
[----:B------:R-:W-:Y:S01]  /*ccd0*/  ISETP.NE.AND.EX P0, PT, RZ, UR5, PT, P0 ;  /* 0x00000005ff007c0c */ /* 0x000fe2000bf05300 */
[----:B------:R-:W-:Y:S01]  /*cce0*/  IMAD.MOV.U32 R36, RZ, RZ, RZ ;  /* 0x000000ffff247224 */ /* 0x000fe200078e00ff */
[----:B--2---:R-:W-:-:S11]  /*ccf0*/  SHF.R.S32.HI R0, RZ, 0x1f, R35 ;  /* 0x0000001fff007819 */ /* 0x004fd60000011423 */
        /* <DEDUP_REMOVED lines=8> */
[----:B------:R-:W-:Y:S02]  /*cd80*/  LOP3.LUT R22, R22, 0xffffffbf, RZ, 0xc0, !PT ;  /* 0xffffffbf16167812 */ /* 0x000fe400078ec0ff */
[----:B------:R-:W-:Y:S02]  /*cd90*/  ISETP.NE.AND.EX P2, PT, RZ, UR5, PT, P0 ;  /* 0x00000005ff007c0c */ /* 0x000fe4000bf45300 */
[----:B------:R-:W-:Y:S02]  /*cda0*/  ISETP.NE.U32.AND P0, PT, RZ, UR6, PT ;  /* 0x00000006ff007c0c */ /* 0x000fe4000bf05070 */
[----:B-1----:R-:W-:Y:S02]  /*cdb0*/  IADD3 R2, P1, R27, UR4, RZ ;  /* 0x000000041b027c10 */ /* 0x002fe4000ff3e0ff */
[----:B------:R-:W-:-:S02]  /*cdc0*/  ISETP.NE.AND.EX P0, PT, RZ, UR7, PT, P0 ;  /* 0x00000007ff007c0c */ /* 0x000fc4000bf05300 */
[----:B------:R-:W-:Y:S01]  /*cdd0*/  IADD3.X R3, R28, UR5, RZ, P1, !PT ;  /* 0x000000051c037c10 */ /* 0x000fe20008ffe4ff */
[----:B------:R-:W-:-:S04]  /*cde0*/  ULDC.64 UR4, c[0x0][0x418] ;  /* 0x0001060000047ab9 */ /* 0x000fc80000000a00 */
[----:B------:R-:W-:Y:S01]  /*cdf0*/  @P2 LOP3.LUT R22, R22, 0x40, RZ, 0xfc, !PT ;  /* 0x0000004016162812 */ /* 0x000fe200078efcff */
[----:B------:R1:W5:Y:S05]  /*ce00*/  @P2 LDG.E R36, desc[UR44][R2.64] ;  /* 0x0000002c02242981 */ /* 0x00036a000c1e1900 */
[----:B------:R-:W-:-:S04]  /*ce10*/  @P0 IADD3 R4, P1, R27, UR6, RZ ;  /* 0x000000061b040c10 */ /* 0x000fc8000ff3e0ff */
[----:B------:R-:W-:-:S05]  /*ce20*/  @P0 IADD3.X R5, R28, UR7, RZ, P1, !PT ;  /* 0x000000071c050c10 */ /* 0x000fca0008ffe4ff */
        /* <DEDUP_REMOVED lines=9> */
[----:B---34-:R-:W-:Y:S05]  /*cec0*/  @P0 BRA `(.L_x_1040) ;  /* 0x0000000000200947 */ /* 0x018fea0003800000 */
[----:B------:R-:W-:Y:S02]  /*ced0*/  ULDC UR4, c[0x0][0x288] ;  /* 0x0000a20000047ab9 */ /* 0x000fe40000000800 */
[----:B-1----:R-:W-:-:S05]  /*cee0*/  IMAD.U32 R0, RZ, RZ, UR4 ;  /* 0x00000004ff007e24 */ /* 0x002fca000f8e00ff */
[----:B------:R0:W-:Y:S01]  /*cef0*/  STL [R1+0x10], R0 ;  /* 0x0000100001007387 */ /* 0x0001e20000100800 */
[----:B------:R-:W-:Y:S05]  /*cf00*/  @!P2 BRA `(.L_x_1040) ;  /* 0x000000000010a947 */ /* 0x000fea0003800000 */
[----:B------:R-:W2:Y:S04]  /*cf10*/  LDG.E R5, desc[UR44][R2.64] ;  /* 0x0000002c02057981 */ /* 0x000ea8000c1e1900 */
[----:B0-----:R-:W2:Y:S02]  /*cf20*/  LDG.E R0, desc[UR44][R2.64+0x4] ;  /* 0x0000042c02007981 */ /* 0x001ea4000c1e1900 */
[----:B--2---:R-:W-:-:S05]  /*cf30*/  IMAD.IADD R0, R0, 0x1, -R5 ;  /* 0x0000000100007824 */ /* 0x004fca00078e0a05 */
[----:B------:R2:W-:Y:S02]  /*cf40*/  STL [R1+0x10], R0 ;  /* 0x0000100001007387 */ /* 0x0005e40000100800 */
.L_x_1040:
        /* <DEDUP_REMOVED lines=9> */
.L_x_1041:
[----:B------:R-:W-:Y:S02]  /*cfe0*/  ULDC.64 UR4, c[0x0][0xb00] ;  /* 0x0002c00000047ab9 */ /* 0x000fe40000000a00 */
[----:B------:R-:W-:-:S04]  /*cff0*/  ISETP.NE.U32.AND P0, PT, RZ, UR4, PT ;  /* 0x00000004ff007c0c */ /* 0x000fc8000bf05070 */
[----:B------:R-:W-:-:S13]  /*d000*/  ISETP.NE.AND.EX P0, PT, RZ, UR5, PT, P0 ;  /* 0x00000005ff007c0c */ /* 0x000fda000bf05300 */
[----:B------:R-:W-:Y:S05]  /*d010*/  @!P0 BRA `(.L_x_1042) ;  /* 0x0000000000148947 */ /* 0x000fea0003800000 */
[----:B-1----:R-:W1:Y:S02]  /*d020*/  LDC.64 R2, c[0x0][0xb00] ;  /* 0x0002c000ff027b82 */ /* 0x002e640000000a00 */
[----:B-1----:R-:W-:-:S05]  /*d030*/  IMAD.WIDE R2, R29, 0x4, R2 ;  /* 0x000000041d027825 */ /* 0x002fca00078e0202 */
[----:B------:R-:W3:Y:S04]  /*d040*/  LDG.E R7, desc[UR44][R2.64] ;  /* 0x0000002c02077981 */ /* 0x000ee8000c1e1900 */
[----:B0-2---:R-:W3:Y:S02]  /*d050*/  LDG.E R0, desc[UR44][R2.64+0x4] ;  /* 0x0000042c02007981 */ /* 0x005ee4000c1e1900 */
[----:B---3--:R-:W-:-:S07]  /*d060*/  IMAD.IADD R7, R0, 0x1, -R7 ;  /* 0x0000000100077824 */ /* 0x008fce00078e0a07 */
.L_x_1042:
[----:B-----5:R-:W-:Y:S01]  /*d070*/  IMAD.IADD R33, R7, 0x1, -R32 ;  /* 0x0000000107217824 */ /* 0x020fe200078e0a20 */
[----:B------:R-:W-:Y:S03]  /*d080*/  BSSY B7, `(.L_x_1043) ;  /* 0x000045a000077945 */ /* 0x000fe60003800000 */
[C---:B012---:R-:W-:Y:S01]  /*d090*/  VIADD R0, R33.reuse, 0x3f ;  /* 0x0000003f21007836 */ /* 0x047fe20000000000 */
[----:B------:R0:W-:Y:S01]  /*d0a0*/  STL [R1+0x4], R33 ;  /* 0x0000042101007387 */ /* 0x0001e20000100800 */
[----:B------:R-:W-:-:S03]  /*d0b0*/  ISETP.GT.AND P0, PT, R33, RZ, PT ;  /* 0x000000ff2100720c */ /* 0x000fc60003f04270 */
[----:B------:R-:W-:-:S04]  /*d0c0*/  SHF.R.S32.HI R3, RZ, 0x1f, R0 ;  /* 0x0000001fff037819 */ /* 0x000fc80000011400 */
        /* <DEDUP_REMOVED lines=11> */
[----:B0-----:R-:W1:Y:S02]  /*d180*/  FLO.U32 R0, UR4 ;  /* 0x0000000400007d00 */ /* 0x001e6400080e0000 */
[----:B-1----:R-:W-:-:S06]  /*d190*/  ISETP.EQ.U32.AND P0, PT, R0, R5, PT ;  /* 0x000000050000720c */ /* 0x002fcc0003f02070 */
[----:B------:R-:W2:Y:S07]  /*d1a0*/  POPC R5, UR4 ;  /* 0x0000000400057d09 */ /* 0x000eae0008000000 */
[----:B--2---:R-:W2:Y:S01]  /*d1b0*/  @P0 ATOMG.E.ADD.STRONG.GPU PT, R3, desc[UR44][R2.64], R5 ;  /* 0x00000005020309a8 */ /* 0x004ea200081ee1ec */
[----:B------:R-:W0:Y:S02]  /*d1c0*/  S2R R4, SR_LTMASK ;  /* 0x0000000000047919 */ /* 0x000e240000003900 */
[----:B0-----:R-:W-:-:S04]  /*d1d0*/  LOP3.LUT R4, R4, UR4, RZ, 0xc0, !PT ;  /* 0x0000000404047c12 */ /* 0x001fc8000f8ec0ff */
[----:B------:R-:W0:Y:S01]  /*d1e0*/  POPC R7, R4 ;  /* 0x0000000400077309 */ /* 0x000e220000000000 */
[----:B--2---:R-:W0:Y:S02]  /*d1f0*/  SHFL.IDX PT, R0, R3, R0, 0x1f ;  /* 0x00001f0003007589 */ /* 0x004e2400000e0000 */
[----:B0-----:R-:W-:Y:S01]  /*d200*/  IADD3 R16, R0, UR37, R7 ;  /* 0x0000002500107c10 */ /* 0x001fe2000fffe007 */
[----:B------:R-:W-:Y:S06]  /*d210*/  BRA `(.L_x_1045) ;  /* 0x0000004400007947 */ /* 0x000fec0003800000 */
.L_x_1044:
[----:B0-----:R-:W-:Y:S01]  /*d220*/  VIADD R0, R23, 0x22400 ;  /* 0x0002240017007836 */ /* 0x001fe20000000000 */
        /* <DEDUP_REMOVED lines=18> */
[----:B0-----:R-:W-:Y:S05]  /*d350*/  CALL.ABS.NOINC R2 ;  /* 0x0000000002007343 */ /* 0x001fea0003c00000 */
.L_x_1047:
[----:B------:R-:W-:Y:S05]  /*d360*/  BSYNC B6 ;  /* 0x0000000000067941 */ /* 0x000fea0003800000 */
.L_x_1046:
        /* <DEDUP_REMOVED lines=8> */
[----:B------:R0:W1:Y:S01]  /*d3f0*/  LDC.64 R2, c[0x4][R30] ;  /* 0x010000001e027b82 */ /* 0x0000620000000a00 */
[----:B------:R-:W-:Y:S01]  /*d400*/  IMAD.U32 R4, RZ, RZ, UR6 ;  /* 0x00000006ff047e24 */ /* 0x000fe2000f8e00ff */
[----:B------:R-:W-:Y:S01]  /*d410*/  MOV R13, RZ ;  /* 0x000000ff000d7202 */ /* 0x000fe20000000f00 */
[----:B------:R-:W-:Y:S02]  /*d420*/  IMAD.U32 R5, RZ, RZ, UR7 ;  /* 0x00000007ff057e24 */ /* 0x000fe4000f8e00ff */
[----:B------:R-:W-:Y:S02]  /*d430*/  IMAD.U32 R6, RZ, RZ, UR8 ;  /* 0x00000008ff067e24 */ /* 0x000fe4000f8e00ff */
[----:B------:R-:W-:-:S02]  /*d440*/  IMAD.U32 R7, RZ, RZ, UR9 ;  /* 0x00000009ff077e24 */ /* 0x000fc4000f8e00ff */
[----:B------:R-:W-:Y:S02]  /*d450*/  IMAD.U32 R10, RZ, RZ, UR4 ;  /* 0x00000004ff0a7e24 */ /* 0x000fe4000f8e00ff */
[----:B------:R-:W-:Y:S02]  /*d460*/  IMAD.U32 R11, RZ, RZ, UR5 ;  /* 0x00000005ff0b7e24 */ /* 0x000fe4000f8e00ff */
[----:B------:R-:W-:Y:S02]  /*d470*/  IMAD.MOV.U32 R8, RZ, RZ, 0x70 ;  /* 0x00000070ff087424 */ /* 0x000fe400078e00ff */
[----:B0-----:R-:W-:-:S07]  /*d480*/  IMAD.MOV.U32 R12, RZ, RZ, 0x1 ;  /* 0x00000001ff0c7424 */ /* 0x001fce00078e00ff */
[----:B------:R-:W-:-:S07]  /*d490*/  LEPC R20, `(.L_x_1050) ;  /* 0x000000001014794e */ /* 0x000fce0000000000 */
[----:B-1----:R-:W-:Y:S05]  /*d4a0*/  CALL.ABS.NOINC R2 ;  /* 0x0000000002007343 */ /* 0x002fea0003c00000 */
.L_x_1050:
        /* <DEDUP_REMOVED lines=15> */
.L_x_1049:
[----:B------:R-:W-:Y:S05]  /*d5a0*/  BSYNC B6 ;  /* 0x0000000000067941 */ /* 0x000fea0003800000 */
.L_x_1048:
[----:B------:R-:W2:Y:S01]  /*d5b0*/  LDL R5, [R1+0x28] ;  /* 0x0000280001057983 */ /* 0x000ea20000100800 */
[----:B------:R-:W-:Y:S01]  /*d5c0*/  ULDC.64 UR4, c[0x0][0xaf0] ;  /* 0x0002bc0000047ab9 */ /* 0x000fe20000000a00 */
[----:B------:R-:W0:Y:S01]  /*d5d0*/  LDC R20, c[0x0][0x430] ;  /* 0x00010c00ff147b82 */ /* 0x000e220000000800 */
[----:B------:R-:W-:Y:S01]  /*d5e0*/  ISETP.NE.U32.AND P0, PT, RZ, UR4, PT ;  /* 0x00000004ff007c0c */ /* 0x000fe2000bf05070 */
[----:B------:R-:W1:Y:S03]  /*d5f0*/  S2R R21, SR_TID.X ;  /* 0x0000000000157919 */ /* 0x000e660000002100 */
[----:B------:R-:W-:Y:S01]  /*d600*/  ISETP.NE.AND.EX P0, PT, RZ, UR5, PT, P0 ;  /* 0x00000005ff007c0c */ /* 0x000fe2000bf05300 */
[----:B------:R-:W3:-:S12]  /*d610*/  S2R R4, SR_TID.X ;  /* 0x0000000000047919 */ /* 0x000ed80000002100 */
[----:B------:R-:W-:Y:S01]  /*d620*/  @P0 IADD3 R2, P1, R27, UR4, RZ ;  /* 0x000000041b020c10 */ /* 0x000fe2000ff3e0ff */
[----:B------:R-:W-:-:S03]  /*d630*/  ULDC UR4, c[0x0][0x320] ;  /* 0x0000c80000047ab9 */ /* 0x000fc60000000800 */
[----:B------:R-:W-:-:S05]  /*d640*/  @P0 IADD3.X R3, R28, UR5, RZ, P1, !PT ;  /* 0x000000051c030c10 */ /* 0x000fca0008ffe4ff */
[----:B------:R4:W5:Y:S01]  /*d650*/  @P0 LDG.E R29, desc[UR44][R2.64] ;  /* 0x0000002c021d0981 */ /* 0x000962000c1e1900 */
[----:B------:R-:W-:Y:S01]  /*d660*/  LOP3.LUT R22, R22, 0xfffffdff, RZ, 0xc0, !PT ;  /* 0xfffffdff16167812 */ /* 0x000fe200078ec0ff */
[----:B------:R-:W-:Y:S01]  /*d670*/  UMOV UR5, 0xffffffff ;  /* 0xffffffff00057882 */ /* 0x000fe20000000000 */
[----:B-1----:R-:W-:Y:S02]  /*d680*/  IMAD.SHL.U32 R21, R21, 0x8, RZ ;  /* 0x0000000815157824 */ /* 0x002fe400078e00ff */
[----:B---3--:R-:W-:-:S03]  /*d690*/  IMAD.SHL.U32 R30, R4, 0x8, RZ ;  /* 0x00000008041e7824 */ /* 0x008fc600078e00ff */
[----:B------:R-:W-:-:S04]  /*d6a0*/  LOP3.LUT R21, R21, 0x38, RZ, 0xc0, !PT ;  /* 0x0000003815157812 */ /* 0x000fc800078ec0ff */
[C---:B------:R-:W-:Y:S02]  /*d6b0*/  LOP3.LUT R0, R21.reuse, 0x40, RZ, 0xfc, !PT ;  /* 0x0000004015007812 */ /* 0x040fe400078efcff */
[----:B------:R-:W-:Y:S02]  /*d6c0*/  LOP3.LUT R31, R21, 0x180, RZ, 0xfc, !PT ;  /* 0x00000180151f7812 */ /* 0x000fe400078efcff */
[----:B------:R-:W1:Y:S01]  /*d6d0*/  S2R R21, SR_TID.X ;  /* 0x0000000000157919 */ /* 0x000e620000002100 */
[----:B------:R-:W-:Y:S02]  /*d6e0*/  ISETP.GE.AND P0, PT, R0, UR4, PT ;  /* 0x0000000400007c0c */ /* 0x000fe4000bf06270 */
[----:B------:R-:W-:Y:S02]  /*d6f0*/  ISETP.GE.AND P1, PT, R31, UR4, PT ;  /* 0x000000041f007c0c */ /* 0x000fe4000bf26270 */
[----:B------:R-:W-:-:S04]  /*d700*/  LOP3.LUT R30, R30, 0x38, RZ, 0xc0, !PT ;  /* 0x000000381e1e7812 */ /* 0x000fc800078ec0ff */
[C---:B------:R-:W-:Y:S02]  /*d710*/  ISETP.GE.AND P2, PT, R30.reuse, UR4, PT ;  /* 0x000000041e007c0c */ /* 0x040fe4000bf46270 */
[----:B------:R-:W-:-:S03]  /*d720*/  LOP3.LUT R30, R30, 0x140, RZ, 0xfc, !PT ;  /* 0x000001401e1e7812 */ /* 0x000fc600078efcff */
        /* <DEDUP_REMOVED lines=9> */
[----:B------:R-:W-:Y:S02]  /*d7c0*/  LOP3.LUT R0, R31, 0x80, RZ, 0xfc, !PT ;  /* 0x000000801f007812 */ /* 0x000fe400078efcff */
[----:B------:R-:W-:Y:S02]  /*d7d0*/  LOP3.LUT R21, R21, 0xc0, RZ, 0xfc, !PT ;  /* 0x000000c015157812 */ /* 0x000fe400078efcff */
[----:B------:R-:W-:Y:S02]  /*d7e0*/  ISETP.GE.AND P5, PT, R0, UR4, PT ;  /* 0x0000000400007c0c */ /* 0x000fe4000bfa6270 */
[----:B------:R-:W-:-:S02]  /*d7f0*/  ISETP.GE.AND P4, PT, R21, UR4, PT ;  /* 0x0000000415007c0c */ /* 0x000fc4000bf86270 */
[----:B------:R-:W1:Y:S01]  /*d800*/  S2R R21, SR_TID.X ;  /* 0x0000000000157919 */ /* 0x000e620000002100 */
[----:B------:R-:W-:Y:S02]  /*d810*/  LOP3.LUT R31, R31, 0x1c0, RZ, 0xfc, !PT ;  /* 0x000001c01f1f7812 */ /* 0x000fe400078efcff */
[----:B------:R-:W-:Y:S02]  /*d820*/  SEL R0, RZ, 0x40, P1 ;  /* 0x00000040ff007807 */ /* 0x000fe40000800000 */
[----:B------:R-:W-:Y:S01]  /*d830*/  ISETP.GE.AND P0, PT, R31, UR4, PT ;  /* 0x000000041f007c0c */ /* 0x000fe2000bf06270 */
[C---:B------:R-:W-:Y:S01]  /*d840*/  IMAD.SHL.U32 R31, R4.reuse, 0x8, RZ ;  /* 0x00000008041f7824 */ /* 0x040fe200078e00ff */
[----:B------:R-:W-:Y:S02]  /*d850*/  LOP3.LUT R4, R4, 0x7f, RZ, 0xc0, !PT ;  /* 0x0000007f04047812 */ /* 0x000fe400078ec0ff */
[----:B------:R-:W-:Y:S02]  /*d860*/  @P5 LOP3.LUT R22, R22, 0x20, RZ, 0xfc, !PT ;  /* 0x0000002016165812 */ /* 0x000fe400078efcff */
[----:B------:R-:W-:-:S02]  /*d870*/  LOP3.LUT R31, R31, 0x38, RZ, 0xc0, !PT ;  /* 0x000000381f1f7812 */ /* 0x000fc400078ec0ff */
[----:B------:R-:W-:-:S04]  /*d880*/  LOP3.LUT R22, R22, 0xffffffef, RZ, 0xc0, !PT ;  /* 0xffffffef16167812 */ /* 0x000fc800078ec0ff */
[----:B------:R-:W-:-:S04]  /*d890*/  @P4 LOP3.LUT R22, R22, 0x10, RZ, 0xfc, !PT ;  /* 0x0000001016164812 */ /* 0x000fc800078efcff */
[----:B------:R-:W-:-:S04]  /*d8a0*/  LOP3.LUT R22, R22, 0xfffffffb, RZ, 0xc0, !PT ;  /* 0xfffffffb16167812 */ /* 0x000fc800078ec0ff */
[----:B------:R-:W-:Y:S01]  /*d8b0*/  LOP3.LUT R22, R22, 0xfffffff7, RZ, 0xc0, !PT ;  /* 0xfffffff716167812 */ /* 0x000fe200078ec0ff */
[----:B-1----:R-:W-:Y:S01]  /*d8c0*/  IMAD.SHL.U32 R9, R21, 0x10, RZ ;  /* 0x0000001015097824 */ /* 0x002fe200078e00ff */
[----:B--2---:R-:W-:Y:S02]  /*d8d0*/  LEA R27, R5, 0xffffffc0, 0x6 ;  /* 0xffffffc0051b7811 */ /* 0x004fe400078e30ff */
[----:B------:R-:W-:Y:S02]  /*d8e0*/  SHF.R.U32.HI R5, RZ, 0x3, R4 ;  /* 0x00000003ff057819 */ /* 0x000fe40000011604 */
[----:B------:R-:W-:Y:S02]  /*d8f0*/  LOP3.LUT R4, R31, 0x100, RZ, 0xfc, !PT ;  /* 0x000001001f047812 */ /* 0x000fe400078efcff */
[----:B------:R-:W-:Y:S02]  /*d900*/  LOP3.LUT R9, R5, 0x70, R9, 0xf8, !PT ;  /* 0x0000007005097812 */ /* 0x000fe400078ef809 */
[----:B------:R-:W-:-:S02]  /*d910*/  ISETP.GE.AND P3, PT, R4, UR4, PT ;  /* 0x0000000404007c0c */ /* 0x000fc4000bf66270 */
[----:B------:R-:W-:Y:S01]  /*d920*/  SEL R31, RZ, 0x80, P0 ;  /* 0x00000080ff1f7807 */ /* 0x000fe20000000000 */
[----:B------:R-:W-:-:S10]  /*d930*/  IMAD.IADD R6, R9, 0x1, R27 ;  /* 0x0000000109067824 */ /* 0x000fd400078e021b */
[----:B------:R-:W-:-:S04]  /*d940*/  @P3 LOP3.LUT R22, R22, 0x8, RZ, 0xfc, !PT ;  /* 0x0000000816163812 */ /* 0x000fc800078efcff */
[----:B------:R-:W-:Y:S01]  /*d950*/  @P2 LOP3.LUT R22, R22, 0x4, RZ, 0xfc, !PT ;  /* 0x0000000416162812 */ /* 0x000fe200078efcff */
[----:B0---4-:R-:W-:Y:S06]  /*d960*/  BRA.DIV UR5, `(.L_x_1051) ;  /* 0x0000004e051c7947 */ /* 0x011fec000b800000 */
.L_x_1124:
[----:B------:R-:W-:Y:S01]  /*d970*/  ISETP.NE.AND P1, PT, R20, 0x1, PT ;  /* 0x000000011400780c */ /* 0x000fe20003f25270 */
[----:B------:R-:W-:Y:S01]  /*d980*/  IMAD.MOV.U32 R37, RZ, RZ, RZ ;  /* 0x000000ffff257224 */ /* 0x000fe200078e00ff */
        /* <DEDUP_REMOVED lines=38> */
[----:B------:R-:W-:Y:S02]  /*dbf0*/  IMAD.MOV R0, RZ, RZ, -R7 ;  /* 0x000000ffff007224 */ /* 0x000fe400078e0a07 */
[----:B------:R-:W-:Y:S01]  /*dc00*/  IMAD.U32 R2, RZ, RZ, UR36 ;  /* 0x00000024ff027e24 */ /* 0x000fe2000f8e00ff */
[----:B------:R-:W-:Y:S01]  /*dc10*/  LOP3.LUT R31, R10, R31, RZ, 0xfc, !PT ;  /* 0x0000001f0a1f7212 */ /* 0x000fe200078efcff */
[----:B------:R-:W-:Y:S01]  /*dc20*/  IMAD R0, R20, R0, R6 ;  /* 0x0000000014007224 */ /* 0x000fe200078e0206 */
[----:B------:R0:W-:Y:S02]  /*dc30*/  STL [R1+0x24], R10 ;  /* 0x0000240a01007387 */ /* 0x0001e40000100800 */
[----:B------:R-:W-:Y:S02]  /*dc40*/  ISETP.NE.AND P0, PT, R2, 0x3, PT ;  /* 0x000000030200780c */ /* 0x000fe40003f05270 */
[----:B------:R0:W-:Y:S11]  /*dc50*/  STL [R1], R0 ;  /* 0x0000000001007387 */ /* 0x0001f60000100800 */
[----:B------:R-:W-:-:S04]  /*dc60*/  @P0 LOP3.LUT R22, R22, 0x1000, RZ, 0xfc, !PT ;  /* 0x0000100016160812 */ /* 0x000fc800078efcff */
[----:B------:R-:W-:-:S04]  /*dc70*/  LOP3.LUT R22, R22, 0xfffffffe, RZ, 0xc0, !PT ;  /* 0xfffffffe16167812 */ /* 0x000fc800078ec0ff */
[----:B------:R-:W-:Y:S01]  /*dc80*/  @P1 LOP3.LUT R22, R22, 0x1, RZ, 0xfc, !PT ;  /* 0x0000000116161812 */ /* 0x000fe200078efcff */
[----:B0-----:R-:W-:Y:S06]  /*dc90*/  @!P0 BRA `(.L_x_1052) ;  /* 0x0000000000048947 */ /* 0x001fec0003800000 */
[----:B------:R-:W-:Y:S01]  /*dca0*/  BPT.TRAP 0x1 ;  /* 0x000000040000795c */ /* 0x000fe20000300000 */
.L_x_1052:
[----:B------:R-:W-:Y:S01]  /*dcb0*/  IMAD R30, R24, 0x8, R23 ;  /* 0x00000008181e7824 */ /* 0x000fe200078e0217 */
[----:B------:R-:W-:Y:S01]  /*dcc0*/  SHF.L.U32 R0, R26, 0x1f, RZ ;  /* 0x0000001f1a007819 */ /* 0x000fe200000006ff */
[----:B------:R-:W-:Y:S03]  /*dcd0*/  BSSY B0, `(.L_x_1053) ;  /* 0x0000003000007945 */ /* 0x000fe60003800000 */
[----:B------:R-:W0:Y:S02]  /*dce0*/  SYNCS.PHASECHK.TRANS64.TRYWAIT P0, [R30+URZ+0x38840], R0 ;  /* 0x038840001e0075a7 */ /* 0x000e24000800017f */
[----:B0-----:R-:W-:Y:S05]  /*dcf0*/  @!P0 BRA `(.L_x_1054) ;  /* 0x0000004800688947 */ /* 0x001fea0003800000 */
.L_x_1125:
[----:B------:R-:W-:Y:S05]  /*dd00*/  BSYNC B0 ;  /* 0x0000000000007941 */ /* 0x000fea0003800000 */
.L_x_1053:
[----:B------:R-:W0:Y:S01]  /*dd10*/  LDL R2, [R1] ;  /* 0x0000000001027983 */ /* 0x000e220000100800 */
[----:B------:R-:W-:-:S03]  /*dd20*/  ULDC.64 UR4, c[0x0][0x300] ;  /* 0x0000c00000047ab9 */ /* 0x000fc60000000a00 */
[----:B------:R-:W2:Y:S01]  /*dd30*/  LDL R7, [R1+0x4] ;  /* 0x0000040001077983 */ /* 0x000ea20000100800 */
[----:B-----5:R-:W-:Y:S02]  /*dd40*/  SHF.R.S32.HI R4, RZ, 0x1f, R37 ;  /* 0x0000001fff047819 */ /* 0x020fe40000011425 */
        /* <DEDUP_REMOVED lines=19> */
[----:B0-----:R-:W-:Y:S02]  /*de80*/  LOP3.LUT R5, R4, 0x7f, RZ, 0xc0, !PT ;  /* 0x0000007f04057812 */ /* 0x001fe400078ec0ff */
[----:B------:R-:W-:Y:S01]  /*de90*/  IMAD.IADD R4, R3, 0x1, R0 ;  /* 0x0000000103047824 */ /* 0x000fe200078e0200 */
[C---:B------:R-:W-:Y:S01]  /*dea0*/  LEA R0, P0, R2.reuse, UR4, 0x1 ;  /* 0x0000000402007c11 */ /* 0x040fe2000f8008ff */
[----:B------:R-:W-:Y:S01]  /*deb0*/  ULDC UR4, c[0x0][0x2f4] ;  /* 0x0000bd0000047ab9 */ /* 0x000fe20000000800 */
[----:B------:R-:W-:Y:S02]  /*dec0*/  SHF.R.U32.HI R6, RZ, 0x3, R5 ;  /* 0x00000003ff067819 */ /* 0x000fe40000011605 */
[----:B------:R-:W0:Y:S01]  /*ded0*/  S2R R5, SR_TID.X ;  /* 0x0000000000057919 */ /* 0x000e220000002100 */
[----:B------:R-:W-:Y:S01]  /*dee0*/  LEA.HI.X R4, R2, UR5, R4, 0x1, P0 ;  /* 0x0000000502047c11 */ /* 0x000fe200080f0c04 */
[----:B------:R-:W-:Y:S01]  /*def0*/  UMOV UR5, 0xffffffff ;  /* 0xffffffff00057882 */ /* 0x000fe20000000000 */
[----:B--2---:R-:W-:-:S04]  /*df00*/  IADD3 R27, -R6, R7, -R27 ;  /* 0x00000007061b7210 */ /* 0x004fc80007ffe91b */
        /* <DEDUP_REMOVED lines=19> */
[----:B------:R-:W-:Y:S01]  /*e040*/  @P0 LEA R6, R5, R23, 0x1 ;  /* 0x0000001705060211 */ /* 0x000fe200078e08ff */
        /* <DEDUP_REMOVED lines=19> */
.L_x_1135:
        /* <DEDUP_REMOVED lines=10> */
.L_x_1056:
        /* <DEDUP_REMOVED lines=11> */
.L_x_1057:
[----:B------:R1:W5:Y:S01]  /*e2d0*/  LDL.LU R0, [R1+0xc] ;  /* 0x00000c0001007983 */ /* 0x0003620000300800 */
[----:B------:R-:W-:Y:S01]  /*e2e0*/  LOP3.LUT P0, RZ, R22, 0x40, RZ, 0xc0, !PT ;  /* 0x0000004016ff7812 */ /* 0x000fe2000780c0ff */
[----:B------:R1:W-:-:S12]  /*e2f0*/  SYNCS.ARRIVE.TRANS64.A1T0 RZ, [R30+URZ+0x38830], RZ ;  /* 0x038830ff1eff79a7 */ /* 0x0003d8000810003f */
[----:B------:R-:W-:Y:S05]  /*e300*/  WARPSYNC.ALL ;  /* 0x0000000000007948 */ /* 0x000fea0003800000 */
[----:B0-----:R-:W-:Y:S01]  /*e310*/  SEL R2, R35, RZ, !P0 ;  /* 0x000000ff23027207 */ /* 0x001fe20004000000 */
[----:B------:R-:W-:Y:S04]  /*e320*/  BSSY B6, `(.L_x_1058) ;  /* 0x000001a000067945 */ /* 0x000fe80003800000 */
[----:B------:R0:W-:Y:S01]  /*e330*/  STL [R1+0x8], R2 ;  /* 0x0000080201007387 */ /* 0x0001e20000100800 */
[----:B------:R-:W-:Y:S01]  /*e340*/  BAR.SYNC.DEFER_BLOCKING 0x8, 0x100 ;  /* 0x0204000000007b1d */ /* 0x000fe20000010000 */
[----:B-----5:R-:W-:Y:S01]  /*e350*/  SEL R35, R0, RZ, !P0 ;  /* 0x000000ff00237207 */ /* 0x020fe20004000000 */
[----:B------:R-:W-:-:S04]  /*e360*/  VIADD R0, R23, 0x20400 ;  /* 0x0002040017007836 */ /* 0x000fc80000000000 */
[----:B------:R0:W-:Y:S01]  /*e370*/  STL [R1+0x14], R35 ;  /* 0x0000142301007387 */ /* 0x0001e20000100800 */
[----:B------:R-:W-:Y:S02]  /*e380*/  LOP3.LUT P0, RZ, R0, 0x3ff, RZ, 0xc0, !PT ;  /* 0x000003ff00ff7812 */ /* 0x000fe4000780c0ff */
[----:B------:R-:W-:-:S05]  /*e390*/  SHF.R.S32.HI R0, RZ, 0x1f, R36 ;  /* 0x0000001fff007819 */ /* 0x000fca0000011424 */
[----:B------:R0:W-:Y:S06]  /*e3a0*/  STL [R1+0xc], R0 ;  /* 0x00000c0001007387 */ /* 0x0001ec0000100800 */
[----:B------:R-:W-:Y:S05]  /*e3b0*/  @!P0 BRA `(.L_x_1059) ;  /* 0x0000000000408947 */ /* 0x000fea0003800000 */
[----:B0-----:R-:W-:Y:S01]  /*e3c0*/  MOV R2, 0x0 ;  /* 0x0000000000027802 */ /* 0x001fe20000000f00 */
        /* <DEDUP_REMOVED lines=15> */
.L_x_1059:
[----:B------:R-:W-:Y:S05]  /*e4c0*/  BSYNC B6 ;  /* 0x0000000000067941 */ /* 0x000fea0003800000 */
.L_x_1058:
[----:B------:R-:W2:Y:S01]  /*e4d0*/  LDL R4, [R1+0xc] ;  /* 0x00000c0001047983 */ /* 0x000ea20000100800 */
[----:B------:R-:W3:Y:S01]  /*e4e0*/  LDC R10, c[0x0][0x448] ;  /* 0x00011200ff0a7b82 */ /* 0x000ee20000000800 */
[----:B0-----:R-:W0:Y:S01]  /*e4f0*/  S2R R2, SR_TID.X ;  /* 0x0000000000027919 */ /* 0x001e220000002100 */
[----:B------:R-:W-:Y:S01]  /*e500*/  IMAD.MOV.U32 R21, RZ, RZ, R35 ;  /* 0x000000ffff157224 */ /* 0x000fe200078e0023 */
[----:B------:R-:W-:Y:S01]  /*e510*/  ULDC.64 UR4, c[0x0][0x298] ;  /* 0x0000a60000047ab9 */ /* 0x000fe20000000a00 */
[----:B------:R-:W4:Y:S04]  /*e520*/  LDL R20, [R1+0x8] ;  /* 0x0000080001147983 */ /* 0x000f280000100800 */
[----:B------:R0:W5:Y:S01]  /*e530*/  LDL R9, [R1+0x10] ;  /* 0x0000100001097983 */ /* 0x0001620000100800 */
[----:B------:R-:W1:Y:S01]  /*e540*/  S2R R35, SR_TID.X ;  /* 0x0000000000237919 */ /* 0x000e620000002100 */
[----:B---3--:R-:W-:-:S02]  /*e550*/  ISETP.NE.AND P0, PT, R10, 0x1, PT ;  /* 0x000000010a00780c */ /* 0x008fc40003f05270 */
[----:B0-----:R-:W-:-:S11]  /*e560*/  LOP3.LUT R2, R2, 0x7f, RZ, 0xc0, !PT ;  /* 0x0000007f02027812 */ /* 0x001fd600078ec0ff */
[----:B------:R-:W0:Y:S01]  /*e570*/  @P0 LDC R3, c[0x0][0x44c] ;  /* 0x00011300ff030b82 */ /* 0x000e220000000800 */
[----:B------:R-:W-:Y:S02]  /*e580*/  SHF.R.U32.HI R2, RZ, 0x3, R2 ;  /* 0x00000003ff027819 */ /* 0x000fe40000011602 */
[----:B-1----:R-:W-:-:S04]  /*e590*/  SHF.L.U32 R35, R35, 0x4, RZ ;  /* 0x0000000423237819 */ /* 0x002fc800000006ff */
[----:B------:R-:W-:Y:S02]  /*e5a0*/  LOP3.LUT R35, R2, 0x70, R35, 0xf8, !PT ;  /* 0x0000007002237812 */ /* 0x000fe400078ef823 */
[----:B------:R-:W1:Y:S03]  /*e5b0*/  @P0 LDC R2, c[0x0][0x450] ;  /* 0x00011400ff020b82 */ /* 0x000e660000000800 */
[----:B------:R-:W-:-:S04]  /*e5c0*/  IMAD R35, R17, 0x40, R35 ;  /* 0x0000004011237824 */ /* 0x000fc800078e0223 */
[----:B0-----:R-:W-:-:S04]  /*e5d0*/  @P0 IMAD.HI.U32 R3, R35, R3, RZ ;  /* 0x0000000323030227 */ /* 0x001fc800078e00ff */
[----:B------:R-:W-:Y:S01]  /*e5e0*/  IMAD.MOV.U32 R0, RZ, RZ, R35 ;  /* 0x000000ffff007224 */ /* 0x000fe200078e0023 */
[----:B-1----:R-:W-:Y:S01]  /*e5f0*/  @P0 SHF.R.U32.HI R0, RZ, R2, R3 ;  /* 0x00000002ff000219 */ /* 0x002fe20000011603 */
[----:B------:R-:W-:Y:S01]  /*e600*/  IMAD.WIDE.U32 R2, R36, UR4, RZ ;  /* 0x0000000424027c25 */ /* 0x000fe2000f8e00ff */
[----:B------:R-:W0:Y:S01]  /*e610*/  S2R R5, SR_TID.X ;  /* 0x0000000000057919 */ /* 0x000e220000002100 */
[----:B------:R-:W-:-:S04]  /*e620*/  LOP3.LUT R22, R22, 0xfffff7ff, RZ, 0xc0, !PT ;  /* 0xfffff7ff16167812 */ /* 0x000fc800078ec0ff */
[----:B------:R-:W-:Y:S01]  /*e630*/  @P0 LOP3.LUT R22, R22, 0x800, RZ, 0xfc, !PT ;  /* 0x0000080016160812 */ /* 0x000fe200078efcff */
[----:B0-----:R-:W-:-:S05]  /*e640*/  IMAD.SHL.U32 R7, R5, 0x8, RZ ;  /* 0x0000000805077824 */ /* 0x001fca00078e00ff */
[----:B------:R-:W-:Y:S01]  /*e650*/  LOP3.LUT R7, R7, 0x38, RZ, 0xc0, !PT ;  /* 0x0000003807077812 */ /* 0x000fe200078ec0ff */
[----:B--2---:R-:W-:-:S04]  /*e660*/  IMAD R4, R4, UR4, RZ ;  /* 0x0000000404047c24 */ /* 0x004fc8000f8e02ff */
        /* <DEDUP_REMOVED lines=9> */
[----:B----4-:R-:W-:-:S04]  /*e700*/  IMAD.WIDE.U32 R2, R20, UR4, R2 ;  /* 0x0000000414027c25 */ /* 0x010fc8000f8e0002 */
[----:B------:R-:W-:Y:S01]  /*e710*/  IMAD R4, R20, UR5, R4 ;  /* 0x0000000514047c24 */ /* 0x000fe2000f8e0204 */
[----:B------:R-:W-:-:S03]  /*e720*/  ULDC.64 UR4, c[0x0][0x2d0] ;  /* 0x0000b40000047ab9 */ /* 0x000fc60000000a00 */
[----:B------:R-:W-:Y:S01]  /*e730*/  IMAD.IADD R3, R3, 0x1, R4 ;  /* 0x0000000103037824 */ /* 0x000fe200078e0204 */
[----:B------:R-:W-:-:S05]  /*e740*/  SHF.R.S32.HI R4, RZ, 0x1f, R0 ;  /* 0x0000001fff047819 */ /* 0x000fca0000011400 */
[----:B------:R-:W-:Y:S02]  /*e750*/  IMAD R4, R4, UR4, RZ ;  /* 0x0000000404047c24 */ /* 0x000fe4000f8e02ff */
[----:B------:R-:W-:-:S04]  /*e760*/  IMAD.WIDE.U32 R2, R0, UR4, R2 ;  /* 0x0000000400027c25 */ /* 0x000fc8000f8e0002 */
[----:B------:R-:W-:Y:S01]  /*e770*/  IMAD R4, R0, UR5, R4 ;  /* 0x0000000500047c24 */ /* 0x000fe2000f8e0204 */
[----:B------:R-:W-:Y:S01]  /*e780*/  ULDC.64 UR4, c[0x0][0x2c8] ;  /* 0x0000b20000047ab9 */ /* 0x000fe20000000a00 */
[----:B------:R-:W-:-:S04]  /*e790*/  IMAD.MOV R0, RZ, RZ, -R0 ;  /* 0x000000ffff007224 */ /* 0x000fc800078e0a00 */
[----:B------:R-:W-:Y:S02]  /*e7a0*/  IMAD R0, R10, R0, R35 ;  /* 0x000000000a007224 */ /* 0x000fe400078e0223 */
[----:B------:R-:W-:-:S03]  /*e7b0*/  IMAD.IADD R3, R3, 0x1, R4 ;  /* 0x0000000103037824 */ /* 0x000fc600078e0204 */
[----:B------:R-:W-:Y:S01]  /*e7c0*/  SHF.R.S32.HI R4, RZ, 0x1f, R0 ;  /* 0x0000001fff047819 */ /* 0x000fe20000011400 */
[----:B------:R-:W-:-:S04]  /*e7d0*/  IMAD.WIDE.U32 R2, R0, UR4, R2 ;  /* 0x0000000400027c25 */ /* 0x000fc8000f8e0002 */
[----:B------:R-:W-:-:S04]  /*e7e0*/  IMAD R4, R4, UR4, RZ ;  /* 0x0000000404047c24 */ /* 0x000fc8000f8e02ff */
[----:B------:R-:W-:Y:S01]  /*e7f0*/  IMAD R4, R0, UR5, R4 ;  /* 0x0000000500047c24 */ /* 0x000fe2000f8e0204 */
[----:B------:R-:W-:Y:S02]  /*e800*/  ULDC.64 UR4, c[0x0][0x280] ;  /* 0x0000a00000047ab9 */ /* 0x000fe40000000a00 */
[----:B------:R-:W-:Y:S01]  /*e810*/  LEA R0, P0, R2, UR4, 0x1 ;  /* 0x0000000402007c11 */ /* 0x000fe2000f8008ff */
[----:B------:R-:W-:Y:S01]  /*e820*/  IMAD.IADD R3, R3, 0x1, R4 ;  /* 0x0000000103037824 */ /* 0x000fe200078e0204 */
[----:B------:R-:W-:Y:S01]  /*e830*/  ULDC UR4, c[0x0][0x2b8] ;  /* 0x0000ae0000047ab9 */ /* 0x000fe20000000800 */
[----:B------:R-:W-:-:S03]  /*e840*/  LOP3.LUT R20, R5, 0x7f, RZ, 0xc0, !PT ;  /* 0x0000007f05147812 */ /* 0x000fc600078ec0ff */
[----:B------:R-:W-:Y:S01]  /*e850*/  LEA.HI.X R2, R2, UR5, R3, 0x1, P0 ;  /* 0x0000000502027c11 */ /* 0x000fe200080f0c03 */
[----:B------:R-:W-:Y:S01]  /*e860*/  UMOV UR5, 0xffffffff ;  /* 0xffffffff00057882 */ /* 0x000fe20000000000 */
[----:B------:R-:W-:Y:S02]  /*e870*/  ISETP.GE.AND P0, PT, R7, UR4, PT ;  /* 0x0000000407007c0c */ /* 0x000fe4000bf06270 */
[----:B------:R-:W-:Y:S01]  /*e880*/  SHF.R.U32.HI R8, RZ, 0x3, R20 ;  /* 0x00000003ff087819 */ /* 0x000fe20000011614 */
[----:B------:R-:W-:Y:S10]  /*e890*/  BRA.DIV UR5, `(.L_x_1060) ;  /* 0x0000004205e47947 */ /* 0x000ff4000b800000 */
[----:B------:R-:W0:Y:S01]  /*e8a0*/  SHFL.IDX PT, R5, R0, RZ, 0x181f ;  /* 0x00181fff00057589 */ /* 0x000e2200000e0000 */
[----:B-----5:R-:W-:Y:S01]  /*e8b0*/  IMAD R3, R9, R10, RZ ;  /* 0x0000000a09037224 */ /* 0x020fe200078e02ff */
[----:B------:R-:W-:Y:S01]  /*e8c0*/  LOP3.LUT R22, R22, 0xfffffeff, RZ, 0xc0, !PT ;  /* 0xfffffeff16167812 */ /* 0x000fe200078ec0ff */
[----:B------:R-:W-:Y:S01]  /*e8d0*/  IMAD R17, R17, 0x40, R8 ;  /* 0x0000004011117824 */ /* 0x000fe200078e0208 */
[----:B------:R-:W1:Y:S04]  /*e8e0*/  SHFL.IDX PT, R4, R2, RZ, 0x181f ;  /* 0x00181fff02047589 */ /* 0x000e6800000e0000 */
[----:B------:R-:W-:-:S13]  /*e8f0*/  ISETP.GE.AND P2, PT, R17, R3, PT ;  /* 0x000000031100720c */ /* 0x000fda0003f46270 */
[----:B------:R-:W-:Y:S02]  /*e900*/  @P2 LOP3.LUT R22, R22, 0x100, RZ, 0xfc, !PT ;  /* 0x0000010016162812 */ /* 0x000fe400078efcff */
[----:B0-----:R-:W-:Y:S02]  /*e910*/  @!P2 LEA R5, P1, R7, R5, 0x1 ;  /* 0x000000050705a211 */ /* 0x001fe400078208ff */
[----:B------:R-:W-:-:S03]  /*e920*/  LOP3.LUT R22, R22, 0xffffff7f, RZ, 0xc0, !PT ;  /* 0xffffff7f16167812 */ /* 0x000fc600078ec0ff */
        /* <DEDUP_REMOVED lines=10> */
[----:B------:R-:W-:-:S04]  /*e9d0*/  @P2 LOP3.LUT R22, R22, 0x80, RZ, 0xfc, !PT ;  /* 0x0000008016162812 */ /* 0x000fc800078efcff */
[----:B------:R-:W-:Y:S02]  /*e9e0*/  LOP3.LUT R22, R22, 0xffffffbf, RZ, 0xc0, !PT ;  /* 0xffffffbf16167812 */ /* 0x000fe400078ec0ff */
        /* <DEDUP_REMOVED lines=11> */
[----:B------:R-:W-:-:S02]  /*eaa0*/  @P2 LOP3.LUT R22, R22, 0x40, RZ, 0xfc, !PT ;  /* 0x0000004016162812 */ /* 0x000fc400078efcff */
[----:B0-----:R-:W-:-:S05]  /*eab0*/  @!P2 LEA R5, P1, R7, R5, 0x1 ;  /* 0x000000050705a211 */ /* 0x001fca00078208ff */
[----:B-1----:R-:W-:-:S05]  /*eac0*/  @!P2 IMAD.X R4, RZ, RZ, R4, P1 ;  /* 0x000000ffff04a224 */ /* 0x002fca00008e0604 */
[----:B------:R-:W-:-:S04]  /*ead0*/  @!P2 LOP3.LUT R5, R5, R4, RZ, 0x3c, !PT ;  /* 0x000000040505a212 */ /* 0x000fc800078e3cff */
[----:B------:R-:W-:-:S04]  /*eae0*/  @!P2 LOP3.LUT R4, R5, R4, RZ, 0x3c, !PT ;  /* 0x000000040504a212 */ /* 0x000fc800078e3cff */
[----:B------:R-:W-:-:S05]  /*eaf0*/  @!P2 LOP3.LUT R5, R5, R4, RZ, 0x3c, !PT ;  /* 0x000000040505a212 */ /* 0x000fca00078e3cff */
[----:B------:R0:W-:Y:S04]  /*eb00*/  @!P2 LDGSTS.E.BYPASS.LTC128B.128 [R25+0x21400], desc[UR44][R4.64], !P0 ;  /* 0x214000000419afae */ /* 0x0001e8000c101d6c */
[----:B0-----:R0:W1:Y:S02]  /*eb10*/  SHFL.IDX PT, R4, R2, 0x3, 0x181f ;  /* 0x00781f0002047f89 */ /* 0x00106400000e0000 */
.L_x_1144:
[----:B------:R-:W-:Y:S01]  /*eb20*/  VIADD R17, R17, 0x30 ;  /* 0x0000003011117836 */ /* 0x000fe20000000000 */
[----:B------:R-:W-:-:S04]  /*eb30*/  LOP3.LUT R22, R22, 0xfffeffff, RZ, 0xc0, !PT ;  /* 0xfffeffff16167812 */ /* 0x000fc800078ec0ff */
[----:B------:R-:W-:-:S13]  /*eb40*/  ISETP.GE.AND P2, PT, R17, R3, PT ;  /* 0x000000031100720c */ /* 0x000fda0003f46270 */
[----:B0-----:R-:W-:Y:S02]  /*eb50*/  @!P2 LEA R2, P1, R7, R0, 0x1 ;  /* 0x000000000702a211 */ /* 0x001fe400078208ff */
[----:B------:R-:W-:Y:S02]  /*eb60*/  @P2 LOP3.LUT R22, R22, 0x10000, RZ, 0xfc, !PT ;  /* 0x0001000016162812 */ /* 0x000fe400078efcff */
[----:B-1----:R-:W-:-:S05]  /*eb70*/  @!P2 IADD3.X R3, RZ, R4, RZ, P1, !PT ;  /* 0x00000004ff03a210 */ /* 0x002fca0000ffe4ff */
[----:B------:R-:W-:Y:S01]  /*eb80*/  @!PT LDS RZ, [RZ] ;  /* 0x00000000fffff984 */ /* 0x000fe20000000800 */
[----:B------:R-:W-:Y:S01]  /*eb90*/  @!PT LDS RZ, [RZ] ;  /* 0x00000000fffff984 */ /* 0x000fe20000000800 */
[----:B------:R-:W-:Y:S01]  /*eba0*/  @!PT LDS RZ, [RZ] ;  /* 0x00000000fffff984 */ /* 0x000fe20000000800 */
[----:B------:R0:W-:Y:S01]  /*ebb0*/  @!P2 LDGSTS.E.BYPASS.LTC128B.128 [R25+0x21c00], desc[UR44][R2.64], !P0 ;  /* 0x21c000000219afae */ /* 0x0001e2000c101d6c */
[----:B------:R-:W-:Y:S01]  /*ebc0*/  PLOP3.LUT P0, PT, PT, PT, PT, 0x80, 0x0 ;  /* 0x000000000000781c */ /* 0x000fe20003f0f070 */
[----:B------:R-:W-:-:S12]  /*ebd0*/  NOP ;  /* 0x0000000000007918 */ /* 0x000fd80000000000 */
.L_x_1061:
[----:B------:R-:W-:Y:S02]  /*ebe0*/  PLOP3.LUT P1, PT, P1, P0, PT, 0xa2, 0x0 ;  /* 0x000000000000781c */ /* 0x000fe40000f21472 */
[----:B------:R-:W-:-:S08]  /*ebf0*/  @P0 R2UR P1, UR4, R23 ;  /* 0x00000000170402ca */ /* 0x000fd00000020000 */
[----:B------:R-:W-:-:S05]  /*ec00*/  @P0 PLOP3.LUT P0, PT, P1, PT, PT, 0x80, 0x0 ;  /* 0x000000000000081c */ /* 0x000fca0000f0f070 */
[----:B------:R-:W-:Y:S01]  /*ec10*/  @!P1 SYNCS.ARRIVE.TRANS64.RED.A0T1 RZ, [UR4+0x38800], RZ ;  /* 0x038800ffffff99a7 */ /* 0x000fe20008200404 */
[----:B------:R-:W-:Y:S07]  /*ec20*/  @!P1 ARRIVES.LDGSTSBAR.64.TRANSCNT [UR4+0x38800] ;  /* 0x03880000ff0099b0 */ /* 0x000fee0008000a84 */
[----:B------:R-:W-:Y:S05]  /*ec30*/  @P0 BRA.U.ANY `(.L_x_1061) ;  /* 0xfffffffd00e80947 */ /* 0x000fea000393ffff */
[----:B------:R-:W-:Y:S01]  /*ec40*/  NOP ;  /* 0x0000000000007918 */ /* 0x000fe20000000000 */
[----:B------:R-:W-:Y:S01]  /*ec50*/  VIADD R0, R23, 0x26400 ;  /* 0x0002640017007836 */ /* 0x000fe20000000000 */
[----:B------:R1:W-:Y:S01]  /*ec60*/  SYNCS.ARRIVE.TRANS64.A1T0 RZ, [R23+URZ+0x38800], RZ ;  /* 0x038800ff17ff79a7 */ /* 0x0003e2000810003f */
[----:B------:R-:W-:Y:S03]  /*ec70*/  BSSY B6, `(.L_x_1062) ;  /* 0x0000013000067945 */ /* 0x000fe60003800000 */
[----:B------:R-:W-:-:S13]  /*ec80*/  LOP3.LUT P0, RZ, R0, 0x3ff, RZ, 0xc0, !PT ;  /* 0x000003ff00ff7812 */ /* 0x000fda000780c0ff */
[----:B-1----:R-:W-:Y:S05]  /*ec90*/  @!P0 BRA `(.L_x_1063) ;  /* 0x0000000000408947 */ /* 0x002fea0003800000 */
        /* <DEDUP_REMOVED lines=15> */
[----:B0-----:R-:W-:Y:S05]  /*ed90*/  CALL.ABS.NOINC R2 ;  /* 0x0000000002007343 */ /* 0x001fea0003c00000 */
.L_x_1063:
[----:B------:R-:W-:Y:S05]  /*eda0*/  BSYNC B6 ;  /* 0x0000000000067941 */ /* 0x000fea0003800000 */
.L_x_1062:
[----:B------:R-:W2:Y:S01]  /*edb0*/  LDL.LU R21, [R1+0xc] ;  /* 0x00000c0001157983 */ /* 0x000ea20000300800 */
[----:B0-----:R-:W0:Y:S01]  /*edc0*/  LDC R2, c[0x0][0x448] ;  /* 0x00011200ff027b82 */ /* 0x001e220000000800 */
[----:B------:R-:W-:Y:S02]  /*edd0*/  ULDC.64 UR4, c[0x0][0x398] ;  /* 0x0000e60000047ab9 */ /* 0x000fe40000000a00 */
[----:B------:R-:W3:Y:S04]  /*ede0*/  LDL.LU R20, [R1+0x14] ;  /* 0x0000140001147983 */ /* 0x000ee80000300800 */
[----:B------:R-:W4:Y:S01]  /*edf0*/  LDL.LU R17, [R1+0x8] ;  /* 0x0000080001117983 */ /* 0x000f220000300800 */
[----:B0-----:R-:W-:-:S13]  /*ee00*/  ISETP.NE.AND P6, PT, R2, 0x1, PT ;  /* 0x000000010200780c */ /* 0x001fda0003fc5270 */
[----:B------:R-:W0:Y:S08]  /*ee10*/  @P6 LDC R3, c[0x0][0x44c] ;  /* 0x00011300ff036b82 */ /* 0x000e300000000800 */
[----:B------:R-:W1:Y:S01]  /*ee20*/  @P6 LDC R2, c[0x0][0x450] ;  /* 0x00011400ff026b82 */ /* 0x000e620000000800 */
[----:B------:R-:W-:Y:S01]  /*ee30*/  IMAD.MOV.U32 R0, RZ, RZ, R35 ;  /* 0x000000ffff007224 */ /* 0x000fe200078e0023 */
[----:B------:R-:W5:Y:S01]  /*ee40*/  S2R R7, SR_TID.X ;  /* 0x0000000000077919 */ /* 0x000f620000002100 */
[----:B0-----:R-:W-:-:S05]  /*ee50*/  @P6 IMAD.HI.U32 R3, R35, R3, RZ ;  /* 0x0000000323036227 */ /* 0x001fca00078e00ff */
[----:B-1----:R-:W-:Y:S01]  /*ee60*/  @P6 SHF.R.U32.HI R0, RZ, R2, R3 ;  /* 0x00000002ff006219 */ /* 0x002fe20000011603 */
[----:B------:R-:W-:Y:S01]  /*ee70*/  IMAD.WIDE.U32 R2, R36, UR4, RZ ;  /* 0x0000000424027c25 */ /* 0x000fe2000f8e00ff */
[----:B------:R-:W0:Y:S02]  /*ee80*/  S2R R10, SR_TID.X ;  /* 0x00000000000a7919 */ /* 0x000e240000002100 */
[----:B------:R-:W-:Y:S01]  /*ee90*/  SHF.R.S32.HI R5, RZ, 0x1f, R0 ;  /* 0x0000001fff057819 */ /* 0x000fe20000011400 */
[----:B------:R-:W1:Y:S01]  /*eea0*/  S2R R9, SR_TID.X ;  /* 0x0000000000097919 */ /* 0x000e620000002100 */
[----:B------:R-:W-:Y:S01]  /*eeb0*/  LOP3.LUT R22, R22, 0xfffff7ff, RZ, 0xc0, !PT ;  /* 0xfffff7ff16167812 */ /* 0x000fe200078ec0ff */
[----:B-1----:R-:W-:-:S05]  /*eec0*/  IMAD.SHL.U32 R8, R9, 0x8, RZ ;  /* 0x0000000809087824 */ /* 0x002fca00078e00ff */
        /* <DEDUP_REMOVED lines=10> */
[----:B---3--:R-:W-:Y:S02]  /*ef70*/  IMAD R4, R20, UR4, RZ ;  /* 0x0000000414047c24 */ /* 0x008fe4000f8e02ff */
[----:B----4-:R-:W-:Y:S01]  /*ef80*/  IMAD.WIDE.U32 R2, R17, UR4, R2 ;  /* 0x0000000411027c25 */ /* 0x010fe2000f8e0002 */
        /* <DEDUP_REMOVED lines=10> */
[----:B------:R-:W-:Y:S01]  /*f030*/  ULDC.64 UR4, c[0x0][0x3c8] ;  /* 0x0000f20000047ab9 */ /* 0x000fe20000000a00 */
[----:B-----5:R-:W-:Y:S02]  /*f040*/  IMAD.SHL.U32 R20, R7, 0x8, RZ ;  /* 0x0000000807147824 */ /* 0x020fe400078e00ff */
[----:B------:R-:W-:Y:S02]  /*f050*/  IMAD.IADD R3, R3, 0x1, R5 ;  /* 0x0000000103037824 */ /* 0x000fe400078e0205 */
[----:B------:R-:W-:Y:S01]  /*f060*/  IMAD R0, R0, UR4, RZ ;  /* 0x0000000400007c24 */ /* 0x000fe2000f8e02ff */
[----:B------:R-:W-:Y:S01]  /*f070*/  LOP3.LUT R20, R20, 0x38, RZ, 0xc0, !PT ;  /* 0x0000003814147812 */ /* 0x000fe200078ec0ff */
[----:B------:R-:W-:-:S04]  /*f080*/  IMAD.WIDE.U32 R2, R4, UR4, R2 ;  /* 0x0000000404027c25 */ /* 0x000fc8000f8e0002 */
[----:B------:R-:W-:Y:S01]  /*f090*/  IMAD R0, R4, UR5, R0 ;  /* 0x0000000504007c24 */ /* 0x000fe2000f8e0200 */
[----:B------:R-:W-:Y:S01]  /*f0a0*/  ULDC.64 UR4, c[0x0][0x390] ;  /* 0x0000e40000047ab9 */ /* 0x000fe20000000a00 */
[----:B------:R-:W-:Y:S01]  /*f0b0*/  IMAD.SHL.U32 R17, R7, 0x8, RZ ;  /* 0x0000000807117824 */ /* 0x000fe200078e00ff */
[----:B------:R-:W-:Y:S02]  /*f0c0*/  LOP3.LUT R7, R20, 0x80, RZ, 0xfc, !PT ;  /* 0x0000008014077812 */ /* 0x000fe400078efcff */
[----:B------:R-:W-:Y:S02]  /*f0d0*/  IADD3 R6, R3, R0, RZ ;  /* 0x0000000003067210 */ /* 0x000fe40007ffe0ff */
[----:B------:R-:W-:Y:S01]  /*f0e0*/  LEA R0, P0, R2, UR4, 0x1 ;  /* 0x0000000402007c11 */ /* 0x000fe2000f8008ff */
[----:B------:R-:W-:Y:S01]  /*f0f0*/  ULDC UR4, c[0x0][0x3b8] ;  /* 0x0000ee0000047ab9 */ /* 0x000fe20000000800 */
[----:B------:R-:W-:Y:S02]  /*f100*/  LOP3.LUT R17, R17, 0x38, RZ, 0xc0, !PT ;  /* 0x0000003811117812 */ /* 0x000fe400078ec0ff */
[----:B------:R-:W-:-:S02]  /*f110*/  ISETP.GE.AND P4, PT, R7, UR4, PT ;  /* 0x0000000407007c0c */ /* 0x000fc4000bf86270 */
[----:B------:R-:W-:Y:S01]  /*f120*/  LOP3.LUT R7, R17, 0x40, RZ, 0xfc, !PT ;  /* 0x0000004011077812 */ /* 0x000fe200078efcff */
[----:B0-----:R-:W-:-:S05]  /*f130*/  IMAD.SHL.U32 R17, R10, 0x8, RZ ;  /* 0x000000080a117824 */ /* 0x001fca00078e00ff */
[----:B------:R-:W-:Y:S02]  /*f140*/  LOP3.LUT R17, R17, 0x38, RZ, 0xc0, !PT ;  /* 0x0000003811117812 */ /* 0x000fe400078ec0ff */
[----:B------:R-:W-:Y:S02]  /*f150*/  ISETP.GE.AND P5, PT, R7, UR4, PT ;  /* 0x0000000407007c0c */ /* 0x000fe4000bfa6270 */
[----:B------:R-:W-:Y:S01]  /*f160*/  LOP3.LUT R7, R17, 0x100, RZ, 0xfc, !PT ;  /* 0x0000010011077812 */ /* 0x000fe200078efcff */
[----:B------:R-:W-:Y:S01]  /*f170*/  IMAD.SHL.U32 R17, R10, 0x8, RZ ;  /* 0x000000080a117824 */ /* 0x000fe200078e00ff */
[----:B------:R-:W-:-:S04]  /*f180*/  ISETP.GE.AND P1, PT, R8, UR4, PT ;  /* 0x0000000408007c0c */ /* 0x000fc8000bf26270 */
[----:B------:R-:W-:Y:S01]  /*f190*/  LOP3.LUT R17, R17, 0x38, RZ, 0xc0, !PT ;  /* 0x0000003811117812 */ /* 0x000fe200078ec0ff */
[----:B------:R-:W-:Y:S01]  /*f1a0*/  IMAD.SHL.U32 R20, R9, 0x8, RZ ;  /* 0x0000000809147824 */ /* 0x000fe200078e00ff */
[----:B------:R-:W-:Y:S02]  /*f1b0*/  ISETP.GE.AND P2, PT, R7, UR4, PT ;  /* 0x0000000407007c0c */ /* 0x000fe4000bf46270 */
[----:B------:R-:W-:Y:S01]  /*f1c0*/  LOP3.LUT R7, R17, 0xc0, RZ, 0xfc, !PT ;  /* 0x000000c011077812 */ /* 0x000fe200078efcff */
[----:B------:R-:W-:Y:S01]  /*f1d0*/  IMAD.SHL.U32 R17, R9, 0x8, RZ ;  /* 0x0000000809117824 */ /* 0x000fe200078e00ff */
[----:B------:R-:W-:Y:S02]  /*f1e0*/  LOP3.LUT R20, R20, 0x38, RZ, 0xc0, !PT ;  /* 0x0000003814147812 */ /* 0x000fe400078ec0ff */
[----:B------:R-:W-:Y:S02]  /*f1f0*/  LEA.HI.X R6, R2, UR5, R6, 0x1, P0 ;  /* 0x0000000502067c11 */ /* 0x000fe400080f0c06 */
[----:B------:R-:W-:-:S02]  /*f200*/  LOP3.LUT R17, R17, 0x38, RZ, 0xc0, !PT ;  /* 0x0000003811117812 */ /* 0x000fc400078ec0ff */
[----:B------:R-:W-:Y:S02]  /*f210*/  SEL R2, RZ, 0x1, P1 ;  /* 0x00000001ff027807 */ /* 0x000fe40000800000 */
[----:B------:R-:W-:Y:S02]  /*f220*/  SEL R3, RZ, 0x4, P4 ;  /* 0x00000004ff037807 */ /* 0x000fe40002000000 */
[----:B------:R-:W-:Y:S02]  /*f230*/  SEL R4, RZ, 0x2, P5 ;  /* 0x00000002ff047807 */ /* 0x000fe40002800000 */
[----:B------:R-:W-:Y:S02]  /*f240*/  ISETP.GE.AND P3, PT, R7, UR4, PT ;  /* 0x0000000407007c0c */ /* 0x000fe4000bf66270 */
[----:B------:R-:W-:Y:S02]  /*f250*/  LOP3.LUT R7, R20, 0x180, RZ, 0xfc, !PT ;  /* 0x0000018014077812 */ /* 0x000fe400078efcff */
[----:B------:R-:W-:-:S02]  /*f260*/  LOP3.LUT R9, R17, 0x140, RZ, 0xfc, !PT ;  /* 0x0000014011097812 */ /* 0x000fc400078efcff */
[----:B------:R-:W-:Y:S02]  /*f270*/  IADD3 R2, R3, R4, R2 ;  /* 0x0000000403027210 */ /* 0x000fe40007ffe002 */
[----:B------:R-:W-:Y:S02]  /*f280*/  SEL R3, RZ, 0x10, P2 ;  /* 0x00000010ff037807 */ /* 0x000fe40001000000 */
[----:B------:R-:W-:Y:S02]  /*f290*/  SEL R4, RZ, 0x8, P3 ;  /* 0x00000008ff047807 */ /* 0x000fe40001800000 */
[----:B------:R-:W-:Y:S02]  /*f2a0*/  @P1 LOP3.LUT R22, R22, 0x800, RZ, 0xfc, !PT ;  /* 0x0000080016161812 */ /* 0x000fe400078efcff */
[----:B------:R-:W-:Y:S02]  /*f2b0*/  ISETP.GE.AND P0, PT, R7, UR4, PT ;  /* 0x0000000407007c0c */ /* 0x000fe4000bf06270 */
[----:B------:R-:W-:-:S02]  /*f2c0*/  LOP3.LUT R7, R17, 0x1c0, RZ, 0xfc, !PT ;  /* 0x000001c011077812 */ /* 0x000fc400078efcff */
[----:B------:R-:W-:Y:S02]  /*f2d0*/  ISETP.GE.AND P1, PT, R9, UR4, PT ;  /* 0x0000000409007c0c */ /* 0x000fe4000bf26270 */
[----:B------:R-:W-:Y:S02]  /*f2e0*/  IADD3 R4, R3, R2, R4 ;  /* 0x0000000203047210 */ /* 0x000fe40007ffe004 */
[----:B------:R-:W-:Y:S02]  /*f2f0*/  SEL R2, RZ, 0x40, P0 ;  /* 0x00000040ff027807 */ /* 0x000fe40000000000 */
[----:B------:R-:W-:Y:S02]  /*f300*/  SEL R3, RZ, 0x20, P1 ;  /* 0x00000020ff037807 */ /* 0x000fe40000800000 */
[----:B------:R-:W-:Y:S01]  /*f310*/  ISETP.GE.AND P0, PT, R7, UR4, PT ;  /* 0x0000000407007c0c */ /* 0x000fe2000bf06270 */
[----:B------:R-:W-:Y:S01]  /*f320*/  UMOV UR4, 0xffffffff ;  /* 0xffffffff00047882 */ /* 0x000fe20000000000 */
[----:B------:R-:W-:-:S02]  /*f330*/  IADD3 R4, R2, R4, R3 ;  /* 0x0000000402047210 */ /* 0x000fc40007ffe003 */
[----:B------:R-:W-:-:S05]  /*f340*/  SEL R5, RZ, 0x80, P0 ;  /* 0x00000080ff057807 */ /* 0x000fca0000000000 */
[----:B------:R-:W-:Y:S01]  /*f350*/  IMAD.IADD R5, R4, 0x1, R5 ;  /* 0x0000000104057824 */ /* 0x000fe200078e0205 */
[----:B------:R-:W-:Y:S06]  /*f360*/  BRA.DIV UR4, `(.L_x_1064) ;  /* 0x0000003e048c7947 */ /* 0x000fec000b800000 */
[C---:B------:R-:W-:Y:S01]  /*f370*/  LOP3.LUT P6, RZ, R22.reuse, 0x40, RZ, 0xc0, !PT ;  /* 0x0000004016ff7812 */ /* 0x040fe200078cc0ff */
[----:B------:R-:W0:Y:S01]  /*f380*/  SHFL.IDX PT, R3, R0, RZ, 0x181f ;  /* 0x00181fff00037589 */ /* 0x000e2200000e0000 */
[----:B------:R-:W-:-:S03]  /*f390*/  LOP3.LUT R22, R22, 0xffbfffff, RZ, 0xc0, !PT ;  /* 0xffbfffff16167812 */ /* 0x000fc600078ec0ff */
[----:B------:R-:W1:Y:S08]  /*f3a0*/  SHFL.IDX PT, R2, R6, RZ, 0x181f ;  /* 0x00181fff06027589 */ /* 0x000e7000000e0000 */
[----:B------:R-:W-:-:S04]  /*f3b0*/  @P6 LOP3.LUT R22, R22, 0x400000, RZ, 0xfc, !PT ;  /* 0x0040000016166812 */ /* 0x000fc800078efcff */
[C---:B------:R-:W-:Y:S02]  /*f3c0*/  LOP3.LUT P6, RZ, R22.reuse, 0x80, RZ, 0xc0, !PT ;  /* 0x0000008016ff7812 */ /* 0x040fe400078cc0ff */
[----:B------:R-:W-:-:S11]  /*f3d0*/  LOP3.LUT R22, R22, 0xff7fffff, RZ, 0xc0, !PT ;  /* 0xff7fffff16167812 */ /* 0x000fd600078ec0ff */
[----:B------:R-:W-:-:S04]  /*f3e0*/  @P6 LOP3.LUT R22, R22, 0x800000, RZ, 0xfc, !PT ;  /* 0x0080000016166812 */ /* 0x000fc800078efcff */
[----:B------:R-:W-:-:S13]  /*f3f0*/  LOP3.LUT P6, RZ, R22, 0x100, RZ, 0xc0, !PT ;  /* 0x0000010016ff7812 */ /* 0x000fda00078cc0ff */
[----:B0-----:R-:W-:Y:S02]  /*f400*/  @!P6 LEA R3, P0, R8, R3, 0x1 ;  /* 0x000000030803e211 */ /* 0x001fe400078008ff */
[----:B------:R-:W-:-:S03]  /*f410*/  @!P6 LOP3.LUT R7, R4, 0x40, RZ, 0xc0, !PT ;  /* 0x000000400407e812 */ /* 0x000fc600078ec0ff */
[----:B-1----:R-:W-:Y:S01]  /*f420*/  @!P6 IMAD.X R2, RZ, RZ, R2, P0 ;  /* 0x000000ffff02e224 */ /* 0x002fe200000e0602 */
[----:B------:R-:W-:Y:S02]  /*f430*/  LOP3.LUT P0, RZ, R22, 0x800, RZ, 0xc0, !PT ;  /* 0x0000080016ff7812 */ /* 0x000fe4000780c0ff */
[----:B------:R-:W-:Y:S02]  /*f440*/  @!P6 SHF.R.U32.HI R7, RZ, 0x2, R7 ;  /* 0x00000002ff07e819 */ /* 0x000fe40000011607 */
[----:B------:R-:W-:-:S04]  /*f450*/  @!P6 LOP3.LUT R3, R3, R2, RZ, 0x3c, !PT ;  /* 0x000000020303e212 */ /* 0x000fc800078e3cff */
[----:B------:R-:W-:-:S04]  /*f460*/  @!P6 LOP3.LUT R2, R3, R2, RZ, 0x3c, !PT ;  /* 0x000000020302e212 */ /* 0x000fc800078e3cff */
[----:B------:R-:W-:-:S05]  /*f470*/  @!P6 LOP3.LUT R3, R3, R2, RZ, 0x3c, !PT ;  /* 0x000000020303e212 */ /* 0x000fca00078e3cff */
[----:B------:R-:W-:Y:S01]  /*f480*/  @!PT LDS RZ, [RZ] ;  /* 0x00000000fffff984 */ /* 0x000fe20000000800 */
[----:B------:R-:W-:Y:S01]  /*f490*/  @!P6 LDGSTS.E.BYPASS.LTC128B.128 [R25+0x26400], desc[UR44][R2.64], !P0 ;  /* 0x264000000219efae */ /* 0x000fe2000c101d6c */
[----:B------:R-:W-:Y:S02]  /*f4a0*/  @!P6 ISETP.NE.U32.AND P0, PT, R7, RZ, PT ;  /* 0x000000ff0700e20c */ /* 0x000fe40003f05070 */
[----:B------:R-:W-:Y:S01]  /*f4b0*/  @!P6 LOP3.LUT R7, R5, 0x80, RZ, 0xc0, !PT ;  /* 0x000000800507e812 */ /* 0x000fe200078ec0ff */
[----:B------:R-:W-:Y:S03]  /*f4c0*/  @!P6 LDGSTS.E.BYPASS.LTC128B.128 [R25+0x28400], desc[UR44][R2.64+0x80], !P5 ;  /* 0x284000800219efae */ /* 0x000fe6000e901d6c */
[----:B------:R-:W-:Y:S01]  /*f4d0*/  @!P6 SHF.R.U32.HI R7, RZ, 0x3, R7 ;  /* 0x00000003ff07e819 */ /* 0x000fe20000011607 */
[----:B------:R-:W-:Y:S04]  /*f4e0*/  @!P6 LDGSTS.E.BYPASS.LTC128B.128 [R25+0x2a400], desc[UR44][R2.64+0x100], !P4 ;  /* 0x2a4001000219efae */ /* 0x000fe8000e101d6c */
[----:B------:R-:W-:Y:S04]  /*f4f0*/  @!P6 LDGSTS.E.BYPASS.LTC128B.128 [R25+0x2c400], desc[UR44][R2.64+0x180], !P3 ;  /* 0x2c4001800219efae */ /* 0x000fe8000d901d6c */
[----:B------:R-:W-:Y:S04]  /*f500*/  @!P6 LDGSTS.E.BYPASS.LTC128B.128 [R25+0x2e400], desc[UR44][R2.64+0x200], !P2 ;  /* 0x2e4002000219efae */ /* 0x000fe8000d101d6c */
[----:B------:R-:W-:Y:S04]  /*f510*/  @!P6 LDGSTS.E.BYPASS.LTC128B.128 [R25+0x30400], desc[UR44][R2.64+0x280], !P1 ;  /* 0x304002800219efae */ /* 0x000fe8000c901d6c */
[----:B------:R-:W-:Y:S01]  /*f520*/  @!P6 LDGSTS.E.BYPASS.LTC128B.128 [R25+0x32400], desc[UR44][R2.64+0x300], P0 ;  /* 0x324003000219efae */ /* 0x000fe20008101d6c */
[----:B------:R-:W-:-:S03]  /*f530*/  @!P6 ISETP.NE.U32.AND P0, PT, R7, RZ, PT ;  /* 0x000000ff0700e20c */ /* 0x000fc60003f05070 */
[----:B------:R-:W-:Y:S10]  /*f540*/  SHFL.IDX PT, R7, R6, 0x1, 0x181f ;  /* 0x00381f0006077f89 */ /* 0x000ff400000e0000 */
[----:B------:R0:W-:Y:S01]  /*f550*/  @!P6 LDGSTS.E.BYPASS.LTC128B.128 [R25+0x34400], desc[UR44][R2.64+0x380], P0 ;  /* 0x344003800219efae */ /* 0x0001e20008101d6c */
[----:B------:R-:W-:-:S03]  /*f560*/  LOP3.LUT P6, RZ, R22, 0x800000, RZ, 0xc0, !PT ;  /* 0x0080000016ff7812 */ /* 0x000fc600078cc0ff */
[----:B0-----:R-:W0:Y:S10]  /*f570*/  SHFL.IDX PT, R2, R0, 0x1, 0x181f ;  /* 0x00381f0000027f89 */ /* 0x001e3400000e0000 */
[----:B0-----:R-:W-:-:S05]  /*f580*/  @!P6 LEA R2, P0, R8, R2, 0x1 ;  /* 0x000000020802e211 */ /* 0x001fca00078008ff */
[----:B------:R-:W-:Y:S01]  /*f590*/  @!P6 IMAD.X R3, RZ, RZ, R7, P0 ;  /* 0x000000ffff03e224 */ /* 0x000fe200000e0607 */
[----:B------:R-:W-:Y:S02]  /*f5a0*/  LOP3.LUT P0, RZ, R22, 0x800, RZ, 0xc0, !PT ;  /* 0x0000080016ff7812 */ /* 0x000fe4000780c0ff */
[----:B------:R-:W-:-:S04]  /*f5b0*/  @!P6 LOP3.LUT R7, R4, 0x40, RZ, 0xc0, !PT ;  /* 0x000000400407e812 */ /* 0x000fc800078ec0ff */
[----:B------:R-:W-:-:S07]  /*f5c0*/  @!P6 SHF.R.U32.HI R7, RZ, 0x2, R7 ;  /* 0x00000002ff07e819 */ /* 0x000fce0000011607 */
        /* <DEDUP_REMOVED lines=11> */
[----:B------:R-:W-:Y:S04]  /*f680*/  SHFL.IDX PT, R7, R6, 0x2, 0x181f ;  /* 0x00581f0006077f89 */ /* 0x000fe800000e0000 */
[----:B------:R-:W-:Y:S06]  /*f690*/  SHFL.IDX PT, R6, R6, 0x3, 0x181f ;  /* 0x00781f0006067f89 */ /* 0x000fec00000e0000 */
[----:B------:R0:W-:Y:S01]  /*f6a0*/  @!P6 LDGSTS.E.BYPASS.LTC128B.128 [R25+0x34c00], desc[UR44][R2.64+0x380], P0 ;  /* 0x34c003800219efae */ /* 0x0001e20008101d6c */
[----:B------:R-:W-:-:S03]  /*f6b0*/  LOP3.LUT P6, RZ, R22, 0x400000, RZ, 0xc0, !PT ;  /* 0x0040000016ff7812 */ /* 0x000fc600078cc0ff */
[----:B0-----:R-:W0:Y:S04]  /*f6c0*/  SHFL.IDX PT, R2, R0, 0x2, 0x181f ;  /* 0x00581f0000027f89 */ /* 0x001e2800000e0000 */
[----:B------:R-:W1:Y:S06]  /*f6d0*/  SHFL.IDX PT, R0, R0, 0x3, 0x181f ;  /* 0x00781f0000007f89 */ /* 0x000e6c00000e0000 */
[----:B0-----:R-:W-:-:S05]  /*f6e0*/  @!P6 LEA R2, P0, R8, R2, 0x1 ;  /* 0x000000020802e211 */ /* 0x001fca00078008ff */
[----:B------:R-:W-:Y:S01]  /*f6f0*/  @!P6 IMAD.X R3, RZ, RZ, R7, P0 ;  /* 0x000000ffff03e224 */ /* 0x000fe200000e0607 */
[----:B------:R-:W-:Y:S02]  /*f700*/  LOP3.LUT P0, RZ, R22, 0x800, RZ, 0xc0, !PT ;  /* 0x0000080016ff7812 */ /* 0x000fe4000780c0ff */
[----:B------:R-:W-:-:S04]  /*f710*/  @!P6 LOP3.LUT R7, R4, 0x40, RZ, 0xc0, !PT ;  /* 0x000000400407e812 */ /* 0x000fc800078ec0ff */
[----:B------:R-:W-:-:S07]  /*f720*/  @!P6 SHF.R.U32.HI R7, RZ, 0x2, R7 ;  /* 0x00000002ff07e819 */ /* 0x000fce0000011607 */
[----:B------:R0:W-:Y:S01]  /*f730*/  @!P6 LDGSTS.E.BYPASS.LTC128B.128 [R25+0x27400], desc[UR44][R2.64], !P0 ;  /* 0x274000000219efae */ /* 0x0001e2000c101d6c */
[----:B------:R-:W-:Y:S02]  /*f740*/  @!P6 ISETP.NE.U32.AND P0, PT, R7, RZ, PT ;  /* 0x000000ff0700e20c */ /* 0x000fe40003f05070 */
[----:B------:R-:W-:Y:S01]  /*f750*/  @!P6 LOP3.LUT R7, R5, 0x80, RZ, 0xc0, !PT ;  /* 0x000000800507e812 */ /* 0x000fe200078ec0ff */
[----:B------:R0:W-:Y:S03]  /*f760*/  @!P6 LDGSTS.E.BYPASS.LTC128B.128 [R25+0x29400], desc[UR44][R2.64+0x80], !P5 ;  /* 0x294000800219efae */ /* 0x0001e6000e901d6c */
[----:B------:R-:W-:Y:S01]  /*f770*/  @!P6 SHF.R.U32.HI R7, RZ, 0x3, R7 ;  /* 0x00000003ff07e819 */ /* 0x000fe20000011607 */
[----:B------:R0:W-:Y:S04]  /*f780*/  @!P6 LDGSTS.E.BYPASS.LTC128B.128 [R25+0x2b400], desc[UR44][R2.64+0x100], !P4 ;  /* 0x2b4001000219efae */ /* 0x0001e8000e101d6c */
[----:B------:R0:W-:Y:S04]  /*f790*/  @!P6 LDGSTS.E.BYPASS.LTC128B.128 [R25+0x2d400], desc[UR44][R2.64+0x180], !P3 ;  /* 0x2d4001800219efae */ /* 0x0001e8000d901d6c */
[----:B------:R0:W-:Y:S04]  /*f7a0*/  @!P6 LDGSTS.E.BYPASS.LTC128B.128 [R25+0x2f400], desc[UR44][R2.64+0x200], !P2 ;  /* 0x2f4002000219efae */ /* 0x0001e8000d101d6c */
[----:B------:R0:W-:Y:S04]  /*f7b0*/  @!P6 LDGSTS.E.BYPASS.LTC128B.128 [R25+0x31400], desc[UR44][R2.64+0x280], !P1 ;  /* 0x314002800219efae */ /* 0x0001e8000c901d6c */
[----:B------:R0:W-:Y:S01]  /*f7c0*/  @!P6 LDGSTS.E.BYPASS.LTC128B.128 [R25+0x33400], desc[UR44][R2.64+0x300], P0 ;  /* 0x334003000219efae */ /* 0x0001e20008101d6c */
[----:B------:R-:W-:-:S13]  /*f7d0*/  @!P6 ISETP.NE.U32.AND P0, PT, R7, RZ, PT ;  /* 0x000000ff0700e20c */ /* 0x000fda0003f05070 */
[----:B-1----:R0:W-:Y:S02]  /*f7e0*/  @!P6 LDGSTS.E.BYPASS.LTC128B.128 [R25+0x35400], desc[UR44][R2.64+0x380], P0 ;  /* 0x354003800219efae */ /* 0x0021e40008101d6c */
.L_x_1154:
[----:B------:R-:W-:Y:S01]  /*f7f0*/  LOP3.LUT P0, RZ, R22, 0x10000, RZ, 0xc0, !PT ;  /* 0x0001000016ff7812 */ /* 0x000fe2000780c0ff */
[----:B------:R-:W-:-:S12]  /*f800*/  BSSY B0, `(.L_x_1065) ;  /* 0x0000016000007945 */ /* 0x000fd80003800000 */
[----:B------:R-:W-:Y:S05]  /*f810*/  @P0 BRA `(.L_x_1066) ;  /* 0x0000000000500947 */ /* 0x000fea0003800000 */
[----:B------:R-:W-:Y:S02]  /*f820*/  LOP3.LUT R4, R4, 0x40, RZ, 0xc0, !PT ;  /* 0x0000004004047812 */ /* 0x000fe400078ec0ff */
[----:B------:R-:W-:Y:S02]  /*f830*/  LOP3.LUT P6, RZ, R22, 0x800, RZ, 0xc0, !PT ;  /* 0x0000080016ff7812 */ /* 0x000fe400078cc0ff */
[----:B0-----:R-:W-:Y:S02]  /*f840*/  LEA R2, P0, R8, R0, 0x1 ;  /* 0x0000000008027211 */ /* 0x001fe400078008ff */
[----:B------:R-:W-:Y:S02]  /*f850*/  SHF.R.U32.HI R4, RZ, 0x2, R4 ;  /* 0x00000002ff047819 */ /* 0x000fe40000011604 */
[----:B------:R-:W-:Y:S01]  /*f860*/  LOP3.LUT R5, R5, 0x80, RZ, 0xc0, !PT ;  /* 0x0000008005057812 */ /* 0x000fe200078ec0ff */
[----:B------:R-:W-:Y:S01]  /*f870*/  IMAD.X R3, RZ, RZ, R6, P0 ;  /* 0x000000ffff037224 */ /* 0x000fe200000e0606 */
[----:B------:R-:W-:-:S02]  /*f880*/  ISETP.NE.U32.AND P0, PT, R4, RZ, PT ;  /* 0x000000ff0400720c */ /* 0x000fc40003f05070 */
[----:B------:R-:W-:-:S03]  /*f890*/  SHF.R.U32.HI R5, RZ, 0x3, R5 ;  /* 0x00000003ff057819 */ /* 0x000fc60000011605 */
[----:B------:R-:W-:Y:S01]  /*f8a0*/  @!PT LDS RZ, [RZ] ;  /* 0x00000000fffff984 */ /* 0x000fe20000000800 */
[----:B------:R-:W-:Y:S01]  /*f8b0*/  @!PT LDS RZ, [RZ] ;  /* 0x00000000fffff984 */ /* 0x000fe20000000800 */
[----:B------:R-:W-:Y:S01]  /*f8c0*/  @!PT LDS RZ, [RZ] ;  /* 0x00000000fffff984 */ /* 0x000fe20000000800 */
[----:B------:R1:W-:Y:S04]  /*f8d0*/  LDGSTS.E.BYPASS.LTC128B.128 [R25+0x27c00], desc[UR44][R2.64], !P6 ;  /* 0x27c0000002197fae */ /* 0x0003e8000f101d6c */
[----:B------:R1:W-:Y:S04]  /*f8e0*/  LDGSTS.E.BYPASS.LTC128B.128 [R25+0x29c00], desc[UR44][R2.64+0x80], !P5 ;  /* 0x29c0008002197fae */ /* 0x0003e8000e901d6c */
[----:B------:R1:W-:Y:S04]  /*f8f0*/  LDGSTS.E.BYPASS.LTC128B.128 [R25+0x2bc00], desc[UR44][R2.64+0x100], !P4 ;  /* 0x2bc0010002197fae */ /* 0x0003e8000e101d6c */
[----:B------:R1:W-:Y:S04]  /*f900*/  LDGSTS.E.BYPASS.LTC128B.128 [R25+0x2dc00], desc[UR44][R2.64+0x180], !P3 ;  /* 0x2dc0018002197fae */ /* 0x0003e8000d901d6c */
[----:B------:R1:W-:Y:S04]  /*f910*/  LDGSTS.E.BYPASS.LTC128B.128 [R25+0x2fc00], desc[UR44][R2.64+0x200], !P2 ;  /* 0x2fc0020002197fae */ /* 0x0003e8000d101d6c */
[----:B------:R1:W-:Y:S04]  /*f920*/  LDGSTS.E.BYPASS.LTC128B.128 [R25+0x31c00], desc[UR44][R2.64+0x280], !P1 ;  /* 0x31c0028002197fae */ /* 0x0003e8000c901d6c */
[----:B------:R1:W-:Y:S01]  /*f930*/  LDGSTS.E.BYPASS.LTC128B.128 [R25+0x33c00], desc[UR44][R2.64+0x300], P0 ;  /* 0x33c0030002197fae */ /* 0x0003e20008101d6c */
[----:B------:R-:W-:-:S13]  /*f940*/  ISETP.NE.U32.AND P0, PT, R5, RZ, PT ;  /* 0x000000ff0500720c */ /* 0x000fda0003f05070 */
[----:B------:R1:W-:Y:S02]  /*f950*/  LDGSTS.E.BYPASS.LTC128B.128 [R25+0x35c00], desc[UR44][R2.64+0x380], P0 ;  /* 0x35c0038002197fae */ /* 0x0003e40008101d6c */
.L_x_1066:
[----:B------:R-:W-:Y:S05]  /*f960*/  BSYNC B0 ;  /* 0x0000000000007941 */ /* 0x000fea0003800000 */
.L_x_1065:
[----:B------:R-:W-:Y:S01]  /*f970*/  NOP ;  /* 0x0000000000007918 */ /* 0x000fe20000000000 */
[----:B------:R-:W-:-:S13]  /*f980*/  PLOP3.LUT P0, PT, PT, PT, PT, 0x80, 0x0 ;  /* 0x000000000000781c */ /* 0x000fda0003f0f070 */
.L_x_1067:
[----:B------:R-:W-:Y:S02]  /*f990*/  PLOP3.LUT P1, PT, P1, P0, PT, 0xa2, 0x0 ;  /* 0x000000000000781c */ /* 0x000fe40000f21472 */
[----:B------:R-:W-:-:S08]  /*f9a0*/  @P0 R2UR P1, UR4, R23 ;  /* 0x00000000170402ca */ /* 0x000fd00000020000 */
[----:B------:R-:W-:-:S05]  /*f9b0*/  @P0 PLOP3.LUT P0, PT, P1, PT, PT, 0x80, 0x0 ;  /* 0x000000000000081c */ /* 0x000fca0000f0f070 */
[----:B------:R-:W-:Y:S01]  /*f9c0*/  @!P1 SYNCS.ARRIVE.TRANS64.RED.A0T1 RZ, [UR4+0x38810], RZ ;  /* 0x038810ffffff99a7 */ /* 0x000fe20008200404 */
[----:B------:R-:W-:Y:S07]  /*f9d0*/  @!P1 ARRIVES.LDGSTSBAR.64.TRANSCNT [UR4+0x38810] ;  /* 0x03881000ff0099b0 */ /* 0x000fee0008000a84 */
[----:B------:R-:W-:Y:S05]  /*f9e0*/  @P0 BRA.U.ANY `(.L_x_1067) ;  /* 0xfffffffd00e80947 */ /* 0x000fea000393ffff */
[----:B01----:R-:W2:Y:S02]  /*f9f0*/  LDL.LU R2, [R1+0x20] ;  /* 0x0000200001027983 */ /* 0x003ea40000300800 */
        /* <DEDUP_REMOVED lines=11> */
.L_x_1155:
[----:B------:R-:W-:Y:S05]  /*fab0*/  BSYNC B0 ;  /* 0x0000000000007941 */ /* 0x000fea0003800000 */
.L_x_1068:
[----:B------:R-:W-:-:S05]  /*fac0*/  IMAD.U32 R2, RZ, RZ, UR36 ;  /* 0x00000024ff027e24 */ /* 0x000fca000f8e00ff */
[----:B------:R-:W-:-:S13]  /*fad0*/  ISETP.NE.AND P0, PT, R2, 0x3, PT ;  /* 0x000000030200780c */ /* 0x000fda0003f05270 */
[----:B------:R-:W-:Y:S05]  /*fae0*/  @!P0 BRA `(.L_x_1070) ;  /* 0x0000000000048947 */ /* 0x000fea0003800000 */
[----:B------:R-:W-:Y:S01]  /*faf0*/  BPT.TRAP 0x1 ;  /* 0x000000040000795c */ /* 0x000fe20000300000 */
.L_x_1070:
[----:B0-----:R-:W-:Y:S01]  /*fb00*/  SHF.L.U32 R0, R26, 0x1f, RZ ;  /* 0x0000001f1a007819 */ /* 0x001fe200000006ff */
[----:B------:R-:W-:Y:S03]  /*fb10*/  BSSY B0, `(.L_x_1071) ;  /* 0x0000003000007945 */ /* 0x000fe60003800000 */
[----:B------:R-:W0:Y:S02]  /*fb20*/  SYNCS.PHASECHK.TRANS64.TRYWAIT P0, [R30+URZ+0x38860], R0 ;  /* 0x038860001e0075a7 */ /* 0x000e24000800017f */
[----:B0-----:R-:W-:Y:S05]  /*fb30*/  @!P0 BRA `(.L_x_1072) ;  /* 0x0000004000688947 */ /* 0x001fea0003800000 */
.L_x_1156:
[----:B------:R-:W-:Y:S05]  /*fb40*/  BSYNC B0 ;  /* 0x0000000000007941 */ /* 0x000fea0003800000 */
.L_x_1071:
        /* <DEDUP_REMOVED lines=24> */
[----:B------:R-:W0:Y:S01]  /*fcd0*/  S2R R3, SR_TID.X ;  /* 0x0000000000037919 */ /* 0x000e220000002100 */
[----:B------:R-:W-:Y:S01]  /*fce0*/  IMAD R5, R5, 0x2, R23 ;  /* 0x0000000205057824 */ /* 0x000fe200078e0217 */
[C---:B------:R-:W-:Y:S01]  /*fcf0*/  LOP3.LUT P5, RZ, R31.reuse, 0x2, RZ, 0xc0, !PT ;  /* 0x000000021fff7812 */ /* 0x040fe200078ac0ff */
[----:B------:R-:W1:Y:S01]  /*fd00*/  SHFL.IDX PT, R2, R4, RZ, 0x181f ;  /* 0x00181fff04027589 */ /* 0x000e6200000e0000 */
[C---:B------:R-:W-:Y:S02]  /*fd10*/  LOP3.LUT P4, RZ, R31.reuse, 0x4, RZ, 0xc0, !PT ;  /* 0x000000041fff7812 */ /* 0x040fe4000788c0ff */
[C---:B------:R-:W-:Y:S02]  /*fd20*/  LOP3.LUT P3, RZ, R31.reuse, 0x8, RZ, 0xc0, !PT ;  /* 0x000000081fff7812 */ /* 0x040fe4000786c0ff */
[----:B------:R-:W-:Y:S02]  /*fd30*/  LOP3.LUT P2, RZ, R31, 0x10, RZ, 0xc0, !PT ;  /* 0x000000101fff7812 */ /* 0x000fe4000784c0ff */
[----:B------:R-:W-:Y:S01]  /*fd40*/  LOP3.LUT R22, R22, 0xffffffbf, RZ, 0xc0, !PT ;  /* 0xffffffbf16167812 */ /* 0x000fe200078ec0ff */
[----:B0-----:R-:W-:-:S02]  /*fd50*/  IMAD.SHL.U32 R7, R3, 0x8, RZ ;  /* 0x0000000803077824 */ /* 0x001fc400078e00ff */
[----:B------:R-:W0:Y:S03]  /*fd60*/  SHFL.IDX PT, R3, R6, RZ, 0x181f ;  /* 0x00181fff06037589 */ /* 0x000e2600000e0000 */
[----:B------:R-:W-:-:S05]  /*fd70*/  LOP3.LUT R7, R7, 0x38, RZ, 0xc0, !PT ;  /* 0x0000003807077812 */ /* 0x000fca00078ec0ff */
[----:B------:R-:W-:Y:S01]  /*fd80*/  IMAD.SHL.U32 R0, R7, 0x2, RZ ;  /* 0x0000000207007824 */ /* 0x000fe200078e00ff */
[----:B------:R-:W-:-:S04]  /*fd90*/  LOP3.LUT R7, R31, 0x1, RZ, 0xc0, !PT ;  /* 0x000000011f077812 */ /* 0x000fc800078ec0ff */
[----:B-1----:R-:W-:Y:S02]  /*fda0*/  IADD3 R2, P0, R2, R0, RZ ;  /* 0x0000000002027210 */ /* 0x002fe40007f1e0ff */
[----:B------:R-:W-:Y:S02]  /*fdb0*/  ISETP.NE.U32.AND P1, PT, R7, 0x1, PT ;  /* 0x000000010700780c */ /* 0x000fe40003f25070 */
[----:B------:R-:W-:Y:S01]  /*fdc0*/  PRMT R7, R31, 0x8880, RZ ;  /* 0x000088801f077816 */ /* 0x000fe200000000ff */
[----:B0-----:R-:W-:Y:S01]  /*fdd0*/  IMAD.X R3, RZ, RZ, R3, P0 ;  /* 0x000000ffff037224 */ /* 0x001fe200000e0603 */
[----:B------:R-:W-:-:S09]  /*fde0*/  ISETP.LT.OR P0, PT, R27, 0x1, P1 ;  /* 0x000000011b00780c */ /* 0x000fd20000f01670 */
[----:B------:R-:W-:Y:S02]  /*fdf0*/  @P1 LOP3.LUT R22, R22, 0x40, RZ, 0xfc, !PT ;  /* 0x0000004016161812 */ /* 0x000fe400078efcff */
[----:B------:R-:W-:Y:S02]  /*fe00*/  LOP3.LUT P1, RZ, R31, 0x20, RZ, 0xc0, !PT ;  /* 0x000000201fff7812 */ /* 0x000fe4000782c0ff */
[----:B------:R-:W-:Y:S01]  /*fe10*/  LOP3.LUT R22, R22, 0xffffff7f, RZ, 0xc0, !PT ;  /* 0xffffff7f16167812 */ /* 0x000fe200078ec0ff */
        /* <DEDUP_REMOVED lines=23> */
[----:B0-----:R-:W-:-:S05]  /*ff90*/  IADD3 R2, P6, R2, R0, RZ ;  /* 0x0000000002027210 */ /* 0x001fca0007fde0ff */
[----:B-1----:R-:W-:Y:S01]  /*ffa0*/  IMAD.X R3, RZ, RZ, R3, P6 ;  /* 0x000000ffff037224 */ /* 0x002fe200030e0603 */
        /* <DEDUP_REMOVED lines=40> */
.L_x_1166:
        /* <DEDUP_REMOVED lines=34> */
.L_x_1074:
        /* <DEDUP_REMOVED lines=11> */
.L_x_1075:
[----:B------:R-:W2:Y:S01]  /*10500*/  LDL.LU R2, [R1+0x4] ;  /* 0x0000040001027983 */ /* 0x000ea20000300800 */
[----:B------:R1:W-:Y:S01]  /*10510*/  SYNCS.ARRIVE.TRANS64.A1T0 RZ, [R30+URZ+0x38850], RZ ;  /* 0x038850ff1eff79a7 */ /* 0x0003e2000810003f */
[----:B------:R-:W-:Y:S01]  /*10520*/  BSSY B0, `(.L_x_1076) ;  /* 0x00000f8000007945 */ /* 0x000fe20003800000 */
[----:B--2---:R-:W-:-:S13]  /*10530*/  ISETP.GE.AND P0, PT, R2, 0x41, PT ;  /* 0x000000410200780c */ /* 0x004fda0003f06270 */
[----:B-1----:R-:W-:Y:S05]  /*10540*/  @!P0 BRA `(.L_x_1077) ;  /* 0x0000000c00d48947 */ /* 0x002fea0003800000 */
[----:B------:R-:W2:Y:S04]  /*10550*/  LDL.LU R2, [R1+0x24] ;  /* 0x0000240001027983 */ /* 0x000ea80000300800 */
[----:B------:R-:W3:Y:S01]  /*10560*/  LDL.LU R3, [R1+0x28] ;  /* 0x0000280001037983 */ /* 0x000ee20000300800 */
[----:B------:R-:W-:-:S04]  /*10570*/  LOP3.LUT R30, R31, 0x80, RZ, 0xc0, !PT ;  /* 0x000000801f1e7812 */ /* 0x000fc800078ec0ff */
[----:B------:R-:W-:Y:S02]  /*10580*/  SHF.R.U32.HI R30, RZ, 0x3, R30 ;  /* 0x00000003ff1e7819 */ /* 0x000fe4000001161e */
[----:B--2---:R-:W-:Y:S01]  /*10590*/  LOP3.LUT R2, R2, 0x40, RZ, 0xc0, !PT ;  /* 0x0000004002027812 */ /* 0x004fe200078ec0ff */
[----:B---3--:R-:W-:-:S03]  /*105a0*/  VIADD R7, R3, 0xfffffffe ;  /* 0xfffffffe03077836 */ /* 0x008fc60000000000 */
[----:B------:R-:W-:-:S07]  /*105b0*/  SHF.R.U32.HI R31, RZ, 0x2, R2 ;  /* 0x00000002ff1f7819 */ /* 0x000fce0000011602 */
.L_x_1090:
[----:B-1----:R-:W1:Y:S01]  /*105c0*/  S2R R2, SR_TID.X ;  /* 0x0000000000027919 */ /* 0x002e620000002100 */
[----:B0-----:R-:W0:Y:S01]  /*105d0*/  LDC R4, c[0x0][0x430] ;  /* 0x00010c00ff047b82 */ /* 0x001e220000000800 */
[----:B--23--:R-:W-:Y:S01]  /*105e0*/  IMAD R6, R7, 0x40, R32 ;  /* 0x0000004007067824 */ /* 0x00cfe200078e0220 */
[----:B------:R-:W-:Y:S05]  /*105f0*/  YIELD ;  /* 0x0000000000007946 */ /* 0x000fea0003800000 */
[----:B------:R-:W2:Y:S01]  /*10600*/  S2R R3, SR_TID.X ;  /* 0x0000000000037919 */ /* 0x000ea20000002100 */
[----:B------:R-:W-:Y:S01]  /*10610*/  IMAD.U32 R11, RZ, RZ, UR36 ;  /* 0x00000024ff0b7e24 */ /* 0x000fe2000f8e00ff */
[----:B------:R-:W-:Y:S01]  /*10620*/  ULDC UR4, c[0x0][0x430] ;  /* 0x00010c0000047ab9 */ /* 0x000fe20000000800 */
[----:B------:R-:W-:Y:S01]  /*10630*/  VIADD R24, R24, 0x1 ;  /* 0x0000000118187836 */ /* 0x000fe20000000000 */
[----:B0-----:R-:W-:-:S02]  /*10640*/  ISETP.NE.AND P0, PT, R4, 0x1, PT ;  /* 0x000000010400780c */ /* 0x001fc40003f05270 */
[----:B-1----:R-:W-:-:S04]  /*10650*/  LOP3.LUT R2, R2, 0x7f, RZ, 0xc0, !PT ;  /* 0x0000007f02027812 */ /* 0x002fc800078ec0ff */
[----:B------:R-:W-:Y:S01]  /*10660*/  SHF.R.U32.HI R2, RZ, 0x3, R2 ;  /* 0x00000003ff027819 */ /* 0x000fe20000011602 */
[----:B--2---:R-:W-:-:S06]  /*10670*/  IMAD.SHL.U32 R4, R3, 0x10, RZ ;  /* 0x0000001003047824 */ /* 0x004fcc00078e00ff */
[----:B------:R-:W0:Y:S01]  /*10680*/  @P0 LDC R3, c[0x0][0x434] ;  /* 0x00010d00ff030b82 */ /* 0x000e220000000800 */
[----:B------:R-:W-:-:S04]  /*10690*/  LOP3.LUT R4, R2, 0x70, R4, 0xf8, !PT ;  /* 0x0000007002047812 */ /* 0x000fc800078ef804 */
[----:B------:R-:W-:-:S03]  /*106a0*/  ISETP.GT.U32.AND P1, PT, R4, 0x3f, PT ;  /* 0x0000003f0400780c */ /* 0x000fc60003f24070 */
[----:B------:R-:W1:Y:S01]  /*106b0*/  @P0 LDC R2, c[0x0][0x438] ;  /* 0x00010e00ff020b82 */ /* 0x000e620000000800 */
[----:B------:R-:W-:-:S04]  /*106c0*/  IMAD.IADD R6, R4, 0x1, R6 ;  /* 0x0000000104067824 */ /* 0x000fc800078e0206 */
[----:B------:R-:W-:-:S05]  /*106d0*/  IMAD.MOV.U32 R10, RZ, RZ, R6 ;  /* 0x000000ffff0a7224 */ /* 0x000fca00078e0006 */
        /* <DEDUP_REMOVED lines=10> */
[----:B------:R-:W-:-:S03]  /*10780*/  IMAD.MOV.U32 R4, RZ, RZ, RZ ;  /* 0x000000ffff047224 */ /* 0x000fc600078e00ff */
[----:B------:R-:W-:Y:S01]  /*10790*/  @!P1 IADD3 R3, R5, R3, RZ ;  /* 0x0000000305039210 */ /* 0x000fe20007ffe0ff */
        /* <DEDUP_REMOVED lines=14> */
.L_x_1078:
[----:B------:R-:W-:Y:S01]  /*10880*/  IMAD R6, R24, 0x8, R23 ;  /* 0x0000000818067824 */ /* 0x000fe200078e0217 */
[----:B------:R-:W-:Y:S01]  /*10890*/  SHF.L.U32 R17, R26, 0x1f, RZ ;  /* 0x0000001f1a117819 */ /* 0x000fe200000006ff */
[----:B------:R-:W-:Y:S01]  /*108a0*/  BSSY B1, `(.L_x_1079) ;  /* 0x0000004000017945 */ /* 0x000fe20003800000 */
[----:B------:R-:W-:Y:S02]  /*108b0*/  SHF.R.S32.HI R9, RZ, 0x1f, R5 ;  /* 0x0000001fff097819 */ /* 0x000fe40000011405 */
[----:B------:R-:W0:Y:S02]  /*108c0*/  SYNCS.PHASECHK.TRANS64.TRYWAIT P0, [R6+URZ+0x38840], R17 ;  /* 0x03884011060075a7 */ /* 0x000e24000800017f */
[----:B0-----:R-:W-:Y:S05]  /*108d0*/  @!P0 BRA `(.L_x_1080) ;  /* 0x0000003c003c8947 */ /* 0x001fea0003800000 */
.L_x_1167:
[----:B------:R-:W-:Y:S05]  /*108e0*/  BSYNC B1 ;  /* 0x0000000000017941 */ /* 0x000fea0003800000 */
.L_x_1079:
        /* <DEDUP_REMOVED lines=42> */
.L_x_1177:
        /* <DEDUP_REMOVED lines=8> */
.L_x_1082:
[----:B------:R-:W-:Y:S02]  /*10c10*/  PLOP3.LUT P1, PT, P1, P0, PT, 0xa2, 0x0 ;  /* 0x000000000000781c */ /* 0x000fe40000f21472 */
[----:B------:R-:W-:-:S08]  /*10c20*/  @P0 R2UR P1, UR4, R6 ;  /* 0x00000000060402ca */ /* 0x000fd00000020000 */
[----:B------:R-:W-:-:S05]  /*10c30*/  @P0 PLOP3.LUT P0, PT, P1, PT, PT, 0x80, 0x0 ;  /* 0x000000000000081c */ /* 0x000fca0000f0f070 */
[----:B------:R-:W-:Y:S01]  /*10c40*/  @!P1 SYNCS.ARRIVE.TRANS64.RED.A0T1 RZ, [UR4+0x38830], RZ ;  /* 0x038830ffffff99a7 */ /* 0x000fe20008200404 */
[----:B------:R-:W-:Y:S07]  /*10c50*/  @!P1 ARRIVES.LDGSTSBAR.64.TRANSCNT [UR4+0x38830] ;  /* 0x03883000ff0099b0 */ /* 0x000fee0008000a84 */
[----:B------:R-:W-:Y:S05]  /*10c60*/  @P0 BRA.U.ANY `(.L_x_1082) ;  /* 0xfffffffd00e80947 */ /* 0x000fea000393ffff */
[----:B------:R-:W-:Y:S01]  /*10c70*/  NOP ;  /* 0x0000000000007918 */ /* 0x000fe20000000000 */
[----:B--2---:R-:W-:-:S04]  /*10c80*/  MOV R2, UR36 ;  /* 0x0000002400027c02 */ /* 0x004fc80008000f00 */
[----:B------:R-:W-:-:S13]  /*10c90*/  ISETP.NE.AND P2, PT, R2, 0x3, PT ;  /* 0x000000030200780c */ /* 0x000fda0003f45270 */
[----:B------:R-:W-:Y:S05]  /*10ca0*/  @!P2 BRA `(.L_x_1083) ;  /* 0x000000000004a947 */ /* 0x000fea0003800000 */
[----:B------:R-:W-:Y:S01]  /*10cb0*/  BPT.TRAP 0x1 ;  /* 0x000000040000795c */ /* 0x000fe20000300000 */
.L_x_1083:
[----:B------:R2:W-:Y:S01]  /*10cc0*/  SYNCS.ARRIVE.TRANS64.A1T0 RZ, [R6+URZ+0x38830], RZ ;  /* 0x038830ff06ff79a7 */ /* 0x0005e2000810003f */
[----:B------:R-:W-:Y:S05]  /*10cd0*/  @!P2 BRA `(.L_x_1084) ;  /* 0x000000000004a947 */ /* 0x000fea0003800000 */
[----:B------:R-:W-:Y:S01]  /*10ce0*/  BPT.TRAP 0x1 ;  /* 0x000000040000795c */ /* 0x000fe20000300000 */
.L_x_1084:
[----:B------:R-:W3:Y:S01]  /*10cf0*/  SYNCS.PHASECHK.TRANS64.TRYWAIT P0, [R6+URZ+0x38860], R17 ;  /* 0x03886011060075a7 */ /* 0x000ee2000800017f */
[----:B------:R-:W-:Y:S04]  /*10d00*/  BSSY B1, `(.L_x_1085) ;  /* 0x0000002000017945 */ /* 0x000fe80003800000 */
[----:B---3--:R-:W-:Y:S05]  /*10d10*/  @!P0 BRA `(.L_x_1086) ;  /* 0x0000003c005c8947 */ /* 0x008fea0003800000 */
.L_x_1178:
[----:B------:R-:W-:Y:S05]  /*10d20*/  BSYNC B1 ;  /* 0x0000000000017941 */ /* 0x000fea0003800000 */
.L_x_1085:
        /* <DEDUP_REMOVED lines=81> */
.L_x_1188:
        /* <DEDUP_REMOVED lines=25> */
.L_x_1088:
        /* <DEDUP_REMOVED lines=11> */
.L_x_1089:
[----:B------:R3:W-:Y:S01]  /*11480*/  SYNCS.ARRIVE.TRANS64.A1T0 RZ, [R6+URZ+0x38850], RZ ;  /* 0x038850ff06ff79a7 */ /* 0x0007e2000810003f */
[----:B------:R-:W-:Y:S05]  /*11490*/  @P3 BRA `(.L_x_1090) ;  /* 0xfffffff000483947 */ /* 0x000fea000383ffff */
.L_x_1077:
[----:B------:R-:W-:Y:S05]  /*114a0*/  BSYNC B0 ;  /* 0x0000000000007941 */ /* 0x000fea0003800000 */
.L_x_1076:
        /* <DEDUP_REMOVED lines=21> */
.L_x_1092:
[----:B------:R-:W-:Y:S05]  /*11600*/  BSYNC B0 ;  /* 0x0000000000007941 */ /* 0x000fea0003800000 */
.L_x_1091:
[----:B------:R-:W-:-:S07]  /*11610*/  SEL R24, R24, RZ, P0 ;  /* 0x000000ff18187207 */ /* 0x000fce0000000000 */
.L_x_1045:
[----:B------:R-:W-:Y:S05]  /*11620*/  BSYNC B7 ;  /* 0x0000000000077941 */ /* 0x000fea0003800000 */
.L_x_1043:
        /* <DEDUP_REMOVED lines=11> */
.L_x_1093:
        /* <DEDUP_REMOVED lines=8> */
[----:B------:R-:W0:Y:S02]  /*11760*/  @!P1 LDC.64 R2, c[0x0][0xd80] ;  /* 0x00036000ff029b82 */ /* 0x000e240000000a00 */
[----:B0-----:R-:W-:-:S06]  /*11770*/  @!P1 IMAD.WIDE R2, R5, 0x4, R2 ;  /* 0x0000000405029825 */ /* 0x001fcc00078e0202 */
[----:B------:R-:W4:Y:S01]  /*11780*/  @!P1 LDG.E R2, desc[UR44][R2.64] ;  /* 0x0000002c02029981 */ /* 0x000f22000c1e1900 */
[----:B------:R-:W-:Y:S01]  /*11790*/  IMAD.MOV.U32 R5, RZ, RZ, RZ ;  /* 0x000000ffff057224 */ /* 0x000fe200078e00ff */
[C---:B------:R-:W-:Y:S02]  /*117a0*/  ISETP.GE.U32.AND P2, PT, R8.reuse, 0x2, PT ;  /* 0x000000020800780c */ /* 0x040fe40003f46070 */
[C---:B------:R-:W-:Y:S01]  /*117b0*/  ISETP.GE.U32.AND P3, PT, R8.reuse, 0x4, PT ;  /* 0x000000040800780c */ /* 0x040fe20003f66070 */
[----:B------:R-:W-:Y:S01]  /*117c0*/  SHFL.IDX PT, R0, R16, RZ, 0x1f ;  /* 0x00001fff10007589 */ /* 0x000fe200000e0000 */
[C---:B------:R-:W-:Y:S02]  /*117d0*/  ISETP.GE.U32.AND P4, PT, R8.reuse, 0x8, PT ;  /* 0x000000080800780c */ /* 0x040fe40003f86070 */
[C---:B------:R-:W-:Y:S01]  /*117e0*/  ISETP.GE.U32.AND P5, PT, R8.reuse, 0x10, PT ;  /* 0x000000100800780c */ /* 0x040fe20003fa6070 */
[----:B------:R-:W-:Y:S01]  /*117f0*/  SHFL.IDX PT, R4, R16, 0x1, 0x1f ;  /* 0x00201f0010047f89 */ /* 0x000fe200000e0000 */
[----:B----4-:R-:W-:Y:S01]  /*11800*/  @!P1 IMAD.MOV.U32 R5, RZ, RZ, R2 ;  /* 0x000000ffff059224 */ /* 0x010fe200078e0002 */
[----:B------:R-:W-:-:S04]  /*11810*/  ISETP.NE.AND P1, PT, R8, RZ, PT ;  /* 0x000000ff0800720c */ /* 0x000fc80003f25270 */
[----:B------:R-:W2:Y:S02]  /*11820*/  SHFL.UP PT, R14, R5, 0x1, RZ ;  /* 0x04200000050e7989 */ /* 0x000ea400000e00ff */
[----:B--23--:R-:W-:-:S05]  /*11830*/  SEL R6, R14, RZ, P1 ;  /* 0x000000ff0e067207 */ /* 0x00cfca0000800000 */
        /* <DEDUP_REMOVED lines=14> */
.L_x_1198:
[----:B------:R-:W-:Y:S02]  /*11920*/  ULDC UR4, c[0x0][0xd38] ;  /* 0x00034e0000047ab9 */ /* 0x000fe40000000800 */
[----:B------:R-:W-:-:S04]  /*11930*/  IMAD.U32 R7, RZ, RZ, UR4 ;  /* 0x00000004ff077e24 */ /* 0x000fc8000f8e00ff */
[----:B--2---:R-:W-:-:S04]  /*11940*/  IMAD R14, R14, R7, RZ ;  /* 0x000000070e0e7224 */ /* 0x004fc800078e02ff */
[----:B------:R-:W-:-:S05]  /*11950*/  IMAD.IADD R9, R4, 0x1, R14 ;  /* 0x0000000104097824 */ /* 0x000fca00078e020e */
[----:B------:R-:W-:-:S13]  /*11960*/  ISETP.GT.AND P6, PT, R9, R0, PT ;  /* 0x000000000900720c */ /* 0x000fda0003fc4270 */
[----:B------:R-:W-:Y:S05]  /*11970*/  @P6 BRA `(.L_x_1096) ;  /* 0x00000000009c6947 */ /* 0x000fea0003800000 */
.L_x_1101:
        /* <DEDUP_REMOVED lines=14> */
.L_x_1099:
[----:B------:R-:W-:Y:S05]  /*11a60*/  BSYNC B0 ;  /* 0x0000000000007941 */ /* 0x000fea0003800000 */
.L_x_1098:
        /* <DEDUP_REMOVED lines=18> */
.L_x_1206:
[----:B------:R-:W-:Y:S02]  /*11b90*/  ULDC UR4, c[0x0][0xd38] ;  /* 0x00034e0000047ab9 */ /* 0x000fe40000000800 */
[----:B------:R-:W-:-:S04]  /*11ba0*/  IMAD.U32 R7, RZ, RZ, UR4 ;  /* 0x00000004ff077e24 */ /* 0x000fc8000f8e00ff */
[----:B--2---:R-:W-:-:S04]  /*11bb0*/  IMAD R14, R14, R7, RZ ;  /* 0x000000070e0e7224 */ /* 0x004fc800078e02ff */
[----:B------:R-:W-:-:S05]  /*11bc0*/  IMAD.IADD R9, R14, 0x1, R9 ;  /* 0x000000010e097824 */ /* 0x000fca00078e0209 */
[----:B------:R-:W-:-:S13]  /*11bd0*/  ISETP.GT.AND P6, PT, R9, R0, PT ;  /* 0x000000000900720c */ /* 0x000fda0003fc4270 */
[----:B------:R-:W-:Y:S05]  /*11be0*/  @!P6 BRA `(.L_x_1101) ;  /* 0xfffffffc0064e947 */ /* 0x000fea000383ffff */
.L_x_1096:
        /* <DEDUP_REMOVED lines=8> */
.L_x_1210:
[----:B------:R-:W-:Y:S01]  /*11c70*/  ISETP.NE.AND P0, PT, R3, RZ, PT ;  /* 0x000000ff0300720c */ /* 0x000fe20003f05270 */
[----:B------:R-:W-:-:S12]  /*11c80*/  IMAD.MOV.U32 R14, RZ, RZ, RZ ;  /* 0x000000ffff0e7224 */ /* 0x000fd800078e00ff */
[----:B------:R-:W-:Y:S05]  /*11c90*/  @!P0 BRA `(.L_x_1103) ;  /* 0x0000000000108947 */ /* 0x000fea0003800000 */
[----:B------:R-:W-:Y:S01]  /*11ca0*/  UMOV UR4, 0xffffffff ;  /* 0xffffffff00047882 */ /* 0x000fe20000000000 */
[----:B------:R-:W-:Y:S02]  /*11cb0*/  IADD3 R12, R4, -0x1, RZ ;  /* 0xffffffff040c7810 */ /* 0x000fe40007ffe0ff */
[----:B------:R-:W-:Y:S05]  /*11cc0*/  BRA.DIV UR4, `(.L_x_1104) ;  /* 0x0000003e04887947 */ /* 0x000fea000b800000 */
[----:B------:R4:W0:Y:S02]  /*11cd0*/  SHFL.IDX PT, R14, R2, R12, 0x1f ;  /* 0x00001f0c020e7589 */ /* 0x00082400000e0000 */
.L_x_1103:
[----:B---3--:R-:W-:Y:S01]  /*11ce0*/  IABS R6, R5 ;  /* 0x0000000500067213 */ /* 0x008fe20000000000 */
[----:B0-----:R-:W-:Y:S02]  /*11cf0*/  IMAD R16, R14, R7, R16 ;  /* 0x000000070e107224 */ /* 0x001fe400078e0210 */
[----:B------:R-:W-:Y:S01]  /*11d00*/  IMAD.IADD R19, R4, 0x1, R19 ;  /* 0x0000000104137824 */ /* 0x000fe200078e0213 */
        /* <DEDUP_REMOVED lines=10> */
[----:B------:R-:W-:-:S05]  /*11db0*/  IABS R7, R5 ;  /* 0x0000000500077213 */ /* 0x000fca0000000000 */
        /* <DEDUP_REMOVED lines=17> */
.L_x_1097:
[----:B------:R-:W-:Y:S01]  /*11ed0*/  UMOV UR4, URZ ;  /* 0x0000003f00047c82 */ /* 0x000fe20008000000 */
[----:B------:R-:W-:Y:S01]  /*11ee0*/  UMOV UR5, URZ ;  /* 0x0000003f00057c82 */ /* 0x000fe20008000000 */
[----:B------:R-:W-:Y:S01]  /*11ef0*/  ULDC UR6, c[0x0][0xd3c] ;  /* 0x00034f0000067ab9 */ /* 0x000fe20000000800 */
[----:B------:R-:W-:Y:S02]  /*11f00*/  IMAD.MOV.U32 R16, RZ, RZ, R0 ;  /* 0x000000ffff107224 */ /* 0x000fe400078e0000 */
[----:B------:R-:W-:Y:S02]  /*11f10*/  IMAD.U32 R17, RZ, RZ, UR4 ;  /* 0x00000004ff117e24 */ /* 0x000fe4000f8e00ff */
[----:B------:R-:W-:Y:S02]  /*11f20*/  IMAD.U32 R18, RZ, RZ, UR5 ;  /* 0x00000005ff127e24 */ /* 0x000fe4000f8e00ff */
[----:B------:R-:W-:-:S07]  /*11f30*/  IMAD.U32 R19, RZ, RZ, UR6 ;  /* 0x00000006ff137e24 */ /* 0x000fce000f8e00ff */
.L_x_1105:
        /* <DEDUP_REMOVED lines=10> */
.L_x_1094:
[----:B------:R-:W-:Y:S02]  /*11fe0*/  ULDC UR4, c[0x0][0xd3c] ;  /* 0x00034f0000047ab9 */ /* 0x000fe40000000800 */
[----:B0-----:R-:W-:-:S13]  /*11ff0*/  ISETP.GE.AND P0, PT, R19, UR4, PT ;  /* 0x0000000413007c0c */ /* 0x001fda000bf06270 */
[----:B------:R-:W-:Y:S05]  /*12000*/  @!P0 BRA `(.L_x_1106) ;  /* 0xffffffac00108947 */ /* 0x000fea000383ffff */
[----:B------:R-:W-:Y:S05]  /*12010*/  BSYNC B8 ;  /* 0x0000000000087941 */ /* 0x000fea0003800000 */
.L_x_1039:
        /* <DEDUP_REMOVED lines=12> */
.L_x_1213:
[----:B------:R-:W-:Y:S05]  /*120e0*/  BSYNC B0 ;  /* 0x0000000000007941 */ /* 0x000fea0003800000 */
.L_x_1107:
[----:B------:R-:W-:-:S03]  /*120f0*/  UMOV UR4, 0xffffffff ;  /* 0xffffffff00047882 */ /* 0x000fc60000000000 */
[----:B------:R-:W-:Y:S05]  /*12100*/  BRA.DIV UR4, `(.L_x_1109) ;  /* 0x0000003a04b07947 */ /* 0x000fea000b800000 */
[----:B0-----:R-:W0:Y:S02]  /*12110*/  S2R R0, SR_TID.X ;  /* 0x0000000000007919 */ /* 0x001e240000002100 */
[----:B0-----:R-:W-:-:S04]  /*12120*/  SHF.R.U32.HI R0, RZ, 0x5, R0 ;  /* 0x00000005ff007819 */ /* 0x001fc80000011600 */
[----:B------:R-:W-:-:S05]  /*12130*/  LOP3.LUT R0, R0, 0x3, RZ, 0xc0, !PT ;  /* 0x0000000300007812 */ /* 0x000fca00078ec0ff */
[----:B------:R0:W1:Y:S02]  /*12140*/  SHFL.IDX PT, R14, R0, RZ, 0x1f ;  /* 0x00001fff000e7589 */ /* 0x00006400000e0000 */
.L_x_1216:
[----:B-1----:R-:W-:Y:S01]  /*12150*/  ISETP.NE.AND P0, PT, R14, RZ, PT ;  /* 0x000000ff0e00720c */ /* 0x002fe20003f05270 */
[----:B------:R-:W-:-:S12]  /*12160*/  BSSY B0, `(.L_x_1110) ;  /* 0x0000024000007945 */ /* 0x000fd80003800000 */
[----:B------:R-:W-:Y:S05]  /*12170*/  @P0 BRA `(.L_x_1111) ;  /* 0x0000000000880947 */ /* 0x000fea0003800000 */
[----:B------:R-:W-:-:S03]  /*12180*/  UMOV UR4, 0xffffffff ;  /* 0xffffffff00047882 */ /* 0x000fc60000000000 */
[----:B------:R-:W-:Y:S05]  /*12190*/  BRA.DIV UR4, `(.L_x_1112) ;  /* 0x0000003a04c07947 */ /* 0x000fea000b800000 */
[----:B------:R-:W-:-:S13]  /*121a0*/  ELECT P6, URZ, PT ;  /* 0x00000000003f782f */ /* 0x000fda00038c0000 */
.L_x_1219:
[----:B------:R-:W-:Y:S05]  /*121b0*/  @!P6 BRA `(.L_x_1111) ;  /* 0x000000000078e947 */ /* 0x000fea0003800000 */
[----:B------:R-:W-:-:S06]  /*121c0*/  ULOP3.LUT UR4, UR38, 0x2, URZ, 0xfc, !UPT ;  /* 0x0000000226047892 */ /* 0x000fcc000f8efc3f */
[----:B0-----:R-:W-:-:S05]  /*121d0*/  IMAD.U32 R0, RZ, RZ, UR4 ;  /* 0x00000004ff007e24 */ /* 0x001fca000f8e00ff */
[----:B------:R-:W-:-:S13]  /*121e0*/  ISETP.NE.AND P0, PT, R0, 0x3, PT ;  /* 0x000000030000780c */ /* 0x000fda0003f05270 */
[----:B------:R-:W-:Y:S05]  /*121f0*/  @!P0 BRA `(.L_x_1113) ;  /* 0x0000000000048947 */ /* 0x000fea0003800000 */
[----:B------:R-:W-:Y:S01]  /*12200*/  BPT.TRAP 0x1 ;  /* 0x000000040000795c */ /* 0x000fe20000300000 */
.L_x_1113:
[----:B------:R-:W-:Y:S01]  /*12210*/  IMAD R5, R24, 0x8, R7 ;  /* 0x0000000818057824 */ /* 0x000fe200078e0207 */
[----:B------:R-:W-:Y:S01]  /*12220*/  SHF.L.U32 R0, R26, 0x1f, RZ ;  /* 0x0000001f1a007819 */ /* 0x000fe200000006ff */
[----:B------:R-:W-:-:S03]  /*12230*/  VIADD R24, R24, 0x1 ;  /* 0x0000000118187836 */ /* 0x000fc60000000000 */
[----:B------:R-:W0:Y:S02]  /*12240*/  SYNCS.PHASECHK.TRANS64.TRYWAIT P1, [R5+URZ+0x38840], R0 ;  /* 0x03884000050075a7 */ /* 0x000e24000802017f */
[----:B------:R-:W-:-:S04]  /*12250*/  ISETP.NE.AND P2, PT, R24, 0x2, PT ;  /* 0x000000021800780c */ /* 0x000fc80003f45270 */
[----:B------:R-:W-:Y:S01]  /*12260*/  SEL R3, RZ, 0x1, P2 ;  /* 0x00000001ff037807 */ /* 0x000fe20001000000 */
[----:B0-----:R-:W-:Y:S08]  /*12270*/  @!P1 BRA `(.L_x_1114) ;  /* 0x0000003800a89947 */ /* 0x001ff00003800000 */
.L_x_1220:
[----:B------:R-:W-:Y:S02]  /*12280*/  SEL R24, R24, RZ, P2 ;  /* 0x000000ff18187207 */ /* 0x000fe40001000000 */
[----:B------:R-:W-:Y:S01]  /*12290*/  LOP3.LUT R2, R26, R3, RZ, 0x3c, !PT ;  /* 0x000000031a027212 */ /* 0x000fe200078e3cff */
[----:B------:R-:W-:Y:S06]  /*122a0*/  @!P0 BRA `(.L_x_1115) ;  /* 0x0000000000048947 */ /* 0x000fec0003800000 */
[----:B------:R-:W-:Y:S01]  /*122b0*/  BPT.TRAP 0x1 ;  /* 0x000000040000795c */ /* 0x000fe20000300000 */
.L_x_1115:
[----:B------:R-:W-:Y:S01]  /*122c0*/  IMAD R3, R24, 0x8, R7 ;  /* 0x0000000818037824 */ /* 0x000fe200078e0207 */
[----:B------:R-:W-:-:S04]  /*122d0*/  SHF.L.U32 R2, R2, 0x1f, RZ ;  /* 0x0000001f02027819 */ /* 0x000fc800000006ff */
[----:B------:R-:W1:Y:S02]  /*122e0*/  SYNCS.PHASECHK.TRANS64.TRYWAIT P1, [R3+URZ+0x38840], R2 ;  /* 0x03884002030075a7 */ /* 0x000e64000802017f */
[----:B-1----:R-:W-:Y:S05]  /*122f0*/  @!P1 BRA `(.L_x_1116) ;  /* 0x00000038009c9947 */ /* 0x002fea0003800000 */
.L_x_1221:
[----:B------:R-:W-:Y:S05]  /*12300*/  @!P0 BRA `(.L_x_1117) ;  /* 0x0000000000048947 */ /* 0x000fea0003800000 */
[----:B------:R-:W-:Y:S01]  /*12310*/  BPT.TRAP 0x1 ;  /* 0x000000040000795c */ /* 0x000fe20000300000 */
.L_x_1117:
[----:B------:R-:W5:Y:S02]  /*12320*/  SYNCS.PHASECHK.TRANS64.TRYWAIT P1, [R5+URZ+0x38860], R0 ;  /* 0x03886000050075a7 */ /* 0x000f64000802017f */
[----:B-----5:R-:W-:Y:S05]  /*12330*/  @!P1 BRA `(.L_x_1118) ;  /* 0x0000003800a09947 */ /* 0x020fea0003800000 */
.L_x_1222:
[----:B------:R-:W-:Y:S05]  /*12340*/  @!P0 BRA `(.L_x_1119) ;  /* 0x0000000000048947 */ /* 0x000fea0003800000 */
[----:B------:R-:W-:Y:S01]  /*12350*/  BPT.TRAP 0x1 ;  /* 0x000000040000795c */ /* 0x000fe20000300000 */
.L_x_1119:
[----:B------:R0:W0:Y:S02]  /*12360*/  SYNCS.PHASECHK.TRANS64.TRYWAIT P0, [R3+URZ+0x38860], R2 ;  /* 0x03886002030075a7 */ /* 0x000024000800017f */
[----:B0-----:R-:W-:Y:S05]  /*12370*/  @!P0 NANOSLEEP.SYNCS 0x989680 ;  /* 0x009896800000895d */ /* 0x001fea0003900000 */
[----:B------:R-:W0:Y:S02]  /*12380*/  @!P0 SYNCS.PHASECHK.TRANS64 P0, [R3+URZ+0x38860], R2 ;  /* 0x03886002030085a7 */ /* 0x000e24000800007f */
[----:B0-----:R-:W-:Y:S05]  /*12390*/  @!P0 BRA `(.L_x_1119) ;  /* 0xfffffffc00f08947 */ /* 0x001fea000383ffff */
.L_x_1111:
[----:B------:R-:W-:Y:S05]  /*123a0*/  BSYNC B0 ;  /* 0x0000000000007941 */ /* 0x000fea0003800000 */
.L_x_1110:
[----:B------:R-:W-:Y:S05]  /*123b0*/  EXIT ;  /* 0x000000000000794d */ /* 0x000fea0003800000 */
.L_x_993:
[----:B-1----:R-:W-:-:S04]  /*123c0*/  IMAD.U32 R0, RZ, RZ, UR40 ;  /* 0x00000028ff007e24 */ /* 0x002fc8000f8e00ff */
[----:B------:R1:W2:Y:S03]  /*123d0*/  SYNCS.PHASECHK.TRANS64.TRYWAIT P1, [R0+URZ+0x38800], R3 ;  /* 0x03880003000075a7 */ /* 0x0002a6000802017f */
[----:B--2---:R-:W-:Y:S05]  /*123e0*/  @!P1 NANOSLEEP.SYNCS 0x989680 ;  /* 0x009896800000995d */ /* 0x004fea0003900000 */
[----:B------:R-:W2:Y:S02]  /*123f0*/  @!P1 SYNCS.PHASECHK.TRANS64 P1, [R0+URZ+0x38800], R3 ;  /* 0x03880003000095a7 */ /* 0x000ea4000802007f */
[----:B--2---:R-:W-:Y:S05]  /*12400*/  @!P1 BRA `(.L_x_993) ;  /* 0xfffffffc00ec9947 */ /* 0x004fea000383ffff */
[----:B------:R-:W-:Y:S05]  /*12410*/  BRA `(.L_x_1120) ;  /* 0xffffff0c001c7947 */ /* 0x000fea000383ffff */
.L_x_997:
[----:B--2---:R2:W3:Y:S02]  /*12420*/  SYNCS.PHASECHK.TRANS64.TRYWAIT P1, [R5+URZ+0x38830], R4 ;  /* 0x03883004050075a7 */ /* 0x0044e4000802017f */
[----:B---3--:R-:W-:Y:S05]  /*12430*/  @!P1 NANOSLEEP.SYNCS 0x989680 ;  /* 0x009896800000995d */ /* 0x008fea0003900000 */
[----:B------:R-:W3:Y:S02]  /*12440*/  @!P1 SYNCS.PHASECHK.TRANS64 P1, [R5+URZ+0x38830], R4 ;  /* 0x03883004050095a7 */ /* 0x000ee4000802007f */
[----:B---3--:R-:W-:Y:S05]  /*12450*/  @!P1 BRA `(.L_x_997) ;  /* 0xfffffffc00f09947 */ /* 0x008fea000383ffff */
[----:B------:R-:W-:Y:S05]  /*12460*/  BRA `(.L_x_996) ;  /* 0xffffff0c00347947 */ /* 0x000fea000383ffff */
.L_x_998:
[----:B-1----:R-:W-:-:S04]  /*12470*/  IMAD.U32 R6, RZ, RZ, UR40 ;  /* 0x00000028ff067e24 */ /* 0x002fc8000f8e00ff */
[----:B------:R1:W3:Y:S03]  /*12480*/  SYNCS.PHASECHK.TRANS64.TRYWAIT P1, [R6+URZ+0x38810], R3 ;  /* 0x03881003060075a7 */ /* 0x0002e6000802017f */
[----:B---3--:R-:W-:Y:S05]  /*12490*/  @!P1 NANOSLEEP.SYNCS 0x989680 ;  /* 0x009896800000995d */ /* 0x008fea0003900000 */
[----:B------:R-:W3:Y:S02]  /*124a0*/  @!P1 SYNCS.PHASECHK.TRANS64 P1, [R6+URZ+0x38810], R3 ;  /* 0x03881003060095a7 */ /* 0x000ee4000802007f */
[----:B---3--:R-:W-:Y:S05]  /*124b0*/  @!P1 BRA `(.L_x_998) ;  /* 0xfffffffc00ec9947 */ /* 0x008fea000383ffff */
[----:B------:R-:W-:Y:S05]  /*124c0*/  BRA `(.L_x_1121) ;  /* 0xffffff0c00bc7947 */ /* 0x000fea000383ffff */
.L_x_1002:
[----:B----4-:R4:W0:Y:S02]  /*124d0*/  SYNCS.PHASECHK.TRANS64.TRYWAIT P1, [R5+URZ+0x38850], R4 ;  /* 0x03885004050075a7 */ /* 0x010824000802017f */
[----:B0-----:R-:W-:Y:S05]  /*124e0*/  @!P1 NANOSLEEP.SYNCS 0x989680 ;  /* 0x009896800000995d */ /* 0x001fea0003900000 */
[----:B------:R-:W0:Y:S02]  /*124f0*/  @!P1 SYNCS.PHASECHK.TRANS64 P1, [R5+URZ+0x38850], R4 ;  /* 0x03885004050095a7 */ /* 0x000e24000802007f */
[----:B0-----:R-:W-:Y:S05]  /*12500*/  @!P1 BRA `(.L_x_1002) ;  /* 0xfffffffc00f09947 */ /* 0x001fea000383ffff */
[----:B------:R-:W-:Y:S05]  /*12510*/  BRA `(.L_x_1001) ;  /* 0xffffff0c00c87947 */ /* 0x000fea000383ffff */
.L_x_1009:
[----:B-1----:R-:W-:-:S04]  /*12520*/  IMAD.U32 R4, RZ, RZ, UR6 ;  /* 0x00000006ff047e24 */ /* 0x002fc8000f8e00ff */
[----:B------:R1:W2:Y:S03]  /*12530*/  SYNCS.PHASECHK.TRANS64.TRYWAIT P2, [R4+URZ+0x38830], R3 ;  /* 0x03883003040075a7 */ /* 0x0002a6000804017f */
[----:B--2---:R-:W-:Y:S05]  /*12540*/  @!P2 NANOSLEEP.SYNCS 0x989680 ;  /* 0x009896800000a95d */ /* 0x004fea0003900000 */
[----:B------:R-:W2:Y:S02]  /*12550*/  @!P2 SYNCS.PHASECHK.TRANS64 P2, [R4+URZ+0x38830], R3 ;  /* 0x038830030400a5a7 */ /* 0x000ea4000804007f */
[----:B--2---:R-:W-:Y:S05]  /*12560*/  @!P2 BRA `(.L_x_1009) ;  /* 0xfffffffc00eca947 */ /* 0x004fea000383ffff */
[----:B------:R-:W-:Y:S05]  /*12570*/  BRA `(.L_x_1008) ;  /* 0xffffff3400507947 */ /* 0x000fea000383ffff */
.L_x_1013:
[----:B-1----:R-:W-:-:S04]  /*12580*/  IMAD.U32 R4, RZ, RZ, UR6 ;  /* 0x00000006ff047e24 */ /* 0x002fc8000f8e00ff */
[----:B------:R1:W3:Y:S03]  /*12590*/  SYNCS.PHASECHK.TRANS64.TRYWAIT P2, [R4+URZ+0x38850], R3 ;  /* 0x03885003040075a7 */ /* 0x0002e6000804017f */
[----:B---3--:R-:W-:Y:S05]  /*125a0*/  @!P2 NANOSLEEP.SYNCS 0x989680 ;  /* 0x009896800000a95d */ /* 0x008fea0003900000 */
[----:B------:R-:W3:Y:S02]  /*125b0*/  @!P2 SYNCS.PHASECHK.TRANS64 P2, [R4+URZ+0x38850], R3 ;  /* 0x038850030400a5a7 */ /* 0x000ee4000804007f */
[----:B---3--:R-:W-:Y:S05]  /*125c0*/  @!P2 BRA `(.L_x_1013) ;  /* 0xfffffffc00eca947 */ /* 0x008fea000383ffff */
[----:B------:R-:W-:Y:S05]  /*125d0*/  BRA `(.L_x_1012) ;  /* 0xffffff3400c07947 */ /* 0x000fea000383ffff */
.L_x_1051:
[----:B------:R-:W-:Y:S01]  /*125e0*/  SHF.R.U32.HI R21, RZ, 0x5, R21 ;  /* 0x00000005ff157819 */ /* 0x000fe20000011615 */
[----:B------:R-:W-:Y:S01]  /*125f0*/  BSSY B0, `(.L_x_1122) ;  /* 0x0000009000007945 */ /* 0x000fe20003800000 */
[----:B------:R-:W-:Y:S02]  /*12600*/  IMAD.MOV.U32 R12, RZ, RZ, RZ ;  /* 0x000000ffff0c7224 */ /* 0x000fe400078e00ff */
[----:B------:R-:W-:Y:S01]  /*12610*/  LOP3.LUT R21, R21, 0x3, RZ, 0xc0, !PT ;  /* 0x0000000315157812 */ /* 0x000fe200078ec0ff */
[----:B------:R-:W-:Y:S02]  /*12620*/  IMAD.MOV.U32 R11, RZ, RZ, 0x1f ;  /* 0x0000001fff0b7424 */ /* 0x000fe400078e00ff */
[----:B------:R-:W-:Y:S02]  /*12630*/  IMAD.MOV.U32 R15, RZ, RZ, -0x1 ;  /* 0xffffffffff0f7424 */ /* 0x000fe400078e00ff */
[----:B------:R-:W-:-:S07]  /*12640*/  IMAD.MOV.U32 R13, RZ, RZ, R21 ;  /* 0x000000ffff0d7224 */ /* 0x000fce00078e0015 */
[----:B-----5:R-:W-:Y:S05]  /*12650*/  WARPSYNC.COLLECTIVE R15, `(.L_x_1123) ;  /* 0x000000000f087348 */ /* 0x020fea0003c00000 */
[----:B------:R0:W1:Y:S02]  /*12660*/  SHFL.IDX P6, R14, R13, R12, R11 ;  /* 0x0000000c0d0e7389 */ /* 0x00006400000c000b */
[----:B01---5:R-:W-:Y:S01]  /*12670*/  ENDCOLLECTIVE ;  /* 0x000000000000791b */ /* 0x023fe20003800000 */
.L_x_1123:
[----:B------:R-:W-:Y:S05]  /*12680*/  BSYNC B0 ;  /* 0x0000000000007941 */ /* 0x000fea0003800000 */
.L_x_1122:
[----:B------:R-:W-:Y:S05]  /*12690*/  BRA `(.L_x_1124) ;  /* 0xffffffb000b47947 */ /* 0x000fea000383ffff */
.L_x_1054:
[----:B0-----:R0:W1:Y:S02]  /*126a0*/  SYNCS.PHASECHK.TRANS64.TRYWAIT P0, [R30+URZ+0x38840], R0 ;  /* 0x038840001e0075a7 */ /* 0x001064000800017f */
[----:B-1----:R-:W-:Y:S05]  /*126b0*/  @!P0 NANOSLEEP.SYNCS 0x989680 ;  /* 0x009896800000895d */ /* 0x002fea0003900000 */
[----:B------:R-:W1:Y:S02]  /*126c0*/  @!P0 SYNCS.PHASECHK.TRANS64 P0, [R30+URZ+0x38840], R0 ;  /* 0x038840001e0085a7 */ /* 0x000e64000800007f */
[----:B-1----:R-:W-:Y:S05]  /*126d0*/  @!P0 BRA `(.L_x_1054) ;  /* 0xfffffffc00f08947 */ /* 0x002fea000383ffff */
[----:B------:R-:W-:Y:S05]  /*126e0*/  BRA `(.L_x_1125) ;  /* 0xffffffb400847947 */ /* 0x000fea000383ffff */
.L_x_1055:
        /* <DEDUP_REMOVED lines=8> */
.L_x_1127:
[----:B------:R-:W-:Y:S05]  /*12770*/  BSYNC B0 ;  /* 0x0000000000007941 */ /* 0x000fea0003800000 */
.L_x_1126:
        /* <DEDUP_REMOVED lines=9> */
.L_x_1128:
[----:B------:R-:W-:Y:S02]  /*12810*/  IMAD.MOV.U32 R13, RZ, RZ, R4 ;  /* 0x000000ffff0d7224 */ /* 0x000fe400078e0004 */
[----:B------:R-:W-:Y:S02]  /*12820*/  IMAD.MOV.U32 R12, RZ, RZ, 0x1 ;  /* 0x00000001ff0c7424 */ /* 0x000fe400078e00ff */
[----:B------:R-:W-:-:S07]  /*12830*/  IMAD.MOV.U32 R3, RZ, RZ, R14 ;  /* 0x000000ffff037224 */ /* 0x000fce00078e000e */
[----:B------:R-:W-:Y:S05]  /*12840*/  WARPSYNC.COLLECTIVE R15, `(.L_x_1129) ;  /* 0x000000000f087348 */ /* 0x000fea0003c00000 */
[----:B------:R0:W1:Y:S02]  /*12850*/  SHFL.IDX P6, R14, R13, R12, R11 ;  /* 0x0000000c0d0e7389 */ /* 0x00006400000c000b */
[----:B01----:R-:W-:Y:S01]  /*12860*/  ENDCOLLECTIVE ;  /* 0x000000000000791b */ /* 0x003fe20003800000 */
.L_x_1129:
        /* <DEDUP_REMOVED lines=15> */
.L_x_1130:
[----:B------:R-:W-:Y:S02]  /*12960*/  @P0 IMAD R6, R5, 0x2, R23 ;  /* 0x0000000205060824 */ /* 0x000fe400078e0217 */
[----:B------:R-:W-:Y:S01]  /*12970*/  IMAD.MOV.U32 R13, RZ, RZ, R4 ;  /* 0x000000ffff0d7224 */ /* 0x000fe200078e0004 */
[----:B------:R-:W-:Y:S01]  /*12980*/  MOV R12, 0x2 ;  /* 0x00000002000c7802 */ /* 0x000fe20000000f00 */
[----:B------:R-:W-:-:S07]  /*12990*/  IMAD.MOV.U32 R3, RZ, RZ, R14 ;  /* 0x000000ffff037224 */ /* 0x000fce00078e000e */
[----:B------:R-:W-:Y:S05]  /*129a0*/  WARPSYNC.COLLECTIVE R15, `(.L_x_1131) ;  /* 0x000000000f087348 */ /* 0x000fea0003c00000 */
[----:B------:R0:W1:Y:S02]  /*129b0*/  SHFL.IDX P6, R14, R13, R12, R11 ;  /* 0x0000000c0d0e7389 */ /* 0x00006400000c000b */
[----:B01----:R-:W-:Y:S01]  /*129c0*/  ENDCOLLECTIVE ;  /* 0x000000000000791b */ /* 0x003fe20003800000 */
.L_x_1131:
        /* <DEDUP_REMOVED lines=15> */
.L_x_1132:
[----:B------:R-:W-:Y:S02]  /*12ac0*/  @P0 IMAD R6, R5, 0x2, R23 ;  /* 0x0000000205060824 */ /* 0x000fe400078e0217 */
[----:B------:R-:W-:Y:S02]  /*12ad0*/  IMAD.MOV.U32 R13, RZ, RZ, R4 ;  /* 0x000000ffff0d7224 */ /* 0x000fe400078e0004 */
[----:B------:R-:W-:Y:S02]  /*12ae0*/  IMAD.MOV.U32 R12, RZ, RZ, 0x3 ;  /* 0x00000003ff0c7424 */ /* 0x000fe400078e00ff */
[----:B------:R-:W-:-:S07]  /*12af0*/  IMAD.MOV.U32 R3, RZ, RZ, R14 ;  /* 0x000000ffff037224 */ /* 0x000fce00078e000e */
[----:B------:R-:W-:Y:S05]  /*12b00*/  WARPSYNC.COLLECTIVE R15, `(.L_x_1133) ;  /* 0x000000000f087348 */ /* 0x000fea0003c00000 */
[----:B------:R0:W1:Y:S02]  /*12b10*/  SHFL.IDX P6, R14, R13, R12, R11 ;  /* 0x0000000c0d0e7389 */ /* 0x00006400000c000b */
[----:B01----:R-:W-:Y:S01]  /*12b20*/  ENDCOLLECTIVE ;  /* 0x000000000000791b */ /* 0x003fe20003800000 */
.L_x_1133:
        /* <DEDUP_REMOVED lines=10> */
.L_x_1134:
[----:B------:R-:W-:Y:S01]  /*12bd0*/  @!PT LDS RZ, [RZ] ;  /* 0x00000000fffff984 */ /* 0x000fe20000000800 */
[----:B------:R-:W-:Y:S01]  /*12be0*/  @!PT LDS RZ, [RZ] ;  /* 0x00000000fffff984 */ /* 0x000fe20000000800 */
[----:B------:R-:W-:Y:S01]  /*12bf0*/  @!PT LDS RZ, [RZ] ;  /* 0x00000000fffff984 */ /* 0x000fe20000000800 */
[----:B------:R0:W-:Y:S01]  /*12c00*/  @P0 LDGSTS.E.BYPASS.LTC128B.128 [R6+0x23400], desc[UR44][R2.64], !P2 ;  /* 0x2340000002060fae */ /* 0x0001e2000d101d6c */
[----:B------:R-:W-:Y:S01]  /*12c10*/  IMAD.MOV.U32 R0, RZ, RZ, R14 ;  /* 0x000000ffff007224 */ /* 0x000fe200078e000e */
[----:B------:R-:W-:Y:S06]  /*12c20*/  BRA `(.L_x_1135) ;  /* 0xffffffb400547947 */ /* 0x000fec000383ffff */
.L_x_1060:
[----:B------:R-:W-:Y:S01]  /*12c30*/  IMAD.MOV.U32 R13, RZ, RZ, R2 ;  /* 0x000000ffff0d7224 */ /* 0x000fe200078e0002 */
[----:B------:R-:W-:Y:S01]  /*12c40*/  LOP3.LUT R22, R22, 0xfffffeff, RZ, 0xc0, !PT ;  /* 0xfffffeff16167812 */ /* 0x000fe200078ec0ff */
        /* <DEDUP_REMOVED lines=8> */
.L_x_1136:
[C---:B------:R-:W-:Y:S01]  /*12cd0*/  VIADD R6, R17.reuse, 0x10 ;  /* 0x0000001011067836 */ /* 0x040fe20000000000 */
[----:B------:R-:W-:Y:S01]  /*12ce0*/  ISETP.GE.AND P2, PT, R17, R3, PT ;  /* 0x000000031100720c */ /* 0x000fe20003f46270 */
[----:B------:R-:W-:-:S12]  /*12cf0*/  IMAD.MOV.U32 R13, RZ, RZ, R0 ;  /* 0x000000ffff0d7224 */ /* 0x000fd800078e0000 */
[----:B------:R-:W-:-:S04]  /*12d00*/  @P2 LOP3.LUT R22, R22, 0x100, RZ, 0xfc, !PT ;  /* 0x0000010016162812 */ /* 0x000fc800078efcff */
[----:B------:R-:W-:Y:S01]  /*12d10*/  LOP3.LUT R22, R22, 0xffffff7f, RZ, 0xc0, !PT ;  /* 0xffffff7f16167812 */ /* 0x000fe200078ec0ff */
[----:B------:R-:W-:-:S07]  /*12d20*/  IMAD.MOV.U32 R4, RZ, RZ, R14 ;  /* 0x000000ffff047224 */ /* 0x000fce00078e000e */
[----:B------:R-:W-:Y:S05]  /*12d30*/  WARPSYNC.COLLECTIVE R15, `(.L_x_1137) ;  /* 0x000000000f087348 */ /* 0x000fea0003c00000 */
[----:B------:R0:W1:Y:S02]  /*12d40*/  SHFL.IDX P6, R14, R13, R12, R11 ;  /* 0x0000000c0d0e7389 */ /* 0x00006400000c000b */
[----:B01----:R-:W-:Y:S01]  /*12d50*/  ENDCOLLECTIVE ;  /* 0x000000000000791b */ /* 0x003fe20003800000 */
.L_x_1137:
[----:B------:R-:W-:Y:S02]  /*12d60*/  IMAD.MOV.U32 R13, RZ, RZ, R2 ;  /* 0x000000ffff0d7224 */ /* 0x000fe400078e0002 */
[----:B------:R-:W-:Y:S01]  /*12d70*/  IMAD.MOV.U32 R12, RZ, RZ, 0x1 ;  /* 0x00000001ff0c7424 */ /* 0x000fe200078e00ff */
[----:B------:R-:W-:-:S07]  /*12d80*/  MOV R5, R14 ;  /* 0x0000000e00057202 */ /* 0x000fce0000000f00 */
[----:B------:R-:W-:Y:S05]  /*12d90*/  WARPSYNC.COLLECTIVE R15, `(.L_x_1138) ;  /* 0x000000000f087348 */ /* 0x000fea0003c00000 */
[----:B------:R0:W1:Y:S02]  /*12da0*/  SHFL.IDX P6, R14, R13, R12, R11 ;  /* 0x0000000c0d0e7389 */ /* 0x00006400000c000b */
[----:B01----:R-:W-:Y:S01]  /*12db0*/  ENDCOLLECTIVE ;  /* 0x000000000000791b */ /* 0x003fe20003800000 */
.L_x_1138:
        /* <DEDUP_REMOVED lines=15> */
.L_x_1139:
[----:B------:R-:W-:-:S04]  /*12eb0*/  @P2 LOP3.LUT R22, R22, 0x80, RZ, 0xfc, !PT ;  /* 0x0000008016162812 */ /* 0x000fc800078efcff */
[----:B------:R-:W-:Y:S01]  /*12ec0*/  LOP3.LUT R22, R22, 0xffffffbf, RZ, 0xc0, !PT ;  /* 0xffffffbf16167812 */ /* 0x000fe200078ec0ff */
[----:B------:R-:W-:Y:S02]  /*12ed0*/  IMAD.MOV.U32 R13, RZ, RZ, R2 ;  /* 0x000000ffff0d7224 */ /* 0x000fe400078e0002 */
[----:B------:R-:W-:Y:S02]  /*12ee0*/  IMAD.MOV.U32 R12, RZ, RZ, 0x2 ;  /* 0x00000002ff0c7424 */ /* 0x000fe400078e00ff */
[----:B------:R-:W-:-:S07]  /*12ef0*/  IMAD.MOV.U32 R5, RZ, RZ, R14 ;  /* 0x000000ffff057224 */ /* 0x000fce00078e000e */
[----:B------:R-:W-:Y:S05]  /*12f00*/  WARPSYNC.COLLECTIVE R15, `(.L_x_1140) ;  /* 0x000000000f087348 */ /* 0x000fea0003c00000 */
[----:B------:R0:W1:Y:S02]  /*12f10*/  SHFL.IDX P6, R14, R13, R12, R11 ;  /* 0x0000000c0d0e7389 */ /* 0x00006400000c000b */
[----:B01----:R-:W-:Y:S01]  /*12f20*/  ENDCOLLECTIVE ;  /* 0x000000000000791b */ /* 0x003fe20003800000 */
.L_x_1140:
        /* <DEDUP_REMOVED lines=16> */
.L_x_1141:
[----:B------:R-:W-:Y:S02]  /*13030*/  @P2 LOP3.LUT R22, R22, 0x40, RZ, 0xfc, !PT ;  /* 0x0000004016162812 */ /* 0x000fe400078efcff */
[----:B------:R-:W-:Y:S01]  /*13040*/  MOV R13, R2 ;  /* 0x00000002000d7202 */ /* 0x000fe20000000f00 */
[----:B------:R-:W-:Y:S02]  /*13050*/  IMAD.MOV.U32 R12, RZ, RZ, 0x3 ;  /* 0x00000003ff0c7424 */ /* 0x000fe400078e00ff */
[----:B------:R-:W-:-:S07]  /*13060*/  IMAD.MOV.U32 R5, RZ, RZ, R14 ;  /* 0x000000ffff057224 */ /* 0x000fce00078e000e */
[----:B------:R-:W-:Y:S05]  /*13070*/  WARPSYNC.COLLECTIVE R15, `(.L_x_1142) ;  /* 0x000000000f087348 */ /* 0x000fea0003c00000 */
[----:B------:R0:W1:Y:S02]  /*13080*/  SHFL.IDX P6, R14, R13, R12, R11 ;  /* 0x0000000c0d0e7389 */ /* 0x00006400000c000b */
[----:B01----:R-:W-:Y:S01]  /*13090*/  ENDCOLLECTIVE ;  /* 0x000000000000791b */ /* 0x003fe20003800000 */
.L_x_1142:
        /* <DEDUP_REMOVED lines=14> */
.L_x_1143:
[----:B------:R-:W-:Y:S01]  /*13180*/  IMAD.MOV.U32 R0, RZ, RZ, R14 ;  /* 0x000000ffff007224 */ /* 0x000fe200078e000e */
[----:B------:R-:W-:Y:S06]  /*13190*/  BRA `(.L_x_1144) ;  /* 0xffffffb800607947 */ /* 0x000fec000383ffff */
.L_x_1064:
[----:B------:R-:W-:Y:S01]  /*131a0*/  LOP3.LUT R22, R22, 0xff7fffff, RZ, 0xc0, !PT ;  /* 0xff7fffff16167812 */ /* 0x000fe200078ec0ff */
[----:B------:R-:W-:Y:S01]  /*131b0*/  BSSY B0, `(.L_x_1145) ;  /* 0x000002e000007945 */ /* 0x000fe20003800000 */
[----:B------:R-:W-:Y:S02]  /*131c0*/  IMAD.MOV.U32 R13, RZ, RZ, R6 ;  /* 0x000000ffff0d7224 */ /* 0x000fe400078e0006 */
[----:B------:R-:W-:Y:S01]  /*131d0*/  @P2 LOP3.LUT R22, R22, 0x800000, RZ, 0xfc, !PT ;  /* 0x0080000016162812 */ /* 0x000fe200078efcff */
[----:B------:R-:W-:Y:S02]  /*131e0*/  IMAD.MOV.U32 R12, RZ, RZ, RZ ;  /* 0x000000ffff0c7224 */ /* 0x000fe400078e00ff */
[----:B------:R-:W-:Y:S01]  /*131f0*/  IMAD.MOV.U32 R11, RZ, RZ, 0x181f ;  /* 0x0000181fff0b7424 */ /* 0x000fe200078e00ff */
[----:B------:R-:W-:Y:S01]  /*13200*/  LOP3.LUT R22, R22, 0xffbfffff, RZ, 0xc0, !PT ;  /* 0xffbfffff16167812 */ /* 0x000fe200078ec0ff */
[----:B------:R-:W-:-:S03]  /*13210*/  IMAD.MOV.U32 R15, RZ, RZ, -0x1 ;  /* 0xffffffffff0f7424 */ /* 0x000fc600078e00ff */
[----:B------:R-:W-:-:S04]  /*13220*/  @P1 LOP3.LUT R22, R22, 0x400000, RZ, 0xfc, !PT ;  /* 0x0040000016161812 */ /* 0x000fc800078efcff */
[C---:B------:R-:W-:Y:S02]  /*13230*/  LOP3.LUT P1, RZ, R22.reuse, 0x100, RZ, 0xc0, !PT ;  /* 0x0000010016ff7812 */ /* 0x040fe4000782c0ff */
[C---:B------:R-:W-:Y:S02]  /*13240*/  LOP3.LUT P0, RZ, R22.reuse, 0x80, RZ, 0xc0, !PT ;  /* 0x0000008016ff7812 */ /* 0x040fe4000780c0ff */
[C---:B------:R-:W-:Y:S02]  /*13250*/  LOP3.LUT P6, RZ, R22.reuse, 0x40, RZ, 0xc0, !PT ;  /* 0x0000004016ff7812 */ /* 0x040fe400078cc0ff */
[----:B------:R-:W-:-:S07]  /*13260*/  LOP3.LUT R22, R22, 0xffff7fff, RZ, 0xc0, !PT ;  /* 0xffff7fff16167812 */ /* 0x000fce00078ec0ff */
[----:B------:R-:W-:-:S04]  /*13270*/  @!P1 LOP3.LUT R7, R4, 0x40, RZ, 0xc0, !PT ;  /* 0x0000004004079812 */ /* 0x000fc800078ec0ff */
[----:B------:R-:W-:-:S04]  /*13280*/  @!P1 SHF.R.U32.HI R7, RZ, 0x2, R7 ;  /* 0x00000002ff079819 */ /* 0x000fc80000011607 */
[----:B------:R-:W-:Y:S02]  /*13290*/  @!P1 ISETP.NE.U32.AND P2, PT, R7, RZ, PT ;  /* 0x000000ff0700920c */ /* 0x000fe40003f45070 */
[----:B------:R-:W-:-:S04]  /*132a0*/  @!P1 LOP3.LUT R7, R5, 0x80, RZ, 0xc0, !PT ;  /* 0x0000008005079812 */ /* 0x000fc800078ec0ff */
[----:B------:R-:W-:-:S04]  /*132b0*/  @!P1 SHF.R.U32.HI R7, RZ, 0x3, R7 ;  /* 0x00000003ff079819 */ /* 0x000fc80000011607 */
[----:B------:R-:W-:Y:S02]  /*132c0*/  @!P1 ISETP.NE.U32.AND P1, PT, R7, RZ, PT ;  /* 0x000000ff0700920c */ /* 0x000fe40003f25070 */
[----:B------:R-:W-:Y:S02]  /*132d0*/  @!P0 LOP3.LUT R7, R4, 0x40, RZ, 0xc0, !PT ;  /* 0x0000004004078812 */ /* 0x000fe400078ec0ff */
[----:B------:R-:W-:Y:S02]  /*132e0*/  @P2 LOP3.LUT R22, R22, 0x8000, RZ, 0xfc, !PT ;  /* 0x0000800016162812 */ /* 0x000fe400078efcff */
[----:B------:R-:W-:Y:S02]  /*132f0*/  @!P0 SHF.R.U32.HI R7, RZ, 0x2, R7 ;  /* 0x00000002ff078819 */ /* 0x000fe40000011607 */
[C---:B------:R-:W-:Y:S02]  /*13300*/  LOP3.LUT P2, RZ, R22.reuse, 0x800000, RZ, 0xc0, !PT ;  /* 0x0080000016ff7812 */ /* 0x040fe4000784c0ff */
[----:B------:R-:W-:-:S04]  /*13310*/  LOP3.LUT R22, R22, 0xffffbfff, RZ, 0xc0, !PT ;  /* 0xffffbfff16167812 */ /* 0x000fc800078ec0ff */
[----:B------:R-:W-:Y:S02]  /*13320*/  @P1 LOP3.LUT R22, R22, 0x4000, RZ, 0xfc, !PT ;  /* 0x0000400016161812 */ /* 0x000fe400078efcff */
[----:B------:R-:W-:Y:S02]  /*13330*/  @!P0 ISETP.NE.U32.AND P1, PT, R7, RZ, PT ;  /* 0x000000ff0700820c */ /* 0x000fe40003f25070 */
[----:B------:R-:W-:Y:S02]  /*13340*/  @!P0 LOP3.LUT R7, R5, 0x80, RZ, 0xc0, !PT ;  /* 0x0000008005078812 */ /* 0x000fe400078ec0ff */
[----:B------:R-:W-:Y:S02]  /*13350*/  LOP3.LUT R22, R22, 0xfffbffff, RZ, 0xc0, !PT ;  /* 0xfffbffff16167812 */ /* 0x000fe400078ec0ff */
        /* <DEDUP_REMOVED lines=11> */
[----:B------:R-:W-:-:S07]  /*13410*/  @!P6 SHF.R.U32.HI R7, RZ, 0x3, R7 ;  /* 0x00000003ff07e819 */ /* 0x000fce0000011607 */
[----:B------:R-:W-:Y:S02]  /*13420*/  @P0 LOP3.LUT R22, R22, 0x100000, RZ, 0xfc, !PT ;  /* 0x0010000016160812 */ /* 0x000fe400078efcff */
[----:B------:R-:W-:Y:S02]  /*13430*/  @!P6 ISETP.NE.U32.AND P0, PT, R7, RZ, PT ;  /* 0x000000ff0700e20c */ /* 0x000fe40003f05070 */
[----:B------:R-:W-:-:S11]  /*13440*/  LOP3.LUT R22, R22, 0xfff7ffff, RZ, 0xc0, !PT ;  /* 0xfff7ffff16167812 */ /* 0x000fd600078ec0ff */
[----:B------:R-:W-:-:S07]  /*13450*/  @P0 LOP3.LUT R22, R22, 0x80000, RZ, 0xfc, !PT ;  /* 0x0008000016160812 */ /* 0x000fce00078efcff */
[----:B------:R-:W-:Y:S05]  /*13460*/  WARPSYNC.COLLECTIVE R15, `(.L_x_1146) ;  /* 0x000000000f087348 */ /* 0x000fea0003c00000 */
[----:B------:R0:W1:Y:S02]  /*13470*/  SHFL.IDX P6, R14, R13, R12, R11 ;  /* 0x0000000c0d0e7389 */ /* 0x00006400000c000b */
[----:B01----:R-:W-:Y:S01]  /*13480*/  ENDCOLLECTIVE ;  /* 0x000000000000791b */ /* 0x003fe20003800000 */
.L_x_1146:
[----:B------:R-:W-:Y:S05]  /*13490*/  BSYNC B0 ;  /* 0x0000000000007941 */ /* 0x000fea0003800000 */
.L_x_1145:
[----:B------:R-:W-:Y:S01]  /*134a0*/  IMAD.MOV.U32 R13, RZ, RZ, R0 ;  /* 0x000000ffff0d7224 */ /* 0x000fe200078e0000 */
[----:B------:R-:W-:Y:S01]  /*134b0*/  LOP3.LUT R22, R22, 0xbfffffff, RZ, 0xc0, !PT ;  /* 0xbfffffff16167812 */ /* 0x000fe200078ec0ff */
[----:B------:R-:W-:Y:S02]  /*134c0*/  IMAD.MOV.U32 R12, RZ, RZ, RZ ;  /* 0x000000ffff0c7224 */ /* 0x000fe400078e00ff */
[----:B------:R-:W-:Y:S01]  /*134d0*/  IMAD.MOV.U32 R11, RZ, RZ, 0x181f ;  /* 0x0000181fff0b7424 */ /* 0x000fe200078e00ff */
[----:B------:R-:W-:Y:S01]  /*134e0*/  @P2 LOP3.LUT R22, R22, 0x40000000, RZ, 0xfc, !PT ;  /* 0x4000000016162812 */ /* 0x000fe200078efcff */
[----:B------:R-:W-:Y:S02]  /*134f0*/  IMAD.MOV.U32 R15, RZ, RZ, -0x1 ;  /* 0xffffffffff0f7424 */ /* 0x000fe400078e00ff */
[----:B------:R-:W-:Y:S01]  /*13500*/  IMAD.MOV.U32 R2, RZ, RZ, R14 ;  /* 0x000000ffff027224 */ /* 0x000fe200078e000e */
[----:B------:R-:W-:-:S13]  /*13510*/  LOP3.LUT P2, RZ, R22, 0x100, RZ, 0xc0, !PT ;  /* 0x0000010016ff7812 */ /* 0x000fda000784c0ff */
[----:B------:R-:W-:Y:S05]  /*13520*/  WARPSYNC.COLLECTIVE R15, `(.L_x_1147) ;  /* 0x000000000f087348 */ /* 0x000fea0003c00000 */
[----:B------:R0:W1:Y:S02]  /*13530*/  SHFL.IDX P6, R14, R13, R12, R11 ;  /* 0x0000000c0d0e7389 */ /* 0x00006400000c000b */
[----:B01----:R-:W-:Y:S01]  /*13540*/  ENDCOLLECTIVE ;  /* 0x000000000000791b */ /* 0x003fe20003800000 */
.L_x_1147:
[----:B------:R-:W-:-:S04]  /*13550*/  LOP3.LUT R22, R22, 0xdfffffff, RZ, 0xc0, !PT ;  /* 0xdfffffff16167812 */ /* 0x000fc800078ec0ff */
[----:B------:R-:W-:-:S04]  /*13560*/  @P1 LOP3.LUT R22, R22, 0x20000000, RZ, 0xfc, !PT ;  /* 0x2000000016161812 */ /* 0x000fc800078efcff */
[C---:B------:R-:W-:Y:S01]  /*13570*/  LOP3.LUT P1, RZ, R22.reuse, 0x800, RZ, 0xc0, !PT ;  /* 0x0000080016ff7812 */ /* 0x040fe2000782c0ff */
[----:B------:R-:W-:Y:S01]  /*13580*/  IMAD.MOV.U32 R13, RZ, RZ, R6 ;  /* 0x000000ffff0d7224 */ /* 0x000fe200078e0006 */
[----:B------:R-:W-:Y:S02]  /*13590*/  MOV R12, 0x1 ;  /* 0x00000001000c7802 */ /* 0x000fe40000000f00 */
[C---:B------:R-:W-:Y:S01]  /*135a0*/  LOP3.LUT P6, RZ, R22.reuse, 0x4000, RZ, 0xc0, !PT ;  /* 0x0000400016ff7812 */ /* 0x040fe200078cc0ff */
[----:B------:R-:W-:Y:S01]  /*135b0*/  IMAD.MOV.U32 R3, RZ, RZ, R14 ;  /* 0x000000ffff037224 */ /* 0x000fe200078e000e */
[----:B------:R-:W-:-:S04]  /*135c0*/  LOP3.LUT R22, R22, 0xefffffff, RZ, 0xc0, !PT ;  /* 0xefffffff16167812 */ /* 0x000fc800078ec0ff */
[----:B------:R-:W-:-:S05]  /*135d0*/  @!P2 LEA R3, P0, R8, R3, 0x1 ;  /* 0x000000030803a211 */ /* 0x000fca00078008ff */
[----:B------:R-:W-:Y:S02]  /*135e0*/  @!P2 IMAD.X R2, RZ, RZ, R2, P0 ;  /* 0x000000ffff02a224 */ /* 0x000fe400000e0602 */
[----:B------:R-:W-:-:S04]  /*135f0*/  @P6 LOP3.LUT R22, R22, 0x10000000, RZ, 0xfc, !PT ;  /* 0x1000000016166812 */ /* 0x000fc800078efcff */
[C---:B------:R-:W-:Y:S02]  /*13600*/  LOP3.LUT P0, RZ, R22.reuse, 0x100, RZ, 0xc0, !PT ;  /* 0x0000010016ff7812 */ /* 0x040fe4000780c0ff */
[C---:B------:R-:W-:Y:S02]  /*13610*/  LOP3.LUT P6, RZ, R22.reuse, 0x8000, RZ, 0xc0, !PT ;  /* 0x0000800016ff7812 */ /* 0x040fe400078cc0ff */
[----:B------:R-:W-:-:S09]  /*13620*/  LOP3.LUT P2, RZ, R22, 0x40000000, RZ, 0xc0, !PT ;  /* 0x4000000016ff7812 */ /* 0x000fd2000784c0ff */
[----:B------:R-:W-:-:S04]  /*13630*/  @!P0 LOP3.LUT R3, R3, R2, RZ, 0x3c, !PT ;  /* 0x0000000203038212 */ /* 0x000fc800078e3cff */
[----:B------:R-:W-:-:S04]  /*13640*/  @!P0 LOP3.LUT R2, R3, R2, RZ, 0x3c, !PT ;  /* 0x0000000203028212 */ /* 0x000fc800078e3cff */
[----:B------:R-:W-:-:S05]  /*13650*/  @!P0 LOP3.LUT R3, R3, R2, RZ, 0x3c, !PT ;  /* 0x0000000203038212 */ /* 0x000fca00078e3cff */
[----:B------:R-:W-:Y:S01]  /*13660*/  @!PT LDS RZ, [RZ] ;  /* 0x00000000fffff984 */ /* 0x000fe20000000800 */
[----:B------:R-:W-:Y:S01]  /*13670*/  @!PT LDS RZ, [RZ] ;  /* 0x00000000fffff984 */ /* 0x000fe20000000800 */
[----:B------:R-:W-:Y:S01]  /*13680*/  @!PT LDS RZ, [RZ] ;  /* 0x00000000fffff984 */ /* 0x000fe20000000800 */
[----:B------:R0:W-:Y:S01]  /*13690*/  @!P0 LDGSTS.E.BYPASS.LTC128B.128 [R25+0x26400], desc[UR44][R2.64], !P1 ;  /* 0x2640000002198fae */ /* 0x0001e2000c901d6c */
[C---:B------:R-:W-:Y:S02]  /*136a0*/  LOP3.LUT P1, RZ, R22.reuse, 0x20000000, RZ, 0xc0, !PT ;  /* 0x2000000016ff7812 */ /* 0x040fe4000782c0ff */
[----:B------:R-:W-:Y:S01]  /*136b0*/  LOP3.LUT R22, R22, 0xfbffffff, RZ, 0xc0, !PT ;  /* 0xfbffffff16167812 */ /* 0x000fe200078ec0ff */
[----:B------:R0:W-:Y:S03]  /*136c0*/  @!P0 LDGSTS.E.BYPASS.LTC128B.128 [R25+0x28400], desc[UR44][R2.64+0x80], !P5 ;  /* 0x2840008002198fae */ /* 0x0001e6000e901d6c */
[----:B------:R-:W-:Y:S01]  /*136d0*/  @P5 LOP3.LUT R22, R22, 0x4000000, RZ, 0xfc, !PT ;  /* 0x0400000016165812 */ /* 0x000fe200078efcff */
[----:B------:R0:W-:Y:S03]  /*136e0*/  @!P0 LDGSTS.E.BYPASS.LTC128B.128 [R25+0x2a400], desc[UR44][R2.64+0x100], !P4 ;  /* 0x2a40010002198fae */ /* 0x0001e6000e101d6c */
[C---:B------:R-:W-:Y:S01]  /*136f0*/  LOP3.LUT P5, RZ, R22.reuse, 0x800, RZ, 0xc0, !PT ;  /* 0x0000080016ff7812 */ /* 0x040fe200078ac0ff */
[----:B------:R0:W-:Y:S01]  /*13700*/  @!P0 LDGSTS.E.BYPASS.LTC128B.128 [R25+0x2c400], desc[UR44][R2.64+0x180], !P3 ;  /* 0x2c40018002198fae */ /* 0x0001e2000d901d6c */
[----:B------:R-:W-:-:S03]  /*13710*/  LOP3.LUT R22, R22, 0xf7ffffff, RZ, 0xc0, !PT ;  /* 0xf7ffffff16167812 */ /* 0x000fc600078ec0ff */
[----:B------:R0:W-:Y:S04]  /*13720*/  @!P0 LDGSTS.E.BYPASS.LTC128B.128 [R25+0x2e400], desc[UR44][R2.64+0x200], !P2 ;  /* 0x2e40020002198fae */ /* 0x0001e8000d101d6c */
[----:B------:R0:W-:Y:S04]  /*13730*/  @!P0 LDGSTS.E.BYPASS.LTC128B.128 [R25+0x30400], desc[UR44][R2.64+0x280], !P1 ;  /* 0x3040028002198fae */ /* 0x0001e8000c901d6c */
[----:B------:R-:W-:Y:S01]  /*13740*/  @P5 LOP3.LUT R22, R22, 0x8000000, RZ, 0xfc, !PT ;  /* 0x0800000016165812 */ /* 0x000fe200078efcff */
[----:B------:R0:W-:Y:S03]  /*13750*/  @!P0 LDGSTS.E.BYPASS.LTC128B.128 [R25+0x32400], desc[UR44][R2.64+0x300], P6 ;  /* 0x3240030002198fae */ /* 0x0001e6000b101d6c */
[----:B------:R-:W-:-:S02]  /*13760*/  LOP3.LUT P6, RZ, R22, 0x10000000, RZ, 0xc0, !PT ;  /* 0x1000000016ff7812 */ /* 0x000fc400078cc0ff */
[----:B------:R-:W-:-:S11]  /*13770*/  LOP3.LUT P5, RZ, R22, 0x80, RZ, 0xc0, !PT ;  /* 0x0000008016ff7812 */ /* 0x000fd600078ac0ff */
[----:B------:R0:W-:Y:S02]  /*13780*/  @!P0 LDGSTS.E.BYPASS.LTC128B.128 [R25+0x34400], desc[UR44][R2.64+0x380], P6 ;  /* 0x3440038002198fae */ /* 0x0001e4000b101d6c */
[----:B0-----:R-:W-:Y:S05]  /*13790*/  WARPSYNC.COLLECTIVE R15, `(.L_x_1148) ;  /* 0x000000000f087348 */ /* 0x001fea0003c00000 */
[----:B------:R1:W2:Y:S02]  /*137a0*/  SHFL.IDX P6, R14, R13, R12, R11 ;  /* 0x0000000c0d0e7389 */ /* 0x0002a400000c000b */
[----:B012---:R-:W-:Y:S01]  /*137b0*/  ENDCOLLECTIVE ;  /* 0x000000000000791b */ /* 0x007fe20003800000 */
.L_x_1148:
[----:B------:R-:W-:Y:S02]  /*137c0*/  IMAD.MOV.U32 R13, RZ, RZ, R0 ;  /* 0x000000ffff0d7224 */ /* 0x000fe400078e0000 */
[----:B------:R-:W-:-:S07]  /*137d0*/  IMAD.MOV.U32 R7, RZ, RZ, R14 ;  /* 0x000000ffff077224 */ /* 0x000fce00078e000e */
[----:B------:R-:W-:Y:S05]  /*137e0*/  WARPSYNC.COLLECTIVE R15, `(.L_x_1149) ;  /* 0x000000000f087348 */ /* 0x000fea0003c00000 */
[----:B------:R0:W1:Y:S02]  /*137f0*/  SHFL.IDX P6, R14, R13, R12, R11 ;  /* 0x0000000c0d0e7389 */ /* 0x00006400000c000b */
[----:B01----:R-:W-:Y:S01]  /*13800*/  ENDCOLLECTIVE ;  /* 0x000000000000791b */ /* 0x003fe20003800000 */
.L_x_1149:
[----:B------:R-:W-:Y:S02]  /*13810*/  IMAD.MOV.U32 R13, RZ, RZ, R6 ;  /* 0x000000ffff0d7224 */ /* 0x000fe400078e0006 */
[----:B------:R-:W-:Y:S01]  /*13820*/  IMAD.MOV.U32 R12, RZ, RZ, 0x2 ;  /* 0x00000002ff0c7424 */ /* 0x000fe200078e00ff */
        /* <DEDUP_REMOVED lines=8> */
[----:B------:R-:W-:-:S11]  /*138b0*/  LOP3.LUT P6, RZ, R22, 0x40000, RZ, 0xc0, !PT ;  /* 0x0004000016ff7812 */ /* 0x000fd600078cc0ff */
[----:B------:R-:W-:Y:S01]  /*138c0*/  @!PT LDS RZ, [RZ] ;  /* 0x00000000fffff984 */ /* 0x000fe20000000800 */
[----:B------:R-:W-:Y:S01]  /*138d0*/  @!PT LDS RZ, [RZ] ;  /* 0x00000000fffff984 */ /* 0x000fe20000000800 */
[----:B------:R-:W-:Y:S01]  /*138e0*/  @!PT LDS RZ, [RZ] ;  /* 0x00000000fffff984 */ /* 0x000fe20000000800 */
[----:B------:R0:W-:Y:S01]  /*138f0*/  @!P0 LDGSTS.E.BYPASS.LTC128B.128 [R25+0x26c00], desc[UR44][R2.64], !P5 ;  /* 0x26c0000002198fae */ /* 0x0001e2000e901d6c */
[C---:B------:R-:W-:Y:S02]  /*13900*/  LOP3.LUT P5, RZ, R22.reuse, 0x4000000, RZ, 0xc0, !PT ;  /* 0x0400000016ff7812 */ /* 0x040fe400078ac0ff */
[----:B------:R-:W-:-:S11]  /*13910*/  LOP3.LUT R22, R22, 0xff7fffff, RZ, 0xc0, !PT ;  /* 0xff7fffff16167812 */ /* 0x000fd600078ec0ff */
        /* <DEDUP_REMOVED lines=8> */
[----:B------:R0:W-:Y:S03]  /*139a0*/  @!P0 LDGSTS.E.BYPASS.LTC128B.128 [R25+0x30c00], desc[UR44][R2.64+0x280], !P1 ;  /* 0x30c0028002198fae */ /* 0x0001e6000c901d6c */
[C---:B------:R-:W-:Y:S01]  /*139b0*/  LOP3.LUT P5, RZ, R22.reuse, 0x40, RZ, 0xc0, !PT ;  /* 0x0000004016ff7812 */ /* 0x040fe200078ac0ff */
[----:B------:R0:W-:Y:S01]  /*139c0*/  @!P0 LDGSTS.E.BYPASS.LTC128B.128 [R25+0x32c00], desc[UR44][R2.64+0x300], P6 ;  /* 0x32c0030002198fae */ /* 0x0001e2000b101d6c */
[----:B------:R-:W-:-:S13]  /*139d0*/  LOP3.LUT P6, RZ, R22, 0x2000000, RZ, 0xc0, !PT ;  /* 0x0200000016ff7812 */ /* 0x000fda00078cc0ff */
[----:B------:R0:W-:Y:S02]  /*139e0*/  @!P0 LDGSTS.E.BYPASS.LTC128B.128 [R25+0x34c00], desc[UR44][R2.64+0x380], P6 ;  /* 0x34c0038002198fae */ /* 0x0001e4000b101d6c */
[----:B0-----:R-:W-:Y:S05]  /*139f0*/  WARPSYNC.COLLECTIVE R15, `(.L_x_1150) ;  /* 0x000000000f087348 */ /* 0x001fea0003c00000 */
[----:B------:R1:W2:Y:S02]  /*13a00*/  SHFL.IDX P6, R14, R13, R12, R11 ;  /* 0x0000000c0d0e7389 */ /* 0x0002a400000c000b */
[----:B012---:R-:W-:Y:S01]  /*13a10*/  ENDCOLLECTIVE ;  /* 0x000000000000791b */ /* 0x007fe20003800000 */
.L_x_1150:
[----:B------:R-:W-:Y:S02]  /*13a20*/  IMAD.MOV.U32 R13, RZ, RZ, R0 ;  /* 0x000000ffff0d7224 */ /* 0x000fe400078e0000 */
[----:B------:R-:W-:-:S07]  /*13a30*/  IMAD.MOV.U32 R7, RZ, RZ, R14 ;  /* 0x000000ffff077224 */ /* 0x000fce00078e000e */
[----:B------:R-:W-:Y:S05]  /*13a40*/  WARPSYNC.COLLECTIVE R15, `(.L_x_1151) ;  /* 0x000000000f087348 */ /* 0x000fea0003c00000 */
[----:B------:R0:W1:Y:S02]  /*13a50*/  SHFL.IDX P6, R14, R13, R12, R11 ;  /* 0x0000000c0d0e7389 */ /* 0x00006400000c000b */
[----:B01----:R-:W-:Y:S01]  /*13a60*/  ENDCOLLECTIVE ;  /* 0x000000000000791b */ /* 0x003fe20003800000 */
.L_x_1151:
        /* <DEDUP_REMOVED lines=15> */
[----:B------:R-:W-:-:S13]  /*13b60*/  LOP3.LUT P5, RZ, R22, 0x800000, RZ, 0xc0, !PT ;  /* 0x0080000016ff7812 */ /* 0x000fda00078ac0ff */
[----:B------:R0:W-:Y:S04]  /*13b70*/  @!P0 LDGSTS.E.BYPASS.LTC128B.128 [R25+0x29400], desc[UR44][R2.64+0x80], !P5 ;  /* 0x2940008002198fae */ /* 0x0001e8000e901d6c */
[----:B------:R0:W-:Y:S04]  /*13b80*/  @!P0 LDGSTS.E.BYPASS.LTC128B.128 [R25+0x2b400], desc[UR44][R2.64+0x100], !P4 ;  /* 0x2b40010002198fae */ /* 0x0001e8000e101d6c */
[----:B------:R0:W-:Y:S04]  /*13b90*/  @!P0 LDGSTS.E.BYPASS.LTC128B.128 [R25+0x2d400], desc[UR44][R2.64+0x180], !P3 ;  /* 0x2d40018002198fae */ /* 0x0001e8000d901d6c */
[----:B------:R0:W-:Y:S04]  /*13ba0*/  @!P0 LDGSTS.E.BYPASS.LTC128B.128 [R25+0x2f400], desc[UR44][R2.64+0x200], !P2 ;  /* 0x2f40020002198fae */ /* 0x0001e8000d101d6c */
[----:B------:R0:W-:Y:S04]  /*13bb0*/  @!P0 LDGSTS.E.BYPASS.LTC128B.128 [R25+0x31400], desc[UR44][R2.64+0x280], !P1 ;  /* 0x3140028002198fae */ /* 0x0001e8000c901d6c */
[----:B------:R0:W-:Y:S01]  /*13bc0*/  @!P0 LDGSTS.E.BYPASS.LTC128B.128 [R25+0x33400], desc[UR44][R2.64+0x300], P6 ;  /* 0x3340030002198fae */ /* 0x0001e2000b101d6c */
[----:B------:R-:W-:-:S13]  /*13bd0*/  LOP3.LUT P6, RZ, R22, 0x400000, RZ, 0xc0, !PT ;  /* 0x0040000016ff7812 */ /* 0x000fda00078cc0ff */
[----:B------:R0:W-:Y:S02]  /*13be0*/  @!P0 LDGSTS.E.BYPASS.LTC128B.128 [R25+0x35400], desc[UR44][R2.64+0x380], P6 ;  /* 0x3540038002198fae */ /* 0x0001e4000b101d6c */
[----:B0-----:R-:W-:Y:S05]  /*13bf0*/  WARPSYNC.COLLECTIVE R15, `(.L_x_1152) ;  /* 0x000000000f087348 */ /* 0x001fea0003c00000 */
[----:B------:R1:W2:Y:S02]  /*13c00*/  SHFL.IDX P6, R14, R13, R12, R11 ;  /* 0x0000000c0d0e7389 */ /* 0x0002a400000c000b */
[----:B012---:R-:W-:Y:S01]  /*13c10*/  ENDCOLLECTIVE ;  /* 0x000000000000791b */ /* 0x007fe20003800000 */
.L_x_1152:
[----:B------:R-:W-:Y:S02]  /*13c20*/  IMAD.MOV.U32 R13, RZ, RZ, R0 ;  /* 0x000000ffff0d7224 */ /* 0x000fe400078e0000 */
[----:B------:R-:W-:-:S07]  /*13c30*/  IMAD.MOV.U32 R6, RZ, RZ, R14 ;  /* 0x000000ffff067224 */ /* 0x000fce00078e000e */
[----:B------:R-:W-:Y:S05]  /*13c40*/  WARPSYNC.COLLECTIVE R15, `(.L_x_1153) ;  /* 0x000000000f087348 */ /* 0x000fea0003c00000 */
[----:B------:R0:W1:Y:S02]  /*13c50*/  SHFL.IDX P6, R14, R13, R12, R11 ;  /* 0x0000000c0d0e7389 */ /* 0x00006400000c000b */
[----:B01----:R-:W-:Y:S01]  /*13c60*/  ENDCOLLECTIVE ;  /* 0x000000000000791b */ /* 0x003fe20003800000 */
.L_x_1153:
[----:B------:R-:W-:Y:S01]  /*13c70*/  IMAD.MOV.U32 R0, RZ, RZ, R14 ;  /* 0x000000ffff007224 */ /* 0x000fe200078e000e */
[----:B------:R-:W-:Y:S06]  /*13c80*/  BRA `(.L_x_1154) ;  /* 0xffffffb800d87947 */ /* 0x000fec000383ffff */
.L_x_1069:
[----:B0-----:R0:W1:Y:S02]  /*13c90*/  SYNCS.PHASECHK.TRANS64.TRYWAIT P0, [R23+URZ+0x38820], R0 ;  /* 0x03882000170075a7 */ /* 0x001064000800017f */
[----:B-1----:R-:W-:Y:S05]  /*13ca0*/  @!P0 NANOSLEEP.SYNCS 0x989680 ;  /* 0x009896800000895d */ /* 0x002fea0003900000 */
[----:B------:R-:W1:Y:S02]  /*13cb0*/  @!P0 SYNCS.PHASECHK.TRANS64 P0, [R23+URZ+0x38820], R0 ;  /* 0x03882000170085a7 */ /* 0x000e64000800007f */
[----:B-1----:R-:W-:Y:S05]  /*13cc0*/  @!P0 BRA `(.L_x_1069) ;  /* 0xfffffffc00f08947 */ /* 0x002fea000383ffff */
[----:B------:R-:W-:Y:S05]  /*13cd0*/  BRA `(.L_x_1155) ;  /* 0xffffffbc00747947 */ /* 0x000fea000383ffff */
.L_x_1072:
[----:B0-----:R0:W1:Y:S02]  /*13ce0*/  SYNCS.PHASECHK.TRANS64.TRYWAIT P0, [R30+URZ+0x38860], R0 ;  /* 0x038860001e0075a7 */ /* 0x001064000800017f */
[----:B-1----:R-:W-:Y:S05]  /*13cf0*/  @!P0 NANOSLEEP.SYNCS 0x989680 ;  /* 0x009896800000895d */ /* 0x002fea0003900000 */
[----:B------:R-:W1:Y:S02]  /*13d00*/  @!P0 SYNCS.PHASECHK.TRANS64 P0, [R30+URZ+0x38860], R0 ;  /* 0x038860001e0085a7 */ /* 0x000e64000800007f */
[----:B-1----:R-:W-:Y:S05]  /*13d10*/  @!P0 BRA `(.L_x_1072) ;  /* 0xfffffffc00f08947 */ /* 0x002fea000383ffff */
[----:B------:R-:W-:Y:S05]  /*13d20*/  BRA `(.L_x_1156) ;  /* 0xffffffbc00847947 */ /* 0x000fea000383ffff */
.L_x_1073:
[----:B------:R-:W-:Y:S01]  /*13d30*/  BSSY B0, `(.L_x_1157) ;  /* 0x0000008000007945 */ /* 0x000fe20003800000 */
[----:B------:R-:W-:Y:S01]  /*13d40*/  IMAD.MOV.U32 R13, RZ, RZ, R6 ;  /* 0x000000ffff0d7224 */ /* 0x000fe200078e0006 */
[----:B------:R-:W-:Y:S01]  /*13d50*/  MOV R12, RZ ;  /* 0x000000ff000c7202 */ /* 0x000fe20000000f00 */
[----:B------:R-:W-:Y:S02]  /*13d60*/  IMAD.MOV.U32 R11, RZ, RZ, 0x181f ;  /* 0x0000181fff0b7424 */ /* 0x000fe400078e00ff */
[----:B------:R-:W-:-:S07]  /*13d70*/  IMAD.MOV.U32 R15, RZ, RZ, -0x1 ;  /* 0xffffffffff0f7424 */ /* 0x000fce00078e00ff */
[----:B------:R-:W-:Y:S05]  /*13d80*/  WARPSYNC.COLLECTIVE R15, `(.L_x_1158) ;  /* 0x000000000f087348 */ /* 0x000fea0003c00000 */
[----:B------:R0:W1:Y:S02]  /*13d90*/  SHFL.IDX P6, R14, R13, R12, R11 ;  /* 0x0000000c0d0e7389 */ /* 0x00006400000c000b */
[----:B01----:R-:W-:Y:S01]  /*13da0*/  ENDCOLLECTIVE ;  /* 0x000000000000791b */ /* 0x003fe20003800000 */
.L_x_1158:
[----:B------:R-:W-:Y:S05]  /*13db0*/  BSYNC B0 ;  /* 0x0000000000007941 */ /* 0x000fea0003800000 */
.L_x_1157:
[----:B------:R-:W0:Y:S01]  /*13dc0*/  S2R R7, SR_TID.X ;  /* 0x0000000000077919 */ /* 0x000e220000002100 */
[----:B------:R-:W-:Y:S01]  /*13dd0*/  IMAD.MOV.U32 R13, RZ, RZ, R4 ;  /* 0x000000ffff0d7224 */ /* 0x000fe200078e0004 */
[C---:B------:R-:W-:Y:S01]  /*13de0*/  LOP3.LUT P5, RZ, R31.reuse, 0x2, RZ, 0xc0, !PT ;  /* 0x000000021fff7812 */ /* 0x040fe200078ac0ff */
[----:B------:R-:W-:Y:S01]  /*13df0*/  IMAD.MOV.U32 R12, RZ, RZ, RZ ;  /* 0x000000ffff0c7224 */ /* 0x000fe200078e00ff */
[C---:B------:R-:W-:Y:S01]  /*13e00*/  LOP3.LUT P4, RZ, R31.reuse, 0x4, RZ, 0xc0, !PT ;  /* 0x000000041fff7812 */ /* 0x040fe2000788c0ff */
[----:B------:R-:W-:Y:S01]  /*13e10*/  IMAD.MOV.U32 R11, RZ, RZ, 0x181f ;  /* 0x0000181fff0b7424 */ /* 0x000fe200078e00ff */
[C---:B------:R-:W-:Y:S01]  /*13e20*/  LOP3.LUT P3, RZ, R31.reuse, 0x8, RZ, 0xc0, !PT ;  /* 0x000000081fff7812 */ /* 0x040fe2000786c0ff */
[----:B------:R-:W-:Y:S01]  /*13e30*/  IMAD.MOV.U32 R15, RZ, RZ, -0x1 ;  /* 0xffffffffff0f7424 */ /* 0x000fe200078e00ff */
[----:B------:R-:W-:Y:S01]  /*13e40*/  LOP3.LUT P2, RZ, R31, 0x10, RZ, 0xc0, !PT ;  /* 0x000000101fff7812 */ /* 0x000fe2000784c0ff */
[----:B------:R-:W-:Y:S01]  /*13e50*/  IMAD.MOV.U32 R3, RZ, RZ, R14 ;  /* 0x000000ffff037224 */ /* 0x000fe200078e000e */
[----:B------:R-:W-:Y:S01]  /*13e60*/  LOP3.LUT R22, R22, 0xffffffbf, RZ, 0xc0, !PT ;  /* 0xffffffbf16167812 */ /* 0x000fe200078ec0ff */
[----:B------:R-:W-:-:S10]  /*13e70*/  IMAD R5, R5, 0x2, R23 ;  /* 0x0000000205057824 */ /* 0x000fd400078e0217 */
[----:B0-----:R-:W-:Y:S05]  /*13e80*/  WARPSYNC.COLLECTIVE R15, `(.L_x_1159) ;  /* 0x000000000f087348 */ /* 0x001fea0003c00000 */
[----:B------:R1:W2:Y:S02]  /*13e90*/  SHFL.IDX P6, R14, R13, R12, R11 ;  /* 0x0000000c0d0e7389 */ /* 0x0002a400000c000b */
[----:B012---:R-:W-:Y:S01]  /*13ea0*/  ENDCOLLECTIVE ;  /* 0x000000000000791b */ /* 0x007fe20003800000 */
.L_x_1159:
        /* <DEDUP_REMOVED lines=8> */
[----:B------:R-:W-:Y:S02]  /*13f30*/  ISETP.NE.U32.AND P1, PT, R7, 0x1, PT ;  /* 0x000000010700780c */ /* 0x000fe40003f25070 */
[----:B------:R-:W-:Y:S01]  /*13f40*/  PRMT R7, R31, 0x8880, RZ ;  /* 0x000088801f077816 */ /* 0x000fe200000000ff */
        /* <DEDUP_REMOVED lines=8> */
[----:B------:R-:W-:Y:S02]  /*13fd0*/  ISETP.LT.OR P0, PT, R27, 0x1, !P5 ;  /* 0x000000011b00780c */ /* 0x000fe40006f01670 */
[----:B------:R-:W-:-:S11]  /*13fe0*/  LOP3.LUT R22, R22, 0xffffff7f, RZ, 0xc0, !PT ;  /* 0xffffff7f16167812 */ /* 0x000fd600078ec0ff */
        /* <DEDUP_REMOVED lines=10> */
[----:B------:R-:W-:-:S13]  /*14090*/  ISETP.LT.OR P6, PT, R27, 0x1, !P0 ;  /* 0x000000011b00780c */ /* 0x000fda00047c1670 */
[----:B------:R0:W-:Y:S01]  /*140a0*/  LDGSTS.E.BYPASS.LTC128B.128 [R5+0xc400], desc[UR44][R2.64+0x300], !P6 ;  /* 0x0c40030002057fae */ /* 0x0001e2000f101d6c */
[----:B------:R-:W-:-:S13]  /*140b0*/  ISETP.GT.AND P6, PT, R7, -0x1, PT ;  /* 0xffffffff0700780c */ /* 0x000fda0003fc4270 */
[----:B------:R-:W-:Y:S02]  /*140c0*/  @P6 LOP3.LUT R22, R22, 0x80, RZ, 0xfc, !PT ;  /* 0x0000008016166812 */ /* 0x000fe400078efcff */
[----:B------:R-:W-:-:S13]  /*140d0*/  ISETP.LT.OR P6, PT, R27, 0x1, P6 ;  /* 0x000000011b00780c */ /* 0x000fda00037c1670 */
[----:B------:R0:W-:Y:S02]  /*140e0*/  LDGSTS.E.BYPASS.LTC128B.128 [R5+0xe400], desc[UR44][R2.64+0x380], !P6 ;  /* 0x0e40038002057fae */ /* 0x0001e4000f101d6c */
[----:B0-----:R-:W-:Y:S05]  /*140f0*/  WARPSYNC.COLLECTIVE R15, `(.L_x_1160) ;  /* 0x000000000f087348 */ /* 0x001fea0003c00000 */
[----:B------:R1:W2:Y:S02]  /*14100*/  SHFL.IDX P6, R14, R13, R12, R11 ;  /* 0x0000000c0d0e7389 */ /* 0x0002a400000c000b */
[----:B012---:R-:W-:Y:S01]  /*14110*/  ENDCOLLECTIVE ;  /* 0x000000000000791b */ /* 0x007fe20003800000 */
.L_x_1160:
[----:B------:R-:W-:Y:S02]  /*14120*/  IMAD.MOV.U32 R13, RZ, RZ, R4 ;  /* 0x000000ffff0d7224 */ /* 0x000fe400078e0004 */
[----:B------:R-:W-:-:S07]  /*14130*/  IMAD.MOV.U32 R3, RZ, RZ, R14 ;  /* 0x000000ffff037224 */ /* 0x000fce00078e000e */
[----:B------:R-:W-:Y:S05]  /*14140*/  WARPSYNC.COLLECTIVE R15, `(.L_x_1161) ;  /* 0x000000000f087348 */ /* 0x000fea0003c00000 */
[----:B------:R0:W1:Y:S02]  /*14150*/  SHFL.IDX P6, R14, R13, R12, R11 ;  /* 0x0000000c0d0e7389 */ /* 0x00006400000c000b */
[----:B01----:R-:W-:Y:S01]  /*14160*/  ENDCOLLECTIVE ;  /* 0x000000000000791b */ /* 0x003fe20003800000 */
.L_x_1161:
[----:B------:R-:W-:Y:S02]  /*14170*/  IMAD.MOV.U32 R13, RZ, RZ, R6 ;  /* 0x000000ffff0d7224 */ /* 0x000fe400078e0006 */
[----:B------:R-:W-:Y:S01]  /*14180*/  IMAD.MOV.U32 R12, RZ, RZ, 0x2 ;  /* 0x00000002ff0c7424 */ /* 0x000fe200078e00ff */
[----:B------:R-:W-:-:S04]  /*14190*/  MOV R2, R14 ;  /* 0x0000000e00027202 */ /* 0x000fc80000000f00 */
        /* <DEDUP_REMOVED lines=26> */
.L_x_1162:
[----:B------:R-:W-:Y:S02]  /*14340*/  IMAD.MOV.U32 R13, RZ, RZ, R4 ;  /* 0x000000ffff0d7224 */ /* 0x000fe400078e0004 */
[----:B------:R-:W-:-:S07]  /*14350*/  IMAD.MOV.U32 R7, RZ, RZ, R14 ;  /* 0x000000ffff077224 */ /* 0x000fce00078e000e */
[----:B------:R-:W-:Y:S05]  /*14360*/  WARPSYNC.COLLECTIVE R15, `(.L_x_1163) ;  /* 0x000000000f087348 */ /* 0x000fea0003c00000 */
[----:B------:R0:W1:Y:S02]  /*14370*/  SHFL.IDX P6, R14, R13, R12, R11 ;  /* 0x0000000c0d0e7389 */ /* 0x00006400000c000b */
[----:B01----:R-:W-:Y:S01]  /*14380*/  ENDCOLLECTIVE ;  /* 0x000000000000791b */ /* 0x003fe20003800000 */
.L_x_1163:
        /* <DEDUP_REMOVED lines=29> */
.L_x_1164:
[----:B------:R-:W-:Y:S02]  /*14560*/  IMAD.MOV.U32 R13, RZ, RZ, R4 ;  /* 0x000000ffff0d7224 */ /* 0x000fe400078e0004 */
[----:B------:R-:W-:-:S07]  /*14570*/  IMAD.MOV.U32 R6, RZ, RZ, R14 ;  /* 0x000000ffff067224 */ /* 0x000fce00078e000e */
[----:B------:R-:W-:Y:S05]  /*14580*/  WARPSYNC.COLLECTIVE R15, `(.L_x_1165) ;  /* 0x000000000f087348 */ /* 0x000fea0003c00000 */
[----:B------:R0:W1:Y:S02]  /*14590*/  SHFL.IDX P6, R14, R13, R12, R11 ;  /* 0x0000000c0d0e7389 */ /* 0x00006400000c000b */
[----:B01----:R-:W-:Y:S01]  /*145a0*/  ENDCOLLECTIVE ;  /* 0x000000000000791b */ /* 0x003fe20003800000 */
.L_x_1165:
[----:B------:R-:W-:Y:S01]  /*145b0*/  IMAD.MOV.U32 R2, RZ, RZ, R14 ;  /* 0x000000ffff027224 */ /* 0x000fe200078e000e */
[----:B------:R-:W-:Y:S06]  /*145c0*/  BRA `(.L_x_1166) ;  /* 0xffffffbc00187947 */ /* 0x000fec000383ffff */
.L_x_1080:
[----:B0-----:R0:W1:Y:S02]  /*145d0*/  SYNCS.PHASECHK.TRANS64.TRYWAIT P0, [R6+URZ+0x38840], R17 ;  /* 0x03884011060075a7 */ /* 0x001064000800017f */
[----:B-1----:R-:W-:Y:S05]  /*145e0*/  @!P0 NANOSLEEP.SYNCS 0x989680 ;  /* 0x009896800000895d */ /* 0x002fea0003900000 */
[----:B------:R-:W1:Y:S02]  /*145f0*/  @!P0 SYNCS.PHASECHK.TRANS64 P0, [R6+URZ+0x38840], R17 ;  /* 0x03884011060085a7 */ /* 0x000e64000800007f */
[----:B-1----:R-:W-:Y:S05]  /*14600*/  @!P0 BRA `(.L_x_1080) ;  /* 0xfffffffc00f08947 */ /* 0x002fea000383ffff */
[----:B------:R-:W-:Y:S05]  /*14610*/  BRA `(.L_x_1167) ;  /* 0xffffffc000b07947 */ /* 0x000fea000383ffff */
.L_x_1081:
        /* <DEDUP_REMOVED lines=8> */
.L_x_1169:
[----:B------:R-:W-:Y:S05]  /*146a0*/  BSYNC B1 ;  /* 0x0000000000017941 */ /* 0x000fea0003800000 */
.L_x_1168:
[----:B------:R-:W-:Y:S01]  /*146b0*/  IMAD.MOV.U32 R13, RZ, RZ, R20 ;  /* 0x000000ffff0d7224 */ /* 0x000fe200078e0014 */
[----:B------:R-:W-:Y:S01]  /*146c0*/  MOV R3, R14 ;  /* 0x0000000e00037202 */ /* 0x000fe20000000f00 */
[----:B------:R-:W-:Y:S02]  /*146d0*/  IMAD.MOV.U32 R12, RZ, RZ, RZ ;  /* 0x000000ffff0c7224 */ /* 0x000fe400078e00ff */
[----:B------:R-:W-:Y:S02]  /*146e0*/  IMAD.MOV.U32 R11, RZ, RZ, 0x181f ;  /* 0x0000181fff0b7424 */ /* 0x000fe400078e00ff */
[----:B------:R-:W-:Y:S02]  /*146f0*/  IMAD.MOV.U32 R15, RZ, RZ, -0x1 ;  /* 0xffffffffff0f7424 */ /* 0x000fe400078e00ff */
[----:B------:R-:W-:-:S07]  /*14700*/  IMAD R21, R8, 0x2, R23 ;  /* 0x0000000208157824 */ /* 0x000fce00078e0217 */
[----:B------:R-:W-:Y:S05]  /*14710*/  WARPSYNC.COLLECTIVE R15, `(.L_x_1170) ;  /* 0x000000000f087348 */ /* 0x000fea0003c00000 */
[----:B------:R0:W1:Y:S02]  /*14720*/  SHFL.IDX P6, R14, R13, R12, R11 ;  /* 0x0000000c0d0e7389 */ /* 0x00006400000c000b */
[----:B01----:R-:W-:Y:S01]  /*14730*/  ENDCOLLECTIVE ;  /* 0x000000000000791b */ /* 0x003fe20003800000 */
.L_x_1170:
[----:B------:R-:W-:Y:S02]  /*14740*/  IMAD.MOV.U32 R13, RZ, RZ, R27 ;  /* 0x000000ffff0d7224 */ /* 0x000fe400078e001b */
[----:B------:R-:W-:Y:S02]  /*14750*/  IMAD.MOV.U32 R12, RZ, RZ, 0x1 ;  /* 0x00000001ff0c7424 */ /* 0x000fe400078e00ff */
[----:B------:R-:W-:-:S07]  /*14760*/  IMAD.MOV.U32 R2, RZ, RZ, R14 ;  /* 0x000000ffff027224 */ /* 0x000fce00078e000e */
[----:B------:R-:W-:Y:S05]  /*14770*/  WARPSYNC.COLLECTIVE R15, `(.L_x_1171) ;  /* 0x000000000f087348 */ /* 0x000fea0003c00000 */
[----:B------:R0:W1:Y:S02]  /*14780*/  SHFL.IDX P6, R14, R13, R12, R11 ;  /* 0x0000000c0d0e7389 */ /* 0x00006400000c000b */
[----:B01----:R-:W-:Y:S01]  /*14790*/  ENDCOLLECTIVE ;  /* 0x000000000000791b */ /* 0x003fe20003800000 */
.L_x_1171:
        /* <DEDUP_REMOVED lines=11> */
.L_x_1172:
[----:B------:R-:W-:Y:S02]  /*14850*/  IMAD.MOV.U32 R13, RZ, RZ, R27 ;  /* 0x000000ffff0d7224 */ /* 0x000fe400078e001b */
[----:B------:R-:W-:Y:S02]  /*14860*/  IMAD.MOV.U32 R12, RZ, RZ, 0x2 ;  /* 0x00000002ff0c7424 */ /* 0x000fe400078e00ff */
[----:B------:R-:W-:-:S07]  /*14870*/  IMAD.MOV.U32 R2, RZ, RZ, R14 ;  /* 0x000000ffff027224 */ /* 0x000fce00078e000e */
[----:B------:R-:W-:Y:S05]  /*14880*/  WARPSYNC.COLLECTIVE R15, `(.L_x_1173) ;  /* 0x000000000f087348 */ /* 0x000fea0003c00000 */
[----:B------:R0:W1:Y:S02]  /*14890*/  SHFL.IDX P6, R14, R13, R12, R11 ;  /* 0x0000000c0d0e7389 */ /* 0x00006400000c000b */
[----:B01----:R-:W-:Y:S01]  /*148a0*/  ENDCOLLECTIVE ;  /* 0x000000000000791b */ /* 0x003fe20003800000 */
.L_x_1173:
        /* <DEDUP_REMOVED lines=11> */
.L_x_1174:
[----:B------:R-:W-:Y:S02]  /*14960*/  IMAD.MOV.U32 R13, RZ, RZ, R27 ;  /* 0x000000ffff0d7224 */ /* 0x000fe400078e001b */
[----:B------:R-:W-:Y:S02]  /*14970*/  IMAD.MOV.U32 R12, RZ, RZ, 0x3 ;  /* 0x00000003ff0c7424 */ /* 0x000fe400078e00ff */
[----:B------:R-:W-:-:S07]  /*14980*/  IMAD.MOV.U32 R2, RZ, RZ, R14 ;  /* 0x000000ffff027224 */ /* 0x000fce00078e000e */
[----:B------:R-:W-:Y:S05]  /*14990*/  WARPSYNC.COLLECTIVE R15, `(.L_x_1175) ;  /* 0x000000000f087348 */ /* 0x000fea0003c00000 */
[----:B------:R0:W1:Y:S02]  /*149a0*/  SHFL.IDX P6, R14, R13, R12, R11 ;  /* 0x0000000c0d0e7389 */ /* 0x00006400000c000b */
[----:B01----:R-:W-:Y:S01]  /*149b0*/  ENDCOLLECTIVE ;  /* 0x000000000000791b */ /* 0x003fe20003800000 */
.L_x_1175:
        /* <DEDUP_REMOVED lines=11> */
.L_x_1176:
[----:B------:R-:W-:Y:S01]  /*14a70*/  IMAD.MOV.U32 R2, RZ, RZ, R14 ;  /* 0x000000ffff027224 */ /* 0x000fe200078e000e */
[----:B------:R-:W-:Y:S06]  /*14a80*/  BRA `(.L_x_1177) ;  /* 0xffffffc000407947 */ /* 0x000fec000383ffff */
.L_x_1086:
[----:B---3--:R3:W4:Y:S02]  /*14a90*/  SYNCS.PHASECHK.TRANS64.TRYWAIT P0, [R6+URZ+0x38860], R17 ;  /* 0x03886011060075a7 */ /* 0x008724000800017f */
[----:B----4-:R-:W-:Y:S05]  /*14aa0*/  @!P0 NANOSLEEP.SYNCS 0x989680 ;  /* 0x009896800000895d */ /* 0x010fea0003900000 */
[----:B------:R-:W4:Y:S02]  /*14ab0*/  @!P0 SYNCS.PHASECHK.TRANS64 P0, [R6+URZ+0x38860], R17 ;  /* 0x03886011060085a7 */ /* 0x000f24000800007f */
[----:B----4-:R-:W-:Y:S05]  /*14ac0*/  @!P0 BRA `(.L_x_1086) ;  /* 0xfffffffc00f08947 */ /* 0x010fea000383ffff */
[----:B------:R-:W-:Y:S05]  /*14ad0*/  BRA `(.L_x_1178) ;  /* 0xffffffc000907947 */ /* 0x000fea000383ffff */
.L_x_1087:
        /* <DEDUP_REMOVED lines=8> */
.L_x_1180:
[----:B------:R-:W-:Y:S05]  /*14b60*/  BSYNC B1 ;  /* 0x0000000000017941 */ /* 0x000fea0003800000 */
.L_x_1179:
[----:B------:R-:W-:Y:S01]  /*14b70*/  IMAD.MOV.U32 R13, RZ, RZ, R9 ;  /* 0x000000ffff0d7224 */ /* 0x000fe200078e0009 */
[C---:B------:R-:W-:Y:S01]  /*14b80*/  LOP3.LUT P2, RZ, R22.reuse, 0x200, RZ, 0xc0, !PT ;  /* 0x0000020016ff7812 */ /* 0x040fe2000784c0ff */
[----:B------:R-:W-:Y:S01]  /*14b90*/  IMAD.MOV.U32 R12, RZ, RZ, RZ ;  /* 0x000000ffff0c7224 */ /* 0x000fe200078e00ff */
[C---:B------:R-:W-:Y:S01]  /*14ba0*/  LOP3.LUT P1, RZ, R22.reuse, 0x20, RZ, 0xc0, !PT ;  /* 0x0000002016ff7812 */ /* 0x040fe2000782c0ff */
[----:B------:R-:W-:Y:S01]  /*14bb0*/  IMAD.MOV.U32 R11, RZ, RZ, 0x181f ;  /* 0x0000181fff0b7424 */ /* 0x000fe200078e00ff */
[----:B------:R-:W-:Y:S01]  /*14bc0*/  LOP3.LUT R22, R22, 0xffbfffff, RZ, 0xc0, !PT ;  /* 0xffbfffff16167812 */ /* 0x000fe200078ec0ff */
[----:B------:R-:W-:Y:S02]  /*14bd0*/  IMAD.MOV.U32 R15, RZ, RZ, -0x1 ;  /* 0xffffffffff0f7424 */ /* 0x000fe400078e00ff */
[----:B------:R-:W-:Y:S01]  /*14be0*/  IMAD.MOV.U32 R3, RZ, RZ, R14 ;  /* 0x000000ffff037224 */ /* 0x000fe200078e000e */
[----:B------:R-:W-:Y:S01]  /*14bf0*/  @P3 LOP3.LUT R22, R22, 0x400000, RZ, 0xfc, !PT ;  /* 0x0040000016163812 */ /* 0x000fe200078efcff */
[----:B------:R-:W-:-:S07]  /*14c00*/  IMAD R17, R17, 0x2, R23 ;  /* 0x0000000211117824 */ /* 0x000fce00078e0217 */
[----:B------:R-:W-:Y:S05]  /*14c10*/  WARPSYNC.COLLECTIVE R15, `(.L_x_1181) ;  /* 0x000000000f087348 */ /* 0x000fea0003c00000 */
[----:B------:R0:W1:Y:S02]  /*14c20*/  SHFL.IDX P6, R14, R13, R12, R11 ;  /* 0x0000000c0d0e7389 */ /* 0x00006400000c000b */
[----:B01----:R-:W-:Y:S01]  /*14c30*/  ENDCOLLECTIVE ;  /* 0x000000000000791b */ /* 0x003fe20003800000 */
.L_x_1181:
[C---:B------:R-:W-:Y:S01]  /*14c40*/  LOP3.LUT P3, RZ, R22.reuse, 0x10, RZ, 0xc0, !PT ;  /* 0x0000001016ff7812 */ /* 0x040fe2000786c0ff */
[----:B------:R-:W-:Y:S02]  /*14c50*/  IMAD.MOV.U32 R13, RZ, RZ, R10 ;  /* 0x000000ffff0d7224 */ /* 0x000fe400078e000a */
[----:B------:R-:W-:Y:S01]  /*14c60*/  IMAD.MOV.U32 R12, RZ, RZ, 0x1 ;  /* 0x00000001ff0c7424 */ /* 0x000fe200078e00ff */
[----:B------:R-:W-:Y:S02]  /*14c70*/  MOV R2, R14 ;  /* 0x0000000e00027202 */ /* 0x000fe40000000f00 */
[----:B------:R-:W-:Y:S02]  /*14c80*/  LOP3.LUT P6, RZ, R22, 0x400, RZ, 0xc0, !PT ;  /* 0x0000040016ff7812 */ /* 0x000fe400078cc0ff */
[----:B------:R-:W-:Y:S02]  /*14c90*/  IADD3 R2, P0, R2, R0, RZ ;  /* 0x0000000002027210 */ /* 0x000fe40007f1e0ff */
[----:B------:R-:W-:-:S03]  /*14ca0*/  LOP3.LUT R22, R22, 0xfeffffff, RZ, 0xc0, !PT ;  /* 0xfeffffff16167812 */ /* 0x000fc600078ec0ff */
[----:B------:R-:W-:Y:S01]  /*14cb0*/  IMAD.X R3, RZ, RZ, R3, P0 ;  /* 0x000000ffff037224 */ /* 0x000fe200000e0603 */
[----:B------:R-:W-:Y:S02]  /*14cc0*/  ISETP.NE.U32.AND P0, PT, R31, RZ, PT ;  /* 0x000000ff1f00720c */ /* 0x000fe40003f05070 */
[----:B------:R-:W-:-:S03]  /*14cd0*/  @P3 LOP3.LUT R22, R22, 0x1000000, RZ, 0xfc, !PT ;  /* 0x0100000016163812 */ /* 0x000fc600078efcff */
[----:B------:R-:W-:Y:S01]  /*14ce0*/  @!PT LDS RZ, [RZ] ;  /* 0x00000000fffff984 */ /* 0x000fe20000000800 */
[----:B------:R-:W-:Y:S01]  /*14cf0*/  @!PT LDS RZ, [RZ] ;  /* 0x00000000fffff984 */ /* 0x000fe20000000800 */
[----:B------:R-:W-:Y:S01]  /*14d00*/  @!PT LDS RZ, [RZ] ;  /* 0x00000000fffff984 */ /* 0x000fe20000000800 */
[----:B------:R0:W-:Y:S08]  /*14d10*/  LDGSTS.E.BYPASS.LTC128B.128 [R17+0x400], desc[UR44][R2.64], !P6 ;  /* 0x0040000002117fae */ /* 0x0001f0000f101d6c */
[----:B0-----:R-:W-:Y:S05]  /*14d20*/  WARPSYNC.COLLECTIVE R15, `(.L_x_1182) ;  /* 0x000000000f087348 */ /* 0x001fea0003c00000 */
[----:B------:R1:W2:Y:S02]  /*14d30*/  SHFL.IDX P6, R14, R13, R12, R11 ;  /* 0x0000000c0d0e7389 */ /* 0x0002a400000c000b */
[----:B012---:R-:W-:Y:S01]  /*14d40*/  ENDCOLLECTIVE ;  /* 0x000000000000791b */ /* 0x007fe20003800000 */
.L_x_1182:
        /* <DEDUP_REMOVED lines=16> */
.L_x_1183:
        /* <DEDUP_REMOVED lines=19> */
.L_x_1184:
        /* <DEDUP_REMOVED lines=14> */
.L_x_1185:
        /* <DEDUP_REMOVED lines=16> */
.L_x_1186:
        /* <DEDUP_REMOVED lines=14> */
.L_x_1187:
[----:B------:R-:W-:Y:S05]  /*15240*/  BRA `(.L_x_1188) ;  /* 0xffffffbc00fc7947 */ /* 0x000fea000383ffff */
.L_x_1095:
[----:B------:R-:W-:Y:S01]  /*15250*/  BSSY B0, `(.L_x_1189) ;  /* 0x0000008000007945 */ /* 0x000fe20003800000 */
[----:B------:R-:W-:Y:S01]  /*15260*/  MOV R13, R16 ;  /* 0x00000010000d7202 */ /* 0x000fe20000000f00 */
[----:B------:R-:W-:Y:S02]  /*15270*/  IMAD.MOV.U32 R12, RZ, RZ, RZ ;  /* 0x000000ffff0c7224 */ /* 0x000fe400078e00ff */
[----:B------:R-:W-:Y:S02]  /*15280*/  IMAD.MOV.U32 R11, RZ, RZ, 0x1f ;  /* 0x0000001fff0b7424 */ /* 0x000fe400078e00ff */
[----:B------:R-:W-:-:S07]  /*15290*/  IMAD.MOV.U32 R15, RZ, RZ, -0x1 ;  /* 0xffffffffff0f7424 */ /* 0x000fce00078e00ff */
[----:B-123--:R-:W-:Y:S05]  /*152a0*/  WARPSYNC.COLLECTIVE R15, `(.L_x_1190) ;  /* 0x000000000f087348 */ /* 0x00efea0003c00000 */
[----:B------:R0:W4:Y:S02]  /*152b0*/  SHFL.IDX P6, R14, R13, R12, R11 ;  /* 0x0000000c0d0e7389 */ /* 0x00012400000c000b */
[----:B01234-:R-:W-:Y:S01]  /*152c0*/  ENDCOLLECTIVE ;  /* 0x000000000000791b */ /* 0x01ffe20003800000 */
.L_x_1190:
[----:B------:R-:W-:Y:S05]  /*152d0*/  BSYNC B0 ;  /* 0x0000000000007941 */ /* 0x000fea0003800000 */
.L_x_1189:
        /* <DEDUP_REMOVED lines=9> */
.L_x_1191:
[----:B------:R-:W-:Y:S02]  /*15370*/  ULDC UR4, c[0x0][0xd3c] ;  /* 0x00034f0000047ab9 */ /* 0x000fe40000000800 */
[----:B------:R-:W-:-:S13]  /*15380*/  ISETP.GE.OR P1, PT, R5, UR4, !P0 ;  /* 0x0000000405007c0c */ /* 0x000fda000c726670 */
[----:B------:R-:W0:Y:S01]  /*15390*/  @!P1 LDC.64 R2, c[0x0][0xd80] ;  /* 0x00036000ff029b82 */ /* 0x000e220000000a00 */
[----:B------:R-:W-:Y:S02]  /*153a0*/  IMAD.MOV.U32 R11, RZ, RZ, RZ ;  /* 0x000000ffff0b7224 */ /* 0x000fe400078e00ff */
        /* <DEDUP_REMOVED lines=14> */
.L_x_1192:
[----:B------:R-:W-:Y:S02]  /*15490*/  MOV R12, 0x2 ;  /* 0x00000002000c7802 */ /* 0x000fe40000000f00 */
[----:B------:R-:W-:-:S05]  /*154a0*/  SEL R6, R14, RZ, P1 ;  /* 0x000000ff0e067207 */ /* 0x000fca0000800000 */
[----:B------:R-:W-:-:S04]  /*154b0*/  IMAD.IADD R6, R5, 0x1, R6 ;  /* 0x0000000105067824 */ /* 0x000fc800078e0206 */
[----:B------:R-:W-:-:S07]  /*154c0*/  IMAD.MOV.U32 R13, RZ, RZ, R6 ;  /* 0x000000ffff0d7224 */ /* 0x000fce00078e0006 */
[----:B------:R-:W-:Y:S05]  /*154d0*/  WARPSYNC.COLLECTIVE R15, `(.L_x_1193) ;  /* 0x000000000f087348 */ /* 0x000fea0003c00000 */
[----:B------:R0:W1:Y:S02]  /*154e0*/  SHFL.UP P6, R14, R13, R12, R11 ;  /* 0x0400000c0d0e7389 */ /* 0x00006400000c000b */
[----:B01----:R-:W-:Y:S01]  /*154f0*/  ENDCOLLECTIVE ;  /* 0x000000000000791b */ /* 0x003fe20003800000 */
.L_x_1193:
[----:B------:R-:W-:Y:S01]  /*15500*/  IMAD.MOV.U32 R12, RZ, RZ, 0x4 ;  /* 0x00000004ff0c7424 */ /* 0x000fe200078e00ff */
[----:B------:R-:W-:-:S05]  /*15510*/  SEL R7, R14, RZ, P2 ;  /* 0x000000ff0e077207 */ /* 0x000fca0001000000 */
[----:B------:R-:W-:-:S04]  /*15520*/  IMAD.IADD R7, R6, 0x1, R7 ;  /* 0x0000000106077824 */ /* 0x000fc800078e0207 */
[----:B------:R-:W-:-:S07]  /*15530*/  IMAD.MOV.U32 R13, RZ, RZ, R7 ;  /* 0x000000ffff0d7224 */ /* 0x000fce00078e0007 */
[----:B------:R-:W-:Y:S05]  /*15540*/  WARPSYNC.COLLECTIVE R15, `(.L_x_1194) ;  /* 0x000000000f087348 */ /* 0x000fea0003c00000 */
[----:B------:R0:W1:Y:S02]  /*15550*/  SHFL.UP P6, R14, R13, R12, R11 ;  /* 0x0400000c0d0e7389 */ /* 0x00006400000c000b */
[----:B01----:R-:W-:Y:S01]  /*15560*/  ENDCOLLECTIVE ;  /* 0x000000000000791b */ /* 0x003fe20003800000 */
.L_x_1194:
[----:B------:R-:W-:Y:S01]  /*15570*/  IMAD.MOV.U32 R12, RZ, RZ, 0x8 ;  /* 0x00000008ff0c7424 */ /* 0x000fe200078e00ff */
[----:B------:R-:W-:-:S05]  /*15580*/  SEL R2, R14, RZ, P3 ;  /* 0x000000ff0e027207 */ /* 0x000fca0001800000 */
[----:B------:R-:W-:-:S04]  /*15590*/  IMAD.IADD R2, R7, 0x1, R2 ;  /* 0x0000000107027824 */ /* 0x000fc800078e0202 */
[----:B------:R-:W-:-:S07]  /*155a0*/  IMAD.MOV.U32 R13, RZ, RZ, R2 ;  /* 0x000000ffff0d7224 */ /* 0x000fce00078e0002 */
[----:B------:R-:W-:Y:S05]  /*155b0*/  WARPSYNC.COLLECTIVE R15, `(.L_x_1195) ;  /* 0x000000000f087348 */ /* 0x000fea0003c00000 */
[----:B------:R0:W1:Y:S02]  /*155c0*/  SHFL.UP P6, R14, R13, R12, R11 ;  /* 0x0400000c0d0e7389 */ /* 0x00006400000c000b */
[----:B01----:R-:W-:Y:S01]  /*155d0*/  ENDCOLLECTIVE ;  /* 0x000000000000791b */ /* 0x003fe20003800000 */
.L_x_1195:
[----:B------:R-:W-:Y:S01]  /*155e0*/  IMAD.MOV.U32 R12, RZ, RZ, 0x10 ;  /* 0x00000010ff0c7424 */ /* 0x000fe200078e00ff */
[----:B------:R-:W-:-:S05]  /*155f0*/  SEL R3, R14, RZ, P4 ;  /* 0x000000ff0e037207 */ /* 0x000fca0002000000 */
[----:B------:R-:W-:-:S04]  /*15600*/  IMAD.IADD R3, R2, 0x1, R3 ;  /* 0x0000000102037824 */ /* 0x000fc800078e0203 */
[----:B------:R-:W-:-:S07]  /*15610*/  IMAD.MOV.U32 R13, RZ, RZ, R3 ;  /* 0x000000ffff0d7224 */ /* 0x000fce00078e0003 */
[----:B------:R-:W-:Y:S05]  /*15620*/  WARPSYNC.COLLECTIVE R15, `(.L_x_1196) ;  /* 0x000000000f087348 */ /* 0x000fea0003c00000 */
[----:B------:R0:W1:Y:S02]  /*15630*/  SHFL.UP P6, R14, R13, R12, R11 ;  /* 0x0400000c0d0e7389 */ /* 0x00006400000c000b */
[----:B01----:R-:W-:Y:S01]  /*15640*/  ENDCOLLECTIVE ;  /* 0x000000000000791b */ /* 0x003fe20003800000 */
.L_x_1196:
        /* <DEDUP_REMOVED lines=8> */
.L_x_1197:
[----:B------:R-:W-:Y:S05]  /*156d0*/  BRA `(.L_x_1198) ;  /* 0xffffffc000907947 */ /* 0x000fea000383ffff */
.L_x_1100:
[----:B------:R-:W-:Y:S01]  /*156e0*/  BSSY B0, `(.L_x_1199) ;  /* 0x0000008000007945 */ /* 0x000fe20003800000 */
[----:B-----5:R-:W-:Y:S01]  /*156f0*/  IMAD.MOV.U32 R13, RZ, RZ, R5 ;  /* 0x000000ffff0d7224 */ /* 0x020fe200078e0005 */
[----:B------:R-:W-:Y:S01]  /*15700*/  MOV R15, 0xffffffff ;  /* 0xffffffff000f7802 */ /* 0x000fe20000000f00 */
[----:B------:R-:W-:Y:S02]  /*15710*/  IMAD.MOV.U32 R12, RZ, RZ, 0x1 ;  /* 0x00000001ff0c7424 */ /* 0x000fe400078e00ff */
[----:B------:R-:W-:-:S07]  /*15720*/  IMAD.MOV.U32 R11, RZ, RZ, RZ ;  /* 0x000000ffff0b7224 */ /* 0x000fce00078e00ff */
[----:B01----:R-:W-:Y:S05]  /*15730*/  WARPSYNC.COLLECTIVE R15, `(.L_x_1200) ;  /* 0x000000000f087348 */ /* 0x003fea0003c00000 */
[----:B------:R2:W3:Y:S02]  /*15740*/  SHFL.UP P6, R14, R13, R12, R11 ;  /* 0x0400000c0d0e7389 */ /* 0x0004e400000c000b */
[----:B0123--:R-:W-:Y:S01]  /*15750*/  ENDCOLLECTIVE ;  /* 0x000000000000791b */ /* 0x00ffe20003800000 */
.L_x_1200:
[----:B------:R-:W-:Y:S05]  /*15760*/  BSYNC B0 ;  /* 0x0000000000007941 */ /* 0x000fea0003800000 */
.L_x_1199:
        /* <DEDUP_REMOVED lines=8> */
.L_x_1201:
[----:B------:R-:W-:Y:S01]  /*157f0*/  IMAD.MOV.U32 R12, RZ, RZ, 0x4 ;  /* 0x00000004ff0c7424 */ /* 0x000fe200078e00ff */
[----:B------:R-:W-:-:S05]  /*15800*/  SEL R2, R14, RZ, P2 ;  /* 0x000000ff0e027207 */ /* 0x000fca0001000000 */
[----:B------:R-:W-:-:S04]  /*15810*/  IMAD.IADD R2, R13, 0x1, R2 ;  /* 0x000000010d027824 */ /* 0x000fc800078e0202 */
[----:B------:R-:W-:-:S07]  /*15820*/  IMAD.MOV.U32 R13, RZ, RZ, R2 ;  /* 0x000000ffff0d7224 */ /* 0x000fce00078e0002 */
[----:B------:R-:W-:Y:S05]  /*15830*/  WARPSYNC.COLLECTIVE R15, `(.L_x_1202) ;  /* 0x000000000f087348 */ /* 0x000fea0003c00000 */
[----:B------:R0:W1:Y:S02]  /*15840*/  SHFL.UP P6, R14, R13, R12, R11 ;  /* 0x0400000c0d0e7389 */ /* 0x00006400000c000b */
[----:B01----:R-:W-:Y:S01]  /*15850*/  ENDCOLLECTIVE ;  /* 0x000000000000791b */ /* 0x003fe20003800000 */
.L_x_1202:
[----:B------:R-:W-:Y:S01]  /*15860*/  IMAD.MOV.U32 R12, RZ, RZ, 0x8 ;  /* 0x00000008ff0c7424 */ /* 0x000fe200078e00ff */
[----:B------:R-:W-:-:S05]  /*15870*/  SEL R3, R14, RZ, P3 ;  /* 0x000000ff0e037207 */ /* 0x000fca0001800000 */
[----:B------:R-:W-:-:S04]  /*15880*/  IMAD.IADD R3, R2, 0x1, R3 ;  /* 0x0000000102037824 */ /* 0x000fc800078e0203 */
[----:B------:R-:W-:-:S07]  /*15890*/  IMAD.MOV.U32 R13, RZ, RZ, R3 ;  /* 0x000000ffff0d7224 */ /* 0x000fce00078e0003 */
[----:B------:R-:W-:Y:S05]  /*158a0*/  WARPSYNC.COLLECTIVE R15, `(.L_x_1203) ;  /* 0x000000000f087348 */ /* 0x000fea0003c00000 */
[----:B------:R0:W1:Y:S02]  /*158b0*/  SHFL.UP P6, R14, R13, R12, R11 ;  /* 0x0400000c0d0e7389 */ /* 0x00006400000c000b */
[----:B01----:R-:W-:Y:S01]  /*158c0*/  ENDCOLLECTIVE ;  /* 0x000000000000791b */ /* 0x003fe20003800000 */
.L_x_1203:
[----:B------:R-:W-:Y:S01]  /*158d0*/  IMAD.MOV.U32 R12, RZ, RZ, 0x10 ;  /* 0x00000010ff0c7424 */ /* 0x000fe200078e00ff */
[----:B------:R-:W-:-:S05]  /*158e0*/  SEL R4, R14, RZ, P4 ;  /* 0x000000ff0e047207 */ /* 0x000fca0002000000 */
[----:B------:R-:W-:-:S04]  /*158f0*/  IMAD.IADD R4, R3, 0x1, R4 ;  /* 0x0000000103047824 */ /* 0x000fc800078e0204 */
[----:B------:R-:W-:-:S07]  /*15900*/  IMAD.MOV.U32 R13, RZ, RZ, R4 ;  /* 0x000000ffff0d7224 */ /* 0x000fce00078e0004 */
[----:B------:R-:W-:Y:S05]  /*15910*/  WARPSYNC.COLLECTIVE R15, `(.L_x_1204) ;  /* 0x000000000f087348 */ /* 0x000fea0003c00000 */
[----:B------:R0:W1:Y:S02]  /*15920*/  SHFL.UP P6, R14, R13, R12, R11 ;  /* 0x0400000c0d0e7389 */ /* 0x00006400000c000b */
[----:B01----:R-:W-:Y:S01]  /*15930*/  ENDCOLLECTIVE ;  /* 0x000000000000791b */ /* 0x003fe20003800000 */
.L_x_1204:
[----:B------:R-:W-:Y:S01]  /*15940*/  IMAD.MOV.U32 R12, RZ, RZ, 0x1f ;  /* 0x0000001fff0c7424 */ /* 0x000fe200078e00ff */
[----:B------:R-:W-:Y:S02]  /*15950*/  MOV R11, 0x1f ;  /* 0x0000001f000b7802 */ /* 0x000fe40000000f00 */
[----:B------:R-:W-:-:S05]  /*15960*/  SEL R3, R14, RZ, P5 ;  /* 0x000000ff0e037207 */ /* 0x000fca0002800000 */
[----:B------:R-:W-:-:S04]  /*15970*/  IMAD.IADD R2, R4, 0x1, R3 ;  /* 0x0000000104027824 */ /* 0x000fc800078e0203 */
[----:B------:R-:W-:-:S07]  /*15980*/  IMAD.MOV.U32 R13, RZ, RZ, R2 ;  /* 0x000000ffff0d7224 */ /* 0x000fce00078e0002 */
[----:B------:R-:W-:Y:S05]  /*15990*/  WARPSYNC.COLLECTIVE R15, `(.L_x_1205) ;  /* 0x000000000f087348 */ /* 0x000fea0003c00000 */
[----:B------:R0:W1:Y:S02]  /*159a0*/  SHFL.IDX P6, R14, R13, R12, R11 ;  /* 0x0000000c0d0e7389 */ /* 0x00006400000c000b */
[----:B01----:R-:W-:Y:S01]  /*159b0*/  ENDCOLLECTIVE ;  /* 0x000000000000791b */ /* 0x003fe20003800000 */
.L_x_1205:
[----:B------:R-:W-:Y:S05]  /*159c0*/  BRA `(.L_x_1206) ;  /* 0xffffffc000707947 */ /* 0x000fea000383ffff */
.L_x_1102:
[----:B------:R-:W-:Y:S01]  /*159d0*/  BSSY B0, `(.L_x_1207) ;  /* 0x0000006000007945 */ /* 0x000fe20003800000 */
[----:B------:R-:W-:Y:S01]  /*159e0*/  PLOP3.LUT P6, PT, P6, PT, PT, 0x8, 0x0 ;  /* 0x000000000000781c */ /* 0x000fe200037ce170 */
[----:B------:R-:W-:-:S12]  /*159f0*/  IMAD.MOV.U32 R15, RZ, RZ, -0x1 ;  /* 0xffffffffff0f7424 */ /* 0x000fd800078e00ff */
[----:B01----:R-:W-:Y:S05]  /*15a00*/  WARPSYNC.COLLECTIVE R15, `(.L_x_1208) ;  /* 0x000000000f087348 */ /* 0x003fea0003c00000 */
[----:B------:R-:W-:Y:S01]  /*15a10*/  VOTE.ANY R14, PT, P6 ;  /* 0x00000000000e7806 */ /* 0x000fe200030e0100 */
[----:B01----:R-:W-:Y:S06]  /*15a20*/  ENDCOLLECTIVE ;  /* 0x000000000000791b */ /* 0x003fec0003800000 */
.L_x_1208:
[----:B------:R-:W-:Y:S05]  /*15a30*/  BSYNC B0 ;  /* 0x0000000000007941 */ /* 0x000fea0003800000 */
.L_x_1207:
        /* <DEDUP_REMOVED lines=9> */
.L_x_1209:
[----:B------:R-:W-:Y:S01]  /*15ad0*/  IMAD.MOV.U32 R5, RZ, RZ, R14 ;  /* 0x000000ffff057224 */ /* 0x000fe200078e000e */
[----:B------:R-:W-:Y:S06]  /*15ae0*/  BRA `(.L_x_1210) ;  /* 0xffffffc000607947 */ /* 0x000fec000383ffff */
.L_x_1104:
[----:B------:R-:W-:Y:S01]  /*15af0*/  BSSY B0, `(.L_x_1211) ;  /* 0x0000007000007945 */ /* 0x000fe20003800000 */
[----:B------:R-:W-:Y:S02]  /*15b00*/  IMAD.MOV.U32 R13, RZ, RZ, R2 ;  /* 0x000000ffff0d7224 */ /* 0x000fe400078e0002 */
[----:B------:R-:W-:Y:S02]  /*15b10*/  IMAD.MOV.U32 R11, RZ, RZ, 0x1f ;  /* 0x0000001fff0b7424 */ /* 0x000fe400078e00ff */
[----:B------:R-:W-:-:S07]  /*15b20*/  IMAD.MOV.U32 R15, RZ, RZ, -0x1 ;  /* 0xffffffffff0f7424 */ /* 0x000fce00078e00ff */
[----:B0123--:R-:W-:Y:S05]  /*15b30*/  WARPSYNC.COLLECTIVE R15, `(.L_x_1212) ;  /* 0x000000000f087348 */ /* 0x00ffea0003c00000 */
[----:B------:R4:W0:Y:S02]  /*15b40*/  SHFL.IDX P6, R14, R13, R12, R11 ;  /* 0x0000000c0d0e7389 */ /* 0x00082400000c000b */
[----:B01234-:R-:W-:Y:S01]  /*15b50*/  ENDCOLLECTIVE ;  /* 0x000000000000791b */ /* 0x01ffe20003800000 */
.L_x_1212:
[----:B------:R-:W-:Y:S05]  /*15b60*/  BSYNC B0 ;  /* 0x0000000000007941 */ /* 0x000fea0003800000 */
.L_x_1211:
[----:B------:R-:W-:Y:S05]  /*15b70*/  BRA `(.L_x_1103) ;  /* 0xffffffc000587947 */ /* 0x000fea000383ffff */
.L_x_1108:
[----:B0-----:R0:W1:Y:S02]  /*15b80*/  SYNCS.PHASECHK.TRANS64.TRYWAIT P0, [R7+URZ+0x38820], R0 ;  /* 0x03882000070075a7 */ /* 0x001064000800017f */
[----:B-1----:R-:W-:Y:S05]  /*15b90*/  @!P0 NANOSLEEP.SYNCS 0x989680 ;  /* 0x009896800000895d */ /* 0x002fea0003900000 */
[----:B------:R-:W1:Y:S02]  /*15ba0*/  @!P0 SYNCS.PHASECHK.TRANS64 P0, [R7+URZ+0x38820], R0 ;  /* 0x03882000070085a7 */ /* 0x000e64000800007f */
[----:B-1----:R-:W-:Y:S05]  /*15bb0*/  @!P0 BRA `(.L_x_1108) ;  /* 0xfffffffc00f08947 */ /* 0x002fea000383ffff */
[----:B------:R-:W-:Y:S05]  /*15bc0*/  BRA `(.L_x_1213) ;  /* 0xffffffc400447947 */ /* 0x000fea000383ffff */
.L_x_1109:
        /* <DEDUP_REMOVED lines=8> */
[----:B0-234-:R-:W-:Y:S05]  /*15c50*/  WARPSYNC.COLLECTIVE R15, `(.L_x_1215) ;  /* 0x000000000f087348 */ /* 0x01dfea0003c00000 */
[----:B------:R1:W0:Y:S02]  /*15c60*/  SHFL.IDX P6, R14, R13, R12, R11 ;  /* 0x0000000c0d0e7389 */ /* 0x00022400000c000b */
[----:B01234-:R-:W-:Y:S01]  /*15c70*/  ENDCOLLECTIVE ;  /* 0x000000000000791b */ /* 0x01ffe20003800000 */
.L_x_1215:
[----:B------:R-:W-:Y:S05]  /*15c80*/  BSYNC B0 ;  /* 0x0000000000007941 */ /* 0x000fea0003800000 */
.L_x_1214:
[----:B------:R-:W-:Y:S05]  /*15c90*/  BRA `(.L_x_1216) ;  /* 0xffffffc4002c7947 */ /* 0x000fea000383ffff */
.L_x_1112:
[----:B------:R-:W-:Y:S01]  /*15ca0*/  BSSY B1, `(.L_x_1217) ;  /* 0x0000006000017945 */ /* 0x000fe20003800000 */
[----:B------:R-:W-:-:S07]  /*15cb0*/  IMAD.MOV.U32 R15, RZ, RZ, -0x1 ;  /* 0xffffffffff0f7424 */ /* 0x000fce00078e00ff */
[----:B0-234-:R-:W-:Y:S05]  /*15cc0*/  WARPSYNC.COLLECTIVE R15, `(.L_x_1218) ;  /* 0x000000000f0c7348 */ /* 0x01dfea0003c00000 */
[----:B------:R-:W-:Y:S02]  /*15cd0*/  ELECT P6, UR62, PT ;  /* 0x00000000003e782f */ /* 0x000fe400038c0000 */
[----:B------:R-:W-:Y:S01]  /*15ce0*/  MOV R14, UR62 ;  /* 0x0000003e000e7c02 */ /* 0x000fe20008000f00 */
[----:B0-234-:R-:W-:Y:S10]  /*15cf0*/  ENDCOLLECTIVE ;  /* 0x000000000000791b */ /* 0x01dff40003800000 */
.L_x_1218:
[----:B------:R-:W-:Y:S05]  /*15d00*/  BSYNC B1 ;  /* 0x0000000000017941 */ /* 0x000fea0003800000 */
.L_x_1217:
[----:B------:R-:W-:Y:S05]  /*15d10*/  BRA `(.L_x_1219) ;  /* 0xffffffc400247947 */ /* 0x000fea000383ffff */
.L_x_1114:
[----:B0-----:R0:W1:Y:S02]  /*15d20*/  SYNCS.PHASECHK.TRANS64.TRYWAIT P1, [R5+URZ+0x38840], R0 ;  /* 0x03884000050075a7 */ /* 0x001064000802017f */
[----:B-1----:R-:W-:Y:S05]  /*15d30*/  @!P1 NANOSLEEP.SYNCS 0x989680 ;  /* 0x009896800000995d */ /* 0x002fea0003900000 */
[----:B------:R-:W1:Y:S02]  /*15d40*/  @!P1 SYNCS.PHASECHK.TRANS64 P1, [R5+URZ+0x38840], R0 ;  /* 0x03884000050095a7 */ /* 0x000e64000802007f */
[----:B-1----:R-:W-:Y:S05]  /*15d50*/  @!P1 BRA `(.L_x_1114) ;  /* 0xfffffffc00f09947 */ /* 0x002fea000383ffff */
[----:B------:R-:W-:Y:S05]  /*15d60*/  BRA `(.L_x_1220) ;  /* 0xffffffc400447947 */ /* 0x000fea000383ffff */
.L_x_1116:
[----:B-1----:R1:W0:Y:S02]  /*15d70*/  SYNCS.PHASECHK.TRANS64.TRYWAIT P1, [R3+URZ+0x38840], R2 ;  /* 0x03884002030075a7 */ /* 0x002224000802017f */
[----:B0-----:R-:W-:Y:S05]  /*15d80*/  @!P1 NANOSLEEP.SYNCS 0x989680 ;  /* 0x009896800000995d */ /* 0x001fea0003900000 */
[----:B------:R-:W0:Y:S02]  /*15d90*/  @!P1 SYNCS.PHASECHK.TRANS64 P1, [R3+URZ+0x38840], R2 ;  /* 0x03884002030095a7 */ /* 0x000e24000802007f */
[----:B0-----:R-:W-:Y:S05]  /*15da0*/  @!P1 BRA `(.L_x_1116) ;  /* 0xfffffffc00f09947 */ /* 0x001fea000383ffff */
[----:B------:R-:W-:Y:S05]  /*15db0*/  BRA `(.L_x_1221) ;  /* 0xffffffc400507947 */ /* 0x000fea000383ffff */
.L_x_1118:
[----:B------:R0:W0:Y:S02]  /*15dc0*/  SYNCS.PHASECHK.TRANS64.TRYWAIT P1, [R5+URZ+0x38860], R0 ;  /* 0x03886000050075a7 */ /* 0x000024000802017f */
[----:B0-----:R-:W-:Y:S05]  /*15dd0*/  @!P1 NANOSLEEP.SYNCS 0x989680 ;  /* 0x009896800000995d */ /* 0x001fea0003900000 */
[----:B------:R-:W0:Y:S02]  /*15de0*/  @!P1 SYNCS.PHASECHK.TRANS64 P1, [R5+URZ+0x38860], R0 ;  /* 0x03886000050095a7 */ /* 0x000e24000802007f */
[----:B0-----:R-:W-:Y:S05]  /*15df0*/  @!P1 BRA `(.L_x_1118) ;  /* 0xfffffffc00f09947 */ /* 0x001fea000383ffff */
[----:B------:R-:W-:Y:S05]  /*15e00*/  BRA `(.L_x_1222) ;  /* 0xffffffc4004c7947 */ /* 0x000fea000383ffff */
.L_x_1223:
        /* <DEDUP_REMOVED lines=15> */
.L_x_5807:


//--------------------- .text._ZN7cutlass13device_kernelIN5flash11enable_sm90INS1_16FlashAttnFwdSm90INS1_25CollectiveMainloopFwdSm90ILi2EN4cute5tupleIJNS5_1CILi1EEES8_S8_EEENS6_IJNS7_ILi64EEESA_SA_EEELi512ENS_10bfloat16_tEfNS_4arch4Sm90ELb0ELb0ELb1ELb1ELb1ELb1ELb1ELb0ELb0ELb1ELb0ELb0EEENS1_21CollectiveEpilogueFwdINS6_IJSA_NS7_ILi512EEESA_EEES9_SC_SE_Li256ELb1ELb1ELb0ELb0EEENS1_36VarlenDynamicPersistentTileSchedulerILi64ELi64ELi256ELi128ELb0ELb1ELb1ELb0ELb1ELb1EEEEEEEEEvNT_6ParamsE --------------------------
	.section	.text._ZN7cutlass13device_kernelIN5flash11enable_sm90INS1_16FlashAttnFwdSm90INS1_25CollectiveMainloopFwdSm90ILi2EN4cute5tupleIJNS5_1CILi1EEES8_S8_EEENS6_IJNS7_ILi64EEESA_SA_EEELi512ENS_10bfloat16_tEfNS_4arch4Sm90ELb0ELb0ELb1ELb1ELb1ELb1ELb1ELb0ELb0ELb1ELb0ELb0EEENS1_21CollectiveEpilogueFwdINS6_IJSA_NS7_ILi512EEESA_EEES9_SC_SE_Li256ELb1ELb1ELb0ELb0EEENS1_36VarlenDynamicPersistentTileSchedulerILi64ELi64ELi256ELi128ELb0ELb1ELb1ELb0ELb1ELb1EEEEEEEEEvNT_6ParamsE,"ax",@progbits
	.align	128
.text._ZN7cutlass13device_kernelIN5flash11enable_sm90INS1_16FlashAttnFwdSm90INS1_25CollectiveMainloopFwdSm90ILi2EN4cute5tupleIJNS5_1CILi1EEES8_S8_EEENS6_IJNS7_ILi64EEESA_SA_EEELi512ENS_10bfloat16_tEfNS_4arch4Sm90ELb0ELb0ELb1ELb1ELb1ELb1ELb1ELb0ELb0ELb1ELb0ELb0EEENS1_21CollectiveEpilogueFwdINS6_IJSA_NS7_ILi512EEESA_EEES9_SC_SE_Li256ELb1ELb1ELb0ELb0EEENS1_36VarlenDynamicPersistentTileSchedulerILi64ELi64ELi256ELi128ELb0ELb1ELb1ELb0ELb1ELb1EEEEEEEEEvNT_6ParamsE:
        .type           _ZN7cutlass13device_kernelIN5flash11enable_sm90INS1_16FlashAttnFwdSm90INS1_25CollectiveMainloopFwdSm90ILi2EN4cute5tupleIJNS5_1CILi1EEES8_S8_EEENS6_IJNS7_ILi64EEESA_SA_EEELi512ENS_10bfloat16_tEfNS_4arch4Sm90ELb0ELb0ELb1ELb1ELb1ELb1ELb1ELb0ELb0ELb1ELb0ELb0EEENS1_21CollectiveEpilogueFwdINS6_IJSA_NS7_ILi512EEESA_EEES9_SC_SE_Li256ELb1ELb1ELb0ELb0EEENS1_36VarlenDynamicPersistentTileSchedulerILi64ELi64ELi256ELi128ELb0ELb1ELb1ELb0ELb1ELb1EEEEEEEEEvNT_6ParamsE,@function
        .size           _ZN7cutlass13device_kernelIN5flash11enable_sm90INS1_16FlashAttnFwdSm90INS1_25CollectiveMainloopFwdSm90ILi2EN4cute5tupleIJNS5_1CILi1EEES8_S8_EEENS6_IJNS7_ILi64EEESA_SA_EEELi512ENS_10bfloat16_tEfNS_4arch4Sm90ELb0ELb0ELb1ELb1ELb1ELb1ELb1ELb0ELb0ELb1ELb0ELb0EEENS1_21CollectiveEpilogueFwdINS6_IJSA_NS7_ILi512EEESA_EEES9_SC_SE_Li256ELb1ELb1ELb0ELb0EEENS1_36VarlenDynamicPersistentTileSchedulerILi64ELi64ELi256ELi128ELb0ELb1ELb1ELb0ELb1ELb1EEEEEEEEEvNT_6ParamsE,(.L_x_5808 - _ZN7cutlass13device_kernelIN5flash11enable_sm90INS1_16FlashAttnFwdSm90INS1_25CollectiveMainloopFwdSm90ILi2EN4cute5tupleIJNS5_1CILi1EEES8_S8_EEENS6_IJNS7_ILi64EEESA_SA_EEELi512ENS_10bfloat16_tEfNS_4arch4Sm90ELb0ELb0ELb1ELb1ELb1ELb1ELb1ELb0ELb0ELb1ELb0ELb0EEENS1_21CollectiveEpilogueFwdINS6_IJSA_NS7_ILi512EEESA_EEES9_SC_SE_Li256ELb1ELb1ELb0ELb0EEENS1_36VarlenDynamicPersistentTileSchedulerILi64ELi64ELi256ELi128ELb0ELb1ELb1ELb0ELb1ELb1EEEEEEEEEvNT_6ParamsE)
        .other          _ZN7cutlass13device_kernelIN5flash11enable_sm90INS1_16FlashAttnFwdSm90INS1_25CollectiveMainloopFwdSm90ILi2EN4cute5tupleIJNS5_1CILi1EEES8_S8_EEENS6_IJNS7_ILi64EEESA_SA_EEELi512ENS_10bfloat16_tEfNS_4arch4Sm90ELb0ELb0ELb1ELb1ELb1ELb1ELb1ELb0ELb0ELb1ELb0ELb0EEENS1_21CollectiveEpilogueFwdINS6_IJSA_NS7_ILi512EEESA_EEES9_SC_SE_Li256ELb1ELb1ELb0ELb0EEENS1_36VarlenDynamicPersistentTileSchedulerILi64ELi64ELi256ELi128ELb0ELb1ELb1ELb0ELb1ELb1EEEEEEEEEvNT_6ParamsE,@"STO_CUDA_ENTRY STV_DEFAULT"
_ZN7cutlass13device_kernelIN5flash11enable_sm90INS1_16FlashAttnFwdSm90INS1_25CollectiveMainloopFwdSm90ILi2EN4cute5tupleIJNS5_1CILi1EEES8_S8_EEENS6_IJNS7_ILi64EEESA_SA_EEELi512ENS_10bfloat16_tEfNS_4arch4Sm90ELb0ELb0ELb1ELb1ELb1ELb1ELb1ELb0ELb0ELb1ELb0ELb0EEENS1_21CollectiveEpilogueFwdINS6_IJSA_NS7_ILi512EEESA_EEES9_SC_SE_Li256ELb1ELb1ELb0ELb0EEENS1_36VarlenDynamicPersistentTileSchedulerILi64ELi64ELi256ELi128ELb0ELb1ELb1ELb0ELb1ELb1EEEEEEEEEvNT_6ParamsE:
        /* <DEDUP_REMOVED lines=17> */
.L_x_1225:
[----:B------:R-:W-:Y:S05]  /*0110*/  BSYNC B0 ;  /* 0x0000000000007941 */ /* 0x000fea0003800000 */
.L_x_1224:
        /* <DEDUP_REMOVED lines=12> */
[----:B------:R-:W-:Y:S01]  /*01e0*/  VOTEU.ANY UP2, P0 ;  /* 0x00000000003f7886 */ /* 0x000fe20000040100 */
        /* <DEDUP_REMOVED lines=8> */
[----:B-1----:R0:W1:Y:S01]  /*0270*/  @UP0 SYNCS.EXCH.64 URZ, [UR8+0x38800], UR4 ;  /* 0x03880004083f05b2 */ /* 0x0020620008000100 */
[----:B------:R0:W2:Y:S05]  /*0280*/  @UP1 SYNCS.EXCH.64 URZ, [UR8+0x38810], UR4 ;  /* 0x03881004083f15b2 */ /* 0x0000aa0008000100 */
[----:B------:R0:W3:Y:S02]  /*0290*/  @UP2 SYNCS.EXCH.64 URZ, [UR8+0x38820], UR6 ;  /* 0x03882006083f25b2 */ /* 0x0000e40008000100 */
        /* <DEDUP_REMOVED lines=15> */
.L_x_1226:
        /* <DEDUP_REMOVED lines=22> */
.L_x_1227:
        /* <DEDUP_REMOVED lines=18> */
.L_x_1228:
        /* <DEDUP_REMOVED lines=22> */
.L_x_1229:
        /* <DEDUP_REMOVED lines=22> */
.L_x_1230:
[----:B------:R-:W-:Y:S01]  /*08d0*/  IMAD.MOV.U32 R3, RZ, RZ, 0x1 ;  /* 0x00000001ff037424 */ /* 0x000fe200078e00ff */
[----:B------:R-:W-:Y:S01]  /*08e0*/  ISETP.NE.AND P0, PT, R4, RZ, PT ;  /* 0x000000ff0400720c */ /* 0x000fe20003f05270 */
[----:B------:R-:W-:Y:S01]  /*08f0*/  NOP ;  /* 0x0000000000007918 */ /* 0x000fe20000000000 */
[----:B------:R-:W-:Y:S01]  /*0900*/  ULDC.64 UR40, c[0x0][0x208] ;  /* 0x0000820000287ab9 */ /* 0x000fe20000000a00 */
[----:B------:R-:W-:Y:S01]  /*0910*/  BSSY B9, `(.L_x_1231) ;  /* 0x0001adf000097945 */ /* 0x000fe20003800000 */
[----:B------:R-:W-:-:S05]  /*0920*/  SEL R3, R3, 0x2, !P0 ;  /* 0x0000000203037807 */ /* 0x000fca0004000000 */
[----:B------:R0:W-:Y:S02]  /*0930*/  STL [R1+0x8], R3 ;  /* 0x0000080301007387 */ /* 0x0001e40000100800 */
[----:B01234-:R-:W-:Y:S06]  /*0940*/  BAR.SYNC.DEFER_BLOCKING 0x0 ;  /* 0x0000000000007b1d */ /* 0x01ffec0000010000 */
[----:B------:R-:W-:Y:S05]  /*0950*/  @!P0 BRA `(.L_x_1232) ;  /* 0x0000012c00908947 */ /* 0x000fea0003800000 */
.L_x_1233:
        /* <DEDUP_REMOVED lines=19> */
[----:B------:R-:W2:Y:S01]  /*0a90*/  LDL.LU R18, [R1+0x8] ;  /* 0x0000080001127983 */ /* 0x000ea20000300800 */
[----:B------:R-:W-:Y:S01]  /*0aa0*/  VIADD R19, R0, 0xffffff80 ;  /* 0xffffff8000137836 */ /* 0x000fe20000000000 */
[----:B------:R-:W-:Y:S01]  /*0ab0*/  CS2R R184, SRZ ;  /* 0x0000000000b87805 */ /* 0x000fe2000001ff00 */
[----:B------:R-:W-:Y:S02]  /*0ac0*/  IMAD.MOV.U32 R225, RZ, RZ, 0x40 ;  /* 0x00000040ffe17424 */ /* 0x000fe400078e00ff */
[----:B------:R-:W-:Y:S01]  /*0ad0*/  IMAD.MOV.U32 R22, RZ, RZ, RZ ;  /* 0x000000ffff167224 */ /* 0x000fe200078e00ff */
[----:B------:R-:W-:-:S04]  /*0ae0*/  SHF.R.S32.HI R0, RZ, 0x1f, R19 ;  /* 0x0000001fff007819 */ /* 0x000fc80000011413 */
[CC--:B------:R-:W-:Y:S02]  /*0af0*/  LEA.HI R3, R0.reuse, R19.reuse, RZ, 0x7 ;  /* 0x0000001300037211 */ /* 0x0c0fe400078f38ff */
[-C--:B------:R-:W-:Y:S02]  /*0b00*/  LEA.HI R6, R0, R19.reuse, RZ, 0x4 ;  /* 0x0000001300067211 */ /* 0x080fe400078f20ff */
[----:B------:R-:W-:Y:S02]  /*0b10*/  LOP3.LUT R4, R3, 0xffffff80, RZ, 0xc0, !PT ;  /* 0xffffff8003047812 */ /* 0x000fe400078ec0ff */
[----:B------:R-:W-:Y:S02]  /*0b20*/  LOP3.LUT R5, R6, 0xfffffff0, RZ, 0xc0, !PT ;  /* 0xfffffff006057812 */ /* 0x000fe400078ec0ff */
[----:B------:R-:W-:Y:S01]  /*0b30*/  LEA.HI R7, R0, R19, RZ, 0x5 ;  /* 0x0000001300077211 */ /* 0x000fe200078f28ff */
[C---:B------:R-:W-:Y:S01]  /*0b40*/  IMAD.IADD R4, R19.reuse, 0x1, -R4 ;  /* 0x0000000113047824 */ /* 0x040fe200078e0a04 */
[----:B------:R-:W-:Y:S01]  /*0b50*/  SHF.R.S32.HI R11, RZ, 0x4, R6 ;  /* 0x00000004ff0b7819 */ /* 0x000fe20000011406 */
[----:B------:R-:W-:Y:S01]  /*0b60*/  IMAD.IADD R9, R19, 0x1, -R5 ;  /* 0x0000000113097824 */ /* 0x000fe200078e0a05 */
[----:B------:R-:W-:-:S02]  /*0b70*/  SHF.R.S32.HI R220, RZ, 0x5, R7 ;  /* 0x00000005ffdc7819 */ /* 0x000fc40000011407 */
[----:B------:R-:W-:Y:S02]  /*0b80*/  SHF.R.S32.HI R5, RZ, 0x1f, R4 ;  /* 0x0000001fff057819 */ /* 0x000fe40000011404 */
[----:B------:R-:W-:Y:S02]  /*0b90*/  SHF.R.S32.HI R13, RZ, 0x1f, R7 ;  /* 0x0000001fff0d7819 */ /* 0x000fe40000011407 */
[----:B------:R-:W-:Y:S02]  /*0ba0*/  SHF.R.S32.HI R8, RZ, 0x1f, R9 ;  /* 0x0000001fff087819 */ /* 0x000fe40000011409 */
[----:B------:R-:W-:Y:S02]  /*0bb0*/  LEA.HI R7, R6, R11, RZ, 0x1 ;  /* 0x0000000b06077211 */ /* 0x000fe400078f08ff */
[----:B------:R-:W-:Y:S02]  /*0bc0*/  LEA.HI R6, R5, R4, RZ, 0x2 ;  /* 0x0000000405067211 */ /* 0x000fe400078f10ff */
[----:B------:R-:W-:-:S02]  /*0bd0*/  LEA.HI R10, R8, R9, RZ, 0x3 ;  /* 0x00000009080a7211 */ /* 0x000fc400078f18ff */
[----:B------:R-:W-:Y:S02]  /*0be0*/  LOP3.LUT R14, R7, 0x1ffffffe, RZ, 0xc0, !PT ;  /* 0x1ffffffe070e7812 */ /* 0x000fe400078ec0ff */
[----:B------:R-:W-:Y:S02]  /*0bf0*/  LEA.HI R13, R13, R220, RZ, 0x2 ;  /* 0x000000dc0d0d7211 */ /* 0x000fe400078f10ff */
[----:B------:R-:W-:Y:S01]  /*0c00*/  SHF.R.S32.HI R7, RZ, 0x2, R6 ;  /* 0x00000002ff077819 */ /* 0x000fe20000011406 */
[----:B------:R-:W-:Y:S01]  /*0c10*/  IMAD.IADD R14, R11, 0x1, -R14 ;  /* 0x000000010b0e7824 */ /* 0x000fe200078e0a0e */
[----:B------:R-:W-:Y:S02]  /*0c20*/  SHF.R.S32.HI R8, RZ, 0x1f, R6 ;  /* 0x0000001fff087819 */ /* 0x000fe40000011406 */
[----:B------:R-:W-:Y:S01]  /*0c30*/  SHF.R.S32.HI R15, RZ, 0x7, R3 ;  /* 0x00000007ff0f7819 */ /* 0x000fe20000011403 */
[----:B------:R-:W-:Y:S01]  /*0c40*/  IMAD.SHL.U32 R14, R14, 0x8, RZ ;  /* 0x000000080e0e7824 */ /* 0x000fe200078e00ff */
[----:B------:R-:W-:-:S02]  /*0c50*/  LOP3.LUT R13, R13, 0x3ffffc, RZ, 0xc0, !PT ;  /* 0x003ffffc0d0d7812 */ /* 0x000fc400078ec0ff */
[----:B------:R-:W-:Y:S01]  /*0c60*/  LEA.HI R8, R8, R7, RZ, 0x3 ;  /* 0x0000000708087211 */ /* 0x000fe200078f18ff */
[----:B------:R-:W-:Y:S01]  /*0c70*/  IMAD R16, R15, 0x100, R9 ;  /* 0x000001000f107824 */ /* 0x000fe200078e0209 */
[----:B------:R-:W-:Y:S01]  /*0c80*/  LOP3.LUT R12, R10, 0xfffffff8, RZ, 0xc0, !PT ;  /* 0xfffffff80a0c7812 */ /* 0x000fe200078ec0ff */
[----:B------:R-:W-:Y:S01]  /*0c90*/  IMAD.IADD R13, R220, 0x1, -R13 ;  /* 0x00000001dc0d7824 */ /* 0x000fe200078e0a0d */
[----:B------:R-:W-:Y:S01]  /*0ca0*/  LOP3.LUT R8, R8, 0xfffffff8, RZ, 0xc0, !PT ;  /* 0xfffffff808087812 */ /* 0x000fe200078ec0ff */
[----:B------:R-:W-:Y:S01]  /*0cb0*/  IMAD.SHL.U32 R10, R10, 0x40, RZ ;  /* 0x000000400a0a7824 */ /* 0x000fe200078e00ff */
[----:B------:R-:W-:Y:S01]  /*0cc0*/  LEA.HI R5, R5, R4, RZ, 0x5 ;  /* 0x0000000405057211 */ /* 0x000fe200078f28ff */
[----:B------:R-:W-:Y:S01]  /*0cd0*/  IMAD.IADD R12, R9, 0x1, -R12 ;  /* 0x00000001090c7824 */ /* 0x000fe200078e0a0c */
[----:B------:R-:W-:Y:S01]  /*0ce0*/  LOP3.LUT R11, R6, 0x7ffffffc, RZ, 0xc0, !PT ;  /* 0x7ffffffc060b7812 */ /* 0x000fe200078ec0ff */
[----:B------:R-:W-:Y:S01]  /*0cf0*/  IMAD R13, R13, 0x10, R16 ;  /* 0x000000100d0d7824 */ /* 0x000fe200078e0210 */
[----:B------:R-:W-:Y:S01]  /*0d00*/  SHF.R.S32.HI R5, RZ, 0x5, R5 ;  /* 0x00000005ff057819 */ /* 0x000fe20000011405 */
[----:B------:R-:W-:Y:S01]  /*0d10*/  IMAD.IADD R8, R7, 0x1, -R8 ;  /* 0x0000000107087824 */ /* 0x000fe200078e0a08 */
[----:B------:R-:W-:Y:S01]  /*0d20*/  LEA.HI R3, R3, R15, RZ, 0x1 ;  /* 0x0000000f03037211 */ /* 0x000fe200078f08ff */
[----:B------:R-:W-:Y:S01]  /*0d30*/  IMAD.IADD R11, R4, 0x1, -R11 ;  /* 0x00000001040b7824 */ /* 0x000fe200078e0a0b */
[-C--:B------:R-:W-:Y:S01]  /*0d40*/  LEA.HI R4, R0, R19.reuse, RZ, 0x3 ;  /* 0x0000001300047211 */ /* 0x080fe200078f18ff */
[----:B------:R-:W-:Y:S01]  /*0d50*/  IMAD.SHL.U32 R9, R12, 0x40, RZ ;  /* 0x000000400c097824 */ /* 0x000fe200078e00ff */
[----:B------:R-:W-:Y:S01]  /*0d60*/  LEA.HI R0, R0, R19, RZ, 0x2 ;  /* 0x0000001300007211 */ /* 0x000fe200078f10ff */
[----:B------:R-:W-:Y:S01]  /*0d70*/  IMAD.U32 R7, R13, 0x40, R14 ;  /* 0x000000400d077824 */ /* 0x000fe200078e000e */
[----:B------:R-:W-:Y:S01]  /*0d80*/  LOP3.LUT R3, R3, 0xfffffe, RZ, 0xc0, !PT ;  /* 0x00fffffe03037812 */ /* 0x000fe200078ec0ff */
[----:B------:R-:W-:Y:S01]  /*0d90*/  IMAD R194, R5, 0x10, R8 ;  /* 0x0000001005c27824 */ /* 0x000fe200078e0208 */
[----:B------:R-:W-:Y:S01]  /*0da0*/  SHF.R.S32.HI R5, RZ, 0x3, R4 ;  /* 0x00000003ff057819 */ /* 0x000fe20000011404 */
[----:B------:R-:W-:Y:S01]  /*0db0*/  IMAD.SHL.U32 R221, R11, 0x2, RZ ;  /* 0x000000020bdd7824 */ /* 0x000fe200078e00ff */
[----:B------:R-:W-:Y:S01]  /*0dc0*/  LOP3.LUT R9, R9, 0x1c0, RZ, 0xc0, !PT ;  /* 0x000001c009097812 */ /* 0x000fe200078ec0ff */
[----:B------:R0:W-:Y:S01]  /*0dd0*/  STL [R1+0x6c], R7 ;  /* 0x00006c0701007387 */ /* 0x0001e20000100800 */
[----:B------:R-:W-:Y:S01]  /*0de0*/  LOP3.LUT R4, R4, 0xfffffff8, RZ, 0xc0, !PT ;  /* 0xfffffff804047812 */ /* 0x000fe200078ec0ff */
[----:B------:R-:W-:Y:S01]  /*0df0*/  IMAD.IADD R3, R15, 0x1, -R3 ;  /* 0x000000010f037824 */ /* 0x000fe200078e0a03 */
[----:B------:R-:W-:Y:S01]  /*0e00*/  LOP3.LUT R14, R9, 0x8, R14, 0xf8, !PT ;  /* 0x00000008090e7812 */ /* 0x000fe200078ef80e */
[----:B------:R-:W-:Y:S01]  /*0e10*/  STL [R1+0x48], RZ ;  /* 0x000048ff01007387 */ /* 0x000fe20000100800 */
[--C-:B------:R-:W-:Y:S01]  /*0e20*/  SHF.R.S32.HI R23, RZ, 0x2, R0.reuse ;  /* 0x00000002ff177819 */ /* 0x100fe20000011400 */
[----:B------:R-:W-:Y:S01]  /*0e30*/  IMAD.SHL.U32 R222, R3, 0x100, RZ ;  /* 0x0000010003de7824 */ /* 0x000fe200078e00ff */
[----:B------:R-:W-:-:S02]  /*0e40*/  SHF.R.S32.HI R6, RZ, 0x1f, R0 ;  /* 0x0000001fff067819 */ /* 0x000fc40000011400 */
[----:B------:R-:W-:Y:S02]  /*0e50*/  SHF.R.U32.HI R9, RZ, 0x3, R9 ;  /* 0x00000003ff097819 */ /* 0x000fe40000011609 */
[----:B0-----:R-:W-:Y:S01]  /*0e60*/  LOP3.LUT R7, R10, 0x7ffffe00, RZ, 0xc0, !PT ;  /* 0x7ffffe000a077812 */ /* 0x001fe200078ec0ff */
[C---:B------:R-:W-:Y:S01]  /*0e70*/  IMAD.IADD R10, R19.reuse, 0x1, -R4 ;  /* 0x00000001130a7824 */ /* 0x040fe200078e0a04 */
[----:B------:R-:W-:Y:S02]  /*0e80*/  LOP3.LUT R0, R0, 0xfffffffc, RZ, 0xc0, !PT ;  /* 0xfffffffc00007812 */ /* 0x000fe400078ec0ff */
[----:B------:R-:W-:Y:S01]  /*0e90*/  LOP3.LUT R14, R14, R9, RZ, 0x3c, !PT ;  /* 0x000000090e0e7212 */ /* 0x000fe200078e3cff */
[----:B------:R-:W-:Y:S01]  /*0ea0*/  IMAD.SHL.U32 R192, R10, 0x8, RZ ;  /* 0x000000080ac07824 */ /* 0x000fe200078e00ff */
[----:B------:R-:W-:Y:S01]  /*0eb0*/  LEA.HI R6, R6, R23, RZ, 0x3 ;  /* 0x0000001706067211 */ /* 0x000fe200078f18ff */
[----:B------:R-:W-:Y:S01]  /*0ec0*/  IMAD.IADD R8, R19, 0x1, -R0 ;  /* 0x0000000113087824 */ /* 0x000fe200078e0a00 */
[----:B------:R-:W-:Y:S01]  /*0ed0*/  R2P PR, R12, 0x6 ;  /* 0x000000060c007804 */ /* 0x000fe20000000000 */
[----:B------:R-:W-:Y:S01]  /*0ee0*/  VIADD R9, R23, 0x20 ;  /* 0x0000002017097836 */ /* 0x000fe20000000000 */
[----:B------:R-:W-:Y:S01]  /*0ef0*/  LOP3.LUT R6, R6, 0xfffffff8, RZ, 0xc0, !PT ;  /* 0xfffffff806067812 */ /* 0x000fe200078ec0ff */
        /* <DEDUP_REMOVED lines=8> */
[----:B------:R-:W-:Y:S01]  /*0f80*/  VIADD R32, R192, 0x100 ;  /* 0x00000100c0207836 */ /* 0x000fe20000000000 */
[----:B------:R-:W-:Y:S01]  /*0f90*/  LEA.HI R5, R5, R9, RZ, 0x3 ;  /* 0x0000000905057211 */ /* 0x000fe200078f18ff */
[C---:B------:R-:W-:Y:S01]  /*0fa0*/  IMAD.SHL.U32 R16, R8.reuse, 0x8, RZ ;  /* 0x0000000808107824 */ /* 0x040fe200078e00ff */
[----:B------:R-:W-:Y:S01]  /*0fb0*/  SHF.R.S32.HI R35, RZ, 0x1f, R34 ;  /* 0x0000001fff237819 */ /* 0x000fe20000011422 */
[----:B------:R-:W-:Y:S01]  /*0fc0*/  IMAD.SHL.U32 R186, R8, 0x4, RZ ;  /* 0x0000000408ba7824 */ /* 0x000fe200078e00ff */
[----:B------:R-:W-:Y:S01]  /*0fd0*/  SHF.R.S32.HI R34, RZ, 0x1f, R33 ;  /* 0x0000001fff227819 */ /* 0x000fe20000011421 */
[----:B------:R-:W-:Y:S01]  /*0fe0*/  VIADD R31, R192, 0x140 ;  /* 0x00000140c01f7836 */ /* 0x000fe20000000000 */
[----:B------:R-:W-:Y:S01]  /*0ff0*/  LOP3.LUT R4, R4, 0x1c0, RZ, 0xc0, !PT ;  /* 0x000001c004047812 */ /* 0x000fe200078ec0ff */
[C---:B------:R-:W-:Y:S01]  /*1000*/  VIADD R30, R192.reuse, 0x180 ;  /* 0x00000180c01e7836 */ /* 0x040fe20000000000 */
[----:B------:R-:W-:Y:S01]  /*1010*/  SHF.R.S32.HI R33, RZ, 0x1f, R32 ;  /* 0x0000001fff217819 */ /* 0x000fe20000011420 */
[----:B------:R-:W-:Y:S01]  /*1020*/  VIADD R28, R192, 0x1c0 ;  /* 0x000001c0c01c7836 */ /* 0x000fe20000000000 */
[----:B------:R-:W-:Y:S01]  /*1030*/  SHF.R.S32.HI R32, RZ, 0x1f, R31 ;  /* 0x0000001fff207819 */ /* 0x000fe2000001141f */
[----:B------:R-:W-:Y:S01]  /*1040*/  VIADD R211, R16, 0xa0 ;  /* 0x000000a010d37836 */ /* 0x000fe20000000000 */
[----:B------:R-:W-:Y:S01]  /*1050*/  SHF.R.S32.HI R31, RZ, 0x1f, R30 ;  /* 0x0000001fff1f7819 */ /* 0x000fe2000001141e */
[----:B------:R-:W-:Y:S01]  /*1060*/  VIADD R193, R186, 0x10 ;  /* 0x00000010bac17836 */ /* 0x000fe20000000000 */
[----:B------:R-:W-:Y:S01]  /*1070*/  SHF.R.S32.HI R30, RZ, 0x1f, R28 ;  /* 0x0000001fff1e7819 */ /* 0x000fe2000001141c */
[C---:B------:R-:W-:Y:S01]  /*1080*/  VIADD R210, R16.reuse, 0xc0 ;  /* 0x000000c010d27836 */ /* 0x040fe20000000000 */
[----:B------:R-:W-:Y:S01]  /*1090*/  SHF.R.U32.HI R24, RZ, 0x3, R4 ;  /* 0x00000003ff187819 */ /* 0x000fe20000011604 */
[----:B------:R-:W-:Y:S01]  /*10a0*/  VIADD R209, R16, 0xe0 ;  /* 0x000000e010d17836 */ /* 0x000fe20000000000 */
[----:B------:R-:W-:Y:S01]  /*10b0*/  SHF.R.S32.HI R20, RZ, 0x1f, R193 ;  /* 0x0000001fff147819 */ /* 0x000fe200000114c1 */
        /* <DEDUP_REMOVED lines=8> */
[C---:B------:R-:W-:Y:S01]  /*1140*/  VIADD R208, R16.reuse, 0x100 ;  /* 0x0000010010d07836 */ /* 0x040fe20000000000 */
[----:B------:R-:W-:Y:S01]  /*1150*/  LOP3.LUT R5, R5, 0xfffffe00, RZ, 0xc0, !PT ;  /* 0xfffffe0005057812 */ /* 0x000fe200078ec0ff */
[C---:B------:R-:W-:Y:S01]  /*1160*/  VIADD R207, R16.reuse, 0x120 ;  /* 0x0000012010cf7836 */ /* 0x040fe20000000000 */
[----:B------:R0:W-:Y:S01]  /*1170*/  STL [R1+0x58], R28 ;  /* 0x0000581c01007387 */ /* 0x0001e20000100800 */
[C---:B------:R-:W-:Y:S01]  /*1180*/  VIADD R206, R16.reuse, 0x140 ;  /* 0x0000014010ce7836 */ /* 0x040fe20000000000 */
[----:B------:R-:W-:Y:S01]  /*1190*/  SHF.L.U64.HI R30, R211, 0x1, R4 ;  /* 0x00000001d31e7819 */ /* 0x000fe20000010204 */
[C---:B------:R-:W-:Y:S01]  /*11a0*/  VIADD R205, R16.reuse, 0x160 ;  /* 0x0000016010cd7836 */ /* 0x040fe20000000000 */
[----:B------:R-:W-:Y:S01]  /*11b0*/  SHF.R.S32.HI R13, RZ, 0x1f, R208 ;  /* 0x0000001fff0d7819 */ /* 0x000fe200000114d0 */
[C---:B------:R-:W-:Y:S01]  /*11c0*/  VIADD R204, R16.reuse, 0x180 ;  /* 0x0000018010cc7836 */ /* 0x040fe20000000000 */
[----:B------:R-:W-:Y:S01]  /*11d0*/  SHF.L.U64.HI R4, R209, 0x1, R6 ;  /* 0x00000001d1047819 */ /* 0x000fe20000010206 */
[----:B------:R-:W-:Y:S01]  /*11e0*/  STL [R1+0x64], R5 ;  /* 0x0000640501007387 */ /* 0x000fe20000100800 */
[----:B------:R-:W-:Y:S01]  /*11f0*/  SHF.R.S32.HI R8, RZ, 0x1f, R207 ;  /* 0x0000001fff087819 */ /* 0x000fe200000114cf */
[----:B------:R-:W-:Y:S01]  /*1200*/  VIADD R195, R16, 0x1a0 ;  /* 0x000001a010c37836 */ /* 0x000fe20000000000 */
[----:B0-----:R-:W-:Y:S01]  /*1210*/  SHF.L.U64.HI R28, R210, 0x1, R9 ;  /* 0x00000001d21c7819 */ /* 0x001fe20000010209 */
[----:B------:R-:W-:Y:S01]  /*1220*/  STL [R1], R30 ;  /* 0x0000001e01007387 */ /* 0x000fe20000100800 */
[----:B------:R-:W-:Y:S01]  /*1230*/  SHF.R.S32.HI R15, RZ, 0x1f, R206 ;  /* 0x0000001fff0f7819 */ /* 0x000fe200000114ce */
[----:B------:R-:W-:Y:S01]  /*1240*/  IMAD R7, R220, 0x400, R7 ;  /* 0x00000400dc077824 */ /* 0x000fe200078e0207 */
[----:B------:R-:W-:Y:S01]  /*1250*/  SHF.L.U64.HI R9, R208, 0x1, R13 ;  /* 0x00000001d0097819 */ /* 0x000fe2000001020d */
[----:B------:R-:W-:Y:S01]  /*1260*/  STL [R1+0x4], R28 ;  /* 0x0000041c01007387 */ /* 0x000fe20000100800 */
[----:B------:R-:W-:Y:S01]  /*1270*/  SHF.L.U64.HI R6, R207, 0x1, R8 ;  /* 0x00000001cf067819 */ /* 0x000fe20000010208 */
[C---:B------:R-:W-:Y:S01]  /*1280*/  VIADD R216, R16.reuse, 0x1c0 ;  /* 0x000001c010d87836 */ /* 0x040fe20000000000 */
[----:B------:R-:W-:Y:S01]  /*1290*/  SHF.R.S32.HI R10, RZ, 0x1f, R205 ;  /* 0x0000001fff0a7819 */ /* 0x000fe200000114cd */
[----:B------:R0:W-:Y:S01]  /*12a0*/  STL [R1+0x8], R4 ;  /* 0x0000080401007387 */ /* 0x0001e20000100800 */
[----:B------:R-:W-:Y:S01]  /*12b0*/  SHF.R.S32.HI R21, RZ, 0x1f, R204 ;  /* 0x0000001fff157819 */ /* 0x000fe200000114cc */
[----:B------:R-:W-:Y:S01]  /*12c0*/  VIADD R215, R16, 0x1e0 ;  /* 0x000001e010d77836 */ /* 0x000fe20000000000 */
[----:B------:R-:W-:Y:S01]  /*12d0*/  SHF.R.S32.HI R12, RZ, 0x1f, R195 ;  /* 0x0000001fff0c7819 */ /* 0x000fe200000114c3 */
[----:B------:R-:W-:Y:S01]  /*12e0*/  STL [R1+0xc], R9 ;  /* 0x00000c0901007387 */ /* 0x000fe20000100800 */
[----:B------:R-:W-:Y:S01]  /*12f0*/  SHF.L.U64.HI R8, R205, 0x1, R10 ;  /* 0x00000001cd087819 */ /* 0x000fe2000001020a */
[----:B------:R-:W-:Y:S01]  /*1300*/  IMAD.IADD R7, R7, 0x1, R14 ;  /* 0x0000000107077824 */ /* 0x000fe200078e020e */
[----:B------:R-:W-:Y:S01]  /*1310*/  SHF.R.S32.HI R29, RZ, 0x1f, R216 ;  /* 0x0000001fff1d7819 */ /* 0x000fe200000114d8 */
[----:B------:R1:W-:Y:S01]  /*1320*/  STL [R1+0x10], R6 ;  /* 0x0000100601007387 */ /* 0x0003e20000100800 */
[----:B------:R-:W-:Y:S01]  /*1330*/  SHF.R.S32.HI R14, RZ, 0x1f, R215 ;  /* 0x0000001fff0e7819 */ /* 0x000fe200000114d7 */
[----:B------:R-:W-:Y:S01]  /*1340*/  IMAD R223, R7, 0x2, R2 ;  /* 0x0000000207df7824 */ /* 0x000fe200078e0202 */
[----:B0-----:R-:W-:Y:S01]  /*1350*/  SHF.L.U64.HI R4, R206, 0x1, R15 ;  /* 0x00000001ce047819 */ /* 0x001fe2000001020f */
[----:B------:R-:W-:Y:S01]  /*1360*/  VIADD R214, R16, 0x40 ;  /* 0x0000004010d67836 */ /* 0x000fe20000000000 */
[----:B------:R-:W-:Y:S01]  /*1370*/  SHF.L.U64.HI R7, R216, 0x1, R29 ;  /* 0x00000001d8077819 */ /* 0x000fe2000001021d */
[----:B------:R-:W-:Y:S01]  /*1380*/  VIADD R213, R16, 0x60 ;  /* 0x0000006010d57836 */ /* 0x000fe20000000000 */
[----:B------:R-:W-:Y:S01]  /*1390*/  LOP3.LUT R5, R5, R0, R24, 0xf6, !PT ;  /* 0x0000000005057212 */ /* 0x000fe200078ef618 */
[----:B------:R0:W-:Y:S01]  /*13a0*/  STL [R1+0x14], R4 ;  /* 0x0000140401007387 */ /* 0x0001e20000100800 */
[----:B------:R-:W-:Y:S01]  /*13b0*/  IMAD R0, R3, 0x8, R194 ;  /* 0x0000000803007824 */ /* 0x000fe200078e02c2 */
[----:B-1----:R-:W-:Y:S01]  /*13c0*/  SHF.L.U64.HI R6, R204, 0x1, R21 ;  /* 0x00000001cc067819 */ /* 0x002fe20000010215 */
[C---:B------:R-:W-:Y:S01]  /*13d0*/  VIADD R212, R16.reuse, 0x80 ;  /* 0x0000008010d47836 */ /* 0x040fe20000000000 */
[----:B------:R-:W-:Y:S01]  /*13e0*/  STL [R1+0x18], R8 ;  /* 0x0000180801007387 */ /* 0x000fe20000100800 */
[----:B------:R-:W-:Y:S01]  /*13f0*/  VIADD R226, R223, 0x36400 ;  /* 0x00036400dfe27836 */ /* 0x000fe20000000000 */
[----:B------:R-:W-:Y:S01]  /*1400*/  SEL R225, R225, 0xffffffc0, !P2 ;  /* 0xffffffc0e1e17807 */ /* 0x000fe20005000000 */
[----:B------:R-:W-:Y:S01]  /*1410*/  VIADD R19, R16, 0x20 ;  /* 0x0000002010137836 */ /* 0x000fe20000000000 */
[----:B------:R1:W-:Y:S01]  /*1420*/  STL [R1+0x1c], R6 ;  /* 0x00001c0601007387 */ /* 0x0003e20000100800 */
[----:B------:R-:W-:Y:S01]  /*1430*/  VIADD R224, R223, 0x36420 ;  /* 0x00036420dfe07836 */ /* 0x000fe20000000000 */
[----:B0-----:R-:W-:Y:S01]  /*1440*/  SHF.L.U64.HI R4, R195, 0x1, R12 ;  /* 0x00000001c3047819 */ /* 0x001fe2000001020c */
[C---:B------:R-:W-:Y:S01]  /*1450*/  @P1 VIADD R224, R226.reuse, 0xffffffe0 ;  /* 0xffffffe0e2e01836 */ /* 0x040fe20000000000 */
[----:B------:R-:W-:Y:S01]  /*1460*/  SHF.R.S32.HI R227, RZ, 0x1f, R214 ;  /* 0x0000001fffe37819 */ /* 0x000fe200000114d6 */
[----:B------:R-:W-:Y:S01]  /*1470*/  IMAD.IADD R226, R226, 0x1, R225 ;  /* 0x00000001e2e27824 */ /* 0x000fe200078e02e1 */
[----:B------:R-:W-:Y:S01]  /*1480*/  SHF.R.S32.HI R228, RZ, 0x1f, R213 ;  /* 0x0000001fffe47819 */ /* 0x000fe200000114d5 */
[----:B------:R0:W-:Y:S01]  /*1490*/  STL [R1+0x20], R4 ;  /* 0x0000200401007387 */ /* 0x0001e20000100800 */
[----:B------:R-:W-:Y:S01]  /*14a0*/  SHF.R.S32.HI R229, RZ, 0x1f, R212 ;  /* 0x0000001fffe57819 */ /* 0x000fe200000114d4 */
[----:B------:R-:W-:Y:S01]  /*14b0*/  IMAD.IADD R225, R225, 0x1, R224 ;  /* 0x00000001e1e17824 */ /* 0x000fe200078e02e0 */
[----:B-1----:R-:W-:Y:S01]  /*14c0*/  SHF.L.U64.HI R6, R215, 0x1, R14 ;  /* 0x00000001d7067819 */ /* 0x002fe2000001020e */
[----:B------:R-:W-:Y:S01]  /*14d0*/  STL [R1+0x24], R7 ;  /* 0x0000240701007387 */ /* 0x000fe20000100800 */
[----:B------:R-:W-:-:S02]  /*14e0*/  SHF.R.S32.HI R17, RZ, 0x1f, R16 ;  /* 0x0000001fff117819 */ /* 0x000fc40000011410 */
[----:B------:R-:W-:Y:S01]  /*14f0*/  SHF.R.S32.HI R191, RZ, 0x1f, R19 ;  /* 0x0000001fffbf7819 */ /* 0x000fe20000011413 */
[----:B------:R-:W-:Y:S01]  /*1500*/  STL [R1+0x28], R6 ;  /* 0x0000280601007387 */ /* 0x000fe20000100800 */
[----:B------:R-:W-:Y:S02]  /*1510*/  SHF.L.U64.HI R227, R214, 0x1, R227 ;  /* 0x00000001d6e37819 */ /* 0x000fe400000102e3 */
[----:B0-----:R-:W-:Y:S02]  /*1520*/  SHF.L.U64.HI R4, R193, 0x1, R20 ;  /* 0x00000001c1047819 */ /* 0x001fe40000010214 */
[----:B------:R-:W-:Y:S02]  /*1530*/  SHF.L.U64.HI R228, R213, 0x1, R228 ;  /* 0x00000001d5e47819 */ /* 0x000fe400000102e4 */
[----:B------:R-:W-:Y:S01]  /*1540*/  SHF.L.U64.HI R229, R212, 0x1, R229 ;  /* 0x00000001d4e57819 */ /* 0x000fe200000102e5 */
[----:B------:R0:W-:Y:S02]  /*1550*/  STL [R1+0x54], R4 ;  /* 0x0000540401007387 */ /* 0x0001e40000100800 */
[----:B0-----:R-:W-:-:S05]  /*1560*/  IMAD R4, R5, 0x2, R2 ;  /* 0x0000000205047824 */ /* 0x001fca00078e0202 */
[----:B------:R0:W-:Y:S04]  /*1570*/  STL [R1+0x5c], R4 ;  /* 0x00005c0401007387 */ /* 0x0001e80000100800 */
[----:B------:R0:W-:Y:S01]  /*1580*/  STL [R1+0x68], R0 ;  /* 0x0000680001007387 */ /* 0x0001e20000100800 */
[----:B--2---:R-:W-:Y:S01]  /*1590*/  LOP3.LUT R188, R18, 0x1, RZ, 0xfc, !PT ;  /* 0x0000000112bc7812 */ /* 0x004fe200078efcff */
[----:B0-----:R-:W-:-:S07]  /*15a0*/  IMAD.MOV.U32 R18, RZ, RZ, RZ ;  /* 0x000000ffff127224 */ /* 0x001fce00078e00ff */
.L_x_1355:
        /* <DEDUP_REMOVED lines=15> */
[C---:B------:R-:W-:Y:S01]  /*16a0*/  @P2 LEA R4, P3, R0.reuse, UR4, 0x2 ;  /* 0x0000000400042c11 */ /* 0x040fe2000f8610ff */
[C---:B------:R-:W-:Y:S01]  /*16b0*/  IMAD.SHL.U32 R31, R0.reuse, 0x4, RZ ;  /* 0x00000004001f7824 */ /* 0x040fe200078e00ff */
[C-C-:B------:R-:W-:Y:S01]  /*16c0*/  SHF.L.U64.HI R30, R0.reuse, 0x2, R3.reuse ;  /* 0x00000002001e7819 */ /* 0x140fe20000010203 */
[----:B------:R0:W-:Y:S01]  /*16d0*/  STL [R1+0x50], R3 ;  /* 0x0000500301007387 */ /* 0x0001e20000100800 */
[----:B------:R-:W-:Y:S01]  /*16e0*/  @P2 LEA.HI.X R5, R0, UR5, R3, 0x2, P3 ;  /* 0x0000000500052c11 */ /* 0x000fe200098f1403 */
[----:B------:R-:W-:Y:S01]  /*16f0*/  ULDC UR4, c[0x0][0x288] ;  /* 0x0000a20000047ab9 */ /* 0x000fe20000000800 */
[----:B------:R-:W-:Y:S01]  /*1700*/  IADD3 R8, P4, R31, UR6, RZ ;  /* 0x000000061f087c10 */ /* 0x000fe2000ff9e0ff */
[----:B-1----:R1:W-:Y:S01]  /*1710*/  STL [R1+0x30], R31 ;  /* 0x0000301f01007387 */ /* 0x0023e20000100800 */
[----:B0-----:R-:W-:-:S02]  /*1720*/  IMAD.MOV.U32 R3, RZ, RZ, RZ ;  /* 0x000000ffff037224 */ /* 0x001fc400078e00ff */
        /* <DEDUP_REMOVED lines=11> */
[----:B------:R1:W5:Y:S01]  /*17e0*/  @P1 LDG.E R24, desc[UR40][R6.64] ;  /* 0x0000002806181981 */ /* 0x000362000c1e1900 */
[----:B------:R-:W-:Y:S01]  /*17f0*/  UISETP.NE.AND.EX UP0, UPT, UR5, URZ, UPT, UP0 ;  /* 0x0000003f0500728c */ /* 0x000fe2000bf05300 */
[----:B------:R-:W-:Y:S01]  /*1800*/  ISETP.NE.U32.AND P2, PT, RZ, UR8, PT ;  /* 0x00000008ff007c0c */ /* 0x000fe2000bf45070 */
[----:B------:R-:W-:Y:S01]  /*1810*/  ULDC UR4, c[0x0][0x424] ;  /* 0x0001090000047ab9 */ /* 0x000fe20000000800 */
[----:B------:R1:W-:Y:S01]  /*1820*/  STL [R1+0x2c], R26 ;  /* 0x00002c1a01007387 */ /* 0x0003e20000100800 */
[----:B------:R-:W-:Y:S01]  /*1830*/  USEL UR4, UR4, 0x1, UP0 ;  /* 0x0000000104047887 */ /* 0x000fe20008000000 */
[----:B------:R-:W-:Y:S01]  /*1840*/  ISETP.NE.AND.EX P2, PT, RZ, UR9, PT, P2 ;  /* 0x00000009ff007c0c */ /* 0x000fe2000bf45320 */
[----:B------:R-:W-:Y:S01]  /*1850*/  ULDC UR5, c[0x0][0x2f0] ;  /* 0x0000bc0000057ab9 */ /* 0x000fe20000000800 */
[----:B------:R-:W-:Y:S01]  /*1860*/  IMAD.MOV.U32 R41, RZ, RZ, R0 ;  /* 0x000000ffff297224 */ /* 0x000fe200078e0000 */
[----:B------:R-:W-:-:S03]  /*1870*/  UIMAD UR4, UR4, UR5, URZ ;  /* 0x00000005040472a4 */ /* 0x000fc6000f8e023f */
[----:B------:R-:W-:Y:S01]  /*1880*/  ULDC UR5, c[0x0][0x348] ;  /* 0x0000d20000057ab9 */ /* 0x000fe20000000800 */
[----:B------:R-:W-:Y:S08]  /*1890*/  @P1 BRA `(.L_x_1235) ;  /* 0x0000000000241947 */ /* 0x000ff00003800000 */
[----:B------:R-:W-:Y:S02]  /*18a0*/  ULDC.64 UR6, c[0x0][0xaf8] ;  /* 0x0002be0000067ab9 */ /* 0x000fe40000000a00 */
[----:B------:R-:W-:-:S04]  /*18b0*/  ISETP.NE.U32.AND P1, PT, RZ, UR6, PT ;  /* 0x00000006ff007c0c */ /* 0x000fc8000bf25070 */
[----:B------:R-:W-:-:S13]  /*18c0*/  ISETP.NE.AND.EX P1, PT, RZ, UR7, PT, P1 ;  /* 0x00000007ff007c0c */ /* 0x000fda000bf25310 */
[----:B------:R-:W-:Y:S05]  /*18d0*/  @!P1 BRA `(.L_x_1235) ;  /* 0x0000000000149947 */ /* 0x000fea0003800000 */
[----:B-1----:R-:W0:Y:S02]  /*18e0*/  LDC.64 R4, c[0x0][0xaf8] ;  /* 0x0002be00ff047b82 */ /* 0x002e240000000a00 */
[----:B0-----:R-:W-:-:S05]  /*18f0*/  IMAD.WIDE R4, R41, 0x4, R4 ;  /* 0x0000000429047825 */ /* 0x001fca00078e0204 */
[----:B-----5:R-:W2:Y:S04]  /*1900*/  LDG.E R24, desc[UR40][R4.64] ;  /* 0x0000002804187981 */ /* 0x020ea8000c1e1900 */
[----:B------:R-:W2:Y:S02]  /*1910*/  LDG.E R7, desc[UR40][R4.64+0x4] ;  /* 0x0000042804077981 */ /* 0x000ea4000c1e1900 */
[----:B--2---:R-:W-:-:S07]  /*1920*/  IMAD.IADD R24, R7, 0x1, -R24 ;  /* 0x0000000107187824 */ /* 0x004fce00078e0a18 */
.L_x_1235:
[----:B------:R-:W-:Y:S02]  /*1930*/  IMAD.U32 R40, RZ, RZ, UR5 ;  /* 0x00000005ff287e24 */ /* 0x000fe4000f8e00ff */
[----:B------:R-:W-:Y:S01]  /*1940*/  IMAD.U32 R28, RZ, RZ, UR4 ;  /* 0x00000004ff1c7e24 */ /* 0x000fe2000f8e00ff */
[----:B------:R-:W-:Y:S06]  /*1950*/  @!P2 BRA `(.L_x_1236) ;  /* 0x000000000010a947 */ /* 0x000fec0003800000 */
[----:B-1----:R-:W-:-:S04]  /*1960*/  IADD3 R4, P0, R31, UR8, RZ ;  /* 0x000000081f047c10 */ /* 0x002fc8000ff1e0ff */
[----:B------:R-:W-:-:S05]  /*1970*/  IADD3.X R5, R30, UR9, RZ, P0, !PT ;  /* 0x000000091e057c10 */ /* 0x000fca00087fe4ff */
[----:B------:R0:W5:Y:S01]  /*1980*/  LDG.E R28, desc[UR40][R4.64] ;  /* 0x00000028041c7981 */ /* 0x000162000c1e1900 */
[----:B------:R-:W-:Y:S05]  /*1990*/  BRA `(.L_x_1237) ;  /* 0x0000000000107947 */ /* 0x000fea0003800000 */
.L_x_1236:
[----:B------:R-:W-:Y:S05]  /*19a0*/  @!P0 BRA `(.L_x_1237) ;  /* 0x00000000000c8947 */ /* 0x000fea0003800000 */
[----:B-1----:R-:W2:Y:S04]  /*19b0*/  LDG.E R5, desc[UR40][R8.64] ;  /* 0x0000002808057981 */ /* 0x002ea8000c1e1900 */
[----:B------:R-:W2:Y:S02]  /*19c0*/  LDG.E R28, desc[UR40][R8.64+0x4] ;  /* 0x00000428081c7981 */ /* 0x000ea4000c1e1900 */
[----:B--2---:R-:W-:-:S07]  /*19d0*/  IMAD.IADD R28, R28, 0x1, -R5 ;  /* 0x000000011c1c7824 */ /* 0x004fce00078e0a05 */
.L_x_1237:
[----:B------:R-:W-:Y:S02]  /*19e0*/  ULDC.64 UR4, c[0x0][0xb08] ;  /* 0x0002c20000047ab9 */ /* 0x000fe40000000a00 */
[----:B------:R-:W-:-:S04]  /*19f0*/  ISETP.NE.U32.AND P0, PT, RZ, UR4, PT ;  /* 0x00000004ff007c0c */ /* 0x000fc8000bf05070 */
[----:B------:R-:W-:Y:S01]  /*1a00*/  ISETP.NE.AND.EX P0, PT, RZ, UR5, PT, P0 ;  /* 0x00000005ff007c0c */ /* 0x000fe2000bf05300 */
[----:B-----5:R-:W-:Y:S01]  /*1a10*/  IMAD.IADD R11, R28, 0x1, -R3 ;  /* 0x000000011c0b7824 */ /* 0x020fe200078e0a03 */
[----:B------:R-:W-:-:S11]  /*1a20*/  ULDC.64 UR4, c[0x0][0xb28] ;  /* 0x0002ca0000047ab9 */ /* 0x000fd60000000a00 */
[----:B01----:R-:W0:Y:S02]  /*1a30*/  @P0 LDC.64 R4, c[0x0][0xb08] ;  /* 0x0002c200ff040b82 */ /* 0x003e240000000a00 */
        /* <DEDUP_REMOVED lines=49> */
.L_x_1240:
[----:B------:R-:W-:Y:S05]  /*1d50*/  BSYNC B6 ;  /* 0x0000000000067941 */ /* 0x000fea0003800000 */
.L_x_1239:
        /* <DEDUP_REMOVED lines=20> */
.L_x_1242:
[----:B------:R-:W-:Y:S05]  /*1ea0*/  BSYNC B6 ;  /* 0x0000000000067941 */ /* 0x000fea0003800000 */
.L_x_1241:
[----:B------:R-:W-:Y:S01]  /*1eb0*/  ULDC.64 UR4, c[0x0][0xaf0] ;  /* 0x0002bc0000047ab9 */ /* 0x000fe20000000a00 */
[----:B------:R-:W0:Y:S01]  /*1ec0*/  LDC R51, c[0x0][0x3f4] ;  /* 0x0000fd00ff337b82 */ /* 0x000e220000000800 */
[----:B------:R-:W-:-:S04]  /*1ed0*/  ISETP.NE.U32.AND P0, PT, RZ, UR4, PT ;  /* 0x00000004ff007c0c */ /* 0x000fc8000bf05070 */
[----:B------:R-:W-:-:S03]  /*1ee0*/  ISETP.NE.AND.EX P0, PT, RZ, UR5, PT, P0 ;  /* 0x00000005ff007c0c */ /* 0x000fc6000bf05300 */
[----:B------:R-:W1:Y:S08]  /*1ef0*/  LDC.64 R4, c[0x0][0x3f8] ;  /* 0x0000fe00ff047b82 */ /* 0x000e700000000a00 */
[----:B------:R-:W2:Y:S02]  /*1f00*/  LDC.64 R46, c[0x0][0x408] ;  /* 0x00010200ff2e7b82 */ /* 0x000ea40000000a00 */
[----:B------:R-:W-:-:S02]  /*1f10*/  @P0 IADD3 R6, P1, R31, UR4, RZ ;  /* 0x000000041f060c10 */ /* 0x000fc4000ff3e0ff */
[----:B------:R-:W-:Y:S01]  /*1f20*/  SHF.R.S32.HI R3, RZ, 0x1f, R23 ;  /* 0x0000001fff037819 */ /* 0x000fe20000011417 */
[----:B------:R-:W3:Y:S01]  /*1f30*/  S2R R12, SR_TID.X ;  /* 0x00000000000c7919 */ /* 0x000ee20000002100 */
[----:B------:R-:W-:Y:S02]  /*1f40*/  @P0 IADD3.X R7, R30, UR5, RZ, P1, !PT ;  /* 0x000000051e070c10 */ /* 0x000fe40008ffe4ff */
[----:B------:R-:W-:Y:S01]  /*1f50*/  SHF.R.S32.HI R187, RZ, 0x1f, R186 ;  /* 0x0000001fffbb7819 */ /* 0x000fe200000114ba */
[----:B------:R-:W-:Y:S01]  /*1f60*/  IMAD.SHL.U32 R44, R190, 0x40, RZ ;  /* 0x00000040be2c7824 */ /* 0x000fe200078e00ff */
[----:B0-----:R-:W-:Y:S01]  /*1f70*/  ISETP.GE.AND P3, PT, R16, R51, PT ;  /* 0x000000331000720c */ /* 0x001fe20003f66270 */
[----:B------:R0:W4:Y:S01]  /*1f80*/  @P0 LDG.E R41, desc[UR40][R6.64] ;  /* 0x0000002806290981 */ /* 0x000122000c1e1900 */
[----:B------:R-:W-:Y:S01]  /*1f90*/  ULDC UR4, c[0x0][0x2f4] ;  /* 0x0000bd0000047ab9 */ /* 0x000fe20000000800 */
[----:B------:R-:W-:Y:S01]  /*1fa0*/  SHF.R.S32.HI R48, RZ, 0x1f, R26 ;  /* 0x0000001fff307819 */ /* 0x000fe2000001141a */
[----:B------:R-:W3:Y:S01]  /*1fb0*/  S2R R30, SR_TID.X ;  /* 0x00000000001e7919 */ /* 0x000ee20000002100 */
[-C--:B-1----:R-:W-:Y:S01]  /*1fc0*/  IMAD R0, R3, R4.reuse, RZ ;  /* 0x0000000403007224 */ /* 0x082fe200078e02ff */
[----:B------:R-:W-:Y:S01]  /*1fd0*/  LOP3.LUT R44, R44, 0x1c0, RZ, 0xc0, !PT ;  /* 0x000001c02c2c7812 */ /* 0x000fe200078ec0ff */
[----:B------:R-:W-:Y:S01]  /*1fe0*/  IMAD.WIDE.U32 R20, R23, R4, R186 ;  /* 0x0000000417147225 */ /* 0x000fe200078e00ba */
[----:B------:R-:W-:-:S02]  /*1ff0*/  SHF.L.U64.HI R42, R4, 0x6, R5 ;  /* 0x00000006042a7819 */ /* 0x000fc40000010205 */
[----:B0----5:R-:W-:Y:S01]  /*2000*/  SHF.R.S32.HI R7, RZ, 0x1f, R27 ;  /* 0x0000001fff077819 */ /* 0x021fe2000001141b */
[----:B------:R-:W-:Y:S01]  /*2010*/  IMAD R9, R23, R5, R0 ;  /* 0x0000000517097224 */ /* 0x000fe200078e0200 */
[----:B------:R-:W-:Y:S01]  /*2020*/  ISETP.GE.AND P2, PT, R16, UR4, PT ;  /* 0x0000000410007c0c */ /* 0x000fe2000bf46270 */
[----:B--2---:R-:W-:Y:S01]  /*2030*/  IMAD R8, R3, R46, RZ ;  /* 0x0000002e03087224 */ /* 0x004fe200078e02ff */
[----:B------:R-:W-:Y:S01]  /*2040*/  SEL R3, R51, RZ, P3 ;  /* 0x000000ff33037207 */ /* 0x000fe20001800000 */
[----:B------:R-:W-:Y:S01]  /*2050*/  IMAD.WIDE.U32 R32, R23, R4, R16 ;  /* 0x0000000417207225 */ /* 0x000fe200078e0010 */
[----:B------:R-:W-:Y:S02]  /*2060*/  SHF.L.U64.HI R45, R46, 0x6, R47 ;  /* 0x000000062e2d7819 */ /* 0x000fe4000001022f */
[----:B------:R-:W-:Y:S01]  /*2070*/  ISETP.GE.AND P1, PT, R19, UR4, PT ;  /* 0x0000000413007c0c */ /* 0x000fe2000bf26270 */
[----:B------:R-:W-:Y:S02]  /*2080*/  IMAD.IADD R3, R16, 0x1, R3 ;  /* 0x0000000110037824 */ /* 0x000fe400078e0203 */
[----:B------:R-:W-:-:S02]  /*2090*/  IMAD.IADD R21, R21, 0x1, R9 ;  /* 0x0000000115157824 */ /* 0x000fc400078e0209 */
[----:B------:R-:W-:Y:S01]  /*20a0*/  IMAD.IADD R33, R9, 0x1, R33 ;  /* 0x0000000109217824 */ /* 0x000fe200078e0221 */
[----:B------:R-:W-:Y:S01]  /*20b0*/  SHF.R.S32.HI R6, RZ, 0x1f, R3 ;  /* 0x0000001fff067819 */ /* 0x000fe20000011403 */
[----:B------:R-:W-:Y:S01]  /*20c0*/  IMAD R11, R23, R47, R8 ;  /* 0x0000002f170b7224 */ /* 0x000fe200078e0208 */
[----:B---3--:R-:W-:Y:S01]  /*20d0*/  SHF.R.U32.HI R12, RZ, 0x7, R12 ;  /* 0x00000007ff0c7819 */ /* 0x008fe2000001160c */
[C---:B------:R-:W-:Y:S01]  /*20e0*/  IMAD R8, R7.reuse, R4, RZ ;  /* 0x0000000407087224 */ /* 0x040fe200078e02ff */
[----:B------:R-:W-:Y:S01]  /*20f0*/  LEA.HI R3, R6, R3, RZ, 0x3 ;  /* 0x0000000306037211 */ /* 0x000fe200078f18ff */
[----:B------:R-:W-:Y:S02]  /*2100*/  IMAD R6, R7, R46, RZ ;  /* 0x0000002e07067224 */ /* 0x000fe400078e02ff */
[----:B------:R-:W-:Y:S01]  /*2110*/  IMAD.WIDE.U32 R20, R27, R4, R20 ;  /* 0x000000041b147225 */ /* 0x000fe200078e0014 */
[----:B------:R-:W-:-:S03]  /*2120*/  LOP3.LUT R58, R3, 0xfffffff8, RZ, 0xc0, !PT ;  /* 0xfffffff8033a7812 */ /* 0x000fc600078ec0ff */
[----:B------:R-:W-:Y:S01]  /*2130*/  IMAD.WIDE.U32 R32, R27, R4, R32 ;  /* 0x000000041b207225 */ /* 0x000fe200078e0020 */
[----:B------:R-:W-:-:S03]  /*2140*/  SHF.R.S32.HI R61, RZ, 0x1f, R58 ;  /* 0x0000001fff3d7819 */ /* 0x000fc6000001143a */
[----:B------:R-:W-:Y:S02]  /*2150*/  VIADD R30, R30, 0xffffff80 ;  /* 0xffffff801e1e7836 */ /* 0x000fe40000000000 */
[----:B------:R-:W-:Y:S01]  /*2160*/  IMAD.SHL.U32 R43, R4, 0x40, RZ ;  /* 0x00000040042b7824 */ /* 0x000fe200078e00ff */
[----:B------:R-:W-:Y:S01]  /*2170*/  LOP3.LUT R4, R44, 0x18, R16, 0xf8, !PT ;  /* 0x000000182c047812 */ /* 0x000fe200078ef810 */
[----:B------:R-:W-:Y:S01]  /*2180*/  IMAD R59, R27, R47, R6 ;  /* 0x0000002f1b3b7224 */ /* 0x000fe200078e0206 */
[----:B------:R-:W-:Y:S01]  /*2190*/  SHF.R.S32.HI R10, RZ, 0x1f, R30 ;  /* 0x0000001fff0a7819 */ /* 0x000fe2000001141e */
[C---:B------:R-:W-:Y:S01]  /*21a0*/  IMAD.WIDE.U32 R34, R23.reuse, R46, R186 ;  /* 0x0000002e17227225 */ /* 0x040fe200078e00ba */
[----:B------:R-:W-:Y:S02]  /*21b0*/  SHF.R.U32.HI R47, RZ, 0x3, R44 ;  /* 0x00000003ff2f7819 */ /* 0x000fe4000001162c */
[----:B------:R-:W-:Y:S01]  /*21c0*/  LEA.HI R10, R10, R30, RZ, 0x2 ;  /* 0x0000001e0a0a7211 */ /* 0x000fe200078f10ff */
[----:B------:R-:W-:-:S03]  /*21d0*/  IMAD.WIDE.U32 R36, R23, R46, R16 ;  /* 0x0000002e17247225 */ /* 0x000fc600078e0010 */
[----:B------:R-:W-:Y:S01]  /*21e0*/  LOP3.LUT R10, R10, 0xfffffffc, RZ, 0xc0, !PT ;  /* 0xfffffffc0a0a7812 */ /* 0x000fe200078ec0ff */
[----:B------:R-:W-:Y:S01]  /*21f0*/  IMAD R9, R27, R5, R8 ;  /* 0x000000051b097224 */ /* 0x000fe200078e0208 */
[-C--:B------:R-:W-:Y:S01]  /*2200*/  LOP3.LUT R5, R4, R47.reuse, RZ, 0x3c, !PT ;  /* 0x0000002f04057212 */ /* 0x080fe200078e3cff */
[----:B------:R-:W-:Y:S01]  /*2210*/  IMAD.IADD R35, R35, 0x1, R11 ;  /* 0x0000000123237824 */ /* 0x000fe200078e020b */
[----:B------:R-:W-:Y:S01]  /*2220*/  LOP3.LUT R4, R44, 0x38, R3, 0xf8, !PT ;  /* 0x000000382c047812 */ /* 0x000fe200078ef803 */
[----:B------:R-:W-:Y:S02]  /*2230*/  IMAD.IADD R37, R11, 0x1, R37 ;  /* 0x000000010b257824 */ /* 0x000fe400078e0225 */
[----:B------:R-:W-:Y:S01]  /*2240*/  IMAD R52, R220, 0x200, R5 ;  /* 0x00000200dc347824 */ /* 0x000fe200078e0205 */
[----:B------:R-:W-:Y:S01]  /*2250*/  LOP3.LUT R5, R4, R47, RZ, 0x3c, !PT ;  /* 0x0000002f04057212 */ /* 0x000fe200078e3cff */
[----:B------:R-:W-:-:S04]  /*2260*/  IMAD.WIDE.U32 R34, R27, R46, R34 ;  /* 0x0000002e1b227225 */ /* 0x000fc800078e0022 */
[----:B------:R-:W-:-:S04]  /*2270*/  IMAD.WIDE.U32 R36, R27, R46, R36 ;  /* 0x0000002e1b247225 */ /* 0x000fc800078e0024 */
[----:B------:R-:W-:Y:S02]  /*2280*/  IMAD.IADD R10, R30, 0x1, -R10 ;  /* 0x000000011e0a7824 */ /* 0x000fe400078e0a0a */
[----:B------:R-:W-:Y:S02]  /*2290*/  IMAD.IADD R55, R35, 0x1, R59 ;  /* 0x0000000123377824 */ /* 0x000fe400078e023b */
[----:B------:R-:W-:Y:S02]  /*22a0*/  IMAD.IADD R0, R29, 0x1, R28 ;  /* 0x000000011d007824 */ /* 0x000fe400078e021c */
[----:B------:R-:W-:Y:S02]  /*22b0*/  IMAD.SHL.U32 R46, R46, 0x40, RZ ;  /* 0x000000402e2e7824 */ /* 0x000fe400078e00ff */
[----:B------:R-:W-:Y:S02]  /*22c0*/  VIADD R49, R12, 0x8 ;  /* 0x000000080c317836 */ /* 0x000fe40000000000 */
[----:B------:R-:W-:-:S02]  /*22d0*/  IMAD R50, R10, 0x40, R23 ;  /* 0x000000400a327824 */ /* 0x000fc400078e0217 */
[----:B------:R-:W-:Y:S02]  /*22e0*/  IMAD.SHL.U32 R51, R51, 0x2, RZ ;  /* 0x0000000233337824 */ /* 0x000fe400078e00ff */
[----:B------:R-:W-:Y:S02]  /*22f0*/  IMAD.IADD R53, R21, 0x1, R9 ;  /* 0x0000000115357824 */ /* 0x000fe400078e0209 */
[----:B------:R-:W-:Y:S02]  /*2300*/  IMAD.IADD R54, R9, 0x1, R33 ;  /* 0x0000000109367824 */ /* 0x000fe400078e0221 */
[----:B------:R-:W-:Y:S02]  /*2310*/  IMAD.IADD R59, R59, 0x1, R37 ;  /* 0x000000013b3b7824 */ /* 0x000fe400078e0225 */
[----:B------:R-:W-:Y:S01]  /*2320*/  IMAD R62, R220, 0x200, R5 ;  /* 0x00000200dc3e7824 */ /* 0x000fe200078e0205 */
[----:B----4-:R-:W-:-:S07]  /*2330*/  SHF.R.S32.HI R60, RZ, 0x1f, R41 ;  /* 0x0000001fff3c7819 */ /* 0x010fce0000011429 */
.L_x_1275:
        /* <DEDUP_REMOVED lines=56> */
[----:B------:R-:W-:Y:S01]  /*26c0*/  LEA R70, P5, R6, UR4, 0x1 ;  /* 0x0000000406467c11 */ /* 0x000fe2000f8a08ff */
[----:B------:R-:W-:-:S03]  /*26d0*/  IMAD.WIDE.U32 R4, R43, R38, RZ ;  /* 0x000000262b047225 */ /* 0x000fc600078e00ff */
[----:B------:R-:W-:Y:S01]  /*26e0*/  LEA.HI.X R69, R6, UR5, R69, 0x1, P5 ;  /* 0x0000000506457c11 */ /* 0x000fe2000a8f0c45 */
[----:B------:R-:W-:-:S04]  /*26f0*/  IMAD R9, R11, R43, R8 ;  /* 0x0000002b0b097224 */ /* 0x000fc800078e0208 */
        /* <DEDUP_REMOVED lines=33> */
.L_x_1247:
[----:B------:R-:W-:Y:S05]  /*2910*/  BSYNC B1 ;  /* 0x0000000000017941 */ /* 0x000fea0003800000 */
.L_x_1246:
        /* <DEDUP_REMOVED lines=18> */
.L_x_1248:
[----:B------:R-:W-:Y:S01]  /*2a40*/  IMAD R63, R22, 0x8, R2 ;  /* 0x00000008163f7824 */ /* 0x000fe200078e0202 */
[----:B------:R-:W-:Y:S01]  /*2a50*/  SHF.L.U32 R74, R185, 0x1f, RZ ;  /* 0x0000001fb94a7819 */ /* 0x000fe200000006ff */
[----:B------:R-:W-:Y:S03]  /*2a60*/  BSSY B1, `(.L_x_1249) ;  /* 0x0000003000017945 */ /* 0x000fe60003800000 */
[----:B------:R-:W0:Y:S02]  /*2a70*/  SYNCS.PHASECHK.TRANS64.TRYWAIT P6, [R63+URZ+0x38890], R74 ;  /* 0x0388904a3f0075a7 */ /* 0x000e2400080c017f */
[----:B0-----:R-:W-:Y:S05]  /*2a80*/  @!P6 BRA `(.L_x_1250) ;  /* 0x0000018c0024e947 */ /* 0x001fea0003800000 */
.L_x_1490:
[----:B------:R-:W-:Y:S05]  /*2a90*/  BSYNC B1 ;  /* 0x0000000000017941 */ /* 0x000fea0003800000 */
.L_x_1249:
[----:B------:R-:W-:-:S03]  /*2aa0*/  UMOV UR4, 0xffffffff ;  /* 0xffffffff00047882 */ /* 0x000fc60000000000 */
[----:B------:R-:W-:Y:S05]  /*2ab0*/  BRA.DIV UR4, `(.L_x_1251) ;  /* 0x0000018e042c7947 */ /* 0x000fea000b800000 */
[----:B------:R1:W2:Y:S04]  /*2ac0*/  SHFL.IDX PT, R72, R69, RZ, 0x1c1f ;  /* 0x001c1fff45487589 */ /* 0x0002a800000e0000 */
[----:B------:R1:W3:Y:S02]  /*2ad0*/  SHFL.IDX PT, R14, R70, RZ, 0x1c1f ;  /* 0x001c1fff460e7589 */ /* 0x0002e400000e0000 */
.L_x_1494:
        /* <DEDUP_REMOVED lines=51> */
[----:B------:R-:W-:Y:S01]  /*2e10*/  F2FP.BF16.F32.PACK_AB R4, R7, R6 ;  /* 0x000000060704723e */ /* 0x000fe200000010ff */
[----:B------:R-:W-:Y:S01]  /*2e20*/  IMAD.MOV.U32 R6, RZ, RZ, R12 ;  /* 0x000000ffff067224 */ /* 0x000fe200078e000c */
[----:B------:R-:W-:Y:S01]  /*2e30*/  F2FP.BF16.F32.PACK_AB R5, R78, R79 ;  /* 0x0000004f4e05723e */ /* 0x000fe200000010ff */
[----:B------:R-:W-:-:S07]  /*2e40*/  IMAD.MOV.U32 R7, RZ, RZ, R13 ;  /* 0x000000ffff077224 */ /* 0x000fce00078e000d */
.L_x_1256:
[----:B------:R-:W-:Y:S05]  /*2e50*/  BSYNC B2 ;  /* 0x0000000000027941 */ /* 0x000fea0003800000 */
.L_x_1255:
[----:B0-----:R4:W-:Y:S02]  /*2e60*/  ST.E.128 desc[UR40][R10.64], R4 ;  /* 0x000000040a007985 */ /* 0x0019e4000c101d28 */
.L_x_1254:
[----:B------:R-:W-:Y:S05]  /*2e70*/  BSYNC B1 ;  /* 0x0000000000017941 */ /* 0x000fea0003800000 */
.L_x_1253:
        /* <DEDUP_REMOVED lines=58> */
.L_x_1258:
[----:B------:R-:W-:Y:S05]  /*3220*/  BSYNC B1 ;  /* 0x0000000000017941 */ /* 0x000fea0003800000 */
.L_x_1257:
[----:B--2---:R2:W-:Y:S01]  /*3230*/  ST.E.128 desc[UR40][R10.64], R4 ;  /* 0x000000040a007985 */ /* 0x0045e2000c101d28 */
[----:B------:R-:W-:Y:S05]  /*3240*/  BRA `(.L_x_1252) ;  /* 0x0000000c008c7947 */ /* 0x000fea0003800000 */
.L_x_1245:
        /* <DEDUP_REMOVED lines=28> */
[----:B------:R-:W-:Y:S02]  /*3410*/  IMAD.MOV.U32 R15, RZ, RZ, R5 ;  /* 0x000000ffff0f7224 */ /* 0x000fe400078e0005 */
[----:B---3--:R-:W-:Y:S01]  /*3420*/  IMAD.MOV.U32 R8, RZ, RZ, R31 ;  /* 0x000000ffff087224 */ /* 0x008fe200078e001f */
[----:B------:R-:W-:Y:S01]  /*3430*/  PRMT R81, R14, 0x5410, R10 ;  /* 0x000054100e517816 */ /* 0x000fe2000000000a */
[----:B------:R-:W-:Y:S01]  /*3440*/  IMAD.MOV.U32 R10, RZ, RZ, R30 ;  /* 0x000000ffff0a7224 */ /* 0x000fe200078e001e */
[----:B------:R-:W-:Y:S01]  /*3450*/  PRMT R85, R15, 0x5410, R11 ;  /* 0x000054100f557816 */ /* 0x000fe2000000000b */
[----:B------:R-:W-:-:S02]  /*3460*/  IMAD.MOV.U32 R9, RZ, RZ, R28 ;  /* 0x000000ffff097224 */ /* 0x000fc400078e001c */
[----:B------:R-:W-:Y:S01]  /*3470*/  IMAD.MOV.U32 R11, RZ, RZ, R29 ;  /* 0x000000ffff0b7224 */ /* 0x000fe200078e001d */
[----:B------:R-:W-:-:S04]  /*3480*/  PRMT R84, R8, 0x5410, R10 ;  /* 0x0000541008547816 */ /* 0x000fc8000000000a */
[----:B------:R-:W-:Y:S01]  /*3490*/  PRMT R77, R9, 0x5410, R11 ;  /* 0x00005410094d7816 */ /* 0x000fe2000000000b */
[----:B------:R-:W-:Y:S06]  /*34a0*/  @!P5 BRA `(.L_x_1259) ;  /* 0x000000000004d947 */ /* 0x000fec0003800000 */
[----:B------:R-:W-:Y:S01]  /*34b0*/  BPT.TRAP 0x1 ;  /* 0x000000040000795c */ /* 0x000fe20000300000 */
.L_x_1259:
[----:B------:R-:W-:Y:S01]  /*34c0*/  IMAD R63, R22, 0x8, R2 ;  /* 0x00000008163f7824 */ /* 0x000fe200078e0202 */
[----:B------:R-:W-:Y:S01]  /*34d0*/  SHF.L.U32 R74, R185, 0x1f, RZ ;  /* 0x0000001fb94a7819 */ /* 0x000fe200000006ff */
[----:B------:R-:W-:Y:S03]  /*34e0*/  BSSY B1, `(.L_x_1260) ;  /* 0x0000003000017945 */ /* 0x000fe60003800000 */
[----:B------:R-:W0:Y:S02]  /*34f0*/  SYNCS.PHASECHK.TRANS64.TRYWAIT P6, [R63+URZ+0x38890], R74 ;  /* 0x0388904a3f0075a7 */ /* 0x000e2400080c017f */
[----:B0-----:R-:W-:Y:S05]  /*3500*/  @!P6 BRA `(.L_x_1261) ;  /* 0x0000018000e0e947 */ /* 0x001fea0003800000 */
.L_x_1495:
[----:B------:R-:W-:Y:S05]  /*3510*/  BSYNC B1 ;  /* 0x0000000000017941 */ /* 0x000fea0003800000 */
.L_x_1260:
[----:B------:R-:W-:-:S03]  /*3520*/  UMOV UR4, 0xffffffff ;  /* 0xffffffff00047882 */ /* 0x000fc60000000000 */
[----:B------:R-:W-:Y:S05]  /*3530*/  BRA.DIV UR4, `(.L_x_1262) ;  /* 0x0000018204e87947 */ /* 0x000fea000b800000 */
[----:B------:R-:W1:Y:S04]  /*3540*/  SHFL.IDX PT, R69, R69, RZ, 0x1c1f ;  /* 0x001c1fff45457589 */ /* 0x000e6800000e0000 */
[----:B------:R-:W2:Y:S02]  /*3550*/  SHFL.IDX PT, R70, R70, RZ, 0x1c1f ;  /* 0x001c1fff46467589 */ /* 0x000ea400000e0000 */
.L_x_1499:
        /* <DEDUP_REMOVED lines=10> */
[----:B------:R-:W-:-:S04]  /*3600*/  SHF.R.S32.HI R8, RZ, 0x4, R9 ;  /* 0x00000004ff087819 */ /* 0x000fc80000011409 */
[----:B------:R-:W-:-:S05]  /*3610*/  LEA.HI.SX32 R8, R3, R8, 0x1d ;  /* 0x0000000803087211 */ /* 0x000fca00078feaff */
[----:B------:R-:W-:-:S05]  /*3620*/  IMAD.SHL.U32 R73, R8, 0x8, RZ ;  /* 0x0000000808497824 */ /* 0x000fca00078e00ff */
[----:B------:R-:W-:-:S04]  /*3630*/  LOP3.LUT R8, R44, 0x38, R73, 0xf8, !PT ;  /* 0x000000382c087812 */ /* 0x000fc800078ef849 */
[----:B------:R-:W-:-:S05]  /*3640*/  LOP3.LUT R9, R8, R47, RZ, 0x3c, !PT ;  /* 0x0000002f08097212 */ /* 0x000fca00078e3cff */
[----:B------:R-:W-:Y:S02]  /*3650*/  IMAD R8, R220, 0x200, R9 ;  /* 0x00000200dc087824 */ /* 0x000fe400078e0209 */
[----:B------:R-:W-:Y:S02]  /*3660*/  IMAD.IADD R9, R62, 0x1, R71 ;  /* 0x000000013e097824 */ /* 0x000fe400078e0247 */
[----:B------:R-:W-:Y:S02]  /*3670*/  IMAD.IADD R71, R71, 0x1, R8 ;  /* 0x0000000147477824 */ /* 0x000fe400078e0208 */
[--C-:B------:R-:W-:Y:S02]  /*3680*/  IMAD R9, R9, 0x2, R2.reuse ;  /* 0x0000000209097824 */ /* 0x100fe400078e0202 */
[----:B------:R-:W-:-:S04]  /*3690*/  IMAD R71, R71, 0x2, R2 ;  /* 0x0000000247477824 */ /* 0x000fc800078e0202 */
[----:B------:R-:W1:Y:S04]  /*36a0*/  LDS.128 R8, [R9+0x22400] ;  /* 0x0224000009087984 */ /* 0x000e680000000c00 */
        /* <DEDUP_REMOVED lines=52> */
[----:B------:R-:W-:Y:S01]  /*39f0*/  LOP3.LUT R79, R79, 0xffff0000, RZ, 0xc0, !PT ;  /* 0xffff00004f4f7812 */ /* 0x000fe200078ec0ff */
[----:B------:R-:W-:Y:S02]  /*3a00*/  IMAD.U32 R6, R71, 0x10000, RZ ;  /* 0x0001000047067824 */ /* 0x000fe400078e00ff */
[-C--:B------:R-:W-:Y:S01]  /*3a10*/  FMUL.FTZ R80, R31, R78.reuse ;  /* 0x0000004e1f507220 */ /* 0x080fe20000410000 */
        /* <DEDUP_REMOVED lines=39> */
.L_x_1264:
[----:B------:R-:W-:Y:S05]  /*3c90*/  BSYNC B1 ;  /* 0x0000000000017941 */ /* 0x000fea0003800000 */
.L_x_1263:
        /* <DEDUP_REMOVED lines=8> */
.L_x_1244:
[----:B------:R-:W-:-:S13]  /*3d20*/  ISETP.NE.AND P5, PT, R188, 0x3, PT ;  /* 0x00000003bc00780c */ /* 0x000fda0003fa5270 */
[----:B------:R-:W-:Y:S05]  /*3d30*/  @!P5 BRA `(.L_x_1265) ;  /* 0x000000000004d947 */ /* 0x000fea0003800000 */
[----:B------:R-:W-:Y:S01]  /*3d40*/  BPT.TRAP 0x1 ;  /* 0x000000040000795c */ /* 0x000fe20000300000 */
.L_x_1265:
[----:B------:R-:W-:Y:S01]  /*3d50*/  IMAD R63, R22, 0x8, R2 ;  /* 0x00000008163f7824 */ /* 0x000fe200078e0202 */
[----:B------:R-:W-:Y:S01]  /*3d60*/  SHF.L.U32 R74, R185, 0x1f, RZ ;  /* 0x0000001fb94a7819 */ /* 0x000fe200000006ff */
[----:B------:R-:W-:Y:S01]  /*3d70*/  BSSY B1, `(.L_x_1266) ;  /* 0x0000004000017945 */ /* 0x000fe20003800000 */
[----:B------:R-:W-:Y:S02]  /*3d80*/  SHF.R.S32.HI R67, RZ, 0x1f, R65 ;  /* 0x0000001fff437819 */ /* 0x000fe40000011441 */
[----:B------:R-:W0:Y:S02]  /*3d90*/  SYNCS.PHASECHK.TRANS64.TRYWAIT P0, [R63+URZ+0x38890], R74 ;  /* 0x0388904a3f0075a7 */ /* 0x000e24000800017f */
[----:B0-----:R-:W-:Y:S05]  /*3da0*/  @!P0 BRA `(.L_x_1267) ;  /* 0x0000017c00188947 */ /* 0x001fea0003800000 */
.L_x_1500:
[----:B------:R-:W-:Y:S05]  /*3db0*/  BSYNC B1 ;  /* 0x0000000000017941 */ /* 0x000fea0003800000 */
.L_x_1266:
        /* <DEDUP_REMOVED lines=26> */
.L_x_1504:
        /* <DEDUP_REMOVED lines=18> */
.L_x_1252:
[----:B------:R-:W-:Y:S05]  /*4080*/  BSYNC B0 ;  /* 0x0000000000007941 */ /* 0x000fea0003800000 */
.L_x_1243:
        /* <DEDUP_REMOVED lines=17> */
.L_x_1270:
[----:B------:R-:W-:Y:S05]  /*41a0*/  BSYNC B0 ;  /* 0x0000000000007941 */ /* 0x000fea0003800000 */
.L_x_1269:
[----:B------:R-:W2:Y:S01]  /*41b0*/  SYNCS.PHASECHK.TRANS64.TRYWAIT P5, [R63+URZ+0x388b0], R74 ;  /* 0x0388b04a3f0075a7 */ /* 0x000ea200080a017f */
[----:B------:R-:W-:Y:S04]  /*41c0*/  BSSY B0, `(.L_x_1271) ;  /* 0x0000002000007945 */ /* 0x000fe80003800000 */
[----:B--2---:R-:W-:Y:S05]  /*41d0*/  @!P5 BRA `(.L_x_1272) ;  /* 0x000001780064d947 */ /* 0x004fea0003800000 */
.L_x_1505:
[----:B------:R-:W-:Y:S05]  /*41e0*/  BSYNC B0 ;  /* 0x0000000000007941 */ /* 0x000fea0003800000 */
.L_x_1271:
        /* <DEDUP_REMOVED lines=23> */
[----:B------:R-:W4:Y:S01]  /*4360*/  LDL R29, [R1] ;  /* 0x00000000011d7983 */ /* 0x000f220000100800 */
[----:B------:R-:W-:-:S03]  /*4370*/  ULDC UR4, c[0x0][0x320] ;  /* 0x0000c80000047ab9 */ /* 0x000fc60000000800 */
[----:B------:R-:W5:Y:S01]  /*4380*/  LDL R28, [R1+0x4] ;  /* 0x00000400011c7983 */ /* 0x000f620000100800 */
[----:B------:R-:W-:Y:S01]  /*4390*/  ISETP.GE.AND P6, PT, R16, UR4, PT ;  /* 0x0000000410007c0c */ /* 0x000fe2000bfc6270 */
[----:B------:R-:W-:Y:S02]  /*43a0*/  IMAD R9, R22, 0x8000, R52 ;  /* 0x0000800016097824 */ /* 0x000fe400078e0234 */
[----:B------:R-:W2:Y:S02]  /*43b0*/  LDL R15, [R1+0x8] ;  /* 0x00000800010f7983 */ /* 0x000ea40000100800 */
[C---:B------:R-:W-:Y:S01]  /*43c0*/  IMAD R12, R9.reuse, 0x2, R2 ;  /* 0x00000002090c7824 */ /* 0x040fe200078e0202 */
[----:B------:R-:W-:Y:S01]  /*43d0*/  LOP3.LUT P5, RZ, R190, 0x4, RZ, 0xc0, !PT ;  /* 0x00000004beff7812 */ /* 0x000fe200078ac0ff */
[----:B------:R-:W2:Y:S04]  /*43e0*/  LDL R14, [R1+0xc] ;  /* 0x00000c00010e7983 */ /* 0x000ea80000100800 */
[----:B------:R-:W2:Y:S04]  /*43f0*/  LDL R56, [R1+0x10] ;  /* 0x0000100001387983 */ /* 0x000ea80000100800 */
[----:B------:R-:W0:Y:S01]  /*4400*/  @!P6 LDS.128 R4, [R12+0x400] ;  /* 0x000400000c04e984 */ /* 0x000e220000000c00 */
[----:B------:R-:W-:-:S03]  /*4410*/  VIADD R13, R9, 0x20 ;  /* 0x00000020090d7836 */ /* 0x000fc60000000000 */
[----:B------:R-:W-:Y:S01]  /*4420*/  @P5 VIADD R13, R9, 0xffffffe0 ;  /* 0xffffffe0090d5836 */ /* 0x000fe20000000000 */
[C---:B-1----:R-:W-:Y:S01]  /*4430*/  @!P6 LEA R8, P5, R16.reuse, R11, 0x1 ;  /* 0x0000000b1008e211 */ /* 0x042fe200078a08ff */
[----:B------:R-:W2:Y:S02]  /*4440*/  LDL R31, [R1+0x14] ;  /* 0x00001400011f7983 */ /* 0x000ea40000100800 */
[----:B------:R-:W-:Y:S01]  /*4450*/  IMAD R13, R13, 0x2, R2 ;  /* 0x000000020d0d7824 */ /* 0x000fe200078e0202 */
[----:B---3--:R-:W-:Y:S01]  /*4460*/  @!P6 LEA.HI.X R9, R16, R10, R17, 0x1, P5 ;  /* 0x0000000a1009e211 */ /* 0x008fe200028f0c11 */
[----:B------:R-:W3:Y:S01]  /*4470*/  LDL R30, [R1+0x18] ;  /* 0x00001800011e7983 */ /* 0x000ee20000100800 */
        /* <DEDUP_REMOVED lines=24> */
[----:B----4-:R-:W-:Y:S02]  /*4600*/  @!P5 IMAD.X R9, R10, 0x1, R29, P6 ;  /* 0x000000010a09d824 */ /* 0x010fe400030e061d */
[----:B------:R-:W4:Y:S01]  /*4610*/  LDL R29, [R1+0x1c] ;  /* 0x00001c00011d7983 */ /* 0x000f220000100800 */
[----:B------:R-:W-:-:S03]  /*4620*/  ISETP.GE.AND P6, PT, R210, UR4, PT ;  /* 0x00000004d2007c0c */ /* 0x000fc6000bfc6270 */
[----:B-1----:R0:W-:Y:S10]  /*4630*/  @!P5 ST.E.128 desc[UR40][R8.64], R4 ;  /* 0x000000040800d985 */ /* 0x0021f4000c101d28 */
[----:B------:R-:W1:Y:S01]  /*4640*/  @!P6 LDS.128 R4, [R12+0x6400] ;  /* 0x006400000c04e984 */ /* 0x000e620000000c00 */
[----:B0-----:R-:W-:-:S05]  /*4650*/  @!P6 LEA R8, P5, R210, R11, 0x1 ;  /* 0x0000000bd208e211 */ /* 0x001fca00078a08ff */
[----:B-----5:R-:W-:Y:S02]  /*4660*/  @!P6 IMAD.X R9, R10, 0x1, R28, P5 ;  /* 0x000000010a09e824 */ /* 0x020fe400028e061c */
[----:B------:R-:W5:Y:S01]  /*4670*/  LDL R28, [R1+0x20] ;  /* 0x00002000011c7983 */ /* 0x000f620000100800 */
[----:B------:R-:W-:-:S03]  /*4680*/  ISETP.GE.AND P5, PT, R209, UR4, PT ;  /* 0x00000004d1007c0c */ /* 0x000fc6000bfa6270 */
[----:B-1----:R0:W-:Y:S10]  /*4690*/  @!P6 ST.E.128 desc[UR40][R8.64], R4 ;  /* 0x000000040800e985 */ /* 0x0021f4000c101d28 */
[----:B------:R-:W1:Y:S01]  /*46a0*/  @!P5 LDS.128 R4, [R13+0x6400] ;  /* 0x006400000d04d984 */ /* 0x000e620000000c00 */
[----:B0-----:R-:W-:-:S05]  /*46b0*/  @!P5 LEA R8, P6, R209, R11, 0x1 ;  /* 0x0000000bd108d211 */ /* 0x001fca00078c08ff */
[----:B--2---:R-:W-:Y:S02]  /*46c0*/  @!P5 IMAD.X R9, R10, 0x1, R15, P6 ;  /* 0x000000010a09d824 */ /* 0x004fe400030e060f */
[----:B------:R-:W2:Y:S01]  /*46d0*/  LDL R15, [R1+0x24] ;  /* 0x00002400010f7983 */ /* 0x000ea20000100800 */
[----:B------:R-:W-:-:S03]  /*46e0*/  ISETP.GE.AND P6, PT, R208, UR4, PT ;  /* 0x00000004d0007c0c */ /* 0x000fc6000bfc6270 */
[----:B-1----:R0:W-:Y:S10]  /*46f0*/  @!P5 ST.E.128 desc[UR40][R8.64], R4 ;  /* 0x000000040800d985 */ /* 0x0021f4000c101d28 */
[----:B------:R-:W1:Y:S01]  /*4700*/  @!P6 LDS.128 R4, [R12+0x8400] ;  /* 0x008400000c04e984 */ /* 0x000e620000000c00 */
[----:B0-----:R-:W-:-:S05]  /*4710*/  @!P6 LEA R8, P5, R208, R11, 0x1 ;  /* 0x0000000bd008e211 */ /* 0x001fca00078a08ff */
[----:B------:R-:W-:Y:S02]  /*4720*/  @!P6 IMAD.X R9, R10, 0x1, R14, P5 ;  /* 0x000000010a09e824 */ /* 0x000fe400028e060e */
[----:B------:R-:W2:Y:S01]  /*4730*/  LDL R14, [R1+0x28] ;  /* 0x00002800010e7983 */ /* 0x000ea20000100800 */
        /* <DEDUP_REMOVED lines=14> */
[----:B---3--:R-:W-:Y:S01]  /*4820*/  @!P5 IMAD.X R9, R10, 0x1, R30, P6 ;  /* 0x000000010a09d824 */ /* 0x008fe200030e061e */
        /* <DEDUP_REMOVED lines=19> */
[----:B------:R-:W-:-:S05]  /*4960*/  @!P5 IMAD.X R9, R10, 0x1, R14, P6 ;  /* 0x000000010a09d824 */ /* 0x000fca00030e060e */
[----:B-1----:R4:W-:Y:S03]  /*4970*/  @!P5 ST.E.128 desc[UR40][R8.64], R4 ;  /* 0x000000040800d985 */ /* 0x0029e6000c101d28 */
.L_x_1274:
[----:B------:R-:W-:Y:S05]  /*4980*/  BSYNC B0 ;  /* 0x0000000000007941 */ /* 0x000fea0003800000 */
.L_x_1273:
        /* <DEDUP_REMOVED lines=17> */
.L_x_1238:
[----:B------:R-:W2:Y:S01]  /*4aa0*/  LDL R4, [R1+0x60] ;  /* 0x0000600001047983 */ /* 0x000ea20000100800 */
[----:B------:R-:W-:Y:S01]  /*4ab0*/  BSSY B0, `(.L_x_1276) ;  /* 0x0000046000007945 */ /* 0x000fe20003800000 */
        /* <DEDUP_REMOVED lines=29> */
[----:B------:R-:W-:Y:S01]  /*4c90*/  CS2R R40, SRZ ;  /* 0x0000000000287805 */ /* 0x000fe2000001ff00 */
[----:B------:R-:W-:Y:S01]  /*4ca0*/  IMAD.MOV.U32 R96, RZ, RZ, RZ ;  /* 0x000000ffff607224 */ /* 0x000fe200078e00ff */
[----:B------:R-:W-:-:S02]  /*4cb0*/  CS2R R94, SRZ ;  /* 0x00000000005e7805 */ /* 0x000fc4000001ff00 */
[----:B------:R-:W-:Y:S01]  /*4cc0*/  CS2R R92, SRZ ;  /* 0x00000000005c7805 */ /* 0x000fe2000001ff00 */
[----:B------:R-:W-:Y:S01]  /*4cd0*/  IMAD.MOV.U32 R91, RZ, RZ, RZ ;  /* 0x000000ffff5b7224 */ /* 0x000fe200078e00ff */
[----:B------:R-:W-:Y:S01]  /*4ce0*/  CS2R R88, SRZ ;  /* 0x0000000000587805 */ /* 0x000fe2000001ff00 */
[----:B------:R-:W-:Y:S01]  /*4cf0*/  IMAD.MOV.U32 R37, RZ, RZ, RZ ;  /* 0x000000ffff257224 */ /* 0x000fe200078e00ff */
        /* <DEDUP_REMOVED lines=8> */
[----:B------:R-:W-:Y:S02]  /*4d80*/  CS2R R28, SRZ ;  /* 0x00000000001c7805 */ /* 0x000fe4000001ff00 */
[----:B------:R-:W-:Y:S01]  /*4d90*/  CS2R R72, SRZ ;  /* 0x0000000000487805 */ /* 0x000fe2000001ff00 */
[----:B------:R-:W-:Y:S01]  /*4da0*/  IMAD.MOV.U32 R71, RZ, RZ, RZ ;  /* 0x000000ffff477224 */ /* 0x000fe200078e00ff */
[----:B------:R-:W-:Y:S02]  /*4db0*/  CS2R R14, SRZ ;  /* 0x00000000000e7805 */ /* 0x000fe4000001ff00 */
[----:B------:R-:W-:Y:S01]  /*4dc0*/  CS2R R68, SRZ ;  /* 0x0000000000447805 */ /* 0x000fe2000001ff00 */
[----:B------:R-:W-:Y:S01]  /*4dd0*/  IMAD.MOV.U32 R67, RZ, RZ, RZ ;  /* 0x000000ffff437224 */ /* 0x000fe200078e00ff */
[----:B------:R-:W-:-:S02]  /*4de0*/  CS2R R12, SRZ ;  /* 0x00000000000c7805 */ /* 0x000fc4000001ff00 */
[----:B------:R-:W-:Y:S02]  /*4df0*/  CS2R R64, SRZ ;  /* 0x0000000000407805 */ /* 0x000fe4000001ff00 */
[----:B0-----:R-:W-:Y:S02]  /*4e00*/  CS2R R62, SRZ ;  /* 0x00000000003e7805 */ /* 0x001fe4000001ff00 */
[----:B------:R-:W-:Y:S02]  /*4e10*/  CS2R R60, SRZ ;  /* 0x00000000003c7805 */ /* 0x000fe4000001ff00 */
[----:B------:R-:W-:Y:S01]  /*4e20*/  CS2R R58, SRZ ;  /* 0x00000000003a7805 */ /* 0x000fe2000001ff00 */
[----:B------:R-:W-:Y:S01]  /*4e30*/  IMAD.MOV.U32 R155, RZ, RZ, RZ ;  /* 0x000000ffff9b7224 */ /* 0x000fe200078e00ff */
[----:B------:R-:W-:Y:S02]  /*4e40*/  CS2R R156, SRZ ;  /* 0x00000000009c7805 */ /* 0x000fe4000001ff00 */
[----:B------:R-:W-:-:S02]  /*4e50*/  CS2R R54, SRZ ;  /* 0x0000000000367805 */ /* 0x000fc4000001ff00 */
[----:B------:R-:W-:Y:S02]  /*4e60*/  CS2R R158, SRZ ;  /* 0x00000000009e7805 */ /* 0x000fe4000001ff00 */
[----:B------:R-:W-:Y:S02]  /*4e70*/  CS2R R50, SRZ ;  /* 0x0000000000327805 */ /* 0x000fe4000001ff00 */
[----:B------:R-:W-:Y:S02]  /*4e80*/  CS2R R46, SRZ ;  /* 0x00000000002e7805 */ /* 0x000fe4000001ff00 */
        /* <DEDUP_REMOVED lines=8> */
.L_x_1277:
[----:B------:R-:W-:Y:S05]  /*4f10*/  BSYNC B0 ;  /* 0x0000000000007941 */ /* 0x000fea0003800000 */
.L_x_1276:
[----:B------:R-:W-:Y:S01]  /*4f20*/  BSSY B7, `(.L_x_1278) ;  /* 0x0000b58000077945 */ /* 0x000fe20003800000 */
[----:B---3--:R-:W-:Y:S01]  /*4f30*/  IMAD.MOV.U32 R10, RZ, RZ, RZ ;  /* 0x000000ffff0a7224 */ /* 0x008fe200078e00ff */
        /* <DEDUP_REMOVED lines=9> */
[----:B------:R-:W-:Y:S01]  /*4fd0*/  IMAD.MOV.U32 R0, RZ, RZ, RZ ;  /* 0x000000ffff007224 */ /* 0x000fe200078e00ff */
[----:B------:R-:W-:Y:S06]  /*4fe0*/  @!P1 BRA `(.L_x_1279) ;  /* 0x0000001800689947 */ /* 0x000fec0003800000 */
[----:B------:R-:W-:Y:S02]  /*4ff0*/  ISETP.GE.AND P1, PT, R170, 0x1, PT ;  /* 0x00000001aa00780c */ /* 0x000fe40003f26270 */
[----:B------:R-:W-:-:S11]  /*5000*/  PLOP3.LUT P0, PT, PT, PT, PT, 0x80, 0x0 ;  /* 0x000000000000781c */ /* 0x000fd60003f0f070 */
[----:B------:R-:W-:Y:S05]  /*5010*/  @!P1 BRA `(.L_x_1280) ;  /* 0x000000b400209947 */ /* 0x000fea0003800000 */
[----:B------:R-:W0:Y:S01]  /*5020*/  S2R R20, SR_TID.X ;  /* 0x0000000000147919 */ /* 0x000e220000002100 */
[----:B------:R-:W-:Y:S01]  /*5030*/  IMAD.MOV.U32 R5, RZ, RZ, 0x40000040 ;  /* 0x40000040ff057424 */ /* 0x000fe200078e00ff */
[----:B------:R-:W-:Y:S01]  /*5040*/  BAR.SYNC.DEFER_BLOCKING 0xe, 0x100 ;  /* 0x0384000000007b1d */ /* 0x000fe20000010000 */
[----:B------:R-:W-:-:S03]  /*5050*/  IMAD.MOV.U32 R7, RZ, RZ, 0x40000040 ;  /* 0x40000040ff077424 */ /* 0x000fc600078e00ff */
[----:B------:R-:W-:Y:S01]  /*5060*/  R2UR UR5, R5 ;  /* 0x00000000050572ca */ /* 0x000fe200000e0000 */
[----:B------:R-:W-:Y:S01]  /*5070*/  IMAD.MOV.U32 R11, RZ, RZ, 0x40000040 ;  /* 0x40000040ff0b7424 */ /* 0x000fe200078e00ff */
[----:B------:R-:W-:Y:S01]  /*5080*/  ISETP.NE.AND P2, PT, R188, 0x3, PT ;  /* 0x00000003bc00780c */ /* 0x000fe20003f45270 */
[----:B------:R-:W-:Y:S01]  /*5090*/  IMAD.MOV.U32 R9, RZ, RZ, 0x40000040 ;  /* 0x40000040ff097424 */ /* 0x000fe200078e00ff */
[----:B------:R-:W-:Y:S01]  /*50a0*/  R2UR UR7, R7 ;  /* 0x00000000070772ca */ /* 0x000fe200000e0000 */
[----:B------:R-:W-:Y:S01]  /*50b0*/  IMAD.MOV.U32 R7, RZ, RZ, 0x40000040 ;  /* 0x40000040ff077424 */ /* 0x000fe200078e00ff */
[----:B------:R-:W-:Y:S01]  /*50c0*/  R2UR UR15, R11 ;  /* 0x000000000b0f72ca */ /* 0x000fe200000e0000 */
[----:B------:R-:W-:Y:S01]  /*50d0*/  IMAD.MOV.U32 R11, RZ, RZ, 0x40000040 ;  /* 0x40000040ff0b7424 */ /* 0x000fe200078e00ff */
[----:B------:R-:W-:Y:S01]  /*50e0*/  R2UR UR11, R9 ;  /* 0x00000000090b72ca */ /* 0x000fe200000e0000 */
[----:B------:R-:W-:-:S03]  /*50f0*/  IMAD.MOV.U32 R9, RZ, RZ, 0x40000040 ;  /* 0x40000040ff097424 */ /* 0x000fc600078e00ff */
[----:B------:R-:W-:Y:S02]  /*5100*/  R2UR UR9, R11 ;  /* 0x000000000b0972ca */ /* 0x000fe400000e0000 */
[----:B------:R-:W-:Y:S01]  /*5110*/  R2UR UR13, R9 ;  /* 0x00000000090d72ca */ /* 0x000fe200000e0000 */
[----:B-----5:R-:W-:Y:S01]  /*5120*/  WARPGROUP.ARRIVE ;  /* 0x00000000000079c5 */ /* 0x020fe20000000000 */
        /* <DEDUP_REMOVED lines=10> */
[----:B------:R-:W-:Y:S01]  /*51d0*/  SHF.R.U32.HI R4, RZ, 0x4, R0 ;  /* 0x00000004ff047819 */ /* 0x000fe20000011600 */
[----:B------:R-:W-:-:S03]  /*51e0*/  VIADD R3, R3, 0x400 ;  /* 0x0000040003037836 */ /* 0x000fc60000000000 */
[----:B------:R-:W-:Y:S02]  /*51f0*/  LOP3.LUT R4, R4, 0x3fff, RZ, 0xc0, !PT ;  /* 0x00003fff04047812 */ /* 0x000fe400078ec0ff */
[----:B------:R-:W-:Y:S02]  /*5200*/  SHF.R.U32.HI R3, RZ, 0x4, R3 ;  /* 0x00000004ff037819 */ /* 0x000fe40000011603 */
[----:B------:R-:W-:Y:S02]  /*5210*/  LOP3.LUT R4, R4, 0x10000, RZ, 0xfc, !PT ;  /* 0x0001000004047812 */ /* 0x000fe400078efcff */
[----:B------:R-:W-:Y:S02]  /*5220*/  LOP3.LUT R0, R3, 0x3fff, RZ, 0xc0, !PT ;  /* 0x00003fff03007812 */ /* 0x000fe400078ec0ff */
[----:B------:R-:W-:Y:S02]  /*5230*/  R2UR UR4, R4 ;  /* 0x00000000040472ca */ /* 0x000fe400000e0000 */
[----:B------:R-:W-:-:S05]  /*5240*/  LOP3.LUT R0, R0, 0x2000000, RZ, 0xfc, !PT ;  /* 0x0200000000007812 */ /* 0x000fca00078efcff */
[----:B------:R-:W-:-:S04]  /*5250*/  IMAD R6, R18, 0x1000, R0 ;  /* 0x0000100012067824 */ /* 0x000fc800078e0200 */
[C---:B------:R-:W-:Y:S01]  /*5260*/  VIADD R10, R6.reuse, 0x100 ;  /* 0x00000100060a7836 */ /* 0x040fe20000000000 */
[C---:B------:R-:W-:Y:S01]  /*5270*/  R2UR UR6, R6.reuse ;  /* 0x00000000060672ca */ /* 0x040fe200000e0000 */
[C---:B------:R-:W-:Y:S02]  /*5280*/  VIADD R8, R6.reuse, 0x80 ;  /* 0x0000008006087836 */ /* 0x040fe40000000000 */
[----:B------:R-:W-:Y:S01]  /*5290*/  VIADD R6, R6, 0x180 ;  /* 0x0000018006067836 */ /* 0x000fe20000000000 */
[----:B------:R-:W-:Y:S01]  /*52a0*/  R2UR UR14, R10 ;  /* 0x000000000a0e72ca */ /* 0x000fe200000e0000 */
[----:B------:R-:W-:Y:S01]  /*52b0*/  VIADD R10, R4, 0x2 ;  /* 0x00000002040a7836 */ /* 0x000fe20000000000 */
[----:B------:R-:W-:Y:S01]  /*52c0*/  R2UR UR10, R8 ;  /* 0x00000000080a72ca */ /* 0x000fe200000e0000 */
[----:B------:R-:W-:-:S03]  /*52d0*/  VIADD R8, R4, 0x4 ;  /* 0x0000000404087836 */ /* 0x000fc60000000000 */
[----:B------:R-:W-:Y:S02]  /*52e0*/  R2UR UR8, R10 ;  /* 0x000000000a0872ca */ /* 0x000fe400000e0000 */
[----:B------:R-:W-:Y:S01]  /*52f0*/  R2UR UR12, R8 ;  /* 0x00000000080c72ca */ /* 0x000fe200000e0000 */
[----:B------:R-:W-:Y:S01]  /*5300*/  HGMMA.64x256x16.F32.BF16 R24, gdesc[UR4].tnspB, RZ, !UPT, gsb0 ;  /* 0x43e00000041879f0 */ /* 0x000fe2000c0018ff */
[----:B------:R-:W-:Y:S01]  /*5310*/  R2UR UR6, R6 ;  /* 0x00000000060672ca */ /* 0x000fe200000e0000 */
[----:B------:R-:W-:Y:S01]  /*5320*/  VIADD R6, R4, 0x6 ;  /* 0x0000000604067836 */ /* 0x000fe20000000000 */
[----:B------:R-:W-:Y:S01]  /*5330*/  R2UR UR7, R7 ;  /* 0x00000000070772ca */ /* 0x000fe200000e0000 */
[----:B------:R-:W-:-:S03]  /*5340*/  IMAD.MOV.U32 R7, RZ, RZ, 0x40000040 ;  /* 0x40000040ff077424 */ /* 0x000fc600078e00ff */
[----:B------:R-:W-:Y:S02]  /*5350*/  R2UR UR4, R6 ;  /* 0x00000000060472ca */ /* 0x000fe400000e0000 */
[----:B------:R-:W-:Y:S01]  /*5360*/  R2UR UR5, R7 ;  /* 0x00000000070572ca */ /* 0x000fe200000e0000 */
        /* <DEDUP_REMOVED lines=16> */
.L_x_1281:
[----:B------:R-:W-:Y:S01]  /*5470*/  IMAD R3, R18, 0x8, R2 ;  /* 0x0000000812037824 */ /* 0x000fe200078e0202 */
[----:B------:R-:W-:Y:S01]  /*5480*/  ISETP.GE.AND P0, PT, R170, 0x41, PT ;  /* 0x00000041aa00780c */ /* 0x000fe20003f06270 */
[----:B------:R-:W-:Y:S02]  /*5490*/  BSSY B0, `(.L_x_1282) ;  /* 0x00000c2000007945 */ /* 0x000fe40003800000 */
[----:B------:R-:W-:-:S05]  /*54a0*/  VIADD R3, R3, 0x38860 ;  /* 0x0003886003037836 */ /* 0x000fca0000000000 */
[----:B------:R-:W-:-:S04]  /*54b0*/  PRMT R3, R189, 0x654, R3 ;  /* 0x00000654bd037816 */ /* 0x000fc80000000003 */
[----:B------:R0:W-:Y:S01]  /*54c0*/  SYNCS.ARRIVE.TRANS64.RED.A1T0 RZ, [R3+URZ], RZ ;  /* 0x000000ff03ff79a7 */ /* 0x0001e2000810043f */
[----:B------:R-:W-:Y:S05]  /*54d0*/  @!P0 BRA `(.L_x_1283) ;  /* 0x0000000800f48947 */ /* 0x000fea0003800000 */
[----:B------:R-:W-:-:S07]  /*54e0*/  VIADD R171, R171, 0xfffffffe ;  /* 0xfffffffeabab7836 */ /* 0x000fce0000000000 */
.L_x_1285:
[----:B------:R-:W-:Y:S01]  /*54f0*/  BAR.SYNC.DEFER_BLOCKING 0xe, 0x100 ;  /* 0x0384000000007b1d */ /* 0x000fe20000010000 */
[----:B01----:R-:W-:Y:S01]  /*5500*/  IMAD R3, R18, 0x40, R194 ;  /* 0x0000004012037824 */ /* 0x003fe200078e02c2 */
[----:B------:R-:W-:Y:S01]  /*5510*/  R2UR UR4, R4 ;  /* 0x00000000040472ca */ /* 0x000fe200000e0000 */
[----:B------:R-:W-:Y:S01]  /*5520*/  VIADD R18, R18, 0x1 ;  /* 0x0000000112127836 */ /* 0x000fe20000000000 */
[----:B------:R-:W-:Y:S01]  /*5530*/  R2UR UR5, R5 ;  /* 0x00000000050572ca */ /* 0x000fe200000e0000 */
[----:B------:R-:W-:Y:S02]  /*5540*/  IMAD R3, R3, 0x4, R2 ;  /* 0x0000000403037824 */ /* 0x000fe400078e0202 */
[----:B------:R-:W-:Y:S01]  /*5550*/  IMAD.MOV.U32 R13, RZ, RZ, 0x40000040 ;  /* 0x40000040ff0d7424 */ /* 0x000fe200078e00ff */
[----:B------:R-:W-:Y:S01]  /*5560*/  ISETP.NE.AND P0, PT, R18, 0x2, PT ;  /* 0x000000021200780c */ /* 0x000fe20003f05270 */
[----:B------:R-:W-:-:S03]  /*5570*/  IMAD.MOV.U32 R15, RZ, RZ, 0x40000040 ;  /* 0x40000040ff0f7424 */ /* 0x000fc600078e00ff */
[----:B------:R-:W-:Y:S02]  /*5580*/  SEL R18, R18, RZ, P0 ;  /* 0x000000ff12127207 */ /* 0x000fe40000000000 */
[----:B------:R-:W-:Y:S01]  /*5590*/  R2UR UR7, R13 ;  /* 0x000000000d0772ca */ /* 0x000fe200000e0000 */
[----:B------:R-:W-:Y:S01]  /*55a0*/  IMAD.MOV.U32 R13, RZ, RZ, 0x40000040 ;  /* 0x40000040ff0d7424 */ /* 0x000fe200078e00ff */
        /* <DEDUP_REMOVED lines=66> */
[----:B------:R-:W-:-:S02]  /*59d0*/  IMAD R12, R18, 0x1000, R0 ;  /* 0x00001000120c7824 */ /* 0x000fc400078e0200 */
[-C--:B-1----:R-:W-:Y:S01]  /*59e0*/  FMUL.FTZ R26, R26, R3.reuse ;  /* 0x000000031a1a7220 */ /* 0x082fe20000410000 */
[-C--:B------:R-:W-:Y:S01]  /*59f0*/  FMUL.FTZ R27, R27, R3.reuse ;  /* 0x000000031b1b7220 */ /* 0x080fe20000410000 */
[-C--:B------:R-:W-:Y:S01]  /*5a00*/  FMUL.FTZ R30, R30, R3.reuse ;  /* 0x000000031e1e7220 */ /* 0x080fe20000410000 */
[-C--:B------:R-:W-:Y:S01]  /*5a10*/  FMUL.FTZ R31, R31, R3.reuse ;  /* 0x000000031f1f7220 */ /* 0x080fe20000410000 */
[----:B------:R-:W-:Y:S01]  /*5a20*/  R2UR UR6, R12 ;  /* 0x000000000c0672ca */ /* 0x000fe200000e0000 */
        /* <DEDUP_REMOVED lines=60> */
[----:B------:R-:W-:-:S02]  /*5df0*/  VIADD R14, R12, 0x80 ;  /* 0x000000800c0e7836 */ /* 0x000fc40000000000 */
[----:B------:R-:W-:Y:S02]  /*5e00*/  IMAD.MOV.U32 R3, RZ, RZ, R171 ;  /* 0x000000ffff037224 */ /* 0x000fe400078e00ab */
[----:B------:R-:W-:Y:S01]  /*5e10*/  VIADD R171, R171, 0xffffffff ;  /* 0xffffffffabab7836 */ /* 0x000fe20000000000 */
[----:B------:R-:W-:Y:S02]  /*5e20*/  WARPGROUP.ARRIVE ;  /* 0x00000000000079c5 */ /* 0x000fe40000000000 */
[----:B------:R-:W-:Y:S02]  /*5e30*/  ISETP.GT.AND P1, PT, R3, RZ, PT ;  /* 0x000000ff0300720c */ /* 0x000fe40003f24270 */
[----:B------:R-:W-:Y:S02]  /*5e40*/  SEL R3, RZ, 0x1, P0 ;  /* 0x00000001ff037807 */ /* 0x000fe40000000000 */
[----:B------:R-:W-:Y:S01]  /*5e50*/  HGMMA.64x256x16.F32.BF16 R24, gdesc[UR4].tnspB, R24, gsb0 ;  /* 0x43e00000041879f0 */ /* 0x000fe20008001818 */
[----:B------:R-:W-:Y:S01]  /*5e60*/  R2UR UR6, R14 ;  /* 0x000000000e0672ca */ /* 0x000fe200000e0000 */
[----:B------:R-:W-:Y:S01]  /*5e70*/  VIADD R14, R12, 0x100 ;  /* 0x000001000c0e7836 */ /* 0x000fe20000000000 */
[----:B------:R-:W-:Y:S01]  /*5e80*/  R2UR UR7, R15 ;  /* 0x000000000f0772ca */ /* 0x000fe200000e0000 */
[----:B------:R-:W-:Y:S01]  /*5e90*/  IMAD.MOV.U32 R15, RZ, RZ, 0x40000040 ;  /* 0x40000040ff0f7424 */ /* 0x000fe200078e00ff */
[----:B------:R-:W-:Y:S01]  /*5ea0*/  R2UR UR4, R10 ;  /* 0x000000000a0472ca */ /* 0x000fe200000e0000 */
[----:B------:R-:W-:Y:S01]  /*5eb0*/  VIADD R12, R12, 0x180 ;  /* 0x000001800c0c7836 */ /* 0x000fe20000000000 */
[----:B------:R-:W-:-:S02]  /*5ec0*/  R2UR UR5, R11 ;  /* 0x000000000b0572ca */ /* 0x000fc400000e0000 */
[----:B------:R-:W-:Y:S01]  /*5ed0*/  LOP3.LUT R184, R184, R3, RZ, 0x3c, !PT ;  /* 0x00000003b8b87212 */ /* 0x000fe200078e3cff */
[----:B------:R-:W-:Y:S02]  /*5ee0*/  WARPGROUP.DEPBAR.LE gsb0, 0x0 ;  /* 0x00008000000079c5 */ /* 0x000fe40000010000 */
[----:B------:R-:W-:-:S15]  /*5ef0*/  WARPGROUP.ARRIVE ;  /* 0x00000000000079c5 */ /* 0x000fde0000000000 */
[----:B------:R-:W-:-:S01]  /*5f00*/  NOP ;  /* 0x0000000000007918 */ /* 0x000fc20000000000 */
[----:B------:R-:W-:Y:S01]  /*5f10*/  HGMMA.64x256x16.F32.BF16 R24, gdesc[UR4].tnspB, R24, gsb0 ;  /* 0x43e00000041879f0 */ /* 0x000fe20008001818 */
[----:B------:R-:W-:Y:S02]  /*5f20*/  R2UR UR6, R14 ;  /* 0x000000000e0672ca */ /* 0x000fe400000e0000 */
[----:B------:R-:W-:Y:S02]  /*5f30*/  R2UR UR7, R15 ;  /* 0x000000000f0772ca */ /* 0x000fe400000e0000 */
[----:B------:R-:W-:Y:S02]  /*5f40*/  R2UR UR4, R8 ;  /* 0x00000000080472ca */ /* 0x000fe400000e0000 */
[----:B------:R-:W-:Y:S01]  /*5f50*/  R2UR UR5, R9 ;  /* 0x00000000090572ca */ /* 0x000fe200000e0000 */
[----:B------:R-:W-:Y:S02]  /*5f60*/  WARPGROUP.DEPBAR.LE gsb0, 0x0 ;  /* 0x00008000000079c5 */ /* 0x000fe40000010000 */
[----:B------:R-:W-:-:S15]  /*5f70*/  WARPGROUP.ARRIVE ;  /* 0x00000000000079c5 */ /* 0x000fde0000000000 */
[----:B------:R-:W-:-:S03]  /*5f80*/  NOP ;  /* 0x0000000000007918 */ /* 0x000fc60000000000 */
        /* <DEDUP_REMOVED lines=8> */
[----:B------:R-:W-:Y:S03]  /*6010*/  HGMMA.64x256x16.F32.BF16 R24, gdesc[UR4].tnspB, R24, gsb0 ;  /* 0x43e00000041879f0 */ /* 0x000fe60008001818 */
[----:B------:R-:W-:Y:S02]  /*6020*/  WARPGROUP.DEPBAR.LE gsb0, 0x0 ;  /* 0x00008000000079c5 */ /* 0x000fe40000010000 */
[----:B------:R-:W-:Y:S06]  /*6030*/  BAR.ARV 0xf, 0x100 ;  /* 0x03c4000000007b1d */ /* 0x000fec0000002000 */
[----:B------:R-:W-:Y:S05]  /*6040*/  @!P2 BRA `(.L_x_1284) ;  /* 0x000000000004a947 */ /* 0x000fea0003800000 */
[----:B------:R-:W-:Y:S01]  /*6050*/  BPT.TRAP 0x1 ;  /* 0x000000040000795c */ /* 0x000fe20000300000 */
.L_x_1284:
[----:B------:R-:W-:-:S04]  /*6060*/  IMAD R3, R18, 0x8, R2 ;  /* 0x0000000812037824 */ /* 0x000fc800078e0202 */
[----:B------:R-:W-:-:S05]  /*6070*/  VIADD R3, R3, 0x38860 ;  /* 0x0003886003037836 */ /* 0x000fca0000000000 */
[----:B------:R-:W-:-:S04]  /*6080*/  PRMT R3, R189, 0x654, R3 ;  /* 0x00000654bd037816 */ /* 0x000fc80000000003 */
[----:B------:R1:W-:Y:S01]  /*6090*/  SYNCS.ARRIVE.TRANS64.RED.A1T0 RZ, [R3+URZ], RZ ;  /* 0x000000ff03ff79a7 */ /* 0x0003e2000810043f */
[----:B------:R-:W-:Y:S05]  /*60a0*/  @P1 BRA `(.L_x_1285) ;  /* 0xfffffff400101947 */ /* 0x000fea000383ffff */
.L_x_1283:
[----:B------:R-:W-:Y:S05]  /*60b0*/  BSYNC B0 ;  /* 0x0000000000007941 */ /* 0x000fea0003800000 */
.L_x_1282:
[----:B------:R-:W-:Y:S01]  /*60c0*/  BAR.SYNC.DEFER_BLOCKING 0xe, 0x100 ;  /* 0x0384000000007b1d */ /* 0x000fe20000010000 */
[C---:B01----:R-:W-:Y:S01]  /*60d0*/  IMAD R3, R18.reuse, 0x40, R194 ;  /* 0x0000004012037824 */ /* 0x043fe200078e02c2 */
[----:B------:R-:W-:Y:S01]  /*60e0*/  PLOP3.LUT P0, PT, PT, PT, PT, 0x8, 0x0 ;  /* 0x000000000000781c */ /* 0x000fe20003f0e170 */
[----:B------:R-:W-:Y:S02]  /*60f0*/  VIADD R18, R18, 0x1 ;  /* 0x0000000112127836 */ /* 0x000fe40000000000 */
[----:B------:R-:W-:-:S03]  /*6100*/  IMAD R3, R3, 0x4, R2 ;  /* 0x0000000403037824 */ /* 0x000fc600078e0202 */
[----:B------:R-:W-:-:S04]  /*6110*/  ISETP.NE.AND P1, PT, R18, 0x2, PT ;  /* 0x000000021200780c */ /* 0x000fc80003f25270 */
[----:B------:R-:W-:Y:S01]  /*6120*/  SEL R18, R18, RZ, P1 ;  /* 0x000000ff12127207 */ /* 0x000fe20000800000 */
[----:B------:R-:W0:Y:S04]  /*6130*/  LDS R0, [R3+0x38400] ;  /* 0x0384000003007984 */ /* 0x000e280000000800 */
[----:B------:R1:W2:Y:S02]  /*6140*/  LDS R2, [R3+0x38420] ;  /* 0x0384200003027984 */ /* 0x0002a40000000800 */
[----:B-1----:R-:W-:-:S04]  /*6150*/  SEL R3, RZ, 0x1, P1 ;  /* 0x00000001ff037807 */ /* 0x002fc80000800000 */
[----:B------:R-:W-:Y:S01]  /*6160*/  LOP3.LUT R184, R184, R3, RZ, 0x3c, !PT ;  /* 0x00000003b8b87212 */ /* 0x000fe200078e3cff */
        /* <DEDUP_REMOVED lines=128> */
[----:B------:R-:W-:Y:S06]  /*6970*/  BAR.ARV 0xf, 0x100 ;  /* 0x03c4000000007b1d */ /* 0x000fec0000002000 */
[----:B------:R-:W-:Y:S05]  /*6980*/  BRA `(.L_x_1280) ;  /* 0x0000009800c47947 */ /* 0x000fea0003800000 */
.L_x_1279:
        /* <DEDUP_REMOVED lines=36> */
.L_x_1287:
[----:B------:R-:W-:Y:S05]  /*6bd0*/  BSYNC B6 ;  /* 0x0000000000067941 */ /* 0x000fea0003800000 */
.L_x_1286:
        /* <DEDUP_REMOVED lines=13> */
.L_x_1291:
[----:B-1----:R1:W2:Y:S02]  /*6cb0*/  SYNCS.PHASECHK.TRANS64.TRYWAIT P0, [R2+URZ+0x38800], R3 ;  /* 0x03880003020075a7 */ /* 0x0022a4000800017f */
[----:B--2---:R-:W-:Y:S05]  /*6cc0*/  @!P0 NANOSLEEP.SYNCS 0x989680 ;  /* 0x009896800000895d */ /* 0x004fea0003900000 */
[----:B------:R-:W2:Y:S02]  /*6cd0*/  @!P0 SYNCS.PHASECHK.TRANS64 P0, [R2+URZ+0x38800], R3 ;  /* 0x03880003020085a7 */ /* 0x000ea4000800007f */
[----:B--2---:R-:W-:Y:S05]  /*6ce0*/  @!P0 BRA `(.L_x_1291) ;  /* 0xfffffffc00f08947 */ /* 0x004fea000383ffff */
.L_x_1290:
[----:B------:R-:W-:Y:S05]  /*6cf0*/  BSYNC B0 ;  /* 0x0000000000007941 */ /* 0x000fea0003800000 */
.L_x_1289:
[----:B------:R-:W-:Y:S05]  /*6d00*/  BRA `(.L_x_1292) ;  /* 0x0000002000c07947 */ /* 0x000fea0003800000 */
.L_x_1288:
        /* <DEDUP_REMOVED lines=37> */
.L_x_1294:
[----:B------:R-:W-:Y:S05]  /*6f60*/  BSYNC B6 ;  /* 0x0000000000067941 */ /* 0x000fea0003800000 */
.L_x_1293:
        /* <DEDUP_REMOVED lines=11> */
.L_x_1511:
        /* <DEDUP_REMOVED lines=12> */
[----:B------:R-:W-:Y:S01]  /*70e0*/  IMAD.IADD R21, R7, 0x1, -R6 ;  /* 0x0000000107157824 */ /* 0x000fe200078e0a06 */
[----:B------:R-:W-:-:S04]  /*70f0*/  CS2R R6, SRZ ;  /* 0x0000000000067805 */ /* 0x000fc8000001ff00 */
[----:B------:R-:W-:Y:S01]  /*7100*/  SHF.L.U32 R31, R21, 0x1f, RZ ;  /* 0x0000001f151f7819 */ /* 0x000fe200000006ff */
[----:B------:R-:W-:Y:S06]  /*7110*/  @P0 BRA `(.L_x_1299) ;  /* 0x0000000000580947 */ /* 0x000fec0003800000 */
[----:B------:R-:W4:Y:S01]  /*7120*/  LDL R30, [R1+0x58] ;  /* 0x00005800011e7983 */ /* 0x000f220000100800 */
[----:B------:R-:W-:-:S03]  /*7130*/  ULDC UR4, c[0x0][0x3f4] ;  /* 0x0000fd0000047ab9 */ /* 0x000fc60000000800 */
[----:B------:R-:W4:Y:S01]  /*7140*/  LDL R20, [R1+0x54] ;  /* 0x0000540001147983 */ /* 0x000f220000100800 */
[----:B------:R-:W-:Y:S01]  /*7150*/  ISETP.GE.AND P3, PT, R193, UR4, PT ;  /* 0x00000004c1007c0c */ /* 0x000fe2000bf66270 */
[----:B--2---:R-:W-:Y:S01]  /*7160*/  IMAD.MOV.U32 R6, RZ, RZ, R0 ;  /* 0x000000ffff067224 */ /* 0x004fe200078e0000 */
[----:B------:R-:W-:Y:S01]  /*7170*/  ISETP.GE.AND P2, PT, R186, UR4, PT ;  /* 0x00000004ba007c0c */ /* 0x000fe2000bf46270 */
[----:B-1----:R-:W-:Y:S01]  /*7180*/  IMAD.MOV.U32 R7, RZ, RZ, R3 ;  /* 0x000000ffff077224 */ /* 0x002fe200078e0003 */
[----:B------:R-:W-:Y:S01]  /*7190*/  CS2R R12, SRZ ;  /* 0x00000000000c7805 */ /* 0x000fe2000001ff00 */
[----:B---3--:R-:W-:Y:S01]  /*71a0*/  IMAD.MOV.U32 R15, RZ, RZ, R5 ;  /* 0x000000ffff0f7224 */ /* 0x008fe200078e0005 */
[----:B------:R-:W-:Y:S02]  /*71b0*/  CS2R R8, SRZ ;  /* 0x0000000000087805 */ /* 0x000fe4000001ff00 */
[----:B------:R-:W-:-:S07]  /*71c0*/  CS2R R10, SRZ ;  /* 0x00000000000a7805 */ /* 0x000fce000001ff00 */
[----:B0-----:R-:W-:Y:S01]  /*71d0*/  @!P2 IMAD.WIDE R26, R186, 0x2, R6 ;  /* 0x00000002ba1aa825 */ /* 0x001fe200078e0206 */
        /* <DEDUP_REMOVED lines=10> */
.L_x_1299:
[----:B------:R-:W-:Y:S05]  /*7280*/  BSYNC B1 ;  /* 0x0000000000017941 */ /* 0x000fea0003800000 */
.L_x_1298:
[----:B------:R-:W3:Y:S01]  /*7290*/  SYNCS.PHASECHK.TRANS64.TRYWAIT P0, [R2+URZ+0x38800], R31 ;  /* 0x0388001f020075a7 */ /* 0x000ee2000800017f */
[----:B-1----:R-:W-:Y:S01]  /*72a0*/  LOP3.LUT R3, R33, 0x18, R16, 0xf8, !PT ;  /* 0x0000001821037812 */ /* 0x002fe200078ef810 */
[----:B--2---:R-:W-:Y:S01]  /*72b0*/  IMAD R0, R25, -0x40, R24 ;  /* 0xffffffc019007824 */ /* 0x004fe200078e0218 */
[----:B0-----:R-:W-:Y:S01]  /*72c0*/  SHF.R.U32.HI R4, RZ, 0x3, R33 ;  /* 0x00000003ff047819 */ /* 0x001fe20000011621 */
[----:B----45:R-:W-:Y:S01]  /*72d0*/  IMAD.MOV.U32 R14, RZ, RZ, R11 ;  /* 0x000000ffff0e7224 */ /* 0x030fe200078e000b */
[--C-:B------:R-:W-:Y:S01]  /*72e0*/  SHF.R.U64 R28, R12, 0x10, R13.reuse ;  /* 0x000000100c1c7819 */ /* 0x100fe2000000120d */
[----:B---3--:R-:W-:Y:S01]  /*72f0*/  IMAD.MOV.U32 R5, RZ, RZ, R8 ;  /* 0x000000ffff057224 */ /* 0x008fe200078e0008 */
[----:B------:R-:W-:Y:S01]  /*7300*/  LOP3.LUT R29, R3, R4, RZ, 0x3c, !PT ;  /* 0x00000004031d7212 */ /* 0x000fe200078e3cff */
[----:B------:R-:W-:Y:S01]  /*7310*/  IMAD.MOV.U32 R3, RZ, RZ, R12 ;  /* 0x000000ffff037224 */ /* 0x000fe200078e000c */
[--C-:B------:R-:W-:Y:S01]  /*7320*/  SHF.R.U32.HI R27, RZ, 0x10, R13.reuse ;  /* 0x00000010ff1b7819 */ /* 0x100fe2000001160d */
[----:B------:R-:W-:Y:S01]  /*7330*/  IMAD.MOV.U32 R4, RZ, RZ, R13 ;  /* 0x000000ffff047224 */ /* 0x000fe200078e000d */
[----:B------:R-:W-:Y:S01]  /*7340*/  SHF.R.U64 R26, R10, 0x10, R11 ;  /* 0x000000100a1a7819 */ /* 0x000fe2000000120b */
[----:B------:R-:W-:Y:S01]  /*7350*/  IMAD R29, R220, 0x200, R29 ;  /* 0x00000200dc1d7824 */ /* 0x000fe200078e021d */
[----:B------:R-:W-:Y:S01]  /*7360*/  SHF.R.U32.HI R25, RZ, 0x10, R11 ;  /* 0x00000010ff197819 */ /* 0x000fe2000001160b */
[----:B------:R-:W-:Y:S01]  /*7370*/  IMAD.MOV.U32 R13, RZ, RZ, R10 ;  /* 0x000000ffff0d7224 */ /* 0x000fe200078e000a */
[--C-:B------:R-:W-:Y:S01]  /*7380*/  SHF.R.U64 R24, R8, 0x10, R9.reuse ;  /* 0x0000001008187819 */ /* 0x100fe20000001209 */
[----:B------:R-:W-:Y:S01]  /*7390*/  IMAD R10, R29, 0x2, R2 ;  /* 0x000000021d0a7824 */ /* 0x000fe200078e0202 */
[----:B------:R-:W-:Y:S01]  /*73a0*/  VIMNMX R36, R0, 0x40, PT ;  /* 0x0000004000247848 */ /* 0x000fe20003fe0100 */
[----:B------:R-:W-:Y:S01]  /*73b0*/  BSSY B1, `(.L_x_1300) ;  /* 0x0000011000017945 */ /* 0x000fe20003800000 */
[--C-:B------:R-:W-:Y:S01]  /*73c0*/  IMAD.MOV.U32 R11, RZ, RZ, R9.reuse ;  /* 0x000000ffff0b7224 */ /* 0x100fe200078e0009 */
[----:B------:R-:W-:Y:S01]  /*73d0*/  SHF.R.U32.HI R20, RZ, 0x10, R9 ;  /* 0x00000010ff147819 */ /* 0x000fe20000011609 */
[--C-:B------:R-:W-:Y:S01]  /*73e0*/  IMAD.MOV.U32 R12, RZ, RZ, R7.reuse ;  /* 0x000000ffff0c7224 */ /* 0x100fe200078e0007 */
[----:B------:R-:W-:Y:S01]  /*73f0*/  SHF.R.U64 R15, R6, 0x10, R7 ;  /* 0x00000010060f7819 */ /* 0x000fe20000001207 */
[----:B------:R-:W-:Y:S01]  /*7400*/  IMAD.MOV.U32 R8, RZ, RZ, R6 ;  /* 0x000000ffff087224 */ /* 0x000fe200078e0006 */
[----:B------:R-:W-:Y:S01]  /*7410*/  PRMT R32, R3, 0x5410, R28 ;  /* 0x0000541003207816 */ /* 0x000fe2000000001c */
[----:B------:R-:W-:Y:S01]  /*7420*/  VIADD R0, R10, 0x20440 ;  /* 0x000204400a007836 */ /* 0x000fe20000000000 */
[----:B------:R-:W-:Y:S01]  /*7430*/  PRMT R33, R4, 0x5410, R27 ;  /* 0x0000541004217816 */ /* 0x000fe2000000001b */
[----:B------:R-:W-:Y:S01]  /*7440*/  VIADD R4, R10, 0x20400 ;  /* 0x000204000a047836 */ /* 0x000fe20000000000 */
[----:B------:R-:W-:-:S02]  /*7450*/  SHF.R.U32.HI R7, RZ, 0x10, R7 ;  /* 0x00000010ff077819 */ /* 0x000fc40000011607 */
[----:B------:R-:W-:Y:S02]  /*7460*/  LOP3.LUT P2, RZ, R190, 0x4, RZ, 0xc0, !PT ;  /* 0x00000004beff7812 */ /* 0x000fe4000784c0ff */
[----:B------:R-:W-:Y:S02]  /*7470*/  ISETP.GE.AND P1, PT, R23, R36, PT ;  /* 0x000000241700720c */ /* 0x000fe40003f26270 */
[----:B------:R-:W-:Y:S02]  /*7480*/  PRMT R9, R13, 0x5410, R26 ;  /* 0x000054100d097816 */ /* 0x000fe4000000001a */
[----:B------:R-:W-:Y:S02]  /*7490*/  PRMT R3, R14, 0x5410, R25 ;  /* 0x000054100e037816 */ /* 0x000fe40000000019 */
[----:B------:R-:W-:Y:S01]  /*74a0*/  PRMT R34, R5, 0x5410, R24 ;  /* 0x0000541005227816 */ /* 0x000fe20000000018 */
[----:B------:R-:W-:Y:S06]  /*74b0*/  @!P0 BRA `(.L_x_1301) ;  /* 0x0000014800308947 */ /* 0x000fec0003800000 */
.L_x_1512:
[----:B------:R-:W-:Y:S05]  /*74c0*/  BSYNC B1 ;  /* 0x0000000000017941 */ /* 0x000fea0003800000 */
.L_x_1300:
        /* <DEDUP_REMOVED lines=49> */
.L_x_1305:
[----:B------:R-:W-:Y:S05]  /*77e0*/  BSYNC B2 ;  /* 0x0000000000027941 */ /* 0x000fea0003800000 */
.L_x_1304:
        /* <DEDUP_REMOVED lines=39> */
.L_x_1303:
[----:B------:R-:W-:Y:S05]  /*7a60*/  BSYNC B1 ;  /* 0x0000000000017941 */ /* 0x000fea0003800000 */
.L_x_1302:
        /* <DEDUP_REMOVED lines=12> */
[----:B0-----:R-:W-:Y:S01]  /*7b30*/  LOP3.LUT R31, R34, 0xffff0000, RZ, 0xc0, !PT ;  /* 0xffff0000221f7812 */ /* 0x001fe200078ec0ff */
        /* <DEDUP_REMOVED lines=12> */
[-C--:B------:R-:W-:Y:S01]  /*7c00*/  FFMA.FTZ R27, R26, R12.reuse, R27 ;  /* 0x0000000c1a1b7223 */ /* 0x080fe2000001001b */
[----:B------:R-:W-:Y:S01]  /*7c10*/  FFMA.FTZ R4, R24, R12, -R25 ;  /* 0x0000000c18047223 */ /* 0x000fe20000010819 */
[----:B------:R-:W-:-:S02]  /*7c20*/  IMAD.U32 R26, R33, 0x10000, RZ ;  /* 0x00010000211a7824 */ /* 0x000fc400078e00ff */
[-C--:B------:R-:W-:Y:S01]  /*7c30*/  FMUL.FTZ R20, R31, R5.reuse ;  /* 0x000000051f147220 */ /* 0x080fe20000410000 */
[----:B------:R-:W-:Y:S01]  /*7c40*/  FMUL.FTZ R12, R29, R5 ;  /* 0x000000051d0c7220 */ /* 0x000fe20000410000 */
[----:B------:R-:W-:Y:S01]  /*7c50*/  LOP3.LUT R33, R33, 0xffff0000, RZ, 0xc0, !PT ;  /* 0xffff000021217812 */ /* 0x000fe200078ec0ff */
[-C--:B------:R-:W-:Y:S01]  /*7c60*/  FMUL.FTZ R25, R26, R6.reuse ;  /* 0x000000061a197220 */ /* 0x080fe20000410000 */
[-C--:B------:R-:W-:Y:S01]  /*7c70*/  FFMA.FTZ R5, R29, R13.reuse, -R20 ;  /* 0x0000000d1d057223 */ /* 0x080fe20000010814 */
[----:B------:R-:W-:Y:S01]  /*7c80*/  FFMA.FTZ R12, R31, R13, R12 ;  /* 0x0000000d1f0c7223 */ /* 0x000fe2000001000c */
[C---:B------:R-:W-:Y:S01]  /*7c90*/  FMUL.FTZ R13, R28.reuse, R6 ;  /* 0x000000061c0d7220 */ /* 0x040fe20000410000 */
[-C--:B------:R-:W-:Y:S01]  /*7ca0*/  FMUL.FTZ R20, R35, R7.reuse ;  /* 0x0000000723147220 */ /* 0x080fe20000410000 */
[C---:B------:R-:W-:Y:S01]  /*7cb0*/  FMUL.FTZ R24, R33.reuse, R7 ;  /* 0x0000000721187220 */ /* 0x040fe20000410000 */
[-C--:B------:R-:W-:Y:S01]  /*7cc0*/  FFMA.FTZ R25, R28, R14.reuse, R25 ;  /* 0x0000000e1c197223 */ /* 0x080fe20000010019 */
[----:B------:R-:W-:Y:S01]  /*7cd0*/  FFMA.FTZ R6, R26, R14, -R13 ;  /* 0x0000000e1a067223 */ /* 0x000fe2000001080d */
[-C--:B------:R-:W-:Y:S01]  /*7ce0*/  FFMA.FTZ R7, R33, R15.reuse, -R20 ;  /* 0x0000000f21077223 */ /* 0x080fe20000010814 */
[----:B------:R-:W-:Y:S01]  /*7cf0*/  FFMA.FTZ R24, R35, R15, R24 ;  /* 0x0000000f23187223 */ /* 0x000fe20000010018 */
[----:B------:R-:W-:-:S02]  /*7d00*/  F2FP.BF16.F32.PACK_AB R4, R27, R4 ;  /* 0x000000041b04723e */ /* 0x000fc400000010ff */
[----:B------:R-:W-:Y:S02]  /*7d10*/  F2FP.BF16.F32.PACK_AB R5, R12, R5 ;  /* 0x000000050c05723e */ /* 0x000fe400000010ff */
[----:B------:R-:W-:Y:S02]  /*7d20*/  F2FP.BF16.F32.PACK_AB R6, R25, R6 ;  /* 0x000000061906723e */ /* 0x000fe400000010ff */
[----:B------:R-:W-:-:S05]  /*7d30*/  F2FP.BF16.F32.PACK_AB R7, R24, R7 ;  /* 0x000000071807723e */ /* 0x000fca00000010ff */
[----:B------:R1:W-:Y:S02]  /*7d40*/  STS.128 [R10+0x21400], R4 ;  /* 0x021400040a007388 */ /* 0x0003e40000000c00 */
.L_x_1308:
[----:B------:R-:W-:Y:S05]  /*7d50*/  BSYNC B1 ;  /* 0x0000000000017941 */ /* 0x000fea0003800000 */
.L_x_1307:
[----:B------:R-:W-:Y:S05]  /*7d60*/  @P1 BRA `(.L_x_1306) ;  /* 0x0000001000841947 */ /* 0x000fea0003800000 */
[----:B-1----:R-:W1:Y:S01]  /*7d70*/  LDS.128 R4, [R0+0x1000] ;  /* 0x0010000000047984 */ /* 0x002e620000000c00 */
[C---:B------:R-:W-:Y:S01]  /*7d80*/  IMAD.U32 R24, R11.reuse, 0x10000, RZ ;  /* 0x000100000b187824 */ /* 0x040fe200078e00ff */
[----:B------:R-:W-:Y:S01]  /*7d90*/  LOP3.LUT R26, R11, 0xffff0000, RZ, 0xc0, !PT ;  /* 0xffff00000b1a7812 */ /* 0x000fe200078ec0ff */
        /* <DEDUP_REMOVED lines=36> */
.L_x_1296:
[----:B------:R-:W-:-:S03]  /*7fe0*/  UMOV UR4, 0xffffffff ;  /* 0xffffffff00047882 */ /* 0x000fc60000000000 */
[----:B------:R-:W-:Y:S05]  /*7ff0*/  BRA.DIV UR4, `(.L_x_1309) ;  /* 0x0000013e04747947 */ /* 0x000fea000b800000 */
[----:B------:R0:W1:Y:S04]  /*8000*/  SHFL.IDX PT, R0, R27, RZ, 0x1c1f ;  /* 0x001c1fff1b007589 */ /* 0x00006800000e0000 */
[----:B------:R0:W2:Y:S04]  /*8010*/  SHFL.IDX PT, R3, R26, RZ, 0x1c1f ;  /* 0x001c1fff1a037589 */ /* 0x0000a800000e0000 */
[----:B------:R0:W3:Y:S04]  /*8020*/  SHFL.IDX PT, R20, R29, RZ, 0x1c1f ;  /* 0x001c1fff1d147589 */ /* 0x0000e800000e0000 */
[----:B------:R0:W4:Y:S02]  /*8030*/  SHFL.IDX PT, R14, R28, RZ, 0x1c1f ;  /* 0x001c1fff1c0e7589 */ /* 0x00012400000e0000 */
.L_x_1518:
[----:B------:R-:W5:Y:S01]  /*8040*/  LDL R6, [R1+0x48] ;  /* 0x0000480001067983 */ /* 0x000f620000100800 */
[----:B------:R-:W-:Y:S01]  /*8050*/  ULDC UR4, c[0x0][0x448] ;  /* 0x0001120000047ab9 */ /* 0x000fe20000000800 */
[----:B0-----:R-:W0:Y:S01]  /*8060*/  LDC R27, c[0x0][0x3f4] ;  /* 0x0000fd00ff1b7b82 */ /* 0x001e220000000800 */
[----:B------:R-:W-:Y:S01]  /*8070*/  IMAD R24, R24, UR4, RZ ;  /* 0x0000000418187c24 */ /* 0x000fe2000f8e02ff */
[----:B------:R-:W-:Y:S01]  /*8080*/  BSSY B1, `(.L_x_1310) ;  /* 0x0000017000017945 */ /* 0x000fe20003800000 */
[----:B------:R-:W-:Y:S02]  /*8090*/  CS2R R10, SRZ ;  /* 0x00000000000a7805 */ /* 0x000fe4000001ff00 */
[----:B------:R-:W-:Y:S02]  /*80a0*/  CS2R R8, SRZ ;  /* 0x0000000000087805 */ /* 0x000fe4000001ff00 */
[----:B------:R-:W-:Y:S02]  /*80b0*/  ISETP.GE.AND P0, PT, R4, R24, PT ;  /* 0x000000180400720c */ /* 0x000fe40003f06270 */
[----:B-----5:R-:W-:-:S04]  /*80c0*/  LEA.HI R5, R6, R6, RZ, 0x1 ;  /* 0x0000000606057211 */ /* 0x020fc800078f08ff */
[----:B------:R-:W-:-:S05]  /*80d0*/  LOP3.LUT R5, R5, 0xfffffffe, RZ, 0xc0, !PT ;  /* 0xfffffffe05057812 */ /* 0x000fca00078ec0ff */
[----:B------:R-:W-:Y:S01]  /*80e0*/  IMAD.IADD R21, R6, 0x1, -R5 ;  /* 0x0000000106157824 */ /* 0x000fe200078e0a05 */
[----:B------:R-:W-:Y:S02]  /*80f0*/  CS2R R6, SRZ ;  /* 0x0000000000067805 */ /* 0x000fe4000001ff00 */
[----:B------:R-:W-:Y:S02]  /*8100*/  CS2R R4, SRZ ;  /* 0x0000000000047805 */ /* 0x000fe4000001ff00 */
[----:B------:R-:W-:Y:S01]  /*8110*/  SHF.L.U32 R29, R21, 0x1f, RZ ;  /* 0x0000001f151d7819 */ /* 0x000fe200000006ff */
[----:B0-----:R-:W-:Y:S06]  /*8120*/  @P0 BRA `(.L_x_1311) ;  /* 0x0000000000300947 */ /* 0x001fec0003800000 */
        /* <DEDUP_REMOVED lines=12> */
.L_x_1311:
[----:B------:R-:W-:Y:S05]  /*81f0*/  BSYNC B1 ;  /* 0x0000000000017941 */ /* 0x000fea0003800000 */
.L_x_1310:
[----:B------:R-:W4:Y:S01]  /*8200*/  SYNCS.PHASECHK.TRANS64.TRYWAIT P1, [R2+URZ+0x38800], R29 ;  /* 0x0388001d020075a7 */ /* 0x000f22000802017f */
[----:B-1----:R-:W-:Y:S01]  /*8210*/  IMAD R0, R25, -0x40, R24 ;  /* 0xffffffc019007824 */ /* 0x002fe200078e0218 */
[----:B-----5:R-:W-:Y:S01]  /*8220*/  SHF.R.U64 R31, R8, 0x10, R9 ;  /* 0x00000010081f7819 */ /* 0x020fe20000001209 */
[----:B---3--:R-:W-:Y:S01]  /*8230*/  IMAD.MOV.U32 R20, RZ, RZ, R8 ;  /* 0x000000ffff147224 */ /* 0x008fe200078e0008 */
[----:B------:R-:W-:Y:S01]  /*8240*/  SHF.R.U64 R8, R10, 0x10, R11 ;  /* 0x000000100a087819 */ /* 0x000fe2000000120b */
[----:B--2---:R-:W-:Y:S01]  /*8250*/  IMAD.MOV.U32 R3, RZ, RZ, R10 ;  /* 0x000000ffff037224 */ /* 0x004fe200078e000a */
[--C-:B------:R-:W-:Y:S01]  /*8260*/  SHF.R.U32.HI R26, RZ, 0x10, R9.reuse ;  /* 0x00000010ff1a7819 */ /* 0x100fe20000011609 */
[----:B0-----:R-:W-:Y:S01]  /*8270*/  IMAD.MOV.U32 R15, RZ, RZ, R9 ;  /* 0x000000ffff0f7224 */ /* 0x001fe200078e0009 */
[--C-:B------:R-:W-:Y:S01]  /*8280*/  SHF.R.U32.HI R25, RZ, 0x10, R11.reuse ;  /* 0x00000010ff197819 */ /* 0x100fe2000001160b */
[----:B----4-:R-:W-:Y:S01]  /*8290*/  IMAD.MOV.U32 R14, RZ, RZ, R11 ;  /* 0x000000ffff0e7224 */ /* 0x010fe200078e000b */
        /* <DEDUP_REMOVED lines=23> */
.L_x_1519:
[----:B------:R-:W-:Y:S05]  /*8410*/  BSYNC B1 ;  /* 0x0000000000017941 */ /* 0x000fea0003800000 */
.L_x_1312:
[----:B------:R-:W-:Y:S04]  /*8420*/  BSSY B1, `(.L_x_1314) ;  /* 0x000005a000017945 */ /* 0x000fe80003800000 */
[----:B------:R-:W-:Y:S05]  /*8430*/  @P2 BRA `(.L_x_1315) ;  /* 0x0000000400602947 */ /* 0x000fea0003800000 */
[----:B------:R-:W-:Y:S01]  /*8440*/  IMAD.SHL.U32 R4, R190, 0x40, RZ ;  /* 0x00000040be047824 */ /* 0x000fe200078e00ff */
[----:B------:R-:W-:Y:S01]  /*8450*/  LOP3.LUT R37, R24, 0xffff0000, RZ, 0xc0, !PT ;  /* 0xffff000018257812 */ /* 0x000fe200078ec0ff */
[----:B------:R-:W-:Y:S01]  /*8460*/  IMAD.IADD R6, R16, 0x1, R27 ;  /* 0x0000000110067824 */ /* 0x000fe200078e021b */
[----:B------:R-:W-:Y:S01]  /*8470*/  LOP3.LUT R35, R20, 0xffff0000, RZ, 0xc0, !PT ;  /* 0xffff000014237812 */ /* 0x000fe200078ec0ff */
[----:B------:R-:W-:Y:S01]  /*8480*/  IMAD.U32 R36, R24, 0x10000, RZ ;  /* 0x0001000018247824 */ /* 0x000fe200078e00ff */
[----:B------:R-:W-:Y:S01]  /*8490*/  LOP3.LUT R7, R4, 0x1c0, RZ, 0xc0, !PT ;  /* 0x000001c004077812 */ /* 0x000fe200078ec0ff */
[----:B------:R-:W-:Y:S02]  /*84a0*/  IMAD.U32 R34, R20, 0x10000, RZ ;  /* 0x0001000014227824 */ /* 0x000fe400078e00ff */
[----:B------:R-:W-:Y:S01]  /*84b0*/  IMAD.U32 R39, R13, 0x10000, RZ ;  /* 0x000100000d277824 */ /* 0x000fe200078e00ff */
[----:B------:R-:W-:Y:S02]  /*84c0*/  SHF.R.U32.HI R9, RZ, 0x3, R7 ;  /* 0x00000003ff097819 */ /* 0x000fe40000011607 */
[----:B------:R-:W-:-:S02]  /*84d0*/  LOP3.LUT R6, R7, 0x38, R6, 0xf8, !PT ;  /* 0x0000003807067812 */ /* 0x000fc400078ef806 */
[----:B------:R-:W-:Y:S02]  /*84e0*/  LOP3.LUT R4, R7, 0x38, R16, 0xf8, !PT ;  /* 0x0000003807047812 */ /* 0x000fe400078ef810 */
[-C--:B------:R-:W-:Y:S02]  /*84f0*/  LOP3.LUT R7, R6, R9.reuse, RZ, 0x3c, !PT ;  /* 0x0000000906077212 */ /* 0x080fe400078e3cff */
[----:B------:R-:W-:-:S03]  /*8500*/  LOP3.LUT R5, R4, R9, RZ, 0x3c, !PT ;  /* 0x0000000904057212 */ /* 0x000fc600078e3cff */
[C---:B------:R-:W-:Y:S02]  /*8510*/  IMAD R9, R220.reuse, 0x200, R7 ;  /* 0x00000200dc097824 */ /* 0x040fe400078e0207 */
[----:B------:R-:W-:Y:S02]  /*8520*/  IMAD R5, R220, 0x200, R5 ;  /* 0x00000200dc057824 */ /* 0x000fe400078e0205 */
[--C-:B------:R-:W-:Y:S02]  /*8530*/  IMAD R44, R9, 0x2, R2.reuse ;  /* 0x00000002092c7824 */ /* 0x100fe400078e0202 */
[----:B------:R-:W-:-:S03]  /*8540*/  IMAD R42, R5, 0x2, R2 ;  /* 0x00000002052a7824 */ /* 0x000fc600078e0202 */
[----:B------:R-:W1:Y:S04]  /*8550*/  LDS.128 R8, [R44+0x20400] ;  /* 0x020400002c087984 */ /* 0x000e680000000c00 */
[----:B------:R-:W2:Y:S01]  /*8560*/  LDS.128 R4, [R42+0x20400] ;  /* 0x020400002a047984 */ /* 0x000ea20000000c00 */
[C---:B-1----:R-:W-:Y:S01]  /*8570*/  IMAD.U32 R30, R8.reuse, 0x10000, RZ ;  /* 0x00010000081e7824 */ /* 0x042fe200078e00ff */
[----:B------:R-:W-:Y:S01]  /*8580*/  LOP3.LUT R8, R8, 0xffff0000, RZ, 0xc0, !PT ;  /* 0xffff000008087812 */ /* 0x000fe200078ec0ff */
[C---:B------:R-:W-:Y:S01]  /*8590*/  IMAD.U32 R32, R10.reuse, 0x10000, RZ ;  /* 0x000100000a207824 */ /* 0x040fe200078e00ff */
[----:B------:R-:W-:Y:S01]  /*85a0*/  LOP3.LUT R10, R10, 0xffff0000, RZ, 0xc0, !PT ;  /* 0xffff00000a0a7812 */ /* 0x000fe200078ec0ff */
[----:B------:R-:W-:Y:S01]  /*85b0*/  FMUL.FTZ R38, R30, R36 ;  /* 0x000000241e267220 */ /* 0x000fe20000410000 */
[----:B--2---:R-:W-:-:S02]  /*85c0*/  IMAD.U32 R25, R4, 0x10000, RZ ;  /* 0x0001000004197824 */ /* 0x004fc400078e00ff */
[-C--:B------:R-:W-:Y:S01]  /*85d0*/  FMUL.FTZ R30, R30, R34.reuse ;  /* 0x000000221e1e7220 */ /* 0x080fe20000410000 */
[----:B------:R-:W-:Y:S01]  /*85e0*/  LOP3.LUT R4, R4, 0xffff0000, RZ, 0xc0, !PT ;  /* 0xffff000004047812 */ /* 0x000fe200078ec0ff */
[----:B------:R-:W-:Y:S01]  /*85f0*/  FMUL.FTZ R41, R8, R37 ;  /* 0x0000002508297220 */ /* 0x000fe20000410000 */
[C---:B------:R-:W-:Y:S01]  /*8600*/  FFMA.FTZ R38, R25.reuse, R34, -R38 ;  /* 0x0000002219267223 */ /* 0x040fe20000010826 */
[----:B------:R-:W-:Y:S01]  /*8610*/  FFMA.FTZ R30, R25, R36, R30 ;  /* 0x00000024191e7223 */ /* 0x000fe2000001001e */
[----:B------:R-:W-:Y:S02]  /*8620*/  IMAD.U32 R25, R3, 0x10000, RZ ;  /* 0x0001000003197824 */ /* 0x000fe400078e00ff */
[----:B------:R-:W-:Y:S01]  /*8630*/  FMUL.FTZ R45, R32, R39 ;  /* 0x00000027202d7220 */ /* 0x000fe20000410000 */
[----:B------:R-:W-:Y:S02]  /*8640*/  IMAD.U32 R28, R6, 0x10000, RZ ;  /* 0x00010000061c7824 */ /* 0x000fe400078e00ff */
[-C--:B------:R-:W-:Y:S01]  /*8650*/  FMUL.FTZ R43, R8, R35.reuse ;  /* 0x00000023082b7220 */ /* 0x080fe20000410000 */
[----:B------:R-:W-:Y:S01]  /*8660*/  FFMA.FTZ R41, R4, R35, -R41 ;  /* 0x0000002304297223 */ /* 0x000fe20000010829 */
[----:B------:R-:W-:Y:S01]  /*8670*/  LOP3.LUT R35, R13, 0xffff0000, RZ, 0xc0, !PT ;  /* 0xffff00000d237812 */ /* 0x000fe200078ec0ff */
[-C--:B------:R-:W-:Y:S01]  /*8680*/  FMUL.FTZ R32, R32, R25.reuse ;  /* 0x0000001920207220 */ /* 0x080fe20000410000 */
[----:B------:R-:W-:Y:S01]  /*8690*/  FFMA.FTZ R45, R28, R25, -R45 ;  /* 0x000000191c2d7223 */ /* 0x000fe2000001082d */
[----:B------:R-:W-:Y:S01]  /*86a0*/  LOP3.LUT R25, R3, 0xffff0000, RZ, 0xc0, !PT ;  /* 0xffff000003197812 */ /* 0x000fe200078ec0ff */
[----:B------:R-:W-:Y:S01]  /*86b0*/  FFMA.FTZ R43, R4, R37, R43 ;  /* 0x00000025042b7223 */ /* 0x000fe2000001002b */
[----:B------:R-:W-:Y:S01]  /*86c0*/  LOP3.LUT R6, R6, 0xffff0000, RZ, 0xc0, !PT ;  /* 0xffff000006067812 */ /* 0x000fe200078ec0ff */
[----:B------:R-:W-:Y:S01]  /*86d0*/  FFMA.FTZ R39, R28, R39, R32 ;  /* 0x000000271c277223 */ /* 0x000fe20000010020 */
[----:B------:R-:W-:Y:S01]  /*86e0*/  FMUL.FTZ R37, R10, R35 ;  /* 0x000000230a257220 */ /* 0x000fe20000410000 */
[----:B------:R-:W-:-:S02]  /*86f0*/  IMAD.U32 R31, R9, 0x10000, RZ ;  /* 0x00010000091f7824 */ /* 0x000fc400078e00ff */
[-C--:B------:R-:W-:Y:S01]  /*8700*/  FMUL.FTZ R47, R10, R25.reuse ;  /* 0x000000190a2f7220 */ /* 0x080fe20000410000 */
[----:B------:R-:W-:Y:S02]  /*8710*/  IMAD.U32 R28, R12, 0x10000, RZ ;  /* 0x000100000c1c7824 */ /* 0x000fe400078e00ff */
[C---:B------:R-:W-:Y:S01]  /*8720*/  FFMA.FTZ R34, R6.reuse, R25, -R37 ;  /* 0x0000001906227223 */ /* 0x040fe20000010825 */
[----:B------:R-:W-:Y:S02]  /*8730*/  IMAD.U32 R4, R15, 0x10000, RZ ;  /* 0x000100000f047824 */ /* 0x000fe400078e00ff */
[----:B------:R-:W-:Y:S01]  /*8740*/  FFMA.FTZ R36, R6, R35, R47 ;  /* 0x0000002306247223 */ /* 0x000fe2000001002f */
[----:B------:R-:W-:Y:S02]  /*8750*/  IMAD.U32 R33, R11, 0x10000, RZ ;  /* 0x000100000b217824 */ /* 0x000fe400078e00ff */
[----:B------:R-:W-:Y:S01]  /*8760*/  FMUL.FTZ R25, R31, R28 ;  /* 0x0000001c1f197220 */ /* 0x000fe20000410000 */
[----:B------:R-:W-:-:S02]  /*8770*/  IMAD.U32 R10, R0, 0x10000, RZ ;  /* 0x00010000000a7824 */ /* 0x000fc400078e00ff */
[----:B------:R-:W-:Y:S01]  /*8780*/  FMUL.FTZ R31, R31, R4 ;  /* 0x000000041f1f7220 */ /* 0x000fe20000410000 */
[----:B------:R-:W-:Y:S01]  /*8790*/  IMAD.U32 R26, R5, 0x10000, RZ ;  /* 0x00010000051a7824 */ /* 0x000fe200078e00ff */
[----:B------:R-:W-:Y:S01]  /*87a0*/  LOP3.LUT R9, R9, 0xffff0000, RZ, 0xc0, !PT ;  /* 0xffff000009097812 */ /* 0x000fe200078ec0ff */
[----:B------:R-:W-:Y:S02]  /*87b0*/  IMAD.U32 R8, R14, 0x10000, RZ ;  /* 0x000100000e087824 */ /* 0x000fe400078e00ff */
[----:B------:R-:W-:Y:S01]  /*87c0*/  FMUL.FTZ R6, R33, R10 ;  /* 0x0000000a21067220 */ /* 0x000fe20000410000 */
[----:B0-----:R-:W-:Y:S02]  /*87d0*/  IMAD.U32 R29, R7, 0x10000, RZ ;  /* 0x00010000071d7824 */ /* 0x001fe400078e00ff */
[C---:B------:R-:W-:Y:S01]  /*87e0*/  FFMA.FTZ R31, R26.reuse, R28, R31 ;  /* 0x0000001c1a1f7223 */ /* 0x040fe2000001001f */
[----:B------:R-:W-:Y:S01]  /*87f0*/  FMUL.FTZ R28, R33, R8 ;  /* 0x00000008211c7220 */ /* 0x000fe20000410000 */
[----:B------:R-:W-:Y:S01]  /*8800*/  FFMA.FTZ R25, R26, R4, -R25 ;  /* 0x000000041a197223 */ /* 0x000fe20000010819 */
[----:B------:R-:W-:Y:S01]  /*8810*/  FFMA.FTZ R33, R29, R8, -R6 ;  /* 0x000000081d217223 */ /* 0x000fe20000010806 */
[----:B------:R-:W-:Y:S01]  /*8820*/  LOP3.LUT R11, R11, 0xffff0000, RZ, 0xc0, !PT ;  /* 0xffff00000b0b7812 */ /* 0x000fe200078ec0ff */
[----:B------:R-:W-:Y:S01]  /*8830*/  FFMA.FTZ R29, R29, R10, R28 ;  /* 0x0000000a1d1d7223 */ /* 0x000fe2000001001c */
[----:B------:R-:W-:-:S02]  /*8840*/  LOP3.LUT R8, R12, 0xffff0000, RZ, 0xc0, !PT ;  /* 0xffff00000c087812 */ /* 0x000fc400078ec0ff */
[----:B------:R-:W-:Y:S02]  /*8850*/  LOP3.LUT R26, R0, 0xffff0000, RZ, 0xc0, !PT ;  /* 0xffff0000001a7812 */ /* 0x000fe400078ec0ff */
[----:B------:R-:W-:Y:S01]  /*8860*/  LOP3.LUT R4, R15, 0xffff0000, RZ, 0xc0, !PT ;  /* 0xffff00000f047812 */ /* 0x000fe200078ec0ff */
[----:B------:R-:W-:Y:S01]  /*8870*/  FMUL.FTZ R10, R9, R8 ;  /* 0x00000008090a7220 */ /* 0x000fe20000410000 */
[----:B------:R-:W-:Y:S01]  /*8880*/  LOP3.LUT R6, R14, 0xffff0000, RZ, 0xc0, !PT ;  /* 0xffff00000e067812 */ /* 0x000fe200078ec0ff */
[----:B------:R-:W-:Y:S01]  /*8890*/  FMUL.FTZ R40, R11, R26 ;  /* 0x0000001a0b287220 */ /* 0x000fe20000410000 */
[----:B------:R-:W-:Y:S01]  /*88a0*/  LOP3.LUT R5, R5, 0xffff0000, RZ, 0xc0, !PT ;  /* 0xffff000005057812 */ /* 0x000fe200078ec0ff */
[----:B------:R-:W-:Y:S01]  /*88b0*/  FMUL.FTZ R9, R9, R4 ;  /* 0x0000000409097220 */ /* 0x000fe20000410000 */
[----:B------:R-:W-:Y:S01]  /*88c0*/  LOP3.LUT R7, R7, 0xffff0000, RZ, 0xc0, !PT ;  /* 0xffff000007077812 */ /* 0x000fe200078ec0ff */
[----:B------:R-:W-:Y:S02]  /*88d0*/  FMUL.FTZ R11, R11, R6 ;  /* 0x000000060b0b7220 */ /* 0x000fe40000410000 */
        /* <DEDUP_REMOVED lines=8> */
[----:B------:R-:W-:Y:S02]  /*8960*/  F2FP.BF16.F32.PACK_AB R8, R43, R30 ;  /* 0x0000001e2b08723e */ /* 0x000fe400000010ff */
[----:B------:R-:W-:Y:S01]  /*8970*/  F2FP.BF16.F32.PACK_AB R10, R36, R39 ;  /* 0x00000027240a723e */ /* 0x000fe200000010ff */
[----:B------:R1:W-:Y:S01]  /*8980*/  STS.128 [R42+0x20400], R4 ;  /* 0x020400042a007388 */ /* 0x0003e20000000c00 */
[----:B------:R-:W-:-:S02]  /*8990*/  F2FP.BF16.F32.PACK_AB R9, R32, R31 ;  /* 0x0000001f2009723e */ /* 0x000fc400000010ff */
[----:B------:R-:W-:-:S05]  /*89a0*/  F2FP.BF16.F32.PACK_AB R11, R26, R29 ;  /* 0x0000001d1a0b723e */ /* 0x000fca00000010ff */
[----:B------:R1:W-:Y:S02]  /*89b0*/  STS.128 [R44+0x20400], R8 ;  /* 0x020400082c007388 */ /* 0x0003e40000000c00 */
.L_x_1315:
[----:B------:R-:W-:Y:S05]  /*89c0*/  BSYNC B1 ;  /* 0x0000000000017941 */ /* 0x000fea0003800000 */
.L_x_1314:
        /* <DEDUP_REMOVED lines=13> */
[C---:B------:R-:W-:Y:S01]  /*8aa0*/  IMAD.U32 R36, R24.reuse, 0x10000, RZ ;  /* 0x0001000018247824 */ /* 0x040fe200078e00ff */
[----:B------:R-:W-:Y:S01]  /*8ab0*/  LOP3.LUT R38, R24, 0xffff0000, RZ, 0xc0, !PT ;  /* 0xffff000018267812 */ /* 0x000fe200078ec0ff */
[C---:B------:R-:W-:Y:S01]  /*8ac0*/  IMAD.U32 R34, R20.reuse, 0x10000, RZ ;  /* 0x0001000014227824 */ /* 0x040fe200078e00ff */
[----:B------:R-:W-:Y:S01]  /*8ad0*/  LOP3.LUT R20, R20, 0xffff0000, RZ, 0xc0, !PT ;  /* 0xffff000014147812 */ /* 0x000fe200078ec0ff */
[----:B------:R-:W-:Y:S02]  /*8ae0*/  IMAD.U32 R45, R12, 0x10000, RZ ;  /* 0x000100000c2d7824 */ /* 0x000fe400078e00ff */
[----:B------:R-:W-:Y:S02]  /*8af0*/  IMAD.U32 R43, R15, 0x10000, RZ ;  /* 0x000100000f2b7824 */ /* 0x000fe400078e00ff */
[----:B--2---:R-:W-:-:S04]  /*8b00*/  IMAD.IADD R9, R5, 0x1, R4 ;  /* 0x0000000105097824 */ /* 0x004fc800078e0204 */
[----:B------:R-:W-:Y:S01]  /*8b10*/  IMAD R25, R9, 0x2, R2 ;  /* 0x0000000209197824 */ /* 0x000fe200078e0202 */
[----:B---3--:R-:W1:Y:S04]  /*8b20*/  LDS.128 R4, [R40+0x20400] ;  /* 0x0204000028047984 */ /* 0x008e680000000c00 */
[----:B------:R-:W2:Y:S01]  /*8b30*/  LDS.128 R8, [R25+0x20400] ;  /* 0x0204000019087984 */ /* 0x000ea20000000c00 */
[----:B-1----:R-:W-:Y:S02]  /*8b40*/  IMAD.U32 R26, R4, 0x10000, RZ ;  /* 0x00010000041a7824 */ /* 0x002fe400078e00ff */
[C---:B--2---:R-:W-:Y:S01]  /*8b50*/  IMAD.U32 R30, R8.reuse, 0x10000, RZ ;  /* 0x00010000081e7824 */ /* 0x044fe200078e00ff */
[----:B------:R-:W-:Y:S01]  /*8b60*/  LOP3.LUT R8, R8, 0xffff0000, RZ, 0xc0, !PT ;  /* 0xffff000008087812 */ /* 0x000fe200078ec0ff */
[----:B------:R-:W-:Y:S01]  /*8b70*/  IMAD.U32 R31, R9, 0x10000, RZ ;  /* 0x00010000091f7824 */ /* 0x000fe200078e00ff */
[----:B------:R-:W-:Y:S01]  /*8b80*/  LOP3.LUT R4, R4, 0xffff0000, RZ, 0xc0, !PT ;  /* 0xffff000004047812 */ /* 0x000fe200078ec0ff */
[-C--:B------:R-:W-:Y:S01]  /*8b90*/  FMUL.FTZ R35, R36, R30.reuse ;  /* 0x0000001e24237220 */ /* 0x080fe20000410000 */
[----:B------:R-:W-:Y:S01]  /*8ba0*/  FMUL.FTZ R37, R34, R30 ;  /* 0x0000001e22257220 */ /* 0x000fe20000410000 */
[-C--:B------:R-:W-:Y:S01]  /*8bb0*/  FMUL.FTZ R39, R38, R8.reuse ;  /* 0x0000000826277220 */ /* 0x080fe20000410000 */
[----:B------:R-:W-:Y:S01]  /*8bc0*/  FMUL.FTZ R41, R20, R8 ;  /* 0x0000000814297220 */ /* 0x000fe20000410000 */
[-C--:B------:R-:W-:Y:S01]  /*8bd0*/  FFMA.FTZ R35, R34, R26.reuse, -R35 ;  /* 0x0000001a22237223 */ /* 0x080fe20000010823 */
[----:B------:R-:W-:Y:S01]  /*8be0*/  FFMA.FTZ R37, R36, R26, R37 ;  /* 0x0000001a24257223 */ /* 0x000fe20000010025 */
[----:B------:R-:W-:-:S02]  /*8bf0*/  IMAD.U32 R27, R5, 0x10000, RZ ;  /* 0x00010000051b7824 */ /* 0x000fc400078e00ff */
[-C--:B------:R-:W-:Y:S01]  /*8c00*/  FMUL.FTZ R24, R45, R31.reuse ;  /* 0x0000001f2d187220 */ /* 0x080fe20000410000 */
[----:B------:R-:W-:Y:S01]  /*8c10*/  FMUL.FTZ R26, R43, R31 ;  /* 0x0000001f2b1a7220 */ /* 0x000fe20000410000 */
[----:B------:R-:W-:Y:S02]  /*8c20*/  IMAD.U32 R32, R10, 0x10000, RZ ;  /* 0x000100000a207824 */ /* 0x000fe400078e00ff */
[-C--:B------:R-:W-:Y:S01]  /*8c30*/  FFMA.FTZ R8, R20, R4.reuse, -R39 ;  /* 0x0000000414087223 */ /* 0x080fe20000010827 */
[----:B------:R-:W-:Y:S02]  /*8c40*/  IMAD.U32 R34, R13, 0x10000, RZ ;  /* 0x000100000d227824 */ /* 0x000fe400078e00ff */
[----:B------:R-:W-:Y:S01]  /*8c50*/  FFMA.FTZ R20, R38, R4, R41 ;  /* 0x0000000426147223 */ /* 0x000fe20000010029 */
[----:B------:R-:W-:Y:S01]  /*8c60*/  LOP3.LUT R10, R10, 0xffff0000, RZ, 0xc0, !PT ;  /* 0xffff00000a0a7812 */ /* 0x000fe200078ec0ff */
[C---:B------:R-:W-:Y:S01]  /*8c70*/  IMAD.U32 R4, R3.reuse, 0x10000, RZ ;  /* 0x0001000003047824 */ /* 0x040fe200078e00ff */
[----:B------:R-:W-:Y:S01]  /*8c80*/  LOP3.LUT R30, R3, 0xffff0000, RZ, 0xc0, !PT ;  /* 0xffff0000031e7812 */ /* 0x000fe200078ec0ff */
[-C--:B------:R-:W-:Y:S01]  /*8c90*/  FFMA.FTZ R24, R43, R27.reuse, -R24 ;  /* 0x0000001b2b187223 */ /* 0x080fe20000010818 */
[----:B------:R-:W-:Y:S01]  /*8ca0*/  LOP3.LUT R36, R13, 0xffff0000, RZ, 0xc0, !PT ;  /* 0xffff00000d247812 */ /* 0x000fe200078ec0ff */
[----:B------:R-:W-:Y:S01]  /*8cb0*/  FFMA.FTZ R26, R45, R27, R26 ;  /* 0x0000001b2d1a7223 */ /* 0x000fe2000001001a */
[----:B------:R-:W-:-:S02]  /*8cc0*/  IMAD.U32 R28, R6, 0x10000, RZ ;  /* 0x00010000061c7824 */ /* 0x000fc400078e00ff */
[-C--:B------:R-:W-:Y:S01]  /*8cd0*/  FMUL.FTZ R27, R34, R32.reuse ;  /* 0x00000020221b7220 */ /* 0x080fe20000410000 */
[----:B------:R-:W-:Y:S01]  /*8ce0*/  IMAD.U32 R33, R11, 0x10000, RZ ;  /* 0x000100000b217824 */ /* 0x000fe200078e00ff */
[----:B------:R-:W-:Y:S01]  /*8cf0*/  LOP3.LUT R6, R6, 0xffff0000, RZ, 0xc0, !PT ;  /* 0xffff000006067812 */ /* 0x000fe200078ec0ff */
[----:B------:R-:W-:Y:S02]  /*8d00*/  IMAD.U32 R41, R0, 0x10000, RZ ;  /* 0x0001000000297824 */ /* 0x000fe400078e00ff */
[----:B------:R-:W-:Y:S01]  /*8d10*/  FMUL.FTZ R3, R4, R32 ;  /* 0x0000002004037220 */ /* 0x000fe20000410000 */
[-C--:B------:R-:W-:Y:S01]  /*8d20*/  FMUL.FTZ R13, R36, R10.reuse ;  /* 0x0000000a240d7220 */ /* 0x080fe20000410000 */
[----:B------:R-:W-:Y:S01]  /*8d30*/  FMUL.FTZ R31, R30, R10 ;  /* 0x0000000a1e1f7220 */ /* 0x000fe20000410000 */
[----:B------:R-:W-:Y:S01]  /*8d40*/  FFMA.FTZ R27, R4, R28, -R27 ;  /* 0x0000001c041b7223 */ /* 0x000fe2000001081b */
[----:B------:R-:W-:Y:S02]  /*8d50*/  IMAD.U32 R39, R14, 0x10000, RZ ;  /* 0x000100000e277824 */ /* 0x000fe400078e00ff */
[----:B------:R-:W-:Y:S01]  /*8d60*/  FMUL.FTZ R4, R41, R33 ;  /* 0x0000002129047220 */ /* 0x000fe20000410000 */
[----:B0-----:R-:W-:-:S02]  /*8d70*/  IMAD.U32 R29, R7, 0x10000, RZ ;  /* 0x00010000071d7824 */ /* 0x001fc400078e00ff */
[----:B------:R-:W-:Y:S01]  /*8d80*/  FFMA.FTZ R10, R34, R28, R3 ;  /* 0x0000001c220a7223 */ /* 0x000fe20000010003 */
[-C--:B------:R-:W-:Y:S01]  /*8d90*/  FFMA.FTZ R28, R30, R6.reuse, -R13 ;  /* 0x000000061e1c7223 */ /* 0x080fe2000001080d */
[----:B------:R-:W-:Y:S01]  /*8da0*/  FFMA.FTZ R31, R36, R6, R31 ;  /* 0x00000006241f7223 */ /* 0x000fe2000001001f */
[----:B------:R-:W-:Y:S01]  /*8db0*/  FMUL.FTZ R6, R39, R33 ;  /* 0x0000002127067220 */ /* 0x000fe20000410000 */
[----:B------:R-:W-:Y:S01]  /*8dc0*/  LOP3.LUT R9, R9, 0xffff0000, RZ, 0xc0, !PT ;  /* 0xffff000009097812 */ /* 0x000fe200078ec0ff */
[----:B------:R-:W-:Y:S01]  /*8dd0*/  FFMA.FTZ R13, R39, R29, -R4 ;  /* 0x0000001d270d7223 */ /* 0x000fe20000010804 */
[----:B------:R-:W-:Y:S02]  /*8de0*/  LOP3.LUT R33, R12, 0xffff0000, RZ, 0xc0, !PT ;  /* 0xffff00000c217812 */ /* 0x000fe400078ec0ff */
[----:B------:R-:W-:Y:S02]  /*8df0*/  LOP3.LUT R11, R11, 0xffff0000, RZ, 0xc0, !PT ;  /* 0xffff00000b0b7812 */ /* 0x000fe400078ec0ff */
[----:B------:R-:W-:-:S02]  /*8e00*/  LOP3.LUT R3, R15, 0xffff0000, RZ, 0xc0, !PT ;  /* 0xffff00000f037812 */ /* 0x000fc400078ec0ff */
[----:B------:R-:W-:Y:S02]  /*8e10*/  LOP3.LUT R39, R0, 0xffff0000, RZ, 0xc0, !PT ;  /* 0xffff000000277812 */ /* 0x000fe400078ec0ff */
[----:B------:R-:W-:Y:S01]  /*8e20*/  LOP3.LUT R15, R14, 0xffff0000, RZ, 0xc0, !PT ;  /* 0xffff00000e0f7812 */ /* 0x000fe200078ec0ff */
[----:B------:R-:W-:Y:S01]  /*8e30*/  FFMA.FTZ R29, R41, R29, R6 ;  /* 0x0000001d291d7223 */ /* 0x000fe20000010006 */
[----:B------:R-:W-:Y:S01]  /*8e40*/  LOP3.LUT R5, R5, 0xffff0000, RZ, 0xc0, !PT ;  /* 0xffff000005057812 */ /* 0x000fe200078ec0ff */
[----:B------:R-:W-:Y:S01]  /*8e50*/  FMUL.FTZ R0, R33, R9 ;  /* 0x0000000921007220 */ /* 0x000fe20000410000 */
[----:B------:R-:W-:Y:S01]  /*8e60*/  LOP3.LUT R7, R7, 0xffff0000, RZ, 0xc0, !PT ;  /* 0xffff000007077812 */ /* 0x000fe200078ec0ff */
[----:B------:R-:W-:Y:S01]  /*8e70*/  FMUL.FTZ R6, R39, R11 ;  /* 0x0000000b27067220 */ /* 0x000fe20000410000 */
[----:B------:R-:W-:Y:S01]  /*8e80*/  FMUL.FTZ R4, R3, R9 ;  /* 0x0000000903047220 */ /* 0x000fe20000410000 */
[----:B------:R-:W-:Y:S01]  /*8e90*/  FMUL.FTZ R12, R15, R11 ;  /* 0x0000000b0f0c7220 */ /* 0x000fe20000410000 */
[----:B------:R-:W-:Y:S01]  /*8ea0*/  FFMA.FTZ R3, R3, R5, -R0 ;  /* 0x0000000503037223 */ /* 0x000fe20000010800 */
[----:B------:R-:W-:Y:S01]  /*8eb0*/  FFMA.FTZ R0, R15, R7, -R6 ;  /* 0x000000070f007223 */ /* 0x000fe20000010806 */
        /* <DEDUP_REMOVED lines=12> */
.L_x_1306:
[----:B------:R-:W-:Y:S05]  /*8f80*/  BSYNC B0 ;  /* 0x0000000000007941 */ /* 0x000fea0003800000 */
.L_x_1295:
        /* <DEDUP_REMOVED lines=8> */
.L_x_1292:
[----:B------:R-:W-:-:S13]  /*9010*/  ISETP.NE.AND P0, PT, R188, 0x3, PT ;  /* 0x00000003bc00780c */ /* 0x000fda0003f05270 */
[----:B------:R-:W-:Y:S05]  /*9020*/  @!P0 BRA `(.L_x_1316) ;  /* 0x0000000000048947 */ /* 0x000fea0003800000 */
[----:B------:R-:W-:Y:S01]  /*9030*/  BPT.TRAP 0x1 ;  /* 0x000000040000795c */ /* 0x000fe20000300000 */
.L_x_1316:
[----:B-1-3--:R-:W-:Y:S01]  /*9040*/  IMAD R11, R18, 0x8, R2 ;  /* 0x00000008120b7824 */ /* 0x00afe200078e0202 */
[----:B------:R-:W-:-:S04]  /*9050*/  SHF.L.U32 R10, R184, 0x1f, RZ ;  /* 0x0000001fb80a7819 */ /* 0x000fc800000006ff */
[----:B------:R1:W3:Y:S01]  /*9060*/  SYNCS.PHASECHK.TRANS64.TRYWAIT P1, [R11+URZ+0x38830], R10 ;  /* 0x0388300a0b0075a7 */ /* 0x0002e2000802017f */
[----:B------:R-:W-:Y:S05]  /*9070*/  @!P0 BRA `(.L_x_1317) ;  /* 0x0000000000048947 */ /* 0x000fea0003800000 */
[----:B------:R-:W-:Y:S01]  /*9080*/  BPT.TRAP 0x1 ;  /* 0x000000040000795c */ /* 0x000fe20000300000 */
.L_x_1317:
[C---:B--2---:R-:W-:Y:S02]  /*9090*/  VIADD R0, R2.reuse, 0x22400 ;  /* 0x0002240002007836 */ /* 0x044fe40000000000 */
[----:B0-----:R-:W-:-:S03]  /*90a0*/  VIADD R3, R2, 0x20400 ;  /* 0x0002040002037836 */ /* 0x001fc60000000000 */
[----:B------:R-:W-:Y:S02]  /*90b0*/  SHF.R.U32.HI R0, RZ, 0x4, R0 ;  /* 0x00000004ff007819 */ /* 0x000fe40000011600 */
[----:B------:R-:W-:Y:S02]  /*90c0*/  SHF.R.U32.HI R3, RZ, 0x4, R3 ;  /* 0x00000004ff037819 */ /* 0x000fe40000011603 */
[----:B------:R-:W-:Y:S02]  /*90d0*/  LOP3.LUT R0, R0, 0x3fff, RZ, 0xc0, !PT ;  /* 0x00003fff00007812 */ /* 0x000fe400078ec0ff */
[----:B------:R-:W-:Y:S02]  /*90e0*/  LOP3.LUT R3, R3, 0x3fff, RZ, 0xc0, !PT ;  /* 0x00003fff03037812 */ /* 0x000fe400078ec0ff */
[----:B------:R-:W-:Y:S01]  /*90f0*/  LOP3.LUT R218, R0, 0x10000, RZ, 0xfc, !PT ;  /* 0x0001000000da7812 */ /* 0x000fe200078efcff */
[----:B---3--:R-:W-:Y:S06]  /*9100*/  @P1 BRA `(.L_x_1318) ;  /* 0x0000000000081947 */ /* 0x008fec0003800000 */
[----:B------:R-:W0:Y:S02]  /*9110*/  SYNCS.PHASECHK.TRANS64.TRYWAIT P1, [R11+URZ+0x38830], R10 ;  /* 0x0388300a0b0075a7 */ /* 0x000e24000802017f */
[----:B0-----:R-:W-:Y:S05]  /*9120*/  @!P1 BRA `(.L_x_1319) ;  /* 0x0000012c00ac9947 */ /* 0x001fea0003800000 */
.L_x_1318:
[----:B------:R-:W-:Y:S01]  /*9130*/  IMAD R12, R18, 0x200, R218 ;  /* 0x00000200120c7824 */ /* 0x000fe200078e02da */
[----:B------:R-:W-:Y:S01]  /*9140*/  LOP3.LUT R8, R3, 0x10000, RZ, 0xfc, !PT ;  /* 0x0001000003087812 */ /* 0x000fe200078efcff */
[----:B------:R-:W-:Y:S01]  /*9150*/  IMAD.MOV.U32 R9, RZ, RZ, 0x40000040 ;  /* 0x40000040ff097424 */ /* 0x000fe200078e00ff */
[----:B------:R-:W-:Y:S05]  /*9160*/  WARPSYNC.ALL ;  /* 0x0000000000007948 */ /* 0x000fea0003800000 */
[----:B------:R-:W-:Y:S01]  /*9170*/  IMAD.MOV.U32 R13, RZ, RZ, 0x40000040 ;  /* 0x40000040ff0d7424 */ /* 0x000fe200078e00ff */
[C---:B------:R-:W-:Y:S01]  /*9180*/  R2UR UR4, R8.reuse ;  /* 0x00000000080472ca */ /* 0x040fe200000e0000 */
[----:B-----5:R-:W-:Y:S01]  /*9190*/  WARPGROUP.ARRIVE ;  /* 0x00000000000079c5 */ /* 0x020fe20000000000 */
[----:B------:R-:W-:Y:S01]  /*91a0*/  R2UR UR5, R9 ;  /* 0x00000000090572ca */ /* 0x000fe200000e0000 */
[----:B------:R-:W-:Y:S01]  /*91b0*/  VIADD R4, R8, 0x2 ;  /* 0x0000000208047836 */ /* 0x000fe20000000000 */
[C---:B------:R-:W-:Y:S01]  /*91c0*/  R2UR UR6, R12.reuse ;  /* 0x000000000c0672ca */ /* 0x040fe200000e0000 */
[C---:B------:R-:W-:Y:S01]  /*91d0*/  VIADD R6, R12.reuse, 0x2 ;  /* 0x000000020c067836 */ /* 0x040fe20000000000 */
[----:B------:R-:W-:Y:S01]  /*91e0*/  R2UR UR7, R13 ;  /* 0x000000000d0772ca */ /* 0x000fe200000e0000 */
[----:B------:R-:W-:Y:S01]  /*91f0*/  IMAD.MOV.U32 R5, RZ, RZ, 0x40000040 ;  /* 0x40000040ff057424 */ /* 0x000fe200078e00ff */
[----:B------:R-:W-:Y:S01]  /*9200*/  SHF.L.U32 R21, R21, 0x1f, RZ ;  /* 0x0000001f15157819 */ /* 0x000fe200000006ff */
[----:B------:R-:W-:Y:S01]  /*9210*/  IMAD.MOV.U32 R7, RZ, RZ, 0x40000040 ;  /* 0x40000040ff077424 */ /* 0x000fe200078e00ff */
[----:B------:R-:W-:Y:S01]  /*9220*/  BSSY B0, `(.L_x_1320) ;  /* 0x0000022000007945 */ /* 0x000fe20003800000 */
[----:B------:R-:W-:-:S02]  /*9230*/  VIADD R14, R12, 0x4 ;  /* 0x000000040c0e7836 */ /* 0x000fc40000000000 */
[----:B------:R-:W-:Y:S02]  /*9240*/  IMAD.MOV.U32 R15, RZ, RZ, 0x40000040 ;  /* 0x40000040ff0f7424 */ /* 0x000fe400078e00ff */
[----:B------:R-:W-:Y:S02]  /*9250*/  VIADD R12, R12, 0x6 ;  /* 0x000000060c0c7836 */ /* 0x000fe40000000000 */
[----:B------:R-:W-:Y:S02]  /*9260*/  IMAD.MOV.U32 R9, RZ, RZ, 0x40000040 ;  /* 0x40000040ff097424 */ /* 0x000fe400078e00ff */
[----:B------:R-:W-:Y:S01]  /*9270*/  HGMMA.64x64x16.F32.BF16 R24, gdesc[UR4], RZ, !UPT, gsb0 ;  /* 0x00e00000041879f0 */ /* 0x000fe2000c0018ff */
[----:B------:R-:W-:Y:S01]  /*9280*/  R2UR UR4, R4 ;  /* 0x00000000040472ca */ /* 0x000fe200000e0000 */
[----:B------:R-:W-:Y:S01]  /*9290*/  IMAD.MOV.U32 R13, RZ, RZ, 0x40000040 ;  /* 0x40000040ff0d7424 */ /* 0x000fe200078e00ff */
[----:B------:R-:W-:Y:S02]  /*92a0*/  R2UR UR5, R5 ;  /* 0x00000000050572ca */ /* 0x000fe400000e0000 */
[----:B------:R-:W-:Y:S01]  /*92b0*/  R2UR UR6, R6 ;  /* 0x00000000060672ca */ /* 0x000fe200000e0000 */
[----:B------:R-:W-:Y:S01]  /*92c0*/  VIADD R6, R8, 0x4 ;  /* 0x0000000408067836 */ /* 0x000fe20000000000 */
[----:B------:R-:W-:Y:S01]  /*92d0*/  R2UR UR7, R7 ;  /* 0x00000000070772ca */ /* 0x000fe200000e0000 */
[----:B------:R-:W-:-:S02]  /*92e0*/  IMAD.MOV.U32 R7, RZ, RZ, 0x40000040 ;  /* 0x40000040ff077424 */ /* 0x000fc400078e00ff */
        /* <DEDUP_REMOVED lines=19> */
[----:B------:R-:W2:Y:S02]  /*9420*/  SYNCS.PHASECHK.TRANS64.TRYWAIT P1, [R2+URZ+0x38810], R21 ;  /* 0x03881015020075a7 */ /* 0x000ea4000802017f */
[----:B--2---:R-:W-:Y:S05]  /*9430*/  @!P1 BRA `(.L_x_1321) ;  /* 0x0000012800fc9947 */ /* 0x004fea0003800000 */
.L_x_1520:
[----:B------:R-:W-:Y:S05]  /*9440*/  BSYNC B0 ;  /* 0x0000000000007941 */ /* 0x000fea0003800000 */
.L_x_1320:
[----:B------:R-:W-:Y:S05]  /*9450*/  @!P0 BRA `(.L_x_1322) ;  /* 0x0000000000048947 */ /* 0x000fea0003800000 */
[----:B------:R-:W-:Y:S01]  /*9460*/  BPT.TRAP 0x1 ;  /* 0x000000040000795c */ /* 0x000fe20000300000 */
.L_x_1322:
[----:B------:R3:W4:Y:S01]  /*9470*/  SYNCS.PHASECHK.TRANS64.TRYWAIT P1, [R11+URZ+0x38850], R10 ;  /* 0x0388500a0b0075a7 */ /* 0x000722000802017f */
[----:B------:R-:W-:Y:S05]  /*9480*/  @!P0 BRA `(.L_x_1323) ;  /* 0x0000000000048947 */ /* 0x000fea0003800000 */
[----:B------:R-:W-:Y:S01]  /*9490*/  BPT.TRAP 0x1 ;  /* 0x000000040000795c */ /* 0x000fe20000300000 */
.L_x_1323:
[C---:B------:R-:W-:Y:S02]  /*94a0*/  VIADD R0, R2.reuse, 0x400 ;  /* 0x0000040002007836 */ /* 0x040fe40000000000 */
[----:B------:R-:W-:-:S03]  /*94b0*/  VIADD R3, R2, 0x26400 ;  /* 0x0002640002037836 */ /* 0x000fc60000000000 */
[----:B------:R-:W-:Y:S02]  /*94c0*/  SHF.R.U32.HI R0, RZ, 0x4, R0 ;  /* 0x00000004ff007819 */ /* 0x000fe40000011600 */
[----:B------:R-:W-:Y:S02]  /*94d0*/  SHF.R.U32.HI R3, RZ, 0x4, R3 ;  /* 0x00000004ff037819 */ /* 0x000fe40000011603 */
[----:B------:R-:W-:Y:S02]  /*94e0*/  LOP3.LUT R0, R0, 0x3fff, RZ, 0xc0, !PT ;  /* 0x00003fff00007812 */ /* 0x000fe400078ec0ff */
[----:B------:R-:W-:Y:S02]  /*94f0*/  LOP3.LUT R3, R3, 0x3fff, RZ, 0xc0, !PT ;  /* 0x00003fff03037812 */ /* 0x000fe400078ec0ff */
[----:B------:R-:W-:Y:S01]  /*9500*/  LOP3.LUT R219, R0, 0x10000, RZ, 0xfc, !PT ;  /* 0x0001000000db7812 */ /* 0x000fe200078efcff */
[----:B----4-:R-:W-:Y:S06]  /*9510*/  @P1 BRA `(.L_x_1324) ;  /* 0x0000000000081947 */ /* 0x010fec0003800000 */
[----:B------:R-:W4:Y:S02]  /*9520*/  SYNCS.PHASECHK.TRANS64.TRYWAIT P1, [R11+URZ+0x38850], R10 ;  /* 0x0388500a0b0075a7 */ /* 0x000f24000802017f */
[----:B----4-:R-:W-:Y:S05]  /*9530*/  @!P1 BRA `(.L_x_1325) ;  /* 0x0000012800d09947 */ /* 0x010fea0003800000 */
.L_x_1324:
[----:B------:R-:W-:Y:S01]  /*9540*/  LOP3.LUT R0, R3, 0x10000, RZ, 0xfc, !PT ;  /* 0x0001000003007812 */ /* 0x000fe200078efcff */
[----:B------:R-:W-:Y:S01]  /*9550*/  IMAD R12, R18, 0x1000, R219 ;  /* 0x00001000120c7824 */ /* 0x000fe200078e02db */
[----:B------:R-:W-:Y:S05]  /*9560*/  WARPSYNC.ALL ;  /* 0x0000000000007948 */ /* 0x000fea0003800000 */
[----:B------:R-:W-:Y:S01]  /*9570*/  IMAD.MOV.U32 R14, RZ, RZ, R0 ;  /* 0x000000ffff0e7224 */ /* 0x000fe200078e0000 */
[----:B------:R-:W-:Y:S01]  /*9580*/  R2UR UR6, R12 ;  /* 0x000000000c0672ca */ /* 0x000fe200000e0000 */
[----:B------:R-:W-:Y:S01]  /*9590*/  IMAD.MOV.U32 R15, RZ, RZ, 0x40000040 ;  /* 0x40000040ff0f7424 */ /* 0x000fe200078e00ff */
[----:B------:R-:W-:Y:S01]  /*95a0*/  WARPGROUP.ARRIVE ;  /* 0x00000000000079c5 */ /* 0x000fe20000000000 */
[----:B------:R-:W-:Y:S01]  /*95b0*/  IMAD.MOV.U32 R13, RZ, RZ, 0x40000040 ;  /* 0x40000040ff0d7424 */ /* 0x000fe200078e00ff */
[----:B------:R-:W-:Y:S01]  /*95c0*/  R2UR UR4, R14 ;  /* 0x000000000e0472ca */ /* 0x000fe200000e0000 */
[----:B------:R-:W-:Y:S01]  /*95d0*/  VIADD R14, R0, 0x2 ;  /* 0x00000002000e7836 */ /* 0x000fe20000000000 */
[----:B------:R-:W-:Y:S01]  /*95e0*/  R2UR UR5, R15 ;  /* 0x000000000f0572ca */ /* 0x000fe200000e0000 */
[----:B------:R-:W-:Y:S01]  /*95f0*/  VIADD R20, R12, 0x2 ;  /* 0x000000020c147836 */ /* 0x000fe20000000000 */
[----:B------:R-:W-:Y:S01]  /*9600*/  R2UR UR7, R13 ;  /* 0x000000000d0772ca */ /* 0x000fe200000e0000 */
[----:B------:R-:W-:Y:S01]  /*9610*/  IMAD.MOV.U32 R15, RZ, RZ, 0x40000040 ;  /* 0x40000040ff0f7424 */ /* 0x000fe200078e00ff */
[----:B------:R-:W5:Y:S01]  /*9620*/  S2R R56, SR_TID.X ;  /* 0x0000000000387919 */ /* 0x000f620000002100 */
[----:B--2---:R-:W-:-:S02]  /*9630*/  IMAD.MOV.U32 R21, RZ, RZ, 0x40000040 ;  /* 0x40000040ff157424 */ /* 0x004fc400078e00ff */
[----:B01-34-:R-:W-:Y:S02]  /*9640*/  VIADD R10, R0, 0x800 ;  /* 0x00000800000a7836 */ /* 0x01bfe40000000000 */
[----:B------:R-:W-:-:S06]  /*9650*/  IMAD.MOV.U32 R57, RZ, RZ, 0x4 ;  /* 0x00000004ff397424 */ /* 0x000fcc00078e00ff */
[----:B------:R-:W-:Y:S01]  /*9660*/  HGMMA.64x64x16.F32.BF16 R24, gdesc[UR4], R24, gsb0 ;  /* 0x00e00000041879f0 */ /* 0x000fe20008001818 */
[----:B------:R-:W-:Y:S01]  /*9670*/  R2UR UR4, R14 ;  /* 0x000000000e0472ca */ /* 0x000fe200000e0000 */
[----:B------:R-:W-:Y:S01]  /*9680*/  VIADD R14, R0, 0x4 ;  /* 0x00000004000e7836 */ /* 0x000fe20000000000 */
[----:B------:R-:W-:Y:S01]  /*9690*/  R2UR UR5, R15 ;  /* 0x000000000f0572ca */ /* 0x000fe200000e0000 */
[----:B------:R-:W-:Y:S01]  /*96a0*/  IMAD.MOV.U32 R15, RZ, RZ, 0x40000040 ;  /* 0x40000040ff0f7424 */ /* 0x000fe200078e00ff */
[----:B------:R-:W-:Y:S01]  /*96b0*/  R2UR UR6, R20 ;  /* 0x00000000140672ca */ /* 0x000fe200000e0000 */
[----:B------:R-:W-:Y:S01]  /*96c0*/  VIADD R20, R12, 0x4 ;  /* 0x000000040c147836 */ /* 0x000fe20000000000 */
[----:B------:R-:W-:Y:S01]  /*96d0*/  R2UR UR7, R21 ;  /* 0x00000000150772ca */ /* 0x000fe200000e0000 */
[----:B------:R-:W-:Y:S01]  /*96e0*/  IMAD.MOV.U32 R21, RZ, RZ, 0x40000040 ;  /* 0x40000040ff157424 */ /* 0x000fe200078e00ff */
[----:B-----5:R-:W-:-:S05]  /*96f0*/  SHF.R.U32.HI R56, RZ, 0x7, R56 ;  /* 0x00000007ff387819 */ /* 0x020fca0000011638 */
[----:B------:R0:W1:Y:S02]  /*9700*/  SHFL.IDX PT, R3, R56, RZ, 0x1f ;  /* 0x00001fff38037589 */ /* 0x00006400000e0000 */
[----:B0-----:R-:W-:Y:S01]  /*9710*/  VIADD R56, R12, 0x800 ;  /* 0x000008000c387836 */ /* 0x001fe20000000000 */
[----:B-1----:R-:W-:-:S04]  /*9720*/  ISETP.GT.AND P1, PT, R3, 0x7f, PT ;  /* 0x0000007f0300780c */ /* 0x002fc80003f24270 */
[----:B------:R-:W-:Y:S02]  /*9730*/  SEL R3, RZ, 0x2, !P1 ;  /* 0x00000002ff037807 */ /* 0x000fe40004800000 */
[C---:B------:R-:W-:Y:S02]  /*9740*/  SEL R13, R57.reuse, 0x2, P1 ;  /* 0x00000002390d7807 */ /* 0x040fe40000800000 */
[----:B------:R-:W-:Y:S01]  /*9750*/  SEL R57, R57, 0x6, !P1 ;  /* 0x0000000639397807 */ /* 0x000fe20004800000 */
[----:B------:R-:W-:Y:S02]  /*9760*/  WARPGROUP.DEPBAR.LE gsb0, 0x0 ;  /* 0x00008000000079c5 */ /* 0x000fe40000010000 */
[----:B------:R-:W-:-:S06]  /*9770*/  WARPGROUP.ARRIVE ;  /* 0x00000000000079c5 */ /* 0x000fcc0000000000 */
        /* <DEDUP_REMOVED lines=9> */
[----:B------:R-:W-:Y:S02]  /*9810*/  WARPGROUP.DEPBAR.LE gsb0, 0x0 ;  /* 0x00008000000079c5 */ /* 0x000fe40000010000 */
[----:B------:R-:W-:-:S09]  /*9820*/  WARPGROUP.ARRIVE ;  /* 0x00000000000079c5 */ /* 0x000fd20000000000 */
        /* <DEDUP_REMOVED lines=134> */
[----:B------:R-:W-:Y:S01]  /*a090*/  IMAD.IADD R14, R3, 0x1, R56 ;  /* 0x00000001030e7824 */ /* 0x000fe200078e0238 */
[----:B------:R-:W-:Y:S01]  /*a0a0*/  R2UR UR5, R15 ;  /* 0x000000000f0572ca */ /* 0x000fe200000e0000 */
[----:B------:R-:W-:Y:S01]  /*a0b0*/  IMAD.MOV.U32 R15, RZ, RZ, 0x40000040 ;  /* 0x40000040ff0f7424 */ /* 0x000fe200078e00ff */
[----:B------:R-:W-:Y:S01]  /*a0c0*/  R2UR UR6, R20 ;  /* 0x00000000140672ca */ /* 0x000fe200000e0000 */
[----:B------:R-:W-:Y:S01]  /*a0d0*/  IMAD.IADD R20, R3, 0x1, R10 ;  /* 0x0000000103147824 */ /* 0x000fe200078e020a */
[----:B------:R-:W-:Y:S01]  /*a0e0*/  R2UR UR7, R21 ;  /* 0x00000000150772ca */ /* 0x000fe200000e0000 */
[----:B------:R-:W-:Y:S01]  /*a0f0*/  IMAD.MOV.U32 R21, RZ, RZ, 0x40000040 ;  /* 0x40000040ff157424 */ /* 0x000fe200078e00ff */
[----:B------:R-:W-:Y:S02]  /*a100*/  WARPGROUP.DEPBAR.LE gsb0, 0x0 ;  /* 0x00008000000079c5 */ /* 0x000fe40000010000 */
[----:B------:R-:W-:-:S09]  /*a110*/  WARPGROUP.ARRIVE ;  /* 0x00000000000079c5 */ /* 0x000fd20000000000 */
[----:B------:R-:W-:Y:S01]  /*a120*/  HGMMA.64x64x16.F32.BF16 R24, gdesc[UR4], R24, gsb0 ;  /* 0x00e00000041879f0 */ /* 0x000fe20008001818 */
[----:B------:R-:W-:Y:S01]  /*a130*/  R2UR UR6, R14 ;  /* 0x000000000e0672ca */ /* 0x000fe200000e0000 */
[--C-:B------:R-:W-:Y:S01]  /*a140*/  IMAD.IADD R14, R56, 0x1, R13.reuse ;  /* 0x00000001380e7824 */ /* 0x100fe200078e020d */
        /* <DEDUP_REMOVED lines=16> */
[----:B------:R-:W-:Y:S02]  /*a250*/  IMAD.MOV.U32 R21, RZ, RZ, 0x40000040 ;  /* 0x40000040ff157424 */ /* 0x000fe400078e00ff */
[----:B------:R-:W-:-:S02]  /*a260*/  IMAD.MOV.U32 R10, RZ, RZ, 0x28 ;  /* 0x00000028ff0a7424 */ /* 0x000fc400078e00ff */
[----:B------:R-:W-:-:S03]  /*a270*/  VIADD R56, R12, 0xa00 ;  /* 0x00000a000c387836 */ /* 0x000fc60000000000 */
[----:B------:R-:W-:Y:S01]  /*a280*/  SEL R10, R10, 0x26, P1 ;  /* 0x000000260a0a7807 */ /* 0x000fe20000800000 */
[----:B------:R-:W-:Y:S02]  /*a290*/  WARPGROUP.DEPBAR.LE gsb0, 0x0 ;  /* 0x00008000000079c5 */ /* 0x000fe40000010000 */
[----:B------:R-:W-:-:S06]  /*a2a0*/  WARPGROUP.ARRIVE ;  /* 0x00000000000079c5 */ /* 0x000fcc0000000000 */
[----:B------:R-:W-:Y:S01]  /*a2b0*/  HGMMA.64x64x16.F32.BF16 R24, gdesc[UR4], R24, gsb0 ;  /* 0x00e00000041879f0 */ /* 0x000fe20008001818 */
[----:B------:R-:W-:Y:S01]  /*a2c0*/  R2UR UR4, R14 ;  /* 0x000000000e0472ca */ /* 0x000fe200000e0000 */
[----:B------:R-:W-:Y:S01]  /*a2d0*/  IMAD.MOV.U32 R14, RZ, RZ, 0xa00 ;  /* 0x00000a00ff0e7424 */ /* 0x000fe200078e00ff */
[----:B------:R-:W-:Y:S01]  /*a2e0*/  R2UR UR5, R15 ;  /* 0x000000000f0572ca */ /* 0x000fe200000e0000 */
[----:B------:R-:W-:Y:S01]  /*a2f0*/  IMAD.MOV.U32 R15, RZ, RZ, 0x40000040 ;  /* 0x40000040ff0f7424 */ /* 0x000fe200078e00ff */
[----:B------:R-:W-:Y:S02]  /*a300*/  R2UR UR6, R20 ;  /* 0x00000000140672ca */ /* 0x000fe400000e0000 */
[----:B------:R-:W-:Y:S02]  /*a310*/  R2UR UR7, R21 ;  /* 0x00000000150772ca */ /* 0x000fe400000e0000 */
[----:B------:R-:W-:Y:S02]  /*a320*/  SEL R14, R14, 0x980, P1 ;  /* 0x000009800e0e7807 */ /* 0x000fe40000800000 */
[----:B------:R-:W-:Y:S01]  /*a330*/  LOP3.LUT R21, R10, 0x6, RZ, 0xc0, !PT ;  /* 0x000000060a157812 */ /* 0x000fe200078ec0ff */
[----:B------:R-:W-:Y:S01]  /*a340*/  VIADD R10, R0, 0xa00 ;  /* 0x00000a00000a7836 */ /* 0x000fe20000000000 */
[----:B------:R-:W-:-:S04]  /*a350*/  LOP3.LUT R20, R14, 0xa00, RZ, 0xc0, !PT ;  /* 0x00000a000e147812 */ /* 0x000fc800078ec0ff */
[CC--:B------:R-:W-:Y:S02]  /*a360*/  IADD3 R14, R21.reuse, R20.reuse, R0 ;  /* 0x00000014150e7210 */ /* 0x0c0fe40007ffe000 */
[----:B------:R-:W-:Y:S01]  /*a370*/  IADD3 R20, R21, R20, R12 ;  /* 0x0000001415147210 */ /* 0x000fe20007ffe00c */
[----:B------:R-:W-:Y:S01]  /*a380*/  IMAD.MOV.U32 R21, RZ, RZ, 0x40000040 ;  /* 0x40000040ff157424 */ /* 0x000fe200078e00ff */
[----:B------:R-:W-:Y:S02]  /*a390*/  WARPGROUP.DEPBAR.LE gsb0, 0x0 ;  /* 0x00008000000079c5 */ /* 0x000fe40000010000 */
[----:B------:R-:W-:-:S06]  /*a3a0*/  WARPGROUP.ARRIVE ;  /* 0x00000000000079c5 */ /* 0x000fcc0000000000 */
        /* <DEDUP_REMOVED lines=113> */
[----:B------:R-:W-:-:S05]  /*aac0*/  IMAD.MOV.U32 R3, RZ, RZ, 0x40 ;  /* 0x00000040ff037424 */ /* 0x000fca00078e00ff */
[----:B------:R-:W-:-:S04]  /*aad0*/  SEL R3, R3, 0x3e, P1 ;  /* 0x0000003e03037807 */ /* 0x000fc80000800000 */
[----:B------:R-:W-:Y:S01]  /*aae0*/  LOP3.LUT R3, R3, 0x6, RZ, 0xc0, !PT ;  /* 0x0000000603037812 */ /* 0x000fe200078ec0ff */
        /* <DEDUP_REMOVED lines=11> */
[----:B------:R-:W-:Y:S01]  /*aba0*/  IMAD.MOV.U32 R13, RZ, RZ, 0x40000040 ;  /* 0x40000040ff0d7424 */ /* 0x000fe200078e00ff */
[----:B------:R-:W-:-:S02]  /*abb0*/  WARPGROUP.DEPBAR.LE gsb0, 0x0 ;  /* 0x00008000000079c5 */ /* 0x000fc40000010000 */
[----:B------:R-:W-:-:S07]  /*abc0*/  WARPGROUP.ARRIVE ;  /* 0x00000000000079c5 */ /* 0x000fce0000000000 */
        /* <DEDUP_REMOVED lines=11> */
[----:B------:R-:W-:-:S04]  /*ac80*/  LOP3.LUT R10, R10, 0x1e00, RZ, 0xc0, !PT ;  /* 0x00001e000a0a7812 */ /* 0x000fc800078ec0ff */
[----:B------:R-:W-:Y:S01]  /*ac90*/  IADD3 R12, R3, R10, R12 ;  /* 0x0000000a030c7210 */ /* 0x000fe20007ffe00c */
[----:B------:R-:W-:Y:S02]  /*aca0*/  WARPGROUP.DEPBAR.LE gsb0, 0x0 ;  /* 0x00008000000079c5 */ /* 0x000fe40000010000 */
[----:B------:R-:W-:-:S06]  /*acb0*/  WARPGROUP.ARRIVE ;  /* 0x00000000000079c5 */ /* 0x000fcc0000000000 */
[----:B------:R-:W-:Y:S01]  /*acc0*/  HGMMA.64x64x16.F32.BF16 R24, gdesc[UR4], R24, gsb0 ;  /* 0x00e00000041879f0 */ /* 0x000fe20008001818 */
[----:B------:R-:W-:Y:S02]  /*acd0*/  R2UR UR4, R14 ;  /* 0x000000000e0472ca */ /* 0x000fe400000e0000 */
[----:B------:R-:W-:Y:S01]  /*ace0*/  R2UR UR5, R15 ;  /* 0x000000000f0572ca */ /* 0x000fe200000e0000 */
[----:B------:R-:W-:Y:S01]  /*acf0*/  IMAD.MOV.U32 R15, RZ, RZ, 0x40000040 ;  /* 0x40000040ff0f7424 */ /* 0x000fe200078e00ff */
[----:B------:R-:W-:Y:S02]  /*ad00*/  R2UR UR6, R20 ;  /* 0x00000000140672ca */ /* 0x000fe400000e0000 */
[----:B------:R-:W-:Y:S02]  /*ad10*/  R2UR UR7, R21 ;  /* 0x00000000150772ca */ /* 0x000fe400000e0000 */
[----:B------:R-:W-:Y:S01]  /*ad20*/  IADD3 R14, R3, R10, R0 ;  /* 0x0000000a030e7210 */ /* 0x000fe20007ffe000 */
[----:B------:R-:W-:-:S02]  /*ad30*/  WARPGROUP.DEPBAR.LE gsb0, 0x0 ;  /* 0x00008000000079c5 */ /* 0x000fc40000010000 */
[----:B------:R-:W-:-:S08]  /*ad40*/  WARPGROUP.ARRIVE ;  /* 0x00000000000079c5 */ /* 0x000fd00000000000 */
        /* <DEDUP_REMOVED lines=11> */
.L_x_1326:
        /* <DEDUP_REMOVED lines=12> */
[----:B------:R-:W-:Y:S01]  /*aec0*/  FMUL.FTZ R39, R39, UR4 ;  /* 0x0000000427277c20 */ /* 0x000fe20008410000 */
[----:B------:R-:W-:Y:S01]  /*aed0*/  ISETP.GT.AND P5, PT, R12, RZ, PT ;  /* 0x000000ff0c00720c */ /* 0x000fe20003fa4270 */
[----:B------:R-:W-:Y:S01]  /*aee0*/  FMUL.FTZ R36, R36, UR4 ;  /* 0x0000000424247c20 */ /* 0x000fe20008410000 */
[C---:B------:R-:W-:Y:S01]  /*aef0*/  ISETP.GT.AND P4, PT, R12.reuse, 0x1, PT ;  /* 0x000000010c00780c */ /* 0x040fe20003f84270 */
[----:B------:R-:W0:Y:S01]  /*af00*/  MUFU.TANH R25, R25 ;  /* 0x0000001900197308 */ /* 0x000e220000002400 */
[----:B------:R-:W-:Y:S01]  /*af10*/  FMUL.FTZ R27, R27, UR4 ;  /* 0x000000041b1b7c20 */ /* 0x000fe20008410000 */
[----:B------:R-:W-:Y:S01]  /*af20*/  ISETP.GT.AND P3, PT, R12, 0x8, PT ;  /* 0x000000080c00780c */ /* 0x000fe20003f64270 */
[----:B------:R-:W-:Y:S01]  /*af30*/  FMUL.FTZ R37, R37, UR4 ;  /* 0x0000000425257c20 */ /* 0x000fe20008410000 */
[----:B------:R-:W-:Y:S01]  /*af40*/  FMUL.FTZ R30, R30, UR4 ;  /* 0x000000041e1e7c20 */ /* 0x000fe20008410000 */
[----:B------:R-:W-:Y:S01]  /*af50*/  ISETP.GT.AND P2, PT, R12, 0x9, PT ;  /* 0x000000090c00780c */ /* 0x000fe20003f44270 */
[----:B------:R-:W-:Y:S01]  /*af60*/  FMUL.FTZ R40, R40, UR4 ;  /* 0x0000000428287c20 */ /* 0x000fe20008410000 */
[----:B------:R-:W-:Y:S01]  /*af70*/  FMUL.FTZ R34, R34, UR4 ;  /* 0x0000000422227c20 */ /* 0x000fe20008410000 */
[----:B------:R-:W1:Y:S01]  /*af80*/  MUFU.TANH R28, R28 ;  /* 0x0000001c001c7308 */ /* 0x000e620000002400 */
[C---:B------:R-:W-:Y:S01]  /*af90*/  ISETP.GT.AND P1, PT, R12.reuse, 0x10, PT ;  /* 0x000000100c00780c */ /* 0x040fe20003f24270 */
[----:B------:R-:W-:Y:S01]  /*afa0*/  FMUL.FTZ R41, R41, UR4 ;  /* 0x0000000429297c20 */ /* 0x000fe20008410000 */
[----:B------:R-:W-:Y:S01]  /*afb0*/  ISETP.GT.AND P6, PT, R12, 0x11, PT ;  /* 0x000000110c00780c */ /* 0x000fe20003fc4270 */
[----:B------:R-:W-:Y:S01]  /*afc0*/  FMUL.FTZ R44, R44, UR4 ;  /* 0x000000042c2c7c20 */ /* 0x000fe20008410000 */
[----:B------:R-:W-:Y:S01]  /*afd0*/  FMUL.FTZ R35, R35, UR4 ;  /* 0x0000000423237c20 */ /* 0x000fe20008410000 */
[----:B------:R-:W-:Y:S01]  /*afe0*/  FMUL.FTZ R38, R38, UR4 ;  /* 0x0000000426267c20 */ /* 0x000fe20008410000 */
[----:B------:R-:W-:Y:S01]  /*aff0*/  FMUL.FTZ R45, R45, UR4 ;  /* 0x000000042d2d7c20 */ /* 0x000fe20008410000 */
[----:B------:R-:W2:Y:S01]  /*b000*/  MUFU.TANH R29, R29 ;  /* 0x0000001d001d7308 */ /* 0x000ea20000002400 */
[----:B0-----:R-:W-:Y:S01]  /*b010*/  FSEL R14, R25, -INF , P4 ;  /* 0xff800000190e7808 */ /* 0x001fe20002000000 */
[----:B------:R-:W-:Y:S01]  /*b020*/  FMUL.FTZ R48, R48, UR4 ;  /* 0x0000000430307c20 */ /* 0x000fe20008410000 */
[----:B------:R-:W-:Y:S01]  /*b030*/  FMUL.FTZ R49, R49, UR4 ;  /* 0x0000000431317c20 */ /* 0x000fe20008410000 */
[----:B------:R-:W-:Y:S01]  /*b040*/  FMUL.FTZ R42, R42, UR4 ;  /* 0x000000042a2a7c20 */ /* 0x000fe20008410000 */
[----:B------:R-:W-:Y:S01]  /*b050*/  FMUL.FTZ R43, R43, UR4 ;  /* 0x000000042b2b7c20 */ /* 0x000fe20008410000 */
[----:B------:R-:W-:Y:S01]  /*b060*/  FMUL.FTZ R52, R52, UR4 ;  /* 0x0000000434347c20 */ /* 0x000fe20008410000 */
[----:B------:R-:W-:Y:S01]  /*b070*/  FMUL.FTZ R53, R53, UR4 ;  /* 0x0000000435357c20 */ /* 0x000fe20008410000 */
[----:B------:R-:W0:Y:S01]  /*b080*/  MUFU.TANH R32, R32 ;  /* 0x0000002000207308 */ /* 0x000e220000002400 */
        /* <DEDUP_REMOVED lines=8> */
[----:B--2---:R-:W-:Y:S01]  /*b110*/  FSEL R59, R29, -INF , P2 ;  /* 0xff8000001d3b7808 */ /* 0x004fe20001000000 */
[----:B------:R-:W-:Y:S01]  /*b120*/  ULDC UR5, c[0x0][0xa80] ;  /* 0x0002a00000057ab9 */ /* 0x000fe20000000800 */
[----:B------:R-:W-:Y:S01]  /*b130*/  LOP3.LUT R217, R217, 0x2000000, RZ, 0xfc, !PT ;  /* 0x02000000d9d97812 */ /* 0x000fe200078efcff */
[----:B------:R-:W-:-:S04]  /*b140*/  IMAD.U32 R168, RZ, RZ, UR5 ;  /* 0x00000005ffa87e24 */ /* 0x000fc8000f8e00ff */
[----:B------:R-:W2:Y:S01]  /*b150*/  MUFU.TANH R15, R31 ;  /* 0x0000001f000f7308 */ /* 0x000ea20000002400 */
[----:B0-----:R-:W-:-:S07]  /*b160*/  FSEL R61, R32, -INF , P1 ;  /* 0xff800000203d7808 */ /* 0x001fce0000800000 */
[----:B------:R-:W0:Y:S01]  /*b170*/  MUFU.TANH R33, R33 ;  /* 0x0000002100217308 */ /* 0x000e220000002400 */
[----:B-1----:R-:W-:-:S07]  /*b180*/  FSEL R3, R3, -INF , P5 ;  /* 0xff80000003037808 */ /* 0x002fce0002800000 */
[----:B------:R1:W-:Y:S01]  /*b190*/  MUFU.TANH R31, R39 ;  /* 0x00000027001f7308 */ /* 0x0003e20000002400 */
[----:B--2---:R-:W-:Y:S02]  /*b1a0*/  FSEL R15, R15, -INF , P2 ;  /* 0xff8000000f0f7808 */ /* 0x004fe40001000000 */
[----:B------:R-:W-:-:S05]  /*b1b0*/  ISETP.GT.AND P2, PT, R12, 0x21, PT ;  /* 0x000000210c00780c */ /* 0x000fca0003f44270 */
[----:B------:R-:W2:Y:S01]  /*b1c0*/  MUFU.TANH R10, R27 ;  /* 0x0000001b000a7308 */ /* 0x000ea20000002400 */
[----:B-1----:R-:W-:Y:S02]  /*b1d0*/  FSEL R39, R24, -INF , P5 ;  /* 0xff80000018277808 */ /* 0x002fe40002800000 */
[----:B------:R-:W-:Y:S02]  /*b1e0*/  ISETP.GT.AND P5, PT, R12, 0x18, PT ;  /* 0x000000180c00780c */ /* 0x000fe40003fa4270 */
[----:B------:R-:W-:Y:S02]  /*b1f0*/  FMNMX.FTZ R20, R39, R14, !PT ;  /* 0x0000000e27147209 */ /* 0x000fe40007810000 */
[----:B0-----:R-:W-:Y:S01]  /*b200*/  FSEL R63, R33, -INF , P6 ;  /* 0xff800000213f7808 */ /* 0x001fe20003000000 */
[----:B------:R-:W0:Y:S01]  /*b210*/  MUFU.TANH R36, R36 ;  /* 0x0000002400247308 */ /* 0x000e220000002400 */
[----:B------:R-:W-:-:S04]  /*b220*/  FMNMX.FTZ R20, R57, R20, !PT ;  /* 0x0000001439147209 */ /* 0x000fc80007810000 */
[----:B------:R-:W-:-:S03]  /*b230*/  FMNMX.FTZ R20, R59, R20, !PT ;  /* 0x000000143b147209 */ /* 0x000fc60007810000 */
[----:B------:R-:W1:Y:S01]  /*b240*/  MUFU.TANH R13, R30 ;  /* 0x0000001e000d7308 */ /* 0x000e620000002400 */
[----:B------:R-:W-:Y:S02]  /*b250*/  FMNMX.FTZ R20, R61, R20, !PT ;  /* 0x000000143d147209 */ /* 0x000fe40007810000 */
[----:B--2---:R-:W-:Y:S02]  /*b260*/  FSEL R10, R10, -INF , P4 ;  /* 0xff8000000a0a7808 */ /* 0x004fe40002000000 */
[----:B------:R-:W-:Y:S02]  /*b270*/  ISETP.GT.AND P4, PT, R12, 0x19, PT ;  /* 0x000000190c00780c */ /* 0x000fe40003f84270 */
[----:B------:R-:W-:Y:S01]  /*b280*/  FMNMX.FTZ R20, R63, R20, !PT ;  /* 0x000000143f147209 */ /* 0x000fe20007810000 */
[----:B------:R-:W2:Y:S01]  /*b290*/  MUFU.TANH R37, R37 ;  /* 0x0000002500257308 */ /* 0x000ea20000002400 */
[----:B0-----:R-:W-:Y:S02]  /*b2a0*/  FSEL R65, R36, -INF , P5 ;  /* 0xff80000024417808 */ /* 0x001fe40002800000 */
[----:B------:R-:W-:-:S02]  /*b2b0*/  FSEL R31, R31, -INF , P4 ;  /* 0xff8000001f1f7808 */ /* 0x000fc40002000000 */
[----:B------:R-:W-:-:S03]  /*b2c0*/  FMNMX.FTZ R20, R65, R20, !PT ;  /* 0x0000001441147209 */ /* 0x000fc60007810000 */
[----:B------:R-:W0:Y:S01]  /*b2d0*/  MUFU.TANH R40, R40 ;  /* 0x0000002800287308 */ /* 0x000e220000002400 */
[----:B-1----:R-:W-:Y:S02]  /*b2e0*/  FSEL R13, R13, -INF , P3 ;  /* 0xff8000000d0d7808 */ /* 0x002fe40001800000 */
[----:B------:R-:W-:-:S05]  /*b2f0*/  ISETP.GT.AND P3, PT, R12, 0x20, PT ;  /* 0x000000200c00780c */ /* 0x000fca0003f64270 */
[----:B------:R-:W1:Y:S01]  /*b300*/  MUFU.TANH R34, R34 ;  /* 0x0000002200227308 */ /* 0x000e620000002400 */
[----:B--2---:R-:W-:Y:S02]  /*b310*/  FSEL R37, R37, -INF , P4 ;  /* 0xff80000025257808 */ /* 0x004fe40002000000 */
[----:B------:R-:W-:Y:S02]  /*b320*/  ISETP.GT.AND P4, PT, R12, 0x31, PT ;  /* 0x000000310c00780c */ /* 0x000fe40003f84270 */
[----:B------:R-:W-:-:S03]  /*b330*/  FMNMX.FTZ R20, R37, R20, !PT ;  /* 0x0000001425147209 */ /* 0x000fc60007810000 */
        /* <DEDUP_REMOVED lines=32> */
[----:B------:R-:W-:Y:S02]  /*b540*/  ISETP.GT.AND P2, PT, R12, 0x39, PT ;  /* 0x000000390c00780c */ /* 0x000fe40003f44270 */
[----:B------:R-:W-:-:S03]  /*b550*/  FMNMX.FTZ R12, R3, R10, !PT ;  /* 0x0000000a030c7209 */ /* 0x000fc60007810000 */
[----:B------:R-:W1:Y:S01]  /*b560*/  MUFU.TANH R46, R46 ;  /* 0x0000002e002e7308 */ /* 0x000e620000002400 */
[----:B--2---:R-:W-:Y:S02]  /*b570*/  FSEL R75, R52, -INF , P3 ;  /* 0xff800000344b7808 */ /* 0x004fe40001800000 */
[----:B------:R-:W-:Y:S02]  /*b580*/  FMNMX.FTZ R12, R13, R12, !PT ;  /* 0x0000000c0d0c7209 */ /* 0x000fe40007810000 */
[----:B------:R-:W-:Y:S02]  /*b590*/  FMNMX.FTZ R20, R75, R20, !PT ;  /* 0x000000144b147209 */ /* 0x000fe40007810000 */
[----:B------:R-:W-:Y:S01]  /*b5a0*/  FMNMX.FTZ R12, R15, R12, !PT ;  /* 0x0000000c0f0c7209 */ /* 0x000fe20007810000 */
[----:B------:R-:W2:Y:S01]  /*b5b0*/  MUFU.TANH R47, R47 ;  /* 0x0000002f002f7308 */ /* 0x000ea20000002400 */
[----:B0-----:R-:W-:Y:S02]  /*b5c0*/  FSEL R77, R53, -INF , P2 ;  /* 0xff800000354d7808 */ /* 0x001fe40001000000 */
[----:B------:R-:W-:-:S02]  /*b5d0*/  FMNMX.FTZ R12, R25, R12, !PT ;  /* 0x0000000c190c7209 */ /* 0x000fc40007810000 */
[----:B------:R-:W-:Y:S02]  /*b5e0*/  FMNMX.FTZ R20, R77, R20, !PT ;  /* 0x000000144d147209 */ /* 0x000fe40007810000 */
[----:B------:R-:W-:Y:S01]  /*b5f0*/  FMNMX.FTZ R12, R27, R12, !PT ;  /* 0x0000000c1b0c7209 */ /* 0x000fe20007810000 */
[----:B------:R-:W0:Y:S01]  /*b600*/  MUFU.TANH R50, R50 ;  /* 0x0000003200327308 */ /* 0x000e220000002400 */
[----:B-1----:R-:W-:Y:S01]  /*b610*/  FSEL R43, R46, -INF , P1 ;  /* 0xff8000002e2b7808 */ /* 0x002fe20000800000 */
[----:B------:R-:W1:Y:S01]  /*b620*/  SHFL.BFLY PT, R21, R20, 0x2, 0x1f ;  /* 0x0c401f0014157f89 */ /* 0x000e6200000e0000 */
[----:B------:R-:W-:-:S04]  /*b630*/  FMNMX.FTZ R12, R29, R12, !PT ;  /* 0x0000000c1d0c7209 */ /* 0x000fc80007810000 */
[----:B------:R-:W-:Y:S01]  /*b640*/  FMNMX.FTZ R12, R31, R12, !PT ;  /* 0x0000000c1f0c7209 */ /* 0x000fe20007810000 */
[----:B------:R-:W3:Y:S01]  /*b650*/  MUFU.TANH R51, R51 ;  /* 0x0000003300337308 */ /* 0x000ee20000002400 */
[----:B--2---:R-:W-:Y:S02]  /*b660*/  FSEL R47, R47, -INF , P6 ;  /* 0xff8000002f2f7808 */ /* 0x004fe40003000000 */
[----:B------:R-:W-:-:S04]  /*b670*/  FMNMX.FTZ R12, R35, R12, !PT ;  /* 0x0000000c230c7209 */ /* 0x000fc80007810000 */
[----:B------:R-:W-:Y:S01]  /*b680*/  FMNMX.FTZ R12, R33, R12, !PT ;  /* 0x0000000c210c7209 */ /* 0x000fe20007810000 */
[----:B------:R-:W2:Y:S01]  /*b690*/  MUFU.TANH R54, R54 ;  /* 0x0000003600367308 */ /* 0x000ea20000002400 */
[----:B0-----:R-:W-:Y:S02]  /*b6a0*/  FSEL R49, R50, -INF , P5 ;  /* 0xff80000032317808 */ /* 0x001fe40002800000 */
[----:B------:R-:W-:-:S04]  /*b6b0*/  FMNMX.FTZ R12, R43, R12, !PT ;  /* 0x0000000c2b0c7209 */ /* 0x000fc80007810000 */
[----:B------:R-:W-:Y:S01]  /*b6c0*/  FMNMX.FTZ R12, R47, R12, !PT ;  /* 0x0000000c2f0c7209 */ /* 0x000fe20007810000 */
[----:B------:R-:W0:Y:S01]  /*b6d0*/  MUFU.TANH R55, R55 ;  /* 0x0000003700377308 */ /* 0x000e220000002400 */
[----:B---3--:R-:W-:Y:S02]  /*b6e0*/  FSEL R51, R51, -INF , P4 ;  /* 0xff80000033337808 */ /* 0x008fe40002000000 */
[----:B-1----:R-:W-:Y:S02]  /*b6f0*/  FMNMX.FTZ R21, R20, R21, !PT ;  /* 0x0000001514157209 */ /* 0x002fe40007810000 */
[----:B------:R-:W-:-:S03]  /*b700*/  FMNMX.FTZ R12, R49, R12, !PT ;  /* 0x0000000c310c7209 */ /* 0x000fc60007810000 */
[----:B------:R-:W1:Y:S01]  /*b710*/  SHFL.BFLY PT, R24, R21, 0x1, 0x1f ;  /* 0x0c201f0015187f89 */ /* 0x000e6200000e0000 */
[----:B--2---:R-:W-:Y:S02]  /*b720*/  FSEL R53, R54, -INF , P3 ;  /* 0xff80000036357808 */ /* 0x004fe40001800000 */
[----:B------:R-:W-:-:S04]  /*b730*/  FMNMX.FTZ R12, R51, R12, !PT ;  /* 0x0000000c330c7209 */ /* 0x000fc80007810000 */
[----:B------:R-:W-:Y:S02]  /*b740*/  FMNMX.FTZ R12, R53, R12, !PT ;  /* 0x0000000c350c7209 */ /* 0x000fe40007810000 */
[----:B0-----:R-:W-:-:S04]  /*b750*/  FSEL R55, R55, -INF , P2 ;  /* 0xff80000037377808 */ /* 0x001fc80001000000 */
[----:B------:R-:W-:Y:S02]  /*b760*/  FMNMX.FTZ R12, R55, R12, !PT ;  /* 0x0000000c370c7209 */ /* 0x000fe40007810000 */
[----:B-1----:R-:W-:-:S04]  /*b770*/  FMNMX.FTZ R21, R21, R24, !PT ;  /* 0x0000001815157209 */ /* 0x002fc80007810000 */
[C---:B------:R-:W-:Y:S01]  /*b780*/  FSETP.NEU.FTZ.AND P1, PT, R21.reuse, -INF , PT ;  /* 0xff8000001500780b */ /* 0x040fe20003f3d000 */
[----:B------:R-:W-:-:S05]  /*b790*/  FMUL.FTZ R20, R21, R168 ;  /* 0x000000a815147220 */ /* 0x000fca0000410000 */
[----:B------:R-:W-:-:S05]  /*b7a0*/  FSEL R20, R20, RZ, P1 ;  /* 0x000000ff14147208 */ /* 0x000fca0000800000 */
[-CC-:B------:R-:W-:Y:S01]  /*b7b0*/  FFMA.FTZ R152, R39, R168.reuse, -R20.reuse ;  /* 0x000000a827987223 */ /* 0x180fe20000010814 */
[-CC-:B------:R-:W-:Y:S01]  /*b7c0*/  FFMA.FTZ R14, R14, R168.reuse, -R20.reuse ;  /* 0x000000a80e0e7223 */ /* 0x180fe20000010814 */
[----:B------:R-:W0:Y:S01]  /*b7d0*/  SHFL.BFLY PT, R39, R12, 0x2, 0x1f ;  /* 0x0c401f000c277f89 */ /* 0x000e2200000e0000 */
        /* <DEDUP_REMOVED lines=12> */
[----:B------:R-:W-:-:S06]  /*b8a0*/  FFMA.FTZ R166, R75, R168, -R20 ;  /* 0x000000a84ba67223 */ /* 0x000fcc0000010814 */
[----:B------:R-:W-:Y:S01]  /*b8b0*/  MUFU.EX2 R57, R57 ;  /* 0x0000003900397308 */ /* 0x000fe20000000800 */
[----:B0-----:R-:W-:Y:S01]  /*b8c0*/  FMNMX.FTZ R14, R12, R39, !PT ;  /* 0x000000270c0e7209 */ /* 0x001fe20007810000 */
[-CC-:B------:R-:W-:Y:S01]  /*b8d0*/  FFMA.FTZ R39, R41, R168.reuse, -R20.reuse ;  /* 0x000000a829277223 */ /* 0x180fe20000010814 */
[----:B------:R-:W-:-:S05]  /*b8e0*/  FFMA.FTZ R41, R45, R168, -R20 ;  /* 0x000000a82d297223 */ /* 0x000fca0000010814 */
[----:B------:R-:W-:Y:S01]  /*b8f0*/  MUFU.EX2 R154, R59 ;  /* 0x0000003b009a7308 */ /* 0x000fe20000000800 */
[----:B------:R-:W-:Y:S01]  /*b900*/  FFMA.FTZ R20, R77, R168, -R20 ;  /* 0x000000a84d147223 */ /* 0x000fe20000010814 */
[----:B------:R-:W0:Y:S01]  /*b910*/  SHFL.BFLY PT, R169, R14, 0x1, 0x1f ;  /* 0x0c201f000ea97f89 */ /* 0x000e2200000e0000 */
[----:B-1----:R-:W-:Y:S01]  /*b920*/  FADD.FTZ R30, R152, R79 ;  /* 0x0000004f981e7221 */ /* 0x002fe20000010000 */
[----:B------:R-:W-:-:S04]  /*b930*/  F2FP.BF16.F32.PACK_AB R152, R79, R152 ;  /* 0x000000984f98723e */ /* 0x000fc800000010ff */
[----:B------:R-:W-:Y:S08]  /*b940*/  MUFU.EX2 R61, R61 ;  /* 0x0000003d003d7308 */ /* 0x000ff00000000800 */
[----:B------:R-:W-:Y:S08]  /*b950*/  MUFU.EX2 R156, R63 ;  /* 0x0000003f009c7308 */ /* 0x000ff00000000800 */
[----:B------:R-:W-:Y:S01]  /*b960*/  MUFU.EX2 R45, R20 ;  /* 0x00000014002d7308 */ /* 0x000fe20000000800 */
[----:B0-----:R-:W-:-:S04]  /*b970*/  FMNMX.FTZ R169, R14, R169, !PT ;  /* 0x000000a90ea97209 */ /* 0x001fc80007810000 */
[C---:B------:R-:W-:Y:S01]  /*b980*/  FSETP.NEU.FTZ.AND P1, PT, R169.reuse, -INF , PT ;  /* 0xff800000a900780b */ /* 0x040fe20003f3d000 */
[----:B------:R-:W-:Y:S02]  /*b990*/  FMUL.FTZ R12, R169, R168 ;  /* 0x000000a8a90c7220 */ /* 0x000fe40000410000 */
[----:B------:R-:W-:Y:S03]  /*b9a0*/  MUFU.EX2 R158, R158 ;  /* 0x0000009e009e7308 */ /* 0x000fe60000000800 */
[----:B------:R-:W-:Y:S01]  /*b9b0*/  FSEL R14, R12, RZ, P1 ;  /* 0x000000ff0c0e7208 */ /* 0x000fe20000800000 */
[----:B------:R-:W-:-:S04]  /*b9c0*/  IMAD R12, R18, 0x1000, R217 ;  /* 0x00001000120c7824 */ /* 0x000fc800078e02d9 */
[----:B------:R-:W-:Y:S01]  /*b9d0*/  MUFU.EX2 R37, R37 ;  /* 0x0000002500257308 */ /* 0x000fe20000000800 */
[-CC-:B------:R-:W-:Y:S01]  /*b9e0*/  FFMA.FTZ R3, R3, R168.reuse, -R14.reuse ;  /* 0x000000a803037223 */ /* 0x180fe2000001080e */
[-CC-:B------:R-:W-:Y:S01]  /*b9f0*/  FFMA.FTZ R10, R10, R168.reuse, -R14.reuse ;  /* 0x000000a80a0a7223 */ /* 0x180fe2000001080e */
[-CC-:B------:R-:W-:Y:S01]  /*ba00*/  FFMA.FTZ R13, R13, R168.reuse, -R14.reuse ;  /* 0x000000a80d0d7223 */ /* 0x180fe2000001080e */
[-CC-:B------:R-:W-:Y:S01]  /*ba10*/  FFMA.FTZ R15, R15, R168.reuse, -R14.reuse ;  /* 0x000000a80f0f7223 */ /* 0x180fe2000001080e */
[-CC-:B------:R-:W-:Y:S01]  /*ba20*/  FFMA.FTZ R25, R25, R168.reuse, -R14.reuse ;  /* 0x000000a819197223 */ /* 0x180fe2000001080e */
[-CC-:B------:R-:W-:Y:S01]  /*ba30*/  FFMA.FTZ R27, R27, R168.reuse, -R14.reuse ;  /* 0x000000a81b1b7223 */ /* 0x180fe2000001080e */
[-CC-:B------:R-:W-:Y:S01]  /*ba40*/  FFMA.FTZ R29, R29, R168.reuse, -R14.reuse ;  /* 0x000000a81d1d7223 */ /* 0x180fe2000001080e */
        /* <DEDUP_REMOVED lines=8> */
[----:B------:R0:W1:Y:S01]  /*bad0*/  MUFU.EX2 R24, R10 ;  /* 0x0000000a00187308 */ /* 0x0000620000000800 */
[-CC-:B------:R-:W-:Y:S01]  /*bae0*/  FFMA.FTZ R53, R53, R168.reuse, -R14.reuse ;  /* 0x000000a835357223 */ /* 0x180fe2000001080e */
[----:B------:R-:W-:Y:S01]  /*baf0*/  FFMA.FTZ R55, R55, R168, -R14 ;  /* 0x000000a837377223 */ /* 0x000fe2000001080e */
[C---:B------:R-:W-:Y:S01]  /*bb00*/  VIADD R14, R12.reuse, 0x80 ;  /* 0x000000800c0e7836 */ /* 0x040fe20000000000 */
[----:B------:R-:W-:-:S04]  /*bb10*/  R2UR UR6, R12 ;  /* 0x000000000c0672ca */ /* 0x000fc800000e0000 */
[----:B------:R2:W3:Y:S01]  /*bb20*/  MUFU.EX2 R155, R13 ;  /* 0x0000000d009b7308 */ /* 0x0004e20000000800 */
[----:B0-----:R-:W-:Y:S01]  /*bb30*/  VIADD R10, R11, 0x38840 ;  /* 0x000388400b0a7836 */ /* 0x001fe20000000000 */
[----:B------:R-:W-:Y:S01]  /*bb40*/  R2UR UR10, R14 ;  /* 0x000000000e0a72ca */ /* 0x000fe200000e0000 */
[C---:B------:R-:W-:Y:S02]  /*bb50*/  VIADD R14, R12.reuse, 0x100 ;  /* 0x000001000c0e7836 */ /* 0x040fe40000000000 */
[----:B------:R-:W-:Y:S01]  /*bb60*/  VIADD R12, R12, 0x180 ;  /* 0x000001800c0c7836 */ /* 0x000fe20000000000 */
[----:B------:R-:W-:Y:S02]  /*bb70*/  PRMT R10, R189, 0x654, R10 ;  /* 0x00000654bd0a7816 */ /* 0x000fe4000000000a */
[----:B------:R0:W4:Y:S01]  /*bb80*/  MUFU.EX2 R26, R15 ;  /* 0x0000000f001a7308 */ /* 0x0001220000000800 */
[----:B--2---:R-:W-:Y:S02]  /*bb90*/  IMAD.MOV.U32 R13, RZ, RZ, 0x40000040 ;  /* 0x40000040ff0d7424 */ /* 0x004fe400078e00ff */
[----:B-1----:R-:W-:Y:S01]  /*bba0*/  FADD.FTZ R32, R3, R24 ;  /* 0x0000001803207221 */ /* 0x002fe20000010000 */
[----:B------:R1:W-:Y:S01]  /*bbb0*/  SYNCS.ARRIVE.TRANS64.RED.A1T0 RZ, [R10+URZ], RZ ;  /* 0x000000ff0aff79a7 */ /* 0x0003e2000810043f */
[----:B------:R-:W-:-:S02]  /*bbc0*/  R2UR UR14, R14 ;  /* 0x000000000e0e72ca */ /* 0x000fc400000e0000 */
[----:B------:R-:W-:Y:S01]  /*bbd0*/  R2UR UR7, R13 ;  /* 0x000000000d0772ca */ /* 0x000fe200000e0000 */
[----:B------:R-:W-:Y:S01]  /*bbe0*/  FADD.FTZ R13, R57, R30 ;  /* 0x0000001e390d7221 */ /* 0x000fe20000010000 */
[----:B------:R-:W2:Y:S01]  /*bbf0*/  MUFU.EX2 R25, R25 ;  /* 0x0000001900197308 */ /* 0x000ea20000000800 */
[----:B0-----:R-:W-:Y:S01]  /*bc00*/  IMAD.MOV.U32 R15, RZ, RZ, 0x40000040 ;  /* 0x40000040ff0f7424 */ /* 0x001fe200078e00ff */
[----:B------:R-:W-:Y:S02]  /*bc10*/  F2FP.BF16.F32.PACK_AB R153, R24, R3 ;  /* 0x000000031899723e */ /* 0x000fe400000010ff */
[----:B------:R-:W-:Y:S02]  /*bc20*/  R2UR UR18, R12 ;  /* 0x000000000c1272ca */ /* 0x000fe400000e0000 */
[----:B------:R-:W-:Y:S01]  /*bc30*/  R2UR UR11, R15 ;  /* 0x000000000f0b72ca */ /* 0x000fe200000e0000 */
[----:B---3--:R-:W-:Y:S01]  /*bc40*/  FADD.FTZ R15, R155, R32 ;  /* 0x000000209b0f7221 */ /* 0x008fe20000010000 */
[----:B------:R2:W0:Y:S01]  /*bc50*/  MUFU.EX2 R20, R27 ;  /* 0x0000001b00147308 */ /* 0x0004220000000800 */
[C---:B------:R-:W-:Y:S01]  /*bc60*/  FADD.FTZ R32, R154.reuse, R13 ;  /* 0x0000000d9a207221 */ /* 0x040fe20000010000 */
[----:B------:R-:W-:Y:S01]  /*bc70*/  F2FP.BF16.F32.PACK_AB R154, R154, R57 ;  /* 0x000000399a9a723e */ /* 0x000fe200000010ff */
[----:B----4-:R-:W-:Y:S01]  /*bc80*/  FADD.FTZ R34, R26, R15 ;  /* 0x0000000f1a227221 */ /* 0x010fe20000010000 */
[----:B------:R-:W-:-:S02]  /*bc90*/  IMAD.MOV.U32 R15, RZ, RZ, 0x40000040 ;  /* 0x40000040ff0f7424 */ /* 0x000fc400078e00ff */
[----:B------:R-:W-:Y:S01]  /*bca0*/  FADD.FTZ R13, R61, R32 ;  /* 0x000000203d0d7221 */ /* 0x000fe20000010000 */
[----:B------:R-:W-:Y:S01]  /*bcb0*/  F2FP.BF16.F32.PACK_AB R155, R26, R155 ;  /* 0x0000009b1a9b723e */ /* 0x000fe200000010ff */
[----:B------:R-:W-:Y:S01]  /*bcc0*/  BAR.SYNC.DEFER_BLOCKING 0xf, 0x100 ;  /* 0x03c4000000007b1d */ /* 0x000fe20000010000 */
[----:B--2---:R-:W-:Y:S01]  /*bcd0*/  FADD.FTZ R27, R25, R34 ;  /* 0x00000022191b7221 */ /* 0x004fe20000010000 */
[----:B------:R-:W-:Y:S01]  /*bce0*/  R2UR UR15, R15 ;  /* 0x000000000f0f72ca */ /* 0x000fe200000e0000 */
[C---:B------:R-:W-:Y:S01]  /*bcf0*/  FADD.FTZ R15, R156.reuse, R13 ;  /* 0x0000000d9c0f7221 */ /* 0x040fe20000010000 */
[----:B------:R-:W-:Y:S02]  /*bd00*/  IMAD.MOV.U32 R13, RZ, RZ, 0x40000040 ;  /* 0x40000040ff0d7424 */ /* 0x000fe400078e00ff */
[----:B------:R-:W2:Y:S01]  /*bd10*/  MUFU.EX2 R29, R29 ;  /* 0x0000001d001d7308 */ /* 0x000ea20000000800 */
[----:B------:R-:W-:Y:S01]  /*bd20*/  F2FP.BF16.F32.PACK_AB R156, R156, R61 ;  /* 0x0000003d9c9c723e */ /* 0x000fe200000010ff */
[----:B------:R-:W-:Y:S01]  /*bd30*/  FADD.FTZ R32, R158, R15 ;  /* 0x0000000f9e207221 */ /* 0x000fe20000010000 */
[----:B------:R-:W-:Y:S01]  /*bd40*/  F2FP.BF16.F32.PACK_AB R158, R37, R158 ;  /* 0x0000009e259e723e */ /* 0x000fe200000010ff */
[C---:B0-----:R-:W-:Y:S01]  /*bd50*/  FADD.FTZ R14, R20.reuse, R27 ;  /* 0x0000001b140e7221 */ /* 0x041fe20000010000 */
[----:B------:R-:W-:Y:S01]  /*bd60*/  R2UR UR19, R13 ;  /* 0x000000000d1372ca */ /* 0x000fe200000e0000 */
[----:B------:R-:W-:Y:S01]  /*bd70*/  FADD.FTZ R15, R37, R32 ;  /* 0x00000020250f7221 */ /* 0x000fe20000010000 */
[----:B------:R-:W-:Y:S01]  /*bd80*/  F2FP.BF16.F32.PACK_AB R157, R20, R25 ;  /* 0x00000019149d723e */ /* 0x000fe200000010ff */
[----:B------:R-:W0:Y:S08]  /*bd90*/  MUFU.EX2 R28, R31 ;  /* 0x0000001f001c7308 */ /* 0x000e300000000800 */
[----:B------:R-:W3:Y:S01]  /*bda0*/  MUFU.EX2 R160, R160 ;  /* 0x000000a000a07308 */ /* 0x000ee20000000800 */
[----:B--2---:R-:W-:Y:S01]  /*bdb0*/  FADD.FTZ R13, R29, R14 ;  /* 0x0000000e1d0d7221 */ /* 0x004fe20000010000 */
[----:B------:R2:W-:Y:S06]  /*bdc0*/  STSM.16.M88.4 [R223+0x36400], R152 ;  /* 0x03640098df007844 */ /* 0x0005ec0000000200 */
[----:B------:R-:W4:Y:S01]  /*bdd0*/  MUFU.EX2 R35, R35 ;  /* 0x0000002300237308 */ /* 0x000f220000000800 */
[C---:B0-----:R-:W-:Y:S01]  /*bde0*/  FADD.FTZ R14, R28.reuse, R13 ;  /* 0x0000000d1c0e7221 */ /* 0x041fe20000010000 */
[----:B------:R-:W-:-:S05]  /*bdf0*/  F2FP.BF16.F32.PACK_AB R159, R28, R29 ;  /* 0x0000001d1c9f723e */ /* 0x000fca00000010ff */
[----:B------:R2:W-:Y:S01]  /*be00*/  STSM.16.M88.4 [R224], R156 ;  /* 0x0000009ce0007844 */ /* 0x0005e20000000200 */
[----:B------:R-:W0:Y:S01]  /*be10*/  MUFU.EX2 R39, R39 ;  /* 0x0000002700277308 */ /* 0x000e220000000800 */
[----:B---3--:R-:W-:-:S07]  /*be20*/  FADD.FTZ R32, R160, R15 ;  /* 0x0000000fa0207221 */ /* 0x008fce0000010000 */
[----:B-1----:R-:W1:Y:S01]  /*be30*/  MUFU.EX2 R10, R33 ;  /* 0x00000021000a7308 */ /* 0x002e620000000800 */
[----:B----4-:R-:W-:-:S07]  /*be40*/  FADD.FTZ R13, R35, R14 ;  /* 0x0000000e230d7221 */ /* 0x010fce0000010000 */
[----:B------:R-:W3:Y:S01]  /*be50*/  MUFU.EX2 R162, R162 ;  /* 0x000000a200a27308 */ /* 0x000ee20000000800 */
[C---:B0-----:R-:W-:Y:S01]  /*be60*/  FADD.FTZ R3, R39.reuse, R32 ;  /* 0x0000002027037221 */ /* 0x041fe20000010000 */
[----:B------:R-:W-:-:S06]  /*be70*/  F2FP.BF16.F32.PACK_AB R160, R39, R160 ;  /* 0x000000a027a0723e */ /* 0x000fcc00000010ff */
[----:B------:R-:W0:Y:S01]  /*be80*/  MUFU.EX2 R43, R43 ;  /* 0x0000002b002b7308 */ /* 0x000e220000000800 */
[C---:B-1----:R-:W-:Y:S01]  /*be90*/  FADD.FTZ R14, R10.reuse, R13 ;  /* 0x0000000d0a0e7221 */ /* 0x042fe20000010000 */
[----:B------:R-:W-:-:S06]  /*bea0*/  F2FP.BF16.F32.PACK_AB R161, R10, R35 ;  /* 0x000000230aa1723e */ /* 0x000fcc00000010ff */
[----:B------:R-:W1:Y:S01]  /*beb0*/  MUFU.EX2 R41, R41 ;  /* 0x0000002900297308 */ /* 0x000e620000000800 */
[----:B---3--:R-:W-:-:S07]  /*bec0*/  FADD.FTZ R24, R162, R3 ;  /* 0x00000003a2187221 */ /* 0x008fce0000010000 */
[----:B------:R-:W3:Y:S01]  /*bed0*/  MUFU.EX2 R164, R164 ;  /* 0x000000a400a47308 */ /* 0x000ee20000000800 */
[----:B0-----:R-:W-:-:S07]  /*bee0*/  FADD.FTZ R3, R43, R14 ;  /* 0x0000000e2b037221 */ /* 0x001fce0000010000 */
[----:B------:R-:W0:Y:S01]  /*bef0*/  MUFU.EX2 R30, R47 ;  /* 0x0000002f001e7308 */ /* 0x000e220000000800 */
[C---:B-1----:R-:W-:Y:S01]  /*bf00*/  FADD.FTZ R13, R41.reuse, R24 ;  /* 0x00000018290d7221 */ /* 0x042fe20000010000 */
[----:B------:R-:W-:-:S06]  /*bf10*/  F2FP.BF16.F32.PACK_AB R162, R41, R162 ;  /* 0x000000a229a2723e */ /* 0x000fcc00000010ff */
[----:B------:R-:W1:Y:S01]  /*bf20*/  MUFU.EX2 R73, R73 ;  /* 0x0000004900497308 */ /* 0x000e620000000800 */
[----:B---3--:R-:W-:-:S07]  /*bf30*/  FADD.FTZ R24, R164, R13 ;  /* 0x0000000da4187221 */ /* 0x008fce0000010000 */
[----:B------:R-:W3:Y:S01]  /*bf40*/  MUFU.EX2 R49, R49 ;  /* 0x0000003100317308 */ /* 0x000ee20000000800 */
[C---:B0-----:R-:W-:Y:S01]  /*bf50*/  FADD.FTZ R20, R30.reuse, R3 ;  /* 0x000000031e147221 */ /* 0x041fe20000010000 */
[----:B------:R-:W-:-:S05]  /*bf60*/  F2FP.BF16.F32.PACK_AB R163, R30, R43 ;  /* 0x0000002b1ea3723e */ /* 0x000fca00000010ff */
[----:B------:R2:W-:Y:S01]  /*bf70*/  STSM.16.M88.4 [R226], R160 ;  /* 0x000000a0e2007844 */ /* 0x0005e20000000200 */
[----:B------:R-:W0:Y:S01]  /*bf80*/  MUFU.EX2 R166, R166 ;  /* 0x000000a600a67308 */ /* 0x000e220000000800 */
[C---:B-1----:R-:W-:Y:S01]  /*bf90*/  FADD.FTZ R13, R73.reuse, R24 ;  /* 0x00000018490d7221 */ /* 0x042fe20000010000 */
[----:B------:R-:W-:-:S06]  /*bfa0*/  F2FP.BF16.F32.PACK_AB R164, R73, R164 ;  /* 0x000000a449a4723e */ /* 0x000fcc00000010ff */
[----:B------:R-:W1:Y:S01]  /*bfb0*/  MUFU.EX2 R12, R51 ;  /* 0x00000033000c7308 */ /* 0x000e620000000800 */
[----:B---3--:R-:W-:-:S07]  /*bfc0*/  FADD.FTZ R3, R49, R20 ;  /* 0x0000001431037221 */ /* 0x008fce0000010000 */
[----:B------:R-:W3:Y:S01]  /*bfd0*/  MUFU.EX2 R53, R53 ;  /* 0x0000003500357308 */ /* 0x000ee20000000800 */
[----:B0-----:R-:W-:Y:S01]  /*bfe0*/  FADD.FTZ R20, R166, R13 ;  /* 0x0000000da6147221 */ /* 0x001fe20000010000 */
[----:B------:R-:W-:-:S06]  /*bff0*/  F2FP.BF16.F32.PACK_AB R166, R45, R166 ;  /* 0x000000a62da6723e */ /* 0x000fcc00000010ff */
[----:B------:R-:W0:Y:S01]  /*c000*/  MUFU.EX2 R14, R55 ;  /* 0x00000037000e7308 */ /* 0x000e220000000800 */
[C---:B-1----:R-:W-:Y:S01]  /*c010*/  F2FP.BF16.F32.PACK_AB R165, R12.reuse, R49 ;  /* 0x000000310ca5723e */ /* 0x042fe200000010ff */
[----:B------:R-:W-:Y:S01]  /*c020*/  FADD.FTZ R10, R12, R3 ;  /* 0x000000030c0a7221 */ /* 0x000fe20000010000 */
[----:B------:R-:W-:-:S03]  /*c030*/  FADD.FTZ R3, R45, R20 ;  /* 0x000000142d037221 */ /* 0x000fc60000010000 */
[----:B---3--:R-:W-:Y:S01]  /*c040*/  FADD.FTZ R13, R53, R10 ;  /* 0x0000000a350d7221 */ /* 0x008fe20000010000 */
[----:B0-----:R-:W-:-:S03]  /*c050*/  F2FP.BF16.F32.PACK_AB R167, R14, R53 ;  /* 0x000000350ea7723e */ /* 0x001fc600000010ff */
[----:B------:R-:W-:Y:S02]  /*c060*/  FADD.FTZ R10, R14, R13 ;  /* 0x0000000d0e0a7221 */ /* 0x000fe40000010000 */
[----:B------:R2:W-:Y:S01]  /*c070*/  STSM.16.M88.4 [R225], R164 ;  /* 0x000000a4e1007844 */ /* 0x0005e20000000200 */
[----:B------:R-:W-:-:S06]  /*c080*/  WARPGROUP.ARRIVE ;  /* 0x00000000000079c5 */ /* 0x000fcc0000000000 */
[----:B------:R-:W-:Y:S03]  /*c090*/  HGMMA.64x256x16.F32.BF16 R24, R152, gdesc[UR4].tnspB, RZ, !UPT, gsb0 ;  /* 0x43e0000498187df0 */ /* 0x000fe6000c0018ff */
        /* <DEDUP_REMOVED lines=21> */
[----:B--2---:R-:W-:Y:S05]  /*c1f0*/  @!P0 BRA `(.L_x_1327) ;  /* 0x0000000000048947 */ /* 0x004fea0003800000 */
[----:B------:R-:W-:Y:S01]  /*c200*/  BPT.TRAP 0x1 ;  /* 0x000000040000795c */ /* 0x000fe20000300000 */
.L_x_1327:
[----:B------:R-:W-:Y:S01]  /*c210*/  ISETP.GE.AND P1, PT, R170, 0x41, PT ;  /* 0x00000041aa00780c */ /* 0x000fe20003f26270 */
[----:B------:R-:W-:Y:S01]  /*c220*/  VIADD R11, R11, 0x38860 ;  /* 0x000388600b0b7836 */ /* 0x000fe20000000000 */
[----:B------:R-:W-:Y:S01]  /*c230*/  ULDC UR37, c[0x0][0xad0] ;  /* 0x0002b40000257ab9 */ /* 0x000fe20000000800 */
[----:B------:R-:W-:Y:S01]  /*c240*/  ULDC UR36, c[0x0][0xa80] ;  /* 0x0002a00000247ab9 */ /* 0x000fe20000000800 */
[----:B------:R-:W-:Y:S02]  /*c250*/  BSSY B0, `(.L_x_1328) ;  /* 0x000037a000007945 */ /* 0x000fe40003800000 */
[----:B------:R-:W-:-:S04]  /*c260*/  PRMT R11, R189, 0x654, R11 ;  /* 0x00000654bd0b7816 */ /* 0x000fc8000000000b */
[----:B------:R0:W-:Y:S03]  /*c270*/  SYNCS.ARRIVE.TRANS64.RED.A1T0 RZ, [R11+URZ], RZ ;  /* 0x000000ff0bff79a7 */ /* 0x0001e6000810043f */
[----:B------:R-:W-:Y:S05]  /*c280*/  @!P1 BRA `(.L_x_1329) ;  /* 0x0000003400d89947 */ /* 0x000fea0003800000 */
[----:B0-----:R-:W-:Y:S02]  /*c290*/  VIADD R11, R171, 0xfffffffe ;  /* 0xfffffffeab0b7836 */ /* 0x001fe40000000000 */
[----:B------:R-:W-:Y:S02]  /*c2a0*/  IMAD.MOV.U32 R13, RZ, RZ, R169 ;  /* 0x000000ffff0d7224 */ /* 0x000fe400078e00a9 */
[----:B------:R-:W-:Y:S02]  /*c2b0*/  IMAD.MOV.U32 R20, RZ, RZ, R21 ;  /* 0x000000ffff147224 */ /* 0x000fe400078e0015 */
[----:B------:R-:W-:-:S07]  /*c2c0*/  IMAD.MOV.U32 R14, RZ, RZ, R18 ;  /* 0x000000ffff0e7224 */ /* 0x000fce00078e0012 */
.L_x_1342:
[----:B------:R-:W-:Y:S01]  /*c2d0*/  VIADD R15, R14, 0x1 ;  /* 0x000000010e0f7836 */ /* 0x000fe20000000000 */
[C---:B------:R-:W-:Y:S01]  /*c2e0*/  ISETP.GT.AND P1, PT, R11.reuse, RZ, PT ;  /* 0x000000ff0b00720c */ /* 0x040fe20003f24270 */
[----:B------:R-:W-:-:S03]  /*c2f0*/  VIADD R11, R11, 0xffffffff ;  /* 0xffffffff0b0b7836 */ /* 0x000fc60000000000 */
[----:B------:R-:W-:-:S04]  /*c300*/  ISETP.NE.AND P2, PT, R15, 0x2, PT ;  /* 0x000000020f00780c */ /* 0x000fc80003f45270 */
[----:B------:R-:W-:Y:S02]  /*c310*/  SEL R15, R15, RZ, P2 ;  /* 0x000000ff0f0f7207 */ /* 0x000fe40001000000 */
[----:B-1----:R-:W-:-:S03]  /*c320*/  SEL R12, RZ, 0x1, P2 ;  /* 0x00000001ff0c7807 */ /* 0x002fc60001000000 */
[----:B------:R-:W-:Y:S01]  /*c330*/  IMAD.MOV.U32 R18, RZ, RZ, R15 ;  /* 0x000000ffff127224 */ /* 0x000fe200078e000f */
[----:B------:R-:W-:Y:S01]  /*c340*/  LOP3.LUT R184, R184, R12, RZ, 0x3c, !PT ;  /* 0x0000000cb8b87212 */ /* 0x000fe200078e3cff */
[----:B------:R-:W-:Y:S06]  /*c350*/  @!P0 BRA `(.L_x_1330) ;  /* 0x0000000000048947 */ /* 0x000fec0003800000 */
[----:B------:R-:W-:Y:S01]  /*c360*/  BPT.TRAP 0x1 ;  /* 0x000000040000795c */ /* 0x000fe20000300000 */
.L_x_1330:
[----:B------:R-:W-:Y:S01]  /*c370*/  IMAD R12, R18, 0x8, R2 ;  /* 0x00000008120c7824 */ /* 0x000fe200078e0202 */
[----:B------:R-:W-:-:S04]  /*c380*/  SHF.L.U32 R21, R184, 0x1f, RZ ;  /* 0x0000001fb8157819 */ /* 0x000fc800000006ff */
[----:B------:R0:W1:Y:S01]  /*c390*/  SYNCS.PHASECHK.TRANS64.TRYWAIT P2, [R12+URZ+0x38830], R21 ;  /* 0x038830150c0075a7 */ /* 0x000062000804017f */
[----:B------:R-:W-:Y:S05]  /*c3a0*/  @!P0 BRA `(.L_x_1331) ;  /* 0x0000000000048947 */ /* 0x000fea0003800000 */
[----:B------:R-:W-:Y:S01]  /*c3b0*/  BPT.TRAP 0x1 ;  /* 0x000000040000795c */ /* 0x000fe20000300000 */
.L_x_1331:
[----:B------:R-:W-:Y:S01]  /*c3c0*/  VIADD R152, R2, 0x20400 ;  /* 0x0002040002987836 */ /* 0x000fe20000000000 */
[----:B------:R-:W-:Y:S01]  /*c3d0*/  BSSY B1, `(.L_x_1332) ;  /* 0x0000009000017945 */ /* 0x000fe20003800000 */
[----:B------:R-:W-:Y:S02]  /*c3e0*/  IMAD R156, R18, 0x200, R218 ;  /* 0x00000200129c7824 */ /* 0x000fe400078e02da */
[----:B------:R-:W-:Y:S01]  /*c3f0*/  IMAD.MOV.U32 R157, RZ, RZ, 0x40000040 ;  /* 0x40000040ff9d7424 */ /* 0x000fe200078e00ff */
[----:B------:R-:W-:-:S04]  /*c400*/  SHF.R.U32.HI R152, RZ, 0x4, R152 ;  /* 0x00000004ff987819 */ /* 0x000fc80000011698 */
[----:B------:R-:W-:-:S04]  /*c410*/  LOP3.LUT R152, R152, 0x3fff, RZ, 0xc0, !PT ;  /* 0x00003fff98987812 */ /* 0x000fc800078ec0ff */
[----:B------:R-:W-:Y:S01]  /*c420*/  LOP3.LUT R152, R152, 0x10000, RZ, 0xfc, !PT ;  /* 0x0001000098987812 */ /* 0x000fe200078efcff */
[----:B-1----:R-:W-:Y:S06]  /*c430*/  @P2 BRA `(.L_x_1333) ;  /* 0x0000000000082947 */ /* 0x002fec0003800000 */
[----:B------:R-:W1:Y:S02]  /*c440*/  SYNCS.PHASECHK.TRANS64.TRYWAIT P2, [R12+URZ+0x38830], R21 ;  /* 0x038830150c0075a7 */ /* 0x000e64000804017f */
[----:B-1----:R-:W-:Y:S05]  /*c450*/  @!P2 BRA `(.L_x_1334) ;  /* 0x000000fc001ca947 */ /* 0x002fea0003800000 */
.L_x_1333:
[----:B------:R-:W-:Y:S05]  /*c460*/  BSYNC B1 ;  /* 0x0000000000017941 */ /* 0x000fea0003800000 */
.L_x_1332:
        /* <DEDUP_REMOVED lines=14> */
[----:B------:R-:W-:Y:S02]  /*c550*/  R2UR UR18, R156 ;  /* 0x000000009c1272ca */ /* 0x000fe400000e0000 */
[----:B------:R-:W-:Y:S02]  /*c560*/  R2UR UR19, R157 ;  /* 0x000000009d1372ca */ /* 0x000fe400000e0000 */
[----:B------:R-:W-:Y:S01]  /*c570*/  WARPGROUP.ARRIVE ;  /* 0x00000000000079c5 */ /* 0x000fe20000000000 */
[----:B------:R-:W-:Y:S02]  /*c580*/  R2UR UR8, R4 ;  /* 0x00000000040872ca */ /* 0x000fe400000e0000 */
[----:B------:R-:W-:-:S02]  /*c590*/  R2UR UR9, R5 ;  /* 0x00000000050972ca */ /* 0x000fc400000e0000 */
[----:B------:R-:W-:Y:S01]  /*c5a0*/  R2UR UR12, R6 ;  /* 0x00000000060c72ca */ /* 0x000fe200000e0000 */
[----:B------:R-:W-:Y:S01]  /*c5b0*/  HGMMA.64x64x16.F32.BF16 R152, gdesc[UR4], RZ, !UPT, gsb0 ;  /* 0x00e00000049879f0 */ /* 0x000fe2000c0018ff */
        /* <DEDUP_REMOVED lines=15> */
.L_x_1335:
[----:B------:R2:W3:Y:S01]  /*c6b0*/  SYNCS.PHASECHK.TRANS64.TRYWAIT P2, [R12+URZ+0x38850], R21 ;  /* 0x038850150c0075a7 */ /* 0x0004e2000804017f */
[----:B------:R-:W-:Y:S05]  /*c6c0*/  @!P0 BRA `(.L_x_1336) ;  /* 0x0000000000048947 */ /* 0x000fea0003800000 */
[----:B------:R-:W-:Y:S01]  /*c6d0*/  BPT.TRAP 0x1 ;  /* 0x000000040000795c */ /* 0x000fe20000300000 */
.L_x_1336:
[----:B------:R-:W-:Y:S01]  /*c6e0*/  VIADD R196, R2, 0x26400 ;  /* 0x0002640002c47836 */ /* 0x000fe20000000000 */
[----:B------:R-:W-:Y:S04]  /*c6f0*/  BSSY B1, `(.L_x_1337) ;  /* 0x0000005000017945 */ /* 0x000fe80003800000 */
[----:B------:R-:W-:Y:S01]  /*c700*/  SHF.R.U32.HI R196, RZ, 0x4, R196 ;  /* 0x00000004ffc47819 */ /* 0x000fe200000116c4 */
[----:B---3--:R-:W-:Y:S06]  /*c710*/  @P2 BRA `(.L_x_1338) ;  /* 0x0000000000082947 */ /* 0x008fec0003800000 */
[----:B------:R-:W3:Y:S02]  /*c720*/  SYNCS.PHASECHK.TRANS64.TRYWAIT P2, [R12+URZ+0x38850], R21 ;  /* 0x038850150c0075a7 */ /* 0x000ee4000804017f */
[----:B---3--:R-:W-:Y:S05]  /*c730*/  @!P2 BRA `(.L_x_1339) ;  /* 0x000000f80078a947 */ /* 0x008fea0003800000 */
.L_x_1338:
[----:B------:R-:W-:Y:S05]  /*c740*/  BSYNC B1 ;  /* 0x0000000000017941 */ /* 0x000fea0003800000 */
.L_x_1337:
[----:B0123--:R-:W-:Y:S01]  /*c750*/  LOP3.LUT R21, R196, 0x3fff, RZ, 0xc0, !PT ;  /* 0x00003fffc4157812 */ /* 0x00ffe200078ec0ff */
[C---:B------:R-:W-:Y:S01]  /*c760*/  VIADD R196, R0.reuse, 0x2 ;  /* 0x0000000200c47836 */ /* 0x040fe20000000000 */
[----:B------:R-:W-:Y:S01]  /*c770*/  WARPGROUP.ARRIVE ;  /* 0x00000000000079c5 */ /* 0x000fe20000000000 */
[----:B------:R-:W-:Y:S01]  /*c780*/  VIADD R200, R0, 0x4 ;  /* 0x0000000400c87836 */ /* 0x000fe20000000000 */
[----:B------:R-:W-:Y:S01]  /*c790*/  LOP3.LUT R0, R21, 0x10000, RZ, 0xfc, !PT ;  /* 0x0001000015007812 */ /* 0x000fe200078efcff */
[----:B------:R-:W-:-:S03]  /*c7a0*/  IMAD R198, R15, 0x1000, R219 ;  /* 0x000010000fc67824 */ /* 0x000fc600078e02db */
[----:B------:R-:W0:Y:S01]  /*c7b0*/  S2R R21, SR_TID.X ;  /* 0x0000000000157919 */ /* 0x000e220000002100 */
[----:B------:R-:W-:Y:S02]  /*c7c0*/  IMAD.MOV.U32 R199, RZ, RZ, 0x40000040 ;  /* 0x40000040ffc77424 */ /* 0x000fe400078e00ff */
[----:B------:R-:W-:Y:S01]  /*c7d0*/  IMAD.MOV.U32 R202, RZ, RZ, R0 ;  /* 0x000000ffffca7224 */ /* 0x000fe200078e0000 */
[----:B------:R-:W-:Y:S01]  /*c7e0*/  R2UR UR6, R198 ;  /* 0x00000000c60672ca */ /* 0x000fe200000e0000 */
[----:B------:R-:W-:Y:S01]  /*c7f0*/  IMAD.MOV.U32 R203, RZ, RZ, 0x40000040 ;  /* 0x40000040ffcb7424 */ /* 0x000fe200078e00ff */
[----:B------:R-:W-:Y:S01]  /*c800*/  R2UR UR7, R199 ;  /* 0x00000000c70772ca */ /* 0x000fe200000e0000 */
[----:B------:R-:W-:Y:S01]  /*c810*/  IMAD.MOV.U32 R197, RZ, RZ, 0x40000040 ;  /* 0x40000040ffc57424 */ /* 0x000fe200078e00ff */
[----:B------:R-:W-:Y:S01]  /*c820*/  R2UR UR4, R202 ;  /* 0x00000000ca0472ca */ /* 0x000fe200000e0000 */
[----:B------:R-:W-:Y:S01]  /*c830*/  IMAD.MOV.U32 R201, RZ, RZ, 0x40000040 ;  /* 0x40000040ffc97424 */ /* 0x000fe200078e00ff */
[----:B------:R-:W-:Y:S01]  /*c840*/  R2UR UR5, R203 ;  /* 0x00000000cb0572ca */ /* 0x000fe200000e0000 */
[----:B------:R-:W-:-:S02]  /*c850*/  VIADD R199, R198, 0x800 ;  /* 0x00000800c6c77836 */ /* 0x000fc40000000000 */
[----:B------:R-:W-:Y:S02]  /*c860*/  VIADD R202, R0, 0x800 ;  /* 0x0000080000ca7836 */ /* 0x000fe40000000000 */
[----:B------:R-:W-:-:S08]  /*c870*/  IMAD.MOV.U32 R203, RZ, RZ, 0xa00 ;  /* 0x00000a00ffcb7424 */ /* 0x000fd000078e00ff */
[----:B------:R-:W-:Y:S01]  /*c880*/  HGMMA.64x64x16.F32.BF16 R152, gdesc[UR4], R152, gsb0 ;  /* 0x00e00000049879f0 */ /* 0x000fe20008001898 */
[----:B------:R-:W-:Y:S01]  /*c890*/  R2UR UR4, R196 ;  /* 0x00000000c40472ca */ /* 0x000fe200000e0000 */
[----:B------:R-:W-:Y:S01]  /*c8a0*/  VIADD R196, R198, 0x2 ;  /* 0x00000002c6c47836 */ /* 0x000fe20000000000 */
[----:B------:R-:W-:Y:S01]  /*c8b0*/  R2UR UR5, R197 ;  /* 0x00000000c50572ca */ /* 0x000fe200000e0000 */
[----:B------:R-:W-:-:S03]  /*c8c0*/  IMAD.MOV.U32 R197, RZ, RZ, 0x40000040 ;  /* 0x40000040ffc57424 */ /* 0x000fc600078e00ff */
[----:B------:R-:W-:Y:S01]  /*c8d0*/  R2UR UR6, R196 ;  /* 0x00000000c40672ca */ /* 0x000fe200000e0000 */
[----:B------:R-:W-:Y:S01]  /*c8e0*/  VIADD R196, R198, 0x4 ;  /* 0x00000004c6c47836 */ /* 0x000fe20000000000 */
[----:B------:R-:W-:Y:S01]  /*c8f0*/  R2UR UR7, R197 ;  /* 0x00000000c50772ca */ /* 0x000fe200000e0000 */
[----:B------:R-:W-:Y:S01]  /*c900*/  IMAD.MOV.U32 R197, RZ, RZ, 0x40000040 ;  /* 0x40000040ffc57424 */ /* 0x000fe200078e00ff */
[----:B0-----:R-:W-:-:S06]  /*c910*/  SHF.R.U32.HI R21, RZ, 0x7, R21 ;  /* 0x00000007ff157819 */ /* 0x001fcc0000011615 */
[----:B------:R-:W0:Y:S02]  /*c920*/  SHFL.IDX PT, R21, R21, RZ, 0x1f ;  /* 0x00001fff15157589 */ /* 0x000e2400000e0000 */
[----:B0-----:R-:W-:-:S04]  /*c930*/  ISETP.GT.AND P2, PT, R21, 0x7f, PT ;  /* 0x0000007f1500780c */ /* 0x001fc80003f44270 */
[----:B------:R-:W-:Y:S02]  /*c940*/  SEL R21, RZ, 0x2, !P2 ;  /* 0x00000002ff157807 */ /* 0x000fe40005000000 */
[----:B------:R-:W-:-:S04]  /*c950*/  SEL R203, R203, 0x980, P2 ;  /* 0x00000980cbcb7807 */ /* 0x000fc80001000000 */
[----:B------:R-:W-:Y:S01]  /*c960*/  LOP3.LUT R203, R203, 0xa00, RZ, 0xc0, !PT ;  /* 0x00000a00cbcb7812 */ /* 0x000fe200078ec0ff */
[----:B------:R-:W-:Y:S02]  /*c970*/  WARPGROUP.DEPBAR.LE gsb0, 0x0 ;  /* 0x00008000000079c5 */ /* 0x000fe40000010000 */
[----:B------:R-:W-:-:S06]  /*c980*/  WARPGROUP.ARRIVE ;  /* 0x00000000000079c5 */ /* 0x000fcc0000000000 */
[----:B------:R-:W-:Y:S01]  /*c990*/  HGMMA.64x64x16.F32.BF16 R152, gdesc[UR4], R152, gsb0 ;  /* 0x00e00000049879f0 */ /* 0x000fe20008001898 */
[----:B------:R-:W-:Y:S02]  /*c9a0*/  R2UR UR4, R200 ;  /* 0x00000000c80472ca */ /* 0x000fe400000e0000 */
        /* <DEDUP_REMOVED lines=155> */
[----:B------:R-:W-:-:S03]  /*d360*/  IMAD.MOV.U32 R197, RZ, RZ, 0x40000040 ;  /* 0x40000040ffc57424 */ /* 0x000fc600078e00ff */
[----:B------:R-:W-:Y:S01]  /*d370*/  R2UR UR4, R196 ;  /* 0x00000000c40472ca */ /* 0x000fe200000e0000 */
[----:B------:R-:W-:Y:S01]  /*d380*/  IMAD.MOV.U32 R196, RZ, RZ, 0x4 ;  /* 0x00000004ffc47424 */ /* 0x000fe200078e00ff */
[----:B------:R-:W-:-:S04]  /*d390*/  R2UR UR5, R197 ;  /* 0x00000000c50572ca */ /* 0x000fc800000e0000 */
[C---:B------:R-:W-:Y:S02]  /*d3a0*/  SEL R197, R196.reuse, 0x2, P2 ;  /* 0x00000002c4c57807 */ /* 0x040fe40001000000 */
[----:B------:R-:W-:-:S03]  /*d3b0*/  SEL R196, R196, 0x6, !P2 ;  /* 0x00000006c4c47807 */ /* 0x000fc60005000000 */
[----:B------:R-:W-:Y:S01]  /*d3c0*/  IMAD.IADD R200, R199, 0x1, R197 ;  /* 0x00000001c7c87824 */ /* 0x000fe200078e02c5 */
[----:B------:R-:W-:Y:S02]  /*d3d0*/  WARPGROUP.DEPBAR.LE gsb0, 0x0 ;  /* 0x00008000000079c5 */ /* 0x000fe40000010000 */
[----:B------:R-:W-:-:S06]  /*d3e0*/  WARPGROUP.ARRIVE ;  /* 0x00000000000079c5 */ /* 0x000fcc0000000000 */
[----:B------:R-:W-:Y:S01]  /*d3f0*/  HGMMA.64x64x16.F32.BF16 R152, gdesc[UR4], R152, gsb0 ;  /* 0x00e00000049879f0 */ /* 0x000fe20008001898 */
[----:B------:R-:W-:Y:S01]  /*d400*/  R2UR UR6, R200 ;  /* 0x00000000c80672ca */ /* 0x000fe200000e0000 */
[----:B------:R-:W-:Y:S01]  /*d410*/  IMAD.IADD R200, R202, 0x1, R197 ;  /* 0x00000001cac87824 */ /* 0x000fe200078e02c5 */
[----:B------:R-:W-:Y:S01]  /*d420*/  R2UR UR7, R201 ;  /* 0x00000000c90772ca */ /* 0x000fe200000e0000 */
[----:B------:R-:W-:-:S03]  /*d430*/  IMAD.MOV.U32 R201, RZ, RZ, 0x40000040 ;  /* 0x40000040ffc97424 */ /* 0x000fc600078e00ff */
        /* <DEDUP_REMOVED lines=13> */
[----:B------:R-:W-:Y:S02]  /*d510*/  IMAD.MOV.U32 R201, RZ, RZ, 0x40000040 ;  /* 0x40000040ffc97424 */ /* 0x000fe400078e00ff */
[----:B------:R-:W-:Y:S01]  /*d520*/  VIADD R199, R0, 0xa00 ;  /* 0x00000a0000c77836 */ /* 0x000fe20000000000 */
[----:B------:R-:W-:Y:S02]  /*d530*/  R2UR UR6, R200 ;  /* 0x00000000c80672ca */ /* 0x000fe400000e0000 */
[----:B------:R-:W-:Y:S01]  /*d540*/  R2UR UR7, R201 ;  /* 0x00000000c90772ca */ /* 0x000fe200000e0000 */
[----:B------:R-:W-:Y:S01]  /*d550*/  IMAD.MOV.U32 R201, RZ, RZ, 0x40000040 ;  /* 0x40000040ffc97424 */ /* 0x000fe200078e00ff */
[----:B------:R-:W-:-:S02]  /*d560*/  IADD3 R200, R202, R203, R0 ;  /* 0x000000cbcac87210 */ /* 0x000fc40007ffe000 */
        /* <DEDUP_REMOVED lines=10> */
[----:B------:R-:W-:Y:S01]  /*d610*/  VIADD R202, R198, 0xa00 ;  /* 0x00000a00c6ca7836 */ /* 0x000fe20000000000 */
[----:B------:R-:W-:Y:S01]  /*d620*/  R2UR UR7, R203 ;  /* 0x00000000cb0772ca */ /* 0x000fe200000e0000 */
        /* <DEDUP_REMOVED lines=25> */
[----:B------:R-:W-:Y:S01]  /*d7c0*/  VIADD R199, R0, 0xc00 ;  /* 0x00000c0000c77836 */ /* 0x000fe20000000000 */
[----:B------:R-:W-:Y:S02]  /*d7d0*/  WARPGROUP.DEPBAR.LE gsb0, 0x0 ;  /* 0x00008000000079c5 */ /* 0x000fe40000010000 */
[----:B------:R-:W-:-:S07]  /*d7e0*/  WARPGROUP.ARRIVE ;  /* 0x00000000000079c5 */ /* 0x000fce0000000000 */
[----:B------:R-:W-:Y:S01]  /*d7f0*/  HGMMA.64x64x16.F32.BF16 R152, gdesc[UR4], R152, gsb0 ;  /* 0x00e00000049879f0 */ /* 0x000fe20008001898 */
[----:B------:R-:W-:Y:S01]  /*d800*/  R2UR UR4, R200 ;  /* 0x00000000c80472ca */ /* 0x000fe200000e0000 */
[----:B------:R-:W-:Y:S01]  /*d810*/  IMAD.IADD R200, R196, 0x1, R202 ;  /* 0x00000001c4c87824 */ /* 0x000fe200078e02ca */
[----:B------:R-:W-:Y:S01]  /*d820*/  R2UR UR5, R201 ;  /* 0x00000000c90572ca */ /* 0x000fe200000e0000 */
[----:B------:R-:W-:Y:S02]  /*d830*/  IMAD.MOV.U32 R201, RZ, RZ, 0x40000040 ;  /* 0x40000040ffc97424 */ /* 0x000fe400078e00ff */
[----:B------:R-:W-:Y:S01]  /*d840*/  IMAD.MOV.U32 R202, RZ, RZ, 0x30 ;  /* 0x00000030ffca7424 */ /* 0x000fe200078e00ff */
[----:B------:R-:W-:Y:S02]  /*d850*/  R2UR UR6, R200 ;  /* 0x00000000c80672ca */ /* 0x000fe400000e0000 */
[----:B------:R-:W-:Y:S01]  /*d860*/  R2UR UR7, R201 ;  /* 0x00000000c90772ca */ /* 0x000fe200000e0000 */
[----:B------:R-:W-:Y:S01]  /*d870*/  IMAD.MOV.U32 R201, RZ, RZ, 0x40000040 ;  /* 0x40000040ffc97424 */ /* 0x000fe200078e00ff */
[----:B------:R-:W-:-:S04]  /*d880*/  SEL R202, R202, 0x2e, P2 ;  /* 0x0000002ecaca7807 */ /* 0x000fc80001000000 */
        /* <DEDUP_REMOVED lines=66> */
[----:B------:R-:W-:Y:S02]  /*dcb0*/  WARPGROUP.DEPBAR.LE gsb0, 0x0 ;  /* 0x00008000000079c5 */ /* 0x000fe40000010000 */
[----:B------:R-:W-:-:S10]  /*dcc0*/  WARPGROUP.ARRIVE ;  /* 0x00000000000079c5 */ /* 0x000fd40000000000 */
[----:B------:R-:W-:Y:S01]  /*dcd0*/  HGMMA.64x64x16.F32.BF16 R152, gdesc[UR4], R152, gsb0 ;  /* 0x00e00000049879f0 */ /* 0x000fe20008001898 */
[----:B------:R-:W-:Y:S01]  /*dce0*/  R2UR UR6, R200 ;  /* 0x00000000c80672ca */ /* 0x000fe200000e0000 */
[----:B------:R-:W-:Y:S01]  /*dcf0*/  IMAD.IADD R200, R202, 0x1, R21 ;  /* 0x00000001cac87824 */ /* 0x000fe200078e0215 */
[----:B------:R-:W-:Y:S01]  /*dd00*/  R2UR UR7, R201 ;  /* 0x00000000c90772ca */ /* 0x000fe200000e0000 */
[----:B------:R-:W-:Y:S02]  /*dd10*/  IMAD.MOV.U32 R201, RZ, RZ, 0x40000040 ;  /* 0x40000040ffc97424 */ /* 0x000fe400078e00ff */
[----:B------:R-:W-:Y:S01]  /*dd20*/  IMAD.MOV.U32 R21, RZ, RZ, 0x1000 ;  /* 0x00001000ff157424 */ /* 0x000fe200078e00ff */
[----:B------:R-:W-:Y:S01]  /*dd30*/  R2UR UR4, R200 ;  /* 0x00000000c80472ca */ /* 0x000fe200000e0000 */
[----:B------:R-:W-:Y:S01]  /*dd40*/  IMAD.IADD R200, R202, 0x1, R197 ;  /* 0x00000001cac87824 */ /* 0x000fe200078e02c5 */
[----:B------:R-:W-:Y:S01]  /*dd50*/  R2UR UR5, R201 ;  /* 0x00000000c90572ca */ /* 0x000fe200000e0000 */
[----:B------:R-:W-:Y:S01]  /*dd60*/  IMAD.MOV.U32 R201, RZ, RZ, 0x40000040 ;  /* 0x40000040ffc97424 */ /* 0x000fe200078e00ff */
[----:B------:R-:W-:-:S04]  /*dd70*/  SEL R21, R21, 0xf80, P2 ;  /* 0x00000f8015157807 */ /* 0x000fc80001000000 */
[----:B------:R-:W-:Y:S01]  /*dd80*/  LOP3.LUT R21, R21, 0x1e00, RZ, 0xc0, !PT ;  /* 0x00001e0015157812 */ /* 0x000fe200078ec0ff */
[----:B------:R-:W-:Y:S02]  /*dd90*/  WARPGROUP.DEPBAR.LE gsb0, 0x0 ;  /* 0x00008000000079c5 */ /* 0x000fe40000010000 */
[----:B------:R-:W-:-:S06]  /*dda0*/  WARPGROUP.ARRIVE ;  /* 0x00000000000079c5 */ /* 0x000fcc0000000000 */
[----:B------:R-:W-:Y:S01]  /*ddb0*/  HGMMA.64x64x16.F32.BF16 R152, gdesc[UR4], R152, gsb0 ;  /* 0x00e00000049879f0 */ /* 0x000fe20008001898 */
[----:B------:R-:W-:Y:S01]  /*ddc0*/  R2UR UR4, R200 ;  /* 0x00000000c80472ca */ /* 0x000fe200000e0000 */
[--C-:B------:R-:W-:Y:S01]  /*ddd0*/  IMAD.IADD R200, R197, 0x1, R199.reuse ;  /* 0x00000001c5c87824 */ /* 0x100fe200078e02c7 */
[----:B------:R-:W-:Y:S01]  /*dde0*/  R2UR UR5, R201 ;  /* 0x00000000c90572ca */ /* 0x000fe200000e0000 */
[----:B------:R-:W-:Y:S02]  /*ddf0*/  IMAD.MOV.U32 R201, RZ, RZ, 0x40000040 ;  /* 0x40000040ffc97424 */ /* 0x000fe400078e00ff */
[----:B------:R-:W-:Y:S01]  /*de00*/  IMAD.MOV.U32 R197, RZ, RZ, 0x40000040 ;  /* 0x40000040ffc57424 */ /* 0x000fe200078e00ff */
[----:B------:R-:W-:Y:S01]  /*de10*/  R2UR UR6, R200 ;  /* 0x00000000c80672ca */ /* 0x000fe200000e0000 */
[----:B------:R-:W-:Y:S01]  /*de20*/  IMAD.IADD R200, R202, 0x1, R196 ;  /* 0x00000001cac87824 */ /* 0x000fe200078e02c4 */
[----:B------:R-:W-:Y:S01]  /*de30*/  R2UR UR7, R201 ;  /* 0x00000000c90772ca */ /* 0x000fe200000e0000 */
[----:B------:R-:W-:-:S02]  /*de40*/  IMAD.IADD R196, R196, 0x1, R199 ;  /* 0x00000001c4c47824 */ /* 0x000fc400078e02c7 */
        /* <DEDUP_REMOVED lines=9> */
[----:B------:R-:W-:Y:S02]  /*dee0*/  R2UR UR5, R201 ;  /* 0x00000000c90572ca */ /* 0x000fe400000e0000 */
[----:B------:R-:W-:Y:S02]  /*def0*/  R2UR UR6, R196 ;  /* 0x00000000c40672ca */ /* 0x000fe400000e0000 */
[----:B------:R-:W-:Y:S01]  /*df00*/  R2UR UR7, R197 ;  /* 0x00000000c50772ca */ /* 0x000fe200000e0000 */
[----:B------:R-:W-:Y:S01]  /*df10*/  IMAD.MOV.U32 R197, RZ, RZ, 0x40000040 ;  /* 0x40000040ffc57424 */ /* 0x000fe200078e00ff */
[----:B------:R-:W-:Y:S01]  /*df20*/  IADD3 R196, R199, R21, R0 ;  /* 0x00000015c7c47210 */ /* 0x000fe20007ffe000 */
[----:B------:R-:W-:Y:S01]  /*df30*/  IMAD.MOV.U32 R199, RZ, RZ, 0x40000040 ;  /* 0x40000040ffc77424 */ /* 0x000fe200078e00ff */
[----:B------:R-:W-:-:S02]  /*df40*/  WARPGROUP.DEPBAR.LE gsb0, 0x0 ;  /* 0x00008000000079c5 */ /* 0x000fc40000010000 */
        /* <DEDUP_REMOVED lines=12> */
.L_x_1340:
        /* <DEDUP_REMOVED lines=24> */
[----:B------:R-:W-:-:S06]  /*e190*/  FMUL.FTZ R162, R162, UR37 ;  /* 0x00000025a2a27c20 */ /* 0x000fcc0008410000 */
        /* <DEDUP_REMOVED lines=26> */
[----:B------:R-:W-:Y:S01]  /*e340*/  MUFU.TANH R154, R154 ;  /* 0x0000009a009a7308 */ /* 0x000fe20000002400 */
[----:B--2---:R-:W-:-:S07]  /*e350*/  FMNMX.FTZ R21, R180, R21, !PT ;  /* 0x00000015b4157209 */ /* 0x004fce0007810000 */
[----:B------:R-:W-:Y:S01]  /*e360*/  MUFU.TANH R155, R155 ;  /* 0x0000009b009b7308 */ /* 0x000fe20000002400 */
[----:B0-----:R-:W-:-:S05]  /*e370*/  FMNMX.FTZ R21, R181, R21, !PT ;  /* 0x00000015b5157209 */ /* 0x001fca0007810000 */
[----:B------:R-:W0:Y:S02]  /*e380*/  SHFL.BFLY PT, R168, R21, 0x2, 0x1f ;  /* 0x0c401f0015a87f89 */ /* 0x000e2400000e0000 */
[----:B------:R-:W-:Y:S08]  /*e390*/  MUFU.TANH R158, R158 ;  /* 0x0000009e009e7308 */ /* 0x000ff00000002400 */
[----:B------:R-:W-:Y:S08]  /*e3a0*/  MUFU.TANH R159, R159 ;  /* 0x0000009f009f7308 */ /* 0x000ff00000002400 */
[----:B------:R-:W-:Y:S01]  /*e3b0*/  MUFU.TANH R162, R162 ;  /* 0x000000a200a27308 */ /* 0x000fe20000002400 */
[----:B0-----:R-:W-:-:S05]  /*e3c0*/  FMNMX.FTZ R21, R21, R168, !PT ;  /* 0x000000a815157209 */ /* 0x001fca0007810000 */
[----:B------:R-:W0:Y:S02]  /*e3d0*/  SHFL.BFLY PT, R168, R21, 0x1, 0x1f ;  /* 0x0c201f0015a87f89 */ /* 0x000e2400000e0000 */
[----:B0-----:R-:W-:Y:S01]  /*e3e0*/  FMNMX.FTZ R21, R21, R168, !PT ;  /* 0x000000a815157209 */ /* 0x001fe20007810000 */
[----:B------:R-:W-:-:S04]  /*e3f0*/  IMAD.U32 R168, RZ, RZ, UR36 ;  /* 0x00000024ffa87e24 */ /* 0x000fc8000f8e00ff */
[C---:B------:R-:W-:Y:S01]  /*e400*/  FADD.FTZ R20, -R21.reuse, R20 ;  /* 0x0000001415147221 */ /* 0x040fe20000010100 */
[----:B------:R-:W-:-:S03]  /*e410*/  FMUL.FTZ R197, R21, R168 ;  /* 0x000000a815c57220 */ /* 0x000fc60000410000 */
[-C--:B------:R-:W-:Y:S01]  /*e420*/  FMUL.FTZ R20, R20, R168.reuse ;  /* 0x000000a814147220 */ /* 0x080fe20000410000 */
        /* <DEDUP_REMOVED lines=16> */
[-CC-:B------:R-:W-:Y:S01]  /*e530*/  FFMA.FTZ R180, R180, R168.reuse, -R197.reuse ;  /* 0x000000a8b4b47223 */ /* 0x180fe200000108c5 */
[----:B------:R-:W-:-:S04]  /*e540*/  FFMA.FTZ R181, R181, R168, -R197 ;  /* 0x000000a8b5b57223 */ /* 0x000fc800000108c5 */
[----:B------:R2:W3:Y:S01]  /*e550*/  MUFU.EX2 R169, R153 ;  /* 0x0000009900a97308 */ /* 0x0004e20000000800 */
[-C--:B0-----:R-:W-:Y:S01]  /*e560*/  FMUL.FTZ R24, R24, R20.reuse ;  /* 0x0000001418187220 */ /* 0x081fe20000410000 */
[-C--:B------:R-:W-:Y:S01]  /*e570*/  FMUL.FTZ R25, R25, R20.reuse ;  /* 0x0000001419197220 */ /* 0x080fe20000410000 */
[-C--:B------:R-:W-:Y:S01]  /*e580*/  FMUL.FTZ R28, R28, R20.reuse ;  /* 0x000000141c1c7220 */ /* 0x080fe20000410000 */
[-C--:B------:R-:W-:Y:S01]  /*e590*/  FMUL.FTZ R29, R29, R20.reuse ;  /* 0x000000141d1d7220 */ /* 0x080fe20000410000 */
[-C--:B------:R-:W-:Y:S01]  /*e5a0*/  FMUL.FTZ R32, R32, R20.reuse ;  /* 0x0000001420207220 */ /* 0x080fe20000410000 */
[-C--:B------:R-:W-:Y:S01]  /*e5b0*/  FMUL.FTZ R33, R33, R20.reuse ;  /* 0x0000001421217220 */ /* 0x080fe20000410000 */
[----:B------:R-:W-:Y:S01]  /*e5c0*/  FMUL.FTZ R36, R36, R20 ;  /* 0x0000001424247220 */ /* 0x000fe20000410000 */
[----:B------:R-:W0:Y:S01]  /*e5d0*/  MUFU.EX2 R156, R156 ;  /* 0x0000009c009c7308 */ /* 0x000e220000000800 */
[----:B-1----:R-:W-:Y:S01]  /*e5e0*/  FFMA.FTZ R3, R20, R3, R152 ;  /* 0x0000000314037223 */ /* 0x002fe20000010098 */
[----:B--2---:R-:W-:Y:S01]  /*e5f0*/  FMUL.FTZ R153, R163, UR37 ;  /* 0x00000025a3997c20 */ /* 0x004fe20008410000 */
[----:B------:R-:W-:Y:S01]  /*e600*/  FMUL.FTZ R163, R166, UR37 ;  /* 0x00000025a6a37c20 */ /* 0x000fe20008410000 */
[----:B------:R-:W-:Y:S01]  /*e610*/  FMUL.FTZ R166, R167, UR37 ;  /* 0x00000025a7a67c20 */ /* 0x000fe20008410000 */
[----:B------:R-:W-:Y:S01]  /*e620*/  FMUL.FTZ R167, R170, UR37 ;  /* 0x00000025aaa77c20 */ /* 0x000fe20008410000 */
[----:B------:R-:W-:Y:S01]  /*e630*/  FMUL.FTZ R170, R171, UR37 ;  /* 0x00000025abaa7c20 */ /* 0x000fe20008410000 */
[----:B------:R-:W-:Y:S01]  /*e640*/  FMUL.FTZ R171, R174, UR37 ;  /* 0x00000025aeab7c20 */ /* 0x000fe20008410000 */
[----:B------:R-:W1:Y:S01]  /*e650*/  MUFU.TANH R153, R153 ;  /* 0x0000009900997308 */ /* 0x000e620000002400 */
[C---:B---3--:R-:W-:Y:S01]  /*e660*/  FADD.FTZ R3, R169.reuse, R3 ;  /* 0x00000003a9037221 */ /* 0x048fe20000010000 */
[----:B------:R-:W-:Y:S01]  /*e670*/  F2FP.BF16.F32.PACK_AB R152, R169, R152 ;  /* 0x00000098a998723e */ /* 0x000fe200000010ff */
[----:B------:R-:W-:-:S02]  /*e680*/  IMAD.MOV R169, RZ, RZ, -R222 ;  /* 0x000000ffffa97224 */ /* 0x000fc400078e0ade */
[----:B------:R-:W-:Y:S01]  /*e690*/  FMUL.FTZ R174, R175, UR37 ;  /* 0x00000025afae7c20 */ /* 0x000fe20008410000 */
[----:B------:R-:W-:Y:S01]  /*e6a0*/  FMUL.FTZ R175, R178, UR37 ;  /* 0x00000025b2af7c20 */ /* 0x000fe20008410000 */
[----:B------:R-:W-:Y:S01]  /*e6b0*/  FMUL.FTZ R178, R179, UR37 ;  /* 0x00000025b3b27c20 */ /* 0x000fe20008410000 */
[----:B------:R-:W-:Y:S01]  /*e6c0*/  FMUL.FTZ R179, R182, UR37 ;  /* 0x00000025b6b37c20 */ /* 0x000fe20008410000 */
[----:B------:R-:W-:Y:S01]  /*e6d0*/  ISETP.NE.AND P2, PT, R221, R169, PT ;  /* 0x000000a9dd00720c */ /* 0x000fe20003f45270 */
[----:B------:R-:W-:Y:S01]  /*e6e0*/  VIADD R169, R12, 0x38840 ;  /* 0x000388400ca97836 */ /* 0x000fe20000000000 */
[----:B------:R-:W2:Y:S01]  /*e6f0*/  MUFU.TANH R163, R163 ;  /* 0x000000a300a37308 */ /* 0x000ea20000002400 */
[----:B------:R-:W-:Y:S01]  /*e700*/  FMUL.FTZ R182, R183, UR37 ;  /* 0x00000025b7b67c20 */ /* 0x000fe20008410000 */
[----:B0-----:R-:W-:Y:S01]  /*e710*/  FADD.FTZ R3, R156, R3 ;  /* 0x000000039c037221 */ /* 0x001fe20000010000 */
[-C--:B------:R-:W-:Y:S01]  /*e720*/  FMUL.FTZ R37, R37, R20.reuse ;  /* 0x0000001425257220 */ /* 0x080fe20000410000 */
[----:B------:R-:W-:Y:S01]  /*e730*/  PRMT R169, R189, 0x654, R169 ;  /* 0x00000654bda97816 */ /* 0x000fe200000000a9 */
[-C--:B------:R-:W-:Y:S01]  /*e740*/  FMUL.FTZ R40, R40, R20.reuse ;  /* 0x0000001428287220 */ /* 0x080fe20000410000 */
[-C--:B------:R-:W-:Y:S01]  /*e750*/  FMUL.FTZ R41, R41, R20.reuse ;  /* 0x0000001429297220 */ /* 0x080fe20000410000 */
[-C--:B------:R-:W-:Y:S01]  /*e760*/  FMUL.FTZ R44, R44, R20.reuse ;  /* 0x000000142c2c7220 */ /* 0x080fe20000410000 */
[----:B------:R0:W-:Y:S01]  /*e770*/  SYNCS.ARRIVE.TRANS64.RED.A1T0 RZ, [R169+URZ], RZ ;  /* 0x000000ffa9ff79a7 */ /* 0x0001e2000810043f */
[----:B------:R-:W3:Y:S01]  /*e780*/  MUFU.TANH R166, R166 ;  /* 0x000000a600a67308 */ /* 0x000ee20000002400 */
[----:B------:R-:W-:Y:S01]  /*e790*/  FMUL.FTZ R45, R45, R20 ;  /* 0x000000142d2d7220 */ /* 0x000fe20000410000 */
[----:B------:R-:W-:-:S02]  /*e7a0*/  @!P2 IMAD R14, R14, 0x40, R194 ;  /* 0x000000400e0ea824 */ /* 0x000fc400078e02c2 */
[-C--:B------:R-:W-:Y:S01]  /*e7b0*/  FMUL.FTZ R48, R48, R20.reuse ;  /* 0x0000001430307220 */ /* 0x080fe20000410000 */
[-C--:B------:R-:W-:Y:S01]  /*e7c0*/  FMUL.FTZ R49, R49, R20.reuse ;  /* 0x0000001431317220 */ /* 0x080fe20000410000 */
[-C--:B------:R-:W-:Y:S01]  /*e7d0*/  FMUL.FTZ R52, R52, R20.reuse ;  /* 0x0000001434347220 */ /* 0x080fe20000410000 */
[----:B------:R-:W-:Y:S01]  /*e7e0*/  @!P2 IMAD R14, R14, 0x4, R2 ;  /* 0x000000040e0ea824 */ /* 0x000fe200078e0202 */
[----:B0-----:R-:W-:Y:S01]  /*e7f0*/  FMNMX.FTZ R169, R154, R13, !PT ;  /* 0x0000000d9aa97209 */ /* 0x001fe20007810000 */
[----:B------:R-:W0:Y:S01]  /*e800*/  MUFU.TANH R167, R167 ;  /* 0x000000a700a77308 */ /* 0x000e220000002400 */
[-C--:B------:R-:W-:Y:S01]  /*e810*/  FMUL.FTZ R53, R53, R20.reuse ;  /* 0x0000001435357220 */ /* 0x080fe20000410000 */
[-C--:B------:R-:W-:Y:S01]  /*e820*/  FMUL.FTZ R56, R56, R20.reuse ;  /* 0x0000001438387220 */ /* 0x080fe20000410000 */
[----:B------:R-:W-:Y:S01]  /*e830*/  FMNMX.FTZ R169, R155, R169, !PT ;  /* 0x000000a99ba97209 */ /* 0x000fe20007810000 */
[----:B------:R-:W-:Y:S01]  /*e840*/  @!P2 STS [R14+0x38400], R20 ;  /* 0x038400140e00a388 */ /* 0x000fe20000000800 */
[-C--:B------:R-:W-:Y:S01]  /*e850*/  FMUL.FTZ R57, R57, R20.reuse ;  /* 0x0000001439397220 */ /* 0x080fe20000410000 */
[-C--:B------:R-:W-:Y:S01]  /*e860*/  FMUL.FTZ R60, R60, R20.reuse ;  /* 0x000000143c3c7220 */ /* 0x080fe20000410000 */
[----:B------:R-:W-:Y:S01]  /*e870*/  FMNMX.FTZ R169, R158, R169, !PT ;  /* 0x000000a99ea97209 */ /* 0x000fe20007810000 */
[----:B------:R-:W4:Y:S01]  /*e880*/  MUFU.TANH R170, R170 ;  /* 0x000000aa00aa7308 */ /* 0x000f220000002400 */
[-C--:B------:R-:W-:Y:S01]  /*e890*/  FMUL.FTZ R61, R61, R20.reuse ;  /* 0x000000143d3d7220 */ /* 0x080fe20000410000 */
[-C--:B------:R-:W-:Y:S01]  /*e8a0*/  FMUL.FTZ R64, R64, R20.reuse ;  /* 0x0000001440407220 */ /* 0x080fe20000410000 */
[----:B------:R-:W-:Y:S01]  /*e8b0*/  FMNMX.FTZ R169, R159, R169, !PT ;  /* 0x000000a99fa97209 */ /* 0x000fe20007810000 */
[-C--:B------:R-:W-:Y:S01]  /*e8c0*/  FMUL.FTZ R65, R65, R20.reuse ;  /* 0x0000001441417220 */ /* 0x080fe20000410000 */
[-C--:B------:R-:W-:Y:S01]  /*e8d0*/  FMUL.FTZ R68, R68, R20.reuse ;  /* 0x0000001444447220 */ /* 0x080fe20000410000 */
[-C--:B------:R-:W-:Y:S01]  /*e8e0*/  FMUL.FTZ R69, R69, R20.reuse ;  /* 0x0000001445457220 */ /* 0x080fe20000410000 */
[----:B------:R-:W-:Y:S01]  /*e8f0*/  FMNMX.FTZ R169, R162, R169, !PT ;  /* 0x000000a9a2a97209 */ /* 0x000fe20007810000 */
[----:B------:R-:W5:Y:S01]  /*e900*/  MUFU.TANH R171, R171 ;  /* 0x000000ab00ab7308 */ /* 0x000f620000002400 */
[-C--:B------:R-:W-:Y:S01]  /*e910*/  FMUL.FTZ R72, R72, R20.reuse ;  /* 0x0000001448487220 */ /* 0x080fe20000410000 */
[-C--:B------:R-:W-:Y:S01]  /*e920*/  FMUL.FTZ R73, R73, R20.reuse ;  /* 0x0000001449497220 */ /* 0x080fe20000410000 */
[----:B-1----:R-:W-:Y:S01]  /*e930*/  FMNMX.FTZ R169, R153, R169, !PT ;  /* 0x000000a999a97209 */ /* 0x002fe20007810000 */
[-C--:B------:R-:W-:Y:S01]  /*e940*/  FMUL.FTZ R76, R76, R20.reuse ;  /* 0x000000144c4c7220 */ /* 0x080fe20000410000 */
[-C--:B------:R-:W-:Y:S01]  /*e950*/  FMUL.FTZ R77, R77, R20.reuse ;  /* 0x000000144d4d7220 */ /* 0x080fe20000410000 */
[-C--:B------:R-:W-:Y:S01]  /*e960*/  FMUL.FTZ R80, R80, R20.reuse ;  /* 0x0000001450507220 */ /* 0x080fe20000410000 */
[----:B--2---:R-:W-:Y:S01]  /*e970*/  FMNMX.FTZ R169, R163, R169, !PT ;  /* 0x000000a9a3a97209 */ /* 0x004fe20007810000 */
[----:B------:R-:W1:Y:S01]  /*e980*/  MUFU.TANH R174, R174 ;  /* 0x000000ae00ae7308 */ /* 0x000e620000002400 */
[-C--:B------:R-:W-:Y:S01]  /*e990*/  FMUL.FTZ R81, R81, R20.reuse ;  /* 0x0000001451517220 */ /* 0x080fe20000410000 */
[-C--:B------:R-:W-:Y:S01]  /*e9a0*/  FMUL.FTZ R84, R84, R20.reuse ;  /* 0x0000001454547220 */ /* 0x080fe20000410000 */
[----:B---3--:R-:W-:Y:S01]  /*e9b0*/  FMNMX.FTZ R169, R166, R169, !PT ;  /* 0x000000a9a6a97209 */ /* 0x008fe20007810000 */
[-C--:B------:R-:W-:Y:S01]  /*e9c0*/  FMUL.FTZ R85, R85, R20.reuse ;  /* 0x0000001455557220 */ /* 0x080fe20000410000 */
[-C--:B------:R-:W-:Y:S01]  /*e9d0*/  FMUL.FTZ R88, R88, R20.reuse ;  /* 0x0000001458587220 */ /* 0x080fe20000410000 */
[-C--:B------:R-:W-:Y:S01]  /*e9e0*/  FMUL.FTZ R89, R89, R20.reuse ;  /* 0x0000001459597220 */ /* 0x080fe20000410000 */
[----:B0-----:R-:W-:Y:S01]  /*e9f0*/  FMNMX.FTZ R169, R167, R169, !PT ;  /* 0x000000a9a7a97209 */ /* 0x001fe20007810000 */
[----:B------:R-:W0:Y:S01]  /*ea00*/  MUFU.TANH R175, R175 ;  /* 0x000000af00af7308 */ /* 0x000e220000002400 */
[-C--:B------:R-:W-:Y:S01]  /*ea10*/  FMUL.FTZ R92, R92, R20.reuse ;  /* 0x000000145c5c7220 */ /* 0x080fe20000410000 */
[-C--:B------:R-:W-:Y:S01]  /*ea20*/  FMUL.FTZ R93, R93, R20.reuse ;  /* 0x000000145d5d7220 */ /* 0x080fe20000410000 */
[----:B----4-:R-:W-:Y:S01]  /*ea30*/  FMNMX.FTZ R169, R170, R169, !PT ;  /* 0x000000a9aaa97209 */ /* 0x010fe20007810000 */
[-C--:B------:R-:W-:Y:S01]  /*ea40*/  FMUL.FTZ R96, R96, R20.reuse ;  /* 0x0000001460607220 */ /* 0x080fe20000410000 */
[-C--:B------:R-:W-:Y:S01]  /*ea50*/  FMUL.FTZ R97, R97, R20.reuse ;  /* 0x0000001461617220 */ /* 0x080fe20000410000 */
[-C--:B------:R-:W-:Y:S01]  /*ea60*/  FMUL.FTZ R100, R100, R20.reuse ;  /* 0x0000001464647220 */ /* 0x080fe20000410000 */
[----:B-----5:R-:W-:Y:S01]  /*ea70*/  FMNMX.FTZ R169, R171, R169, !PT ;  /* 0x000000a9aba97209 */ /* 0x020fe20007810000 */
[----:B------:R-:W2:Y:S01]  /*ea80*/  MUFU.TANH R178, R178 ;  /* 0x000000b200b27308 */ /* 0x000ea20000002400 */
[-C--:B------:R-:W-:Y:S01]  /*ea90*/  FMUL.FTZ R101, R101, R20.reuse ;  /* 0x0000001465657220 */ /* 0x080fe20000410000 */
[-C--:B------:R-:W-:Y:S01]  /*eaa0*/  FMUL.FTZ R104, R104, R20.reuse ;  /* 0x0000001468687220 */ /* 0x080fe20000410000 */
[----:B-1----:R-:W-:Y:S01]  /*eab0*/  FMNMX.FTZ R169, R174, R169, !PT ;  /* 0x000000a9aea97209 */ /* 0x002fe20007810000 */
[-C--:B------:R-:W-:Y:S01]  /*eac0*/  FMUL.FTZ R105, R105, R20.reuse ;  /* 0x0000001469697220 */ /* 0x080fe20000410000 */
[-C--:B------:R-:W-:Y:S01]  /*ead0*/  FMUL.FTZ R108, R108, R20.reuse ;  /* 0x000000146c6c7220 */ /* 0x080fe20000410000 */
[-C--:B------:R-:W-:Y:S01]  /*eae0*/  FMUL.FTZ R109, R109, R20.reuse ;  /* 0x000000146d6d7220 */ /* 0x080fe20000410000 */
[-C--:B------:R-:W-:Y:S01]  /*eaf0*/  FMUL.FTZ R112, R112, R20.reuse ;  /* 0x0000001470707220 */ /* 0x080fe20000410000 */
[----:B------:R-:W1:Y:S01]  /*eb00*/  MUFU.TANH R179, R179 ;  /* 0x000000b300b37308 */ /* 0x000e620000002400 */
[----:B0-----:R-:W-:Y:S01]  /*eb10*/  FMNMX.FTZ R169, R175, R169, !PT ;  /* 0x000000a9afa97209 */ /* 0x001fe20007810000 */
[-C--:B------:R-:W-:Y:S01]  /*eb20*/  FMUL.FTZ R113, R113, R20.reuse ;  /* 0x0000001471717220 */ /* 0x080fe20000410000 */
[-C--:B------:R-:W-:Y:S01]  /*eb30*/  FMUL.FTZ R116, R116, R20.reuse ;  /* 0x0000001474747220 */ /* 0x080fe20000410000 */
[-C--:B------:R-:W-:Y:S01]  /*eb40*/  FMUL.FTZ R117, R117, R20.reuse ;  /* 0x0000001475757220 */ /* 0x080fe20000410000 */
[-C--:B------:R-:W-:Y:S01]  /*eb50*/  FMUL.FTZ R120, R120, R20.reuse ;  /* 0x0000001478787220 */ /* 0x080fe20000410000 */
[-C--:B------:R-:W-:Y:S01]  /*eb60*/  FMUL.FTZ R121, R121, R20.reuse ;  /* 0x0000001479797220 */ /* 0x080fe20000410000 */
[-C--:B------:R-:W-:Y:S01]  /*eb70*/  FMUL.FTZ R124, R124, R20.reuse ;  /* 0x000000147c7c7220 */ /* 0x080fe20000410000 */
[----:B------:R-:W0:Y:S01]  /*eb80*/  MUFU.TANH R182, R182 ;  /* 0x000000b600b67308 */ /* 0x000e220000002400 */
[----:B--2---:R-:W-:Y:S01]  /*eb90*/  FMNMX.FTZ R169, R178, R169, !PT ;  /* 0x000000a9b2a97209 */ /* 0x004fe20007810000 */
[-C--:B------:R-:W-:Y:S01]  /*eba0*/  FMUL.FTZ R125, R125, R20.reuse ;  /* 0x000000147d7d7220 */ /* 0x080fe20000410000 */
[-C--:B------:R-:W-:Y:S01]  /*ebb0*/  FMUL.FTZ R128, R128, R20.reuse ;  /* 0x0000001480807220 */ /* 0x080fe20000410000 */
[-C--:B------:R-:W-:Y:S01]  /*ebc0*/  FMUL.FTZ R129, R129, R20.reuse ;  /* 0x0000001481817220 */ /* 0x080fe20000410000 */
[-C--:B------:R-:W-:Y:S01]  /*ebd0*/  FMUL.FTZ R132, R132, R20.reuse ;  /* 0x0000001484847220 */ /* 0x080fe20000410000 */
[-C--:B------:R-:W-:Y:S01]  /*ebe0*/  FMUL.FTZ R133, R133, R20.reuse ;  /* 0x0000001485857220 */ /* 0x080fe20000410000 */
[-C--:B------:R-:W-:Y:S01]  /*ebf0*/  FMUL.FTZ R136, R136, R20.reuse ;  /* 0x0000001488887220 */ /* 0x080fe20000410000 */
[----:B------:R-:W2:Y:S01]  /*ec00*/  MUFU.EX2 R157, R157 ;  /* 0x0000009d009d7308 */ /* 0x000ea20000000800 */
[----:B-1----:R-:W-:Y:S01]  /*ec10*/  FMNMX.FTZ R169, R179, R169, !PT ;  /* 0x000000a9b3a97209 */ /* 0x002fe20007810000 */
[-C--:B------:R-:W-:Y:S01]  /*ec20*/  FMUL.FTZ R137, R137, R20.reuse ;  /* 0x0000001489897220 */ /* 0x080fe20000410000 */
[-C--:B------:R-:W-:Y:S01]  /*ec30*/  FMUL.FTZ R140, R140, R20.reuse ;  /* 0x000000148c8c7220 */ /* 0x080fe20000410000 */
[-C--:B------:R-:W-:Y:S01]  /*ec40*/  FMUL.FTZ R141, R141, R20.reuse ;  /* 0x000000148d8d7220 */ /* 0x080fe20000410000 */
[-C--:B------:R-:W-:Y:S01]  /*ec50*/  FMUL.FTZ R144, R144, R20.reuse ;  /* 0x0000001490907220 */ /* 0x080fe20000410000 */
[-C--:B------:R-:W-:Y:S01]  /*ec60*/  FMUL.FTZ R145, R145, R20.reuse ;  /* 0x0000001491917220 */ /* 0x080fe20000410000 */
[-C--:B------:R-:W-:Y:S01]  /*ec70*/  FMUL.FTZ R148, R148, R20.reuse ;  /* 0x0000001494947220 */ /* 0x080fe20000410000 */
[----:B------:R-:W1:Y:S01]  /*ec80*/  MUFU.EX2 R160, R160 ;  /* 0x000000a000a07308 */ /* 0x000e620000000800 */
[----:B0-----:R-:W-:Y:S01]  /*ec90*/  FMNMX.FTZ R169, R182, R169, !PT ;  /* 0x000000a9b6a97209 */ /* 0x001fe20007810000 */
[----:B------:R-:W-:-:S04]  /*eca0*/  FMUL.FTZ R149, R149, R20 ;  /* 0x0000001495957220 */ /* 0x000fc80000410000 */
[----:B------:R-:W0:Y:S02]  /*ecb0*/  SHFL.BFLY PT, R183, R169, 0x2, 0x1f ;  /* 0x0c401f00a9b77f89 */ /* 0x000e2400000e0000 */
[----:B------:R-:W3:Y:S01]  /*ecc0*/  MUFU.EX2 R161, R161 ;  /* 0x000000a100a17308 */ /* 0x000ee20000000800 */
[----:B--2---:R-:W-:-:S07]  /*ecd0*/  FADD.FTZ R3, R157, R3 ;  /* 0x000000039d037221 */ /* 0x004fce0000010000 */
[----:B------:R-:W2:Y:S01]  /*ece0*/  MUFU.EX2 R164, R164 ;  /* 0x000000a400a47308 */ /* 0x000ea20000000800 */
[----:B-1----:R-:W-:-:S07]  /*ecf0*/  FADD.FTZ R3, R160, R3 ;  /* 0x00000003a0037221 */ /* 0x002fce0000010000 */
[----:B------:R-:W1:Y:S01]  /*ed00*/  MUFU.EX2 R165, R165 ;  /* 0x000000a500a57308 */ /* 0x000e620000000800 */
[----:B---3--:R-:W-:Y:S01]  /*ed10*/  FADD.FTZ R3, R161, R3 ;  /* 0x00000003a1037221 */ /* 0x008fe20000010000 */
[----:B0-----:R-:W-:-:S06]  /*ed20*/  FMNMX.FTZ R169, R169, R183, !PT ;  /* 0x000000b7a9a97209 */ /* 0x001fcc0007810000 */
[----:B------:R-:W0:Y:S01]  /*ed30*/  MUFU.EX2 R196, R196 ;  /* 0x000000c400c47308 */ /* 0x000e220000000800 */
[----:B--2---:R-:W-:Y:S01]  /*ed40*/  FADD.FTZ R3, R164, R3 ;  /* 0x00000003a4037221 */ /* 0x004fe20000010000 */
[----:B------:R-:W2:Y:S06]  /*ed50*/  SHFL.BFLY PT, R183, R169, 0x1, 0x1f ;  /* 0x0c201f00a9b77f89 */ /* 0x000eac00000e0000 */
[----:B------:R-:W3:Y:S01]  /*ed60*/  MUFU.EX2 R198, R198 ;  /* 0x000000c600c67308 */ /* 0x000ee20000000800 */
[----:B-1----:R-:W-:-:S07]  /*ed70*/  FADD.FTZ R3, R165, R3 ;  /* 0x00000003a5037221 */ /* 0x002fce0000010000 */
[----:B------:R-:W1:Y:S01]  /*ed80*/  MUFU.EX2 R172, R172 ;  /* 0x000000ac00ac7308 */ /* 0x000e620000000800 */
[----:B0-----:R-:W-:-:S07]  /*ed90*/  FADD.FTZ R3, R196, R3 ;  /* 0x00000003c4037221 */ /* 0x001fce0000010000 */
[----:B------:R-:W0:Y:S01]  /*eda0*/  MUFU.EX2 R173, R173 ;  /* 0x000000ad00ad7308 */ /* 0x000e220000000800 */
[----:B---3--:R-:W-:Y:S01]  /*edb0*/  FADD.FTZ R3, R198, R3 ;  /* 0x00000003c6037221 */ /* 0x008fe20000010000 */
[----:B--2---:R-:W-:-:S05]  /*edc0*/  FMNMX.FTZ R169, R169, R183, !PT ;  /* 0x000000b7a9a97209 */ /* 0x004fca0007810000 */
[----:B------:R-:W-:Y:S01]  /*edd0*/  FADD.FTZ R13, -R169, R13 ;  /* 0x0000000da90d7221 */ /* 0x000fe20000010100 */
[----:B------:R-:W2:Y:S01]  /*ede0*/  MUFU.EX2 R176, R176 ;  /* 0x000000b000b07308 */ /* 0x000ea20000000800 */
[----:B-1----:R-:W-:Y:S02]  /*edf0*/  FADD.FTZ R3, R172, R3 ;  /* 0x00000003ac037221 */ /* 0x002fe40000010000 */
[----:B------:R-:W-:-:S05]  /*ee00*/  FMUL.FTZ R13, R13, R168 ;  /* 0x000000a80d0d7220 */ /* 0x000fca0000410000 */
[----:B------:R-:W1:Y:S01]  /*ee10*/  MUFU.EX2 R177, R177 ;  /* 0x000000b100b17308 */ /* 0x000e620000000800 */
[----:B0-----:R-:W-:-:S07]  /*ee20*/  FADD.FTZ R3, R173, R3 ;  /* 0x00000003ad037221 */ /* 0x001fce0000010000 */
[----:B------:R-:W0:Y:S01]  /*ee30*/  MUFU.EX2 R13, R13 ;  /* 0x0000000d000d7308 */ /* 0x000e220000000800 */
[----:B--2---:R-:W-:-:S04]  /*ee40*/  FADD.FTZ R3, R176, R3 ;  /* 0x00000003b0037221 */ /* 0x004fc80000010000 */
[----:B-1----:R-:W-:Y:S01]  /*ee50*/  FADD.FTZ R3, R177, R3 ;  /* 0x00000003b1037221 */ /* 0x002fe20000010000 */
        /* <DEDUP_REMOVED lines=55> */
[----:B-1----:R-:W-:Y:S01]  /*f1d0*/  F2FP.BF16.F32.PACK_AB R154, R157, R156 ;  /* 0x0000009c9d9a723e */ /* 0x002fe200000010ff */
[----:B0-----:R-:W-:Y:S01]  /*f1e0*/  FFMA.FTZ R10, R13, R10, R14 ;  /* 0x0000000a0d0a7223 */ /* 0x001fe2000001000e */
[----:B------:R-:W-:Y:S01]  /*f1f0*/  F2FP.BF16.F32.PACK_AB R156, R161, R160 ;  /* 0x000000a0a19c723e */ /* 0x000fe200000010ff */
[-C--:B------:R-:W-:Y:S01]  /*f200*/  FMUL.FTZ R91, R91, R13.reuse ;  /* 0x0000000d5b5b7220 */ /* 0x080fe20000410000 */
[----:B------:R-:W-:Y:S01]  /*f210*/  F2FP.BF16.F32.PACK_AB R160, R198, R196 ;  /* 0x000000c4c6a0723e */ /* 0x000fe200000010ff */
        /* <DEDUP_REMOVED lines=34> */
[----:B------:R1:W2:Y:S01]  /*f440*/  MUFU.EX2 R175, R153 ;  /* 0x0000009900af7308 */ /* 0x0002a20000000800 */
[----:B0-----:R-:W-:Y:S01]  /*f450*/  FADD.FTZ R3, R166, R3 ;  /* 0x00000003a6037221 */ /* 0x001fe20000010000 */
[----:B------:R-:W-:Y:S01]  /*f460*/  F2FP.BF16.F32.PACK_AB R166, R197, R166 ;  /* 0x000000a6c5a6723e */ /* 0x000fe200000010ff */
[----:B------:R-:W-:-:S02]  /*f470*/  FADD.FTZ R10, R200, R10 ;  /* 0x0000000ac80a7221 */ /* 0x000fc40000010000 */
[----:B------:R-:W-:Y:S02]  /*f480*/  FADD.FTZ R3, R197, R3 ;  /* 0x00000003c5037221 */ /* 0x000fe40000010000 */
[----:B------:R-:W-:Y:S01]  /*f490*/  FADD.FTZ R10, R170, R10 ;  /* 0x0000000aaa0a7221 */ /* 0x000fe20000010000 */
[----:B------:R-:W0:Y:S01]  /*f4a0*/  MUFU.EX2 R178, R199 ;  /* 0x000000c700b27308 */ /* 0x000e220000000800 */
[----:B-1----:R-:W-:Y:S01]  /*f4b0*/  F2FP.BF16.F32.PACK_AB R153, R200, R14 ;  /* 0x0000000ec899723e */ /* 0x002fe200000010ff */
[----:B------:R-:W-:Y:S02]  /*f4c0*/  IMAD R14, R15, 0x1000, R217 ;  /* 0x000010000f0e7824 */ /* 0x000fe400078e02d9 */
[----:B------:R-:W-:Y:S01]  /*f4d0*/  FADD.FTZ R10, R171, R10 ;  /* 0x0000000aab0a7221 */ /* 0x000fe20000010000 */
[----:B------:R-:W-:Y:S02]  /*f4e0*/  IMAD.MOV.U32 R15, RZ, RZ, 0x40000040 ;  /* 0x40000040ff0f7424 */ /* 0x000fe400078e00ff */
[----:B------:R-:W-:Y:S01]  /*f4f0*/  R2UR UR6, R14 ;  /* 0x000000000e0672ca */ /* 0x000fe200000e0000 */
[----:B------:R-:W-:Y:S01]  /*f500*/  MUFU.EX2 R181, R183 ;  /* 0x000000b700b57308 */ /* 0x000fe20000000800 */
[----:B--2---:R-:W-:Y:S01]  /*f510*/  F2FP.BF16.F32.PACK_AB R157, R175, R174 ;  /* 0x000000aeaf9d723e */ /* 0x004fe200000010ff */
[----:B------:R-:W-:Y:S01]  /*f520*/  FADD.FTZ R10, R174, R10 ;  /* 0x0000000aae0a7221 */ /* 0x000fe20000010000 */
[----:B------:R-:W-:Y:S01]  /*f530*/  R2UR UR7, R15 ;  /* 0x000000000f0772ca */ /* 0x000fe200000e0000 */
[----:B------:R-:W-:-:S02]  /*f540*/  IMAD.MOV.U32 R15, RZ, RZ, 0x40000040 ;  /* 0x40000040ff0f7424 */ /* 0x000fc400078e00ff */
[----:B------:R-:W-:Y:S02]  /*f550*/  FADD.FTZ R10, R175, R10 ;  /* 0x0000000aaf0a7221 */ /* 0x000fe40000010000 */
[----:B------:R1:W-:Y:S02]  /*f560*/  MUFU.EX2 R196, R162 ;  /* 0x000000a200c47308 */ /* 0x0003e40000000800 */
[----:B0-----:R-:W-:-:S04]  /*f570*/  FADD.FTZ R10, R178, R10 ;  /* 0x0000000ab20a7221 */ /* 0x001fc80000010000 */
[----:B------:R-:W-:Y:S02]  /*f580*/  FADD.FTZ R10, R179, R10 ;  /* 0x0000000ab30a7221 */ /* 0x000fe40000010000 */
[----:B------:R-:W0:Y:S01]  /*f590*/  MUFU.EX2 R180, R167 ;  /* 0x000000a700b47308 */ /* 0x000e220000000800 */
[----:B-1----:R-:W-:-:S07]  /*f5a0*/  F2FP.BF16.F32.PACK_AB R162, R173, R172 ;  /* 0x000000acada2723e */ /* 0x002fce00000010ff */
[----:B------:R1:W2:Y:S08]  /*f5b0*/  MUFU.EX2 R183, R158 ;  /* 0x0000009e00b77308 */ /* 0x0002b00000000800 */
[----:B------:R3:W4:Y:S01]  /*f5c0*/  MUFU.EX2 R199, R159 ;  /* 0x0000009f00c77308 */ /* 0x0007220000000800 */
[----:B-1----:R-:W-:Y:S01]  /*f5d0*/  F2FP.BF16.F32.PACK_AB R158, R165, R164 ;  /* 0x000000a4a59e723e */ /* 0x002fe200000010ff */
[----:B0-----:R-:W-:Y:S01]  /*f5e0*/  FADD.FTZ R10, R180, R10 ;  /* 0x0000000ab40a7221 */ /* 0x001fe20000010000 */
[----:B------:R-:W-:-:S02]  /*f5f0*/  F2FP.BF16.F32.PACK_AB R161, R181, R180 ;  /* 0x000000b4b5a1723e */ /* 0x000fc400000010ff */
[----:B------:R-:W-:Y:S01]  /*f600*/  F2FP.BF16.F32.PACK_AB R164, R177, R176 ;  /* 0x000000b0b1a4723e */ /* 0x000fe200000010ff */
[----:B------:R-:W-:Y:S02]  /*f610*/  FADD.FTZ R10, R181, R10 ;  /* 0x0000000ab50a7221 */ /* 0x000fe40000010000 */
[----:B------:R4:W0:Y:S01]  /*f620*/  MUFU.EX2 R172, R163 ;  /* 0x000000a300ac7308 */ /* 0x0008220000000800 */
[----:B---3--:R-:W-:Y:S01]  /*f630*/  F2FP.BF16.F32.PACK_AB R159, R179, R178 ;  /* 0x000000b2b39f723e */ /* 0x008fe200000010ff */
[----:B--2---:R-:W-:-:S06]  /*f640*/  FADD.FTZ R10, R183, R10 ;  /* 0x0000000ab70a7221 */ /* 0x004fcc0000010000 */
[----:B------:R1:W2:Y:S01]  /*f650*/  MUFU.EX2 R173, R155 ;  /* 0x0000009b00ad7308 */ /* 0x0002a20000000800 */
[C---:B----4-:R-:W-:Y:S01]  /*f660*/  F2FP.BF16.F32.PACK_AB R163, R199.reuse, R183 ;  /* 0x000000b7c7a3723e */ /* 0x050fe200000010ff */
[----:B------:R-:W-:-:S04]  /*f670*/  FADD.FTZ R10, R199, R10 ;  /* 0x0000000ac70a7221 */ /* 0x000fc80000010000 */
[----:B------:R-:W-:Y:S02]  /*f680*/  FADD.FTZ R10, R196, R10 ;  /* 0x0000000ac40a7221 */ /* 0x000fe40000010000 */
[----:B------:R-:W3:Y:S01]  /*f690*/  MUFU.EX2 R182, R182 ;  /* 0x000000b600b67308 */ /* 0x000ee20000000800 */
[----:B-1----:R-:W-:Y:S01]  /*f6a0*/  F2FP.BF16.F32.PACK_AB R155, R171, R170 ;  /* 0x000000aaab9b723e */ /* 0x002fe200000010ff */
[----:B------:R-:W-:Y:S01]  /*f6b0*/  BAR.SYNC.DEFER_BLOCKING 0xf, 0x100 ;  /* 0x03c4000000007b1d */ /* 0x000fe20000010000 */
[C---:B0-----:R-:W-:Y:S01]  /*f6c0*/  F2FP.BF16.F32.PACK_AB R165, R172.reuse, R196 ;  /* 0x000000c4aca5723e */ /* 0x041fe200000010ff */
[----:B------:R-:W-:-:S04]  /*f6d0*/  FADD.FTZ R10, R172, R10 ;  /* 0x0000000aac0a7221 */ /* 0x000fc80000010000 */
[----:B--2---:R-:W-:Y:S01]  /*f6e0*/  FADD.FTZ R10, R173, R10 ;  /* 0x0000000aad0a7221 */ /* 0x004fe20000010000 */
[----:B---3--:R-:W-:-:S03]  /*f6f0*/  F2FP.BF16.F32.PACK_AB R167, R182, R173 ;  /* 0x000000adb6a7723e */ /* 0x008fc600000010ff */
[----:B------:R-:W-:Y:S01]  /*f700*/  FADD.FTZ R10, R182, R10 ;  /* 0x0000000ab60a7221 */ /* 0x000fe20000010000 */
[----:B------:R0:W-:Y:S04]  /*f710*/  STSM.16.M88.4 [R223+0x36400], R152 ;  /* 0x03640098df007844 */ /* 0x0001e80000000200 */
[----:B------:R1:W-:Y:S04]  /*f720*/  STSM.16.M88.4 [R224], R156 ;  /* 0x0000009ce0007844 */ /* 0x0003e80000000200 */
[----:B------:R1:W-:Y:S04]  /*f730*/  STSM.16.M88.4 [R226], R160 ;  /* 0x000000a0e2007844 */ /* 0x0003e80000000200 */
[----:B------:R1:W-:Y:S01]  /*f740*/  STSM.16.M88.4 [R225], R164 ;  /* 0x000000a4e1007844 */ /* 0x0003e20000000200 */
[----:B------:R-:W-:-:S06]  /*f750*/  WARPGROUP.ARRIVE ;  /* 0x00000000000079c5 */ /* 0x000fcc0000000000 */
[----:B------:R-:W-:Y:S03]  /*f760*/  HGMMA.64x256x16.F32.BF16 R24, R152, gdesc[UR4].tnspB, R24, gsb0 ;  /* 0x43e0000498187df0 */ /* 0x000fe60008001818 */
[----:B------:R-:W-:Y:S02]  /*f770*/  WARPGROUP.DEPBAR.LE gsb0, 0x0 ;  /* 0x00008000000079c5 */ /* 0x000fe40000010000 */
[----:B0-----:R-:W-:Y:S01]  /*f780*/  VIADD R152, R14, 0x80 ;  /* 0x000000800e987836 */ /* 0x001fe20000000000 */
[----:B------:R-:W-:Y:S01]  /*f790*/  WARPGROUP.ARRIVE ;  /* 0x00000000000079c5 */ /* 0x000fe20000000000 */
[----:B------:R-:W-:-:S03]  /*f7a0*/  IMAD.MOV.U32 R153, RZ, RZ, 0x40000040 ;  /* 0x40000040ff997424 */ /* 0x000fc600078e00ff */
[----:B------:R-:W-:Y:S01]  /*f7b0*/  R2UR UR6, R152 ;  /* 0x00000000980672ca */ /* 0x000fe200000e0000 */
[C---:B------:R-:W-:Y:S01]  /*f7c0*/  VIADD R152, R14.reuse, 0x100 ;  /* 0x000001000e987836 */ /* 0x040fe20000000000 */
[----:B------:R-:W-:Y:S01]  /*f7d0*/  R2UR UR7, R153 ;  /* 0x00000000990772ca */ /* 0x000fe200000e0000 */
[----:B------:R-:W-:Y:S02]  /*f7e0*/  IMAD.MOV.U32 R153, RZ, RZ, 0x40000040 ;  /* 0x40000040ff997424 */ /* 0x000fe400078e00ff */
[----:B------:R-:W-:-:S13]  /*f7f0*/  VIADD R14, R14, 0x180 ;  /* 0x000001800e0e7836 */ /* 0x000fda0000000000 */
        /* <DEDUP_REMOVED lines=24> */
.L_x_1341:
[----:B------:R-:W-:Y:S02]  /*f980*/  VIADD R12, R12, 0x38860 ;  /* 0x000388600c0c7836 */ /* 0x000fe40000000000 */
[----:B------:R-:W-:Y:S02]  /*f990*/  IMAD.MOV.U32 R13, RZ, RZ, R169 ;  /* 0x000000ffff0d7224 */ /* 0x000fe400078e00a9 */
[----:B------:R-:W-:Y:S01]  /*f9a0*/  IMAD.MOV.U32 R20, RZ, RZ, R21 ;  /* 0x000000ffff147224 */ /* 0x000fe200078e0015 */
[----:B------:R-:W-:Y:S01]  /*f9b0*/  PRMT R12, R189, 0x654, R12 ;  /* 0x00000654bd0c7816 */ /* 0x000fe2000000000c */
[----:B------:R-:W-:-:S03]  /*f9c0*/  IMAD.MOV.U32 R14, RZ, RZ, R18 ;  /* 0x000000ffff0e7224 */ /* 0x000fc600078e0012 */
[----:B------:R1:W-:Y:S01]  /*f9d0*/  SYNCS.ARRIVE.TRANS64.RED.A1T0 RZ, [R12+URZ], RZ ;  /* 0x000000ff0cff79a7 */ /* 0x0003e2000810043f */
[----:B------:R-:W-:Y:S05]  /*f9e0*/  @P1 BRA `(.L_x_1342) ;  /* 0xffffffc800381947 */ /* 0x000fea000383ffff */
.L_x_1329:
[----:B------:R-:W-:Y:S05]  /*f9f0*/  BSYNC B0 ;  /* 0x0000000000007941 */ /* 0x000fea0003800000 */
.L_x_1328:
[----:B------:R-:W2:Y:S01]  /*fa00*/  LDL.LU R163, [R1+0x48] ;  /* 0x0000480001a37983 */ /* 0x000ea20000300800 */
[----:B------:R-:W-:Y:S02]  /*fa10*/  IMAD.MOV.U32 R162, RZ, RZ, -0x800000 ;  /* 0xff800000ffa27424 */ /* 0x000fe400078e00ff */
[----:B------:R-:W-:Y:S01]  /*fa20*/  IMAD.MOV.U32 R161, RZ, RZ, -0x800000 ;  /* 0xff800000ffa17424 */ /* 0x000fe200078e00ff */
[----:B------:R-:W3:Y:S04]  /*fa30*/  SHFL.BFLY PT, R0, R3, 0x2, 0x1f ;  /* 0x0c401f0003007f89 */ /* 0x000ee800000e0000 */
[----:B------:R-:W4:Y:S01]  /*fa40*/  SHFL.BFLY PT, R5, R10, 0x2, 0x1f ;  /* 0x0c401f000a057f89 */ /* 0x000f2200000e0000 */
[----:B---3--:R-:W-:Y:S01]  /*fa50*/  FADD.FTZ R0, R0, R3 ;  /* 0x0000000300007221 */ /* 0x008fe20000010000 */
[----:B----4-:R-:W-:-:S04]  /*fa60*/  FADD.FTZ R4, R5, R10 ;  /* 0x0000000a05047221 */ /* 0x010fc80000010000 */
[----:B------:R-:W3:Y:S04]  /*fa70*/  SHFL.BFLY PT, R5, R0, 0x1, 0x1f ;  /* 0x0c201f0000057f89 */ /* 0x000ee800000e0000 */
[----:B------:R-:W4:Y:S01]  /*fa80*/  SHFL.BFLY PT, R7, R4, 0x1, 0x1f ;  /* 0x0c201f0004077f89 */ /* 0x000f2200000e0000 */
[----:B---3--:R-:W-:Y:S01]  /*fa90*/  FADD.FTZ R5, R0, R5 ;  /* 0x0000000500057221 */ /* 0x008fe20000010000 */
[----:B------:R-:W-:Y:S02]  /*faa0*/  IMAD.MOV R0, RZ, RZ, -R222 ;  /* 0x000000ffff007224 */ /* 0x000fe400078e0ade */
[----:B----4-:R-:W-:Y:S01]  /*fab0*/  FADD.FTZ R7, R4, R7 ;  /* 0x0000000704077221 */ /* 0x010fe20000010000 */
[----:B------:R-:W-:Y:S08]  /*fac0*/  BAR.ARV 0x8, 0x100 ;  /* 0x0204000000007b1d */ /* 0x000ff00000002000 */
[----:B------:R-:W-:Y:S01]  /*fad0*/  BAR.SYNC.DEFER_BLOCKING 0xf, 0x100 ;  /* 0x03c4000000007b1d */ /* 0x000fe20000010000 */
[----:B------:R-:W-:-:S02]  /*fae0*/  FSETP.NE.FTZ.AND P0, PT, R5, RZ, PT ;  /* 0x000000ff0500720b */ /* 0x000fc40003f15000 */
[----:B------:R-:W-:Y:S02]  /*faf0*/  FSETP.NE.FTZ.AND P1, PT, R7, RZ, PT ;  /* 0x000000ff0700720b */ /* 0x000fe40003f35000 */
[----:B------:R-:W-:Y:S01]  /*fb00*/  ISETP.NE.AND P2, PT, R221, R0, PT ;  /* 0x00000000dd00720c */ /* 0x000fe20003f45270 */
[----:B------:R-:W-:-:S08]  /*fb10*/  IMAD.MOV.U32 R0, RZ, RZ, RZ ;  /* 0x000000ffff007224 */ /* 0x000fd000078e00ff */
[----:B------:R-:W3:Y:S04]  /*fb20*/  @P0 MUFU.LG2 R6, R5 ;  /* 0x0000000500060308 */ /* 0x000ee80000000c00 */
[C---:B------:R-:W-:Y:S02]  /*fb30*/  @!P2 IMAD R9, R18.reuse, 0x40, R194 ;  /* 0x000000401209a824 */ /* 0x040fe400078e02c2 */
[----:B------:R-:W-:Y:S02]  /*fb40*/  VIADD R18, R18, 0x1 ;  /* 0x0000000112127836 */ /* 0x000fe40000000000 */
[----:B------:R-:W4:Y:S01]  /*fb50*/  @P1 MUFU.LG2 R8, R7 ;  /* 0x0000000700081308 */ /* 0x000f220000000c00 */
[----:B------:R-:W-:-:S07]  /*fb60*/  @!P2 IMAD R9, R9, 0x4, R2 ;  /* 0x000000040909a824 */ /* 0x000fce00078e0202 */
[----:B------:R-:W5:Y:S01]  /*fb70*/  @P0 MUFU.RCP R0, R5 ;  /* 0x0000000500000308 */ /* 0x000f620000001000 */
[----:B---3--:R-:W-:Y:S01]  /*fb80*/  @P0 FMUL.FTZ R3, R6, 0.69314718246459960938 ;  /* 0x3f31721806030820 */ /* 0x008fe20000410000 */
[----:B------:R-:W-:-:S04]  /*fb90*/  @P0 FMUL.FTZ R6, R168, 0.69314718246459960938 ;  /* 0x3f317218a8060820 */ /* 0x000fc80000410000 */
[----:B------:R-:W-:Y:S01]  /*fba0*/  @P0 FFMA.FTZ R162, R6, R21, R3 ;  /* 0x0000001506a20223 */ /* 0x000fe20000010003 */
[----:B------:R-:W-:Y:S01]  /*fbb0*/  @P1 FMUL.FTZ R3, R168, 0.69314718246459960938 ;  /* 0x3f317218a8031820 */ /* 0x000fe20000410000 */
[----:B------:R-:W-:Y:S01]  /*fbc0*/  PLOP3.LUT P0, PT, PT, PT, PT, 0x8, 0x0 ;  /* 0x000000000000781c */ /* 0x000fe20003f0e170 */
[----:B----4-:R-:W-:-:S04]  /*fbd0*/  @P1 FMUL.FTZ R8, R8, 0.69314718246459960938 ;  /* 0x3f31721808081820 */ /* 0x010fc80000410000 */
[----:B------:R-:W-:Y:S01]  /*fbe0*/  @P1 FFMA.FTZ R161, R3, R169, R8 ;  /* 0x000000a903a11223 */ /* 0x000fe20000010008 */
[----:B------:R-:W-:Y:S01]  /*fbf0*/  IMAD.MOV.U32 R3, RZ, RZ, RZ ;  /* 0x000000ffff037224 */ /* 0x000fe200078e00ff */
[----:B-----5:R3:W-:Y:S01]  /*fc00*/  @!P2 STS [R9+0x38400], R0 ;  /* 0x038400000900a388 */ /* 0x0207e20000000800 */
[-C--:B------:R-:W-:Y:S01]  /*fc10*/  FMUL.FTZ R154, R28, R0.reuse ;  /* 0x000000001c9a7220 */ /* 0x080fe20000410000 */
[----:B------:R-:W-:-:S03]  /*fc20*/  FMUL.FTZ R153, R40, R0 ;  /* 0x0000000028997220 */ /* 0x000fc60000410000 */
[----:B------:R-:W4:Y:S01]  /*fc30*/  @P1 MUFU.RCP R3, R7 ;  /* 0x0000000700031308 */ /* 0x000f220000001000 */
[----:B------:R-:W-:Y:S01]  /*fc40*/  ISETP.NE.AND P1, PT, R18, 0x2, PT ;  /* 0x000000021200780c */ /* 0x000fe20003f25270 */
        /* <DEDUP_REMOVED lines=15> */
[----:B----4-:R1:W-:Y:S01]  /*fd40*/  @!P2 STS [R9+0x38420], R3 ;  /* 0x038420030900a388 */ /* 0x0103e20000000800 */
        /* <DEDUP_REMOVED lines=48> */
[-C--:B---3--:R-:W-:Y:S01]  /*10050*/  FMUL.FTZ R0, R27, R3.reuse ;  /* 0x000000031b007220 */ /* 0x088fe20000410000 */
[-C--:B------:R-:W-:Y:S01]  /*10060*/  FMUL.FTZ R7, R30, R3.reuse ;  /* 0x000000031e077220 */ /* 0x080fe20000410000 */
[-C--:B------:R-:W-:Y:S01]  /*10070*/  FMUL.FTZ R31, R31, R3.reuse ;  /* 0x000000031f1f7220 */ /* 0x080fe20000410000 */
[-C--:B-1----:R-:W-:Y:S01]  /*10080*/  FMUL.FTZ R9, R34, R3.reuse ;  /* 0x0000000322097220 */ /* 0x082fe20000410000 */
        /* <DEDUP_REMOVED lines=59> */
[----:B------:R-:W-:-:S02]  /*10440*/  SEL R3, RZ, 0x1, P1 ;  /* 0x00000001ff037807 */ /* 0x000fc40000800000 */
[----:B------:R-:W-:Y:S02]  /*10450*/  SEL R18, R18, RZ, P1 ;  /* 0x000000ff12127207 */ /* 0x000fe40000800000 */
[----:B------:R-:W-:Y:S01]  /*10460*/  LOP3.LUT R184, R184, R3, RZ, 0x3c, !PT ;  /* 0x00000003b8b87212 */ /* 0x000fe200078e3cff */
[----:B--2---:R-:W-:-:S05]  /*10470*/  VIADD R163, R163, 0x1 ;  /* 0x00000001a3a37836 */ /* 0x004fca0000000000 */
[----:B------:R0:W-:Y:S01]  /*10480*/  STL [R1+0x48], R163 ;  /* 0x000048a301007387 */ /* 0x0001e20000100800 */
[----:B------:R-:W-:Y:S06]  /*10490*/  BAR.ARV 0xe, 0x100 ;  /* 0x0384000000007b1d */ /* 0x000fec0000002000 */
.L_x_1280:
[----:B------:R-:W-:Y:S05]  /*104a0*/  BSYNC B7 ;  /* 0x0000000000077941 */ /* 0x000fea0003800000 */
.L_x_1278:
        /* <DEDUP_REMOVED lines=18> */
[----:B------:R-:W-:Y:S02]  /*105d0*/  MOV R20, R2 ;  /* 0x0000000200147202 */ /* 0x000fe40000000f00 */
        /* <DEDUP_REMOVED lines=13> */
[----:B------:R-:W-:Y:S01]  /*106b0*/  BAR.SYNC.DEFER_BLOCKING 0x1, 0x100 ;  /* 0x0044000000007b1d */ /* 0x000fe20000010000 */
[----:B---3--:R-:W-:-:S03]  /*106c0*/  IMAD.WIDE R44, R30, 0x2, R20 ;  /* 0x000000021e2c7825 */ /* 0x008fc600078e0214 */
[----:B------:R-:W-:Y:S01]  /*106d0*/  LOP3.LUT R3, R44, 0x380, RZ, 0xc0, !PT ;  /* 0x000003802c037812 */ /* 0x000fe200078ec0ff */
[----:B------:R-:W-:-:S03]  /*106e0*/  IMAD.MOV.U32 R31, RZ, RZ, R45 ;  /* 0x000000ffff1f7224 */ /* 0x000fc600078e002d */
[----:B------:R-:W-:-:S04]  /*106f0*/  SHF.R.U64 R3, R3, 0x3, RZ ;  /* 0x0000000303037819 */ /* 0x000fc800000012ff */
[----:B------:R-:W-:Y:S02]  /*10700*/  LOP3.LUT R30, R3, R44, RZ, 0x3c, !PT ;  /* 0x0000002c031e7212 */ /* 0x000fe400078e3cff */
[----:B------:R-:W-:Y:S02]  /*10710*/  IADD3 R3, P0, R44, 0x20, RZ ;  /* 0x000000202c037810 */ /* 0x000fe40007f1e0ff */
[----:B------:R-:W-:-:S05]  /*10720*/  MOV R30, R30 ;  /* 0x0000001e001e7202 */ /* 0x000fca0000000f00 */
[----:B------:R3:W-:Y:S01]  /*10730*/  STSM.16.M88.4 [R30], R4 ;  /* 0x000000041e007844 */ /* 0x0007e20000000200 */
[----:B------:R-:W-:Y:S01]  /*10740*/  LOP3.LUT R0, R3, 0x380, RZ, 0xc0, !PT ;  /* 0x0000038003007812 */ /* 0x000fe200078ec0ff */
[----:B---3--:R-:W-:Y:S01]  /*10750*/  IMAD.X R5, RZ, RZ, R45, P0 ;  /* 0x000000ffff057224 */ /* 0x008fe200000e062d */
[----:B------:R-:W-:-:S04]  /*10760*/  IADD3 R7, P0, R44, 0x40, RZ ;  /* 0x000000402c077810 */ /* 0x000fc80007f1e0ff */
[----:B------:R-:W-:-:S04]  /*10770*/  LOP3.LUT R6, R7, 0x380, RZ, 0xc0, !PT ;  /* 0x0000038007067812 */ /* 0x000fc800078ec0ff */
[----:B------:R-:W-:Y:S02]  /*10780*/  SHF.R.U64 R6, R6, 0x3, RZ ;  /* 0x0000000306067819 */ /* 0x000fe400000012ff */
[----:B------:R-:W-:Y:S02]  /*10790*/  SHF.R.U64 R0, R0, 0x3, RZ ;  /* 0x0000000300007819 */ /* 0x000fe400000012ff */
[----:B------:R-:W-:Y:S01]  /*107a0*/  LOP3.LUT R6, R6, R7, RZ, 0x3c, !PT ;  /* 0x0000000706067212 */ /* 0x000fe200078e3cff */
[----:B------:R-:W-:Y:S01]  /*107b0*/  IMAD.X R7, RZ, RZ, R45, P0 ;  /* 0x000000ffff077224 */ /* 0x000fe200000e062d */
[----:B------:R-:W-:Y:S02]  /*107c0*/  LOP3.LUT R4, R0, R3, RZ, 0x3c, !PT ;  /* 0x0000000300047212 */ /* 0x000fe400078e3cff */
[----:B------:R-:W-:Y:S02]  /*107d0*/  IADD3 R49, P6, R44, 0x2040, RZ ;  /* 0x000020402c317810 */ /* 0x000fe40007fde0ff */
[----:B------:R-:W-:-:S02]  /*107e0*/  MOV R0, R6 ;  /* 0x0000000600007202 */ /* 0x000fc40000000f00 */
[----:B------:R-:W-:Y:S02]  /*107f0*/  F2FP.BF16.F32.PACK_AB R7, R47, R46 ;  /* 0x0000002e2f07723e */ /* 0x000fe400000010ff */
[C---:B------:R-:W-:Y:S02]  /*10800*/  IADD3 R47, P5, R44.reuse, 0x2060, RZ ;  /* 0x000020602c2f7810 */ /* 0x040fe40007fbe0ff */
[C---:B------:R-:W-:Y:S02]  /*10810*/  IADD3 R53, P2, R44.reuse, 0x2020, RZ ;  /* 0x000020202c357810 */ /* 0x040fe40007f5e0ff */
[C---:B------:R-:W-:Y:S02]  /*10820*/  IADD3 R39, P3, R44.reuse, 0x2000, RZ ;  /* 0x000020002c277810 */ /* 0x040fe40007f7e0ff */
[----:B------:R-:W-:Y:S02]  /*10830*/  IADD3 R57, P4, R44, 0x60, RZ ;  /* 0x000000602c397810 */ /* 0x000fe40007f9e0ff */
[----:B------:R-:W-:-:S02]  /*10840*/  LOP3.LUT R48, R49, 0x380, RZ, 0xc0, !PT ;  /* 0x0000038031307812 */ /* 0x000fc400078ec0ff */
[----:B------:R-:W-:Y:S02]  /*10850*/  LOP3.LUT R46, R47, 0x380, RZ, 0xc0, !PT ;  /* 0x000003802f2e7812 */ /* 0x000fe400078ec0ff */
[----:B------:R-:W-:Y:S02]  /*10860*/  LOP3.LUT R52, R53, 0x380, RZ, 0xc0, !PT ;  /* 0x0000038035347812 */ /* 0x000fe400078ec0ff */
[----:B------:R-:W-:Y:S02]  /*10870*/  MOV R3, R4 ;  /* 0x0000000400037202 */ /* 0x000fe40000000f00 */
[----:B------:R-:W-:Y:S02]  /*10880*/  LOP3.LUT R38, R39, 0x380, RZ, 0xc0, !PT ;  /* 0x0000038027267812 */ /* 0x000fe400078ec0ff */
[----:B------:R-:W-:Y:S02]  /*10890*/  F2FP.BF16.F32.PACK_AB R4, R14, R153 ;  /* 0x000000990e04723e */ /* 0x000fe400000010ff */
[----:B------:R-:W-:-:S02]  /*108a0*/  F2FP.BF16.F32.PACK_AB R5, R43, R42 ;  /* 0x0000002a2b05723e */ /* 0x000fc400000010ff */
[----:B------:R-:W-:Y:S02]  /*108b0*/  F2FP.BF16.F32.PACK_AB R6, R12, R28 ;  /* 0x0000001c0c06723e */ /* 0x000fe400000010ff */
[----:B------:R-:W-:Y:S02]  /*108c0*/  LOP3.LUT R56, R57, 0x380, RZ, 0xc0, !PT ;  /* 0x0000038039387812 */ /* 0x000fe400078ec0ff */
[----:B------:R-:W-:Y:S02]  /*108d0*/  SHF.R.U64 R48, R48, 0x3, RZ ;  /* 0x0000000330307819 */ /* 0x000fe400000012ff */
        /* <DEDUP_REMOVED lines=17> */
[C---:B---3--:R-:W-:Y:S02]  /*109f0*/  IADD3 R9, P0, R44.reuse, 0x4020, RZ ;  /* 0x000040202c097810 */ /* 0x048fe40007f1e0ff */
[C---:B------:R-:W-:Y:S02]  /*10a00*/  IADD3 R11, P2, R44.reuse, 0x6000, RZ ;  /* 0x000060002c0b7810 */ /* 0x040fe40007f5e0ff */
[C---:B----4-:R-:W-:Y:S02]  /*10a10*/  IADD3 R6, P6, R44.reuse, 0x6020, RZ ;  /* 0x000060202c067810 */ /* 0x050fe40007fde0ff */
[C---:B------:R-:W-:Y:S02]  /*10a20*/  IADD3 R4, P5, R44.reuse, 0x6040, RZ ;  /* 0x000060402c047810 */ /* 0x040fe40007fbe0ff */
[C---:B------:R-:W-:Y:S02]  /*10a30*/  IADD3 R31, P3, R44.reuse, 0x4060, RZ ;  /* 0x000040602c1f7810 */ /* 0x040fe40007f7e0ff */
[----:B------:R-:W-:-:S02]  /*10a40*/  IADD3 R35, P4, R44, 0x4040, RZ ;  /* 0x000040402c237810 */ /* 0x000fc40007f9e0ff */
[----:B------:R-:W-:Y:S02]  /*10a50*/  LOP3.LUT R7, R6, 0x380, RZ, 0xc0, !PT ;  /* 0x0000038006077812 */ /* 0x000fe400078ec0ff */
[----:B------:R-:W-:Y:S02]  /*10a60*/  LOP3.LUT R5, R4, 0x380, RZ, 0xc0, !PT ;  /* 0x0000038004057812 */ /* 0x000fe400078ec0ff */
[----:B------:R-:W-:Y:S02]  /*10a70*/  LOP3.LUT R8, R9, 0x380, RZ, 0xc0, !PT ;  /* 0x0000038009087812 */ /* 0x000fe400078ec0ff */
[----:B------:R-:W-:Y:S02]  /*10a80*/  LOP3.LUT R10, R11, 0x380, RZ, 0xc0, !PT ;  /* 0x000003800b0a7812 */ /* 0x000fe400078ec0ff */
[----:B------:R-:W-:Y:S02]  /*10a90*/  LOP3.LUT R42, R43, 0x380, RZ, 0xc0, !PT ;  /* 0x000003802b2a7812 */ /* 0x000fe400078ec0ff */
[----:B------:R-:W-:-:S02]  /*10aa0*/  LOP3.LUT R30, R31, 0x380, RZ, 0xc0, !PT ;  /* 0x000003801f1e7812 */ /* 0x000fc400078ec0ff */
[----:B------:R-:W-:Y:S02]  /*10ab0*/  LOP3.LUT R34, R35, 0x380, RZ, 0xc0, !PT ;  /* 0x0000038023227812 */ /* 0x000fe400078ec0ff */
[----:B------:R-:W-:Y:S02]  /*10ac0*/  SHF.R.U64 R7, R7, 0x3, RZ ;  /* 0x0000000307077819 */ /* 0x000fe400000012ff */
        /* <DEDUP_REMOVED lines=21> */
[----:B------:R-:W-:Y:S02]  /*10c20*/  MOV R38, R38 ;  /* 0x0000002600267202 */ /* 0x000fe40000000f00 */
[----:B------:R-:W-:Y:S02]  /*10c30*/  MOV R39, R46 ;  /* 0x0000002e00277202 */ /* 0x000fe40000000f00 */
[----:B------:R-:W-:Y:S02]  /*10c40*/  MOV R36, R48 ;  /* 0x0000003000247202 */ /* 0x000fe40000000f00 */
[----:B------:R-:W-:Y:S02]  /*10c50*/  MOV R3, R6 ;  /* 0x0000000600037202 */ /* 0x000fe40000000f00 */
[----:B------:R-:W-:Y:S02]  /*10c60*/  MOV R46, R4 ;  /* 0x00000004002e7202 */ /* 0x000fe40000000f00 */
[----:B------:R-:W-:-:S02]  /*10c70*/  MOV R56, R56 ;  /* 0x0000003800387202 */ /* 0x000fc40000000f00 */
[----:B--2---:R-:W-:Y:S02]  /*10c80*/  MOV R24, R8 ;  /* 0x0000000800187202 */ /* 0x004fe40000000f00 */
[----:B------:R-:W-:Y:S02]  /*10c90*/  MOV R49, R10 ;  /* 0x0000000a00317202 */ /* 0x000fe40000000f00 */
[----:B------:R-:W-:Y:S02]  /*10ca0*/  F2FP.BF16.F32.PACK_AB R4, R158, R160 ;  /* 0x000000a09e04723e */ /* 0x000fe400000010ff */
[----:B------:R-:W-:Y:S02]  /*10cb0*/  F2FP.BF16.F32.PACK_AB R5, R51, R50 ;  /* 0x000000323305723e */ /* 0x000fe400000010ff */
[----:B------:R-:W-:Y:S02]  /*10cc0*/  F2FP.BF16.F32.PACK_AB R6, R156, R159 ;  /* 0x0000009f9c06723e */ /* 0x000fe400000010ff */
[----:B------:R-:W-:-:S02]  /*10cd0*/  F2FP.BF16.F32.PACK_AB R7, R55, R54 ;  /* 0x000000363707723e */ /* 0x000fc400000010ff */
[----:B------:R-:W-:Y:S02]  /*10ce0*/  LOP3.LUT R0, R44, 0x380, RZ, 0xc0, !PT ;  /* 0x000003802c007812 */ /* 0x000fe400078ec0ff */
[----:B------:R-:W-:Y:S02]  /*10cf0*/  F2FP.BF16.F32.PACK_AB R8, R155, R157 ;  /* 0x0000009d9b08723e */ /* 0x000fe400000010ff */
[----:B------:R-:W-:Y:S02]  /*10d00*/  F2FP.BF16.F32.PACK_AB R9, R59, R58 ;  /* 0x0000003a3b09723e */ /* 0x000fe400000010ff */
[----:B------:R-:W-:Y:S02]  /*10d10*/  F2FP.BF16.F32.PACK_AB R10, R61, R60 ;  /* 0x0000003c3d0a723e */ /* 0x000fe400000010ff */
[----:B------:R-:W-:Y:S02]  /*10d20*/  F2FP.BF16.F32.PACK_AB R11, R63, R62 ;  /* 0x0000003e3f0b723e */ /* 0x000fe400000010ff */
[----:B------:R-:W-:-:S02]  /*10d30*/  MOV R52, R52 ;  /* 0x0000003400347202 */ /* 0x000fc40000000f00 */
[----:B------:R-:W-:Y:S02]  /*10d40*/  MOV R48, R30 ;  /* 0x0000001e00307202 */ /* 0x000fe40000000f00 */
[----:B------:R-:W-:Y:S02]  /*10d50*/  F2FP.BF16.F32.PACK_AB R12, R65, R64 ;  /* 0x00000040410c723e */ /* 0x000fe400000010ff */
[----:B------:R-:W-:Y:S02]  /*10d60*/  F2FP.BF16.F32.PACK_AB R14, R69, R68 ;  /* 0x00000044450e723e */ /* 0x000fe400000010ff */
[----:B------:R-:W-:Y:S02]  /*10d70*/  MOV R47, R34 ;  /* 0x00000022002f7202 */ /* 0x000fe40000000f00 */
[----:B------:R-:W-:Y:S02]  /*10d80*/  F2FP.BF16.F32.PACK_AB R28, R73, R72 ;  /* 0x00000048491c723e */ /* 0x000fe400000010ff */
[----:B------:R-:W-:-:S02]  /*10d90*/  F2FP.BF16.F32.PACK_AB R30, R77, R76 ;  /* 0x0000004c4d1e723e */ /* 0x000fc400000010ff */
[----:B------:R-:W-:Y:S01]  /*10da0*/  F2FP.BF16.F32.PACK_AB R31, R79, R78 ;  /* 0x0000004e4f1f723e */ /* 0x000fe200000010ff */
[----:B------:R-:W-:Y:S01]  /*10db0*/  STSM.16.M88.4 [R56], R4 ;  /* 0x0000000438007844 */ /* 0x000fe20000000200 */
[----:B------:R-:W-:Y:S02]  /*10dc0*/  F2FP.BF16.F32.PACK_AB R34, R85, R84 ;  /* 0x000000545522723e */ /* 0x000fe400000010ff */
[----:B------:R-:W-:Y:S01]  /*10dd0*/  F2FP.BF16.F32.PACK_AB R35, R87, R86 ;  /* 0x000000565723723e */ /* 0x000fe200000010ff */
[----:B------:R2:W-:Y:S01]  /*10de0*/  STSM.16.M88.4 [R38], R8 ;  /* 0x0000000826007844 */ /* 0x0005e20000000200 */
[----:B------:R-:W-:-:S03]  /*10df0*/  SHF.R.U64 R0, R0, 0x3, RZ ;  /* 0x0000000300007819 */ /* 0x000fc600000012ff */
[----:B------:R-:W-:Y:S01]  /*10e00*/  STSM.16.M88.4 [R52], R12 ;  /* 0x0000000c34007844 */ /* 0x000fe20000000200 */
[----:B------:R-:W-:-:S03]  /*10e10*/  LOP3.LUT R44, R0, R44, RZ, 0x3c, !PT ;  /* 0x0000002c002c7212 */ /* 0x000fc600078e3cff */
[----:B------:R3:W-:Y:S01]  /*10e20*/  STSM.16.M88.4 [R36], R28 ;  /* 0x0000001c24007844 */ /* 0x0007e20000000200 */
[----:B------:R-:W-:-:S03]  /*10e30*/  MOV R0, R42 ;  /* 0x0000002a00007202 */ /* 0x000fc60000000f00 */
[----:B------:R4:W-:Y:S01]  /*10e40*/  STSM.16.M88.4 [R39], R32 ;  /* 0x0000002027007844 */ /* 0x0009e20000000200 */
[----:B------:R-:W-:Y:S02]  /*10e50*/  F2FP.BF16.F32.PACK_AB R42, R101, R100 ;  /* 0x00000064652a723e */ /* 0x000fe400000010ff */
[----:B------:R-:W-:Y:S02]  /*10e60*/  F2FP.BF16.F32.PACK_AB R43, R103, R102 ;  /* 0x00000066672b723e */ /* 0x000fe400000010ff */
[----:B--2---:R-:W-:Y:S02]  /*10e70*/  F2FP.BF16.F32.PACK_AB R38, R93, R92 ;  /* 0x0000005c5d26723e */ /* 0x004fe400000010ff */
[----:B------:R-:W-:Y:S02]  /*10e80*/  F2FP.BF16.F32.PACK_AB R4, R105, R104 ;  /* 0x000000686904723e */ /* 0x000fe400000010ff */
[----:B------:R-:W-:Y:S02]  /*10e90*/  F2FP.BF16.F32.PACK_AB R5, R107, R106 ;  /* 0x0000006a6b05723e */ /* 0x000fe400000010ff */
[----:B---3--:R-:W-:-:S02]  /*10ea0*/  F2FP.BF16.F32.PACK_AB R36, R89, R88 ;  /* 0x000000585924723e */ /* 0x008fc400000010ff */
[----:B------:R-:W-:Y:S02]  /*10eb0*/  F2FP.BF16.F32.PACK_AB R6, R109, R108 ;  /* 0x0000006c6d06723e */ /* 0x000fe400000010ff */
[----:B----4-:R-:W-:Y:S02]  /*10ec0*/  F2FP.BF16.F32.PACK_AB R39, R95, R94 ;  /* 0x0000005e5f27723e */ /* 0x010fe400000010ff */
[----:B------:R-:W-:Y:S02]  /*10ed0*/  F2FP.BF16.F32.PACK_AB R7, R111, R110 ;  /* 0x0000006e6f07723e */ /* 0x000fe400000010ff */
[----:B------:R-:W-:Y:S02]  /*10ee0*/  F2FP.BF16.F32.PACK_AB R8, R113, R112 ;  /* 0x000000707108723e */ /* 0x000fe400000010ff */
[----:B------:R-:W-:Y:S02]  /*10ef0*/  F2FP.BF16.F32.PACK_AB R9, R115, R114 ;  /* 0x000000727309723e */ /* 0x000fe400000010ff */
[----:B------:R-:W-:-:S02]  /*10f00*/  F2FP.BF16.F32.PACK_AB R10, R117, R116 ;  /* 0x00000074750a723e */ /* 0x000fc400000010ff */
        /* <DEDUP_REMOVED lines=15> */
[----:B------:R-:W-:Y:S02]  /*11000*/  F2FP.BF16.F32.PACK_AB R28, R137, R136 ;  /* 0x00000088891c723e */ /* 0x000fe400000010ff */
        /* <DEDUP_REMOVED lines=20> */
[----:B--2---:R-:W-:Y:S01]  /*11150*/  @P6 IADD3 R4, P4, R70, UR4, RZ ;  /* 0x0000000446046c10 */ /* 0x004fe2000ff9e0ff */
[----:B------:R-:W-:-:S02]  /*11160*/  ULDC UR4, c[0x0][0xb88] ;  /* 0x0002e20000047ab9 */ /* 0x000fc40000000800 */
[----:B------:R-:W-:Y:S01]  /*11170*/  IMAD.U32 R0, RZ, RZ, UR4 ;  /* 0x00000004ff007e24 */ /* 0x000fe2000f8e00ff */
[----:B------:R-:W-:Y:S01]  /*11180*/  @P6 IADD3.X R5, R66, UR5, RZ, P4, !PT ;  /* 0x0000000542056c10 */ /* 0x000fe2000a7fe4ff */
[----:B------:R2:W5:Y:S04]  /*11190*/  @P0 LDG.E R24, desc[UR40][R8.64] ;  /* 0x0000002808180981 */ /* 0x000568000c1e1900 */
[----:B------:R2:W5:Y:S01]  /*111a0*/  @P6 LDG.E R0, desc[UR40][R4.64] ;  /* 0x0000002804006981 */ /* 0x000562000c1e1900 */
[----:B------:R-:W3:Y:S02]  /*111b0*/  S2R R90, SR_TID.X ;  /* 0x00000000005a7919 */ /* 0x000ee40000002100 */
[----:B---3--:R-:W-:-:S05]  /*111c0*/  VIADD R90, R90, 0xffffff80 ;  /* 0xffffff805a5a7836 */ /* 0x008fca0000000000 */
        /* <DEDUP_REMOVED lines=50> */
[----:B--2---:R-:W-:Y:S06]  /*114f0*/  @P6 BRA `(.L_x_1345) ;  /* 0x0000000000106947 */ /* 0x004fec0003800000 */
[----:B------:R-:W-:Y:S05]  /*11500*/  @!P0 BRA `(.L_x_1345) ;  /* 0x00000000000c8947 */ /* 0x000fea0003800000 */
[----:B------:R-:W2:Y:S04]  /*11510*/  LDG.E R3, desc[UR40][R8.64] ;  /* 0x0000002808037981 */ /* 0x000ea8000c1e1900 */
[----:B-----5:R-:W2:Y:S02]  /*11520*/  LDG.E R0, desc[UR40][R8.64+0x4] ;  /* 0x0000042808007981 */ /* 0x020ea4000c1e1900 */
[----:B--2---:R-:W-:-:S07]  /*11530*/  IMAD.IADD R0, R0, 0x1, -R3 ;  /* 0x0000000100007824 */ /* 0x004fce00078e0a03 */
.L_x_1345:
[----:B------:R-:W2:Y:S01]  /*11540*/  LDL.LU R8, [R1+0x38] ;  /* 0x0000380001087983 */ /* 0x000ea20000300800 */
[----:B------:R-:W-:-:S03]  /*11550*/  ISETP.NE.AND P6, PT, R6, RZ, PT ;  /* 0x000000ff0600720c */ /* 0x000fc60003fc5270 */
[----:B------:R-:W3:Y:S01]  /*11560*/  LDL.LU R7, [R1+0x50] ;  /* 0x0000500001077983 */ /* 0x000ee20000300800 */
[----:B------:R-:W4:Y:S01]  /*11570*/  S2R R4, SR_TID.X ;  /* 0x0000000000047919 */ /* 0x000f220000002100 */
[--C-:B------:R-:W-:Y:S02]  /*11580*/  IMAD.X R57, RZ, RZ, R21.reuse, P5 ;  /* 0x000000ffff397224 */ /* 0x100fe400028e0615 */
[----:B------:R-:W-:Y:S01]  /*11590*/  IMAD.X R37, RZ, RZ, R21, P6 ;  /* 0x000000ffff257224 */ /* 0x000fe200030e0615 */
[----:B------:R-:W3:Y:S04]  /*115a0*/  LDL R82, [R1+0x2c] ;  /* 0x00002c0001527983 */ /* 0x000ee80000100800 */
[----:B------:R0:W5:Y:S01]  /*115b0*/  LDL R84, [R1+0x4c] ;  /* 0x00004c0001547983 */ /* 0x0001620000100800 */
[----:B----4-:R-:W-:-:S05]  /*115c0*/  VIADD R4, R4, 0xffffff80 ;  /* 0xffffff8004047836 */ /* 0x010fca0000000000 */
[----:B------:R-:W-:-:S04]  /*115d0*/  SHF.R.S32.HI R3, RZ, 0x1f, R4 ;  /* 0x0000001fff037819 */ /* 0x000fc80000011404 */
[----:B------:R-:W-:-:S04]  /*115e0*/  LEA.HI R3, R3, R4, RZ, 0x7 ;  /* 0x0000000403037211 */ /* 0x000fc800078f38ff */
[----:B------:R-:W-:-:S06]  /*115f0*/  SHF.R.S32.HI R3, RZ, 0x7, R3 ;  /* 0x00000007ff037819 */ /* 0x000fcc0000011403 */
[----:B------:R-:W4:Y:S01]  /*11600*/  SHFL.IDX PT, R3, R3, RZ, 0x1f ;  /* 0x00001fff03037589 */ /* 0x000f2200000e0000 */
        /* <DEDUP_REMOVED lines=13> */
[----:B----4-:R-:W-:Y:S02]  /*116e0*/  ISETP.NE.AND P5, PT, R3, RZ, PT ;  /* 0x000000ff0300720c */ /* 0x010fe40003fa5270 */
        /* <DEDUP_REMOVED lines=23> */
[----:B------:R-:W-:Y:S01]  /*11860*/  SHF.R.S32.HI R81, RZ, 0x1f, R82 ;  /* 0x0000001fff517819 */ /* 0x000fe20000011452 */
[----:B0-----:R-:W-:Y:S06]  /*11870*/  @P5 BRA `(.L_x_1346) ;  /* 0x0000000000bc5947 */ /* 0x001fec0003800000 */
[----:B------:R-:W2:Y:S01]  /*11880*/  LDL R7, [R1+0x68] ;  /* 0x0000680001077983 */ /* 0x000ea20000100800 */
[----:B------:R-:W0:Y:S01]  /*11890*/  LDC R35, c[0x0][0xce8] ;  /* 0x00033a00ff237b82 */ /* 0x000e220000000800 */
[----:B------:R-:W-:Y:S01]  /*118a0*/  ULDC.64 UR4, c[0x0][0xc90] ;  /* 0x0003240000047ab9 */ /* 0x000fe20000000a00 */
[----:B------:R-:W-:Y:S02]  /*118b0*/  IMAD.MOV.U32 R6, RZ, RZ, R24 ;  /* 0x000000ffff067224 */ /* 0x000fe400078e0018 */
[----:B------:R-:W-:Y:S02]  /*118c0*/  IMAD R8, R81, UR4, RZ ;  /* 0x0000000451087c24 */ /* 0x000fe4000f8e02ff */
[----:B------:R-:W-:Y:S02]  /*118d0*/  IMAD R30, R84, 0x40, R194 ;  /* 0x00000040541e7824 */ /* 0x000fe400078e02c2 */
[----:B------:R-:W-:Y:S01]  /*118e0*/  IMAD R15, R82, UR5, R8 ;  /* 0x00000005520f7c24 */ /* 0x000fe2000f8e0208 */
[----:B0-----:R-:W-:-:S13]  /*118f0*/  ISETP.NE.AND P0, PT, R35, 0x1, PT ;  /* 0x000000012300780c */ /* 0x001fda0003f05270 */
[----:B------:R-:W0:Y:S08]  /*11900*/  @P0 LDC R9, c[0x0][0xcec] ;  /* 0x00033b00ff090b82 */ /* 0x000e300000000800 */
[----:B------:R-:W3:Y:S01]  /*11910*/  @P0 LDC R31, c[0x0][0xcf0] ;  /* 0x00033c00ff1f0b82 */ /* 0x000ee20000000800 */
[----:B--2---:R-:W-:Y:S02]  /*11920*/  IMAD R20, R84, 0x40, R7 ;  /* 0x0000004054147824 */ /* 0x004fe400078e0207 */
[----:B------:R-:W-:-:S02]  /*11930*/  IMAD.MOV.U32 R7, RZ, RZ, R21 ;  /* 0x000000ffff077224 */ /* 0x000fc400078e0015 */
[----:B0-----:R-:W-:-:S04]  /*11940*/  @P0 IMAD.HI.U32 R8, R20, R9, RZ ;  /* 0x0000000914080227 */ /* 0x001fc800078e00ff */
[----:B------:R-:W-:Y:S01]  /*11950*/  IMAD.MOV.U32 R9, RZ, RZ, R20 ;  /* 0x000000ffff097224 */ /* 0x000fe200078e0014 */
[----:B---3--:R-:W-:Y:S01]  /*11960*/  @P0 SHF.R.U32.HI R9, RZ, R31, R8 ;  /* 0x0000001fff090219 */ /* 0x008fe20000011608 */
[----:B------:R-:W-:Y:S01]  /*11970*/  IMAD.WIDE.U32 R6, R82, UR4, R6 ;  /* 0x0000000452067c25 */ /* 0x000fe2000f8e0006 */
[----:B------:R-:W-:Y:S02]  /*11980*/  ULDC.64 UR4, c[0x0][0xc98] ;  /* 0x0003260000047ab9 */ /* 0x000fe40000000a00 */
[----:B------:R-:W-:Y:S01]  /*11990*/  SHF.R.S32.HI R31, RZ, 0x1f, R9 ;  /* 0x0000001fff1f7819 */ /* 0x000fe20000011409 */
[----:B------:R-:W-:Y:S02]  /*119a0*/  IMAD.IADD R7, R7, 0x1, R15 ;  /* 0x0000000107077824 */ /* 0x000fe400078e020f */
[----:B------:R-:W-:Y:S02]  /*119b0*/  IMAD.MOV R14, RZ, RZ, -R9 ;  /* 0x000000ffff0e7224 */ /* 0x000fe400078e0a09 */
[----:B------:R-:W-:-:S02]  /*119c0*/  IMAD R8, R80, UR4, RZ ;  /* 0x0000000450087c24 */ /* 0x000fc4000f8e02ff */
        /* <DEDUP_REMOVED lines=8> */
[----:B------:R-:W-:Y:S02]  /*11a50*/  IMAD.MOV R14, RZ, RZ, -R222 ;  /* 0x000000ffff0e7224 */ /* 0x000fe400078e0ade */
        /* <DEDUP_REMOVED lines=8> */
[----:B------:R-:W-:Y:S01]  /*11ae0*/  ISETP.NE.AND P0, PT, R221, R14, PT ;  /* 0x0000000edd00720c */ /* 0x000fe20003f05270 */
[C---:B------:R-:W-:Y:S02]  /*11af0*/  VIADD R14, R30.reuse, 0x8 ;  /* 0x000000081e0e7836 */ /* 0x040fe40000000000 */
[----:B------:R-:W-:Y:S01]  /*11b00*/  SHFL.IDX PT, R6, R15, RZ, 0x1c1f ;  /* 0x001c1fff0f067589 */ /* 0x000fe200000e0000 */
[-C--:B------:R-:W-:Y:S02]  /*11b10*/  ISETP.GE.OR P1, PT, R30, R35.reuse, P0 ;  /* 0x000000231e00720c */ /* 0x080fe40000726670 */
[----:B------:R-:W-:Y:S01]  /*11b20*/  ISETP.GE.OR P0, PT, R14, R35, P0 ;  /* 0x000000230e00720c */ /* 0x000fe20000706670 */
[----:B------:R-:W0:Y:S04]  /*11b30*/  SHFL.IDX PT, R7, R20, RZ, 0x1c1f ;  /* 0x001c1fff14077589 */ /* 0x000e2800000e0000 */
[----:B------:R-:W2:Y:S06]  /*11b40*/  SHFL.IDX PT, R9, R20, 0x1, 0x1c1f ;  /* 0x003c1f0014097f89 */ /* 0x000eac00000e0000 */
[----:B0-----:R0:W-:Y:S04]  /*11b50*/  @!P1 ST.E desc[UR40][R6.64], R162 ;  /* 0x000000a206009985 */ /* 0x0011e8000c101928 */
[----:B--2---:R0:W-:Y:S02]  /*11b60*/  @!P0 ST.E desc[UR40][R8.64], R161 ;  /* 0x000000a108008985 */ /* 0x0041e4000c101928 */
.L_x_1346:
[----:B------:R-:W2:Y:S01]  /*11b70*/  LDC R87, c[0x0][0xce8] ;  /* 0x00033a00ff577b82 */ /* 0x000ea20000000800 */
[----:B------:R-:W-:Y:S01]  /*11b80*/  ULDC.64 UR4, c[0x0][0xba0] ;  /* 0x0002e80000047ab9 */ /* 0x000fe20000000a00 */
[----:B0-----:R-:W5:Y:S01]  /*11b90*/  LD.E.128 R4, desc[UR40][R4.64] ;  /* 0x0000002804047980 */ /* 0x001f62000c101d00 */
[----:B------:R-:W-:-:S03]  /*11ba0*/  IMAD R21, R21, UR4, RZ ;  /* 0x0000000415157c24 */ /* 0x000fc6000f8e02ff */
[----:B------:R-:W5:Y:S01]  /*11bb0*/  LD.E.128 R8, desc[UR40][R10.64] ;  /* 0x000000280a087980 */ /* 0x000f62000c101d00 */
[C---:B------:R-:W-:Y:S01]  /*11bc0*/  IMAD R83, R24.reuse, UR5, R21 ;  /* 0x0000000518537c24 */ /* 0x040fe2000f8e0215 */
[----:B------:R-:W0:Y:S01]  /*11bd0*/  LDC R85, c[0x0][0xbc8] ;  /* 0x0002f200ff557b82 */ /* 0x000e220000000800 */
[----:B------:R-:W-:Y:S01]  /*11be0*/  IMAD.WIDE.U32 R20, R24, UR4, RZ ;  /* 0x0000000418147c25 */ /* 0x000fe2000f8e00ff */
[----:B------:R-:W-:Y:S01]  /*11bf0*/  ULDC.64 UR4, c[0x0][0xbe8] ;  /* 0x0002fa0000047ab9 */ /* 0x000fe20000000a00 */
[----:B------:R-:W5:Y:S02]  /*11c00*/  LD.E.128 R12, desc[UR40][R12.64] ;  /* 0x000000280c0c7980 */ /* 0x000f64000c101d00 */
[----:B------:R-:W-:Y:S02]  /*11c10*/  IMAD.IADD R21, R21, 0x1, R83 ;  /* 0x0000000115157824 */ /* 0x000fe400078e0253 */
[----:B------:R-:W-:Y:S01]  /*11c20*/  IMAD R81, R81, UR4, RZ ;  /* 0x0000000451517c24 */ /* 0x000fe2000f8e02ff */
[----:B------:R-:W5:Y:S04]  /*11c30*/  LD.E.128 R28, desc[UR40][R28.64] ;  /* 0x000000281c1c7980 */ /* 0x000f68000c101d00 */
[----:B------:R-:W5:Y:S01]  /*11c40*/  LD.E.128 R32, desc[UR40][R32.64] ;  /* 0x0000002820207980 */ /* 0x000f62000c101d00 */
[----:B--2---:R-:W-:Y:S01]  /*11c50*/  ISETP.NE.AND P1, PT, R87, 0x1, PT ;  /* 0x000000015700780c */ /* 0x004fe20003f25270 */
[----:B------:R-:W-:-:S02]  /*11c60*/  IMAD R81, R82, UR5, R81 ;  /* 0x0000000552517c24 */ /* 0x000fc4000f8e0251 */
[----:B------:R-:W5:Y:S01]  /*11c70*/  LD.E.128 R36, desc[UR40][R36.64] ;  /* 0x0000002824247980 */ /* 0x000f62000c101d00 */
[----:B------:R-:W-:Y:S01]  /*11c80*/  IMAD.WIDE.U32 R20, R82, UR4, R20 ;  /* 0x0000000452147c25 */ /* 0x000fe2000f8e0014 */
[----:B------:R-:W-:Y:S01]  /*11c90*/  SHF.R.S32.HI R82, RZ, 0x1f, R90 ;  /* 0x0000001fff527819 */ /* 0x000fe2000001145a */
[----:B------:R-:W-:Y:S01]  /*11ca0*/  ULDC.64 UR4, c[0x0][0xbf0] ;  /* 0x0002fc0000047ab9 */ /* 0x000fe20000000a00 */
[----:B------:R-:W5:Y:S02]  /*11cb0*/  LD.E.128 R40, desc[UR40][R40.64] ;  /* 0x0000002828287980 */ /* 0x000f64000c101d00 */
[----:B------:R-:W-:Y:S02]  /*11cc0*/  LEA.HI R82, R82, R90, RZ, 0x3 ;  /* 0x0000005a52527211 */ /* 0x000fe400078f18ff */
[----:B------:R-:W5:Y:S02]  /*11cd0*/  LD.E.128 R44, desc[UR40][R44.64] ;  /* 0x000000282c2c7980 */ /* 0x000f64000c101d00 */
[----:B------:R-:W2:Y:S01]  /*11ce0*/  @P1 LDC R83, c[0x0][0xcec] ;  /* 0x00033b00ff531b82 */ /* 0x000ea20000000800 */
[----:B------:R-:W-:Y:S01]  /*11cf0*/  LOP3.LUT R82, R82, 0xfffffff8, RZ, 0xc0, !PT ;  /* 0xfffffff852527812 */ /* 0x000fe200078ec0ff */
[----:B------:R-:W5:Y:S04]  /*11d00*/  LD.E.128 R48, desc[UR40][R48.64] ;  /* 0x0000002830307980 */ /* 0x000f68000c101d00 */
[----:B------:R-:W5:Y:S02]  /*11d10*/  LD.E.128 R52, desc[UR40][R52.64] ;  /* 0x0000002834347980 */ /* 0x000f64000c101d00 */
[----:B------:R-:W3:Y:S01]  /*11d20*/  @P1 LDC R89, c[0x0][0xcf0] ;  /* 0x00033c00ff591b82 */ /* 0x000ee20000000800 */
[----:B------:R-:W-:Y:S01]  /*11d30*/  IMAD.IADD R82, R90, 0x1, -R82 ;  /* 0x000000015a527824 */ /* 0x000fe200078e0a52 */
[----:B------:R-:W5:Y:S03]  /*11d40*/  LD.E.128 R56, desc[UR40][R56.64] ;  /* 0x0000002838387980 */ /* 0x000f66000c101d00 */
[----:B------:R-:W-:Y:S01]  /*11d50*/  IMAD R24, R82, 0x20, R98 ;  /* 0x0000002052187824 */ /* 0x000fe200078e0262 */
[----:B------:R-:W5:Y:S01]  /*11d60*/  LD.E.128 R60, desc[UR40][R60.64] ;  /* 0x000000283c3c7980 */ /* 0x000f62000c101d00 */
[----:B------:R-:W-:-:S02]  /*11d70*/  VIADD R101, R192, 0x40 ;  /* 0x00000040c0657836 */ /* 0x000fc40000000000 */
[----:B------:R-:W-:Y:S01]  /*11d80*/  IMAD R82, R84, 0x40, R24 ;  /* 0x0000004054527824 */ /* 0x000fe200078e0218 */
[----:B------:R-:W5:Y:S01]  /*11d90*/  LD.E.128 R64, desc[UR40][R64.64] ;  /* 0x0000002840407980 */ /* 0x000f62000c101d00 */
[----:B------:R-:W-:Y:S01]  /*11da0*/  IMAD.IADD R21, R21, 0x1, R81 ;  /* 0x0000000115157824 */ /* 0x000fe200078e0251 */
[----:B0-----:R-:W-:Y:S01]  /*11db0*/  ISETP.GE.AND P0, PT, R101, R85, PT ;  /* 0x000000556500720c */ /* 0x001fe20003f06270 */
[----:B------:R-:W-:Y:S01]  /*11dc0*/  IMAD R80, R80, UR4, RZ ;  /* 0x0000000450507c24 */ /* 0x000fe2000f8e02ff */
[----:B------:R-:W5:Y:S01]  /*11dd0*/  LD.E.128 R68, desc[UR40][R68.64] ;  /* 0x0000002844447980 */ /* 0x000f62000c101d00 */
[----:B------:R-:W-:Y:S02]  /*11de0*/  VIADD R99, R192, 0x80 ;  /* 0x00000080c0637836 */ /* 0x000fe40000000000 */
[----:B--2---:R-:W-:Y:S01]  /*11df0*/  @P1 IMAD.HI.U32 R24, R82, R83, RZ ;  /* 0x0000005352181227 */ /* 0x004fe200078e00ff */
[----:B------:R-:W5:Y:S03]  /*11e00*/  LD.E.128 R72, desc[UR40][R72.64] ;  /* 0x0000002848487980 */ /* 0x000f66000c101d00 */
[C---:B------:R-:W-:Y:S01]  /*11e10*/  IMAD R81, R3.reuse, UR5, R80 ;  /* 0x0000000503517c24 */ /* 0x040fe2000f8e0250 */
[----:B------:R-:W-:Y:S01]  /*11e20*/  SEL R80, RZ, 0xffffffff, P0 ;  /* 0xffffffffff507807 */ /* 0x000fe20000000000 */
[----:B------:R-:W-:Y:S01]  /*11e30*/  IMAD.WIDE.U32 R20, R3, UR4, R20 ;  /* 0x0000000403147c25 */ /* 0x000fe2000f8e0014 */
[----:B------:R-:W-:Y:S01]  /*11e40*/  ISETP.GE.AND P0, PT, R99, R85, PT ;  /* 0x000000556300720c */ /* 0x000fe20003f06270 */
[----:B------:R-:W-:Y:S01]  /*11e50*/  ULDC.64 UR4, c[0x0][0xbe0] ;  /* 0x0002f80000047ab9 */ /* 0x000fe20000000a00 */
[----:B------:R-:W5:Y:S01]  /*11e60*/  LD.E.128 R76, desc[UR40][R76.64] ;  /* 0x000000284c4c7980 */ /* 0x000f62000c101d00 */
        /* <DEDUP_REMOVED lines=9> */
[----:B------:R-:W-:Y:S01]  /*11f00*/  ISETP.GE.AND P0, PT, R97, R85, PT ;  /* 0x000000556100720c */ /* 0x000fe20003f06270 */
[--C-:B------:R-:W-:Y:S01]  /*11f10*/  IMAD.MOV R81, RZ, RZ, -R3.reuse ;  /* 0x000000ffff517224 */ /* 0x100fe200078e0a03 */
[----:B------:R-:W-:Y:S01]  /*11f20*/  LOP3.LUT R24, R83, 0x2, R24, 0xe2, !PT ;  /* 0x0000000253187812 */ /* 0x000fe200078ee218 */
[----:B------:R-:W-:Y:S01]  /*11f30*/  IMAD.SHL.U32 R83, R80, 0x4, RZ ;  /* 0x0000000450537824 */ /* 0x000fe200078e00ff */
[----:B------:R-:W-:Y:S01]  /*11f40*/  SEL R80, RZ, 0xffffffff, P0 ;  /* 0xffffffffff507807 */ /* 0x000fe20000000000 */
[----:B------:R-:W-:Y:S01]  /*11f50*/  IMAD R81, R87, R81, R82 ;  /* 0x0000005157517224 */ /* 0x000fe200078e0252 */
[-C--:B------:R-:W-:Y:S01]  /*11f60*/  ISETP.GE.AND P0, PT, R95, R85.reuse, PT ;  /* 0x000000555f00720c */ /* 0x080fe20003f06270 */
[----:B------:R-:W-:Y:S01]  /*11f70*/  VIADD R93, R192, 0x140 ;  /* 0x00000140c05d7836 */ /* 0x000fe20000000000 */
[----:B------:R-:W-:Y:S01]  /*11f80*/  SHF.R.S32.HI R82, RZ, 0x1f, R3 ;  /* 0x0000001fff527819 */ /* 0x000fe20000011403 */
[----:B------:R-:W-:Y:S01]  /*11f90*/  @!PT LDS RZ, [RZ] ;  /* 0x00000000fffff984 */ /* 0x000fe20000000800 */
[----:B------:R-:W-:Y:S01]  /*11fa0*/  @!PT LDS RZ, [RZ] ;  /* 0x00000000fffff984 */ /* 0x000fe20000000800 */
[----:B------:R-:W-:Y:S01]  /*11fb0*/  @!PT LDS RZ, [RZ] ;  /* 0x00000000fffff984 */ /* 0x000fe20000000800 */
[----:B------:R-:W-:Y:S01]  /*11fc0*/  @!PT LDS RZ, [RZ] ;  /* 0x00000000fffff984 */ /* 0x000fe20000000800 */
[----:B------:R0:W-:Y:S06]  /*11fd0*/  MEMBAR.ALL.CTA ;  /* 0x0000000000007992 */ /* 0x0001ec0000008000 */
[----:B0-----:R-:W0:Y:S01]  /*11fe0*/  FENCE.VIEW.ASYNC.S ;  /* 0x00000000000073c6 */ /* 0x001e220000000000 */
[----:B------:R-:W-:Y:S01]  /*11ff0*/  LOP3.LUT R24, R83, 0x4, R24, 0xe2, !PT ;  /* 0x0000000453187812 */ /* 0x000fe200078ee218 */
[----:B------:R-:W-:Y:S01]  /*12000*/  IMAD.SHL.U32 R83, R80, 0x8, RZ ;  /* 0x0000000850537824 */ /* 0x000fe200078e00ff */
[----:B------:R-:W-:Y:S01]  /*12010*/  SEL R80, RZ, 0xffffffff, P0 ;  /* 0xffffffffff507807 */ /* 0x000fe20000000000 */
[----:B------:R-:W-:Y:S01]  /*12020*/  IMAD R82, R82, UR4, RZ ;  /* 0x0000000452527c24 */ /* 0x000fe2000f8e02ff */
[----:B------:R-:W-:Y:S01]  /*12030*/  ISETP.GE.AND P0, PT, R93, R85, PT ;  /* 0x000000555d00720c */ /* 0x000fe20003f06270 */
[----:B------:R-:W-:Y:S01]  /*12040*/  IMAD.WIDE.U32 R20, R3, UR4, R20 ;  /* 0x0000000403147c25 */ /* 0x000fe2000f8e0014 */
[----:B------:R-:W-:Y:S01]  /*12050*/  LOP3.LUT R24, R83, 0x8, R24, 0xe2, !PT ;  /* 0x0000000853187812 */ /* 0x000fe200078ee218 */
[----:B------:R-:W-:Y:S02]  /*12060*/  BSSY B1, `(.L_x_1347) ;  /* 0x000004f000017945 */ /* 0x000fe40003800000 */
[----:B------:R-:W-:Y:S01]  /*12070*/  IMAD.SHL.U32 R89, R80, 0x10, RZ ;  /* 0x0000001050597824 */ /* 0x000fe200078e00ff */
[----:B------:R-:W-:Y:S01]  /*12080*/  SHF.R.S32.HI R80, RZ, 0x1f, R81 ;  /* 0x0000001fff507819 */ /* 0x000fe20000011451 */
[----:B------:R-:W-:Y:S01]  /*12090*/  IMAD R83, R3, UR5, R82 ;  /* 0x0000000503537c24 */ /* 0x000fe2000f8e0252 */
[----:B------:R-:W-:Y:S01]  /*120a0*/  ULDC.64 UR4, c[0x0][0xbd8] ;  /* 0x0002f60000047ab9 */ /* 0x000fe20000000a00 */
[----:B------:R-:W-:Y:S01]  /*120b0*/  IMAD R88, R0, R87, RZ ;  /* 0x0000005700587224 */ /* 0x000fe200078e02ff */
[----:B------:R-:W-:Y:S01]  /*120c0*/  SEL R3, RZ, 0xffffffff, P0 ;  /* 0xffffffffff037807 */ /* 0x000fe20000000000 */
[----:B------:R-:W-:Y:S01]  /*120d0*/  IMAD.IADD R21, R21, 0x1, R83 ;  /* 0x0000000115157824 */ /* 0x000fe200078e0253 */
[----:B------:R-:W-:Y:S01]  /*120e0*/  LOP3.LUT R24, R89, 0x10, R24, 0xe2, !PT ;  /* 0x0000001059187812 */ /* 0x000fe200078ee218 */
[----:B------:R-:W-:-:S02]  /*120f0*/  IMAD R80, R80, UR4, RZ ;  /* 0x0000000450507c24 */ /* 0x000fc4000f8e02ff */
[----:B------:R-:W-:Y:S02]  /*12100*/  IMAD R87, R84, 0x40, R98 ;  /* 0x0000004054577824 */ /* 0x000fe400078e0262 */
[----:B------:R-:W-:Y:S02]  /*12110*/  VIADD R91, R192, 0x180 ;  /* 0x00000180c05b7836 */ /* 0x000fe40000000000 */
[----:B------:R-:W-:Y:S01]  /*12120*/  IMAD R83, R81, UR5, R80 ;  /* 0x0000000551537c24 */ /* 0x000fe2000f8e0250 */
[----:B------:R-:W-:Y:S01]  /*12130*/  ISETP.GE.AND P1, PT, R87, R88, PT ;  /* 0x000000585700720c */ /* 0x000fe20003f26270 */
[----:B------:R-:W-:Y:S01]  /*12140*/  IMAD.WIDE.U32 R20, R81, UR4, R20 ;  /* 0x0000000451147c25 */ /* 0x000fe2000f8e0014 */
[----:B------:R-:W-:Y:S01]  /*12150*/  ULDC.64 UR4, c[0x0][0xb80] ;  /* 0x0002e00000047ab9 */ /* 0x000fe20000000a00 */
[----:B------:R-:W-:Y:S02]  /*12160*/  ISETP.GE.AND P0, PT, R91, R85, PT ;  /* 0x000000555b00720c */ /* 0x000fe40003f06270 */
[----:B------:R-:W-:Y:S01]  /*12170*/  IMAD.SHL.U32 R3, R3, 0x20, RZ ;  /* 0x0000002003037824 */ /* 0x000fe200078e00ff */
[----:B------:R-:W-:Y:S01]  /*12180*/  LEA R84, P2, R20, UR4, 0x1 ;  /* 0x0000000414547c11 */ /* 0x000fe2000f8408ff */
[----:B------:R-:W-:-:S02]  /*12190*/  VIADD R90, R192, 0x1c0 ;  /* 0x000001c0c05a7836 */ /* 0x000fc40000000000 */
[----:B------:R-:W-:Y:S01]  /*121a0*/  IMAD.IADD R21, R21, 0x1, R83 ;  /* 0x0000000115157824 */ /* 0x000fe200078e0253 */
[----:B------:R-:W-:Y:S01]  /*121b0*/  LOP3.LUT R24, R3, 0x20, R24, 0xe2, !PT ;  /* 0x0000002003187812 */ /* 0x000fe200078ee218 */
[----:B------:R-:W-:Y:S01]  /*121c0*/  VIADD R0, R2, 0x38820 ;  /* 0x0003882002007836 */ /* 0x000fe20000000000 */
[----:B------:R-:W-:Y:S01]  /*121d0*/  SEL R3, RZ, 0x40, P0 ;  /* 0x00000040ff037807 */ /* 0x000fe20000000000 */
[----:B------:R-:W-:Y:S01]  /*121e0*/  VIADD R89, R192, 0x1c0 ;  /* 0x000001c0c0597836 */ /* 0x000fe20000000000 */
[----:B------:R-:W-:Y:S01]  /*121f0*/  ISETP.GE.AND P0, PT, R90, R85, PT ;  /* 0x000000555a00720c */ /* 0x000fe20003f06270 */
[----:B------:R-:W-:Y:S01]  /*12200*/  VIADD R92, R192, 0x180 ;  /* 0x00000180c05c7836 */ /* 0x000fe20000000000 */
[----:B------:R-:W-:Y:S01]  /*12210*/  LEA.HI.X R86, R20, UR5, R21, 0x1, P2 ;  /* 0x0000000514567c11 */ /* 0x000fe200090f0c15 */
[C---:B------:R-:W-:Y:S01]  /*12220*/  VIADD R94, R192.reuse, 0x140 ;  /* 0x00000140c05e7836 */ /* 0x040fe20000000000 */
[----:B------:R-:W-:Y:S01]  /*12230*/  PRMT R0, RZ, 0x654, R0 ;  /* 0x00000654ff007816 */ /* 0x000fe20000000000 */
[----:B------:R-:W-:Y:S01]  /*12240*/  VIADD R96, R192, 0x100 ;  /* 0x00000100c0607836 */ /* 0x000fe20000000000 */
[----:B------:R-:W-:Y:S01]  /*12250*/  LOP3.LUT R3, R24, R3, RZ, 0xfc, !PT ;  /* 0x0000000318037212 */ /* 0x000fe200078efcff */
[C---:B------:R-:W-:Y:S01]  /*12260*/  VIADD R98, R192.reuse, 0xc0 ;  /* 0x000000c0c0627836 */ /* 0x040fe20000000000 */
[----:B------:R-:W-:Y:S01]  /*12270*/  SEL R24, RZ, 0x80, P0 ;  /* 0x00000080ff187807 */ /* 0x000fe20000000000 */
[C---:B------:R-:W-:Y:S01]  /*12280*/  VIADD R100, R192.reuse, 0x80 ;  /* 0x00000080c0647836 */ /* 0x040fe20000000000 */
[----:B0-----:R0:W-:Y:S01]  /*12290*/  SYNCS.ARRIVE.TRANS64.RED.A1T0 RZ, [R0+URZ], RZ ;  /* 0x000000ff00ff79a7 */ /* 0x0011e2000810043f */
[----:B------:R-:W-:Y:S01]  /*122a0*/  VIADD R102, R192, 0x40 ;  /* 0x00000040c0667836 */ /* 0x000fe20000000000 */
[----:B------:R0:W2:Y:S01]  /*122b0*/  SHFL.IDX PT, R20, R84, RZ, 0x181f ;  /* 0x00181fff54147589 */ /* 0x0000a200000e0000 */
[----:B------:R-:W-:-:S02]  /*122c0*/  LOP3.LUT R24, R3, R24, RZ, 0xfc, !PT ;  /* 0x0000001803187212 */ /* 0x000fc400078efcff */
[----:B------:R-:W-:Y:S01]  /*122d0*/  SHF.R.S32.HI R89, RZ, 0x1f, R89 ;  /* 0x0000001fff597819 */ /* 0x000fe20000011459 */
[----:B------:R0:W3:Y:S01]  /*122e0*/  SHFL.IDX PT, R21, R86, RZ, 0x181f ;  /* 0x00181fff56157589 */ /* 0x0000e200000e0000 */
[----:B------:R-:W-:Y:S02]  /*122f0*/  SHF.R.S32.HI R92, RZ, 0x1f, R92 ;  /* 0x0000001fff5c7819 */ /* 0x000fe4000001145c */
[----:B------:R-:W-:Y:S02]  /*12300*/  SHF.R.S32.HI R94, RZ, 0x1f, R94 ;  /* 0x0000001fff5e7819 */ /* 0x000fe4000001145e */
[----:B------:R-:W-:Y:S02]  /*12310*/  SHF.R.S32.HI R96, RZ, 0x1f, R96 ;  /* 0x0000001fff607819 */ /* 0x000fe40000011460 */
[----:B------:R-:W-:Y:S02]  /*12320*/  SHF.R.S32.HI R98, RZ, 0x1f, R98 ;  /* 0x0000001fff627819 */ /* 0x000fe40000011462 */
[----:B------:R-:W-:-:S02]  /*12330*/  SHF.R.S32.HI R100, RZ, 0x1f, R100 ;  /* 0x0000001fff647819 */ /* 0x000fc40000011464 */
[----:B------:R-:W-:Y:S01]  /*12340*/  SHF.R.S32.HI R102, RZ, 0x1f, R102 ;  /* 0x0000001fff667819 */ /* 0x000fe20000011466 */
[----:B0-----:R-:W-:Y:S06]  /*12350*/  @P1 BRA `(.L_x_1348) ;  /* 0x00000000007c1947 */ /* 0x001fec0003800000 */
[-C--:B------:R-:W-:Y:S02]  /*12360*/  ISETP.GE.AND P1, PT, R101, R85.reuse, PT ;  /* 0x000000556500720c */ /* 0x080fe40003f26270 */
[-C--:B------:R-:W-:Y:S02]  /*12370*/  ISETP.GE.AND P0, PT, R192, R85.reuse, PT ;  /* 0x00000055c000720c */ /* 0x080fe40003f06270 */
[-C--:B------:R-:W-:Y:S02]  /*12380*/  ISETP.GE.AND P5, PT, R99, R85.reuse, PT ;  /* 0x000000556300720c */ /* 0x080fe40003fa6270 */
[----:B------:R-:W-:-:S07]  /*12390*/  ISETP.GE.AND P3, PT, R97, R85, PT ;  /* 0x000000556100720c */ /* 0x000fce0003f66270 */
[C---:B--2---:R-:W-:Y:S02]  /*123a0*/  @!P1 LEA R80, P2, R101.reuse, R20, 0x1 ;  /* 0x0000001465509211 */ /* 0x044fe400078408ff */
[----:B---3--:R-:W-:Y:S02]  /*123b0*/  @!P0 IMAD.WIDE R82, R192, 0x2, R20 ;  /* 0x00000002c0528825 */ /* 0x008fe400078e0214 */
        /* <DEDUP_REMOVED lines=25> */
.L_x_1348:
[----:B------:R-:W-:Y:S05]  /*12550*/  BSYNC B1 ;  /* 0x0000000000017941 */ /* 0x000fea0003800000 */
.L_x_1347:
[----:B------:R-:W-:Y:S01]  /*12560*/  VIADD R0, R87, 0x20 ;  /* 0x0000002057007836 */ /* 0x000fe20000000000 */
[----:B0----5:R0:W4:Y:S04]  /*12570*/  SHFL.IDX PT, R5, R86, 0x1, 0x181f ;  /* 0x00381f0056057f89 */ /* 0x02112800000e0000 */
[----:B------:R-:W-:Y:S01]  /*12580*/  ISETP.GE.AND P0, PT, R0, R88, PT ;  /* 0x000000580000720c */ /* 0x000fe20003f06270 */
[----:B------:R0:W0:-:S12]  /*12590*/  SHFL.IDX PT, R4, R84, 0x1, 0x181f ;  /* 0x00381f0054047f89 */ /* 0x00001800000e0000 */
[----:B------:R-:W-:Y:S05]  /*125a0*/  @P0 BRA `(.L_x_1349) ;  /* 0x0000001000680947 */ /* 0x000fea0003800000 */
[-C--:B------:R-:W-:Y:S02]  /*125b0*/  ISETP.GE.AND P5, PT, R101, R85.reuse, PT ;  /* 0x000000556500720c */ /* 0x080fe40003fa6270 */
[-C--:B------:R-:W-:Y:S02]  /*125c0*/  ISETP.GE.AND P6, PT, R192, R85.reuse, PT ;  /* 0x00000055c000720c */ /* 0x080fe40003fc6270 */
[-C--:B------:R-:W-:Y:S02]  /*125d0*/  ISETP.GE.AND P3, PT, R99, R85.reuse, PT ;  /* 0x000000556300720c */ /* 0x080fe40003f66270 */
[-C--:B------:R-:W-:Y:S02]  /*125e0*/  ISETP.GE.AND P2, PT, R97, R85.reuse, PT ;  /* 0x000000556100720c */ /* 0x080fe40003f46270 */
[-C--:B------:R-:W-:Y:S02]  /*125f0*/  ISETP.GE.AND P1, PT, R95, R85.reuse, PT ;  /* 0x000000555f00720c */ /* 0x080fe40003f26270 */
[----:B------:R-:W-:-:S03]  /*12600*/  ISETP.GE.AND P0, PT, R93, R85, PT ;  /* 0x000000555d00720c */ /* 0x000fc60003f06270 */
[CC--:B0-----:R-:W-:Y:S02]  /*12610*/  @!P5 LEA R12, P4, R101.reuse, R4.reuse, 0x1 ;  /* 0x00000004650cd211 */ /* 0x0c1fe400078808ff */
[----:B----4-:R-:W-:Y:S02]  /*12620*/  @!P6 IMAD.WIDE R6, R192, 0x2, R4 ;  /* 0x00000002c006e825 */ /* 0x010fe400078e0204 */
[----:B------:R-:W-:Y:S02]  /*12630*/  @!P5 LEA.HI.X R13, R101, R5, R102, 0x1, P4 ;  /* 0x00000005650dd211 */ /* 0x000fe400020f0c66 */
[----:B------:R-:W-:Y:S01]  /*12640*/  LOP3.LUT P4, RZ, R3, 0x40, RZ, 0xc0, !PT ;  /* 0x0000004003ff7812 */ /* 0x000fe2000788c0ff */
[----:B------:R0:W-:Y:S01]  /*12650*/  @!P6 ST.E.128 desc[UR40][R6.64], R8 ;  /* 0x000000080600e985 */ /* 0x0001e2000c101d28 */
[----:B------:R-:W-:-:S03]  /*12660*/  @!P3 LEA R14, P6, R99, R4, 0x1 ;  /* 0x00000004630eb211 */ /* 0x000fc600078c08ff */
[----:B------:R4:W-:Y:S01]  /*12670*/  @!P5 ST.E.128 desc[UR40][R12.64], R28 ;  /* 0x0000001c0c00d985 */ /* 0x0009e2000c101d28 */
[-C--:B------:R-:W-:Y:S02]  /*12680*/  @!P3 LEA.HI.X R15, R99, R5.reuse, R100, 0x1, P6 ;  /* 0x00000005630fb211 */ /* 0x080fe400030f0c64 */
[-C--:B--2---:R-:W-:Y:S02]  /*12690*/  @!P2 LEA R20, P5, R97, R4.reuse, 0x1 ;  /* 0x000000046114a211 */ /* 0x084fe400078a08ff */
[-C--:B------:R-:W-:Y:S01]  /*126a0*/  @!P1 LEA R32, P6, R95, R4.reuse, 0x1 ;  /* 0x000000045f209211 */ /* 0x080fe200078c08ff */
[----:B------:R4:W-:Y:S01]  /*126b0*/  @!P3 ST.E.128 desc[UR40][R14.64], R36 ;  /* 0x000000240e00b985 */ /* 0x0009e2000c101d28 */
[----:B------:R-:W-:Y:S02]  /*126c0*/  @!P0 LEA R34, P3, R93, R4, 0x1 ;  /* 0x000000045d228211 */ /* 0x000fe400078608ff */
[-C--:B---3--:R-:W-:Y:S02]  /*126d0*/  @!P2 LEA.HI.X R21, R97, R5.reuse, R98, 0x1, P5 ;  /* 0x000000056115a211 */ /* 0x088fe400028f0c62 */
        /* <DEDUP_REMOVED lines=14> */
.L_x_1344:
        /* <DEDUP_REMOVED lines=26> */
.L_x_1350:
[----:B------:R-:W2:Y:S04]  /*12960*/  LDL.LU R5, [R1+0x38] ;  /* 0x0000380001057983 */ /* 0x000ea80000300800 */
[----:B------:R-:W3:Y:S04]  /*12970*/  LDL.LU R4, [R1+0x50] ;  /* 0x0000500001047983 */ /* 0x000ee80000300800 */
[----:B------:R-:W4:Y:S04]  /*12980*/  LDL R28, [R1+0x2c] ;  /* 0x00002c00011c7983 */ /* 0x000f280000100800 */
[----:B------:R0:W5:Y:S01]  /*12990*/  LDL R20, [R1+0x4c] ;  /* 0x00004c0001147983 */ /* 0x0001620000100800 */
        /* <DEDUP_REMOVED lines=25> */
[----:B--2---:R-:W-:Y:S02]  /*12b30*/  @P0 SHF.R.U32.HI R7, RZ, R21, R6 ;  /* 0x00000015ff070219 */ /* 0x004fe40000011606 */
        /* <DEDUP_REMOVED lines=20> */
.L_x_1352:
[----:B------:R-:W-:Y:S05]  /*12c80*/  BSYNC B1 ;  /* 0x0000000000017941 */ /* 0x000fea0003800000 */
.L_x_1351:
        /* <DEDUP_REMOVED lines=72> */
[----:B------:R-:W-:Y:S02]  /*13110*/  IMAD R0, R20, 0x40, R12 ;  /* 0x0000004014007824 */ /* 0x000fe400078e020c */
[----:B------:R-:W-:Y:S01]  /*13120*/  IMAD.WIDE.U32 R4, R7, UR4, R4 ;  /* 0x0000000407047c25 */ /* 0x000fe2000f8e0004 */
[----:B------:R-:W-:Y:S01]  /*13130*/  SEL R7, RZ, 0x40, P0 ;  /* 0x00000040ff077807 */ /* 0x000fe20000000000 */
[----:B------:R-:W-:Y:S01]  /*13140*/  ULDC.64 UR4, c[0x0][0xb80] ;  /* 0x0002e00000047ab9 */ /* 0x000fe20000000a00 */
[----:B------:R-:W-:Y:S01]  /*13150*/  ISETP.GE.AND P0, PT, R0, R31, PT ;  /* 0x0000001f0000720c */ /* 0x000fe20003f06270 */
[----:B------:R-:W-:Y:S01]  /*13160*/  IMAD.SHL.U32 R9, R8, 0x20, RZ ;  /* 0x0000002008097824 */ /* 0x000fe200078e00ff */
[----:B------:R-:W-:Y:S01]  /*13170*/  LEA R20, P1, R4, UR4, 0x1 ;  /* 0x0000000404147c11 */ /* 0x000fe2000f8208ff */
[----:B------:R-:W-:-:S02]  /*13180*/  VIADD R30, R192, 0x1c0 ;  /* 0x000001c0c01e7836 */ /* 0x000fc40000000000 */
        /* <DEDUP_REMOVED lines=55> */
.L_x_1354:
[----:B------:R-:W-:Y:S05]  /*13500*/  BSYNC B1 ;  /* 0x0000000000017941 */ /* 0x000fea0003800000 */
.L_x_1353:
        /* <DEDUP_REMOVED lines=36> */
.L_x_1349:
[----:B------:R-:W-:Y:S05]  /*13750*/  BSYNC B0 ;  /* 0x0000000000007941 */ /* 0x000fea0003800000 */
.L_x_1343:
[----:B------:R-:W-:Y:S02]  /*13760*/  ULDC UR4, c[0x0][0xd3c] ;  /* 0x00034f0000047ab9 */ /* 0x000fe40000000800 */
[----:B------:R-:W-:-:S13]  /*13770*/  ISETP.GE.AND P0, PT, R27, UR4, PT ;  /* 0x000000041b007c0c */ /* 0x000fda000bf06270 */
[----:B------:R-:W-:Y:S05]  /*13780*/  @!P0 BRA `(.L_x_1355) ;  /* 0xfffffedc00888947 */ /* 0x000fea000383ffff */
[----:B------:R-:W-:Y:S05]  /*13790*/  BRA `(.L_x_1234) ;  /* 0x0000007c00d87947 */ /* 0x000fea0003800000 */
.L_x_1232:
        /* <DEDUP_REMOVED lines=16> */
.L_x_1356:
        /* <DEDUP_REMOVED lines=41> */
.L_x_1362:
[----:B------:R-:W-:Y:S01]  /*13b30*/  UIADD3 UR4, UR4, 0x1f, URZ ;  /* 0x0000001f04047890 */ /* 0x000fe2000fffe03f */
[----:B------:R-:W-:-:S05]  /*13b40*/  IMAD.U32 R19, RZ, RZ, UR7 ;  /* 0x00000007ff137e24 */ /* 0x000fca000f8e00ff */
        /* <DEDUP_REMOVED lines=10> */
.L_x_1361:
[----:B------:R-:W-:Y:S05]  /*13bf0*/  BSYNC B0 ;  /* 0x0000000000007941 */ /* 0x000fea0003800000 */
.L_x_1360:
        /* <DEDUP_REMOVED lines=21> */
.L_x_1358:
        /* <DEDUP_REMOVED lines=15> */
.L_x_1363:
        /* <DEDUP_REMOVED lines=28> */
.L_x_1359:
[----:B------:R-:W-:Y:S02]  /*14000*/  IMAD.MOV.U32 R17, RZ, RZ, RZ ;  /* 0x000000ffff117224 */ /* 0x000fe400078e00ff */
[----:B------:R-:W-:Y:S02]  /*14010*/  IMAD.U32 R16, RZ, RZ, UR6 ;  /* 0x00000006ff107e24 */ /* 0x000fe4000f8e00ff */
[----:B------:R-:W-:-:S07]  /*14020*/  IMAD.MOV.U32 R18, RZ, RZ, RZ ;  /* 0x000000ffff127224 */ /* 0x000fce00078e00ff */
.L_x_1364:
[----:B------:R-:W-:-:S13]  /*14030*/  ISETP.NE.AND P0, PT, R5, RZ, PT ;  /* 0x000000ff0500720c */ /* 0x000fda0003f05270 */
[----:B------:R-:W0:Y:S01]  /*14040*/  @!P0 S2R R3, SR_CgaCtaId ;  /* 0x0000000000038919 */ /* 0x000e220000008800 */
[----:B------:R-:W-:-:S04]  /*14050*/  @!P0 MOV R2, 0x400 ;  /* 0x0000040000028802 */ /* 0x000fc80000000f00 */
[----:B0-----:R-:W-:-:S05]  /*14060*/  @!P0 LEA R2, R3, R2, 0x18 ;  /* 0x0000000203028211 */ /* 0x001fca00078ec0ff */
[----:B------:R1:W-:Y:S01]  /*14070*/  @!P0 STS.128 [R2+0x388d0], R16 ;  /* 0x0388d01002008388 */ /* 0x0003e20000000c00 */
[----:B------:R-:W-:Y:S06]  /*14080*/  BAR.ARV 0x5, 0x180 ;  /* 0x0146000000007b1d */ /* 0x000fec0000002000 */
.L_x_1357:
[----:B------:R2:W-:Y:S01]  /*14090*/  STL [R1+0x28], RZ ;  /* 0x000028ff01007387 */ /* 0x0005e20000100800 */
[----:B------:R-:W-:Y:S01]  /*140a0*/  ULDC UR4, c[0x0][0xd3c] ;  /* 0x00034f0000047ab9 */ /* 0x000fe20000000800 */
[----:B------:R-:W-:Y:S01]  /*140b0*/  IMAD.MOV.U32 R28, RZ, RZ, 0x1 ;  /* 0x00000001ff1c7424 */ /* 0x000fe200078e00ff */
[----:B0-----:R-:W-:Y:S01]  /*140c0*/  ISETP.GE.AND P0, PT, R19, UR4, PT ;  /* 0x0000000413007c0c */ /* 0x001fe2000bf06270 */
[----:B------:R-:W-:-:S12]  /*140d0*/  IMAD.MOV.U32 R25, RZ, RZ, RZ ;  /* 0x000000ffff197224 */ /* 0x000fd800078e00ff */
[----:B--2---:R-:W-:Y:S05]  /*140e0*/  @P0 BRA `(.L_x_1365) ;  /* 0x0000007000a80947 */ /* 0x004fea0003800000 */
[----:B------:R-:W2:Y:S01]  /*140f0*/  LDL R4, [R1+0x8] ;  /* 0x0000080001047983 */ /* 0x000ea20000100800 */
[----:B------:R-:W0:Y:S01]  /*14100*/  S2UR UR5, SR_CgaCtaId ;  /* 0x00000000000579c3 */ /* 0x000e220000008800 */
[C---:B-1----:R-:W-:Y:S01]  /*14110*/  IMAD.SHL.U32 R2, R0.reuse, 0x8, RZ ;  /* 0x0000000800027824 */ /* 0x042fe200078e00ff */
[----:B------:R-:W-:Y:S01]  /*14120*/  LOP3.LUT R5, R0, 0x7f, RZ, 0xc0, !PT ;  /* 0x0000007f00057812 */ /* 0x000fe200078ec0ff */
[----:B------:R-:W-:Y:S01]  /*14130*/  UMOV UR4, 0x400 ;  /* 0x0000040000047882 */ /* 0x000fe20000000000 */
[----:B------:R-:W-:Y:S01]  /*14140*/  BSSY B8, `(.L_x_1365) ;  /* 0x0000724000087945 */ /* 0x000fe20003800000 */
[----:B------:R-:W-:Y:S01]  /*14150*/  IMAD.MOV.U32 R29, RZ, RZ, 0x1 ;  /* 0x00000001ff1d7424 */ /* 0x000fe200078e00ff */
[C---:B------:R-:W-:Y:S01]  /*14160*/  LOP3.LUT R3, R2.reuse, 0x1f8, RZ, 0xc0, !PT ;  /* 0x000001f802037812 */ /* 0x040fe200078ec0ff */
[----:B------:R-:W-:Y:S01]  /*14170*/  IMAD.SHL.U32 R36, R5, 0x8, RZ ;  /* 0x0000000805247824 */ /* 0x000fe200078e00ff */
[----:B------:R-:W-:Y:S02]  /*14180*/  LOP3.LUT R2, R2, 0x38, RZ, 0xc0, !PT ;  /* 0x0000003802027812 */ /* 0x000fe400078ec0ff */
[----:B------:R-:W-:-:S02]  /*14190*/  CS2R R24, SRZ ;  /* 0x0000000000187805 */ /* 0x000fc4000001ff00 */
[----:B------:R-:W-:Y:S01]  /*141a0*/  LOP3.LUT R3, R3, 0x38, R0, 0x78, !PT ;  /* 0x0000003803037812 */ /* 0x000fe200078e7800 */
[----:B------:R-:W-:Y:S01]  /*141b0*/  IMAD.SHL.U32 R0, R0, 0x10, RZ ;  /* 0x0000001000007824 */ /* 0x000fe200078e00ff */
[----:B------:R-:W-:Y:S01]  /*141c0*/  ULDC.64 UR38, c[0x0][0x198] ;  /* 0x0000660000267ab9 */ /* 0x000fe20000000a00 */
[----:B------:R-:W-:Y:S01]  /*141d0*/  IMAD.MOV.U32 R28, RZ, RZ, 0x1 ;  /* 0x00000001ff1c7424 */ /* 0x000fe200078e00ff */
[----:B------:R-:W-:Y:S01]  /*141e0*/  LOP3.LUT R36, R3, 0x200, R36, 0xf8, !PT ;  /* 0x0000020003247812 */ /* 0x000fe200078ef824 */
[----:B------:R-:W-:Y:S01]  /*141f0*/  ULDC UR36, c[0x0][0xc] ;  /* 0x0000030000247ab9 */ /* 0x000fe20000000800 */
[----:B------:R-:W-:-:S04]  /*14200*/  SHF.R.U32.HI R3, RZ, 0x3, R5 ;  /* 0x00000003ff037819 */ /* 0x000fc80000011605 */
[----:B------:R-:W-:Y:S02]  /*14210*/  LOP3.LUT R3, R3, 0x70, R0, 0xf8, !PT ;  /* 0x0000007003037812 */ /* 0x000fe400078ef800 */
[C---:B------:R-:W-:Y:S01]  /*14220*/  LOP3.LUT R0, R2.reuse, 0x40, RZ, 0xfc, !PT ;  /* 0x0000004002007812 */ /* 0x040fe200078efcff */
[----:B0-----:R-:W-:Y:S01]  /*14230*/  ULEA UR4, UR5, UR4, 0x18 ;  /* 0x0000000405047291 */ /* 0x001fe2000f8ec03f */
[C---:B------:R-:W-:Y:S02]  /*14240*/  LOP3.LUT R3, R2.reuse, 0xc0, RZ, 0xfc, !PT ;  /* 0x000000c002037812 */ /* 0x040fe400078efcff */
[C---:B------:R-:W-:Y:S02]  /*14250*/  LOP3.LUT R0, R2.reuse, 0x100, RZ, 0xfc, !PT ;  /* 0x0000010002007812 */ /* 0x040fe400078efcff */
[C---:B------:R-:W-:Y:S01]  /*14260*/  LOP3.LUT R3, R2.reuse, 0x180, RZ, 0xfc, !PT ;  /* 0x0000018002037812 */ /* 0x040fe200078efcff */
[----:B------:R-:W-:Y:S01]  /*14270*/  IMAD.U32 R23, RZ, RZ, UR4 ;  /* 0x00000004ff177e24 */ /* 0x000fe2000f8e00ff */
[----:B------:R-:W-:-:S03]  /*14280*/  LOP3.LUT R0, R2, 0x1c0, RZ, 0xfc, !PT ;  /* 0x000001c002007812 */ /* 0x000fc600078efcff */
[----:B------:R-:W-:Y:S01]  /*14290*/  IMAD R26, R36, 0x2, R23 ;  /* 0x00000002241a7824 */ /* 0x000fe200078e0217 */
[----:B--2---:R-:W-:-:S05]  /*142a0*/  LOP3.LUT R4, R4, 0x2, RZ, 0xfc, !PT ;  /* 0x0000000204047812 */ /* 0x004fca00078efcff */
[----:B------:R0:W-:Y:S04]  /*142b0*/  STL [R1+0x4c], R4 ;  /* 0x00004c0401007387 */ /* 0x0001e80000100800 */
[----:B------:R1:W-:Y:S01]  /*142c0*/  STL [R1+0x28], RZ ;  /* 0x000028ff01007387 */ /* 0x0003e20000100800 */
[C---:B0-----:R-:W-:Y:S02]  /*142d0*/  LOP3.LUT R4, R2.reuse, 0x80, RZ, 0xfc, !PT ;  /* 0x0000008002047812 */ /* 0x041fe400078efcff */
[----:B-1----:R-:W-:-:S07]  /*142e0*/  LOP3.LUT R4, R2, 0x140, RZ, 0xfc, !PT ;  /* 0x0000014002047812 */ /* 0x002fce00078efcff */
.L_x_1478:
[----:B0-----:R-:W0:Y:S02]  /*142f0*/  LDC.64 R2, c[0x0][0xd88] ;  /* 0x00036200ff027b82 */ /* 0x001e240000000a00 */
[----:B0-----:R-:W-:-:S05]  /*14300*/  IMAD.WIDE R2, R19, 0x4, R2 ;  /* 0x0000000413027825 */ /* 0x001fca00078e0202 */
[----:B--2---:R-:W2:Y:S01]  /*14310*/  LDG.E R37, desc[UR40][R2.64] ;  /* 0x0000002802257981 */ /* 0x004ea2000c1e1900 */
[----:B------:R-:W-:Y:S05]  /*14320*/  YIELD ;  /* 0x0000000000007946 */ /* 0x000fea0003800000 */
[----:B------:R-:W-:Y:S01]  /*14330*/  ULDC.64 UR4, c[0x0][0xb20] ;  /* 0x0002c80000047ab9 */ /* 0x000fe20000000a00 */
[----:B------:R-:W-:Y:S01]  /*14340*/  IMAD.MOV.U32 R34, RZ, RZ, RZ ;  /* 0x000000ffff227224 */ /* 0x000fe200078e00ff */
[----:B------:R-:W-:Y:S01]  /*14350*/  ISETP.NE.U32.AND P0, PT, RZ, UR4, PT ;  /* 0x00000004ff007c0c */ /* 0x000fe2000bf05070 */
[----:B---3--:R-:W-:Y:S01]  /*14360*/  IMAD.MOV.U32 R6, RZ, RZ, RZ ;  /* 0x000000ffff067224 */ /* 0x008fe200078e00ff */
[----:B------:R-:W-:Y:S01]  /*14370*/  ULDC.64 UR8, c[0x0][0xb10] ;  /* 0x0002c40000087ab9 */ /* 0x000fe20000000a00 */
[----:B------:R-:W-:Y:S01]  /*14380*/  ULDC.64 UR6, c[0x0][0xb08] ;  /* 0x0002c20000067ab9 */ /* 0x000fe20000000a00 */
[----:B------:R-:W-:-:S02]  /*14390*/  ISETP.NE.AND.EX P0, PT, RZ, UR5, PT, P0 ;  /* 0x00000005ff007c0c */ /* 0x000fc4000bf05300 */
        /* <DEDUP_REMOVED lines=24> */
[----:B--2---:R0:W-:Y:S02]  /*14520*/  STL [R1], R6 ;  /* 0x0000000601007387 */ /* 0x0041e40000100800 */
        /* <DEDUP_REMOVED lines=17> */
[----:B--2---:R-:W-:-:S05]  /*14640*/  IMAD.IADD R2, R2, 0x1, -R8 ;  /* 0x0000000102027824 */ /* 0x004fca00078e0a08 */
[----:B------:R1:W-:Y:S02]  /*14650*/  STL [R1+0x1c], R2 ;  /* 0x00001c0201007387 */ /* 0x0003e40000100800 */
.L_x_1366:
        /* <DEDUP_REMOVED lines=9> */
.L_x_1367:
        /* <DEDUP_REMOVED lines=9> */
.L_x_1368:
        /* <DEDUP_REMOVED lines=32> */
.L_x_1523:
[----:B--2---:R-:W-:Y:S02]  /*14980*/  ISETP.NE.AND P0, PT, R14, RZ, PT ;  /* 0x000000ff0e00720c */ /* 0x004fe40003f05270 */
[----:B------:R-:W-:-:S11]  /*14990*/  PLOP3.LUT P6, PT, PT, PT, PT, 0x8, 0x0 ;  /* 0x000000000000781c */ /* 0x000fd60003fce170 */
[----:B------:R-:W-:Y:S05]  /*149a0*/  @P0 BRA `(.L_x_1372) ;  /* 0x00000000000c0947 */ /* 0x000fea0003800000 */
[----:B------:R-:W-:-:S03]  /*149b0*/  UMOV UR4, 0xffffffff ;  /* 0xffffffff00047882 */ /* 0x000fc60000000000 */
[----:B------:R-:W-:Y:S05]  /*149c0*/  BRA.DIV UR4, `(.L_x_1373) ;  /* 0x0000007a041c7947 */ /* 0x000fea000b800000 */
[----:B------:R-:W-:-:S13]  /*149d0*/  ELECT P6, URZ, PT ;  /* 0x00000000003f782f */ /* 0x000fda00038c0000 */
.L_x_1372:
        /* <DEDUP_REMOVED lines=9> */
.L_x_1526:
[----:B------:R-:W-:Y:S05]  /*14a70*/  BSYNC B1 ;  /* 0x0000000000017941 */ /* 0x000fea0003800000 */
.L_x_1374:
        /* <DEDUP_REMOVED lines=10> */
.L_x_1527:
[----:B------:R-:W-:Y:S05]  /*14b20*/  BSYNC B2 ;  /* 0x0000000000027941 */ /* 0x000fea0003800000 */
.L_x_1378:
        /* <DEDUP_REMOVED lines=9> */
.L_x_1381:
[----:B------:R-:W-:Y:S05]  /*14bc0*/  BSYNC B2 ;  /* 0x0000000000027941 */ /* 0x000fea0003800000 */
.L_x_1380:
        /* <DEDUP_REMOVED lines=12> */
.L_x_1382:
        /* <DEDUP_REMOVED lines=13> */
.L_x_1528:
[----:B------:R-:W-:Y:S05]  /*14d60*/  BSYNC B2 ;  /* 0x0000000000027941 */ /* 0x000fea0003800000 */
.L_x_1383:
[----:B------:R-:W-:Y:S01]  /*14d70*/  BSSY B2, `(.L_x_1385) ;  /* 0x000000b000027945 */ /* 0x000fe20003800000 */
[----:B------:R-:W-:Y:S02]  /*14d80*/  IMAD.MOV.U32 R10, RZ, RZ, 0x0 ;  /* 0x00000000ff0a7424 */ /* 0x000fe400078e00ff */
[----:B------:R-:W-:Y:S01]  /*14d90*/  IMAD.MOV.U32 R11, RZ, RZ, 0x12f00000 ;  /* 0x12f00000ff0b7424 */ /* 0x000fe200078e00ff */
[----:B------:R-:W-:Y:S06]  /*14da0*/  @P1 BRA `(.L_x_1386) ;  /* 0x00000000001c1947 */ /* 0x000fec0003800000 */
[----:B------:R-:W2:Y:S01]  /*14db0*/  S2R R8, SR_TID.X ;  /* 0x0000000000087919 */ /* 0x000ea20000002100 */
[----:B01----:R-:W-:-:S04]  /*14dc0*/  IMAD.MOV.U32 R6, RZ, RZ, 0x10000 ;  /* 0x00010000ff067424 */ /* 0x003fc800078e00ff */
[----:B------:R3:W-:Y:S01]  /*14dd0*/  SYNCS.ARRIVE.TRANS64 RZ, [R3+URZ+0x388b0], R6 ;  /* 0x0388b00603ff79a7 */ /* 0x0007e2000800003f */
[----:B--2---:R-:W-:-:S04]  /*14de0*/  LOP3.LUT R8, R8, 0x1f, RZ, 0xc0, !PT ;  /* 0x0000001f08087812 */ /* 0x004fc800078ec0ff */
[----:B------:R-:W-:-:S13]  /*14df0*/  ISETP.NE.AND P0, PT, R8, RZ, PT ;  /* 0x000000ff0800720c */ /* 0x000fda0003f05270 */
[----:B---3--:R-:W-:Y:S05]  /*14e00*/  @!P0 BRA `(.L_x_1386) ;  /* 0x0000000000048947 */ /* 0x008fea0003800000 */
[----:B------:R-:W-:Y:S01]  /*14e10*/  BPT.TRAP 0x1 ;  /* 0x000000040000795c */ /* 0x000fe20000300000 */
.L_x_1386:
[----:B------:R-:W-:Y:S05]  /*14e20*/  BSYNC B2 ;  /* 0x0000000000027941 */ /* 0x000fea0003800000 */
.L_x_1385:
        /* <DEDUP_REMOVED lines=9> */
.L_x_1387:
        /* <DEDUP_REMOVED lines=15> */
.L_x_1388:
        /* <DEDUP_REMOVED lines=15> */
.L_x_1389:
        /* <DEDUP_REMOVED lines=15> */
.L_x_1390:
        /* <DEDUP_REMOVED lines=15> */
.L_x_1391:
        /* <DEDUP_REMOVED lines=15> */
.L_x_1392:
        /* <DEDUP_REMOVED lines=15> */
.L_x_1393:
        /* <DEDUP_REMOVED lines=15> */
.L_x_1394:
        /* <DEDUP_REMOVED lines=10> */
.L_x_1377:
[----:B------:R-:W-:Y:S05]  /*155f0*/  BSYNC B1 ;  /* 0x0000000000017941 */ /* 0x000fea0003800000 */
.L_x_1376:
        /* <DEDUP_REMOVED lines=9> */
.L_x_1414:
        /* <DEDUP_REMOVED lines=11> */
.L_x_1529:
[----:B------:R-:W-:Y:S05]  /*15740*/  BSYNC B2 ;  /* 0x0000000000027941 */ /* 0x000fea0003800000 */
.L_x_1397:
        /* <DEDUP_REMOVED lines=9> */
.L_x_1400:
[----:B------:R-:W-:Y:S05]  /*157e0*/  BSYNC B2 ;  /* 0x0000000000027941 */ /* 0x000fea0003800000 */
.L_x_1399:
        /* <DEDUP_REMOVED lines=11> */
.L_x_1401:
        /* <DEDUP_REMOVED lines=13> */
.L_x_1530:
[----:B------:R-:W-:Y:S05]  /*15970*/  BSYNC B2 ;  /* 0x0000000000027941 */ /* 0x000fea0003800000 */
.L_x_1402:
[----:B------:R-:W-:Y:S01]  /*15980*/  BSSY B2, `(.L_x_1404) ;  /* 0x000000b000027945 */ /* 0x000fe20003800000 */
[----:B01----:R-:W-:Y:S02]  /*15990*/  IMAD.MOV.U32 R2, RZ, RZ, 0x0 ;  /* 0x00000000ff027424 */ /* 0x003fe400078e00ff */
[----:B------:R-:W-:Y:S01]  /*159a0*/  IMAD.MOV.U32 R3, RZ, RZ, 0x12f00000 ;  /* 0x12f00000ff037424 */ /* 0x000fe200078e00ff */
[----:B------:R-:W-:Y:S06]  /*159b0*/  @P2 BRA `(.L_x_1405) ;  /* 0x00000000001c2947 */ /* 0x000fec0003800000 */
[----:B------:R-:W0:Y:S01]  /*159c0*/  S2R R11, SR_TID.X ;  /* 0x00000000000b7919 */ /* 0x000e220000002100 */
[----:B------:R-:W-:-:S04]  /*159d0*/  IMAD.MOV.U32 R7, RZ, RZ, 0x10000 ;  /* 0x00010000ff077424 */ /* 0x000fc800078e00ff */
[----:B------:R1:W-:Y:S01]  /*159e0*/  SYNCS.ARRIVE.TRANS64 RZ, [R6+URZ+0x388b0], R7 ;  /* 0x0388b00706ff79a7 */ /* 0x0003e2000800003f */
[----:B0-----:R-:W-:-:S04]  /*159f0*/  LOP3.LUT R11, R11, 0x1f, RZ, 0xc0, !PT ;  /* 0x0000001f0b0b7812 */ /* 0x001fc800078ec0ff */
[----:B------:R-:W-:-:S13]  /*15a00*/  ISETP.NE.AND P1, PT, R11, RZ, PT ;  /* 0x000000ff0b00720c */ /* 0x000fda0003f25270 */
[----:B-1----:R-:W-:Y:S05]  /*15a10*/  @!P1 BRA `(.L_x_1405) ;  /* 0x0000000000049947 */ /* 0x002fea0003800000 */
[----:B------:R-:W-:Y:S01]  /*15a20*/  BPT.TRAP 0x1 ;  /* 0x000000040000795c */ /* 0x000fe20000300000 */
.L_x_1405:
[----:B------:R-:W-:Y:S05]  /*15a30*/  BSYNC B2 ;  /* 0x0000000000027941 */ /* 0x000fea0003800000 */
.L_x_1404:
        /* <DEDUP_REMOVED lines=9> */
.L_x_1406:
        /* <DEDUP_REMOVED lines=15> */
.L_x_1407:
        /* <DEDUP_REMOVED lines=15> */
.L_x_1408:
        /* <DEDUP_REMOVED lines=15> */
.L_x_1409:
        /* <DEDUP_REMOVED lines=15> */
.L_x_1410:
        /* <DEDUP_REMOVED lines=15> */
.L_x_1411:
        /* <DEDUP_REMOVED lines=15> */
.L_x_1412:
        /* <DEDUP_REMOVED lines=15> */
.L_x_1413:
        /* <DEDUP_REMOVED lines=10> */
.L_x_1396:
[----:B------:R-:W-:Y:S05]  /*16200*/  BSYNC B1 ;  /* 0x0000000000017941 */ /* 0x000fea0003800000 */
.L_x_1395:
        /* <DEDUP_REMOVED lines=8> */
.L_x_1370:
[----:B------:R-:W-:Y:S05]  /*16290*/  BSYNC B0 ;  /* 0x0000000000007941 */ /* 0x000fea0003800000 */
.L_x_1369:
        /* <DEDUP_REMOVED lines=23> */
.L_x_1416:
        /* <DEDUP_REMOVED lines=8> */
[----:B------:R-:W-:Y:S02]  /*16490*/  IMAD.U32 R4, RZ, RZ, UR6 ;  /* 0x00000006ff047e24 */ /* 0x000fe4000f8e00ff */
[----:B-1----:R-:W1:Y:S01]  /*164a0*/  LDC.64 R2, c[0x4][R2] ;  /* 0x0100000002027b82 */ /* 0x002e620000000a00 */
[----:B------:R-:W-:Y:S02]  /*164b0*/  IMAD.U32 R5, RZ, RZ, UR7 ;  /* 0x00000007ff057e24 */ /* 0x000fe4000f8e00ff */
[----:B------:R-:W-:Y:S02]  /*164c0*/  IMAD.U32 R6, RZ, RZ, UR8 ;  /* 0x00000008ff067e24 */ /* 0x000fe4000f8e00ff */
[----:B------:R-:W-:-:S02]  /*164d0*/  IMAD.U32 R7, RZ, RZ, UR9 ;  /* 0x00000009ff077e24 */ /* 0x000fc4000f8e00ff */
[----:B------:R-:W-:Y:S02]  /*164e0*/  IMAD.U32 R10, RZ, RZ, UR4 ;  /* 0x00000004ff0a7e24 */ /* 0x000fe4000f8e00ff */
[----:B------:R-:W-:Y:S02]  /*164f0*/  IMAD.U32 R11, RZ, RZ, UR5 ;  /* 0x00000005ff0b7e24 */ /* 0x000fe4000f8e00ff */
[----:B0-----:R-:W-:Y:S02]  /*16500*/  IMAD.MOV.U32 R8, RZ, RZ, 0x70 ;  /* 0x00000070ff087424 */ /* 0x001fe400078e00ff */
[----:B------:R-:W-:Y:S02]  /*16510*/  IMAD.MOV.U32 R12, RZ, RZ, 0x1 ;  /* 0x00000001ff0c7424 */ /* 0x000fe400078e00ff */
[----:B------:R-:W-:-:S07]  /*16520*/  IMAD.MOV.U32 R13, RZ, RZ, RZ ;  /* 0x000000ffff0d7224 */ /* 0x000fce00078e00ff */
[----:B------:R-:W-:-:S07]  /*16530*/  LEPC R20, `(.L_x_1419) ;  /* 0x000000001014794e */ /* 0x000fce0000000000 */
[----:B-1----:R-:W-:Y:S05]  /*16540*/  CALL.ABS.NOINC R2 ;  /* 0x0000000002007343 */ /* 0x002fea0003c00000 */
.L_x_1419:
[----:B------:R-:W-:Y:S05]  /*16550*/  BSYNC B6 ;  /* 0x0000000000067941 */ /* 0x000fea0003800000 */
.L_x_1418:
        /* <DEDUP_REMOVED lines=20> */
.L_x_1422:
        /* <DEDUP_REMOVED lines=15> */
.L_x_1421:
[----:B------:R-:W-:Y:S05]  /*16790*/  BSYNC B6 ;  /* 0x0000000000067941 */ /* 0x000fea0003800000 */
.L_x_1420:
[----:B------:R-:W-:Y:S01]  /*167a0*/  ULDC.64 UR4, c[0x0][0xaf0] ;  /* 0x0002bc0000047ab9 */ /* 0x000fe20000000a00 */
[----:B------:R-:W2:Y:S01]  /*167b0*/  S2R R20, SR_TID.X ;  /* 0x0000000000147919 */ /* 0x000ea20000002100 */
[----:B------:R-:W-:Y:S01]  /*167c0*/  ISETP.NE.U32.AND P0, PT, RZ, UR4, PT ;  /* 0x00000004ff007c0c */ /* 0x000fe2000bf05070 */
[----:B------:R-:W3:Y:S03]  /*167d0*/  LDC R10, c[0x0][0x430] ;  /* 0x00010c00ff0a7b82 */ /* 0x000ee60000000800 */
[----:B------:R-:W-:-:S13]  /*167e0*/  ISETP.NE.AND.EX P0, PT, RZ, UR5, PT, P0 ;  /* 0x00000005ff007c0c */ /* 0x000fda000bf05300 */
[----:B------:R-:W-:Y:S01]  /*167f0*/  @P0 IADD3 R2, P1, R27, UR4, RZ ;  /* 0x000000041b020c10 */ /* 0x000fe2000ff3e0ff */
[----:B------:R-:W4:Y:S01]  /*16800*/  S2R R11, SR_TID.X ;  /* 0x00000000000b7919 */ /* 0x000f220000002100 */
[----:B------:R-:W-:Y:S02]  /*16810*/  ULDC UR4, c[0x0][0x320] ;  /* 0x0000c80000047ab9 */ /* 0x000fe40000000800 */
[----:B-1----:R-:W-:-:S05]  /*16820*/  @P0 IADD3.X R3, R30, UR5, RZ, P1, !PT ;  /* 0x000000051e030c10 */ /* 0x002fca0008ffe4ff */
[----:B------:R1:W5:Y:S01]  /*16830*/  @P0 LDG.E R32, desc[UR40][R2.64] ;  /* 0x0000002802200981 */ /* 0x000362000c1e1900 */
[----:B--2---:R-:W-:-:S04]  /*16840*/  LOP3.LUT R20, R20, 0x7f, RZ, 0xc0, !PT ;  /* 0x0000007f14147812 */ /* 0x004fc800078ec0ff */
[----:B------:R-:W-:Y:S02]  /*16850*/  SHF.R.U32.HI R21, RZ, 0x3, R20 ;  /* 0x00000003ff157819 */ /* 0x000fe40000011614 */
[----:B------:R-:W2:Y:S02]  /*16860*/  S2R R20, SR_TID.X ;  /* 0x0000000000147919 */ /* 0x000ea40000002100 */
[----:B--2---:R-:W-:-:S05]  /*16870*/  IMAD.SHL.U32 R20, R20, 0x10, RZ ;  /* 0x0000001014147824 */ /* 0x004fca00078e00ff */
[----:B------:R-:W-:Y:S02]  /*16880*/  LOP3.LUT R20, R21, 0x70, R20, 0xf8, !PT ;  /* 0x0000007015147812 */ /* 0x000fe400078ef814 */
[----:B------:R-:W2:Y:S01]  /*16890*/  S2R R21, SR_TID.X ;  /* 0x0000000000157919 */ /* 0x000ea20000002100 */
[----:B---3--:R-:W-:Y:S01]  /*168a0*/  ISETP.NE.AND P1, PT, R10, 0x1, PT ;  /* 0x000000010a00780c */ /* 0x008fe20003f25270 */
[----:B------:R-:W-:-:S12]  /*168b0*/  VIADD R31, R31, 0xffffffc0 ;  /* 0xffffffc01f1f7836 */ /* 0x000fd80000000000 */
[----:B-1----:R-:W1:Y:S01]  /*168c0*/  @P1 LDC R3, c[0x0][0x434] ;  /* 0x00010d00ff031b82 */ /* 0x002e620000000800 */
[----:B--2---:R-:W-:-:S07]  /*168d0*/  IMAD.SHL.U32 R21, R21, 0x8, RZ ;  /* 0x0000000815157824 */ /* 0x004fce00078e00ff */
[----:B------:R-:W2:Y:S01]  /*168e0*/  @P1 LDC R2, c[0x0][0x438] ;  /* 0x00010e00ff021b82 */ /* 0x000ea20000000800 */
[----:B------:R-:W-:-:S04]  /*168f0*/  LOP3.LUT R21, R21, 0x38, RZ, 0xc0, !PT ;  /* 0x0000003815157812 */ /* 0x000fc800078ec0ff */
[----:B------:R-:W-:-:S04]  /*16900*/  LOP3.LUT R21, R21, 0x40, RZ, 0xfc, !PT ;  /* 0x0000004015157812 */ /* 0x000fc800078efcff */
[----:B------:R-:W-:Y:S02]  /*16910*/  ISETP.GE.AND P2, PT, R21, UR4, PT ;  /* 0x0000000415007c0c */ /* 0x000fe4000bf46270 */
[----:B------:R-:W3:Y:S01]  /*16920*/  S2R R21, SR_TID.X ;  /* 0x0000000000157919 */ /* 0x000ee20000002100 */
[----:B------:R-:W-:-:S05]  /*16930*/  IMAD.IADD R4, R20, 0x1, R31 ;  /* 0x0000000114047824 */ /* 0x000fca00078e021f */
[C---:B------:R-:W-:Y:S01]  /*16940*/  ISETP.GE.AND P0, PT, R4.reuse, R35, PT ;  /* 0x000000230400720c */ /* 0x040fe20003f06270 */
[----:B------:R-:W-:Y:S02]  /*16950*/  IMAD.IADD R0, R4, 0x1, R34 ;  /* 0x0000000104007824 */ /* 0x000fe400078e0222 */
[----:B----4-:R-:W-:Y:S01]  /*16960*/  IMAD.SHL.U32 R11, R11, 0x8, RZ ;  /* 0x000000080b0b7824 */ /* 0x010fe200078e00ff */
[----:B------:R-:W-:Y:S01]  /*16970*/  ISETP.GT.U32.OR P0, PT, R20, 0x3f, P0 ;  /* 0x0000003f1400780c */ /* 0x000fe20000704470 */
[----:B-1----:R-:W-:-:S03]  /*16980*/  @P1 IMAD.HI.U32 R3, R0, R3, RZ ;  /* 0x0000000300031227 */ /* 0x002fc600078e00ff */
[----:B------:R-:W-:Y:S01]  /*16990*/  LOP3.LUT R11, R11, 0x38, RZ, 0xc0, !PT ;  /* 0x000000380b0b7812 */ /* 0x000fe200078ec0ff */
[----:B0-----:R-:W-:Y:S01]  /*169a0*/  IMAD.MOV.U32 R8, RZ, RZ, R0 ;  /* 0x000000ffff087224 */ /* 0x001fe200078e0000 */
[----:B--2---:R-:W-:Y:S02]  /*169b0*/  @P1 SHF.R.U32.HI R8, RZ, R2, R3 ;  /* 0x00000002ff081219 */ /* 0x004fe40000011603 */
[----:B------:R-:W-:Y:S02]  /*169c0*/  ISETP.GE.AND P1, PT, R11, UR4, PT ;  /* 0x000000040b007c0c */ /* 0x000fe4000bf26270 */
[----:B------:R-:W-:Y:S02]  /*169d0*/  LOP3.LUT R22, R22, 0xffffffbf, RZ, 0xc0, !PT ;  /* 0xffffffbf16167812 */ /* 0x000fe400078ec0ff */
[----:B------:R-:W-:Y:S01]  /*169e0*/  SEL R9, RZ, 0xffffffff, P2 ;  /* 0xffffffffff097807 */ /* 0x000fe20001000000 */
[----:B------:R-:W0:Y:S01]  /*169f0*/  @!P0 LDC.64 R2, c[0x0][0x428] ;  /* 0x00010a00ff028b82 */ /* 0x000e220000000a00 */
[----:B------:R-:W-:Y:S01]  /*16a00*/  @P2 LOP3.LUT R22, R22, 0x40, RZ, 0xfc, !PT ;  /* 0x0000004016162812 */ /* 0x000fe200078efcff */
[----:B---3--:R-:W-:Y:S01]  /*16a10*/  IMAD.SHL.U32 R21, R21, 0x8, RZ ;  /* 0x0000000815157824 */ /* 0x008fe200078e00ff */
[----:B------:R-:W-:Y:S01]  /*16a20*/  SEL R4, RZ, 0x1, P1 ;  /* 0x00000001ff047807 */ /* 0x000fe20000800000 */
[----:B------:R-:W-:-:S03]  /*16a30*/  IMAD.SHL.U32 R9, R9, 0x2, RZ ;  /* 0x0000000209097824 */ /* 0x000fc600078e00ff */
[----:B------:R-:W-:Y:S02]  /*16a40*/  LOP3.LUT R21, R21, 0x38, RZ, 0xc0, !PT ;  /* 0x0000003815157812 */ /* 0x000fe400078ec0ff */
[----:B------:R-:W-:Y:S02]  /*16a50*/  LOP3.LUT R22, R22, 0xffffff7f, RZ, 0xc0, !PT ;  /* 0xffffff7f16167812 */ /* 0x000fe400078ec0ff */
[C---:B------:R-:W-:Y:S02]  /*16a60*/  LOP3.LUT R33, R21.reuse, 0x80, RZ, 0xfc, !PT ;  /* 0x0000008015217812 */ /* 0x040fe400078efcff */
[----:B------:R-:W-:Y:S02]  /*16a70*/  LOP3.LUT R21, R21, 0xc0, RZ, 0xfc, !PT ;  /* 0x000000c015157812 */ /* 0x000fe400078efcff */
[----:B------:R-:W-:Y:S02]  /*16a80*/  @P1 LOP3.LUT R22, R22, 0x80, RZ, 0xfc, !PT ;  /* 0x0000008016161812 */ /* 0x000fe400078efcff */
[----:B------:R-:W-:-:S02]  /*16a90*/  LOP3.LUT R9, R9, 0x2, R4, 0xe2, !PT ;  /* 0x0000000209097812 */ /* 0x000fc400078ee204 */
[----:B------:R-:W-:Y:S01]  /*16aa0*/  ISETP.GE.AND P2, PT, R33, UR4, PT ;  /* 0x0000000421007c0c */ /* 0x000fe2000bf46270 */
[----:B------:R-:W1:Y:S01]  /*16ab0*/  @!P0 LDC.64 R4, c[0x0][0x418] ;  /* 0x00010600ff048b82 */ /* 0x000e620000000a00 */
[----:B------:R-:W-:Y:S02]  /*16ac0*/  ISETP.GE.AND P1, PT, R21, UR4, PT ;  /* 0x0000000415007c0c */ /* 0x000fe4000bf26270 */
[----:B------:R-:W-:Y:S02]  /*16ad0*/  SEL R6, RZ, 0x4, P2 ;  /* 0x00000004ff067807 */ /* 0x000fe40001000000 */
[----:B------:R-:W-:-:S04]  /*16ae0*/  SEL R7, RZ, 0x8, P1 ;  /* 0x00000008ff077807 */ /* 0x000fc80000800000 */
[----:B------:R-:W-:Y:S01]  /*16af0*/  LOP3.LUT R9, R7, R9, R6, 0xfe, !PT ;  /* 0x0000000907097212 */ /* 0x000fe200078efe06 */
[--C-:B------:R-:W-:Y:S01]  /*16b00*/  @!P0 IMAD.MOV.U32 R6, RZ, RZ, R8.reuse ;  /* 0x000000ffff068224 */ /* 0x100fe200078e0008 */
[----:B------:R-:W-:Y:S02]  /*16b10*/  @!P0 SHF.R.S32.HI R7, RZ, 0x1f, R8 ;  /* 0x0000001fff078819 */ /* 0x000fe40000011408 */
[----:B------:R-:W-:-:S04]  /*16b20*/  LOP3.LUT R22, R22, 0xffffffdf, RZ, 0xc0, !PT ;  /* 0xffffffdf16167812 */ /* 0x000fc800078ec0ff */
[----:B------:R-:W-:-:S04]  /*16b30*/  @P2 LOP3.LUT R22, R22, 0x20, RZ, 0xfc, !PT ;  /* 0x0000002016162812 */ /* 0x000fc800078efcff */
[----:B------:R-:W-:-:S04]  /*16b40*/  LOP3.LUT R22, R22, 0xffffffef, RZ, 0xc0, !PT ;  /* 0xffffffef16167812 */ /* 0x000fc800078ec0ff */
[----:B------:R-:W-:Y:S02]  /*16b50*/  @P1 LOP3.LUT R22, R22, 0x10, RZ, 0xfc, !PT ;  /* 0x0000001016161812 */ /* 0x000fe400078efcff */
[----:B-----5:R-:W-:Y:S01]  /*16b60*/  SHF.R.S32.HI R35, RZ, 0x1f, R32 ;  /* 0x0000001fff237819 */ /* 0x020fe20000011420 */
[----:B0-----:R-:W-:-:S04]  /*16b70*/  @!P0 IMAD.WIDE.U32 R6, R32, R2, R6 ;  /* 0x0000000220068225 */ /* 0x001fc800078e0006 */
[----:B------:R-:W-:-:S04]  /*16b80*/  @!P0 IMAD R2, R35, R2, RZ ;  /* 0x0000000223028224 */ /* 0x000fc800078e02ff */
[----:B------:R-:W-:Y:S01]  /*16b90*/  @!P0 IMAD R3, R32, R3, R2 ;  /* 0x0000000320038224 */ /* 0x000fe200078e0202 */
[----:B-1----:R-:W-:-:S03]  /*16ba0*/  @!P0 LEA R4, P1, R6, R4, 0x2 ;  /* 0x0000000406048211 */ /* 0x002fc600078210ff */
[----:B------:R-:W-:Y:S02]  /*16bb0*/  @!P0 IMAD.IADD R3, R7, 0x1, R3 ;  /* 0x0000000107038824 */ /* 0x000fe400078e0203 */
[----:B------:R-:W-:-:S03]  /*16bc0*/  IMAD.MOV.U32 R2, RZ, RZ, RZ ;  /* 0x000000ffff027224 */ /* 0x000fc600078e00ff */
[----:B------:R-:W-:-:S05]  /*16bd0*/  @!P0 LEA.HI.X R5, R6, R5, R3, 0x2, P1 ;  /* 0x0000000506058211 */ /* 0x000fca00008f1403 */
[----:B------:R0:W2:Y:S01]  /*16be0*/  @!P0 LDG.E R2, desc[UR40][R4.64] ;  /* 0x0000002804028981 */ /* 0x0000a2000c1e1900 */
[----:B------:R-:W1:Y:S01]  /*16bf0*/  S2R R21, SR_TID.X ;  /* 0x0000000000157919 */ /* 0x000e620000002100 */
[----:B------:R-:W-:Y:S01]  /*16c00*/  LOP3.LUT R13, R11, 0x1c0, RZ, 0xfc, !PT ;  /* 0x000001c00b0d7812 */ /* 0x000fe200078efcff */
[----:B-1----:R-:W-:-:S05]  /*16c10*/  IMAD.SHL.U32 R21, R21, 0x8, RZ ;  /* 0x0000000815157824 */ /* 0x002fca00078e00ff */
[----:B------:R-:W-:-:S04]  /*16c20*/  LOP3.LUT R21, R21, 0x38, RZ, 0xc0, !PT ;  /* 0x0000003815157812 */ /* 0x000fc800078ec0ff */
[----:B------:R-:W-:-:S04]  /*16c30*/  LOP3.LUT R12, R21, 0x180, RZ, 0xfc, !PT ;  /* 0x00000180150c7812 */ /* 0x000fc800078efcff */
[----:B------:R-:W-:Y:S02]  /*16c40*/  ISETP.GE.AND P0, PT, R12, UR4, PT ;  /* 0x000000040c007c0c */ /* 0x000fe4000bf06270 */
[C---:B------:R-:W-:Y:S02]  /*16c50*/  LOP3.LUT R12, R11.reuse, 0x100, RZ, 0xfc, !PT ;  /* 0x000001000b0c7812 */ /* 0x040fe400078efcff */
[----:B------:R-:W-:Y:S02]  /*16c60*/  LOP3.LUT R11, R11, 0x140, RZ, 0xfc, !PT ;  /* 0x000001400b0b7812 */ /* 0x000fe400078efcff */
[----:B------:R-:W-:Y:S02]  /*16c70*/  ISETP.GE.AND P3, PT, R12, UR4, PT ;  /* 0x000000040c007c0c */ /* 0x000fe4000bf66270 */
[----:B------:R-:W-:Y:S02]  /*16c80*/  ISETP.GE.AND P2, PT, R11, UR4, PT ;  /* 0x000000040b007c0c */ /* 0x000fe4000bf46270 */
[----:B------:R-:W-:-:S02]  /*16c90*/  SEL R3, RZ, 0x10, P3 ;  /* 0x00000010ff037807 */ /* 0x000fc40001800000 */
[----:B0-----:R-:W-:-:S04]  /*16ca0*/  SEL R4, RZ, 0x20, P2 ;  /* 0x00000020ff047807 */ /* 0x001fc80001000000 */
[----:B------:R-:W-:Y:S02]  /*16cb0*/  LOP3.LUT R3, R4, R9, R3, 0xfe, !PT ;  /* 0x0000000904037212 */ /* 0x000fe400078efe03 */
[----:B------:R-:W-:-:S04]  /*16cc0*/  LOP3.LUT R22, R22, 0xfffffff7, RZ, 0xc0, !PT ;  /* 0xfffffff716167812 */ /* 0x000fc800078ec0ff */
[----:B------:R-:W-:-:S04]  /*16cd0*/  @P3 LOP3.LUT R22, R22, 0x8, RZ, 0xfc, !PT ;  /* 0x0000000816163812 */ /* 0x000fc800078efcff */
[----:B------:R-:W-:-:S04]  /*16ce0*/  LOP3.LUT R22, R22, 0xfffffffb, RZ, 0xc0, !PT ;  /* 0xfffffffb16167812 */ /* 0x000fc800078ec0ff */
[----:B------:R-:W-:Y:S01]  /*16cf0*/  @P2 LOP3.LUT R22, R22, 0x4, RZ, 0xfc, !PT ;  /* 0x0000000416162812 */ /* 0x000fe200078efcff */
[----:B--2---:R0:W-:Y:S02]  /*16d00*/  STL [R1+0x4], R2 ;  /* 0x0000040201007387 */ /* 0x0041e40000100800 */
[----:B0-----:R-:W-:-:S04]  /*16d10*/  SEL R2, RZ, 0x40, P0 ;  /* 0x00000040ff027807 */ /* 0x001fc80000000000 */
[----:B------:R-:W-:Y:S01]  /*16d20*/  LOP3.LUT R5, R3, R2, RZ, 0xfc, !PT ;  /* 0x0000000203057212 */ /* 0x000fe200078efcff */
[----:B------:R-:W-:-:S04]  /*16d30*/  IMAD.MOV R2, RZ, RZ, -R8 ;  /* 0x000000ffff027224 */ /* 0x000fc800078e0a08 */
[----:B------:R-:W-:Y:S01]  /*16d40*/  IMAD R0, R10, R2, R0 ;  /* 0x000000020a007224 */ /* 0x000fe200078e0200 */
[----:B------:R0:W-:Y:S04]  /*16d50*/  STL [R1+0x44], R5 ;  /* 0x0000440501007387 */ /* 0x0001e80000100800 */
[----:B------:R0:W-:Y:S01]  /*16d60*/  STL [R1+0xc], R0 ;  /* 0x00000c0001007387 */ /* 0x0001e20000100800 */
[----:B------:R-:W-:Y:S01]  /*16d70*/  ISETP.GE.AND P0, PT, R13, UR4, PT ;  /* 0x000000040d007c0c */ /* 0x000fe2000bf06270 */
[----:B------:R-:W-:-:S03]  /*16d80*/  UMOV UR4, 0xffffffff ;  /* 0xffffffff00047882 */ /* 0x000fc60000000000 */
[----:B------:R-:W-:Y:S01]  /*16d90*/  SEL R33, RZ, 0x80, P0 ;  /* 0x00000080ff217807 */ /* 0x000fe20000000000 */
[----:B------:R-:W-:Y:S08]  /*16da0*/  BRA.DIV UR4, `(.L_x_1423) ;  /* 0x0000005604a87947 */ /* 0x000ff0000b800000 */
.L_x_1533:
[----:B0-----:R-:W2:Y:S01]  /*16db0*/  LDL R0, [R1+0x4c] ;  /* 0x00004c0001007983 */ /* 0x001ea20000100800 */
[----:B------:R-:W-:Y:S02]  /*16dc0*/  ISETP.GT.U32.AND P1, PT, R20, 0x3f, PT ;  /* 0x0000003f1400780c */ /* 0x000fe40003f24070 */
[----:B------:R-:W-:Y:S02]  /*16dd0*/  LOP3.LUT R22, R22, 0xfffffeff, RZ, 0xc0, !PT ;  /* 0xfffffeff16167812 */ /* 0x000fe400078ec0ff */
[----:B------:R-:W-:Y:S02]  /*16de0*/  LOP3.LUT R33, R5, R33, RZ, 0xfc, !PT ;  /* 0x0000002105217212 */ /* 0x000fe400078efcff */
[----:B------:R-:W-:Y:S02]  /*16df0*/  LOP3.LUT R22, R22, 0xfffffffe, RZ, 0xc0, !PT ;  /* 0xfffffffe16167812 */ /* 0x000fe400078ec0ff */
[----:B------:R-:W-:-:S05]  /*16e00*/  SHF.R.S32.HI R30, RZ, 0x1f, R18 ;  /* 0x0000001fff1e7819 */ /* 0x000fca0000011412 */
[----:B------:R-:W-:Y:S02]  /*16e10*/  @P1 LOP3.LUT R22, R22, 0x1, RZ, 0xfc, !PT ;  /* 0x0000000116161812 */ /* 0x000fe400078efcff */
[----:B--2---:R-:W-:-:S13]  /*16e20*/  ISETP.NE.AND P0, PT, R0, 0x3, PT ;  /* 0x000000030000780c */ /* 0x004fda0003f05270 */
[----:B------:R-:W-:Y:S01]  /*16e30*/  @P0 LOP3.LUT R22, R22, 0x100, RZ, 0xfc, !PT ;  /* 0x0000010016160812 */ /* 0x000fe200078efcff */
[----:B------:R-:W-:Y:S06]  /*16e40*/  @!P0 BRA `(.L_x_1424) ;  /* 0x0000000000048947 */ /* 0x000fec0003800000 */
[----:B------:R-:W-:Y:S01]  /*16e50*/  BPT.TRAP 0x1 ;  /* 0x000000040000795c */ /* 0x000fe20000300000 */
.L_x_1424:
[----:B------:R-:W-:Y:S01]  /*16e60*/  IMAD R27, R25, 0x8, R23 ;  /* 0x00000008191b7824 */ /* 0x000fe200078e0217 */
[----:B------:R-:W-:Y:S01]  /*16e70*/  SHF.L.U32 R0, R28, 0x1f, RZ ;  /* 0x0000001f1c007819 */ /* 0x000fe200000006ff */
[----:B------:R-:W-:Y:S03]  /*16e80*/  BSSY B0, `(.L_x_1425) ;  /* 0x0000003000007945 */ /* 0x000fe60003800000 */
[----:B------:R-:W0:Y:S02]  /*16e90*/  SYNCS.PHASECHK.TRANS64.TRYWAIT P0, [R27+URZ+0x38840], R0 ;  /* 0x038840001b0075a7 */ /* 0x000e24000800017f */
[----:B0-----:R-:W-:Y:S05]  /*16ea0*/  @!P0 BRA `(.L_x_1426) ;  /* 0x00000054009c8947 */ /* 0x001fea0003800000 */
.L_x_1534:
[----:B------:R-:W-:Y:S05]  /*16eb0*/  BSYNC B0 ;  /* 0x0000000000007941 */ /* 0x000fea0003800000 */
.L_x_1425:
[----:B------:R-:W0:Y:S01]  /*16ec0*/  LDL R2, [R1+0xc] ;  /* 0x00000c0001027983 */ /* 0x000e220000100800 */
[----:B------:R-:W-:-:S03]  /*16ed0*/  ULDC.64 UR4, c[0x0][0x300] ;  /* 0x0000c00000047ab9 */ /* 0x000fc60000000a00 */
[----:B------:R-:W2:Y:S04]  /*16ee0*/  LDL R4, [R1+0x4] ;  /* 0x0000040001047983 */ /* 0x000ea80000100800 */
[----:B------:R-:W3:Y:S01]  /*16ef0*/  LDL R6, [R1+0x10] ;  /* 0x0000100001067983 */ /* 0x000ee20000100800 */
[----:B------:R-:W-:Y:S01]  /*16f00*/  LOP3.LUT R22, R22, 0xfffffffd, RZ, 0xc0, !PT ;  /* 0xfffffffd16167812 */ /* 0x000fe200078ec0ff */
[----:B------:R-:W1:Y:S02]  /*16f10*/  S2R R7, SR_TID.X ;  /* 0x0000000000077919 */ /* 0x000e640000002100 */
[----:B-1----:R-:W-:-:S05]  /*16f20*/  IMAD.SHL.U32 R7, R7, 0x8, RZ ;  /* 0x0000000807077824 */ /* 0x002fca00078e00ff */
[----:B------:R-:W-:Y:S02]  /*16f30*/  LOP3.LUT R7, R7, 0x38, RZ, 0xc0, !PT ;  /* 0x0000003807077812 */ /* 0x000fe400078ec0ff */
[----:B0-----:R-:W-:Y:S02]  /*16f40*/  SHF.R.S32.HI R0, RZ, 0x1f, R2 ;  /* 0x0000001fff007819 */ /* 0x001fe40000011402 */
[----:B--2---:R-:W-:-:S03]  /*16f50*/  SHF.R.S32.HI R5, RZ, 0x1f, R4 ;  /* 0x0000001fff057819 */ /* 0x004fc60000011404 */
        /* <DEDUP_REMOVED lines=10> */
[----:B------:R-:W-:Y:S01]  /*17000*/  ULDC.64 UR4, c[0x0][0x308] ;  /* 0x0000c20000047ab9 */ /* 0x000fe20000000a00 */
[----:B------:R-:W0:Y:S02]  /*17010*/  S2R R4, SR_TID.X ;  /* 0x0000000000047919 */ /* 0x000e240000002100 */
[----:B------:R-:W-:Y:S02]  /*17020*/  IMAD.IADD R3, R3, 0x1, R0 ;  /* 0x0000000103037824 */ /* 0x000fe400078e0200 */
[----:B------:R-:W-:Y:S02]  /*17030*/  IMAD R0, R30, UR4, RZ ;  /* 0x000000041e007c24 */ /* 0x000fe4000f8e02ff */
[----:B------:R-:W-:-:S04]  /*17040*/  IMAD.WIDE.U32 R2, R18, UR4, R2 ;  /* 0x0000000412027c25 */ /* 0x000fc8000f8e0002 */
[----:B------:R-:W-:Y:S01]  /*17050*/  IMAD R0, R18, UR5, R0 ;  /* 0x0000000512007c24 */ /* 0x000fe2000f8e0200 */
[----:B------:R-:W-:Y:S01]  /*17060*/  ULDC.64 UR4, c[0x0][0x2e8] ;  /* 0x0000ba0000047ab9 */ /* 0x000fe20000000a00 */
[----:B0-----:R-:W-:-:S04]  /*17070*/  LOP3.LUT R4, R4, 0x7f, RZ, 0xc0, !PT ;  /* 0x0000007f04047812 */ /* 0x001fc800078ec0ff */
[----:B-1----:R-:W-:Y:S01]  /*17080*/  SHF.R.U32.HI R5, RZ, 0x3, R4 ;  /* 0x00000003ff057819 */ /* 0x002fe20000011604 */
[----:B------:R-:W-:Y:S01]  /*17090*/  IMAD.IADD R4, R3, 0x1, R0 ;  /* 0x0000000103047824 */ /* 0x000fe200078e0200 */
[C---:B------:R-:W-:Y:S01]  /*170a0*/  LEA R0, P0, R2.reuse, UR4, 0x1 ;  /* 0x0000000402007c11 */ /* 0x040fe2000f8008ff */
[----:B------:R-:W-:Y:S01]  /*170b0*/  ULDC UR4, c[0x0][0x2f4] ;  /* 0x0000bd0000047ab9 */ /* 0x000fe20000000800 */
[----:B---3--:R-:W-:Y:S01]  /*170c0*/  IADD3 R31, -R5, R6, -R31 ;  /* 0x00000006051f7210 */ /* 0x008fe20007ffe91f */
        /* <DEDUP_REMOVED lines=39> */
.L_x_1544:
        /* <DEDUP_REMOVED lines=10> */
.L_x_1428:
[----:B------:R-:W-:Y:S02]  /*173e0*/  PLOP3.LUT P1, PT, P1, P0, PT, 0xa2, 0x0 ;  /* 0x000000000000781c */ /* 0x000fe40000f21472 */
[----:B------:R-:W-:-:S08]  /*173f0*/  @P0 R2UR P1, UR4, R27 ;  /* 0x000000001b0402ca */ /* 0x000fd00000020000 */
[----:B------:R-:W-:-:S05]  /*17400*/  @P0 PLOP3.LUT P0, PT, P1, PT, PT, 0x80, 0x0 ;  /* 0x000000000000081c */ /* 0x000fca0000f0f070 */
[----:B------:R-:W-:Y:S01]  /*17410*/  @!P1 SYNCS.ARRIVE.TRANS64.RED.A0T1 RZ, [UR4+0x38830], RZ ;  /* 0x038830ffffff99a7 */ /* 0x000fe20008200404 */
[----:B------:R-:W-:Y:S07]  /*17420*/  @!P1 ARRIVES.LDGSTSBAR.64.TRANSCNT [UR4+0x38830] ;  /* 0x03883000ff0099b0 */ /* 0x000fee0008000a84 */
[----:B------:R-:W-:Y:S05]  /*17430*/  @P0 BRA.U.ANY `(.L_x_1428) ;  /* 0xfffffffd00e80947 */ /* 0x000fea000393ffff */
[----:B------:R-:W-:Y:S01]  /*17440*/  NOP ;  /* 0x0000000000007918 */ /* 0x000fe20000000000 */
[----:B------:R-:W2:Y:S02]  /*17450*/  LDL R0, [R1+0x4c] ;  /* 0x00004c0001007983 */ /* 0x000ea40000100800 */
[----:B--2---:R-:W-:-:S13]  /*17460*/  ISETP.NE.AND P2, PT, R0, 0x3, PT ;  /* 0x000000030000780c */ /* 0x004fda0003f45270 */
[----:B------:R-:W-:Y:S05]  /*17470*/  @!P2 BRA `(.L_x_1429) ;  /* 0x000000000004a947 */ /* 0x000fea0003800000 */
[----:B------:R-:W-:Y:S01]  /*17480*/  BPT.TRAP 0x1 ;  /* 0x000000040000795c */ /* 0x000fe20000300000 */
.L_x_1429:
[----:B------:R1:W5:Y:S01]  /*17490*/  LDL.LU R0, [R1+0x20] ;  /* 0x0000200001007983 */ /* 0x0003620000300800 */
[----:B------:R1:W-:Y:S03]  /*174a0*/  SYNCS.ARRIVE.TRANS64.A1T0 RZ, [R27+URZ+0x38830], RZ ;  /* 0x038830ff1bff79a7 */ /* 0x0003e6000810003f */
[----:B0-----:R1:W5:Y:S02]  /*174b0*/  LDL R2, [R1] ;  /* 0x0000000001027983 */ /* 0x0013640000100800 */
[----:B------:R-:W-:Y:S05]  /*174c0*/  WARPSYNC.ALL ;  /* 0x0000000000007948 */ /* 0x000fea0003800000 */
[----:B------:R-:W-:Y:S01]  /*174d0*/  ULDC.64 UR4, c[0x0][0xaf8] ;  /* 0x0002be0000047ab9 */ /* 0x000fe20000000a00 */
[----:B------:R-:W-:Y:S01]  /*174e0*/  BSSY B6, `(.L_x_1430) ;  /* 0x000001d000067945 */ /* 0x000fe20003800000 */
[----:B------:R-:W-:Y:S01]  /*174f0*/  BAR.SYNC.DEFER_BLOCKING 0x8, 0x100 ;  /* 0x0204000000007b1d */ /* 0x000fe20000010000 */
[----:B------:R-:W-:-:S04]  /*17500*/  ISETP.NE.U32.AND P0, PT, RZ, UR4, PT ;  /* 0x00000004ff007c0c */ /* 0x000fc8000bf05070 */
[----:B------:R-:W-:-:S04]  /*17510*/  ISETP.NE.AND.EX P0, PT, RZ, UR5, PT, P0 ;  /* 0x00000005ff007c0c */ /* 0x000fc8000bf05300 */
[----:B------:R-:W-:-:S05]  /*17520*/  SEL R4, R37, RZ, !P0 ;  /* 0x000000ff25047207 */ /* 0x000fca0004000000 */
[----:B------:R0:W-:Y:S01]  /*17530*/  STL [R1+0x14], R4 ;  /* 0x0000140401007387 */ /* 0x0001e20000100800 */
[----:B-----5:R-:W-:Y:S01]  /*17540*/  SEL R3, R0, RZ, !P0 ;  /* 0x000000ff00037207 */ /* 0x020fe20004000000 */
[----:B------:R-:W-:-:S04]  /*17550*/  VIADD R0, R23, 0x20400 ;  /* 0x0002040017007836 */ /* 0x000fc80000000000 */
[----:B------:R0:W-:Y:S01]  /*17560*/  STL [R1+0x30], R3 ;  /* 0x0000300301007387 */ /* 0x0001e20000100800 */
[----:B------:R-:W-:Y:S02]  /*17570*/  LOP3.LUT P0, RZ, R0, 0x3ff, RZ, 0xc0, !PT ;  /* 0x000003ff00ff7812 */ /* 0x000fe4000780c0ff */
[----:B------:R-:W-:-:S05]  /*17580*/  SHF.R.S32.HI R0, RZ, 0x1f, R2 ;  /* 0x0000001fff007819 */ /* 0x000fca0000011402 */
[----:B------:R0:W-:Y:S06]  /*17590*/  STL [R1+0x2c], R0 ;  /* 0x00002c0001007387 */ /* 0x0001ec0000100800 */
[----:B------:R-:W-:Y:S05]  /*175a0*/  @!P0 BRA `(.L_x_1431) ;  /* 0x0000000000408947 */ /* 0x000fea0003800000 */
[----:B------:R-:W-:Y:S01]  /*175b0*/  MOV R2, 0x0 ;  /* 0x0000000000027802 */ /* 0x000fe20000000f00 */
[----:B------:R-:W-:Y:S01]  /*175c0*/  ULDC.64 UR4, c[0x4][0x90] ;  /* 0x0100240000047ab9 */ /* 0x000fe20000000a00 */
[----:B------:R-:W-:Y:S01]  /*175d0*/  ULDC.64 UR6, c[0x4][0x98] ;  /* 0x0100260000067ab9 */ /* 0x000fe20000000a00 */
[----:B------:R-:W-:Y:S01]  /*175e0*/  ULDC.64 UR8, c[0x4][0x20] ;  /* 0x0100080000087ab9 */ /* 0x000fe20000000a00 */
[----:B0-----:R-:W-:Y:S02]  /*175f0*/  IMAD.U32 R4, RZ, RZ, UR4 ;  /* 0x00000004ff047e24 */ /* 0x001fe4000f8e00ff */
        /* <DEDUP_REMOVED lines=11> */
.L_x_1431:
[----:B------:R-:W-:Y:S05]  /*176b0*/  BSYNC B6 ;  /* 0x0000000000067941 */ /* 0x000fea0003800000 */
.L_x_1430:
[----:B------:R-:W2:Y:S01]  /*176c0*/  LDL R20, [R1+0x30] ;  /* 0x0000300001147983 */ /* 0x000ea20000100800 */
[----:B------:R-:W3:Y:S01]  /*176d0*/  LDC R6, c[0x0][0x448] ;  /* 0x00011200ff067b82 */ /* 0x000ee20000000800 */
[----:B------:R-:W-:Y:S02]  /*176e0*/  ULDC.64 UR4, c[0x0][0x298] ;  /* 0x0000a60000047ab9 */ /* 0x000fe40000000a00 */
[----:B0-----:R-:W4:Y:S04]  /*176f0*/  LDL R4, [R1+0x2c] ;  /* 0x00002c0001047983 */ /* 0x001f280000100800 */
[----:B------:R-:W4:Y:S04]  /*17700*/  LDL R5, [R1] ;  /* 0x0000000001057983 */ /* 0x000f280000100800 */
[----:B------:R0:W5:Y:S01]  /*17710*/  LDL R9, [R1+0x1c] ;  /* 0x00001c0001097983 */ /* 0x0001620000100800 */
[----:B------:R-:W1:Y:S01]  /*17720*/  S2R R2, SR_TID.X ;  /* 0x0000000000027919 */ /* 0x000e620000002100 */
[----:B------:R-:W0:Y:S01]  /*17730*/  S2R R0, SR_TID.X ;  /* 0x0000000000007919 */ /* 0x000e220000002100 */
[----:B---3--:R-:W-:-:S13]  /*17740*/  ISETP.NE.AND P0, PT, R6, 0x1, PT ;  /* 0x000000010600780c */ /* 0x008fda0003f05270 */
[----:B------:R-:W3:Y:S01]  /*17750*/  @P0 LDC R3, c[0x0][0x450] ;  /* 0x00011400ff030b82 */ /* 0x000ee20000000800 */
[----:B-1----:R-:W-:-:S04]  /*17760*/  LOP3.LUT R2, R2, 0x7f, RZ, 0xc0, !PT ;  /* 0x0000007f02027812 */ /* 0x002fc800078ec0ff */
[----:B------:R-:W-:Y:S01]  /*17770*/  SHF.R.U32.HI R2, RZ, 0x3, R2 ;  /* 0x00000003ff027819 */ /* 0x000fe20000011602 */
[----:B0-----:R-:W-:Y:S02]  /*17780*/  IMAD.SHL.U32 R0, R0, 0x10, RZ ;  /* 0x0000001000007824 */ /* 0x001fe400078e00ff */
[----:B--2---:R-:W-:Y:S02]  /*17790*/  IMAD.MOV.U32 R21, RZ, RZ, R20 ;  /* 0x000000ffff157224 */ /* 0x004fe400078e0014 */
[----:B------:R-:W2:Y:S01]  /*177a0*/  LDL R20, [R1+0x14] ;  /* 0x0000140001147983 */ /* 0x000ea20000100800 */
[----:B------:R-:W-:Y:S02]  /*177b0*/  LOP3.LUT R0, R2, 0x70, R0, 0xf8, !PT ;  /* 0x0000007002007812 */ /* 0x000fe400078ef800 */
[----:B------:R-:W0:Y:S03]  /*177c0*/  @P0 LDC R2, c[0x0][0x44c] ;  /* 0x00011300ff020b82 */ /* 0x000e260000000800 */
[----:B------:R-:W-:-:S02]  /*177d0*/  IMAD R37, R17, 0x40, R0 ;  /* 0x0000004011257824 */ /* 0x000fc400078e0200 */
[----:B----4-:R-:W-:Y:S02]  /*177e0*/  IMAD R4, R4, UR4, RZ ;  /* 0x0000000404047c24 */ /* 0x010fe4000f8e02ff */
[----:B------:R-:W-:Y:S02]  /*177f0*/  IMAD.MOV.U32 R0, RZ, RZ, R37 ;  /* 0x000000ffff007224 */ /* 0x000fe400078e0025 */
[----:B------:R-:W-:Y:S02]  /*17800*/  IMAD R4, R5, UR5, R4 ;  /* 0x0000000505047c24 */ /* 0x000fe4000f8e0204 */
[----:B0-----:R-:W-:-:S05]  /*17810*/  @P0 IMAD.HI.U32 R2, R37, R2, RZ ;  /* 0x0000000225020227 */ /* 0x001fca00078e00ff */
[----:B---3--:R-:W-:Y:S01]  /*17820*/  @P0 SHF.R.U32.HI R0, RZ, R3, R2 ;  /* 0x00000003ff000219 */ /* 0x008fe20000011602 */
        /* <DEDUP_REMOVED lines=8> */
[----:B------:R-:W-:Y:S01]  /*178b0*/  IMAD R4, R21, UR4, RZ ;  /* 0x0000000415047c24 */ /* 0x000fe2000f8e02ff */
[----:B------:R-:W0:Y:S02]  /*178c0*/  S2R R7, SR_TID.X ;  /* 0x0000000000077919 */ /* 0x000e240000002100 */
[----:B0-----:R-:W-:-:S05]  /*178d0*/  IMAD.SHL.U32 R7, R7, 0x8, RZ ;  /* 0x0000000807077824 */ /* 0x001fca00078e00ff */
[----:B------:R-:W-:Y:S01]  /*178e0*/  LOP3.LUT R7, R7, 0x38, RZ, 0xc0, !PT ;  /* 0x0000003807077812 */ /* 0x000fe200078ec0ff */
[C---:B--2---:R-:W-:Y:S02]  /*178f0*/  IMAD R4, R20.reuse, UR5, R4 ;  /* 0x0000000514047c24 */ /* 0x044fe4000f8e0204 */
[----:B------:R-:W-:Y:S01]  /*17900*/  IMAD.WIDE.U32 R2, R20, UR4, R2 ;  /* 0x0000000414027c25 */ /* 0x000fe2000f8e0002 */
[----:B------:R-:W-:-:S03]  /*17910*/  ULDC.64 UR4, c[0x0][0x2d0] ;  /* 0x0000b40000047ab9 */ /* 0x000fc60000000a00 */
[----:B------:R-:W-:Y:S01]  /*17920*/  IMAD.IADD R3, R3, 0x1, R4 ;  /* 0x0000000103037824 */ /* 0x000fe200078e0204 */
[----:B------:R-:W-:Y:S01]  /*17930*/  SHF.R.S32.HI R4, RZ, 0x1f, R0 ;  /* 0x0000001fff047819 */ /* 0x000fe20000011400 */
[----:B------:R-:W0:Y:S04]  /*17940*/  S2R R20, SR_TID.X ;  /* 0x0000000000147919 */ /* 0x000e280000002100 */
        /* <DEDUP_REMOVED lines=15> */
[----:B0-----:R-:W-:-:S03]  /*17a40*/  LOP3.LUT R20, R20, 0x7f, RZ, 0xc0, !PT ;  /* 0x0000007f14147812 */ /* 0x001fc600078ec0ff */
[----:B------:R-:W-:Y:S01]  /*17a50*/  LEA.HI.X R3, R2, UR5, R3, 0x1, P0 ;  /* 0x0000000502037c11 */ /* 0x000fe200080f0c03 */
[----:B------:R-:W-:Y:S01]  /*17a60*/  UMOV UR5, 0xffffffff ;  /* 0xffffffff00057882 */ /* 0x000fe20000000000 */
[----:B------:R-:W-:Y:S02]  /*17a70*/  ISETP.GE.AND P1, PT, R7, UR4, PT ;  /* 0x0000000407007c0c */ /* 0x000fe4000bf26270 */
[----:B------:R-:W-:Y:S01]  /*17a80*/  SHF.R.U32.HI R8, RZ, 0x3, R20 ;  /* 0x00000003ff087819 */ /* 0x000fe20000011614 */
[----:B------:R-:W-:Y:S10]  /*17a90*/  BRA.DIV UR5, `(.L_x_1432) ;  /* 0x0000005205047947 */ /* 0x000ff4000b800000 */
[----:B------:R-:W0:Y:S01]  /*17aa0*/  SHFL.IDX PT, R4, R0, RZ, 0x181f ;  /* 0x00181fff00047589 */ /* 0x000e2200000e0000 */
[----:B-----5:R-:W-:Y:S02]  /*17ab0*/  IMAD R2, R9, R6, RZ ;  /* 0x0000000609027224 */ /* 0x020fe400078e02ff */
[----:B------:R-:W-:Y:S01]  /*17ac0*/  IMAD R17, R17, 0x40, R8 ;  /* 0x0000004011117824 */ /* 0x000fe200078e0208 */
[----:B------:R-:W1:Y:S03]  /*17ad0*/  SHFL.IDX PT, R5, R3, RZ, 0x181f ;  /* 0x00181fff03057589 */ /* 0x000e6600000e0000 */
[C---:B------:R-:W-:Y:S01]  /*17ae0*/  VIADD R6, R17.reuse, 0x10 ;  /* 0x0000001011067836 */ /* 0x040fe20000000000 */
[C---:B------:R-:W-:Y:S01]  /*17af0*/  ISETP.GE.AND P0, PT, R17.reuse, R2, PT ;  /* 0x000000021100720c */ /* 0x040fe20003f06270 */
[----:B------:R-:W-:-:S03]  /*17b00*/  VIADD R8, R17, 0x20 ;  /* 0x0000002011087836 */ /* 0x000fc60000000000 */
[----:B------:R-:W-:Y:S04]  /*17b10*/  STL [R1+0x20], R6 ;  /* 0x0000200601007387 */ /* 0x000fe80000100800 */
[----:B------:R-:W-:Y:S05]  /*17b20*/  STL [R1+0x24], R8 ;  /* 0x0000240801007387 */ /* 0x000fea0000100800 */
[----:B0-----:R-:W-:-:S05]  /*17b30*/  @!P0 LEA R4, P2, R7, R4, 0x1 ;  /* 0x0000000407048211 */ /* 0x001fca00078408ff */
[----:B-1----:R-:W-:-:S05]  /*17b40*/  @!P0 IMAD.X R5, RZ, RZ, R5, P2 ;  /* 0x000000ffff058224 */ /* 0x002fca00010e0605 */
[----:B------:R-:W-:Y:S01]  /*17b50*/  @!PT LDS RZ, [RZ] ;  /* 0x00000000fffff984 */ /* 0x000fe20000000800 */
[----:B------:R0:W-:Y:S01]  /*17b60*/  @!P0 LDGSTS.E.BYPASS.LTC128B.128 [R26+0x20400], desc[UR40][R4.64], !P1 ;  /* 0x20400000041a8fae */ /* 0x0001e2000c901d68 */
[----:B------:R-:W-:-:S03]  /*17b70*/  ISETP.GE.AND P0, PT, R6, R2, PT ;  /* 0x000000020600720c */ /* 0x000fc60003f06270 */
[----:B------:R-:W-:Y:S04]  /*17b80*/  SHFL.IDX PT, R6, R3, 0x2, 0x181f ;  /* 0x00581f0003067f89 */ /* 0x000fe800000e0000 */
[----:B0-----:R-:W0:Y:S04]  /*17b90*/  SHFL.IDX PT, R5, R0, 0x1, 0x181f ;  /* 0x00381f0000057f89 */ /* 0x001e2800000e0000 */
[----:B------:R-:W1:Y:S04]  /*17ba0*/  SHFL.IDX PT, R4, R3, 0x1, 0x181f ;  /* 0x00381f0003047f89 */ /* 0x000e6800000e0000 */
[----:B------:R-:W-:Y:S01]  /*17bb0*/  SHFL.IDX PT, R3, R3, 0x3, 0x181f ;  /* 0x00781f0003037f89 */ /* 0x000fe200000e0000 */
[----:B0-----:R-:W-:-:S05]  /*17bc0*/  @!P0 LEA R5, P2, R7, R5, 0x1 ;  /* 0x0000000507058211 */ /* 0x001fca00078408ff */
[----:B-1----:R-:W-:-:S05]  /*17bd0*/  @!P0 IMAD.X R4, RZ, RZ, R4, P2 ;  /* 0x000000ffff048224 */ /* 0x002fca00010e0604 */
[----:B------:R-:W-:-:S04]  /*17be0*/  @!P0 LOP3.LUT R5, R5, R4, RZ, 0x3c, !PT ;  /* 0x0000000405058212 */ /* 0x000fc800078e3cff */
[----:B------:R-:W-:-:S04]  /*17bf0*/  @!P0 LOP3.LUT R4, R5, R4, RZ, 0x3c, !PT ;  /* 0x0000000405048212 */ /* 0x000fc800078e3cff */
[----:B------:R-:W-:-:S05]  /*17c00*/  @!P0 LOP3.LUT R5, R5, R4, RZ, 0x3c, !PT ;  /* 0x0000000405058212 */ /* 0x000fca00078e3cff */
[----:B------:R0:W-:Y:S01]  /*17c10*/  @!P0 LDGSTS.E.BYPASS.LTC128B.128 [R26+0x20c00], desc[UR40][R4.64], !P1 ;  /* 0x20c00000041a8fae */ /* 0x0001e2000c901d68 */
[----:B------:R-:W-:-:S03]  /*17c20*/  ISETP.GE.AND P0, PT, R8, R2, PT ;  /* 0x000000020800720c */ /* 0x000fc60003f06270 */
[----:B0-----:R-:W0:Y:S04]  /*17c30*/  SHFL.IDX PT, R4, R0, 0x2, 0x181f ;  /* 0x00581f0000047f89 */ /* 0x001e2800000e0000 */
[----:B------:R-:W1:Y:S06]  /*17c40*/  SHFL.IDX PT, R0, R0, 0x3, 0x181f ;  /* 0x00781f0000007f89 */ /* 0x000e6c00000e0000 */
[----:B0-----:R-:W-:-:S05]  /*17c50*/  @!P0 LEA R5, P2, R7, R4, 0x1 ;  /* 0x0000000407058211 */ /* 0x001fca00078408ff */
[----:B------:R-:W-:-:S05]  /*17c60*/  @!P0 IMAD.X R4, RZ, RZ, R6, P2 ;  /* 0x000000ffff048224 */ /* 0x000fca00010e0606 */
[----:B------:R-:W-:-:S04]  /*17c70*/  @!P0 LOP3.LUT R5, R5, R4, RZ, 0x3c, !PT ;  /* 0x0000000405058212 */ /* 0x000fc800078e3cff */
[----:B------:R-:W-:-:S04]  /*17c80*/  @!P0 LOP3.LUT R4, R5, R4, RZ, 0x3c, !PT ;  /* 0x0000000405048212 */ /* 0x000fc800078e3cff */
[----:B------:R-:W-:-:S05]  /*17c90*/  @!P0 LOP3.LUT R5, R5, R4, RZ, 0x3c, !PT ;  /* 0x0000000405058212 */ /* 0x000fca00078e3cff */
[----:B-1----:R2:W-:Y:S02]  /*17ca0*/  @!P0 LDGSTS.E.BYPASS.LTC128B.128 [R26+0x21400], desc[UR40][R4.64], !P1 ;  /* 0x21400000041a8fae */ /* 0x0025e4000c901d68 */
.L_x_1553:
[----:B0-2---:R-:W-:-:S05]  /*17cb0*/  VIADD R4, R17, 0x30 ;  /* 0x0000003011047836 */ /* 0x005fca0000000000 */
[----:B------:R-:W-:Y:S01]  /*17cc0*/  ISETP.GE.AND P0, PT, R4, R2, PT ;  /* 0x000000020400720c */ /* 0x000fe20003f06270 */
[----:B------:R0:W-:-:S12]  /*17cd0*/  STL [R1+0x34], R4 ;  /* 0x0000340401007387 */ /* 0x0001d80000100800 */
[----:B------:R-:W-:-:S05]  /*17ce0*/  @!P0 LEA R2, P2, R7, R0, 0x1 ;  /* 0x0000000007028211 */ /* 0x000fca00078408ff */
[----:B------:R-:W-:-:S05]  /*17cf0*/  @!P0 IMAD.X R3, RZ, RZ, R3, P2 ;  /* 0x000000ffff038224 */ /* 0x000fca00010e0603 */
[----:B------:R-:W-:Y:S01]  /*17d00*/  @!PT LDS RZ, [RZ] ;  /* 0x00000000fffff984 */ /* 0x000fe20000000800 */
[----:B------:R-:W-:Y:S01]  /*17d10*/  @!PT LDS RZ, [RZ] ;  /* 0x00000000fffff984 */ /* 0x000fe20000000800 */
[----:B------:R-:W-:Y:S01]  /*17d20*/  @!PT LDS RZ, [RZ] ;  /* 0x00000000fffff984 */ /* 0x000fe20000000800 */
[----:B------:R0:W-:Y:S01]  /*17d30*/  @!P0 LDGSTS.E.BYPASS.LTC128B.128 [R26+0x21c00], desc[UR40][R2.64], !P1 ;  /* 0x21c00000021a8fae */ /* 0x0001e2000c901d68 */
[----:B------:R-:W-:Y:S01]  /*17d40*/  PLOP3.LUT P0, PT, PT, PT, PT, 0x80, 0x0 ;  /* 0x000000000000781c */ /* 0x000fe20003f0f070 */
[----:B------:R-:W-:-:S12]  /*17d50*/  NOP ;  /* 0x0000000000007918 */ /* 0x000fd80000000000 */
.L_x_1433:
        /* <DEDUP_REMOVED lines=28> */
.L_x_1435:
[----:B------:R-:W-:Y:S05]  /*17f20*/  BSYNC B6 ;  /* 0x0000000000067941 */ /* 0x000fea0003800000 */
.L_x_1434:
[----:B------:R-:W2:Y:S01]  /*17f30*/  LDL.LU R0, [R1+0x2c] ;  /* 0x00002c0001007983 */ /* 0x000ea20000300800 */
[----:B------:R-:W1:Y:S01]  /*17f40*/  LDC R6, c[0x0][0x448] ;  /* 0x00011200ff067b82 */ /* 0x000e620000000800 */
[----:B------:R-:W-:Y:S02]  /*17f50*/  ULDC.64 UR4, c[0x0][0x398] ;  /* 0x0000e60000047ab9 */ /* 0x000fe40000000a00 */
[----:B0-----:R-:W3:Y:S04]  /*17f60*/  LDL.LU R2, [R1] ;  /* 0x0000000001027983 */ /* 0x001ee80000300800 */
[----:B------:R-:W4:Y:S04]  /*17f70*/  LDL.LU R21, [R1+0x30] ;  /* 0x0000300001157983 */ /* 0x000f280000300800 */
[----:B------:R-:W5:Y:S01]  /*17f80*/  LDL.LU R20, [R1+0x14] ;  /* 0x0000140001147983 */ /* 0x000f620000300800 */
[----:B------:R-:W-:Y:S01]  /*17f90*/  IMAD.MOV.U32 R4, RZ, RZ, R37 ;  /* 0x000000ffff047224 */ /* 0x000fe200078e0025 */
[----:B------:R-:W-:Y:S01]  /*17fa0*/  LOP3.LUT R22, R22, 0xfffff7ff, RZ, 0xc0, !PT ;  /* 0xfffff7ff16167812 */ /* 0x000fe200078ec0ff */
[----:B------:R-:W0:Y:S01]  /*17fb0*/  S2R R8, SR_TID.X ;  /* 0x0000000000087919 */ /* 0x000e220000002100 */
[----:B-1----:R-:W-:-:S13]  /*17fc0*/  ISETP.NE.AND P0, PT, R6, 0x1, PT ;  /* 0x000000010600780c */ /* 0x002fda0003f05270 */
[----:B------:R-:W1:Y:S01]  /*17fd0*/  @P0 LDC R5, c[0x0][0x450] ;  /* 0x00011400ff050b82 */ /* 0x000e620000000800 */
[----:B0-----:R-:W-:-:S05]  /*17fe0*/  IMAD.SHL.U32 R8, R8, 0x8, RZ ;  /* 0x0000000808087824 */ /* 0x001fca00078e00ff */
[----:B------:R-:W-:-:S04]  /*17ff0*/  LOP3.LUT R8, R8, 0x38, RZ, 0xc0, !PT ;  /* 0x0000003808087812 */ /* 0x000fc800078ec0ff */
[----:B------:R-:W-:Y:S01]  /*18000*/  LOP3.LUT R8, R8, 0xc0, RZ, 0xfc, !PT ;  /* 0x000000c008087812 */ /* 0x000fe200078efcff */
[----:B--2---:R-:W-:-:S04]  /*18010*/  IMAD R0, R0, UR4, RZ ;  /* 0x0000000400007c24 */ /* 0x004fc8000f8e02ff */
[C---:B---3--:R-:W-:Y:S02]  /*18020*/  IMAD R0, R2.reuse, UR5, R0 ;  /* 0x0000000502007c24 */ /* 0x048fe4000f8e0200 */
        /* <DEDUP_REMOVED lines=8> */
[----:B----4-:R-:W-:Y:S02]  /*180b0*/  IMAD R0, R21, UR4, RZ ;  /* 0x0000000415007c24 */ /* 0x010fe4000f8e02ff */
[C---:B-----5:R-:W-:Y:S01]  /*180c0*/  IMAD.WIDE.U32 R2, R20.reuse, UR4, R2 ;  /* 0x0000000414027c25 */ /* 0x060fe2000f8e0002 */
[----:B------:R-:W0:Y:S03]  /*180d0*/  S2R R21, SR_TID.X ;  /* 0x0000000000157919 */ /* 0x000e260000002100 */
[----:B------:R-:W-:Y:S01]  /*180e0*/  IMAD R0, R20, UR5, R0 ;  /* 0x0000000514007c24 */ /* 0x000fe2000f8e0200 */
[----:B------:R-:W-:Y:S01]  /*180f0*/  ULDC.64 UR4, c[0x0][0x3d0] ;  /* 0x0000f40000047ab9 */ /* 0x000fe20000000a00 */
[----:B------:R-:W2:Y:S02]  /*18100*/  S2R R20, SR_TID.X ;  /* 0x0000000000147919 */ /* 0x000ea40000002100 */
[----:B------:R-:W-:-:S02]  /*18110*/  IMAD.IADD R3, R3, 0x1, R0 ;  /* 0x0000000103037824 */ /* 0x000fc400078e0200 */
[----:B------:R-:W3:Y:S01]  /*18120*/  @P0 LDC R0, c[0x0][0x44c] ;  /* 0x00011300ff000b82 */ /* 0x000ee20000000800 */
[----:B0-----:R-:W-:Y:S02]  /*18130*/  IMAD.SHL.U32 R21, R21, 0x8, RZ ;  /* 0x0000000815157824 */ /* 0x001fe400078e00ff */
[----:B---3--:R-:W-:-:S03]  /*18140*/  @P0 IMAD.HI.U32 R0, R37, R0, RZ ;  /* 0x0000000025000227 */ /* 0x008fc600078e00ff */
[----:B------:R-:W-:Y:S01]  /*18150*/  LOP3.LUT R21, R21, 0x38, RZ, 0xc0, !PT ;  /* 0x0000003815157812 */ /* 0x000fe200078ec0ff */
[----:B--2---:R-:W-:Y:S01]  /*18160*/  IMAD.SHL.U32 R20, R20, 0x8, RZ ;  /* 0x0000000814147824 */ /* 0x004fe200078e00ff */
[----:B-1----:R-:W-:Y:S02]  /*18170*/  @P0 SHF.R.U32.HI R4, RZ, R5, R0 ;  /* 0x00000005ff040219 */ /* 0x002fe40000011600 */
[----:B------:R-:W-:Y:S02]  /*18180*/  LOP3.LUT R7, R21, 0x80, RZ, 0xfc, !PT ;  /* 0x0000008015077812 */ /* 0x000fe400078efcff */
[--C-:B------:R-:W-:Y:S01]  /*18190*/  SHF.R.S32.HI R5, RZ, 0x1f, R4.reuse ;  /* 0x0000001fff057819 */ /* 0x100fe20000011404 */
[----:B------:R-:W-:Y:S01]  /*181a0*/  IMAD.MOV R0, RZ, RZ, -R4 ;  /* 0x000000ffff007224 */ /* 0x000fe200078e0a04 */
[----:B------:R-:W0:Y:S01]  /*181b0*/  S2R R21, SR_TID.X ;  /* 0x0000000000157919 */ /* 0x000e220000002100 */
[----:B------:R-:W-:Y:S01]  /*181c0*/  IMAD.WIDE.U32 R2, R4, UR4, R2 ;  /* 0x0000000404027c25 */ /* 0x000fe2000f8e0002 */
[----:B------:R-:W-:-:S03]  /*181d0*/  LOP3.LUT R20, R20, 0x38, RZ, 0xc0, !PT ;  /* 0x0000003814147812 */ /* 0x000fc600078ec0ff */
[----:B------:R-:W-:Y:S02]  /*181e0*/  IMAD R0, R6, R0, R37 ;  /* 0x0000000006007224 */ /* 0x000fe400078e0225 */
        /* <DEDUP_REMOVED lines=11> */
[----:B------:R-:W-:Y:S02]  /*182a0*/  ULDC UR4, c[0x0][0x3b8] ;  /* 0x0000ee0000047ab9 */ /* 0x000fe40000000800 */
[----:B------:R-:W-:Y:S02]  /*182b0*/  ISETP.GE.AND P1, PT, R20, UR4, PT ;  /* 0x0000000414007c0c */ /* 0x000fe4000bf26270 */
[----:B------:R-:W-:Y:S01]  /*182c0*/  LEA.HI.X R4, R2, UR5, R4, 0x1, P0 ;  /* 0x0000000502047c11 */ /* 0x000fe200080f0c04 */
[----:B0-----:R-:W-:Y:S01]  /*182d0*/  IMAD.SHL.U32 R21, R21, 0x8, RZ ;  /* 0x0000000815157824 */ /* 0x001fe200078e00ff */
[----:B------:R-:W-:-:S02]  /*182e0*/  ISETP.GE.AND P0, PT, R7, UR4, PT ;  /* 0x0000000407007c0c */ /* 0x000fc4000bf06270 */
[----:B------:R-:W0:Y:S01]  /*182f0*/  S2R R7, SR_TID.X ;  /* 0x0000000000077919 */ /* 0x000e220000002100 */
[----:B------:R-:W-:Y:S02]  /*18300*/  SEL R0, RZ, 0x1, P1 ;  /* 0x00000001ff007807 */ /* 0x000fe40000800000 */
[----:B------:R-:W-:Y:S02]  /*18310*/  LOP3.LUT R21, R21, 0x38, RZ, 0xc0, !PT ;  /* 0x0000003815157812 */ /* 0x000fe400078ec0ff */
[----:B------:R-:W-:Y:S02]  /*18320*/  SEL R2, RZ, 0x4, P0 ;  /* 0x00000004ff027807 */ /* 0x000fe40000000000 */
[----:B------:R-:W-:Y:S02]  /*18330*/  @P1 LOP3.LUT R22, R22, 0x800, RZ, 0xfc, !PT ;  /* 0x0000080016161812 */ /* 0x000fe400078efcff */
[----:B------:R-:W-:Y:S02]  /*18340*/  ISETP.GE.AND P5, PT, R8, UR4, PT ;  /* 0x0000000408007c0c */ /* 0x000fe4000bfa6270 */
[----:B------:R-:W-:-:S04]  /*18350*/  LOP3.LUT R22, R22, 0xfffffdff, RZ, 0xc0, !PT ;  /* 0xfffffdff16167812 */ /* 0x000fc800078ec0ff */
[----:B------:R-:W-:-:S04]  /*18360*/  @P0 LOP3.LUT R22, R22, 0x200, RZ, 0xfc, !PT ;  /* 0x0000020016160812 */ /* 0x000fc800078efcff */
[----:B------:R-:W-:Y:S01]  /*18370*/  LOP3.LUT R22, R22, 0xfffffbff, RZ, 0xc0, !PT ;  /* 0xfffffbff16167812 */ /* 0x000fe200078ec0ff */
[----:B0-----:R-:W-:-:S05]  /*18380*/  IMAD.SHL.U32 R7, R7, 0x8, RZ ;  /* 0x0000000807077824 */ /* 0x001fca00078e00ff */
[----:B------:R-:W-:-:S04]  /*18390*/  LOP3.LUT R7, R7, 0x38, RZ, 0xc0, !PT ;  /* 0x0000003807077812 */ /* 0x000fc800078ec0ff */
[----:B------:R-:W-:-:S04]  /*183a0*/  LOP3.LUT R7, R7, 0x40, RZ, 0xfc, !PT ;  /* 0x0000004007077812 */ /* 0x000fc800078efcff */
[----:B------:R-:W-:Y:S02]  /*183b0*/  ISETP.GE.AND P0, PT, R7, UR4, PT ;  /* 0x0000000407007c0c */ /* 0x000fe4000bf06270 */
[----:B------:R-:W-:Y:S02]  /*183c0*/  LOP3.LUT R7, R21, 0x100, RZ, 0xfc, !PT ;  /* 0x0000010015077812 */ /* 0x000fe400078efcff */
[----:B------:R-:W0:Y:S01]  /*183d0*/  S2R R21, SR_TID.X ;  /* 0x0000000000157919 */ /* 0x000e220000002100 */
[----:B------:R-:W-:Y:S02]  /*183e0*/  SEL R3, RZ, 0x2, P0 ;  /* 0x00000002ff037807 */ /* 0x000fe40000000000 */
[----:B------:R-:W-:Y:S02]  /*183f0*/  ISETP.GE.AND P4, PT, R7, UR4, PT ;  /* 0x0000000407007c0c */ /* 0x000fe4000bf86270 */
[----:B------:R-:W1:Y:S01]  /*18400*/  S2R R7, SR_TID.X ;  /* 0x0000000000077919 */ /* 0x000e620000002100 */
[----:B------:R-:W-:-:S02]  /*18410*/  IADD3 R0, R2, R3, R0 ;  /* 0x0000000302007210 */ /* 0x000fc40007ffe000 */
[----:B------:R-:W-:Y:S02]  /*18420*/  SEL R2, RZ, 0x10, P4 ;  /* 0x00000010ff027807 */ /* 0x000fe40002000000 */
[----:B------:R-:W-:Y:S02]  /*18430*/  @P0 LOP3.LUT R22, R22, 0x400, RZ, 0xfc, !PT ;  /* 0x0000040016160812 */ /* 0x000fe400078efcff */
[----:B------:R-:W-:-:S04]  /*18440*/  SEL R3, RZ, 0x8, P5 ;  /* 0x00000008ff037807 */ /* 0x000fc80002800000 */
[----:B------:R-:W-:Y:S01]  /*18450*/  IADD3 R0, R2, R0, R3 ;  /* 0x0000000002007210 */ /* 0x000fe20007ffe003 */
[----:B0-----:R-:W-:Y:S02]  /*18460*/  IMAD.SHL.U32 R21, R21, 0x8, RZ ;  /* 0x0000000815157824 */ /* 0x001fe400078e00ff */
[----:B-1----:R-:W-:-:S03]  /*18470*/  IMAD.SHL.U32 R7, R7, 0x8, RZ ;  /* 0x0000000807077824 */ /* 0x002fc600078e00ff */
[----:B------:R-:W-:Y:S02]  /*18480*/  LOP3.LUT R21, R21, 0x38, RZ, 0xc0, !PT ;  /* 0x0000003815157812 */ /* 0x000fe400078ec0ff */
[----:B------:R-:W-:Y:S02]  /*18490*/  LOP3.LUT R7, R7, 0x38, RZ, 0xc0, !PT ;  /* 0x0000003807077812 */ /* 0x000fe400078ec0ff */
[----:B------:R-:W-:Y:S02]  /*184a0*/  LOP3.LUT R8, R21, 0x140, RZ, 0xfc, !PT ;  /* 0x0000014015087812 */ /* 0x000fe400078efcff */
[----:B------:R-:W-:Y:S02]  /*184b0*/  LOP3.LUT R7, R7, 0x180, RZ, 0xfc, !PT ;  /* 0x0000018007077812 */ /* 0x000fe400078efcff */
[----:B------:R-:W-:Y:S02]  /*184c0*/  ISETP.GE.AND P3, PT, R8, UR4, PT ;  /* 0x0000000408007c0c */ /* 0x000fe4000bf66270 */
[----:B------:R-:W-:-:S02]  /*184d0*/  ISETP.GE.AND P0, PT, R7, UR4, PT ;  /* 0x0000000407007c0c */ /* 0x000fc4000bf06270 */
[----:B------:R-:W-:Y:S02]  /*184e0*/  LOP3.LUT R7, R21, 0x1c0, RZ, 0xfc, !PT ;  /* 0x000001c015077812 */ /* 0x000fe400078efcff */
[----:B------:R-:W-:Y:S02]  /*184f0*/  SEL R2, RZ, 0x40, P0 ;  /* 0x00000040ff027807 */ /* 0x000fe40000000000 */
[----:B------:R-:W-:Y:S02]  /*18500*/  SEL R3, RZ, 0x20, P3 ;  /* 0x00000020ff037807 */ /* 0x000fe40001800000 */
[----:B------:R-:W-:Y:S01]  /*18510*/  ISETP.GE.AND P0, PT, R7, UR4, PT ;  /* 0x0000000407007c0c */ /* 0x000fe2000bf06270 */
[----:B------:R-:W-:Y:S01]  /*18520*/  UMOV UR4, 0xffffffff ;  /* 0xffffffff00047882 */ /* 0x000fe20000000000 */
[----:B------:R-:W-:Y:S02]  /*18530*/  IADD3 R0, R2, R0, R3 ;  /* 0x0000000002007210 */ /* 0x000fe40007ffe003 */
[----:B------:R-:W-:-:S05]  /*18540*/  SEL R7, RZ, 0x80, P0 ;  /* 0x00000080ff077807 */ /* 0x000fca0000000000 */
[----:B------:R-:W-:Y:S01]  /*18550*/  IMAD.IADD R7, R0, 0x1, R7 ;  /* 0x0000000100077824 */ /* 0x000fe200078e0207 */
[----:B------:R-:W-:Y:S06]  /*18560*/  BRA.DIV UR4, `(.L_x_1436) ;  /* 0x0000004a04907947 */ /* 0x000fec000b800000 */
[----:B------:R-:W2:Y:S04]  /*18570*/  LDL.LU R9, [R1+0x1c] ;  /* 0x00001c0001097983 */ /* 0x000ea80000300800 */
[----:B------:R-:W3:Y:S04]  /*18580*/  LDL.LU R3, [R1+0x24] ;  /* 0x0000240001037983 */ /* 0x000ee80000300800 */
[----:B------:R-:W4:Y:S01]  /*18590*/  LDL.LU R8, [R1+0x20] ;  /* 0x0000200001087983 */ /* 0x000f220000300800 */
[----:B------:R-:W-:-:S03]  /*185a0*/  LOP3.LUT R22, R22, 0xffbfffff, RZ, 0xc0, !PT ;  /* 0xffbfffff16167812 */ /* 0x000fc600078ec0ff */
[----:B------:R-:W-:Y:S01]  /*185b0*/  SHFL.IDX PT, R14, R5, 0x2, 0x181f ;  /* 0x00581f00050e7f89 */ /* 0x000fe200000e0000 */
[----:B------:R-:W-:-:S04]  /*185c0*/  @P4 LOP3.LUT R22, R22, 0x400000, RZ, 0xfc, !PT ;  /* 0x0040000016164812 */ /* 0x000fc800078efcff */
[C---:B------:R-:W-:Y:S02]  /*185d0*/  LOP3.LUT P4, RZ, R22.reuse, 0x800, RZ, 0xc0, !PT ;  /* 0x0000080016ff7812 */ /* 0x040fe4000788c0ff */
[----:B------:R-:W-:-:S04]  /*185e0*/  LOP3.LUT R22, R22, 0xffdfffff, RZ, 0xc0, !PT ;  /* 0xffdfffff16167812 */ /* 0x000fc800078ec0ff */
[----:B------:R-:W-:-:S04]  /*185f0*/  @P3 LOP3.LUT R22, R22, 0x200000, RZ, 0xfc, !PT ;  /* 0x0020000016163812 */ /* 0x000fc800078efcff */
[----:B------:R-:W-:Y:S01]  /*18600*/  LOP3.LUT P3, RZ, R22, 0x400, RZ, 0xc0, !PT ;  /* 0x0000040016ff7812 */ /* 0x000fe2000786c0ff */
[----:B--2---:R-:W-:Y:S02]  /*18610*/  IMAD R6, R9, R6, RZ ;  /* 0x0000000609067224 */ /* 0x004fe400078e02ff */
[----:B---3--:R-:W-:-:S03]  /*18620*/  IMAD.MOV.U32 R9, RZ, RZ, R3 ;  /* 0x000000ffff097224 */ /* 0x008fc600078e0003 */
[----:B------:R-:W-:Y:S01]  /*18630*/  ISETP.GE.AND P0, PT, R17, R6, PT ;  /* 0x000000061100720c */ /* 0x000fe20003f06270 */
[----:B------:R-:W0:-:S12]  /*18640*/  SHFL.IDX PT, R3, R5, RZ, 0x181f ;  /* 0x00181fff05037589 */ /* 0x000e1800000e0000 */
[----:B------:R-:W-:-:S04]  /*18650*/  @!P0 LOP3.LUT R2, R0, 0x40, RZ, 0xc0, !PT ;  /* 0x0000004000028812 */ /* 0x000fc800078ec0ff */
[----:B------:R-:W-:-:S04]  /*18660*/  @!P0 SHF.R.U32.HI R2, RZ, 0x2, R2 ;  /* 0x00000002ff028819 */ /* 0x000fc80000011602 */
[----:B------:R-:W-:Y:S02]  /*18670*/  @!P0 ISETP.NE.U32.AND P2, PT, R2, RZ, PT ;  /* 0x000000ff0200820c */ /* 0x000fe40003f45070 */
[----:B------:R-:W-:Y:S02]  /*18680*/  @!P0 LOP3.LUT R2, R7, 0x80, RZ, 0xc0, !PT ;  /* 0x0000008007028812 */ /* 0x000fe400078ec0ff */
[----:B0-----:R-:W-:Y:S02]  /*18690*/  @!P0 LEA R3, P6, R20, R3, 0x1 ;  /* 0x0000000314038211 */ /* 0x001fe400078c08ff */
[----:B------:R-:W-:-:S04]  /*186a0*/  @!P0 SHF.R.U32.HI R2, RZ, 0x3, R2 ;  /* 0x00000003ff028819 */ /* 0x000fc80000011602 */
[----:B------:R-:W-:Y:S02]  /*186b0*/  @!P0 ISETP.NE.U32.AND P1, PT, R2, RZ, PT ;  /* 0x000000ff0200820c */ /* 0x000fe40003f25070 */
[----:B------:R-:W0:Y:S02]  /*186c0*/  SHFL.IDX PT, R2, R4, RZ, 0x181f ;  /* 0x00181fff04027589 */ /* 0x000e2400000e0000 */
[----:B0-----:R-:W-:Y:S01]  /*186d0*/  @!P0 IMAD.X R2, RZ, RZ, R2, P6 ;  /* 0x000000ffff028224 */ /* 0x001fe200030e0602 */
[----:B------:R-:W-:-:S04]  /*186e0*/  LOP3.LUT P6, RZ, R22, 0x200, RZ, 0xc0, !PT ;  /* 0x0000020016ff7812 */ /* 0x000fc800078cc0ff */
[----:B------:R-:W-:-:S04]  /*186f0*/  @!P0 LOP3.LUT R3, R3, R2, RZ, 0x3c, !PT ;  /* 0x0000000203038212 */ /* 0x000fc800078e3cff */
[----:B------:R-:W-:-:S04]  /*18700*/  @!P0 LOP3.LUT R2, R3, R2, RZ, 0x3c, !PT ;  /* 0x0000000203028212 */ /* 0x000fc800078e3cff */
[----:B------:R-:W-:-:S05]  /*18710*/  @!P0 LOP3.LUT R3, R3, R2, RZ, 0x3c, !PT ;  /* 0x0000000203038212 */ /* 0x000fca00078e3cff */
[----:B------:R-:W-:Y:S01]  /*18720*/  @!P0 LDGSTS.E.BYPASS.LTC128B.128 [R26+0x26400], desc[UR40][R2.64], !P4 ;  /* 0x26400000021a8fae */ /* 0x000fe2000e101d68 */
[----:B------:R-:W-:-:S03]  /*18730*/  LOP3.LUT P4, RZ, R22, 0x400000, RZ, 0xc0, !PT ;  /* 0x0040000016ff7812 */ /* 0x000fc6000788c0ff */
[----:B------:R-:W-:Y:S01]  /*18740*/  @!P0 LDGSTS.E.BYPASS.LTC128B.128 [R26+0x28400], desc[UR40][R2.64+0x80], !P3 ;  /* 0x28400080021a8fae */ /* 0x000fe2000d901d68 */
[C---:B------:R-:W-:Y:S02]  /*18750*/  LOP3.LUT P3, RZ, R22.reuse, 0x200000, RZ, 0xc0, !PT ;  /* 0x0020000016ff7812 */ /* 0x040fe4000786c0ff */
[----:B------:R-:W-:Y:S01]  /*18760*/  LOP3.LUT R22, R22, 0xffefffff, RZ, 0xc0, !PT ;  /* 0xffefffff16167812 */ /* 0x000fe200078ec0ff */
[----:B------:R-:W-:Y:S03]  /*18770*/  @!P0 LDGSTS.E.BYPASS.LTC128B.128 [R26+0x2a400], desc[UR40][R2.64+0x100], !P6 ;  /* 0x2a400100021a8fae */ /* 0x000fe6000f101d68 */
[----:B------:R-:W-:Y:S01]  /*18780*/  @P6 LOP3.LUT R22, R22, 0x100000, RZ, 0xfc, !PT ;  /* 0x0010000016166812 */ /* 0x000fe200078efcff */
[----:B------:R-:W-:Y:S03]  /*18790*/  @!P0 LDGSTS.E.BYPASS.LTC128B.128 [R26+0x2c400], desc[UR40][R2.64+0x180], !P5 ;  /* 0x2c400180021a8fae */ /* 0x000fe6000e901d68 */
[C---:B------:R-:W-:Y:S01]  /*187a0*/  LOP3.LUT P6, RZ, R22.reuse, 0x800, RZ, 0xc0, !PT ;  /* 0x0000080016ff7812 */ /* 0x040fe200078cc0ff */
[----:B------:R-:W-:Y:S01]  /*187b0*/  @!P0 LDGSTS.E.BYPASS.LTC128B.128 [R26+0x2e400], desc[UR40][R2.64+0x200], !P4 ;  /* 0x2e400200021a8fae */ /* 0x000fe2000e101d68 */
[----:B------:R-:W-:-:S03]  /*187c0*/  LOP3.LUT R22, R22, 0xffff7fff, RZ, 0xc0, !PT ;  /* 0xffff7fff16167812 */ /* 0x000fc600078ec0ff */
[----:B------:R-:W-:Y:S04]  /*187d0*/  @!P0 LDGSTS.E.BYPASS.LTC128B.128 [R26+0x30400], desc[UR40][R2.64+0x280], !P3 ;  /* 0x30400280021a8fae */ /* 0x000fe8000d901d68 */
[----:B------:R-:W-:Y:S04]  /*187e0*/  @!P0 LDGSTS.E.BYPASS.LTC128B.128 [R26+0x32400], desc[UR40][R2.64+0x300], P2 ;  /* 0x32400300021a8fae */ /* 0x000fe80009101d68 */
[----:B------:R0:W-:Y:S01]  /*187f0*/  @!P0 LDGSTS.E.BYPASS.LTC128B.128 [R26+0x34400], desc[UR40][R2.64+0x380], P1 ;  /* 0x34400380021a8fae */ /* 0x0001e20008901d68 */
[----:B----4-:R-:W-:-:S03]  /*18800*/  ISETP.GE.AND P0, PT, R8, R6, PT ;  /* 0x000000060800720c */ /* 0x010fc60003f06270 */
[----:B------:R-:W-:Y:S10]  /*18810*/  SHFL.IDX PT, R8, R4, 0x2, 0x181f ;  /* 0x00581f0004087f89 */ /* 0x000ff400000e0000 */
[----:B0-----:R-:W-:-:S02]  /*18820*/  @!P0 LOP3.LUT R3, R0, 0x40, RZ, 0xc0, !PT ;  /* 0x0000004000038812 */ /* 0x001fc400078ec0ff */
[----:B------:R-:W-:Y:S02]  /*18830*/  @!P0 LOP3.LUT R2, R7, 0x80, RZ, 0xc0, !PT ;  /* 0x0000008007028812 */ /* 0x000fe400078ec0ff */
[----:B------:R-:W-:Y:S02]  /*18840*/  @!P0 SHF.R.U32.HI R3, RZ, 0x2, R3 ;  /* 0x00000002ff038819 */ /* 0x000fe40000011603 */
[----:B------:R-:W-:Y:S02]  /*18850*/  @!P0 SHF.R.U32.HI R2, RZ, 0x3, R2 ;  /* 0x00000003ff028819 */ /* 0x000fe40000011602 */
[----:B------:R-:W-:Y:S02]  /*18860*/  @!P0 ISETP.NE.U32.AND P2, PT, R3, RZ, PT ;  /* 0x000000ff0300820c */ /* 0x000fe40003f45070 */
[----:B------:R-:W0:Y:S01]  /*18870*/  SHFL.IDX PT, R3, R5, 0x1, 0x181f ;  /* 0x00381f0005037f89 */ /* 0x000e2200000e0000 */
[----:B------:R-:W-:-:S03]  /*18880*/  @!P0 ISETP.NE.U32.AND P1, PT, R2, RZ, PT ;  /* 0x000000ff0200820c */ /* 0x000fc60003f25070 */
[----:B------:R-:W1:Y:S04]  /*18890*/  SHFL.IDX PT, R2, R4, 0x1, 0x181f ;  /* 0x00381f0004027f89 */ /* 0x000e6800000e0000 */
[----:B------:R-:W2:Y:S03]  /*188a0*/  SHFL.IDX PT, R4, R4, 0x3, 0x181f ;  /* 0x00781f0004047f89 */ /* 0x000ea600000e0000 */
[----:B------:R-:W-:-:S04]  /*188b0*/  @P2 LOP3.LUT R22, R22, 0x8000, RZ, 0xfc, !PT ;  /* 0x0000800016162812 */ /* 0x000fc800078efcff */
[----:B------:R-:W-:-:S04]  /*188c0*/  LOP3.LUT R22, R22, 0xfff7ffff, RZ, 0xc0, !PT ;  /* 0xfff7ffff16167812 */ /* 0x000fc800078ec0ff */
[----:B------:R-:W-:-:S04]  /*188d0*/  @P1 LOP3.LUT R22, R22, 0x80000, RZ, 0xfc, !PT ;  /* 0x0008000016161812 */ /* 0x000fc800078efcff */
[----:B------:R-:W-:Y:S02]  /*188e0*/  LOP3.LUT P1, RZ, R22, 0x8000, RZ, 0xc0, !PT ;  /* 0x0000800016ff7812 */ /* 0x000fe4000782c0ff */
[----:B0-----:R-:W-:-:S05]  /*188f0*/  @!P0 LEA R3, P2, R20, R3, 0x1 ;  /* 0x0000000314038211 */ /* 0x001fca00078408ff */
[----:B-1----:R-:W-:Y:S01]  /*18900*/  @!P0 IMAD.X R2, RZ, RZ, R2, P2 ;  /* 0x000000ffff028224 */ /* 0x002fe200010e0602 */
[----:B------:R-:W-:-:S04]  /*18910*/  LOP3.LUT P2, RZ, R22, 0x400, RZ, 0xc0, !PT ;  /* 0x0000040016ff7812 */ /* 0x000fc8000784c0ff */
[----:B------:R-:W-:-:S04]  /*18920*/  @!P0 LOP3.LUT R3, R3, R2, RZ, 0x3c, !PT ;  /* 0x0000000203038212 */ /* 0x000fc800078e3cff */
[----:B------:R-:W-:-:S04]  /*18930*/  @!P0 LOP3.LUT R2, R3, R2, RZ, 0x3c, !PT ;  /* 0x0000000203028212 */ /* 0x000fc800078e3cff */
[----:B------:R-:W-:-:S05]  /*18940*/  @!P0 LOP3.LUT R3, R3, R2, RZ, 0x3c, !PT ;  /* 0x0000000203038212 */ /* 0x000fca00078e3cff */
[----:B------:R-:W-:Y:S01]  /*18950*/  @!P0 LDGSTS.E.BYPASS.LTC128B.128 [R26+0x26c00], desc[UR40][R2.64], !P6 ;  /* 0x26c00000021a8fae */ /* 0x000fe2000f101d68 */
[----:B------:R-:W-:-:S03]  /*18960*/  LOP3.LUT P6, RZ, R22, 0x100000, RZ, 0xc0, !PT ;  /* 0x0010000016ff7812 */ /* 0x000fc600078cc0ff */
[----:B------:R-:W-:Y:S10]  /*18970*/  @!P0 LDGSTS.E.BYPASS.LTC128B.128 [R26+0x28c00], desc[UR40][R2.64+0x80], !P2 ;  /* 0x28c00080021a8fae */ /* 0x000ff4000d101d68 */
[----:B------:R-:W-:Y:S04]  /*18980*/  @!P0 LDGSTS.E.BYPASS.LTC128B.128 [R26+0x2ac00], desc[UR40][R2.64+0x100], !P6 ;  /* 0x2ac00100021a8fae */ /* 0x000fe8000f101d68 */
[----:B------:R-:W-:Y:S04]  /*18990*/  @!P0 LDGSTS.E.BYPASS.LTC128B.128 [R26+0x2cc00], desc[UR40][R2.64+0x180], !P5 ;  /* 0x2cc00180021a8fae */ /* 0x000fe8000e901d68 */
[----:B------:R-:W-:Y:S04]  /*189a0*/  @!P0 LDGSTS.E.BYPASS.LTC128B.128 [R26+0x2ec00], desc[UR40][R2.64+0x200], !P4 ;  /* 0x2ec00200021a8fae */ /* 0x000fe8000e101d68 */
[----:B------:R-:W-:Y:S04]  /*189b0*/  @!P0 LDGSTS.E.BYPASS.LTC128B.128 [R26+0x30c00], desc[UR40][R2.64+0x280], !P3 ;  /* 0x30c00280021a8fae */ /* 0x000fe8000d901d68 */
[----:B------:R-:W-:Y:S01]  /*189c0*/  @!P0 LDGSTS.E.BYPASS.LTC128B.128 [R26+0x32c00], desc[UR40][R2.64+0x300], P1 ;  /* 0x32c00300021a8fae */ /* 0x000fe20008901d68 */
[----:B------:R-:W-:-:S13]  /*189d0*/  LOP3.LUT P1, RZ, R22, 0x80000, RZ, 0xc0, !PT ;  /* 0x0008000016ff7812 */ /* 0x000fda000782c0ff */
[----:B------:R0:W-:Y:S01]  /*189e0*/  @!P0 LDGSTS.E.BYPASS.LTC128B.128 [R26+0x34c00], desc[UR40][R2.64+0x380], P1 ;  /* 0x34c00380021a8fae */ /* 0x0001e20008901d68 */
[----:B------:R-:W-:-:S13]  /*189f0*/  ISETP.GE.AND P0, PT, R9, R6, PT ;  /* 0x000000060900720c */ /* 0x000fda0003f06270 */
[----:B------:R-:W-:-:S05]  /*18a00*/  @!P0 LEA R9, P1, R20, R14, 0x1 ;  /* 0x0000000e14098211 */ /* 0x000fca00078208ff */
[----:B------:R-:W-:Y:S01]  /*18a10*/  @!P0 IMAD.X R10, RZ, RZ, R8, P1 ;  /* 0x000000ffff0a8224 */ /* 0x000fe200008e0608 */
[----:B------:R-:W-:Y:S01]  /*18a20*/  LOP3.LUT P1, RZ, R22, 0x800, RZ, 0xc0, !PT ;  /* 0x0000080016ff7812 */ /* 0x000fe2000782c0ff */
[----:B0-----:R-:W-:Y:S01]  /*18a30*/  @!P0 IMAD.MOV.U32 R2, RZ, RZ, R9 ;  /* 0x000000ffff028224 */ /* 0x001fe200078e0009 */
[----:B------:R-:W-:Y:S01]  /*18a40*/  @!P0 LOP3.LUT R8, R0, 0x40, RZ, 0xc0, !PT ;  /* 0x0000004000088812 */ /* 0x000fe200078ec0ff */
[----:B------:R-:W-:-:S03]  /*18a50*/  @!P0 IMAD.MOV.U32 R3, RZ, RZ, R10 ;  /* 0x000000ffff038224 */ /* 0x000fc600078e000a */
        /* <DEDUP_REMOVED lines=11> */
[----:B------:R-:W-:-:S13]  /*18b10*/  @!P0 ISETP.NE.U32.AND P1, PT, R8, RZ, PT ;  /* 0x000000ff0800820c */ /* 0x000fda0003f25070 */
[----:B------:R0:W-:Y:S04]  /*18b20*/  @!P0 LDGSTS.E.BYPASS.LTC128B.128 [R26+0x35400], desc[UR40][R2.64+0x380], P1 ;  /* 0x35400380021a8fae */ /* 0x0001e80008901d68 */
[----:B0-2---:R0:W1:Y:S02]  /*18b30*/  SHFL.IDX PT, R2, R5, 0x3, 0x181f ;  /* 0x00781f0005027f89 */ /* 0x00506400000e0000 */
.L_x_1563:
[----:B------:R-:W2:Y:S01]  /*18b40*/  LDL.LU R3, [R1+0x34] ;  /* 0x0000340001037983 */ /* 0x000ea20000300800 */
[----:B------:R-:W-:Y:S01]  /*18b50*/  BSSY B0, `(.L_x_1437) ;  /* 0x0000019000007945 */ /* 0x000fe20003800000 */
[----:B--2---:R-:W-:-:S13]  /*18b60*/  ISETP.GE.AND P0, PT, R3, R6, PT ;  /* 0x000000060300720c */ /* 0x004fda0003f06270 */
[----:B------:R-:W-:Y:S05]  /*18b70*/  @P0 BRA `(.L_x_1438) ;  /* 0x0000000000580947 */ /* 0x000fea0003800000 */
[----:B------:R-:W-:Y:S02]  /*18b80*/  LOP3.LUT R0, R0, 0x40, RZ, 0xc0, !PT ;  /* 0x0000004000007812 */ /* 0x000fe400078ec0ff */
[----:B------:R-:W-:Y:S02]  /*18b90*/  LOP3.LUT P6, RZ, R22, 0x800, RZ, 0xc0, !PT ;  /* 0x0000080016ff7812 */ /* 0x000fe400078cc0ff */
[----:B-1----:R-:W-:Y:S02]  /*18ba0*/  LEA R2, P0, R20, R2, 0x1 ;  /* 0x0000000214027211 */ /* 0x002fe400078008ff */
[C---:B------:R-:W-:Y:S02]  /*18bb0*/  LOP3.LUT P2, RZ, R22.reuse, 0x400, RZ, 0xc0, !PT ;  /* 0x0000040016ff7812 */ /* 0x040fe4000784c0ff */
[----:B------:R-:W-:Y:S01]  /*18bc0*/  LOP3.LUT P1, RZ, R22, 0x200, RZ, 0xc0, !PT ;  /* 0x0000020016ff7812 */ /* 0x000fe2000782c0ff */
[----:B------:R-:W-:Y:S01]  /*18bd0*/  IMAD.X R3, RZ, RZ, R4, P0 ;  /* 0x000000ffff037224 */ /* 0x000fe200000e0604 */
[----:B------:R-:W-:-:S02]  /*18be0*/  SHF.R.U32.HI R0, RZ, 0x2, R0 ;  /* 0x00000002ff007819 */ /* 0x000fc40000011600 */
[----:B------:R-:W-:Y:S02]  /*18bf0*/  LOP3.LUT R7, R7, 0x80, RZ, 0xc0, !PT ;  /* 0x0000008007077812 */ /* 0x000fe400078ec0ff */
[----:B------:R-:W-:Y:S01]  /*18c00*/  ISETP.NE.U32.AND P0, PT, R0, RZ, PT ;  /* 0x000000ff0000720c */ /* 0x000fe20003f05070 */
[----:B------:R-:W-:Y:S01]  /*18c10*/  @!PT LDS RZ, [RZ] ;  /* 0x00000000fffff984 */ /* 0x000fe20000000800 */
[----:B------:R-:W-:Y:S01]  /*18c20*/  @!PT LDS RZ, [RZ] ;  /* 0x00000000fffff984 */ /* 0x000fe20000000800 */
[----:B------:R-:W-:Y:S01]  /*18c30*/  @!PT LDS RZ, [RZ] ;  /* 0x00000000fffff984 */ /* 0x000fe20000000800 */
[----:B------:R2:W-:Y:S01]  /*18c40*/  LDGSTS.E.BYPASS.LTC128B.128 [R26+0x27c00], desc[UR40][R2.64], !P6 ;  /* 0x27c00000021a7fae */ /* 0x0005e2000f101d68 */
[----:B------:R-:W-:-:S03]  /*18c50*/  SHF.R.U32.HI R7, RZ, 0x3, R7 ;  /* 0x00000003ff077819 */ /* 0x000fc60000011607 */
        /* <DEDUP_REMOVED lines=8> */
.L_x_1438:
[----:B------:R-:W-:Y:S05]  /*18ce0*/  BSYNC B0 ;  /* 0x0000000000007941 */ /* 0x000fea0003800000 */
.L_x_1437:
[----:B------:R-:W-:Y:S01]  /*18cf0*/  NOP ;  /* 0x0000000000007918 */ /* 0x000fe20000000000 */
[----:B------:R-:W-:-:S13]  /*18d00*/  PLOP3.LUT P0, PT, PT, PT, PT, 0x80, 0x0 ;  /* 0x000000000000781c */ /* 0x000fda0003f0f070 */
.L_x_1439:
[----:B------:R-:W-:Y:S02]  /*18d10*/  PLOP3.LUT P1, PT, P1, P0, PT, 0xa2, 0x0 ;  /* 0x000000000000781c */ /* 0x000fe40000f21472 */
[----:B------:R-:W-:-:S08]  /*18d20*/  @P0 R2UR P1, UR4, R23 ;  /* 0x00000000170402ca */ /* 0x000fd00000020000 */
[----:B------:R-:W-:-:S05]  /*18d30*/  @P0 PLOP3.LUT P0, PT, P1, PT, PT, 0x80, 0x0 ;  /* 0x000000000000081c */ /* 0x000fca0000f0f070 */
[----:B------:R-:W-:Y:S01]  /*18d40*/  @!P1 SYNCS.ARRIVE.TRANS64.RED.A0T1 RZ, [UR4+0x38810], RZ ;  /* 0x038810ffffff99a7 */ /* 0x000fe20008200404 */
[----:B------:R-:W-:Y:S07]  /*18d50*/  @!P1 ARRIVES.LDGSTSBAR.64.TRANSCNT [UR4+0x38810] ;  /* 0x03881000ff0099b0 */ /* 0x000fee0008000a84 */
[----:B------:R-:W-:Y:S05]  /*18d60*/  @P0 BRA.U.ANY `(.L_x_1439) ;  /* 0xfffffffd00e80947 */ /* 0x000fea000393ffff */
[----:B-12---:R-:W2:Y:S02]  /*18d70*/  LDL.LU R2, [R1+0x28] ;  /* 0x0000280001027983 */ /* 0x006ea40000300800 */
        /* <DEDUP_REMOVED lines=9> */
[----:B------:R-:W2:Y:S03]  /*18e10*/  SYNCS.PHASECHK.TRANS64.TRYWAIT P0, [R23+URZ+0x38820], R0 ;  /* 0x03882000170075a7 */ /* 0x000ea6000800017f */
[----:B-12---:R-:W-:Y:S05]  /*18e20*/  @!P0 BRA `(.L_x_1441) ;  /* 0x0000004c00208947 */ /* 0x006fea0003800000 */
.L_x_1564:
[----:B------:R-:W-:Y:S05]  /*18e30*/  BSYNC B0 ;  /* 0x0000000000007941 */ /* 0x000fea0003800000 */
.L_x_1440:
[----:B------:R-:W2:Y:S02]  /*18e40*/  LDL R2, [R1+0x4c] ;  /* 0x00004c0001027983 */ /* 0x000ea40000100800 */
[----:B--2---:R-:W-:-:S13]  /*18e50*/  ISETP.NE.AND P0, PT, R2, 0x3, PT ;  /* 0x000000030200780c */ /* 0x004fda0003f05270 */
[----:B------:R-:W-:Y:S05]  /*18e60*/  @!P0 BRA `(.L_x_1442) ;  /* 0x0000000000048947 */ /* 0x000fea0003800000 */
[----:B------:R-:W-:Y:S01]  /*18e70*/  BPT.TRAP 0x1 ;  /* 0x000000040000795c */ /* 0x000fe20000300000 */
.L_x_1442:
[----:B-1----:R-:W-:Y:S01]  /*18e80*/  SHF.L.U32 R0, R28, 0x1f, RZ ;  /* 0x0000001f1c007819 */ /* 0x002fe200000006ff */
[----:B------:R-:W-:Y:S03]  /*18e90*/  BSSY B0, `(.L_x_1443) ;  /* 0x0000003000007945 */ /* 0x000fe60003800000 */
[----:B------:R-:W1:Y:S02]  /*18ea0*/  SYNCS.PHASECHK.TRANS64.TRYWAIT P0, [R27+URZ+0x38860], R0 ;  /* 0x038860001b0075a7 */ /* 0x000e64000800017f */
[----:B-1----:R-:W-:Y:S05]  /*18eb0*/  @!P0 BRA `(.L_x_1444) ;  /* 0x0000004c00108947 */ /* 0x002fea0003800000 */
.L_x_1565:
[----:B------:R-:W-:Y:S05]  /*18ec0*/  BSYNC B0 ;  /* 0x0000000000007941 */ /* 0x000fea0003800000 */
.L_x_1443:
[----:B------:R-:W1:Y:S01]  /*18ed0*/  LDL.LU R3, [R1+0x3c] ;  /* 0x00003c0001037983 */ /* 0x000e620000300800 */
[----:B------:R-:W-:-:S03]  /*18ee0*/  ULDC.64 UR4, c[0x0][0x328] ;  /* 0x0000ca0000047ab9 */ /* 0x000fc60000000a00 */
[----:B------:R-:W2:Y:S04]  /*18ef0*/  LDL.LU R2, [R1+0xc] ;  /* 0x00000c0001027983 */ /* 0x000ea80000300800 */
[----:B0-----:R-:W3:Y:S04]  /*18f00*/  LDL.LU R5, [R1+0x40] ;  /* 0x0000400001057983 */ /* 0x001ee80000300800 */
[----:B------:R-:W4:Y:S01]  /*18f10*/  LDL.LU R4, [R1+0x4] ;  /* 0x0000040001047983 */ /* 0x000f220000300800 */
[----:B-1----:R-:W-:-:S04]  /*18f20*/  IMAD R0, R3, UR4, RZ ;  /* 0x0000000403007c24 */ /* 0x002fc8000f8e02ff */
[C---:B--2---:R-:W-:Y:S02]  /*18f30*/  IMAD R0, R2.reuse, UR5, R0 ;  /* 0x0000000502007c24 */ /* 0x044fe4000f8e0200 */
[----:B------:R-:W-:Y:S01]  /*18f40*/  IMAD.WIDE.U32 R2, R2, UR4, RZ ;  /* 0x0000000402027c25 */ /* 0x000fe2000f8e00ff */
[----:B------:R-:W-:-:S03]  /*18f50*/  ULDC.64 UR4, c[0x0][0x338] ;  /* 0x0000ce0000047ab9 */ /* 0x000fc60000000a00 */
[----:B------:R-:W-:Y:S02]  /*18f60*/  IMAD.IADD R3, R3, 0x1, R0 ;  /* 0x0000000103037824 */ /* 0x000fe400078e0200 */
[----:B---3--:R-:W-:Y:S02]  /*18f70*/  IMAD R0, R5, UR4, RZ ;  /* 0x0000000405007c24 */ /* 0x008fe4000f8e02ff */
[----:B----4-:R-:W-:-:S04]  /*18f80*/  IMAD.WIDE.U32 R2, R4, UR4, R2 ;  /* 0x0000000404027c25 */ /* 0x010fc8000f8e0002 */
        /* <DEDUP_REMOVED lines=13> */
[----:B------:R-:W0:Y:S01]  /*19060*/  S2R R7, SR_TID.X ;  /* 0x0000000000077919 */ /* 0x000e220000002100 */
[----:B------:R-:W-:Y:S01]  /*19070*/  IMAD R4, R4, 0x2, R23 ;  /* 0x0000000204047824 */ /* 0x000fe200078e0217 */
[C---:B------:R-:W-:Y:S01]  /*19080*/  LOP3.LUT P5, RZ, R33.reuse, 0x2, RZ, 0xc0, !PT ;  /* 0x0000000221ff7812 */ /* 0x040fe200078ac0ff */
[----:B------:R-:W1:Y:S01]  /*19090*/  SHFL.IDX PT, R2, R5, RZ, 0x181f ;  /* 0x00181fff05027589 */ /* 0x000e6200000e0000 */
[C---:B------:R-:W-:Y:S02]  /*190a0*/  LOP3.LUT P4, RZ, R33.reuse, 0x4, RZ, 0xc0, !PT ;  /* 0x0000000421ff7812 */ /* 0x040fe4000788c0ff */
[C---:B------:R-:W-:Y:S01]  /*190b0*/  LOP3.LUT P3, RZ, R33.reuse, 0x8, RZ, 0xc0, !PT ;  /* 0x0000000821ff7812 */ /* 0x040fe2000786c0ff */
[----:B------:R-:W2:Y:S01]  /*190c0*/  SHFL.IDX PT, R3, R6, RZ, 0x181f ;  /* 0x00181fff06037589 */ /* 0x000ea200000e0000 */
[----:B------:R-:W-:Y:S02]  /*190d0*/  LOP3.LUT P2, RZ, R33, 0x10, RZ, 0xc0, !PT ;  /* 0x0000001021ff7812 */ /* 0x000fe4000784c0ff */
[----:B------:R-:W-:Y:S01]  /*190e0*/  LOP3.LUT R22, R22, 0xfffffdff, RZ, 0xc0, !PT ;  /* 0xfffffdff16167812 */ /* 0x000fe200078ec0ff */
[----:B0-----:R-:W-:-:S05]  /*190f0*/  IMAD.SHL.U32 R7, R7, 0x8, RZ ;  /* 0x0000000807077824 */ /* 0x001fca00078e00ff */
[----:B------:R-:W-:-:S05]  /*19100*/  LOP3.LUT R7, R7, 0x38, RZ, 0xc0, !PT ;  /* 0x0000003807077812 */ /* 0x000fca00078ec0ff */
[----:B------:R-:W-:Y:S01]  /*19110*/  IMAD.SHL.U32 R0, R7, 0x2, RZ ;  /* 0x0000000207007824 */ /* 0x000fe200078e00ff */
[----:B------:R-:W-:-:S04]  /*19120*/  LOP3.LUT R7, R33, 0x1, RZ, 0xc0, !PT ;  /* 0x0000000121077812 */ /* 0x000fc800078ec0ff */
[----:B-1----:R-:W-:Y:S02]  /*19130*/  IADD3 R2, P0, R2, R0, RZ ;  /* 0x0000000002027210 */ /* 0x002fe40007f1e0ff */
[----:B------:R-:W-:Y:S02]  /*19140*/  ISETP.NE.U32.AND P1, PT, R7, 0x1, PT ;  /* 0x000000010700780c */ /* 0x000fe40003f25070 */
[----:B------:R-:W-:Y:S01]  /*19150*/  PRMT R7, R33, 0x8880, RZ ;  /* 0x0000888021077816 */ /* 0x000fe200000000ff */
[----:B--2---:R-:W-:Y:S01]  /*19160*/  IMAD.X R3, RZ, RZ, R3, P0 ;  /* 0x000000ffff037224 */ /* 0x004fe200000e0603 */
[----:B------:R-:W-:-:S09]  /*19170*/  ISETP.LT.OR P0, PT, R31, 0x1, P1 ;  /* 0x000000011f00780c */ /* 0x000fd20000f01670 */
[----:B------:R-:W-:Y:S02]  /*19180*/  @P1 LOP3.LUT R22, R22, 0x200, RZ, 0xfc, !PT ;  /* 0x0000020016161812 */ /* 0x000fe400078efcff */
[----:B------:R-:W-:Y:S02]  /*19190*/  LOP3.LUT P1, RZ, R33, 0x20, RZ, 0xc0, !PT ;  /* 0x0000002021ff7812 */ /* 0x000fe4000782c0ff */
[----:B------:R-:W-:Y:S01]  /*191a0*/  @!PT LDS RZ, [RZ] ;  /* 0x00000000fffff984 */ /* 0x000fe20000000800 */
[----:B------:R-:W-:Y:S01]  /*191b0*/  LDGSTS.E.BYPASS.LTC128B.128 [R4+0x400], desc[UR40][R2.64], !P0 ;  /* 0x0040000002047fae */ /* 0x000fe2000c101d68 */
[----:B------:R-:W-:Y:S02]  /*191c0*/  ISETP.LT.OR P0, PT, R31, 0x1, !P5 ;  /* 0x000000011f00780c */ /* 0x000fe40006f01670 */
[----:B------:R-:W-:-:S11]  /*191d0*/  LOP3.LUT R22, R22, 0xfffffbff, RZ, 0xc0, !PT ;  /* 0xfffffbff16167812 */ /* 0x000fd600078ec0ff */
        /* <DEDUP_REMOVED lines=62> */
.L_x_1575:
        /* <DEDUP_REMOVED lines=34> */
.L_x_1446:
[----:B------:R-:W-:Y:S02]  /*197e0*/  PLOP3.LUT P1, PT, P1, P0, PT, 0xa2, 0x0 ;  /* 0x000000000000781c */ /* 0x000fe40000f21472 */
[----:B------:R-:W-:-:S08]  /*197f0*/  @P0 R2UR P1, UR4, R27 ;  /* 0x000000001b0402ca */ /* 0x000fd00000020000 */
[----:B------:R-:W-:-:S05]  /*19800*/  @P0 PLOP3.LUT P0, PT, P1, PT, PT, 0x80, 0x0 ;  /* 0x000000000000081c */ /* 0x000fca0000f0f070 */
[----:B------:R-:W-:Y:S01]  /*19810*/  @!P1 SYNCS.ARRIVE.TRANS64.RED.A0T1 RZ, [UR4+0x38850], RZ ;  /* 0x038850ffffff99a7 */ /* 0x000fe20008200404 */
[----:B------:R-:W-:Y:S07]  /*19820*/  @!P1 ARRIVES.LDGSTSBAR.64.TRANSCNT [UR4+0x38850] ;  /* 0x03885000ff0099b0 */ /* 0x000fee0008000a84 */
[----:B------:R-:W-:Y:S05]  /*19830*/  @P0 BRA.U.ANY `(.L_x_1446) ;  /* 0xfffffffd00e80947 */ /* 0x000fea000393ffff */
[----:B------:R-:W-:Y:S01]  /*19840*/  NOP ;  /* 0x0000000000007918 */ /* 0x000fe20000000000 */
[----:B-1----:R-:W2:Y:S02]  /*19850*/  LDL R2, [R1+0x4c] ;  /* 0x00004c0001027983 */ /* 0x002ea40000100800 */
[----:B--2---:R-:W-:-:S13]  /*19860*/  ISETP.NE.AND P2, PT, R2, 0x3, PT ;  /* 0x000000030200780c */ /* 0x004fda0003f45270 */
[----:B------:R-:W-:Y:S05]  /*19870*/  @!P2 BRA `(.L_x_1447) ;  /* 0x000000000004a947 */ /* 0x000fea0003800000 */
[----:B------:R-:W-:Y:S01]  /*19880*/  BPT.TRAP 0x1 ;  /* 0x000000040000795c */ /* 0x000fe20000300000 */
.L_x_1447:
        /* <DEDUP_REMOVED lines=9> */
[----:B--2---:R-:W-:Y:S02]  /*19920*/  LOP3.LUT R2, R2, 0x40, RZ, 0xc0, !PT ;  /* 0x0000004002027812 */ /* 0x004fe400078ec0ff */
[----:B---3--:R-:W-:Y:S02]  /*19930*/  LEA.HI.SX32 R7, R3, 0xfffffffe, 0x1a ;  /* 0xfffffffe03077811 */ /* 0x008fe400078fd2ff */
[----:B------:R-:W-:-:S07]  /*19940*/  SHF.R.U32.HI R33, RZ, 0x2, R2 ;  /* 0x00000002ff217819 */ /* 0x000fce0000011602 */
.L_x_1462:
[----:B--2---:R-:W2:Y:S01]  /*19950*/  LDL R10, [R1+0x4c] ;  /* 0x00004c00010a7983 */ /* 0x004ea20000100800 */
[----:B0-----:R-:W0:Y:S01]  /*19960*/  LDC R5, c[0x0][0x430] ;  /* 0x00010c00ff057b82 */ /* 0x001e220000000800 */
[----:B-1----:R-:W1:Y:S01]  /*19970*/  S2R R2, SR_TID.X ;  /* 0x0000000000027919 */ /* 0x002e620000002100 */
[----:B---3--:R-:W3:Y:S01]  /*19980*/  S2R R8, SR_TID.X ;  /* 0x0000000000087919 */ /* 0x008ee20000002100 */
[----:B0-----:R-:W-:Y:S02]  /*19990*/  ISETP.NE.AND P0, PT, R5, 0x1, PT ;  /* 0x000000010500780c */ /* 0x001fe40003f05270 */
[----:B-1----:R-:W-:-:S11]  /*199a0*/  LOP3.LUT R2, R2, 0x7f, RZ, 0xc0, !PT ;  /* 0x0000007f02027812 */ /* 0x002fd600078ec0ff */
[----:B------:R-:W0:Y:S01]  /*199b0*/  @P0 LDC R6, c[0x0][0x434] ;  /* 0x00010d00ff060b82 */ /* 0x000e220000000800 */
[----:B---3--:R-:W-:Y:S01]  /*199c0*/  IMAD.SHL.U32 R8, R8, 0x10, RZ ;  /* 0x0000001008087824 */ /* 0x008fe200078e00ff */
[----:B------:R-:W-:-:S04]  /*199d0*/  SHF.R.U32.HI R2, RZ, 0x3, R2 ;  /* 0x00000003ff027819 */ /* 0x000fc80000011602 */
[----:B------:R-:W-:Y:S02]  /*199e0*/  LOP3.LUT R8, R2, 0x70, R8, 0xf8, !PT ;  /* 0x0000007002087812 */ /* 0x000fe400078ef808 */
[----:B------:R-:W1:Y:S02]  /*199f0*/  @P0 LDC R3, c[0x0][0x438] ;  /* 0x00010e00ff030b82 */ /* 0x000e640000000800 */
[----:B------:R-:W-:Y:S01]  /*19a00*/  ISETP.GT.U32.AND P1, PT, R8, 0x3f, PT ;  /* 0x0000003f0800780c */ /* 0x000fe20003f24070 */
[----:B------:R-:W-:-:S04]  /*19a10*/  IMAD R4, R7, 0x40, R34 ;  /* 0x0000004007047824 */ /* 0x000fc800078e0222 */
[----:B------:R-:W-:-:S08]  /*19a20*/  IMAD.IADD R4, R8, 0x1, R4 ;  /* 0x0000000108047824 */ /* 0x000fd000078e0204 */
[----:B------:R-:W3:Y:S01]  /*19a30*/  @!P1 LDC.64 R8, c[0x0][0x428] ;  /* 0x00010a00ff089b82 */ /* 0x000ee20000000a00 */
[----:B0-----:R-:W-:-:S04]  /*19a40*/  @P0 IMAD.HI.U32 R6, R4, R6, RZ ;  /* 0x0000000604060227 */ /* 0x001fc800078e00ff */
[----:B------:R-:W-:Y:S01]  /*19a50*/  IMAD.MOV.U32 R2, RZ, RZ, R4 ;  /* 0x000000ffff027224 */ /* 0x000fe200078e0004 */
[----:B-1----:R-:W-:-:S05]  /*19a60*/  @P0 SHF.R.U32.HI R2, RZ, R3, R6 ;  /* 0x00000003ff020219 */ /* 0x002fca0000011606 */
[----:B------:R-:W-:-:S04]  /*19a70*/  IMAD.MOV R3, RZ, RZ, -R2 ;  /* 0x000000ffff037224 */ /* 0x000fc800078e0a02 */
[----:B------:R-:W-:Y:S01]  /*19a80*/  IMAD R5, R5, R3, R4 ;  /* 0x0000000305057224 */ /* 0x000fe200078e0204 */
[--C-:B------:R-:W-:Y:S01]  /*19a90*/  @!P1 SHF.R.S32.HI R3, RZ, 0x1f, R2.reuse ;  /* 0x0000001fff039819 */ /* 0x100fe20000011402 */
[-C--:B---3--:R-:W-:Y:S02]  /*19aa0*/  @!P1 IMAD R4, R35, R8.reuse, RZ ;  /* 0x0000000823049224 */ /* 0x088fe400078e02ff */
[----:B------:R-:W-:-:S04]  /*19ab0*/  @!P1 IMAD.WIDE.U32 R2, R32, R8, R2 ;  /* 0x0000000820029225 */ /* 0x000fc800078e0002 */
[----:B------:R-:W-:Y:S02]  /*19ac0*/  @!P1 IMAD R4, R32, R9, R4 ;  /* 0x0000000920049224 */ /* 0x000fe400078e0204 */
[----:B------:R-:W0:Y:S02]  /*19ad0*/  @!P1 LDC.64 R8, c[0x0][0x418] ;  /* 0x00010600ff089b82 */ /* 0x000e240000000a00 */
[----:B------:R-:W-:Y:S02]  /*19ae0*/  @!P1 IMAD.IADD R3, R4, 0x1, R3 ;  /* 0x0000000104039824 */ /* 0x000fe400078e0203 */
[----:B------:R-:W-:Y:S02]  /*19af0*/  IMAD.MOV.U32 R4, RZ, RZ, RZ ;  /* 0x000000ffff047224 */ /* 0x000fe400078e00ff */
[----:B------:R-:W-:Y:S01]  /*19b00*/  VIADD R25, R25, 0x1 ;  /* 0x0000000119197836 */ /* 0x000fe20000000000 */
[----:B0-----:R-:W-:-:S04]  /*19b10*/  @!P1 LEA R8, P0, R2, R8, 0x2 ;  /* 0x0000000802089211 */ /* 0x001fc800078010ff */
[----:B------:R-:W-:Y:S02]  /*19b20*/  @!P1 LEA.HI.X R9, R2, R9, R3, 0x2, P0 ;  /* 0x0000000902099211 */ /* 0x000fe400000f1403 */
[----:B------:R-:W-:-:S03]  /*19b30*/  ISETP.NE.AND P0, PT, R25, 0x2, PT ;  /* 0x000000021900780c */ /* 0x000fc60003f05270 */
[----:B------:R0:W5:Y:S01]  /*19b40*/  @!P1 LDG.E R4, desc[UR40][R8.64] ;  /* 0x0000002808049981 */ /* 0x000162000c1e1900 */
[----:B------:R-:W-:Y:S01]  /*19b50*/  SEL R2, RZ, 0x1, P0 ;  /* 0x00000001ff027807 */ /* 0x000fe20000000000 */
[----:B------:R-:W-:Y:S05]  /*19b60*/  YIELD ;  /* 0x0000000000007946 */ /* 0x000fea0003800000 */
[----:B------:R-:W-:Y:S01]  /*19b70*/  LOP3.LUT R28, R28, R2, RZ, 0x3c, !PT ;  /* 0x000000021c1c7212 */ /* 0x000fe200078e3cff */
[----:B------:R-:W-:Y:S01]  /*19b80*/  IMAD.MOV.U32 R2, RZ, RZ, R7 ;  /* 0x000000ffff027224 */ /* 0x000fe200078e0007 */
[----:B------:R-:W-:Y:S01]  /*19b90*/  SEL R25, R25, RZ, P0 ;  /* 0x000000ff19197207 */ /* 0x000fe20000000000 */
[----:B------:R-:W-:-:S03]  /*19ba0*/  VIADD R7, R7, 0xffffffff ;  /* 0xffffffff07077836 */ /* 0x000fc60000000000 */
[----:B------:R-:W-:Y:S02]  /*19bb0*/  ISETP.GT.AND P3, PT, R2, RZ, PT ;  /* 0x000000ff0200720c */ /* 0x000fe40003f64270 */
[----:B--2---:R-:W-:-:S13]  /*19bc0*/  ISETP.NE.AND P1, PT, R10, 0x3, PT ;  /* 0x000000030a00780c */ /* 0x004fda0003f25270 */
[----:B0-----:R-:W-:Y:S05]  /*19bd0*/  @!P1 BRA `(.L_x_1450) ;  /* 0x0000000000049947 */ /* 0x001fea0003800000 */
[----:B------:R-:W-:Y:S01]  /*19be0*/  BPT.TRAP 0x1 ;  /* 0x000000040000795c */ /* 0x000fe20000300000 */
.L_x_1450:
[----:B------:R-:W-:Y:S01]  /*19bf0*/  IMAD R6, R25, 0x8, R23 ;  /* 0x0000000819067824 */ /* 0x000fe200078e0217 */
[----:B------:R-:W-:Y:S01]  /*19c00*/  SHF.L.U32 R21, R28, 0x1f, RZ ;  /* 0x0000001f1c157819 */ /* 0x000fe200000006ff */
[----:B------:R-:W-:Y:S01]  /*19c10*/  BSSY B1, `(.L_x_1451) ;  /* 0x0000004000017945 */ /* 0x000fe20003800000 */
[----:B------:R-:W-:Y:S02]  /*19c20*/  SHF.R.S32.HI R9, RZ, 0x1f, R5 ;  /* 0x0000001fff097819 */ /* 0x000fe40000011405 */
[----:B------:R-:W0:Y:S02]  /*19c30*/  SYNCS.PHASECHK.TRANS64.TRYWAIT P0, [R6+URZ+0x38840], R21 ;  /* 0x03884015060075a7 */ /* 0x000e24000800017f */
[----:B0-----:R-:W-:Y:S05]  /*19c40*/  @!P0 BRA `(.L_x_1452) ;  /* 0x0000004400e88947 */ /* 0x001fea0003800000 */
.L_x_1576:
[----:B------:R-:W-:Y:S05]  /*19c50*/  BSYNC B1 ;  /* 0x0000000000017941 */ /* 0x000fea0003800000 */
.L_x_1451:
        /* <DEDUP_REMOVED lines=42> */
.L_x_1586:
        /* <DEDUP_REMOVED lines=8> */
.L_x_1454:
[----:B------:R-:W-:Y:S02]  /*19f80*/  PLOP3.LUT P1, PT, P1, P0, PT, 0xa2, 0x0 ;  /* 0x000000000000781c */ /* 0x000fe40000f21472 */
[----:B------:R-:W-:-:S08]  /*19f90*/  @P0 R2UR P1, UR4, R6 ;  /* 0x00000000060402ca */ /* 0x000fd00000020000 */
[----:B------:R-:W-:-:S05]  /*19fa0*/  @P0 PLOP3.LUT P0, PT, P1, PT, PT, 0x80, 0x0 ;  /* 0x000000000000081c */ /* 0x000fca0000f0f070 */
[----:B------:R-:W-:Y:S01]  /*19fb0*/  @!P1 SYNCS.ARRIVE.TRANS64.RED.A0T1 RZ, [UR4+0x38830], RZ ;  /* 0x038830ffffff99a7 */ /* 0x000fe20008200404 */
[----:B------:R-:W-:Y:S07]  /*19fc0*/  @!P1 ARRIVES.LDGSTSBAR.64.TRANSCNT [UR4+0x38830] ;  /* 0x03883000ff0099b0 */ /* 0x000fee0008000a84 */
[----:B------:R-:W-:Y:S05]  /*19fd0*/  @P0 BRA.U.ANY `(.L_x_1454) ;  /* 0xfffffffd00e80947 */ /* 0x000fea000393ffff */
[----:B------:R-:W-:Y:S01]  /*19fe0*/  NOP ;  /* 0x0000000000007918 */ /* 0x000fe20000000000 */
[----:B--2---:R-:W2:Y:S02]  /*19ff0*/  LDL R2, [R1+0x4c] ;  /* 0x00004c0001027983 */ /* 0x004ea40000100800 */
[----:B--2---:R-:W-:-:S13]  /*1a000*/  ISETP.NE.AND P2, PT, R2, 0x3, PT ;  /* 0x000000030200780c */ /* 0x004fda0003f45270 */
[----:B------:R-:W-:Y:S05]  /*1a010*/  @!P2 BRA `(.L_x_1455) ;  /* 0x000000000004a947 */ /* 0x000fea0003800000 */
[----:B------:R-:W-:Y:S01]  /*1a020*/  BPT.TRAP 0x1 ;  /* 0x000000040000795c */ /* 0x000fe20000300000 */
.L_x_1455:
[----:B------:R2:W-:Y:S01]  /*1a030*/  SYNCS.ARRIVE.TRANS64.A1T0 RZ, [R6+URZ+0x38830], RZ ;  /* 0x038830ff06ff79a7 */ /* 0x0005e2000810003f */
[----:B------:R-:W-:Y:S05]  /*1a040*/  @!P2 BRA `(.L_x_1456) ;  /* 0x000000000004a947 */ /* 0x000fea0003800000 */
[----:B------:R-:W-:Y:S01]  /*1a050*/  BPT.TRAP 0x1 ;  /* 0x000000040000795c */ /* 0x000fe20000300000 */
.L_x_1456:
[----:B------:R-:W3:Y:S01]  /*1a060*/  SYNCS.PHASECHK.TRANS64.TRYWAIT P0, [R6+URZ+0x38860], R21 ;  /* 0x03886015060075a7 */ /* 0x000ee2000800017f */
[----:B------:R-:W-:Y:S04]  /*1a070*/  BSSY B1, `(.L_x_1457) ;  /* 0x0000002000017945 */ /* 0x000fe80003800000 */
[----:B---3--:R-:W-:Y:S05]  /*1a080*/  @!P0 BRA `(.L_x_1458) ;  /* 0x0000004800088947 */ /* 0x008fea0003800000 */
.L_x_1587:
[----:B------:R-:W-:Y:S05]  /*1a090*/  BSYNC B1 ;  /* 0x0000000000017941 */ /* 0x000fea0003800000 */
.L_x_1457:
[----:B------:R-:W-:Y:S01]  /*1a0a0*/  ULDC.64 UR4, c[0x0][0x328] ;  /* 0x0000ca0000047ab9 */ /* 0x000fe20000000a00 */
[C---:B------:R-:W-:Y:S01]  /*1a0b0*/  LOP3.LUT P5, RZ, R22.reuse, 0x8, RZ, 0xc0, !PT ;  /* 0x0000000816ff7812 */ /* 0x040fe200078ac0ff */
[----:B------:R-:W-:Y:S01]  /*1a0c0*/  IMAD R9, R9, UR4, RZ ;  /* 0x0000000409097c24 */ /* 0x000fe2000f8e02ff */
[----:B------:R-:W-:Y:S01]  /*1a0d0*/  LOP3.LUT P4, RZ, R22, 0x4, RZ, 0xc0, !PT ;  /* 0x0000000416ff7812 */ /* 0x000fe2000788c0ff */
[----:B------:R-:W-:-:S04]  /*1a0e0*/  IMAD.WIDE.U32 R2, R5, UR4, RZ ;  /* 0x0000000405027c25 */ /* 0x000fc8000f8e00ff */
[----:B------:R-:W-:Y:S01]  /*1a0f0*/  IMAD R9, R5, UR5, R9 ;  /* 0x0000000505097c24 */ /* 0x000fe2000f8e0209 */
[----:B------:R-:W-:Y:S01]  /*1a100*/  ULDC.64 UR4, c[0x0][0x338] ;  /* 0x0000ce0000047ab9 */ /* 0x000fe20000000a00 */
[----:B-1----:R-:W-:Y:S02]  /*1a110*/  IMAD R17, R25, 0x7000, R8 ;  /* 0x0000700019117824 */ /* 0x002fe400078e0208 */
        /* <DEDUP_REMOVED lines=15> */
[----:B------:R-:W1:Y:S01]  /*1a210*/  SHFL.IDX PT, R2, R9, RZ, 0x181f ;  /* 0x00181fff09027589 */ /* 0x000e6200000e0000 */
[C---:B------:R-:W-:Y:S01]  /*1a220*/  LOP3.LUT P1, RZ, R22.reuse, 0x80, RZ, 0xc0, !PT ;  /* 0x0000008016ff7812 */ /* 0x040fe2000782c0ff */
[----:B------:R-:W-:Y:S01]  /*1a230*/  IMAD R17, R17, 0x2, R23 ;  /* 0x0000000211117824 */ /* 0x000fe200078e0217 */
[C---:B------:R-:W-:Y:S01]  /*1a240*/  LOP3.LUT P2, RZ, R22.reuse, 0x40, RZ, 0xc0, !PT ;  /* 0x0000004016ff7812 */ /* 0x040fe2000784c0ff */
[----:B------:R-:W4:Y:S01]  /*1a250*/  SHFL.IDX PT, R3, R10, RZ, 0x181f ;  /* 0x00181fff0a037589 */ /* 0x000f2200000e0000 */
[----:B------:R-:W-:-:S03]  /*1a260*/  LOP3.LUT R22, R22, 0xfff7ffff, RZ, 0xc0, !PT ;  /* 0xfff7ffff16167812 */ /* 0x000fc600078ec0ff */
[----:B------:R-:W5:Y:S01]  /*1a270*/  SHFL.IDX PT, R14, R9, 0x1, 0x181f ;  /* 0x00381f00090e7f89 */ /* 0x000f6200000e0000 */
[----:B------:R-:W-:-:S03]  /*1a280*/  @P3 LOP3.LUT R22, R22, 0x80000, RZ, 0xfc, !PT ;  /* 0x0008000016163812 */ /* 0x000fc600078efcff */
[----:B------:R-:W0:Y:S01]  /*1a290*/  SHFL.IDX PT, R5, R10, 0x1, 0x181f ;  /* 0x00381f000a057f89 */ /* 0x000e2200000e0000 */
[C---:B------:R-:W-:Y:S02]  /*1a2a0*/  LOP3.LUT P3, RZ, R22.reuse, 0x20, RZ, 0xc0, !PT ;  /* 0x0000002016ff7812 */ /* 0x040fe4000786c0ff */
[C---:B------:R-:W-:Y:S01]  /*1a2b0*/  LOP3.LUT P6, RZ, R22.reuse, 0x10, RZ, 0xc0, !PT ;  /* 0x0000001016ff7812 */ /* 0x040fe200078cc0ff */
[----:B------:R-:W-:Y:S01]  /*1a2c0*/  SHFL.IDX PT, R8, R10, 0x2, 0x181f ;  /* 0x00581f000a087f89 */ /* 0x000fe200000e0000 */
[----:B------:R-:W-:-:S03]  /*1a2d0*/  LOP3.LUT R22, R22, 0xffdfffff, RZ, 0xc0, !PT ;  /* 0xffdfffff16167812 */ /* 0x000fc600078ec0ff */
[----:B------:R-:W-:Y:S01]  /*1a2e0*/  SHFL.IDX PT, R10, R10, 0x3, 0x181f ;  /* 0x00781f000a0a7f89 */ /* 0x000fe200000e0000 */
[----:B-1----:R-:W-:-:S05]  /*1a2f0*/  IADD3 R2, P0, R2, R0, RZ ;  /* 0x0000000002027210 */ /* 0x002fca0007f1e0ff */
[----:B------:R-:W-:Y:S01]  /*1a300*/  @P3 LOP3.LUT R22, R22, 0x200000, RZ, 0xfc, !PT ;  /* 0x0020000016163812 */ /* 0x000fe200078efcff */
[----:B----4-:R-:W-:Y:S01]  /*1a310*/  IMAD.X R3, RZ, RZ, R3, P0 ;  /* 0x000000ffff037224 */ /* 0x010fe200000e0603 */
[----:B------:R-:W-:-:S04]  /*1a320*/  ISETP.NE.U32.AND P0, PT, R33, RZ, PT ;  /* 0x000000ff2100720c */ /* 0x000fc80003f05070 */
[----:B------:R-:W-:Y:S01]  /*1a330*/  LDGSTS.E.BYPASS.LTC128B.128 [R17+0x400], desc[UR40][R2.64], !P1 ;  /* 0x0040000002117fae */ /* 0x000fe2000c901d68 */
[----:B------:R-:W-:-:S03]  /*1a340*/  ISETP.NE.U32.AND P1, PT, R31, RZ, PT ;  /* 0x000000ff1f00720c */ /* 0x000fc60003f25070 */
[----:B------:R-:W-:Y:S01]  /*1a350*/  LDGSTS.E.BYPASS.LTC128B.128 [R17+0x2400], desc[UR40][R2.64+0x80], !P2 ;  /* 0x0240008002117fae */ /* 0x000fe2000d101d68 */
[----:B-----5:R-:W-:-:S03]  /*1a360*/  IADD3 R4, P2, R14, R0, RZ ;  /* 0x000000000e047210 */ /* 0x020fc60007f5e0ff */
[----:B------:R-:W-:Y:S01]  /*1a370*/  LDGSTS.E.BYPASS.LTC128B.128 [R17+0x4400], desc[UR40][R2.64+0x100], !P3 ;  /* 0x0440010002117fae */ /* 0x000fe2000d901d68 */
[C---:B------:R-:W-:Y:S01]  /*1a380*/  LOP3.LUT P3, RZ, R22.reuse, 0x80, RZ, 0xc0, !PT ;  /* 0x0000008016ff7812 */ /* 0x040fe2000786c0ff */
[----:B0-----:R-:W-:Y:S01]  /*1a390*/  IMAD.X R5, RZ, RZ, R5, P2 ;  /* 0x000000ffff057224 */ /* 0x001fe200010e0605 */
        /* <DEDUP_REMOVED lines=33> */
.L_x_1597:
[----:B------:R-:W-:Y:S02]  /*1a5b0*/  LOP3.LUT R22, R22, 0xffefffff, RZ, 0xc0, !PT ;  /* 0xffefffff16167812 */ /* 0x000fe400078ec0ff */
[----:B-1----:R-:W-:Y:S02]  /*1a5c0*/  IADD3 R2, P2, R14, R0, RZ ;  /* 0x000000000e027210 */ /* 0x002fe40007f5e0ff */
        /* <DEDUP_REMOVED lines=23> */
.L_x_1460:
[----:B------:R-:W-:Y:S02]  /*1a740*/  PLOP3.LUT P1, PT, P1, P0, PT, 0xa2, 0x0 ;  /* 0x000000000000781c */ /* 0x000fe40000f21472 */
[----:B------:R-:W-:-:S08]  /*1a750*/  @P0 R2UR P1, UR4, R6 ;  /* 0x00000000060402ca */ /* 0x000fd00000020000 */
[----:B------:R-:W-:-:S05]  /*1a760*/  @P0 PLOP3.LUT P0, PT, P1, PT, PT, 0x80, 0x0 ;  /* 0x000000000000081c */ /* 0x000fca0000f0f070 */
[----:B------:R-:W-:Y:S01]  /*1a770*/  @!P1 SYNCS.ARRIVE.TRANS64.RED.A0T1 RZ, [UR4+0x38850], RZ ;  /* 0x038850ffffff99a7 */ /* 0x000fe20008200404 */
[----:B------:R-:W-:Y:S07]  /*1a780*/  @!P1 ARRIVES.LDGSTSBAR.64.TRANSCNT [UR4+0x38850] ;  /* 0x03885000ff0099b0 */ /* 0x000fee0008000a84 */
[----:B------:R-:W-:Y:S05]  /*1a790*/  @P0 BRA.U.ANY `(.L_x_1460) ;  /* 0xfffffffd00e80947 */ /* 0x000fea000393ffff */
[----:B------:R-:W-:Y:S01]  /*1a7a0*/  NOP ;  /* 0x0000000000007918 */ /* 0x000fe20000000000 */
[----:B0-----:R-:W4:Y:S02]  /*1a7b0*/  LDL R2, [R1+0x4c] ;  /* 0x00004c0001027983 */ /* 0x001f240000100800 */
[----:B----4-:R-:W-:-:S13]  /*1a7c0*/  ISETP.NE.AND P2, PT, R2, 0x3, PT ;  /* 0x000000030200780c */ /* 0x010fda0003f45270 */
[----:B------:R-:W-:Y:S05]  /*1a7d0*/  @!P2 BRA `(.L_x_1461) ;  /* 0x000000000004a947 */ /* 0x000fea0003800000 */
[----:B------:R-:W-:Y:S01]  /*1a7e0*/  BPT.TRAP 0x1 ;  /* 0x000000040000795c */ /* 0x000fe20000300000 */
.L_x_1461:
[----:B------:R1:W-:Y:S01]  /*1a7f0*/  SYNCS.ARRIVE.TRANS64.A1T0 RZ, [R6+URZ+0x38850], RZ ;  /* 0x038850ff06ff79a7 */ /* 0x0003e2000810003f */
[----:B------:R-:W-:Y:S05]  /*1a800*/  @P3 BRA `(.L_x_1462) ;  /* 0xfffffff000503947 */ /* 0x000fea000383ffff */
.L_x_1449:
[----:B------:R-:W-:Y:S05]  /*1a810*/  BSYNC B0 ;  /* 0x0000000000007941 */ /* 0x000fea0003800000 */
.L_x_1448:
        /* <DEDUP_REMOVED lines=21> */
.L_x_1464:
[----:B------:R-:W-:Y:S05]  /*1a970*/  BSYNC B0 ;  /* 0x0000000000007941 */ /* 0x000fea0003800000 */
.L_x_1463:
[----:B------:R-:W-:-:S07]  /*1a980*/  SEL R25, R25, RZ, P0 ;  /* 0x000000ff19197207 */ /* 0x000fce0000000000 */
.L_x_1417:
[----:B------:R-:W-:Y:S05]  /*1a990*/  BSYNC B7 ;  /* 0x0000000000077941 */ /* 0x000fea0003800000 */
.L_x_1415:
        /* <DEDUP_REMOVED lines=11> */
.L_x_1465:
        /* <DEDUP_REMOVED lines=36> */
.L_x_1607:
[----:B------:R-:W-:Y:S02]  /*1ac90*/  ULDC UR4, c[0x0][0xd38] ;  /* 0x00034e0000047ab9 */ /* 0x000fe40000000800 */
[----:B------:R-:W-:-:S04]  /*1aca0*/  IMAD.U32 R16, RZ, RZ, UR4 ;  /* 0x00000004ff107e24 */ /* 0x000fc8000f8e00ff */
[----:B-1----:R-:W-:-:S04]  /*1acb0*/  IMAD R5, R14, R16, RZ ;  /* 0x000000100e057224 */ /* 0x002fc800078e02ff */
[----:B------:R-:W-:-:S05]  /*1acc0*/  IMAD.IADD R4, R4, 0x1, R5 ;  /* 0x0000000104047824 */ /* 0x000fca00078e0205 */
[----:B------:R-:W-:-:S13]  /*1acd0*/  ISETP.GT.AND P6, PT, R4, R0, PT ;  /* 0x000000000400720c */ /* 0x000fda0003fc4270 */
[----:B------:R-:W-:Y:S05]  /*1ace0*/  @P6 BRA `(.L_x_1468) ;  /* 0x00000000009c6947 */ /* 0x000fea0003800000 */
.L_x_1473:
[----:B------:R-:W1:Y:S01]  /*1acf0*/  LDC R6, c[0x0][0xd3c] ;  /* 0x00034f00ff067b82 */ /* 0x000e620000000800 */
[----:B------:R-:W-:-:S05]  /*1ad00*/  VIADD R19, R19, 0x1f ;  /* 0x0000001f13137836 */ /* 0x000fca0000000000 */
[----:B-1----:R-:W-:-:S13]  /*1ad10*/  ISETP.GE.AND P6, PT, R19, R6, PT ;  /* 0x000000061300720c */ /* 0x002fda0003fc6270 */
[----:B------:R-:W-:Y:S05]  /*1ad20*/  @P6 BRA `(.L_x_1469) ;  /* 0x0000000400446947 */ /* 0x000fea0003800000 */
[----:B------:R-:W1:Y:S01]  /*1ad30*/  S2R R2, SR_TID.X ;  /* 0x0000000000027919 */ /* 0x000e620000002100 */
[----:B------:R-:W-:Y:S01]  /*1ad40*/  BSSY B0, `(.L_x_1470) ;  /* 0x0000009000007945 */ /* 0x000fe20003800000 */
[----:B-1----:R-:W-:-:S05]  /*1ad50*/  LOP3.LUT R2, R2, 0x1f, RZ, 0xc0, !PT ;  /* 0x0000001f02027812 */ /* 0x002fca00078ec0ff */
[----:B------:R-:W-:Y:S02]  /*1ad60*/  IMAD.IADD R5, R19, 0x1, R2 ;  /* 0x0000000113057824 */ /* 0x000fe400078e0202 */
[----:B------:R-:W-:-:S03]  /*1ad70*/  IMAD.MOV.U32 R2, RZ, RZ, RZ ;  /* 0x000000ffff027224 */ /* 0x000fc600078e00ff */
[----:B------:R-:W-:-:S13]  /*1ad80*/  ISETP.GE.OR P6, PT, R5, R6, !P0 ;  /* 0x000000060500720c */ /* 0x000fda00047c6670 */
[----:B------:R-:W-:Y:S05]  /*1ad90*/  @P6 BRA `(.L_x_1471) ;  /* 0x00000000000c6947 */ /* 0x000fea0003800000 */
[----:B0-----:R-:W0:Y:S02]  /*1ada0*/  LDC.64 R2, c[0x0][0xd80] ;  /* 0x00036000ff027b82 */ /* 0x001e240000000a00 */
[----:B0-----:R-:W-:-:S06]  /*1adb0*/  IMAD.WIDE R2, R5, 0x4, R2 ;  /* 0x0000000405027825 */ /* 0x001fcc00078e0202 */
[----:B------:R1:W5:Y:S02]  /*1adc0*/  LDG.E R2, desc[UR40][R2.64] ;  /* 0x0000002802027981 */ /* 0x000364000c1e1900 */
.L_x_1471:
[----:B------:R-:W-:Y:S05]  /*1add0*/  BSYNC B0 ;  /* 0x0000000000007941 */ /* 0x000fea0003800000 */
.L_x_1470:
        /* <DEDUP_REMOVED lines=18> */
.L_x_1615:
[----:B------:R-:W-:Y:S02]  /*1af00*/  ULDC UR4, c[0x0][0xd38] ;  /* 0x00034e0000047ab9 */ /* 0x000fe40000000800 */
[----:B------:R-:W-:-:S04]  /*1af10*/  IMAD.U32 R16, RZ, RZ, UR4 ;  /* 0x00000004ff107e24 */ /* 0x000fc8000f8e00ff */
[----:B-1----:R-:W-:-:S04]  /*1af20*/  IMAD R5, R14, R16, RZ ;  /* 0x000000100e057224 */ /* 0x002fc800078e02ff */
[----:B------:R-:W-:-:S05]  /*1af30*/  IMAD.IADD R4, R5, 0x1, R4 ;  /* 0x0000000105047824 */ /* 0x000fca00078e0204 */
[----:B------:R-:W-:-:S13]  /*1af40*/  ISETP.GT.AND P6, PT, R4, R0, PT ;  /* 0x000000000400720c */ /* 0x000fda0003fc4270 */
[----:B------:R-:W-:Y:S05]  /*1af50*/  @!P6 BRA `(.L_x_1473) ;  /* 0xfffffffc0064e947 */ /* 0x000fea000383ffff */
.L_x_1468:
        /* <DEDUP_REMOVED lines=8> */
.L_x_1619:
[----:B------:R-:W-:Y:S01]  /*1afe0*/  ISETP.NE.AND P0, PT, R6, RZ, PT ;  /* 0x000000ff0600720c */ /* 0x000fe20003f05270 */
[----:B------:R-:W-:-:S12]  /*1aff0*/  IMAD.MOV.U32 R14, RZ, RZ, RZ ;  /* 0x000000ffff0e7224 */ /* 0x000fd800078e00ff */
[----:B------:R-:W-:Y:S05]  /*1b000*/  @!P0 BRA `(.L_x_1475) ;  /* 0x0000000000108947 */ /* 0x000fea0003800000 */
[----:B------:R-:W-:Y:S01]  /*1b010*/  UMOV UR4, 0xffffffff ;  /* 0xffffffff00047882 */ /* 0x000fe20000000000 */
[----:B------:R-:W-:Y:S02]  /*1b020*/  VIADD R12, R4, 0xffffffff ;  /* 0xffffffff040c7836 */ /* 0x000fe40000000000 */
[----:B------:R-:W-:Y:S05]  /*1b030*/  BRA.DIV UR4, `(.L_x_1476) ;  /* 0x0000004a04347947 */ /* 0x000fea000b800000 */
[----:B------:R3:W4:Y:S02]  /*1b040*/  SHFL.IDX PT, R14, R3, R12, 0x1f ;  /* 0x00001f0c030e7589 */ /* 0x00072400000e0000 */
.L_x_1475:
[----:B--2---:R-:W-:Y:S01]  /*1b050*/  IABS R6, R17 ;  /* 0x0000001100067213 */ /* 0x004fe20000000000 */
[----:B----4-:R-:W-:Y:S02]  /*1b060*/  IMAD R16, R14, R16, R5 ;  /* 0x000000100e107224 */ /* 0x010fe400078e0205 */
[----:B------:R-:W-:Y:S01]  /*1b070*/  IMAD.IADD R19, R4, 0x1, R19 ;  /* 0x0000000104137824 */ /* 0x000fe200078e0213 */
        /* <DEDUP_REMOVED lines=28> */
.L_x_1469:
[----:B------:R-:W-:Y:S01]  /*1b240*/  UMOV UR4, URZ ;  /* 0x0000003f00047c82 */ /* 0x000fe20008000000 */
[----:B------:R-:W-:Y:S01]  /*1b250*/  UMOV UR5, URZ ;  /* 0x0000003f00057c82 */ /* 0x000fe20008000000 */
[----:B------:R-:W-:Y:S01]  /*1b260*/  ULDC UR6, c[0x0][0xd3c] ;  /* 0x00034f0000067ab9 */ /* 0x000fe20000000800 */
[----:B------:R-:W-:Y:S02]  /*1b270*/  IMAD.MOV.U32 R16, RZ, RZ, R0 ;  /* 0x000000ffff107224 */ /* 0x000fe400078e0000 */
[----:B------:R-:W-:Y:S02]  /*1b280*/  IMAD.U32 R17, RZ, RZ, UR4 ;  /* 0x00000004ff117e24 */ /* 0x000fe4000f8e00ff */
[----:B------:R-:W-:Y:S02]  /*1b290*/  IMAD.U32 R18, RZ, RZ, UR5 ;  /* 0x00000005ff127e24 */ /* 0x000fe4000f8e00ff */
[----:B------:R-:W-:-:S07]  /*1b2a0*/  IMAD.U32 R19, RZ, RZ, UR6 ;  /* 0x00000006ff137e24 */ /* 0x000fce000f8e00ff */
.L_x_1477:
        /* <DEDUP_REMOVED lines=10> */
.L_x_1466:
[----:B------:R-:W-:Y:S02]  /*1b350*/  ULDC UR4, c[0x0][0xd3c] ;  /* 0x00034f0000047ab9 */ /* 0x000fe40000000800 */
[----:B----4-:R-:W-:-:S13]  /*1b360*/  ISETP.GE.AND P0, PT, R19, UR4, PT ;  /* 0x0000000413007c0c */ /* 0x010fda000bf06270 */
[----:B------:R-:W-:Y:S05]  /*1b370*/  @!P0 BRA `(.L_x_1478) ;  /* 0xffffff8c00dc8947 */ /* 0x000fea000383ffff */
[----:B------:R-:W-:Y:S05]  /*1b380*/  BSYNC B8 ;  /* 0x0000000000087941 */ /* 0x000fea0003800000 */
.L_x_1365:
        /* <DEDUP_REMOVED lines=12> */
.L_x_1622:
[----:B------:R-:W-:Y:S05]  /*1b450*/  BSYNC B0 ;  /* 0x0000000000007941 */ /* 0x000fea0003800000 */
.L_x_1479:
[----:B------:R-:W-:-:S03]  /*1b460*/  UMOV UR4, 0xffffffff ;  /* 0xffffffff00047882 */ /* 0x000fc60000000000 */
[----:B------:R-:W-:Y:S05]  /*1b470*/  BRA.DIV UR4, `(.L_x_1481) ;  /* 0x00000046045c7947 */ /* 0x000fea000b800000 */
[----:B0-----:R-:W0:Y:S02]  /*1b480*/  S2R R0, SR_TID.X ;  /* 0x0000000000007919 */ /* 0x001e240000002100 */
[----:B0-----:R-:W-:-:S04]  /*1b490*/  SHF.R.U32.HI R0, RZ, 0x5, R0 ;  /* 0x00000005ff007819 */ /* 0x001fc80000011600 */
[----:B------:R-:W-:-:S05]  /*1b4a0*/  LOP3.LUT R0, R0, 0x3, RZ, 0xc0, !PT ;  /* 0x0000000300007812 */ /* 0x000fca00078ec0ff */
[----:B------:R0:W1:Y:S02]  /*1b4b0*/  SHFL.IDX PT, R14, R0, RZ, 0x1f ;  /* 0x00001fff000e7589 */ /* 0x00006400000e0000 */
.L_x_1625:
[----:B-1----:R-:W-:-:S13]  /*1b4c0*/  ISETP.NE.AND P0, PT, R14, RZ, PT ;  /* 0x000000ff0e00720c */ /* 0x002fda0003f05270 */
[----:B------:R-:W-:Y:S05]  /*1b4d0*/  @P0 BRA `(.L_x_1234) ;  /* 0x0000000000880947 */ /* 0x000fea0003800000 */
[----:B------:R-:W-:-:S03]  /*1b4e0*/  UMOV UR4, 0xffffffff ;  /* 0xffffffff00047882 */ /* 0x000fc60000000000 */
[----:B------:R-:W-:Y:S05]  /*1b4f0*/  BRA.DIV UR4, `(.L_x_1482) ;  /* 0x0000004604707947 */ /* 0x000fea000b800000 */
[----:B------:R-:W-:-:S13]  /*1b500*/  ELECT P6, URZ, PT ;  /* 0x00000000003f782f */ /* 0x000fda00038c0000 */
.L_x_1628:
[----:B------:R-:W-:Y:S05]  /*1b510*/  @!P6 BRA `(.L_x_1234) ;  /* 0x000000000078e947 */ /* 0x000fea0003800000 */
[----:B0-----:R-:W4:Y:S02]  /*1b520*/  LDL.LU R0, [R1+0x8] ;  /* 0x0000080001007983 */ /* 0x001f240000300800 */
[----:B----4-:R-:W-:-:S04]  /*1b530*/  LOP3.LUT R0, R0, 0x2, RZ, 0xfc, !PT ;  /* 0x0000000200007812 */ /* 0x010fc800078efcff */
[----:B------:R-:W-:-:S13]  /*1b540*/  ISETP.NE.AND P0, PT, R0, 0x3, PT ;  /* 0x000000030000780c */ /* 0x000fda0003f05270 */
[----:B------:R-:W-:Y:S05]  /*1b550*/  @!P0 BRA `(.L_x_1483) ;  /* 0x0000000000048947 */ /* 0x000fea0003800000 */
[----:B------:R-:W-:Y:S01]  /*1b560*/  BPT.TRAP 0x1 ;  /* 0x000000040000795c */ /* 0x000fe20000300000 */
.L_x_1483:
[C---:B------:R-:W-:Y:S01]  /*1b570*/  IMAD R5, R25.reuse, 0x8, R4 ;  /* 0x0000000819057824 */ /* 0x040fe200078e0204 */
[----:B------:R-:W-:Y:S01]  /*1b580*/  SHF.L.U32 R0, R28, 0x1f, RZ ;  /* 0x0000001f1c007819 */ /* 0x000fe200000006ff */
[----:B------:R-:W-:-:S03]  /*1b590*/  VIADD R25, R25, 0x1 ;  /* 0x0000000119197836 */ /* 0x000fc60000000000 */
[----:B------:R-:W0:Y:S02]  /*1b5a0*/  SYNCS.PHASECHK.TRANS64.TRYWAIT P1, [R5+URZ+0x38840], R0 ;  /* 0x03884000050075a7 */ /* 0x000e24000802017f */
[----:B------:R-:W-:-:S04]  /*1b5b0*/  ISETP.NE.AND P2, PT, R25, 0x2, PT ;  /* 0x000000021900780c */ /* 0x000fc80003f45270 */
[----:B------:R-:W-:Y:S01]  /*1b5c0*/  SEL R3, RZ, 0x1, P2 ;  /* 0x00000001ff037807 */ /* 0x000fe20001000000 */
[----:B0-----:R-:W-:Y:S08]  /*1b5d0*/  @!P1 BRA `(.L_x_1484) ;  /* 0x0000004400589947 */ /* 0x001ff00003800000 */
.L_x_1629:
[----:B------:R-:W-:Y:S02]  /*1b5e0*/  SEL R25, R25, RZ, P2 ;  /* 0x000000ff19197207 */ /* 0x000fe40001000000 */
[----:B------:R-:W-:Y:S01]  /*1b5f0*/  LOP3.LUT R2, R28, R3, RZ, 0x3c, !PT ;  /* 0x000000031c027212 */ /* 0x000fe200078e3cff */
[----:B------:R-:W-:Y:S06]  /*1b600*/  @!P0 BRA `(.L_x_1485) ;  /* 0x0000000000048947 */ /* 0x000fec0003800000 */
[----:B------:R-:W-:Y:S01]  /*1b610*/  BPT.TRAP 0x1 ;  /* 0x000000040000795c */ /* 0x000fe20000300000 */
.L_x_1485:
[----:B------:R-:W-:Y:S01]  /*1b620*/  IMAD R25, R25, 0x8, R4 ;  /* 0x0000000819197824 */ /* 0x000fe200078e0204 */
[----:B------:R-:W-:-:S04]  /*1b630*/  SHF.L.U32 R2, R2, 0x1f, RZ ;  /* 0x0000001f02027819 */ /* 0x000fc800000006ff */
[----:B------:R-:W1:Y:S02]  /*1b640*/  SYNCS.PHASECHK.TRANS64.TRYWAIT P1, [R25+URZ+0x38840], R2 ;  /* 0x03884002190075a7 */ /* 0x000e64000802017f */
[----:B-1----:R-:W-:Y:S05]  /*1b650*/  @!P1 BRA `(.L_x_1486) ;  /* 0x00000044004c9947 */ /* 0x002fea0003800000 */
.L_x_1630:
[----:B------:R-:W-:Y:S05]  /*1b660*/  @!P0 BRA `(.L_x_1487) ;  /* 0x0000000000048947 */ /* 0x000fea0003800000 */
[----:B------:R-:W-:Y:S01]  /*1b670*/  BPT.TRAP 0x1 ;  /* 0x000000040000795c */ /* 0x000fe20000300000 */
.L_x_1487:
[----:B------:R-:W4:Y:S02]  /*1b680*/  SYNCS.PHASECHK.TRANS64.TRYWAIT P1, [R5+URZ+0x38860], R0 ;  /* 0x03886000050075a7 */ /* 0x000f24000802017f */
[----:B----4-:R-:W-:Y:S05]  /*1b690*/  @!P1 BRA `(.L_x_1488) ;  /* 0x0000004400509947 */ /* 0x010fea0003800000 */
.L_x_1631:
[----:B------:R-:W-:Y:S05]  /*1b6a0*/  @!P0 BRA `(.L_x_1489) ;  /* 0x0000000000048947 */ /* 0x000fea0003800000 */
[----:B------:R-:W-:Y:S01]  /*1b6b0*/  BPT.TRAP 0x1 ;  /* 0x000000040000795c */ /* 0x000fe20000300000 */
.L_x_1489:
[----:B------:R0:W0:Y:S02]  /*1b6c0*/  SYNCS.PHASECHK.TRANS64.TRYWAIT P0, [R25+URZ+0x38860], R2 ;  /* 0x03886002190075a7 */ /* 0x000024000800017f */
[----:B0-----:R-:W-:Y:S05]  /*1b6d0*/  @!P0 NANOSLEEP.SYNCS 0x989680 ;  /* 0x009896800000895d */ /* 0x001fea0003900000 */
[----:B------:R-:W0:Y:S02]  /*1b6e0*/  @!P0 SYNCS.PHASECHK.TRANS64 P0, [R25+URZ+0x38860], R2 ;  /* 0x03886002190085a7 */ /* 0x000e24000800007f */
[----:B0-----:R-:W-:Y:S05]  /*1b6f0*/  @!P0 BRA `(.L_x_1489) ;  /* 0xfffffffc00f08947 */ /* 0x001fea000383ffff */
.L_x_1234:
[----:B------:R-:W-:Y:S05]  /*1b700*/  BSYNC B9 ;  /* 0x0000000000097941 */ /* 0x000fea0003800000 */
.L_x_1231:
[----:B------:R-:W-:Y:S05]  /*1b710*/  EXIT ;  /* 0x000000000000794d */ /* 0x000fea0003800000 */
.L_x_1250:
[----:B0-----:R0:W1:Y:S02]  /*1b720*/  SYNCS.PHASECHK.TRANS64.TRYWAIT P6, [R63+URZ+0x38890], R74 ;  /* 0x0388904a3f0075a7 */ /* 0x00106400080c017f */
[----:B-1----:R-:W-:Y:S05]  /*1b730*/  @!P6 NANOSLEEP.SYNCS 0x989680 ;  /* 0x009896800000e95d */ /* 0x002fea0003900000 */
[----:B------:R-:W1:Y:S02]  /*1b740*/  @!P6 SYNCS.PHASECHK.TRANS64 P6, [R63+URZ+0x38890], R74 ;  /* 0x0388904a3f00e5a7 */ /* 0x000e6400080c007f */
[----:B-1----:R-:W-:Y:S05]  /*1b750*/  @!P6 BRA `(.L_x_1250) ;  /* 0xfffffffc00f0e947 */ /* 0x002fea000383ffff */
[----:B------:R-:W-:Y:S05]  /*1b760*/  BRA `(.L_x_1490) ;  /* 0xfffffe7000c87947 */ /* 0x000fea000383ffff */
.L_x_1251:
        /* <DEDUP_REMOVED lines=8> */
.L_x_1492:
[----:B------:R-:W-:Y:S05]  /*1b7f0*/  BSYNC B1 ;  /* 0x0000000000017941 */ /* 0x000fea0003800000 */
.L_x_1491:
        /* <DEDUP_REMOVED lines=8> */
.L_x_1493:
[----:B------:R-:W-:Y:S05]  /*1b880*/  BRA `(.L_x_1494) ;  /* 0xfffffe7000947947 */ /* 0x000fea000383ffff */
.L_x_1261:
[----:B0-----:R0:W1:Y:S02]  /*1b890*/  SYNCS.PHASECHK.TRANS64.TRYWAIT P6, [R63+URZ+0x38890], R74 ;  /* 0x0388904a3f0075a7 */ /* 0x00106400080c017f */
[----:B-1----:R-:W-:Y:S05]  /*1b8a0*/  @!P6 NANOSLEEP.SYNCS 0x989680 ;  /* 0x009896800000e95d */ /* 0x002fea0003900000 */
[----:B------:R-:W1:Y:S02]  /*1b8b0*/  @!P6 SYNCS.PHASECHK.TRANS64 P6, [R63+URZ+0x38890], R74 ;  /* 0x0388904a3f00e5a7 */ /* 0x000e6400080c007f */
[----:B-1----:R-:W-:Y:S05]  /*1b8c0*/  @!P6 BRA `(.L_x_1261) ;  /* 0xfffffffc00f0e947 */ /* 0x002fea000383ffff */
[----:B------:R-:W-:Y:S05]  /*1b8d0*/  BRA `(.L_x_1495) ;  /* 0xfffffe7c000c7947 */ /* 0x000fea000383ffff */
.L_x_1262:
        /* <DEDUP_REMOVED lines=8> */
.L_x_1497:
[----:B------:R-:W-:Y:S05]  /*1b960*/  BSYNC B1 ;  /* 0x0000000000017941 */ /* 0x000fea0003800000 */
.L_x_1496:
        /* <DEDUP_REMOVED lines=8> */
.L_x_1498:
[----:B------:R-:W-:Y:S01]  /*1b9f0*/  IMAD.MOV.U32 R70, RZ, RZ, R14 ;  /* 0x000000ffff467224 */ /* 0x000fe200078e000e */
[----:B------:R-:W-:Y:S06]  /*1ba00*/  BRA `(.L_x_1499) ;  /* 0xfffffe7800d47947 */ /* 0x000fec000383ffff */
.L_x_1267:
[----:B0-----:R0:W1:Y:S02]  /*1ba10*/  SYNCS.PHASECHK.TRANS64.TRYWAIT P0, [R63+URZ+0x38890], R74 ;  /* 0x0388904a3f0075a7 */ /* 0x001064000800017f */
[----:B-1----:R-:W-:Y:S05]  /*1ba20*/  @!P0 NANOSLEEP.SYNCS 0x989680 ;  /* 0x009896800000895d */ /* 0x002fea0003900000 */
[----:B------:R-:W1:Y:S02]  /*1ba30*/  @!P0 SYNCS.PHASECHK.TRANS64 P0, [R63+URZ+0x38890], R74 ;  /* 0x0388904a3f0085a7 */ /* 0x000e64000800007f */
[----:B-1----:R-:W-:Y:S05]  /*1ba40*/  @!P0 BRA `(.L_x_1267) ;  /* 0xfffffffc00f08947 */ /* 0x002fea000383ffff */
[----:B------:R-:W-:Y:S05]  /*1ba50*/  BRA `(.L_x_1500) ;  /* 0xfffffe8000d47947 */ /* 0x000fea000383ffff */
.L_x_1268:
[----:B------:R-:W-:Y:S01]  /*1ba60*/  BSSY B1, `(.L_x_1501) ;  /* 0x0000007000017945 */ /* 0x000fe20003800000 */
[----:B------:R-:W-:Y:S02]  /*1ba70*/  IMAD.MOV.U32 R12, RZ, RZ, RZ ;  /* 0x000000ffff0c7224 */ /* 0x000fe400078e00ff */
[----:B------:R-:W-:Y:S02]  /*1ba80*/  IMAD.MOV.U32 R11, RZ, RZ, 0x1c1f ;  /* 0x00001c1fff0b7424 */ /* 0x000fe400078e00ff */
[----:B------:R-:W-:-:S07]  /*1ba90*/  IMAD.MOV.U32 R15, RZ, RZ, -0x1 ;  /* 0xffffffffff0f7424 */ /* 0x000fce00078e00ff */
[----:B0-----:R-:W-:Y:S05]  /*1baa0*/  WARPSYNC.COLLECTIVE R15, `(.L_x_1502) ;  /* 0x000000000f087348 */ /* 0x001fea0003c00000 */
[----:B------:R1:W2:Y:S02]  /*1bab0*/  SHFL.IDX P6, R14, R13, R12, R11 ;  /* 0x0000000c0d0e7389 */ /* 0x0002a400000c000b */
[----:B012---:R-:W-:Y:S01]  /*1bac0*/  ENDCOLLECTIVE ;  /* 0x000000000000791b */ /* 0x007fe20003800000 */
.L_x_1502:
[----:B------:R-:W-:Y:S05]  /*1bad0*/  BSYNC B1 ;  /* 0x0000000000017941 */ /* 0x000fea0003800000 */
.L_x_1501:
        /* <DEDUP_REMOVED lines=8> */
.L_x_1503:
[----:B------:R-:W-:Y:S05]  /*1bb60*/  BRA `(.L_x_1504) ;  /* 0xfffffe8000fc7947 */ /* 0x000fea000383ffff */
.L_x_1272:
[----:B--2---:R2:W3:Y:S02]  /*1bb70*/  SYNCS.PHASECHK.TRANS64.TRYWAIT P5, [R63+URZ+0x388b0], R74 ;  /* 0x0388b04a3f0075a7 */ /* 0x0044e400080a017f */
[----:B---3--:R-:W-:Y:S05]  /*1bb80*/  @!P5 NANOSLEEP.SYNCS 0x989680 ;  /* 0x009896800000d95d */ /* 0x008fea0003900000 */
[----:B------:R-:W3:Y:S02]  /*1bb90*/  @!P5 SYNCS.PHASECHK.TRANS64 P5, [R63+URZ+0x388b0], R74 ;  /* 0x0388b04a3f00d5a7 */ /* 0x000ee400080a007f */
[----:B---3--:R-:W-:Y:S05]  /*1bba0*/  @!P5 BRA `(.L_x_1272) ;  /* 0xfffffffc00f0d947 */ /* 0x008fea000383ffff */
[----:B------:R-:W-:Y:S05]  /*1bbb0*/  BRA `(.L_x_1505) ;  /* 0xfffffe8400887947 */ /* 0x000fea000383ffff */
.L_x_1297:
        /* <DEDUP_REMOVED lines=8> */
.L_x_1507:
[----:B------:R-:W-:Y:S05]  /*1bc40*/  BSYNC B1 ;  /* 0x0000000000017941 */ /* 0x000fea0003800000 */
.L_x_1506:
        /* <DEDUP_REMOVED lines=8> */
.L_x_1508:
[----:B------:R-:W-:Y:S02]  /*1bcd0*/  IMAD.MOV.U32 R13, RZ, RZ, R29 ;  /* 0x000000ffff0d7224 */ /* 0x000fe400078e001d */
[----:B------:R-:W-:-:S07]  /*1bce0*/  IMAD.MOV.U32 R0, RZ, RZ, R14 ;  /* 0x000000ffff007224 */ /* 0x000fce00078e000e */
[----:B------:R-:W-:Y:S05]  /*1bcf0*/  WARPSYNC.COLLECTIVE R15, `(.L_x_1509) ;  /* 0x000000000f087348 */ /* 0x000fea0003c00000 */
[----:B------:R0:W1:Y:S02]  /*1bd00*/  SHFL.IDX P6, R14, R13, R12, R11 ;  /* 0x0000000c0d0e7389 */ /* 0x00006400000c000b */
[----:B01----:R-:W-:Y:S01]  /*1bd10*/  ENDCOLLECTIVE ;  /* 0x000000000000791b */ /* 0x003fe20003800000 */
.L_x_1509:
[----:B------:R-:W-:Y:S02]  /*1bd20*/  IMAD.MOV.U32 R13, RZ, RZ, R28 ;  /* 0x000000ffff0d7224 */ /* 0x000fe400078e001c */
[----:B------:R-:W-:-:S07]  /*1bd30*/  IMAD.MOV.U32 R5, RZ, RZ, R14 ;  /* 0x000000ffff057224 */ /* 0x000fce00078e000e */
[----:B------:R-:W-:Y:S05]  /*1bd40*/  WARPSYNC.COLLECTIVE R15, `(.L_x_1510) ;  /* 0x000000000f087348 */ /* 0x000fea0003c00000 */
[----:B------:R0:W1:Y:S02]  /*1bd50*/  SHFL.IDX P6, R14, R13, R12, R11 ;  /* 0x0000000c0d0e7389 */ /* 0x00006400000c000b */
[----:B01----:R-:W-:Y:S01]  /*1bd60*/  ENDCOLLECTIVE ;  /* 0x000000000000791b */ /* 0x003fe20003800000 */
.L_x_1510:
[----:B------:R-:W-:Y:S05]  /*1bd70*/  BRA `(.L_x_1511) ;  /* 0xfffffeb000a87947 */ /* 0x000fea000383ffff */
.L_x_1301:
[----:B0-----:R0:W1:Y:S02]  /*1bd80*/  SYNCS.PHASECHK.TRANS64.TRYWAIT P0, [R2+URZ+0x38800], R31 ;  /* 0x0388001f020075a7 */ /* 0x001064000800017f */
[----:B-1----:R-:W-:Y:S05]  /*1bd90*/  @!P0 NANOSLEEP.SYNCS 0x989680 ;  /* 0x009896800000895d */ /* 0x002fea0003900000 */
[----:B------:R-:W1:Y:S02]  /*1bda0*/  @!P0 SYNCS.PHASECHK.TRANS64 P0, [R2+URZ+0x38800], R31 ;  /* 0x0388001f020085a7 */ /* 0x000e64000800007f */
[----:B-1----:R-:W-:Y:S05]  /*1bdb0*/  @!P0 BRA `(.L_x_1301) ;  /* 0xfffffffc00f08947 */ /* 0x002fea000383ffff */
[----:B------:R-:W-:Y:S05]  /*1bdc0*/  BRA `(.L_x_1512) ;  /* 0xfffffeb400bc7947 */ /* 0x000fea000383ffff */
.L_x_1309:
        /* <DEDUP_REMOVED lines=8> */
.L_x_1514:
[----:B------:R-:W-:Y:S05]  /*1be50*/  BSYNC B1 ;  /* 0x0000000000017941 */ /* 0x000fea0003800000 */
.L_x_1513:
        /* <DEDUP_REMOVED lines=8> */
.L_x_1515:
[----:B------:R-:W-:Y:S02]  /*1bee0*/  IMAD.MOV.U32 R13, RZ, RZ, R29 ;  /* 0x000000ffff0d7224 */ /* 0x000fe400078e001d */
[----:B------:R-:W-:-:S07]  /*1bef0*/  IMAD.MOV.U32 R3, RZ, RZ, R14 ;  /* 0x000000ffff037224 */ /* 0x000fce00078e000e */
[----:B------:R-:W-:Y:S05]  /*1bf00*/  WARPSYNC.COLLECTIVE R15, `(.L_x_1516) ;  /* 0x000000000f087348 */ /* 0x000fea0003c00000 */
[----:B------:R0:W1:Y:S02]  /*1bf10*/  SHFL.IDX P6, R14, R13, R12, R11 ;  /* 0x0000000c0d0e7389 */ /* 0x00006400000c000b */
[----:B01----:R-:W-:Y:S01]  /*1bf20*/  ENDCOLLECTIVE ;  /* 0x000000000000791b */ /* 0x003fe20003800000 */
.L_x_1516:
[----:B------:R-:W-:Y:S02]  /*1bf30*/  IMAD.MOV.U32 R13, RZ, RZ, R28 ;  /* 0x000000ffff0d7224 */ /* 0x000fe400078e001c */
[----:B------:R-:W-:-:S07]  /*1bf40*/  IMAD.MOV.U32 R20, RZ, RZ, R14 ;  /* 0x000000ffff147224 */ /* 0x000fce00078e000e */
[----:B------:R-:W-:Y:S05]  /*1bf50*/  WARPSYNC.COLLECTIVE R15, `(.L_x_1517) ;  /* 0x000000000f087348 */ /* 0x000fea0003c00000 */
[----:B------:R0:W1:Y:S02]  /*1bf60*/  SHFL.IDX P6, R14, R13, R12, R11 ;  /* 0x0000000c0d0e7389 */ /* 0x00006400000c000b */
[----:B01----:R-:W-:Y:S01]  /*1bf70*/  ENDCOLLECTIVE ;  /* 0x000000000000791b */ /* 0x003fe20003800000 */
.L_x_1517:
[----:B------:R-:W-:Y:S05]  /*1bf80*/  BRA `(.L_x_1518) ;  /* 0xfffffec0002c7947 */ /* 0x000fea000383ffff */
.L_x_1313:
[----:B0-----:R0:W1:Y:S02]  /*1bf90*/  SYNCS.PHASECHK.TRANS64.TRYWAIT P1, [R2+URZ+0x38800], R29 ;  /* 0x0388001d020075a7 */ /* 0x001064000802017f */
[----:B-1----:R-:W-:Y:S05]  /*1bfa0*/  @!P1 NANOSLEEP.SYNCS 0x989680 ;  /* 0x009896800000995d */ /* 0x002fea0003900000 */
[----:B------:R-:W1:Y:S02]  /*1bfb0*/  @!P1 SYNCS.PHASECHK.TRANS64 P1, [R2+URZ+0x38800], R29 ;  /* 0x0388001d020095a7 */ /* 0x000e64000802007f */
[----:B-1----:R-:W-:Y:S05]  /*1bfc0*/  @!P1 BRA `(.L_x_1313) ;  /* 0xfffffffc00f09947 */ /* 0x002fea000383ffff */
[----:B------:R-:W-:Y:S05]  /*1bfd0*/  BRA `(.L_x_1519) ;  /* 0xfffffec4000c7947 */ /* 0x000fea000383ffff */
.L_x_1319:
[----:B0-----:R0:W2:Y:S02]  /*1bfe0*/  SYNCS.PHASECHK.TRANS64.TRYWAIT P1, [R11+URZ+0x38830], R10 ;  /* 0x0388300a0b0075a7 */ /* 0x0010a4000802017f */
[----:B--2---:R-:W-:Y:S05]  /*1bff0*/  @!P1 NANOSLEEP.SYNCS 0x989680 ;  /* 0x009896800000995d */ /* 0x004fea0003900000 */
[----:B------:R-:W2:Y:S02]  /*1c000*/  @!P1 SYNCS.PHASECHK.TRANS64 P1, [R11+URZ+0x38830], R10 ;  /* 0x0388300a0b0095a7 */ /* 0x000ea4000802007f */
[----:B--2---:R-:W-:Y:S05]  /*1c010*/  @!P1 BRA `(.L_x_1319) ;  /* 0xfffffffc00f09947 */ /* 0x004fea000383ffff */
[----:B------:R-:W-:Y:S05]  /*1c020*/  BRA `(.L_x_1318) ;  /* 0xfffffed000407947 */ /* 0x000fea000383ffff */
.L_x_1321:
[----:B--2---:R2:W3:Y:S02]  /*1c030*/  SYNCS.PHASECHK.TRANS64.TRYWAIT P1, [R2+URZ+0x38810], R21 ;  /* 0x03881015020075a7 */ /* 0x0044e4000802017f */
[----:B---3--:R-:W-:Y:S05]  /*1c040*/  @!P1 NANOSLEEP.SYNCS 0x989680 ;  /* 0x009896800000995d */ /* 0x008fea0003900000 */
[----:B------:R-:W3:Y:S02]  /*1c050*/  @!P1 SYNCS.PHASECHK.TRANS64 P1, [R2+URZ+0x38810], R21 ;  /* 0x03881015020095a7 */ /* 0x000ee4000802007f */
[----:B---3--:R-:W-:Y:S05]  /*1c060*/  @!P1 BRA `(.L_x_1321) ;  /* 0xfffffffc00f09947 */ /* 0x008fea000383ffff */
[----:B------:R-:W-:Y:S05]  /*1c070*/  BRA `(.L_x_1520) ;  /* 0xfffffed000f07947 */ /* 0x000fea000383ffff */
.L_x_1325:
[----:B----4-:R4:W0:Y:S02]  /*1c080*/  SYNCS.PHASECHK.TRANS64.TRYWAIT P1, [R11+URZ+0x38850], R10 ;  /* 0x0388500a0b0075a7 */ /* 0x010824000802017f */
[----:B0-----:R-:W-:Y:S05]  /*1c090*/  @!P1 NANOSLEEP.SYNCS 0x989680 ;  /* 0x009896800000995d */ /* 0x001fea0003900000 */
[----:B------:R-:W0:Y:S02]  /*1c0a0*/  @!P1 SYNCS.PHASECHK.TRANS64 P1, [R11+URZ+0x38850], R10 ;  /* 0x0388500a0b0095a7 */ /* 0x000e24000802007f */
[----:B0-----:R-:W-:Y:S05]  /*1c0b0*/  @!P1 BRA `(.L_x_1325) ;  /* 0xfffffffc00f09947 */ /* 0x001fea000383ffff */
[----:B------:R-:W-:Y:S05]  /*1c0c0*/  BRA `(.L_x_1324) ;  /* 0xfffffed4001c7947 */ /* 0x000fea000383ffff */
.L_x_1334:
[----:B-1----:R1:W2:Y:S02]  /*1c0d0*/  SYNCS.PHASECHK.TRANS64.TRYWAIT P2, [R12+URZ+0x38830], R21 ;  /* 0x038830150c0075a7 */ /* 0x0022a4000804017f */
[----:B--2---:R-:W-:Y:S05]  /*1c0e0*/  @!P2 NANOSLEEP.SYNCS 0x989680 ;  /* 0x009896800000a95d */ /* 0x004fea0003900000 */
[----:B------:R-:W2:Y:S02]  /*1c0f0*/  @!P2 SYNCS.PHASECHK.TRANS64 P2, [R12+URZ+0x38830], R21 ;  /* 0x038830150c00a5a7 */ /* 0x000ea4000804007f */
[----:B--2---:R-:W-:Y:S05]  /*1c100*/  @!P2 BRA `(.L_x_1334) ;  /* 0xfffffffc00f0a947 */ /* 0x004fea000383ffff */
[----:B------:R-:W-:Y:S05]  /*1c110*/  BRA `(.L_x_1333) ;  /* 0xffffff0000d07947 */ /* 0x000fea000383ffff */
.L_x_1339:
[----:B---3--:R3:W4:Y:S02]  /*1c120*/  SYNCS.PHASECHK.TRANS64.TRYWAIT P2, [R12+URZ+0x38850], R21 ;  /* 0x038850150c0075a7 */ /* 0x008724000804017f */
[----:B----4-:R-:W-:Y:S05]  /*1c130*/  @!P2 NANOSLEEP.SYNCS 0x989680 ;  /* 0x009896800000a95d */ /* 0x010fea0003900000 */
[----:B------:R-:W4:Y:S02]  /*1c140*/  @!P2 SYNCS.PHASECHK.TRANS64 P2, [R12+URZ+0x38850], R21 ;  /* 0x038850150c00a5a7 */ /* 0x000f24000804007f */
[----:B----4-:R-:W-:Y:S05]  /*1c150*/  @!P2 BRA `(.L_x_1339) ;  /* 0xfffffffc00f0a947 */ /* 0x010fea000383ffff */
[----:B------:R-:W-:Y:S05]  /*1c160*/  BRA `(.L_x_1338) ;  /* 0xffffff0400747947 */ /* 0x000fea000383ffff */
.L_x_1371:
[----:B0-----:R-:W0:Y:S01]  /*1c170*/  S2R R8, SR_TID.X ;  /* 0x0000000000087919 */ /* 0x001e220000002100 */
[----:B------:R-:W-:Y:S01]  /*1c180*/  BSSY B1, `(.L_x_1521) ;  /* 0x000000a000017945 */ /* 0x000fe20003800000 */
[----:B------:R-:W-:Y:S02]  /*1c190*/  IMAD.MOV.U32 R12, RZ, RZ, RZ ;  /* 0x000000ffff0c7224 */ /* 0x000fe400078e00ff */
[----:B------:R-:W-:Y:S02]  /*1c1a0*/  IMAD.MOV.U32 R11, RZ, RZ, 0x1f ;  /* 0x0000001fff0b7424 */ /* 0x000fe400078e00ff */
[----:B------:R-:W-:Y:S01]  /*1c1b0*/  IMAD.MOV.U32 R15, RZ, RZ, -0x1 ;  /* 0xffffffffff0f7424 */ /* 0x000fe200078e00ff */
[----:B0-----:R-:W-:-:S04]  /*1c1c0*/  SHF.R.U32.HI R8, RZ, 0x5, R8 ;  /* 0x00000005ff087819 */ /* 0x001fc80000011608 */
[----:B------:R-:W-:-:S05]  /*1c1d0*/  LOP3.LUT R8, R8, 0x3, RZ, 0xc0, !PT ;  /* 0x0000000308087812 */ /* 0x000fca00078ec0ff */
[----:B------:R-:W-:-:S07]  /*1c1e0*/  IMAD.MOV.U32 R13, RZ, RZ, R8 ;  /* 0x000000ffff0d7224 */ /* 0x000fce00078e0008 */
[----:B------:R-:W-:Y:S05]  /*1c1f0*/  WARPSYNC.COLLECTIVE R15, `(.L_x_1522) ;  /* 0x000000000f087348 */ /* 0x000fea0003c00000 */
[----:B------:R0:W1:Y:S02]  /*1c200*/  SHFL.IDX P6, R14, R13, R12, R11 ;  /* 0x0000000c0d0e7389 */ /* 0x00006400000c000b */
[----:B01----:R-:W-:Y:S01]  /*1c210*/  ENDCOLLECTIVE ;  /* 0x000000000000791b */ /* 0x003fe20003800000 */
.L_x_1522:
[----:B------:R-:W-:Y:S05]  /*1c220*/  BSYNC B1 ;  /* 0x0000000000017941 */ /* 0x000fea0003800000 */
.L_x_1521:
[----:B------:R-:W-:Y:S05]  /*1c230*/  BRA `(.L_x_1523) ;  /* 0xffffff8400d07947 */ /* 0x000fea000383ffff */
.L_x_1373:
[----:B------:R-:W-:Y:S01]  /*1c240*/  BSSY B1, `(.L_x_1524) ;  /* 0x0000006000017945 */ /* 0x000fe20003800000 */
[----:B------:R-:W-:-:S07]  /*1c250*/  IMAD.MOV.U32 R15, RZ, RZ, -0x1 ;  /* 0xffffffffff0f7424 */ /* 0x000fce00078e00ff */
[----:B01----:R-:W-:Y:S05]  /*1c260*/  WARPSYNC.COLLECTIVE R15, `(.L_x_1525) ;  /* 0x000000000f0c7348 */ /* 0x003fea0003c00000 */
[----:B------:R-:W-:Y:S02]  /*1c270*/  ELECT P6, UR62, PT ;  /* 0x00000000003e782f */ /* 0x000fe400038c0000 */
[----:B------:R-:W-:Y:S01]  /*1c280*/  MOV R14, UR62 ;  /* 0x0000003e000e7c02 */ /* 0x000fe20008000f00 */
[----:B01----:R-:W-:Y:S10]  /*1c290*/  ENDCOLLECTIVE ;  /* 0x000000000000791b */ /* 0x003ff40003800000 */
.L_x_1525:
[----:B------:R-:W-:Y:S05]  /*1c2a0*/  BSYNC B1 ;  /* 0x0000000000017941 */ /* 0x000fea0003800000 */
.L_x_1524:
[----:B------:R-:W-:Y:S05]  /*1c2b0*/  BRA `(.L_x_1372) ;  /* 0xffffff8400c87947 */ /* 0x000fea000383ffff */
.L_x_1375:
[----:B-1----:R1:W2:Y:S02]  /*1c2c0*/  SYNCS.PHASECHK.TRANS64.TRYWAIT P0, [R23+URZ+0x38820], R3 ;  /* 0x03882003170075a7 */ /* 0x0022a4000800017f */
[----:B--2---:R-:W-:Y:S05]  /*1c2d0*/  @!P0 NANOSLEEP.SYNCS 0x989680 ;  /* 0x009896800000895d */ /* 0x004fea0003900000 */
[----:B------:R-:W2:Y:S02]  /*1c2e0*/  @!P0 SYNCS.PHASECHK.TRANS64 P0, [R23+URZ+0x38820], R3 ;  /* 0x03882003170085a7 */ /* 0x000ea4000800007f */
[----:B--2---:R-:W-:Y:S05]  /*1c2f0*/  @!P0 BRA `(.L_x_1375) ;  /* 0xfffffffc00f08947 */ /* 0x004fea000383ffff */
[----:B------:R-:W-:Y:S05]  /*1c300*/  BRA `(.L_x_1526) ;  /* 0xffffff8400d87947 */ /* 0x000fea000383ffff */
.L_x_1379:
[----:B-1----:R1:W2:Y:S02]  /*1c310*/  SYNCS.PHASECHK.TRANS64.TRYWAIT P0, [R3+URZ+0x388a0], R6 ;  /* 0x0388a006030075a7 */ /* 0x0022a4000800017f */
[----:B--2---:R-:W-:Y:S05]  /*1c320*/  @!P0 NANOSLEEP.SYNCS 0x989680 ;  /* 0x009896800000895d */ /* 0x004fea0003900000 */
[----:B------:R-:W2:Y:S02]  /*1c330*/  @!P0 SYNCS.PHASECHK.TRANS64 P0, [R3+URZ+0x388a0], R6 ;  /* 0x0388a006030085a7 */ /* 0x000ea4000800007f */
[----:B--2---:R-:W-:Y:S05]  /*1c340*/  @!P0 BRA `(.L_x_1379) ;  /* 0xfffffffc00f08947 */ /* 0x004fea000383ffff */
[----:B------:R-:W-:Y:S05]  /*1c350*/  BRA `(.L_x_1527) ;  /* 0xffffff8400f07947 */ /* 0x000fea000383ffff */
.L_x_1384:
[----:B0-----:R0:W2:Y:S02]  /*1c360*/  SYNCS.PHASECHK.TRANS64.TRYWAIT P0, [R3+URZ+0x388c0], R6 ;  /* 0x0388c006030075a7 */ /* 0x0010a4000800017f */
[----:B--2---:R-:W-:Y:S05]  /*1c370*/  @!P0 NANOSLEEP.SYNCS 0x989680 ;  /* 0x009896800000895d */ /* 0x004fea0003900000 */
[----:B------:R-:W2:Y:S02]  /*1c380*/  @!P0 SYNCS.PHASECHK.TRANS64 P0, [R3+URZ+0x388c0], R6 ;  /* 0x0388c006030085a7 */ /* 0x000ea4000800007f */
[----:B--2---:R-:W-:Y:S05]  /*1c390*/  @!P0 BRA `(.L_x_1384) ;  /* 0xfffffffc00f08947 */ /* 0x004fea000383ffff */
[----:B------:R-:W-:Y:S05]  /*1c3a0*/  BRA `(.L_x_1528) ;  /* 0xffffff88006c7947 */ /* 0x000fea000383ffff */
.L_x_1398:
[----:B-1----:R1:W2:Y:S02]  /*1c3b0*/  SYNCS.PHASECHK.TRANS64.TRYWAIT P1, [R6+URZ+0x388a0], R2 ;  /* 0x0388a002060075a7 */ /* 0x0022a4000802017f */
[----:B--2---:R-:W-:Y:S05]  /*1c3c0*/  @!P1 NANOSLEEP.SYNCS 0x989680 ;  /* 0x009896800000995d */ /* 0x004fea0003900000 */
[----:B------:R-:W2:Y:S02]  /*1c3d0*/  @!P1 SYNCS.PHASECHK.TRANS64 P1, [R6+URZ+0x388a0], R2 ;  /* 0x0388a002060095a7 */ /* 0x000ea4000802007f */
[----:B--2---:R-:W-:Y:S05]  /*1c3e0*/  @!P1 BRA `(.L_x_1398) ;  /* 0xfffffffc00f09947 */ /* 0x004fea000383ffff */
[----:B------:R-:W-:Y:S05]  /*1c3f0*/  BRA `(.L_x_1529) ;  /* 0xffffff9000d07947 */ /* 0x000fea000383ffff */
.L_x_1403:
[----:B0-----:R0:W2:Y:S02]  /*1c400*/  SYNCS.PHASECHK.TRANS64.TRYWAIT P1, [R6+URZ+0x388c0], R2 ;  /* 0x0388c002060075a7 */ /* 0x0010a4000802017f */
[----:B--2---:R-:W-:Y:S05]  /*1c410*/  @!P1 NANOSLEEP.SYNCS 0x989680 ;  /* 0x009896800000995d */ /* 0x004fea0003900000 */
[----:B------:R-:W2:Y:S02]  /*1c420*/  @!P1 SYNCS.PHASECHK.TRANS64 P1, [R6+URZ+0x388c0], R2 ;  /* 0x0388c002060095a7 */ /* 0x000ea4000802007f */
[----:B--2---:R-:W-:Y:S05]  /*1c430*/  @!P1 BRA `(.L_x_1403) ;  /* 0xfffffffc00f09947 */ /* 0x004fea000383ffff */
[----:B------:R-:W-:Y:S05]  /*1c440*/  BRA `(.L_x_1530) ;  /* 0xffffff9400487947 */ /* 0x000fea000383ffff */
.L_x_1423:
[----:B------:R-:W1:Y:S01]  /*1c450*/  S2R R11, SR_TID.X ;  /* 0x00000000000b7919 */ /* 0x000e620000002100 */
[----:B------:R-:W-:Y:S01]  /*1c460*/  BSSY B0, `(.L_x_1531) ;  /* 0x000000a000007945 */ /* 0x000fe20003800000 */
[----:B------:R-:W-:Y:S02]  /*1c470*/  IMAD.MOV.U32 R12, RZ, RZ, RZ ;  /* 0x000000ffff0c7224 */ /* 0x000fe400078e00ff */
[----:B------:R-:W-:Y:S01]  /*1c480*/  IMAD.MOV.U32 R15, RZ, RZ, -0x1 ;  /* 0xffffffffff0f7424 */ /* 0x000fe200078e00ff */
[----:B-1----:R-:W-:-:S04]  /*1c490*/  SHF.R.U32.HI R11, RZ, 0x5, R11 ;  /* 0x00000005ff0b7819 */ /* 0x002fc8000001160b */
[----:B------:R-:W-:-:S05]  /*1c4a0*/  LOP3.LUT R11, R11, 0x3, RZ, 0xc0, !PT ;  /* 0x000000030b0b7812 */ /* 0x000fca00078ec0ff */
[----:B------:R-:W-:Y:S02]  /*1c4b0*/  IMAD.MOV.U32 R13, RZ, RZ, R11 ;  /* 0x000000ffff0d7224 */ /* 0x000fe400078e000b */
[----:B------:R-:W-:-:S07]  /*1c4c0*/  IMAD.MOV.U32 R11, RZ, RZ, 0x1f ;  /* 0x0000001fff0b7424 */ /* 0x000fce00078e00ff */
[----:B0-----:R-:W-:Y:S05]  /*1c4d0*/  WARPSYNC.COLLECTIVE R15, `(.L_x_1532) ;  /* 0x000000000f087348 */ /* 0x001fea0003c00000 */
[----:B------:R1:W2:Y:S02]  /*1c4e0*/  SHFL.IDX P6, R14, R13, R12, R11 ;  /* 0x0000000c0d0e7389 */ /* 0x0002a400000c000b */
[----:B012---:R-:W-:Y:S01]  /*1c4f0*/  ENDCOLLECTIVE ;  /* 0x000000000000791b */ /* 0x007fe20003800000 */
.L_x_1532:
[----:B------:R-:W-:Y:S05]  /*1c500*/  BSYNC B0 ;  /* 0x0000000000007941 */ /* 0x000fea0003800000 */
.L_x_1531:
[----:B------:R-:W-:Y:S05]  /*1c510*/  BRA `(.L_x_1533) ;  /* 0xffffffa800247947 */ /* 0x000fea000383ffff */
.L_x_1426:
[----:B0-----:R0:W1:Y:S02]  /*1c520*/  SYNCS.PHASECHK.TRANS64.TRYWAIT P0, [R27+URZ+0x38840], R0 ;  /* 0x038840001b0075a7 */ /* 0x001064000800017f */
[----:B-1----:R-:W-:Y:S05]  /*1c530*/  @!P0 NANOSLEEP.SYNCS 0x989680 ;  /* 0x009896800000895d */ /* 0x002fea0003900000 */
[----:B------:R-:W1:Y:S02]  /*1c540*/  @!P0 SYNCS.PHASECHK.TRANS64 P0, [R27+URZ+0x38840], R0 ;  /* 0x038840001b0085a7 */ /* 0x000e64000800007f */
[----:B-1----:R-:W-:Y:S05]  /*1c550*/  @!P0 BRA `(.L_x_1426) ;  /* 0xfffffffc00f08947 */ /* 0x002fea000383ffff */
[----:B------:R-:W-:Y:S05]  /*1c560*/  BRA `(.L_x_1534) ;  /* 0xffffffa800507947 */ /* 0x000fea000383ffff */
.L_x_1427:
        /* <DEDUP_REMOVED lines=8> */
.L_x_1536:
[----:B------:R-:W-:Y:S05]  /*1c5f0*/  BSYNC B0 ;  /* 0x0000000000007941 */ /* 0x000fea0003800000 */
.L_x_1535:
        /* <DEDUP_REMOVED lines=9> */
.L_x_1537:
[----:B------:R-:W-:Y:S02]  /*1c690*/  IMAD.MOV.U32 R13, RZ, RZ, R4 ;  /* 0x000000ffff0d7224 */ /* 0x000fe400078e0004 */
[----:B------:R-:W-:Y:S02]  /*1c6a0*/  IMAD.MOV.U32 R12, RZ, RZ, 0x1 ;  /* 0x00000001ff0c7424 */ /* 0x000fe400078e00ff */
[----:B------:R-:W-:-:S07]  /*1c6b0*/  IMAD.MOV.U32 R3, RZ, RZ, R14 ;  /* 0x000000ffff037224 */ /* 0x000fce00078e000e */
[----:B------:R-:W-:Y:S05]  /*1c6c0*/  WARPSYNC.COLLECTIVE R15, `(.L_x_1538) ;  /* 0x000000000f087348 */ /* 0x000fea0003c00000 */
[----:B------:R0:W1:Y:S02]  /*1c6d0*/  SHFL.IDX P6, R14, R13, R12, R11 ;  /* 0x0000000c0d0e7389 */ /* 0x00006400000c000b */
[----:B01----:R-:W-:Y:S01]  /*1c6e0*/  ENDCOLLECTIVE ;  /* 0x000000000000791b */ /* 0x003fe20003800000 */
.L_x_1538:
        /* <DEDUP_REMOVED lines=15> */
.L_x_1539:
[----:B------:R-:W-:Y:S02]  /*1c7e0*/  @P0 IMAD R6, R5, 0x2, R23 ;  /* 0x0000000205060824 */ /* 0x000fe400078e0217 */
[----:B------:R-:W-:Y:S02]  /*1c7f0*/  IMAD.MOV.U32 R13, RZ, RZ, R4 ;  /* 0x000000ffff0d7224 */ /* 0x000fe400078e0004 */
[----:B------:R-:W-:Y:S02]  /*1c800*/  IMAD.MOV.U32 R12, RZ, RZ, 0x2 ;  /* 0x00000002ff0c7424 */ /* 0x000fe400078e00ff */
[----:B------:R-:W-:-:S07]  /*1c810*/  IMAD.MOV.U32 R3, RZ, RZ, R14 ;  /* 0x000000ffff037224 */ /* 0x000fce00078e000e */
[----:B------:R-:W-:Y:S05]  /*1c820*/  WARPSYNC.COLLECTIVE R15, `(.L_x_1540) ;  /* 0x000000000f087348 */ /* 0x000fea0003c00000 */
[----:B------:R0:W1:Y:S02]  /*1c830*/  SHFL.IDX P6, R14, R13, R12, R11 ;  /* 0x0000000c0d0e7389 */ /* 0x00006400000c000b */
[----:B01----:R-:W-:Y:S01]  /*1c840*/  ENDCOLLECTIVE ;  /* 0x000000000000791b */ /* 0x003fe20003800000 */
.L_x_1540:
        /* <DEDUP_REMOVED lines=15> */
.L_x_1541:
[----:B------:R-:W-:Y:S02]  /*1c940*/  @P0 IMAD R6, R5, 0x2, R23 ;  /* 0x0000000205060824 */ /* 0x000fe400078e0217 */
[----:B------:R-:W-:Y:S02]  /*1c950*/  IMAD.MOV.U32 R13, RZ, RZ, R4 ;  /* 0x000000ffff0d7224 */ /* 0x000fe400078e0004 */
[----:B------:R-:W-:Y:S02]  /*1c960*/  IMAD.MOV.U32 R12, RZ, RZ, 0x3 ;  /* 0x00000003ff0c7424 */ /* 0x000fe400078e00ff */
[----:B------:R-:W-:-:S07]  /*1c970*/  IMAD.MOV.U32 R3, RZ, RZ, R14 ;  /* 0x000000ffff037224 */ /* 0x000fce00078e000e */
[----:B------:R-:W-:Y:S05]  /*1c980*/  WARPSYNC.COLLECTIVE R15, `(.L_x_1542) ;  /* 0x000000000f087348 */ /* 0x000fea0003c00000 */
[----:B------:R0:W1:Y:S02]  /*1c990*/  SHFL.IDX P6, R14, R13, R12, R11 ;  /* 0x0000000c0d0e7389 */ /* 0x00006400000c000b */
[----:B01----:R-:W-:Y:S01]  /*1c9a0*/  ENDCOLLECTIVE ;  /* 0x000000000000791b */ /* 0x003fe20003800000 */
.L_x_1542:
        /* <DEDUP_REMOVED lines=10> */
.L_x_1543:
[----:B------:R-:W-:Y:S01]  /*1ca50*/  @!PT LDS RZ, [RZ] ;  /* 0x00000000fffff984 */ /* 0x000fe20000000800 */
[----:B------:R-:W-:Y:S01]  /*1ca60*/  @!PT LDS RZ, [RZ] ;  /* 0x00000000fffff984 */ /* 0x000fe20000000800 */
[----:B------:R-:W-:Y:S01]  /*1ca70*/  @!PT LDS RZ, [RZ] ;  /* 0x00000000fffff984 */ /* 0x000fe20000000800 */
[----:B------:R1:W-:Y:S01]  /*1ca80*/  @P0 LDGSTS.E.BYPASS.LTC128B.128 [R6+0x23400], desc[UR40][R2.64], !P2 ;  /* 0x2340000002060fae */ /* 0x0003e2000d101d68 */
[----:B------:R-:W-:Y:S01]  /*1ca90*/  IMAD.MOV.U32 R0, RZ, RZ, R14 ;  /* 0x000000ffff007224 */ /* 0x000fe200078e000e */
[----:B------:R-:W-:Y:S06]  /*1caa0*/  BRA `(.L_x_1544) ;  /* 0xffffffa800247947 */ /* 0x000fec000383ffff */
.L_x_1432:
        /* <DEDUP_REMOVED lines=9> */
.L_x_1545:
[C---:B------:R-:W-:Y:S01]  /*1cb40*/  VIADD R10, R17.reuse, 0x10 ;  /* 0x00000010110a7836 */ /* 0x040fe20000000000 */
[C---:B------:R-:W-:Y:S01]  /*1cb50*/  ISETP.GE.AND P0, PT, R17.reuse, R2, PT ;  /* 0x000000021100720c */ /* 0x040fe20003f06270 */
[----:B------:R-:W-:-:S03]  /*1cb60*/  VIADD R8, R17, 0x20 ;  /* 0x0000002011087836 */ /* 0x000fc60000000000 */
[----:B------:R0:W-:Y:S04]  /*1cb70*/  STL [R1+0x20], R10 ;  /* 0x0000200a01007387 */ /* 0x0001e80000100800 */
[----:B------:R0:W-:Y:S01]  /*1cb80*/  STL [R1+0x24], R8 ;  /* 0x0000240801007387 */ /* 0x0001e20000100800 */
[----:B------:R-:W-:Y:S02]  /*1cb90*/  IMAD.MOV.U32 R13, RZ, RZ, R0 ;  /* 0x000000ffff0d7224 */ /* 0x000fe400078e0000 */
[----:B------:R-:W-:-:S07]  /*1cba0*/  IMAD.MOV.U32 R5, RZ, RZ, R14 ;  /* 0x000000ffff057224 */ /* 0x000fce00078e000e */
[----:B0-----:R-:W-:Y:S05]  /*1cbb0*/  WARPSYNC.COLLECTIVE R15, `(.L_x_1546) ;  /* 0x000000000f087348 */ /* 0x001fea0003c00000 */
[----:B------:R1:W2:Y:S02]  /*1cbc0*/  SHFL.IDX P6, R14, R13, R12, R11 ;  /* 0x0000000c0d0e7389 */ /* 0x0002a400000c000b */
[----:B012---:R-:W-:Y:S01]  /*1cbd0*/  ENDCOLLECTIVE ;  /* 0x000000000000791b */ /* 0x007fe20003800000 */
.L_x_1546:
[----:B------:R-:W-:Y:S02]  /*1cbe0*/  IMAD.MOV.U32 R13, RZ, RZ, R3 ;  /* 0x000000ffff0d7224 */ /* 0x000fe400078e0003 */
[----:B------:R-:W-:Y:S02]  /*1cbf0*/  IMAD.MOV.U32 R12, RZ, RZ, 0x1 ;  /* 0x00000001ff0c7424 */ /* 0x000fe400078e00ff */
[----:B------:R-:W-:-:S07]  /*1cc00*/  IMAD.MOV.U32 R4, RZ, RZ, R14 ;  /* 0x000000ffff047224 */ /* 0x000fce00078e000e */
[----:B------:R-:W-:Y:S05]  /*1cc10*/  WARPSYNC.COLLECTIVE R15, `(.L_x_1547) ;  /* 0x000000000f087348 */ /* 0x000fea0003c00000 */
[----:B------:R0:W1:Y:S02]  /*1cc20*/  SHFL.IDX P6, R14, R13, R12, R11 ;  /* 0x0000000c0d0e7389 */ /* 0x00006400000c000b */
[----:B01----:R-:W-:Y:S01]  /*1cc30*/  ENDCOLLECTIVE ;  /* 0x000000000000791b */ /* 0x003fe20003800000 */
.L_x_1547:
[----:B------:R-:W-:-:S05]  /*1cc40*/  @!P0 LEA R4, P2, R7, R4, 0x1 ;  /* 0x0000000407048211 */ /* 0x000fca00078408ff */
[----:B------:R-:W-:-:S05]  /*1cc50*/  @!P0 IMAD.X R5, RZ, RZ, R5, P2 ;  /* 0x000000ffff058224 */ /* 0x000fca00010e0605 */
[----:B------:R-:W-:Y:S01]  /*1cc60*/  @!PT LDS RZ, [RZ] ;  /* 0x00000000fffff984 */ /* 0x000fe20000000800 */
[----:B------:R-:W-:Y:S01]  /*1cc70*/  @!PT LDS RZ, [RZ] ;  /* 0x00000000fffff984 */ /* 0x000fe20000000800 */
[----:B------:R-:W-:Y:S01]  /*1cc80*/  @!PT LDS RZ, [RZ] ;  /* 0x00000000fffff984 */ /* 0x000fe20000000800 */
[----:B------:R0:W-:Y:S01]  /*1cc90*/  @!P0 LDGSTS.E.BYPASS.LTC128B.128 [R26+0x20400], desc[UR40][R4.64], !P1 ;  /* 0x20400000041a8fae */ /* 0x0001e2000c901d68 */
[----:B------:R-:W-:Y:S01]  /*1cca0*/  IMAD.MOV.U32 R13, RZ, RZ, R0 ;  /* 0x000000ffff0d7224 */ /* 0x000fe200078e0000 */
[----:B------:R-:W-:Y:S01]  /*1ccb0*/  ISETP.GE.AND P0, PT, R10, R2, PT ;  /* 0x000000020a00720c */ /* 0x000fe20003f06270 */
[----:B0-----:R-:W-:-:S12]  /*1ccc0*/  IMAD.MOV.U32 R4, RZ, RZ, R14 ;  /* 0x000000ffff047224 */ /* 0x001fd800078e000e */
[----:B------:R-:W-:Y:S05]  /*1ccd0*/  WARPSYNC.COLLECTIVE R15, `(.L_x_1548) ;  /* 0x000000000f087348 */ /* 0x000fea0003c00000 */
[----:B------:R0:W1:Y:S02]  /*1cce0*/  SHFL.IDX P6, R14, R13, R12, R11 ;  /* 0x0000000c0d0e7389 */ /* 0x00006400000c000b */
[----:B01----:R-:W-:Y:S01]  /*1ccf0*/  ENDCOLLECTIVE ;  /* 0x000000000000791b */ /* 0x003fe20003800000 */
.L_x_1548:
[----:B------:R-:W-:Y:S02]  /*1cd00*/  IMAD.MOV.U32 R13, RZ, RZ, R3 ;  /* 0x000000ffff0d7224 */ /* 0x000fe400078e0003 */
[----:B------:R-:W-:Y:S02]  /*1cd10*/  IMAD.MOV.U32 R12, RZ, RZ, 0x2 ;  /* 0x00000002ff0c7424 */ /* 0x000fe400078e00ff */
[----:B------:R-:W-:-:S07]  /*1cd20*/  IMAD.MOV.U32 R5, RZ, RZ, R14 ;  /* 0x000000ffff057224 */ /* 0x000fce00078e000e */
[----:B------:R-:W-:Y:S05]  /*1cd30*/  WARPSYNC.COLLECTIVE R15, `(.L_x_1549) ;  /* 0x000000000f087348 */ /* 0x000fea0003c00000 */
[----:B------:R0:W1:Y:S02]  /*1cd40*/  SHFL.IDX P6, R14, R13, R12, R11 ;  /* 0x0000000c0d0e7389 */ /* 0x00006400000c000b */
[----:B01----:R-:W-:Y:S01]  /*1cd50*/  ENDCOLLECTIVE ;  /* 0x000000000000791b */ /* 0x003fe20003800000 */
.L_x_1549:
[----:B------:R-:W-:-:S05]  /*1cd60*/  @!P0 LEA R5, P2, R7, R5, 0x1 ;  /* 0x0000000507058211 */ /* 0x000fca00078408ff */
[----:B------:R-:W-:-:S05]  /*1cd70*/  @!P0 IMAD.X R4, RZ, RZ, R4, P2 ;  /* 0x000000ffff048224 */ /* 0x000fca00010e0604 */
[----:B------:R-:W-:Y:S01]  /*1cd80*/  @!P0 LOP3.LUT R5, R5, R4, RZ, 0x3c, !PT ;  /* 0x0000000405058212 */ /* 0x000fe200078e3cff */
[----:B------:R-:W-:-:S03]  /*1cd90*/  IMAD.MOV.U32 R13, RZ, RZ, R0 ;  /* 0x000000ffff0d7224 */ /* 0x000fc600078e0000 */
[----:B------:R-:W-:-:S04]  /*1cda0*/  @!P0 LOP3.LUT R4, R5, R4, RZ, 0x3c, !PT ;  /* 0x0000000405048212 */ /* 0x000fc800078e3cff */
[----:B------:R-:W-:Y:S01]  /*1cdb0*/  @!P0 LOP3.LUT R5, R5, R4, RZ, 0x3c, !PT ;  /* 0x0000000405058212 */ /* 0x000fe200078e3cff */
[----:B------:R-:W-:-:S07]  /*1cdc0*/  IMAD.MOV.U32 R6, RZ, RZ, R14 ;  /* 0x000000ffff067224 */ /* 0x000fce00078e000e */
[----:B------:R-:W-:Y:S05]  /*1cdd0*/  WARPSYNC.COLLECTIVE R15, `(.L_x_1550) ;  /* 0x000000000f087348 */ /* 0x000fea0003c00000 */
[----:B------:R0:W1:Y:S02]  /*1cde0*/  SHFL.IDX P6, R14, R13, R12, R11 ;  /* 0x0000000c0d0e7389 */ /* 0x00006400000c000b */
[----:B01----:R-:W-:Y:S01]  /*1cdf0*/  ENDCOLLECTIVE ;  /* 0x000000000000791b */ /* 0x003fe20003800000 */
.L_x_1550:
[----:B------:R-:W-:Y:S01]  /*1ce00*/  @!PT LDS RZ, [RZ] ;  /* 0x00000000fffff984 */ /* 0x000fe20000000800 */
[----:B------:R-:W-:Y:S01]  /*1ce10*/  @!PT LDS RZ, [RZ] ;  /* 0x00000000fffff984 */ /* 0x000fe20000000800 */
[----:B------:R-:W-:Y:S01]  /*1ce20*/  @!PT LDS RZ, [RZ] ;  /* 0x00000000fffff984 */ /* 0x000fe20000000800 */
[----:B------:R0:W-:Y:S01]  /*1ce30*/  @!P0 LDGSTS.E.BYPASS.LTC128B.128 [R26+0x20c00], desc[UR40][R4.64], !P1 ;  /* 0x20c00000041a8fae */ /* 0x0001e2000c901d68 */
[----:B------:R-:W-:Y:S01]  /*1ce40*/  ISETP.GE.AND P0, PT, R8, R2, PT ;  /* 0x000000020800720c */ /* 0x000fe20003f06270 */
[----:B------:R-:W-:Y:S02]  /*1ce50*/  IMAD.MOV.U32 R13, RZ, RZ, R3 ;  /* 0x000000ffff0d7224 */ /* 0x000fe400078e0003 */
[----:B------:R-:W-:Y:S02]  /*1ce60*/  IMAD.MOV.U32 R12, RZ, RZ, 0x3 ;  /* 0x00000003ff0c7424 */ /* 0x000fe400078e00ff */
[----:B0-----:R-:W-:-:S08]  /*1ce70*/  IMAD.MOV.U32 R4, RZ, RZ, R14 ;  /* 0x000000ffff047224 */ /* 0x001fd000078e000e */
[----:B------:R-:W-:Y:S05]  /*1ce80*/  WARPSYNC.COLLECTIVE R15, `(.L_x_1551) ;  /* 0x000000000f087348 */ /* 0x000fea0003c00000 */
[----:B------:R0:W1:Y:S02]  /*1ce90*/  SHFL.IDX P6, R14, R13, R12, R11 ;  /* 0x0000000c0d0e7389 */ /* 0x00006400000c000b */
[----:B01----:R-:W-:Y:S01]  /*1cea0*/  ENDCOLLECTIVE ;  /* 0x000000000000791b */ /* 0x003fe20003800000 */
.L_x_1551:
        /* <DEDUP_REMOVED lines=10> */
.L_x_1552:
[----:B------:R-:W-:Y:S01]  /*1cf50*/  @!PT LDS RZ, [RZ] ;  /* 0x00000000fffff984 */ /* 0x000fe20000000800 */
[----:B------:R-:W-:Y:S01]  /*1cf60*/  @!PT LDS RZ, [RZ] ;  /* 0x00000000fffff984 */ /* 0x000fe20000000800 */
[----:B------:R-:W-:Y:S01]  /*1cf70*/  @!PT LDS RZ, [RZ] ;  /* 0x00000000fffff984 */ /* 0x000fe20000000800 */
[----:B------:R0:W-:Y:S01]  /*1cf80*/  @!P0 LDGSTS.E.BYPASS.LTC128B.128 [R26+0x21400], desc[UR40][R4.64], !P1 ;  /* 0x21400000041a8fae */ /* 0x0001e2000c901d68 */
[----:B------:R-:W-:Y:S01]  /*1cf90*/  IMAD.MOV.U32 R0, RZ, RZ, R14 ;  /* 0x000000ffff007224 */ /* 0x000fe200078e000e */
[----:B------:R-:W-:Y:S06]  /*1cfa0*/  BRA `(.L_x_1553) ;  /* 0xffffffac00407947 */ /* 0x000fec000383ffff */
.L_x_1436:
[----:B------:R-:W2:Y:S04]  /*1cfb0*/  LDL.LU R10, [R1+0x1c] ;  /* 0x00001c00010a7983 */ /* 0x000ea80000300800 */
[----:B------:R-:W3:Y:S04]  /*1cfc0*/  LDL.LU R9, [R1+0x20] ;  /* 0x0000200001097983 */ /* 0x000ee80000300800 */
[----:B------:R-:W4:Y:S01]  /*1cfd0*/  LDL.LU R8, [R1+0x24] ;  /* 0x0000240001087983 */ /* 0x000f220000300800 */
[----:B------:R-:W-:Y:S01]  /*1cfe0*/  LOP3.LUT R22, R22, 0xffffdfff, RZ, 0xc0, !PT ;  /* 0xffffdfff16167812 */ /* 0x000fe200078ec0ff */
[----:B------:R-:W-:Y:S01]  /*1cff0*/  BSSY B0, `(.L_x_1554) ;  /* 0x0000029000007945 */ /* 0x000fe20003800000 */
[----:B------:R-:W-:-:S02]  /*1d000*/  IMAD.MOV.U32 R13, RZ, RZ, R4 ;  /* 0x000000ffff0d7224 */ /* 0x000fc400078e0004 */
[----:B------:R-:W-:Y:S02]  /*1d010*/  IMAD.MOV.U32 R12, RZ, RZ, RZ ;  /* 0x000000ffff0c7224 */ /* 0x000fe400078e00ff */
[----:B------:R-:W-:Y:S02]  /*1d020*/  IMAD.MOV.U32 R11, RZ, RZ, 0x181f ;  /* 0x0000181fff0b7424 */ /* 0x000fe400078e00ff */
[----:B------:R-:W-:Y:S02]  /*1d030*/  IMAD.MOV.U32 R15, RZ, RZ, -0x1 ;  /* 0xffffffffff0f7424 */ /* 0x000fe400078e00ff */
[----:B--2---:R-:W-:-:S05]  /*1d040*/  IMAD R6, R10, R6, RZ ;  /* 0x000000060a067224 */ /* 0x004fca00078e02ff */
[-C--:B------:R-:W-:Y:S02]  /*1d050*/  ISETP.GE.AND P2, PT, R17, R6.reuse, PT ;  /* 0x000000061100720c */ /* 0x080fe40003f46270 */
[-C--:B---3--:R-:W-:Y:S02]  /*1d060*/  ISETP.GE.AND P1, PT, R9, R6.reuse, PT ;  /* 0x000000060900720c */ /* 0x088fe40003f26270 */
[----:B----4-:R-:W-:-:S09]  /*1d070*/  ISETP.GE.AND P0, PT, R8, R6, PT ;  /* 0x000000060800720c */ /* 0x010fd20003f06270 */
[C---:B------:R-:W-:Y:S02]  /*1d080*/  @!P2 LOP3.LUT R2, R0.reuse, 0x40, RZ, 0xc0, !PT ;  /* 0x000000400002a812 */ /* 0x040fe400078ec0ff */
[----:B------:R-:W-:Y:S02]  /*1d090*/  @!P1 LOP3.LUT R3, R0, 0x40, RZ, 0xc0, !PT ;  /* 0x0000004000039812 */ /* 0x000fe400078ec0ff */
[----:B------:R-:W-:Y:S02]  /*1d0a0*/  @!P2 SHF.R.U32.HI R2, RZ, 0x2, R2 ;  /* 0x00000002ff02a819 */ /* 0x000fe40000011602 */
[----:B------:R-:W-:Y:S02]  /*1d0b0*/  @!P1 SHF.R.U32.HI R3, RZ, 0x2, R3 ;  /* 0x00000002ff039819 */ /* 0x000fe40000011603 */
[----:B------:R-:W-:Y:S02]  /*1d0c0*/  @!P2 ISETP.NE.U32.AND P6, PT, R2, RZ, PT ;  /* 0x000000ff0200a20c */ /* 0x000fe40003fc5070 */
[----:B------:R-:W-:-:S02]  /*1d0d0*/  @!P2 LOP3.LUT R2, R7, 0x80, RZ, 0xc0, !PT ;  /* 0x000000800702a812 */ /* 0x000fc400078ec0ff */
[----:B------:R-:W-:Y:S02]  /*1d0e0*/  @!P0 LOP3.LUT R8, R0, 0x40, RZ, 0xc0, !PT ;  /* 0x0000004000088812 */ /* 0x000fe400078ec0ff */
[----:B------:R-:W-:Y:S02]  /*1d0f0*/  @!P2 SHF.R.U32.HI R2, RZ, 0x3, R2 ;  /* 0x00000003ff02a819 */ /* 0x000fe40000011602 */
[----:B------:R-:W-:-:S05]  /*1d100*/  @!P0 SHF.R.U32.HI R8, RZ, 0x2, R8 ;  /* 0x00000002ff088819 */ /* 0x000fca0000011608 */
[----:B------:R-:W-:Y:S02]  /*1d110*/  @P6 LOP3.LUT R22, R22, 0x2000, RZ, 0xfc, !PT ;  /* 0x0000200016166812 */ /* 0x000fe400078efcff */
[----:B------:R-:W-:Y:S02]  /*1d120*/  @!P2 ISETP.NE.U32.AND P6, PT, R2, RZ, PT ;  /* 0x000000ff0200a20c */ /* 0x000fe40003fc5070 */
[----:B------:R-:W-:Y:S02]  /*1d130*/  LOP3.LUT R22, R22, 0xffffefff, RZ, 0xc0, !PT ;  /* 0xffffefff16167812 */ /* 0x000fe400078ec0ff */
[----:B------:R-:W-:-:S04]  /*1d140*/  @!P1 LOP3.LUT R2, R7, 0x80, RZ, 0xc0, !PT ;  /* 0x0000008007029812 */ /* 0x000fc800078ec0ff */
[----:B------:R-:W-:-:S05]  /*1d150*/  @!P1 SHF.R.U32.HI R2, RZ, 0x3, R2 ;  /* 0x00000003ff029819 */ /* 0x000fca0000011602 */
[----:B------:R-:W-:Y:S02]  /*1d160*/  @P6 LOP3.LUT R22, R22, 0x1000, RZ, 0xfc, !PT ;  /* 0x0000100016166812 */ /* 0x000fe400078efcff */
[----:B------:R-:W-:Y:S02]  /*1d170*/  @!P1 ISETP.NE.U32.AND P6, PT, R3, RZ, PT ;  /* 0x000000ff0300920c */ /* 0x000fe40003fc5070 */
[----:B------:R-:W-:-:S11]  /*1d180*/  LOP3.LUT R22, R22, 0xffff7fff, RZ, 0xc0, !PT ;  /* 0xffff7fff16167812 */ /* 0x000fd600078ec0ff */
[----:B------:R-:W-:Y:S02]  /*1d190*/  @P6 LOP3.LUT R22, R22, 0x8000, RZ, 0xfc, !PT ;  /* 0x0000800016166812 */ /* 0x000fe400078efcff */
[----:B------:R-:W-:Y:S02]  /*1d1a0*/  @!P1 ISETP.NE.U32.AND P6, PT, R2, RZ, PT ;  /* 0x000000ff0200920c */ /* 0x000fe40003fc5070 */
[----:B------:R-:W-:-:S11]  /*1d1b0*/  LOP3.LUT R22, R22, 0xffffbfff, RZ, 0xc0, !PT ;  /* 0xffffbfff16167812 */ /* 0x000fd600078ec0ff */
        /* <DEDUP_REMOVED lines=12> */
.L_x_1555:
[----:B------:R-:W-:Y:S05]  /*1d280*/  BSYNC B0 ;  /* 0x0000000000007941 */ /* 0x000fea0003800000 */
.L_x_1554:
        /* <DEDUP_REMOVED lines=11> */
.L_x_1556:
[----:B------:R-:W-:-:S04]  /*1d340*/  LOP3.LUT R22, R22, 0xfdffffff, RZ, 0xc0, !PT ;  /* 0xfdffffff16167812 */ /* 0x000fc800078ec0ff */
[----:B------:R-:W-:-:S04]  /*1d350*/  @P3 LOP3.LUT R22, R22, 0x2000000, RZ, 0xfc, !PT ;  /* 0x0200000016163812 */ /* 0x000fc800078efcff */
[C---:B------:R-:W-:Y:S02]  /*1d360*/  LOP3.LUT P3, RZ, R22.reuse, 0x400, RZ, 0xc0, !PT ;  /* 0x0000040016ff7812 */ /* 0x040fe4000786c0ff */
[----:B------:R-:W-:Y:S01]  /*1d370*/  LOP3.LUT R22, R22, 0xfeffffff, RZ, 0xc0, !PT ;  /* 0xfeffffff16167812 */ /* 0x000fe200078ec0ff */
[----:B------:R-:W-:-:S03]  /*1d380*/  IMAD.MOV.U32 R13, RZ, RZ, R4 ;  /* 0x000000ffff0d7224 */ /* 0x000fc600078e0004 */
[----:B------:R-:W-:Y:S01]  /*1d390*/  @P1 LOP3.LUT R22, R22, 0x1000000, RZ, 0xfc, !PT ;  /* 0x0100000016161812 */ /* 0x000fe200078efcff */
[----:B------:R-:W-:-:S03]  /*1d3a0*/  IMAD.MOV.U32 R12, RZ, RZ, 0x1 ;  /* 0x00000001ff0c7424 */ /* 0x000fc600078e00ff */
[C---:B------:R-:W-:Y:S02]  /*1d3b0*/  LOP3.LUT P1, RZ, R22.reuse, 0x200, RZ, 0xc0, !PT ;  /* 0x0000020016ff7812 */ /* 0x040fe4000782c0ff */
[----:B------:R-:W-:Y:S01]  /*1d3c0*/  LOP3.LUT R22, R22, 0xffdfffff, RZ, 0xc0, !PT ;  /* 0xffdfffff16167812 */ /* 0x000fe200078ec0ff */
[----:B------:R-:W-:-:S03]  /*1d3d0*/  IMAD.MOV.U32 R3, RZ, RZ, R14 ;  /* 0x000000ffff037224 */ /* 0x000fc600078e000e */
[----:B------:R-:W-:Y:S02]  /*1d3e0*/  @P0 LOP3.LUT R22, R22, 0x200000, RZ, 0xfc, !PT ;  /* 0x0020000016160812 */ /* 0x000fe400078efcff */
[----:B------:R-:W-:Y:S02]  /*1d3f0*/  @!P2 LEA R3, P6, R20, R3, 0x1 ;  /* 0x000000031403a211 */ /* 0x000fe400078c08ff */
[----:B------:R-:W-:-:S03]  /*1d400*/  LOP3.LUT P0, RZ, R22, 0x2000, RZ, 0xc0, !PT ;  /* 0x0000200016ff7812 */ /* 0x000fc6000780c0ff */
        /* <DEDUP_REMOVED lines=9> */
[----:B------:R-:W-:-:S03]  /*1d4a0*/  LOP3.LUT P4, RZ, R22, 0x4000000, RZ, 0xc0, !PT ;  /* 0x0400000016ff7812 */ /* 0x000fc6000788c0ff */
[----:B------:R0:W-:Y:S01]  /*1d4b0*/  @!P2 LDGSTS.E.BYPASS.LTC128B.128 [R26+0x28400], desc[UR40][R2.64+0x80], !P3 ;  /* 0x28400080021aafae */ /* 0x0001e2000d901d68 */
[----:B------:R-:W-:-:S03]  /*1d4c0*/  LOP3.LUT P3, RZ, R22, 0x2000000, RZ, 0xc0, !PT ;  /* 0x0200000016ff7812 */ /* 0x000fc6000786c0ff */
        /* <DEDUP_REMOVED lines=9> */
[----:B------:R0:W-:Y:S04]  /*1d560*/  @!P2 LDGSTS.E.BYPASS.LTC128B.128 [R26+0x32400], desc[UR40][R2.64+0x300], P0 ;  /* 0x32400300021aafae */ /* 0x0001e80008101d68 */
[----:B------:R0:W-:Y:S04]  /*1d570*/  @!P2 LDGSTS.E.BYPASS.LTC128B.128 [R26+0x34400], desc[UR40][R2.64+0x380], P6 ;  /* 0x34400380021aafae */ /* 0x0001e8000b101d68 */
[----:B0-----:R-:W-:Y:S05]  /*1d580*/  WARPSYNC.COLLECTIVE R15, `(.L_x_1557) ;  /* 0x000000000f087348 */ /* 0x001fea0003c00000 */
[----:B------:R1:W2:Y:S02]  /*1d590*/  SHFL.IDX P6, R14, R13, R12, R11 ;  /* 0x0000000c0d0e7389 */ /* 0x0002a400000c000b */
[----:B012---:R-:W-:Y:S01]  /*1d5a0*/  ENDCOLLECTIVE ;  /* 0x000000000000791b */ /* 0x007fe20003800000 */
.L_x_1557:
[----:B------:R-:W-:-:S04]  /*1d5b0*/  @P5 LOP3.LUT R22, R22, 0x800000, RZ, 0xfc, !PT ;  /* 0x0080000016165812 */ /* 0x000fc800078efcff */
[C---:B------:R-:W-:Y:S02]  /*1d5c0*/  LOP3.LUT P5, RZ, R22.reuse, 0x800, RZ, 0xc0, !PT ;  /* 0x0000080016ff7812 */ /* 0x040fe400078ac0ff */
[----:B------:R-:W-:Y:S01]  /*1d5d0*/  LOP3.LUT P0, RZ, R22, 0x8000, RZ, 0xc0, !PT ;  /* 0x0000800016ff7812 */ /* 0x000fe2000780c0ff */
[----:B------:R-:W-:Y:S02]  /*1d5e0*/  IMAD.MOV.U32 R13, RZ, RZ, R5 ;  /* 0x000000ffff0d7224 */ /* 0x000fe400078e0005 */
[----:B------:R-:W-:-:S10]  /*1d5f0*/  IMAD.MOV.U32 R2, RZ, RZ, R14 ;  /* 0x000000ffff027224 */ /* 0x000fd400078e000e */
[----:B------:R-:W-:Y:S05]  /*1d600*/  WARPSYNC.COLLECTIVE R15, `(.L_x_1558) ;  /* 0x000000000f087348 */ /* 0x000fea0003c00000 */
[----:B------:R0:W1:Y:S02]  /*1d610*/  SHFL.IDX P6, R14, R13, R12, R11 ;  /* 0x0000000c0d0e7389 */ /* 0x00006400000c000b */
[----:B01----:R-:W-:Y:S01]  /*1d620*/  ENDCOLLECTIVE ;  /* 0x000000000000791b */ /* 0x003fe20003800000 */
.L_x_1558:
[----:B------:R-:W-:Y:S02]  /*1d630*/  IMAD.MOV.U32 R13, RZ, RZ, R4 ;  /* 0x000000ffff0d7224 */ /* 0x000fe400078e0004 */
[----:B------:R-:W-:Y:S02]  /*1d640*/  IMAD.MOV.U32 R12, RZ, RZ, 0x2 ;  /* 0x00000002ff0c7424 */ /* 0x000fe400078e00ff */
[----:B------:R-:W-:Y:S01]  /*1d650*/  IMAD.MOV.U32 R3, RZ, RZ, R14 ;  /* 0x000000ffff037224 */ /* 0x000fe200078e000e */
[----:B------:R-:W-:-:S04]  /*1d660*/  LOP3.LUT P6, RZ, R22, 0x4000, RZ, 0xc0, !PT ;  /* 0x0000400016ff7812 */ /* 0x000fc800078cc0ff */
[----:B------:R-:W-:-:S05]  /*1d670*/  @!P1 LEA R3, P2, R20, R3, 0x1 ;  /* 0x0000000314039211 */ /* 0x000fca00078408ff */
[----:B------:R-:W-:Y:S01]  /*1d680*/  @!P1 IMAD.X R2, RZ, RZ, R2, P2 ;  /* 0x000000ffff029224 */ /* 0x000fe200010e0602 */
[C---:B------:R-:W-:Y:S02]  /*1d690*/  LOP3.LUT P2, RZ, R22.reuse, 0x10000, RZ, 0xc0, !PT ;  /* 0x0001000016ff7812 */ /* 0x040fe4000784c0ff */
[----:B------:R-:W-:Y:S02]  /*1d6a0*/  LOP3.LUT R22, R22, 0xfff7ffff, RZ, 0xc0, !PT ;  /* 0xfff7ffff16167812 */ /* 0x000fe400078ec0ff */
[----:B------:R-:W-:-:S04]  /*1d6b0*/  @!P1 LOP3.LUT R3, R3, R2, RZ, 0x3c, !PT ;  /* 0x0000000203039212 */ /* 0x000fc800078e3cff */
[----:B------:R-:W-:-:S04]  /*1d6c0*/  @!P1 LOP3.LUT R2, R3, R2, RZ, 0x3c, !PT ;  /* 0x0000000203029212 */ /* 0x000fc800078e3cff */
[----:B------:R-:W-:Y:S02]  /*1d6d0*/  @!P1 LOP3.LUT R3, R3, R2, RZ, 0x3c, !PT ;  /* 0x0000000203039212 */ /* 0x000fe400078e3cff */
[----:B------:R-:W-:-:S03]  /*1d6e0*/  @P2 LOP3.LUT R22, R22, 0x80000, RZ, 0xfc, !PT ;  /* 0x0008000016162812 */ /* 0x000fc600078efcff */
[----:B------:R-:W-:Y:S01]  /*1d6f0*/  @!PT LDS RZ, [RZ] ;  /* 0x00000000fffff984 */ /* 0x000fe20000000800 */
[----:B------:R-:W-:Y:S01]  /*1d700*/  @!PT LDS RZ, [RZ] ;  /* 0x00000000fffff984 */ /* 0x000fe20000000800 */
[----:B------:R-:W-:Y:S01]  /*1d710*/  @!PT LDS RZ, [RZ] ;  /* 0x00000000fffff984 */ /* 0x000fe20000000800 */
[----:B------:R0:W-:Y:S01]  /*1d720*/  @!P1 LDGSTS.E.BYPASS.LTC128B.128 [R26+0x26c00], desc[UR40][R2.64], !P5 ;  /* 0x26c00000021a9fae */ /* 0x0001e2000e901d68 */
[C---:B------:R-:W-:Y:S02]  /*1d730*/  LOP3.LUT P2, RZ, R22.reuse, 0x400, RZ, 0xc0, !PT ;  /* 0x0000040016ff7812 */ /* 0x040fe4000784c0ff */
[C---:B------:R-:W-:Y:S02]  /*1d740*/  LOP3.LUT P5, RZ, R22.reuse, 0x800000, RZ, 0xc0, !PT ;  /* 0x0080000016ff7812 */ /* 0x040fe400078ac0ff */
[----:B------:R-:W-:-:S09]  /*1d750*/  LOP3.LUT R22, R22, 0xffefffff, RZ, 0xc0, !PT ;  /* 0xffefffff16167812 */ /* 0x000fd200078ec0ff */
[----:B------:R-:W-:Y:S01]  /*1d760*/  @P2 LOP3.LUT R22, R22, 0x100000, RZ, 0xfc, !PT ;  /* 0x0010000016162812 */ /* 0x000fe200078efcff */
[----:B------:R0:W-:Y:S03]  /*1d770*/  @!P1 LDGSTS.E.BYPASS.LTC128B.128 [R26+0x28c00], desc[UR40][R2.64+0x80], !P2 ;  /* 0x28c00080021a9fae */ /* 0x0001e6000d101d68 */
[C---:B------:R-:W-:Y:S01]  /*1d780*/  LOP3.LUT P2, RZ, R22.reuse, 0x800, RZ, 0xc0, !PT ;  /* 0x0000080016ff7812 */ /* 0x040fe2000784c0ff */
[----:B------:R0:W-:Y:S01]  /*1d790*/  @!P1 LDGSTS.E.BYPASS.LTC128B.128 [R26+0x2ac00], desc[UR40][R2.64+0x100], !P5 ;  /* 0x2ac00100021a9fae */ /* 0x0001e2000e901d68 */
[----:B------:R-:W-:-:S13]  /*1d7a0*/  LOP3.LUT P5, RZ, R22, 0x400000, RZ, 0xc0, !PT ;  /* 0x0040000016ff7812 */ /* 0x000fda00078ac0ff */
[----:B------:R0:W-:Y:S04]  /*1d7b0*/  @!P1 LDGSTS.E.BYPASS.LTC128B.128 [R26+0x2cc00], desc[UR40][R2.64+0x180], !P5 ;  /* 0x2cc00180021a9fae */ /* 0x0001e8000e901d68 */
[----:B------:R0:W-:Y:S04]  /*1d7c0*/  @!P1 LDGSTS.E.BYPASS.LTC128B.128 [R26+0x2ec00], desc[UR40][R2.64+0x200], !P4 ;  /* 0x2ec00200021a9fae */ /* 0x0001e8000e101d68 */
[----:B------:R0:W-:Y:S04]  /*1d7d0*/  @!P1 LDGSTS.E.BYPASS.LTC128B.128 [R26+0x30c00], desc[UR40][R2.64+0x280], !P3 ;  /* 0x30c00280021a9fae */ /* 0x0001e8000d901d68 */
[----:B------:R0:W-:Y:S01]  /*1d7e0*/  @!P1 LDGSTS.E.BYPASS.LTC128B.128 [R26+0x32c00], desc[UR40][R2.64+0x300], P0 ;  /* 0x32c00300021a9fae */ /* 0x0001e20008101d68 */
[----:B------:R-:W-:-:S03]  /*1d7f0*/  LOP3.LUT P0, RZ, R22, 0x200000, RZ, 0xc0, !PT ;  /* 0x0020000016ff7812 */ /* 0x000fc6000780c0ff */
[----:B------:R0:W-:Y:S10]  /*1d800*/  @!P1 LDGSTS.E.BYPASS.LTC128B.128 [R26+0x34c00], desc[UR40][R2.64+0x380], P6 ;  /* 0x34c00380021a9fae */ /* 0x0001f4000b101d68 */
[----:B0-----:R-:W-:Y:S05]  /*1d810*/  WARPSYNC.COLLECTIVE R15, `(.L_x_1559) ;  /* 0x000000000f087348 */ /* 0x001fea0003c00000 */
[----:B------:R1:W2:Y:S02]  /*1d820*/  SHFL.IDX P6, R14, R13, R12, R11 ;  /* 0x0000000c0d0e7389 */ /* 0x0002a400000c000b */
[----:B012---:R-:W-:Y:S01]  /*1d830*/  ENDCOLLECTIVE ;  /* 0x000000000000791b */ /* 0x007fe20003800000 */
.L_x_1559:
[----:B------:R-:W-:Y:S02]  /*1d840*/  IMAD.MOV.U32 R13, RZ, RZ, R5 ;  /* 0x000000ffff0d7224 */ /* 0x000fe400078e0005 */
[----:B------:R-:W-:-:S07]  /*1d850*/  IMAD.MOV.U32 R8, RZ, RZ, R14 ;  /* 0x000000ffff087224 */ /* 0x000fce00078e000e */
[----:B------:R-:W-:Y:S05]  /*1d860*/  WARPSYNC.COLLECTIVE R15, `(.L_x_1560) ;  /* 0x000000000f087348 */ /* 0x000fea0003c00000 */
[----:B------:R0:W1:Y:S02]  /*1d870*/  SHFL.IDX P6, R14, R13, R12, R11 ;  /* 0x0000000c0d0e7389 */ /* 0x00006400000c000b */
[----:B01----:R-:W-:Y:S01]  /*1d880*/  ENDCOLLECTIVE ;  /* 0x000000000000791b */ /* 0x003fe20003800000 */
.L_x_1560:
[----:B------:R-:W-:Y:S02]  /*1d890*/  IMAD.MOV.U32 R13, RZ, RZ, R4 ;  /* 0x000000ffff0d7224 */ /* 0x000fe400078e0004 */
[----:B------:R-:W-:Y:S01]  /*1d8a0*/  IMAD.MOV.U32 R12, RZ, RZ, 0x3 ;  /* 0x00000003ff0c7424 */ /* 0x000fe200078e00ff */
[----:B------:R-:W-:Y:S02]  /*1d8b0*/  @!P0 LEA R9, P1, R20, R14, 0x1 ;  /* 0x0000000e14098211 */ /* 0x000fe400078208ff */
[----:B------:R-:W-:-:S03]  /*1d8c0*/  LOP3.LUT P6, RZ, R22, 0x20000, RZ, 0xc0, !PT ;  /* 0x0002000016ff7812 */ /* 0x000fc600078cc0ff */
[----:B------:R-:W-:Y:S01]  /*1d8d0*/  @!P0 IMAD.X R10, RZ, RZ, R8, P1 ;  /* 0x000000ffff0a8224 */ /* 0x000fe200008e0608 */
[----:B------:R-:W-:Y:S01]  /*1d8e0*/  LOP3.LUT P1, RZ, R22, 0x200, RZ, 0xc0, !PT ;  /* 0x0000020016ff7812 */ /* 0x000fe2000782c0ff */
[----:B------:R-:W-:Y:S02]  /*1d8f0*/  @!P0 IMAD.MOV.U32 R2, RZ, RZ, R9 ;  /* 0x000000ffff028224 */ /* 0x000fe400078e0009 */
[----:B------:R-:W-:-:S05]  /*1d900*/  @!P0 IMAD.MOV.U32 R3, RZ, RZ, R10 ;  /* 0x000000ffff038224 */ /* 0x000fca00078e000a */
[----:B------:R-:W-:Y:S01]  /*1d910*/  @!PT LDS RZ, [RZ] ;  /* 0x00000000fffff984 */ /* 0x000fe20000000800 */
[----:B------:R-:W-:Y:S01]  /*1d920*/  @!PT LDS RZ, [RZ] ;  /* 0x00000000fffff984 */ /* 0x000fe20000000800 */
[----:B------:R-:W-:Y:S01]  /*1d930*/  @!PT LDS RZ, [RZ] ;  /* 0x00000000fffff984 */ /* 0x000fe20000000800 */
[----:B------:R0:W-:Y:S01]  /*1d940*/  @!P0 LDGSTS.E.BYPASS.LTC128B.128 [R26+0x27400], desc[UR40][R2.64], !P2 ;  /* 0x27400000021a8fae */ /* 0x0001e2000d101d68 */
[----:B------:R-:W-:-:S13]  /*1d950*/  LOP3.LUT P2, RZ, R22, 0x100000, RZ, 0xc0, !PT ;  /* 0x0010000016ff7812 */ /* 0x000fda000784c0ff */
[----:B------:R0:W-:Y:S01]  /*1d960*/  @!P0 LDGSTS.E.BYPASS.LTC128B.128 [R26+0x29400], desc[UR40][R2.64+0x80], !P2 ;  /* 0x29400080021a8fae */ /* 0x0001e2000d101d68 */
[----:B------:R-:W-:-:S03]  /*1d970*/  LOP3.LUT P2, RZ, R22, 0x80000, RZ, 0xc0, !PT ;  /* 0x0008000016ff7812 */ /* 0x000fc6000784c0ff */
[----:B------:R0:W-:Y:S04]  /*1d980*/  @!P0 LDGSTS.E.BYPASS.LTC128B.128 [R26+0x2b400], desc[UR40][R2.64+0x100], !P1 ;  /* 0x2b400100021a8fae */ /* 0x0001e8000c901d68 */
[----:B------:R0:W-:Y:S04]  /*1d990*/  @!P0 LDGSTS.E.BYPASS.LTC128B.128 [R26+0x2d400], desc[UR40][R2.64+0x180], !P5 ;  /* 0x2d400180021a8fae */ /* 0x0001e8000e901d68 */
[----:B------:R0:W-:Y:S04]  /*1d9a0*/  @!P0 LDGSTS.E.BYPASS.LTC128B.128 [R26+0x2f400], desc[UR40][R2.64+0x200], !P4 ;  /* 0x2f400200021a8fae */ /* 0x0001e8000e101d68 */
[----:B------:R0:W-:Y:S04]  /*1d9b0*/  @!P0 LDGSTS.E.BYPASS.LTC128B.128 [R26+0x31400], desc[UR40][R2.64+0x280], !P3 ;  /* 0x31400280021a8fae */ /* 0x0001e8000d901d68 */
[----:B------:R0:W-:Y:S02]  /*1d9c0*/  @!P0 LDGSTS.E.BYPASS.LTC128B.128 [R26+0x33400], desc[UR40][R2.64+0x300], P6 ;  /* 0x33400300021a8fae */ /* 0x0001e4000b101d68 */
[----:B0-----:R-:W-:Y:S05]  /*1d9d0*/  WARPSYNC.COLLECTIVE R15, `(.L_x_1561) ;  /* 0x000000000f087348 */ /* 0x001fea0003c00000 */
[----:B------:R1:W2:Y:S02]  /*1d9e0*/  SHFL.IDX P6, R14, R13, R12, R11 ;  /* 0x0000000c0d0e7389 */ /* 0x0002a400000c000b */
[----:B012---:R-:W-:Y:S01]  /*1d9f0*/  ENDCOLLECTIVE ;  /* 0x000000000000791b */ /* 0x007fe20003800000 */
.L_x_1561:
[----:B------:R-:W-:Y:S01]  /*1da00*/  @!PT LDS RZ, [RZ] ;  /* 0x00000000fffff984 */ /* 0x000fe20000000800 */
[----:B------:R-:W-:Y:S01]  /*1da10*/  @!PT LDS RZ, [RZ] ;  /* 0x00000000fffff984 */ /* 0x000fe20000000800 */
[----:B------:R-:W-:Y:S01]  /*1da20*/  @!PT LDS RZ, [RZ] ;  /* 0x00000000fffff984 */ /* 0x000fe20000000800 */
[----:B------:R0:W-:Y:S01]  /*1da30*/  @!P0 LDGSTS.E.BYPASS.LTC128B.128 [R26+0x35400], desc[UR40][R2.64+0x380], P2 ;  /* 0x35400380021a8fae */ /* 0x0001e20009101d68 */
[----:B------:R-:W-:Y:S02]  /*1da40*/  IMAD.MOV.U32 R13, RZ, RZ, R5 ;  /* 0x000000ffff0d7224 */ /* 0x000fe400078e0005 */
[----:B------:R-:W-:-:S07]  /*1da50*/  IMAD.MOV.U32 R4, RZ, RZ, R14 ;  /* 0x000000ffff047224 */ /* 0x000fce00078e000e */
[----:B0-----:R-:W-:Y:S05]  /*1da60*/  WARPSYNC.COLLECTIVE R15, `(.L_x_1562) ;  /* 0x000000000f087348 */ /* 0x001fea0003c00000 */
[----:B------:R1:W2:Y:S02]  /*1da70*/  SHFL.IDX P6, R14, R13, R12, R11 ;  /* 0x0000000c0d0e7389 */ /* 0x0002a400000c000b */
[----:B012---:R-:W-:Y:S01]  /*1da80*/  ENDCOLLECTIVE ;  /* 0x000000000000791b */ /* 0x007fe20003800000 */
.L_x_1562:
[----:B------:R-:W-:Y:S01]  /*1da90*/  IMAD.MOV.U32 R2, RZ, RZ, R14 ;  /* 0x000000ffff027224 */ /* 0x000fe200078e000e */
[----:B------:R-:W-:Y:S06]  /*1daa0*/  BRA `(.L_x_1563) ;  /* 0xffffffb000247947 */ /* 0x000fec000383ffff */
.L_x_1441:
[----:B-1----:R1:W2:Y:S02]  /*1dab0*/  SYNCS.PHASECHK.TRANS64.TRYWAIT P0, [R23+URZ+0x38820], R0 ;  /* 0x03882000170075a7 */ /* 0x0022a4000800017f */
[----:B--2---:R-:W-:Y:S05]  /*1dac0*/  @!P0 NANOSLEEP.SYNCS 0x989680 ;  /* 0x009896800000895d */ /* 0x004fea0003900000 */
[----:B------:R-:W2:Y:S02]  /*1dad0*/  @!P0 SYNCS.PHASECHK.TRANS64 P0, [R23+URZ+0x38820], R0 ;  /* 0x03882000170085a7 */ /* 0x000ea4000800007f */
[----:B--2---:R-:W-:Y:S05]  /*1dae0*/  @!P0 BRA `(.L_x_1441) ;  /* 0xfffffffc00f08947 */ /* 0x004fea000383ffff */
[----:B------:R-:W-:Y:S05]  /*1daf0*/  BRA `(.L_x_1564) ;  /* 0xffffffb000cc7947 */ /* 0x000fea000383ffff */
.L_x_1444:
[----:B-1----:R1:W2:Y:S02]  /*1db00*/  SYNCS.PHASECHK.TRANS64.TRYWAIT P0, [R27+URZ+0x38860], R0 ;  /* 0x038860001b0075a7 */ /* 0x0022a4000800017f */
[----:B--2---:R-:W-:Y:S05]  /*1db10*/  @!P0 NANOSLEEP.SYNCS 0x989680 ;  /* 0x009896800000895d */ /* 0x004fea0003900000 */
[----:B------:R-:W2:Y:S02]  /*1db20*/  @!P0 SYNCS.PHASECHK.TRANS64 P0, [R27+URZ+0x38860], R0 ;  /* 0x038860001b0085a7 */ /* 0x000ea4000800007f */
[----:B--2---:R-:W-:Y:S05]  /*1db30*/  @!P0 BRA `(.L_x_1444) ;  /* 0xfffffffc00f08947 */ /* 0x004fea000383ffff */
[----:B------:R-:W-:Y:S05]  /*1db40*/  BRA `(.L_x_1565) ;  /* 0xffffffb000dc7947 */ /* 0x000fea000383ffff */
.L_x_1445:
        /* <DEDUP_REMOVED lines=8> */
.L_x_1567:
[----:B------:R-:W-:Y:S05]  /*1dbd0*/  BSYNC B0 ;  /* 0x0000000000007941 */ /* 0x000fea0003800000 */
.L_x_1566:
        /* <DEDUP_REMOVED lines=15> */
.L_x_1568:
        /* <DEDUP_REMOVED lines=39> */
.L_x_1569:
[----:B------:R-:W-:Y:S02]  /*1df40*/  IMAD.MOV.U32 R13, RZ, RZ, R5 ;  /* 0x000000ffff0d7224 */ /* 0x000fe400078e0005 */
[----:B------:R-:W-:-:S07]  /*1df50*/  IMAD.MOV.U32 R3, RZ, RZ, R14 ;  /* 0x000000ffff037224 */ /* 0x000fce00078e000e */
[----:B------:R-:W-:Y:S05]  /*1df60*/  WARPSYNC.COLLECTIVE R15, `(.L_x_1570) ;  /* 0x000000000f087348 */ /* 0x000fea0003c00000 */
[----:B------:R0:W1:Y:S02]  /*1df70*/  SHFL.IDX P6, R14, R13, R12, R11 ;  /* 0x0000000c0d0e7389 */ /* 0x00006400000c000b */
[----:B01----:R-:W-:Y:S01]  /*1df80*/  ENDCOLLECTIVE ;  /* 0x000000000000791b */ /* 0x003fe20003800000 */
.L_x_1570:
        /* <DEDUP_REMOVED lines=29> */
.L_x_1571:
[----:B------:R-:W-:Y:S02]  /*1e160*/  IMAD.MOV.U32 R13, RZ, RZ, R5 ;  /* 0x000000ffff0d7224 */ /* 0x000fe400078e0005 */
[----:B------:R-:W-:-:S07]  /*1e170*/  IMAD.MOV.U32 R7, RZ, RZ, R14 ;  /* 0x000000ffff077224 */ /* 0x000fce00078e000e */
[----:B------:R-:W-:Y:S05]  /*1e180*/  WARPSYNC.COLLECTIVE R15, `(.L_x_1572) ;  /* 0x000000000f087348 */ /* 0x000fea0003c00000 */
[----:B------:R0:W1:Y:S02]  /*1e190*/  SHFL.IDX P6, R14, R13, R12, R11 ;  /* 0x0000000c0d0e7389 */ /* 0x00006400000c000b */
[----:B01----:R-:W-:Y:S01]  /*1e1a0*/  ENDCOLLECTIVE ;  /* 0x000000000000791b */ /* 0x003fe20003800000 */
.L_x_1572:
        /* <DEDUP_REMOVED lines=29> */
.L_x_1573:
[----:B------:R-:W-:Y:S02]  /*1e380*/  IMAD.MOV.U32 R13, RZ, RZ, R5 ;  /* 0x000000ffff0d7224 */ /* 0x000fe400078e0005 */
[----:B------:R-:W-:-:S07]  /*1e390*/  IMAD.MOV.U32 R6, RZ, RZ, R14 ;  /* 0x000000ffff067224 */ /* 0x000fce00078e000e */
[----:B------:R-:W-:Y:S05]  /*1e3a0*/  WARPSYNC.COLLECTIVE R15, `(.L_x_1574) ;  /* 0x000000000f087348 */ /* 0x000fea0003c00000 */
[----:B------:R0:W1:Y:S02]  /*1e3b0*/  SHFL.IDX P6, R14, R13, R12, R11 ;  /* 0x0000000c0d0e7389 */ /* 0x00006400000c000b */
[----:B01----:R-:W-:Y:S01]  /*1e3c0*/  ENDCOLLECTIVE ;  /* 0x000000000000791b */ /* 0x003fe20003800000 */
.L_x_1574:
[----:B------:R-:W-:Y:S01]  /*1e3d0*/  IMAD.MOV.U32 R2, RZ, RZ, R14 ;  /* 0x000000ffff027224 */ /* 0x000fe200078e000e */
[----:B------:R-:W-:Y:S06]  /*1e3e0*/  BRA `(.L_x_1575) ;  /* 0xffffffb000747947 */ /* 0x000fec000383ffff */
.L_x_1452:
[----:B0-----:R0:W1:Y:S02]  /*1e3f0*/  SYNCS.PHASECHK.TRANS64.TRYWAIT P0, [R6+URZ+0x38840], R21 ;  /* 0x03884015060075a7 */ /* 0x001064000800017f */
[----:B-1----:R-:W-:Y:S05]  /*1e400*/  @!P0 NANOSLEEP.SYNCS 0x989680 ;  /* 0x009896800000895d */ /* 0x002fea0003900000 */
[----:B------:R-:W1:Y:S02]  /*1e410*/  @!P0 SYNCS.PHASECHK.TRANS64 P0, [R6+URZ+0x38840], R21 ;  /* 0x03884015060085a7 */ /* 0x000e64000800007f */
[----:B-1----:R-:W-:Y:S05]  /*1e420*/  @!P0 BRA `(.L_x_1452) ;  /* 0xfffffffc00f08947 */ /* 0x002fea000383ffff */
[----:B------:R-:W-:Y:S05]  /*1e430*/  BRA `(.L_x_1576) ;  /* 0xffffffb800047947 */ /* 0x000fea000383ffff */
.L_x_1453:
        /* <DEDUP_REMOVED lines=8> */
.L_x_1578:
[----:B------:R-:W-:Y:S05]  /*1e4c0*/  BSYNC B1 ;  /* 0x0000000000017941 */ /* 0x000fea0003800000 */
.L_x_1577:
        /* <DEDUP_REMOVED lines=9> */
.L_x_1579:
[----:B------:R-:W-:Y:S02]  /*1e560*/  IMAD.MOV.U32 R13, RZ, RZ, R27 ;  /* 0x000000ffff0d7224 */ /* 0x000fe400078e001b */
[----:B------:R-:W-:Y:S02]  /*1e570*/  IMAD.MOV.U32 R12, RZ, RZ, 0x1 ;  /* 0x00000001ff0c7424 */ /* 0x000fe400078e00ff */
[----:B------:R-:W-:-:S07]  /*1e580*/  IMAD.MOV.U32 R2, RZ, RZ, R14 ;  /* 0x000000ffff027224 */ /* 0x000fce00078e000e */
[----:B------:R-:W-:Y:S05]  /*1e590*/  WARPSYNC.COLLECTIVE R15, `(.L_x_1580) ;  /* 0x000000000f087348 */ /* 0x000fea0003c00000 */
[----:B------:R0:W1:Y:S02]  /*1e5a0*/  SHFL.IDX P6, R14, R13, R12, R11 ;  /* 0x0000000c0d0e7389 */ /* 0x00006400000c000b */
[----:B01----:R-:W-:Y:S01]  /*1e5b0*/  ENDCOLLECTIVE ;  /* 0x000000000000791b */ /* 0x003fe20003800000 */
.L_x_1580:
        /* <DEDUP_REMOVED lines=11> */
.L_x_1581:
[----:B------:R-:W-:Y:S02]  /*1e670*/  IMAD.MOV.U32 R13, RZ, RZ, R27 ;  /* 0x000000ffff0d7224 */ /* 0x000fe400078e001b */
[----:B------:R-:W-:Y:S02]  /*1e680*/  IMAD.MOV.U32 R12, RZ, RZ, 0x2 ;  /* 0x00000002ff0c7424 */ /* 0x000fe400078e00ff */
[----:B------:R-:W-:-:S07]  /*1e690*/  IMAD.MOV.U32 R2, RZ, RZ, R14 ;  /* 0x000000ffff027224 */ /* 0x000fce00078e000e */
[----:B------:R-:W-:Y:S05]  /*1e6a0*/  WARPSYNC.COLLECTIVE R15, `(.L_x_1582) ;  /* 0x000000000f087348 */ /* 0x000fea0003c00000 */
[----:B------:R0:W1:Y:S02]  /*1e6b0*/  SHFL.IDX P6, R14, R13, R12, R11 ;  /* 0x0000000c0d0e7389 */ /* 0x00006400000c000b */
[----:B01----:R-:W-:Y:S01]  /*1e6c0*/  ENDCOLLECTIVE ;  /* 0x000000000000791b */ /* 0x003fe20003800000 */
.L_x_1582:
        /* <DEDUP_REMOVED lines=11> */
.L_x_1583:
[----:B------:R-:W-:Y:S02]  /*1e780*/  IMAD.MOV.U32 R13, RZ, RZ, R27 ;  /* 0x000000ffff0d7224 */ /* 0x000fe400078e001b */
[----:B------:R-:W-:Y:S02]  /*1e790*/  IMAD.MOV.U32 R12, RZ, RZ, 0x3 ;  /* 0x00000003ff0c7424 */ /* 0x000fe400078e00ff */
[----:B------:R-:W-:-:S07]  /*1e7a0*/  IMAD.MOV.U32 R2, RZ, RZ, R14 ;  /* 0x000000ffff027224 */ /* 0x000fce00078e000e */
[----:B------:R-:W-:Y:S05]  /*1e7b0*/  WARPSYNC.COLLECTIVE R15, `(.L_x_1584) ;  /* 0x000000000f087348 */ /* 0x000fea0003c00000 */
[----:B------:R0:W1:Y:S02]  /*1e7c0*/  SHFL.IDX P6, R14, R13, R12, R11 ;  /* 0x0000000c0d0e7389 */ /* 0x00006400000c000b */
[----:B01----:R-:W-:Y:S01]  /*1e7d0*/  ENDCOLLECTIVE ;  /* 0x000000000000791b */ /* 0x003fe20003800000 */
.L_x_1584:
        /* <DEDUP_REMOVED lines=11> */
.L_x_1585:
[----:B------:R-:W-:Y:S01]  /*1e890*/  IMAD.MOV.U32 R2, RZ, RZ, R14 ;  /* 0x000000ffff027224 */ /* 0x000fe200078e000e */
[----:B------:R-:W-:Y:S06]  /*1e8a0*/  BRA `(.L_x_1586) ;  /* 0xffffffb400947947 */ /* 0x000fec000383ffff */
.L_x_1458:
[----:B---3--:R3:W4:Y:S02]  /*1e8b0*/  SYNCS.PHASECHK.TRANS64.TRYWAIT P0, [R6+URZ+0x38860], R21 ;  /* 0x03886015060075a7 */ /* 0x008724000800017f */
[----:B----4-:R-:W-:Y:S05]  /*1e8c0*/  @!P0 NANOSLEEP.SYNCS 0x989680 ;  /* 0x009896800000895d */ /* 0x010fea0003900000 */
[----:B------:R-:W4:Y:S02]  /*1e8d0*/  @!P0 SYNCS.PHASECHK.TRANS64 P0, [R6+URZ+0x38860], R21 ;  /* 0x03886015060085a7 */ /* 0x000f24000800007f */
[----:B----4-:R-:W-:Y:S05]  /*1e8e0*/  @!P0 BRA `(.L_x_1458) ;  /* 0xfffffffc00f08947 */ /* 0x010fea000383ffff */
[----:B------:R-:W-:Y:S05]  /*1e8f0*/  BRA `(.L_x_1587) ;  /* 0xffffffb400e47947 */ /* 0x000fea000383ffff */
.L_x_1459:
[----:B------:R-:W-:Y:S01]  /*1e900*/  BSSY B1, `(.L_x_1588) ;  /* 0x0000008000017945 */ /* 0x000fe20003800000 */
[----:B------:R-:W-:Y:S02]  /*1e910*/  IMAD.MOV.U32 R13, RZ, RZ, R10 ;  /* 0x000000ffff0d7224 */ /* 0x000fe400078e000a */
[----:B------:R-:W-:Y:S02]  /*1e920*/  IMAD.MOV.U32 R12, RZ, RZ, RZ ;  /* 0x000000ffff0c7224 */ /* 0x000fe400078e00ff */
[----:B------:R-:W-:Y:S02]  /*1e930*/  IMAD.MOV.U32 R11, RZ, RZ, 0x181f ;  /* 0x0000181fff0b7424 */ /* 0x000fe400078e00ff */
[----:B------:R-:W-:-:S07]  /*1e940*/  IMAD.MOV.U32 R15, RZ, RZ, -0x1 ;  /* 0xffffffffff0f7424 */ /* 0x000fce00078e00ff */
[----:B0-23--:R-:W-:Y:S05]  /*1e950*/  WARPSYNC.COLLECTIVE R15, `(.L_x_1589) ;  /* 0x000000000f087348 */ /* 0x00dfea0003c00000 */
[----:B------:R1:W4:Y:S02]  /*1e960*/  SHFL.IDX P6, R14, R13, R12, R11 ;  /* 0x0000000c0d0e7389 */ /* 0x00032400000c000b */
[----:B01234-:R-:W-:Y:S01]  /*1e970*/  ENDCOLLECTIVE ;  /* 0x000000000000791b */ /* 0x01ffe20003800000 */
.L_x_1589:
[----:B------:R-:W-:Y:S05]  /*1e980*/  BSYNC B1 ;  /* 0x0000000000017941 */ /* 0x000fea0003800000 */
.L_x_1588:
        /* <DEDUP_REMOVED lines=13> */
.L_x_1590:
        /* <DEDUP_REMOVED lines=17> */
.L_x_1591:
        /* <DEDUP_REMOVED lines=16> */
.L_x_1592:
        /* <DEDUP_REMOVED lines=19> */
.L_x_1593:
        /* <DEDUP_REMOVED lines=14> */
.L_x_1594:
        /* <DEDUP_REMOVED lines=16> */
.L_x_1595:
        /* <DEDUP_REMOVED lines=14> */
.L_x_1596:
[----:B------:R-:W-:Y:S05]  /*1f060*/  BRA `(.L_x_1597) ;  /* 0xffffffb400507947 */ /* 0x000fea000383ffff */
.L_x_1467:
[----:B------:R-:W-:Y:S01]  /*1f070*/  BSSY B0, `(.L_x_1598) ;  /* 0x0000008000007945 */ /* 0x000fe20003800000 */
[----:B------:R-:W-:Y:S02]  /*1f080*/  IMAD.MOV.U32 R13, RZ, RZ, R16 ;  /* 0x000000ffff0d7224 */ /* 0x000fe400078e0010 */
[----:B------:R-:W-:Y:S02]  /*1f090*/  IMAD.MOV.U32 R12, RZ, RZ, RZ ;  /* 0x000000ffff0c7224 */ /* 0x000fe400078e00ff */
[----:B------:R-:W-:Y:S02]  /*1f0a0*/  IMAD.MOV.U32 R11, RZ, RZ, 0x1f ;  /* 0x0000001fff0b7424 */ /* 0x000fe400078e00ff */
[----:B------:R-:W-:-:S07]  /*1f0b0*/  IMAD.MOV.U32 R15, RZ, RZ, -0x1 ;  /* 0xffffffffff0f7424 */ /* 0x000fce00078e00ff */
[----:B-123--:R-:W-:Y:S05]  /*1f0c0*/  WARPSYNC.COLLECTIVE R15, `(.L_x_1599) ;  /* 0x000000000f087348 */ /* 0x00efea0003c00000 */
[----:B------:R0:W4:Y:S02]  /*1f0d0*/  SHFL.IDX P6, R14, R13, R12, R11 ;  /* 0x0000000c0d0e7389 */ /* 0x00012400000c000b */
[----:B01234-:R-:W-:Y:S01]  /*1f0e0*/  ENDCOLLECTIVE ;  /* 0x000000000000791b */ /* 0x01ffe20003800000 */
.L_x_1599:
[----:B------:R-:W-:Y:S05]  /*1f0f0*/  BSYNC B0 ;  /* 0x0000000000007941 */ /* 0x000fea0003800000 */
.L_x_1598:
        /* <DEDUP_REMOVED lines=9> */
.L_x_1600:
        /* <DEDUP_REMOVED lines=18> */
.L_x_1601:
[----:B------:R-:W-:Y:S01]  /*1f2b0*/  IMAD.MOV.U32 R12, RZ, RZ, 0x2 ;  /* 0x00000002ff0c7424 */ /* 0x000fe200078e00ff */
[----:B------:R-:W-:-:S05]  /*1f2c0*/  SEL R5, R14, RZ, P1 ;  /* 0x000000ff0e057207 */ /* 0x000fca0000800000 */
[----:B------:R-:W-:-:S04]  /*1f2d0*/  IMAD.IADD R5, R2, 0x1, R5 ;  /* 0x0000000102057824 */ /* 0x000fc800078e0205 */
[----:B------:R-:W-:-:S07]  /*1f2e0*/  IMAD.MOV.U32 R13, RZ, RZ, R5 ;  /* 0x000000ffff0d7224 */ /* 0x000fce00078e0005 */
[----:B------:R-:W-:Y:S05]  /*1f2f0*/  WARPSYNC.COLLECTIVE R15, `(.L_x_1602) ;  /* 0x000000000f087348 */ /* 0x000fea0003c00000 */
[----:B------:R0:W1:Y:S02]  /*1f300*/  SHFL.UP P6, R14, R13, R12, R11 ;  /* 0x0400000c0d0e7389 */ /* 0x00006400000c000b */
[----:B01----:R-:W-:Y:S01]  /*1f310*/  ENDCOLLECTIVE ;  /* 0x000000000000791b */ /* 0x003fe20003800000 */
.L_x_1602:
[----:B------:R-:W-:Y:S01]  /*1f320*/  IMAD.MOV.U32 R12, RZ, RZ, 0x4 ;  /* 0x00000004ff0c7424 */ /* 0x000fe200078e00ff */
[----:B------:R-:W-:-:S05]  /*1f330*/  SEL R6, R14, RZ, P2 ;  /* 0x000000ff0e067207 */ /* 0x000fca0001000000 */
[----:B------:R-:W-:-:S04]  /*1f340*/  IMAD.IADD R6, R5, 0x1, R6 ;  /* 0x0000000105067824 */ /* 0x000fc800078e0206 */
[----:B------:R-:W-:-:S07]  /*1f350*/  IMAD.MOV.U32 R13, RZ, RZ, R6 ;  /* 0x000000ffff0d7224 */ /* 0x000fce00078e0006 */
[----:B------:R-:W-:Y:S05]  /*1f360*/  WARPSYNC.COLLECTIVE R15, `(.L_x_1603) ;  /* 0x000000000f087348 */ /* 0x000fea0003c00000 */
[----:B------:R0:W1:Y:S02]  /*1f370*/  SHFL.UP P6, R14, R13, R12, R11 ;  /* 0x0400000c0d0e7389 */ /* 0x00006400000c000b */
[----:B01----:R-:W-:Y:S01]  /*1f380*/  ENDCOLLECTIVE ;  /* 0x000000000000791b */ /* 0x003fe20003800000 */
.L_x_1603:
[----:B------:R-:W-:Y:S01]  /*1f390*/  IMAD.MOV.U32 R12, RZ, RZ, 0x8 ;  /* 0x00000008ff0c7424 */ /* 0x000fe200078e00ff */
[----:B------:R-:W-:-:S05]  /*1f3a0*/  SEL R7, R14, RZ, P3 ;  /* 0x000000ff0e077207 */ /* 0x000fca0001800000 */
[----:B------:R-:W-:-:S04]  /*1f3b0*/  IMAD.IADD R7, R6, 0x1, R7 ;  /* 0x0000000106077824 */ /* 0x000fc800078e0207 */
[----:B------:R-:W-:-:S07]  /*1f3c0*/  IMAD.MOV.U32 R13, RZ, RZ, R7 ;  /* 0x000000ffff0d7224 */ /* 0x000fce00078e0007 */
[----:B------:R-:W-:Y:S05]  /*1f3d0*/  WARPSYNC.COLLECTIVE R15, `(.L_x_1604) ;  /* 0x000000000f087348 */ /* 0x000fea0003c00000 */
[----:B------:R0:W1:Y:S02]  /*1f3e0*/  SHFL.UP P6, R14, R13, R12, R11 ;  /* 0x0400000c0d0e7389 */ /* 0x00006400000c000b */
[----:B01----:R-:W-:Y:S01]  /*1f3f0*/  ENDCOLLECTIVE ;  /* 0x000000000000791b */ /* 0x003fe20003800000 */
.L_x_1604:
[----:B------:R-:W-:Y:S01]  /*1f400*/  IMAD.MOV.U32 R12, RZ, RZ, 0x10 ;  /* 0x00000010ff0c7424 */ /* 0x000fe200078e00ff */
[----:B------:R-:W-:-:S05]  /*1f410*/  SEL R14, R14, RZ, P4 ;  /* 0x000000ff0e0e7207 */ /* 0x000fca0002000000 */
[----:B------:R-:W-:-:S04]  /*1f420*/  IMAD.IADD R5, R7, 0x1, R14 ;  /* 0x0000000107057824 */ /* 0x000fc800078e020e */
[----:B------:R-:W-:-:S07]  /*1f430*/  IMAD.MOV.U32 R13, RZ, RZ, R5 ;  /* 0x000000ffff0d7224 */ /* 0x000fce00078e0005 */
[----:B------:R-:W-:Y:S05]  /*1f440*/  WARPSYNC.COLLECTIVE R15, `(.L_x_1605) ;  /* 0x000000000f087348 */ /* 0x000fea0003c00000 */
[----:B------:R0:W1:Y:S02]  /*1f450*/  SHFL.UP P6, R14, R13, R12, R11 ;  /* 0x0400000c0d0e7389 */ /* 0x00006400000c000b */
[----:B01----:R-:W-:Y:S01]  /*1f460*/  ENDCOLLECTIVE ;  /* 0x000000000000791b */ /* 0x003fe20003800000 */
.L_x_1605:
        /* <DEDUP_REMOVED lines=8> */
.L_x_1606:
[----:B------:R-:W-:Y:S05]  /*1f4f0*/  BRA `(.L_x_1607) ;  /* 0xffffffb400e47947 */ /* 0x000fea000383ffff */
.L_x_1472:
        /* <DEDUP_REMOVED lines=8> */
.L_x_1609:
[----:B------:R-:W-:Y:S05]  /*1f580*/  BSYNC B0 ;  /* 0x0000000000007941 */ /* 0x000fea0003800000 */
.L_x_1608:
        /* <DEDUP_REMOVED lines=8> */
.L_x_1610:
[----:B------:R-:W-:Y:S01]  /*1f610*/  IMAD.MOV.U32 R12, RZ, RZ, 0x4 ;  /* 0x00000004ff0c7424 */ /* 0x000fe200078e00ff */
[----:B------:R-:W-:-:S05]  /*1f620*/  SEL R14, R14, RZ, P2 ;  /* 0x000000ff0e0e7207 */ /* 0x000fca0001000000 */
[----:B------:R-:W-:-:S04]  /*1f630*/  IMAD.IADD R3, R13, 0x1, R14 ;  /* 0x000000010d037824 */ /* 0x000fc800078e020e */
[----:B------:R-:W-:-:S07]  /*1f640*/  IMAD.MOV.U32 R13, RZ, RZ, R3 ;  /* 0x000000ffff0d7224 */ /* 0x000fce00078e0003 */
[----:B------:R-:W-:Y:S05]  /*1f650*/  WARPSYNC.COLLECTIVE R15, `(.L_x_1611) ;  /* 0x000000000f087348 */ /* 0x000fea0003c00000 */
[----:B------:R0:W1:Y:S02]  /*1f660*/  SHFL.UP P6, R14, R13, R12, R11 ;  /* 0x0400000c0d0e7389 */ /* 0x00006400000c000b */
[----:B01----:R-:W-:Y:S01]  /*1f670*/  ENDCOLLECTIVE ;  /* 0x000000000000791b */ /* 0x003fe20003800000 */
.L_x_1611:
[----:B------:R-:W-:Y:S01]  /*1f680*/  IMAD.MOV.U32 R12, RZ, RZ, 0x8 ;  /* 0x00000008ff0c7424 */ /* 0x000fe200078e00ff */
[----:B------:R-:W-:-:S05]  /*1f690*/  SEL R14, R14, RZ, P3 ;  /* 0x000000ff0e0e7207 */ /* 0x000fca0001800000 */
[----:B------:R-:W-:-:S04]  /*1f6a0*/  IMAD.IADD R5, R3, 0x1, R14 ;  /* 0x0000000103057824 */ /* 0x000fc800078e020e */
[----:B------:R-:W-:-:S07]  /*1f6b0*/  IMAD.MOV.U32 R13, RZ, RZ, R5 ;  /* 0x000000ffff0d7224 */ /* 0x000fce00078e0005 */
[----:B------:R-:W-:Y:S05]  /*1f6c0*/  WARPSYNC.COLLECTIVE R15, `(.L_x_1612) ;  /* 0x000000000f087348 */ /* 0x000fea0003c00000 */
[----:B------:R0:W1:Y:S02]  /*1f6d0*/  SHFL.UP P6, R14, R13, R12, R11 ;  /* 0x0400000c0d0e7389 */ /* 0x00006400000c000b */
[----:B01----:R-:W-:Y:S01]  /*1f6e0*/  ENDCOLLECTIVE ;  /* 0x000000000000791b */ /* 0x003fe20003800000 */
.L_x_1612:
[----:B------:R-:W-:Y:S01]  /*1f6f0*/  IMAD.MOV.U32 R12, RZ, RZ, 0x10 ;  /* 0x00000010ff0c7424 */ /* 0x000fe200078e00ff */
[----:B------:R-:W-:-:S05]  /*1f700*/  SEL R6, R14, RZ, P4 ;  /* 0x000000ff0e067207 */ /* 0x000fca0002000000 */
[----:B------:R-:W-:-:S04]  /*1f710*/  IMAD.IADD R6, R5, 0x1, R6 ;  /* 0x0000000105067824 */ /* 0x000fc800078e0206 */
[----:B------:R-:W-:-:S07]  /*1f720*/  IMAD.MOV.U32 R13, RZ, RZ, R6 ;  /* 0x000000ffff0d7224 */ /* 0x000fce00078e0006 */
[----:B------:R-:W-:Y:S05]  /*1f730*/  WARPSYNC.COLLECTIVE R15, `(.L_x_1613) ;  /* 0x000000000f087348 */ /* 0x000fea0003c00000 */
[----:B------:R0:W1:Y:S02]  /*1f740*/  SHFL.UP P6, R14, R13, R12, R11 ;  /* 0x0400000c0d0e7389 */ /* 0x00006400000c000b */
[----:B01----:R-:W-:Y:S01]  /*1f750*/  ENDCOLLECTIVE ;  /* 0x000000000000791b */ /* 0x003fe20003800000 */
.L_x_1613:
        /* <DEDUP_REMOVED lines=8> */
.L_x_1614:
[----:B------:R-:W-:Y:S05]  /*1f7e0*/  BRA `(.L_x_1615) ;  /* 0xffffffb400c47947 */ /* 0x000fea000383ffff */
.L_x_1474:
[----:B------:R-:W-:Y:S01]  /*1f7f0*/  BSSY B0, `(.L_x_1616) ;  /* 0x0000006000007945 */ /* 0x000fe20003800000 */
[----:B------:R-:W-:Y:S01]  /*1f800*/  PLOP3.LUT P6, PT, P6, PT, PT, 0x8, 0x0 ;  /* 0x000000000000781c */ /* 0x000fe200037ce170 */
[----:B------:R-:W-:-:S12]  /*1f810*/  IMAD.MOV.U32 R15, RZ, RZ, -0x1 ;  /* 0xffffffffff0f7424 */ /* 0x000fd800078e00ff */
[----:B0-----:R-:W-:Y:S05]  /*1f820*/  WARPSYNC.COLLECTIVE R15, `(.L_x_1617) ;  /* 0x000000000f087348 */ /* 0x001fea0003c00000 */
[----:B------:R-:W-:Y:S01]  /*1f830*/  VOTE.ANY R14, PT, P6 ;  /* 0x00000000000e7806 */ /* 0x000fe200030e0100 */
[----:B0-----:R-:W-:Y:S06]  /*1f840*/  ENDCOLLECTIVE ;  /* 0x000000000000791b */ /* 0x001fec0003800000 */
.L_x_1617:
[----:B------:R-:W-:Y:S05]  /*1f850*/  BSYNC B0 ;  /* 0x0000000000007941 */ /* 0x000fea0003800000 */
.L_x_1616:
        /* <DEDUP_REMOVED lines=9> */
.L_x_1618:
[----:B------:R-:W-:Y:S01]  /*1f8f0*/  IMAD.MOV.U32 R17, RZ, RZ, R14 ;  /* 0x000000ffff117224 */ /* 0x000fe200078e000e */
[----:B------:R-:W-:Y:S06]  /*1f900*/  BRA `(.L_x_1619) ;  /* 0xffffffb400b47947 */ /* 0x000fec000383ffff */
.L_x_1476:
[----:B------:R-:W-:Y:S01]  /*1f910*/  BSSY B0, `(.L_x_1620) ;  /* 0x0000007000007945 */ /* 0x000fe20003800000 */
[----:B------:R-:W-:Y:S02]  /*1f920*/  IMAD.MOV.U32 R13, RZ, RZ, R3 ;  /* 0x000000ffff0d7224 */ /* 0x000fe400078e0003 */
[----:B------:R-:W-:Y:S02]  /*1f930*/  IMAD.MOV.U32 R11, RZ, RZ, 0x1f ;  /* 0x0000001fff0b7424 */ /* 0x000fe400078e00ff */
[----:B------:R-:W-:-:S07]  /*1f940*/  IMAD.MOV.U32 R15, RZ, RZ, -0x1 ;  /* 0xffffffffff0f7424 */ /* 0x000fce00078e00ff */
[----:B012---:R-:W-:Y:S05]  /*1f950*/  WARPSYNC.COLLECTIVE R15, `(.L_x_1621) ;  /* 0x000000000f087348 */ /* 0x007fea0003c00000 */
[----:B------:R3:W4:Y:S02]  /*1f960*/  SHFL.IDX P6, R14, R13, R12, R11 ;  /* 0x0000000c0d0e7389 */ /* 0x00072400000c000b */
[----:B01234-:R-:W-:Y:S01]  /*1f970*/  ENDCOLLECTIVE ;  /* 0x000000000000791b */ /* 0x01ffe20003800000 */
.L_x_1621:
[----:B------:R-:W-:Y:S05]  /*1f980*/  BSYNC B0 ;  /* 0x0000000000007941 */ /* 0x000fea0003800000 */
.L_x_1620:
[----:B------:R-:W-:Y:S05]  /*1f990*/  BRA `(.L_x_1475) ;  /* 0xffffffb400ac7947 */ /* 0x000fea000383ffff */
.L_x_1480:
[----:B0-----:R0:W1:Y:S02]  /*1f9a0*/  SYNCS.PHASECHK.TRANS64.TRYWAIT P0, [R4+URZ+0x38820], R0 ;  /* 0x03882000040075a7 */ /* 0x001064000800017f */
[----:B-1----:R-:W-:Y:S05]  /*1f9b0*/  @!P0 NANOSLEEP.SYNCS 0x989680 ;  /* 0x009896800000895d */ /* 0x002fea0003900000 */
[----:B------:R-:W1:Y:S02]  /*1f9c0*/  @!P0 SYNCS.PHASECHK.TRANS64 P0, [R4+URZ+0x38820], R0 ;  /* 0x03882000040085a7 */ /* 0x000e64000800007f */
[----:B-1----:R-:W-:Y:S05]  /*1f9d0*/  @!P0 BRA `(.L_x_1480) ;  /* 0xfffffffc00f08947 */ /* 0x002fea000383ffff */
[----:B------:R-:W-:Y:S05]  /*1f9e0*/  BRA `(.L_x_1622) ;  /* 0xffffffb800987947 */ /* 0x000fea000383ffff */
.L_x_1481:
        /* <DEDUP_REMOVED lines=11> */
.L_x_1624:
[----:B------:R-:W-:Y:S05]  /*1faa0*/  BSYNC B0 ;  /* 0x0000000000007941 */ /* 0x000fea0003800000 */
.L_x_1623:
[----:B------:R-:W-:Y:S05]  /*1fab0*/  BRA `(.L_x_1625) ;  /* 0xffffffb800807947 */ /* 0x000fea000383ffff */
.L_x_1482:
[----:B------:R-:W-:Y:S01]  /*1fac0*/  BSSY B0, `(.L_x_1626) ;  /* 0x0000006000007945 */ /* 0x000fe20003800000 */
[----:B------:R-:W-:-:S07]  /*1fad0*/  IMAD.MOV.U32 R15, RZ, RZ, -0x1 ;  /* 0xffffffffff0f7424 */ /* 0x000fce00078e00ff */
[----:B0-23--:R-:W-:Y:S05]  /*1fae0*/  WARPSYNC.COLLECTIVE R15, `(.L_x_1627) ;  /* 0x000000000f0c7348 */ /* 0x00dfea0003c00000 */
[----:B------:R-:W-:Y:S02]  /*1faf0*/  ELECT P6, UR62, PT ;  /* 0x00000000003e782f */ /* 0x000fe400038c0000 */
[----:B------:R-:W-:Y:S01]  /*1fb00*/  MOV R14, UR62 ;  /* 0x0000003e000e7c02 */ /* 0x000fe20008000f00 */
[----:B0-23--:R-:W-:Y:S10]  /*1fb10*/  ENDCOLLECTIVE ;  /* 0x000000000000791b */ /* 0x00dff40003800000 */
.L_x_1627:
[----:B------:R-:W-:Y:S05]  /*1fb20*/  BSYNC B0 ;  /* 0x0000000000007941 */ /* 0x000fea0003800000 */
.L_x_1626:
[----:B------:R-:W-:Y:S05]  /*1fb30*/  BRA `(.L_x_1628) ;  /* 0xffffffb800747947 */ /* 0x000fea000383ffff */
.L_x_1484:
[----:B0-----:R0:W1:Y:S02]  /*1fb40*/  SYNCS.PHASECHK.TRANS64.TRYWAIT P1, [R5+URZ+0x38840], R0 ;  /* 0x03884000050075a7 */ /* 0x001064000802017f */
[----:B-1----:R-:W-:Y:S05]  /*1fb50*/  @!P1 NANOSLEEP.SYNCS 0x989680 ;  /* 0x009896800000995d */ /* 0x002fea0003900000 */
[----:B------:R-:W1:Y:S02]  /*1fb60*/  @!P1 SYNCS.PHASECHK.TRANS64 P1, [R5+URZ+0x38840], R0 ;  /* 0x03884000050095a7 */ /* 0x000e64000802007f */
[----:B-1----:R-:W-:Y:S05]  /*1fb70*/  @!P1 BRA `(.L_x_1484) ;  /* 0xfffffffc00f09947 */ /* 0x002fea000383ffff */
[----:B------:R-:W-:Y:S05]  /*1fb80*/  BRA `(.L_x_1629) ;  /* 0xffffffb800947947 */ /* 0x000fea000383ffff */
.L_x_1486:
[----:B-1----:R1:W4:Y:S02]  /*1fb90*/  SYNCS.PHASECHK.TRANS64.TRYWAIT P1, [R25+URZ+0x38840], R2 ;  /* 0x03884002190075a7 */ /* 0x002324000802017f */
[----:B----4-:R-:W-:Y:S05]  /*1fba0*/  @!P1 NANOSLEEP.SYNCS 0x989680 ;  /* 0x009896800000995d */ /* 0x010fea0003900000 */
[----:B------:R-:W4:Y:S02]  /*1fbb0*/  @!P1 SYNCS.PHASECHK.TRANS64 P1, [R25+URZ+0x38840], R2 ;  /* 0x03884002190095a7 */ /* 0x000f24000802007f */
[----:B----4-:R-:W-:Y:S05]  /*1fbc0*/  @!P1 BRA `(.L_x_1486) ;  /* 0xfffffffc00f09947 */ /* 0x010fea000383ffff */
[----:B------:R-:W-:Y:S05]  /*1fbd0*/  BRA `(.L_x_1630) ;  /* 0xffffffb800a07947 */ /* 0x000fea000383ffff */
.L_x_1488:
[----:B----4-:R4:W0:Y:S02]  /*1fbe0*/  SYNCS.PHASECHK.TRANS64.TRYWAIT P1, [R5+URZ+0x38860], R0 ;  /* 0x03886000050075a7 */ /* 0x010824000802017f */
[----:B0-----:R-:W-:Y:S05]  /*1fbf0*/  @!P1 NANOSLEEP.SYNCS 0x989680 ;  /* 0x009896800000995d */ /* 0x001fea0003900000 */
[----:B------:R-:W0:Y:S02]  /*1fc00*/  @!P1 SYNCS.PHASECHK.TRANS64 P1, [R5+URZ+0x38860], R0 ;  /* 0x03886000050095a7 */ /* 0x000e24000802007f */
[----:B0-----:R-:W-:Y:S05]  /*1fc10*/  @!P1 BRA `(.L_x_1488) ;  /* 0xfffffffc00f09947 */ /* 0x001fea000383ffff */
[----:B------:R-:W-:Y:S05]  /*1fc20*/  BRA `(.L_x_1631) ;  /* 0xffffffb8009c7947 */ /* 0x000fea000383ffff */
.L_x_1632:
        /* <DEDUP_REMOVED lines=13> */
.L_x_5808:


//--------------------- .text._ZN7cutlass13device_kernelIN5flash11enable_sm90INS1_16FlashAttnFwdSm90INS1_25CollectiveMainloopFwdSm90ILi2EN4cute5tupleIJNS5_1CILi1EEES8_S8_EEENS6_IJNS7_ILi64EEESA_SA_EEELi512ENS_10bfloat16_tEfNS_4arch4Sm90ELb0ELb1ELb1ELb0ELb1ELb0ELb0ELb0ELb0ELb1ELb0ELb0EEENS1_21CollectiveEpilogueFwdINS6_IJSA_NS7_ILi512EEESA_EEES9_SC_SE_Li256ELb0ELb1ELb0ELb0EEENS1_30DynamicPersistentTileSchedulerILi256ELi128ELb0ELb1ELb1EEEEEEEEEvNT_6ParamsE --------------------------
	.section	.text._ZN7cutlass13device_kernelIN5flash11enable_sm90INS1_16FlashAttnFwdSm90INS1_25CollectiveMainloopFwdSm90ILi2EN4cute5tupleIJNS5_1CILi1EEES8_S8_EEENS6_IJNS7_ILi64EEESA_SA_EEELi512ENS_10bfloat16_tEfNS_4arch4Sm90ELb0ELb1ELb1ELb0ELb1ELb0ELb0ELb0ELb0ELb1ELb0ELb0EEENS1_21CollectiveEpilogueFwdINS6_IJSA_NS7_ILi512EEESA_EEES9_SC_SE_Li256ELb0ELb1ELb0ELb0EEENS1_30DynamicPersistentTileSchedulerILi256ELi128ELb0ELb1ELb1EEEEEEEEEvNT_6ParamsE,"ax",@progbits
	.align	128
.text._ZN7cutlass13device_kernelIN5flash11enable_sm90INS1_16FlashAttnFwdSm90INS1_25CollectiveMainloopFwdSm90ILi2EN4cute5tupleIJNS5_1CILi1EEES8_S8_EEENS6_IJNS7_ILi64EEESA_SA_EEELi512ENS_10bfloat16_tEfNS_4arch4Sm90ELb0ELb1ELb1ELb0ELb1ELb0ELb0ELb0ELb0ELb1ELb0ELb0EEENS1_21CollectiveEpilogueFwdINS6_IJSA_NS7_ILi512EEESA_EEES9_SC_SE_Li256ELb0ELb1ELb0ELb0EEENS1_30DynamicPersistentTileSchedulerILi256ELi128ELb0ELb1ELb1EEEEEEEEEvNT_6ParamsE:
        .type           _ZN7cutlass13device_kernelIN5flash11enable_sm90INS1_16FlashAttnFwdSm90INS1_25CollectiveMainloopFwdSm90ILi2EN4cute5tupleIJNS5_1CILi1EEES8_S8_EEENS6_IJNS7_ILi64EEESA_SA_EEELi512ENS_10bfloat16_tEfNS_4arch4Sm90ELb0ELb1ELb1ELb0ELb1ELb0ELb0ELb0ELb0ELb1ELb0ELb0EEENS1_21CollectiveEpilogueFwdINS6_IJSA_NS7_ILi512EEESA_EEES9_SC_SE_Li256ELb0ELb1ELb0ELb0EEENS1_30DynamicPersistentTileSchedulerILi256ELi128ELb0ELb1ELb1EEEEEEEEEvNT_6ParamsE,@function
        .size           _ZN7cutlass13device_kernelIN5flash11enable_sm90INS1_16FlashAttnFwdSm90INS1_25CollectiveMainloopFwdSm90ILi2EN4cute5tupleIJNS5_1CILi1EEES8_S8_EEENS6_IJNS7_ILi64EEESA_SA_EEELi512ENS_10bfloat16_tEfNS_4arch4Sm90ELb0ELb1ELb1ELb0ELb1ELb0ELb0ELb0ELb0ELb1ELb0ELb0EEENS1_21CollectiveEpilogueFwdINS6_IJSA_NS7_ILi512EEESA_EEES9_SC_SE_Li256ELb0ELb1ELb0ELb0EEENS1_30DynamicPersistentTileSchedulerILi256ELi128ELb0ELb1ELb1EEEEEEEEEvNT_6ParamsE,(.L_x_5809 - _ZN7cutlass13device_kernelIN5flash11enable_sm90INS1_16FlashAttnFwdSm90INS1_25CollectiveMainloopFwdSm90ILi2EN4cute5tupleIJNS5_1CILi1EEES8_S8_EEENS6_IJNS7_ILi64EEESA_SA_EEELi512ENS_10bfloat16_tEfNS_4arch4Sm90ELb0ELb1ELb1ELb0ELb1ELb0ELb0ELb0ELb0ELb1ELb0ELb0EEENS1_21CollectiveEpilogueFwdINS6_IJSA_NS7_ILi512EEESA_EEES9_SC_SE_Li256ELb0ELb1ELb0ELb0EEENS1_30DynamicPersistentTileSchedulerILi256ELi128ELb0ELb1ELb1EEEEEEEEEvNT_6ParamsE)
        .other          _ZN7cutlass13device_kernelIN5flash11enable_sm90INS1_16FlashAttnFwdSm90INS1_25CollectiveMainloopFwdSm90ILi2EN4cute5tupleIJNS5_1CILi1EEES8_S8_EEENS6_IJNS7_ILi64EEESA_SA_EEELi512ENS_10bfloat16_tEfNS_4arch4Sm90ELb0ELb1ELb1ELb0ELb1ELb0ELb0ELb0ELb0ELb1ELb0ELb0EEENS1_21CollectiveEpilogueFwdINS6_IJSA_NS7_ILi512EEESA_EEES9_SC_SE_Li256ELb0ELb1ELb0ELb0EEENS1_30DynamicPersistentTileSchedulerILi256ELi128ELb0ELb1ELb1EEEEEEEEEvNT_6ParamsE,@"STO_CUDA_ENTRY STV_DEFAULT"
_ZN7cutlass13device_kernelIN5flash11enable_sm90INS1_16FlashAttnFwdSm90INS1_25CollectiveMainloopFwdSm90ILi2EN4cute5tupleIJNS5_1CILi1EEES8_S8_EEENS6_IJNS7_ILi64EEESA_SA_EEELi512ENS_10bfloat16_tEfNS_4arch4Sm90ELb0ELb1ELb1ELb0ELb1ELb0ELb0ELb0ELb0ELb1ELb0ELb0EEENS1_21CollectiveEpilogueFwdINS6_IJSA_NS7_ILi512EEESA_EEES9_SC_SE_Li256ELb0ELb1ELb0ELb0EEENS1_30DynamicPersistentTileSchedulerILi256ELi128ELb0ELb1ELb1EEEEEEEEEvNT_6ParamsE:
        /* <DEDUP_REMOVED lines=41> */
.L_x_1633:
        /* <DEDUP_REMOVED lines=22> */
.L_x_1634:
        /* <DEDUP_REMOVED lines=18> */
.L_x_1635:
        /* <DEDUP_REMOVED lines=22> */
.L_x_1636:
        /* <DEDUP_REMOVED lines=23> */
.L_x_1637:
        /* <DEDUP_REMOVED lines=8> */
.L_x_1639:
[----:B------:R-:W-:-:S08]  /*0860*/  NOP ;  /* 0x0000000000007918 */ /* 0x000fd00000000000 */
[----:B------:R-:W0:Y:S02]  /*0870*/  USETMAXREG.TRY_ALLOC.CTAPOOL UP0, 0xe8 ;  /* 0x000000e8000079c8 */ /* 0x000e240008000600 */
[----:B0-----:R-:W-:-:S13]  /*0880*/  PLOP3.LUT P0, PT, PT, PT, UP0, 0x80, 0x0 ;  /* 0x000000000000781c */ /* 0x001fda0003f0f008 */
[----:B------:R-:W-:Y:S05]  /*0890*/  @!P0 BRA `(.L_x_1639) ;  /* 0xfffffffc00f08947 */ /* 0x000fea000383ffff */
[----:B------:R-:W-:Y:S01]  /*08a0*/  LOP3.LUT R2, R0, 0xffffff80, RZ, 0xc0, !PT ;  /* 0xffffff8000027812 */ /* 0x000fe200078ec0ff */
[----:B------:R-:W0:Y:S08]  /*08b0*/  S2UR UR4, SR_CTAID.X ;  /* 0x00000000000479c3 */ /* 0x000e300000002500 */
[----:B------:R-:W-:Y:S06]  /*08c0*/  BAR.ARV 0x4, 0x180 ;  /* 0x0106000000007b1d */ /* 0x000fec0000002000 */
[----:B------:R-:W-:-:S02]  /*08d0*/  ISETP.NE.AND P0, PT, R2, 0x80, PT ;  /* 0x000000800200780c */ /* 0x000fc40003f05270 */
[----:B------:R-:W0:Y:S11]  /*08e0*/  LDC R2, c[0x0][0xc38] ;  /* 0x00030e00ff027b82 */ /* 0x000e360000000800 */
        /* <DEDUP_REMOVED lines=16> */
[CC--:B------:R-:W-:Y:S02]  /*09f0*/  LEA.HI R4, R3.reuse, R0.reuse, RZ, 0x5 ;  /* 0x0000000003047211 */ /* 0x0c0fe400078f28ff */
[CC--:B------:R-:W-:Y:S02]  /*0a00*/  LEA.HI R6, R3.reuse, R0.reuse, RZ, 0x7 ;  /* 0x0000000003067211 */ /* 0x0c0fe400078f38ff */
[----:B------:R-:W-:Y:S02]  /*0a10*/  LEA.HI R212, R3, R0, RZ, 0x3 ;  /* 0x0000000003d47211 */ /* 0x000fe400078f18ff */
[----:B------:R-:W-:Y:S02]  /*0a20*/  LOP3.LUT R11, R7, 0xfffffffc, RZ, 0xc0, !PT ;  /* 0xfffffffc070b7812 */ /* 0x000fe400078ec0ff */
[----:B------:R-:W-:Y:S02]  /*0a30*/  SHF.R.S32.HI R7, RZ, 0x4, R2 ;  /* 0x00000004ff077819 */ /* 0x000fe40000011402 */
[----:B------:R-:W-:-:S02]  /*0a40*/  LOP3.LUT R3, R2, 0xfffffff0, RZ, 0xc0, !PT ;  /* 0xfffffff002037812 */ /* 0x000fc400078ec0ff */
[--C-:B------:R-:W-:Y:S01]  /*0a50*/  SHF.R.S32.HI R5, RZ, 0x5, R4.reuse ;  /* 0x00000005ff057819 */ /* 0x100fe20000011404 */
[----:B0-----:R-:W-:Y:S01]  /*0a60*/  ULEA UR42, UR40, UR42, 0x18 ;  /* 0x0000002a282a7291 */ /* 0x001fe2000f8ec03f */
[----:B------:R-:W-:Y:S02]  /*0a70*/  SHF.R.S32.HI R8, RZ, 0x1f, R4 ;  /* 0x0000001fff087819 */ /* 0x000fe40000011404 */
[----:B------:R-:W-:Y:S02]  /*0a80*/  LOP3.LUT R9, R6, 0xffffff80, RZ, 0xc0, !PT ;  /* 0xffffff8006097812 */ /* 0x000fe400078ec0ff */
[----:B------:R-:W-:Y:S01]  /*0a90*/  LEA.HI R4, R2, R7, RZ, 0x1 ;  /* 0x0000000702047211 */ /* 0x000fe200078f08ff */
[----:B------:R-:W-:Y:S01]  /*0aa0*/  IMAD.IADD R2, R0, 0x1, -R3 ;  /* 0x0000000100027824 */ /* 0x000fe200078e0a03 */
[----:B------:R-:W-:Y:S01]  /*0ab0*/  LOP3.LUT R211, R212, 0xfffffff8, RZ, 0xc0, !PT ;  /* 0xfffffff8d4d37812 */ /* 0x000fe200078ec0ff */
[----:B------:R-:W-:Y:S01]  /*0ac0*/  IMAD.IADD R9, R0, 0x1, -R9 ;  /* 0x0000000100097824 */ /* 0x000fe200078e0a09 */
[----:B------:R-:W-:-:S02]  /*0ad0*/  LEA.HI R8, R8, R5, RZ, 0x2 ;  /* 0x0000000508087211 */ /* 0x000fc400078f10ff */
[----:B------:R-:W-:Y:S01]  /*0ae0*/  LOP3.LUT R4, R4, 0x1ffffffe, RZ, 0xc0, !PT ;  /* 0x1ffffffe04047812 */ /* 0x000fe200078ec0ff */
[C---:B------:R-:W-:Y:S01]  /*0af0*/  IMAD.IADD R211, R0.reuse, 0x1, -R211 ;  /* 0x0000000100d37824 */ /* 0x040fe200078e0ad3 */
[----:B------:R-:W-:Y:S02]  /*0b00*/  IADD3 R10, R0, -R11, RZ ;  /* 0x8000000b000a7210 */ /* 0x000fe40007ffe0ff */
[----:B------:R-:W-:Y:S01]  /*0b10*/  SHF.R.S32.HI R3, RZ, 0x1f, R2 ;  /* 0x0000001fff037819 */ /* 0x000fe20000011402 */
[----:B------:R-:W-:Y:S01]  /*0b20*/  IMAD.IADD R4, R7, 0x1, -R4 ;  /* 0x0000000107047824 */ /* 0x000fe200078e0a04 */
[----:B------:R-:W-:Y:S01]  /*0b30*/  SHF.R.S32.HI R213, RZ, 0x7, R6 ;  /* 0x00000007ffd57819 */ /* 0x000fe20000011406 */
[----:B------:R-:W-:Y:S01]  /*0b40*/  IMAD.SHL.U32 R184, R211, 0x8, RZ ;  /* 0x00000008d3b87824 */ /* 0x000fe200078e00ff */
[----:B------:R-:W-:Y:S01]  /*0b50*/  LOP3.LUT R8, R8, 0x3ffffc, RZ, 0xc0, !PT ;  /* 0x003ffffc08087812 */ /* 0x000fe200078ec0ff */
[----:B------:R-:W-:Y:S01]  /*0b60*/  IMAD.SHL.U32 R4, R4, 0x8, RZ ;  /* 0x0000000804047824 */ /* 0x000fe200078e00ff */
[----:B------:R-:W-:Y:S01]  /*0b70*/  SHF.R.S32.HI R0, RZ, 0x1f, R9 ;  /* 0x0000001fff007819 */ /* 0x000fe20000011409 */
[----:B------:R-:W-:Y:S01]  /*0b80*/  IMAD R15, R213, 0x100, R2 ;  /* 0x00000100d50f7824 */ /* 0x000fe200078e0202 */
[----:B------:R-:W-:Y:S01]  /*0b90*/  LEA.HI R11, R10, R10, RZ, 0x1 ;  /* 0x0000000a0a0b7211 */ /* 0x000fe200078f08ff */
[----:B------:R-:W-:Y:S01]  /*0ba0*/  IMAD.IADD R8, R5, 0x1, -R8 ;  /* 0x0000000105087824 */ /* 0x000fe200078e0a08 */
[----:B------:R-:W-:Y:S01]  /*0bb0*/  LEA.HI R7, R3, R2, RZ, 0x3 ;  /* 0x0000000203077211 */ /* 0x000fe200078f18ff */
[----:B------:R-:W-:Y:S01]  /*0bc0*/  VIADD R190, R184, 0x40 ;  /* 0x00000040b8be7836 */ /* 0x000fe20000000000 */
[----:B------:R-:W-:Y:S01]  /*0bd0*/  LEA.HI R3, R0, R9, RZ, 0x2 ;  /* 0x0000000900037211 */ /* 0x000fe200078f10ff */
[----:B------:R-:W-:Y:S01]  /*0be0*/  IMAD R15, R8, 0x10, R15 ;  /* 0x00000010080f7824 */ /* 0x000fe200078e020f */
[----:B------:R-:W-:Y:S01]  /*0bf0*/  LOP3.LUT R13, R11, 0x1ffffffe, RZ, 0xc0, !PT ;  /* 0x1ffffffe0b0d7812 */ /* 0x000fe200078ec0ff */
[----:B------:R-:W-:Y:S01]  /*0c00*/  VIADD R189, R184, 0x80 ;  /* 0x00000080b8bd7836 */ /* 0x000fe20000000000 */
[----:B------:R-:W-:Y:S01]  /*0c10*/  LOP3.LUT R11, R7, 0xfffffff8, RZ, 0xc0, !PT ;  /* 0xfffffff8070b7812 */ /* 0x000fe200078ec0ff */
[----:B------:R-:W-:Y:S01]  /*0c20*/  IMAD.U32 R216, R15, 0x40, R4 ;  /* 0x000000400fd87824 */ /* 0x000fe200078e0004 */
[----:B------:R-:W-:Y:S01]  /*0c30*/  LOP3.LUT R8, R3, 0x7ffffffc, RZ, 0xc0, !PT ;  /* 0x7ffffffc03087812 */ /* 0x000fe200078ec0ff */
[----:B------:R-:W-:Y:S01]  /*0c40*/  IMAD.IADD R13, R10, 0x1, -R13 ;  /* 0x000000010a0d7824 */ /* 0x000fe200078e0a0d */
[----:B------:R-:W-:Y:S01]  /*0c50*/  IADD3 R11, R2, -R11, RZ ;  /* 0x8000000b020b7210 */ /* 0x000fe20007ffe0ff */
[----:B------:R-:W-:Y:S01]  /*0c60*/  VIADD R188, R184, 0xc0 ;  /* 0x000000c0b8bc7836 */ /* 0x000fe20000000000 */
[----:B------:R-:W-:Y:S01]  /*0c70*/  LEA.HI R2, R0, R9, RZ, 0x5 ;  /* 0x0000000900027211 */ /* 0x000fe200078f28ff */
[----:B------:R-:W-:Y:S01]  /*0c80*/  IMAD.IADD R10, R9, 0x1, -R8 ;  /* 0x00000001090a7824 */ /* 0x000fe200078e0a08 */
[--C-:B------:R-:W-:Y:S01]  /*0c90*/  SHF.R.S32.HI R0, RZ, 0x2, R3.reuse ;  /* 0x00000002ff007819 */ /* 0x100fe20000011403 */
[----:B------:R-:W-:Y:S01]  /*0ca0*/  IMAD.SHL.U32 R8, R11, 0x40, RZ ;  /* 0x000000400b087824 */ /* 0x000fe200078e00ff */
[----:B------:R-:W-:Y:S01]  /*0cb0*/  SHF.R.S32.HI R3, RZ, 0x1f, R3 ;  /* 0x0000001fff037819 */ /* 0x000fe20000011403 */
[----:B------:R-:W-:Y:S01]  /*0cc0*/  IMAD.SHL.U32 R9, R7, 0x40, RZ ;  /* 0x0000004007097824 */ /* 0x000fe200078e00ff */
[----:B------:R-:W-:Y:S01]  /*0cd0*/  R2P PR, R11, 0x6 ;  /* 0x000000060b007804 */ /* 0x000fe20000000000 */
[----:B------:R-:W-:Y:S01]  /*0ce0*/  VIADD R187, R184, 0x100 ;  /* 0x00000100b8bb7836 */ /* 0x000fe20000000000 */
[----:B------:R-:W-:Y:S01]  /*0cf0*/  LOP3.LUT R7, R8, 0x1c0, RZ, 0xc0, !PT ;  /* 0x000001c008077812 */ /* 0x000fe200078ec0ff */
[C---:B------:R-:W-:Y:S01]  /*0d00*/  VIADD R186, R184.reuse, 0x140 ;  /* 0x00000140b8ba7836 */ /* 0x040fe20000000000 */
[----:B------:R-:W-:Y:S01]  /*0d10*/  LOP3.LUT R8, R9, 0x7ffffe00, RZ, 0xc0, !PT ;  /* 0x7ffffe0009087812 */ /* 0x000fe200078ec0ff */
[----:B------:R-:W-:Y:S01]  /*0d20*/  VIADD R214, R184, 0x1c0 ;  /* 0x000001c0b8d67836 */ /* 0x000fe20000000000 */
[----:B------:R-:W-:-:S02]  /*0d30*/  LOP3.LUT R4, R7, 0x8, R4, 0xf8, !PT ;  /* 0x0000000807047812 */ /* 0x000fc400078ef804 */
[----:B------:R-:W-:Y:S01]  /*0d40*/  SHF.R.U32.HI R7, RZ, 0x3, R7 ;  /* 0x00000003ff077819 */ /* 0x000fe20000011607 */
[----:B------:R-:W-:Y:S01]  /*0d50*/  IMAD R8, R5, 0x400, R8 ;  /* 0x0000040005087824 */ /* 0x000fe200078e0208 */
[----:B------:R-:W-:Y:S02]  /*0d60*/  LEA.HI R3, R3, R0, RZ, 0x3 ;  /* 0x0000000003037211 */ /* 0x000fe400078f18ff */
[----:B------:R-:W-:Y:S02]  /*0d70*/  LOP3.LUT R7, R4, R7, RZ, 0x3c, !PT ;  /* 0x0000000704077212 */ /* 0x000fe400078e3cff */
[----:B------:R-:W-:Y:S02]  /*0d80*/  LOP3.LUT R3, R3, 0xfffffff8, RZ, 0xc0, !PT ;  /* 0xfffffff803037812 */ /* 0x000fe400078ec0ff */
[----:B------:R-:W-:Y:S01]  /*0d90*/  LEA.HI R6, R6, R213, RZ, 0x1 ;  /* 0x000000d506067211 */ /* 0x000fe200078f08ff */
[----:B------:R-:W-:Y:S01]  /*0da0*/  IMAD.IADD R7, R8, 0x1, R7 ;  /* 0x0000000108077824 */ /* 0x000fe200078e0207 */
[----:B------:R-:W-:-:S02]  /*0db0*/  IADD3 R3, R0, -R3, RZ ;  /* 0x8000000300037210 */ /* 0x000fc40007ffe0ff */
[----:B------:R-:W-:Y:S02]  /*0dc0*/  SHF.R.S32.HI R2, RZ, 0x5, R2 ;  /* 0x00000005ff027819 */ /* 0x000fe40000011402 */
[----:B------:R-:W-:Y:S02]  /*0dd0*/  LEA R18, R7, UR42, 0x1 ;  /* 0x0000002a07127c11 */ /* 0x000fe4000f8e08ff */
[----:B------:R-:W-:Y:S01]  /*0de0*/  LOP3.LUT R6, R6, 0xfffffe, RZ, 0xc0, !PT ;  /* 0x00fffffe06067812 */ /* 0x000fe200078ec0ff */
[----:B------:R-:W-:Y:S01]  /*0df0*/  IMAD R16, R2, 0x10, R3 ;  /* 0x0000001002107824 */ /* 0x000fe200078e0203 */
[----:B------:R-:W-:Y:S01]  /*0e00*/  SEL R22, R22, 0xffffffc0, !P2 ;  /* 0xffffffc016167807 */ /* 0x000fe20005000000 */
[C---:B------:R-:W-:Y:S01]  /*0e10*/  VIADD R23, R18.reuse, 0x26800 ;  /* 0x0002680012177836 */ /* 0x040fe20000000000 */
[----:B------:R-:W-:Y:S01]  /*0e20*/  IADD3 R6, R213, -R6, RZ ;  /* 0x80000006d5067210 */ /* 0x000fe20007ffe0ff */
[----:B------:R-:W-:Y:S01]  /*0e30*/  VIADD R19, R18, 0x26820 ;  /* 0x0002682012137836 */ /* 0x000fe20000000000 */
[----:B------:R-:W-:Y:S01]  /*0e40*/  IADD3 R215, R184, 0x180, RZ ;  /* 0x00000180b8d77810 */ /* 0x000fe20007ffe0ff */
[C---:B------:R-:W-:Y:S01]  /*0e50*/  @P1 VIADD R19, R23.reuse, 0xffffffe0 ;  /* 0xffffffe017131836 */ /* 0x040fe20000000000 */
[----:B------:R-:W-:Y:S01]  /*0e60*/  SHF.R.S32.HI R212, RZ, 0x3, R212 ;  /* 0x00000003ffd47819 */ /* 0x000fe200000114d4 */
[----:B------:R-:W-:Y:S01]  /*0e70*/  IMAD.IADD R23, R23, 0x1, R22 ;  /* 0x0000000117177824 */ /* 0x000fe200078e0216 */
[----:B------:R-:W-:Y:S01]  /*0e80*/  SHF.R.S32.HI R223, RZ, 0x1f, R190 ;  /* 0x0000001fffdf7819 */ /* 0x000fe200000114be */
[----:B------:R-:W-:Y:S01]  /*0e90*/  IMAD.SHL.U32 R17, R6, 0x100, RZ ;  /* 0x0000010006117824 */ /* 0x000fe200078e00ff */
[----:B------:R-:W-:Y:S01]  /*0ea0*/  SHF.R.S32.HI R222, RZ, 0x1f, R189 ;  /* 0x0000001fffde7819 */ /* 0x000fe200000114bd */
[----:B------:R-:W-:Y:S01]  /*0eb0*/  IMAD R185, R13, 0x8, R16 ;  /* 0x000000080db97824 */ /* 0x000fe200078e0210 */
[----:B------:R-:W-:Y:S01]  /*0ec0*/  SHF.R.S32.HI R221, RZ, 0x1f, R188 ;  /* 0x0000001fffdd7819 */ /* 0x000fe200000114bc */
[----:B------:R-:W-:Y:S01]  /*0ed0*/  IMAD.IADD R22, R22, 0x1, R19 ;  /* 0x0000000116167824 */ /* 0x000fe200078e0213 */
[----:B------:R-:W-:-:S02]  /*0ee0*/  SHF.R.S32.HI R220, RZ, 0x1f, R187 ;  /* 0x0000001fffdc7819 */ /* 0x000fc400000114bb */
[----:B------:R-:W-:Y:S02]  /*0ef0*/  SHF.R.S32.HI R219, RZ, 0x1f, R186 ;  /* 0x0000001fffdb7819 */ /* 0x000fe400000114ba */
[----:B------:R-:W-:Y:S02]  /*0f00*/  SHF.R.S32.HI R218, RZ, 0x1f, R215 ;  /* 0x0000001fffda7819 */ /* 0x000fe400000114d7 */
[----:B------:R-:W-:Y:S02]  /*0f10*/  SHF.R.S32.HI R217, RZ, 0x1f, R214 ;  /* 0x0000001fffd97819 */ /* 0x000fe400000114d6 */
[----:B------:R-:W-:-:S07]  /*0f20*/  SHF.L.U32 R2, R10, 0x1, RZ ;  /* 0x000000010a027819 */ /* 0x000fce00000006ff */
.L_x_1754:
[----:B------:R-:W-:Y:S01]  /*0f30*/  ULDC UR5, c[0x0][0xc60] ;  /* 0x0003180000057ab9 */ /* 0x000fe20000000800 */
[----:B------:R-:W-:Y:S01]  /*0f40*/  UMOV UR8, UR4 ;  /* 0x0000000400087c82 */ /* 0x000fe20008000000 */
[----:B------:R-:W-:-:S11]  /*0f50*/  UISETP.NE.AND UP0, UPT, UR5, 0x1, UPT ;  /* 0x000000010500788c */ /* 0x000fd6000bf05270 */
[----:B------:R-:W-:Y:S01]  /*0f60*/  @UP0 ULDC UR6, c[0x0][0xc64] ;  /* 0x0003190000060ab9 */ /* 0x000fe20000000800 */
[----:B------:R-:W-:Y:S01]  /*0f70*/  @UP0 ULDC UR9, c[0x0][0xc68] ;  /* 0x00031a0000090ab9 */ /* 0x000fe20000000800 */
[----:B------:R-:W-:-:S04]  /*0f80*/  UIMAD.WIDE.U32 UR6, UR4, UR6, URZ ;  /* 0x00000006040672a5 */ /* 0x000fc8000f8e003f */
[----:B------:R-:W-:-:S03]  /*0f90*/  @UP0 USHF.R.U32.HI UR8, URZ, UR9, UR7 ;  /* 0x000000093f080299 */ /* 0x000fc60008011607 */
[----:B------:R-:W-:Y:S02]  /*0fa0*/  ULDC UR6, c[0x0][0xc78] ;  /* 0x00031e0000067ab9 */ /* 0x000fe40000000800 */
[----:B------:R-:W-:Y:S02]  /*0fb0*/  UISETP.GE.AND UP0, UPT, UR8, UR6, UPT ;  /* 0x000000060800728c */ /* 0x000fe4000bf06270 */
[----:B------:R-:W-:-:S04]  /*0fc0*/  UIADD3 UR6, -UR8, URZ, URZ ;  /* 0x0000003f08067290 */ /* 0x000fc8000fffe13f */
[----:B------:R-:W-:Y:S01]  /*0fd0*/  PLOP3.LUT P0, PT, PT, PT, UP0, 0x80, 0x0 ;  /* 0x000000000000781c */ /* 0x000fe20003f0f008 */
[----:B------:R-:W-:-:S12]  /*0fe0*/  UIMAD UR9, UR5, UR6, UR4 ;  /* 0x00000006050972a4 */ /* 0x000fd8000f8e0204 */
[----:B012345:R-:W-:Y:S05]  /*0ff0*/  @!P0 BRA `(.L_x_1640) ;  /* 0x0000000000208947 */ /* 0x03ffea0003800000 */
[----:B------:R-:W-:Y:S01]  /*1000*/  ULDC UR7, c[0x0][0xc6c] ;  /* 0x00031b0000077ab9 */ /* 0x000fe20000000800 */
[----:B------:R-:W-:Y:S01]  /*1010*/  UMOV UR6, UR9 ;  /* 0x0000000900067c82 */ /* 0x000fe20008000000 */
[----:B------:R-:W-:-:S11]  /*1020*/  UISETP.NE.AND UP0, UPT, UR7, 0x1, UPT ;  /* 0x000000010700788c */ /* 0x000fd6000bf05270 */
[----:B------:R-:W-:Y:S02]  /*1030*/  @UP0 ULDC.64 UR10, c[0x0][0xc70] ;  /* 0x00031c00000a0ab9 */ /* 0x000fe40000000a00 */
[----:B------:R-:W-:-:S04]  /*1040*/  UIMAD.WIDE.U32 UR4, UR9, UR10, URZ ;  /* 0x0000000a090472a5 */ /* 0x000fc8000f8e003f */
[----:B------:R-:W-:-:S04]  /*1050*/  @UP0 USHF.R.U32.HI UR6, URZ, UR11, UR5 ;  /* 0x0000000b3f060299 */ /* 0x000fc80008011605 */
[----:B------:R-:W-:Y:S01]  /*1060*/  UIMAD UR4, UR6, UR7, URZ ;  /* 0x00000007060472a4 */ /* 0x000fe2000f8e023f */
[----:B------:R-:W-:Y:S11]  /*1070*/  BRA `(.L_x_1641) ;  /* 0x00000000001c7947 */ /* 0x000ff60003800000 */
.L_x_1640:
[----:B------:R-:W-:Y:S01]  /*1080*/  ULDC UR7, c[0x0][0xc54] ;  /* 0x0003150000077ab9 */ /* 0x000fe20000000800 */
[----:B------:R-:W-:Y:S01]  /*1090*/  UMOV UR6, UR9 ;  /* 0x0000000900067c82 */ /* 0x000fe20008000000 */
[----:B------:R-:W-:-:S11]  /*10a0*/  UISETP.NE.AND UP0, UPT, UR7, 0x1, UPT ;  /* 0x000000010700788c */ /* 0x000fd6000bf05270 */
[----:B------:R-:W-:Y:S02]  /*10b0*/  @UP0 ULDC.64 UR10, c[0x0][0xc58] ;  /* 0x00031600000a0ab9 */ /* 0x000fe40000000a00 */
[----:B------:R-:W-:-:S04]  /*10c0*/  UIMAD.WIDE.U32 UR4, UR9, UR10, URZ ;  /* 0x0000000a090472a5 */ /* 0x000fc8000f8e003f */
[----:B------:R-:W-:-:S04]  /*10d0*/  @UP0 USHF.R.U32.HI UR6, URZ, UR11, UR5 ;  /* 0x0000000b3f060299 */ /* 0x000fc80008011605 */
[----:B------:R-:W-:-:S12]  /*10e0*/  UIMAD UR4, UR6, UR7, URZ ;  /* 0x00000007060472a4 */ /* 0x000fd8000f8e023f */
.L_x_1641:
[----:B------:R-:W-:Y:S01]  /*10f0*/  ULDC UR45, c[0x0][0xc48] ;  /* 0x00031200002d7ab9 */ /* 0x000fe20000000800 */
[----:B------:R-:W-:Y:S01]  /*1100*/  ULDC.64 UR10, c[0x0][0x418] ;  /* 0x00010600000a7ab9 */ /* 0x000fe20000000a00 */
[----:B------:R-:W-:Y:S02]  /*1110*/  UISETP.NE.AND UP1, UPT, UR45, 0x1, UPT ;  /* 0x000000012d00788c */ /* 0x000fe4000bf25270 */
[----:B------:R-:W-:Y:S02]  /*1120*/  UISETP.NE.U32.AND UP0, UPT, UR10, URZ, UPT ;  /* 0x0000003f0a00728c */ /* 0x000fe4000bf05070 */
[----:B------:R-:W-:Y:S02]  /*1130*/  UIADD3 UR4, UR9, -UR4, URZ ;  /* 0x8000000409047290 */ /* 0x000fe4000fffe03f */
[----:B------:R-:W-:Y:S01]  /*1140*/  UISETP.NE.AND.EX UP0, UPT, UR11, URZ, UPT, UP0 ;  /* 0x0000003f0b00728c */ /* 0x000fe2000bf05300 */
[----:B------:R-:W-:Y:S01]  /*1150*/  ULDC UR7, c[0x0][0xc54] ;  /* 0x0003150000077ab9 */ /* 0x000fe20000000800 */
[----:B------:R-:W-:Y:S01]  /*1160*/  ULDC UR49, c[0x0][0x424] ;  /* 0x0001090000317ab9 */ /* 0x000fe20000000800 */
[----:B------:R-:W-:-:S02]  /*1170*/  UISETP.NE.AND UP2, UPT, UR46, 0x1, UPT ;  /* 0x000000012e00788c */ /* 0x000fc4000bf45270 */
[----:B------:R-:W-:Y:S02]  /*1180*/  ULOP3.LUT UR5, URZ, UR6, URZ, 0x33, !UPT ;  /* 0x000000063f057292 */ /* 0x000fe4000f8e333f */
[----:B------:R-:W-:Y:S02]  /*1190*/  UIMAD UR8, UR8, UR7, UR4 ;  /* 0x00000007080872a4 */ /* 0x000fe4000f8e0204 */
[----:B------:R-:W-:Y:S01]  /*11a0*/  USEL UR49, UR49, 0x1, UP0 ;  /* 0x0000000131317887 */ /* 0x000fe20008000000 */
[----:B------:R-:W-:Y:S01]  /*11b0*/  PLOP3.LUT P0, PT, PT, PT, UP2, 0x80, 0x0 ;  /* 0x000000000000781c */ /* 0x000fe20003f0f028 */
[----:B------:R-:W-:Y:S01]  /*11c0*/  ULDC UR44, c[0x0][0xc3c] ;  /* 0x00030f00002c7ab9 */ /* 0x000fe20000000800 */
[----:B------:R-:W-:Y:S01]  /*11d0*/  ULDC UR6, c[0x0][0x2f0] ;  /* 0x0000bc0000067ab9 */ /* 0x000fe20000000800 */
[----:B------:R-:W-:Y:S01]  /*11e0*/  @UP1 ULDC UR4, c[0x0][0xc4c] ;  /* 0x0003130000041ab9 */ /* 0x000fe20000000800 */
[----:B------:R-:W-:Y:S02]  /*11f0*/  UIADD3 UR44, UR5, UR44, URZ ;  /* 0x0000002c052c7290 */ /* 0x000fe4000fffe03f */
[----:B------:R-:W-:-:S02]  /*1200*/  UIMAD.WIDE.U32 UR4, UR8, UR4, URZ ;  /* 0x00000004080472a5 */ /* 0x000fc4000f8e003f */
[----:B------:R-:W-:Y:S01]  /*1210*/  UIMAD UR7, UR49, UR6, 0x3f ;  /* 0x0000003f310774a4 */ /* 0x000fe2000f8e0206 */
[----:B------:R-:W-:Y:S01]  /*1220*/  @UP1 ULDC UR9, c[0x0][0xc50] ;  /* 0x0003140000091ab9 */ /* 0x000fe20000000800 */
[----:B------:R-:W-:Y:S01]  /*1230*/  UMOV UR43, UR8 ;  /* 0x00000008002b7c82 */ /* 0x000fe20008000000 */
[----:B------:R-:W-:Y:S02]  /*1240*/  @UP1 USHF.R.U32.HI UR43, URZ, UR9, UR5 ;  /* 0x000000093f2b1299 */ /* 0x000fe40008011605 */
[----:B------:R-:W-:Y:S02]  /*1250*/  USHF.R.S32.HI UR4, URZ, 0x1f, UR7 ;  /* 0x0000001f3f047899 */ /* 0x000fe40008011407 */
[----:B------:R-:W-:Y:S02]  /*1260*/  UIADD3 UR5, -UR43, URZ, URZ ;  /* 0x0000003f2b057290 */ /* 0x000fe4000fffe13f */
[----:B------:R-:W-:Y:S02]  /*1270*/  ULEA.HI UR7, UR4, UR7, URZ, 0x6 ;  /* 0x0000000704077291 */ /* 0x000fe4000f8f303f */
[----:B------:R-:W-:-:S02]  /*1280*/  USHF.L.U32 UR44, UR44, 0x6, URZ ;  /* 0x000000062c2c7899 */ /* 0x000fc4000800063f */
[----:B------:R-:W-:Y:S02]  /*1290*/  UIMAD UR45, UR45, UR5, UR8 ;  /* 0x000000052d2d72a4 */ /* 0x000fe4000f8e0208 */
[----:B------:R-:W-:Y:S01]  /*12a0*/  USHF.R.S32.HI UR7, URZ, 0x6, UR7 ;  /* 0x000000063f077899 */ /* 0x000fe20008011407 */
[----:B------:R-:W-:Y:S11]  /*12b0*/  @!P0 BRA `(.L_x_1642) ;  /* 0x0000002000388947 */ /* 0x000ff60003800000 */
[----:B------:R-:W0:Y:S01]  /*12c0*/  LDC R0, c[0x0][0x448] ;  /* 0x00011200ff007b82 */ /* 0x000e220000000800 */
[----:B------:R-:W-:Y:S01]  /*12d0*/  UIADD3 UR8, UR44, 0x3f, URZ ;  /* 0x0000003f2c087890 */ /* 0x000fe2000fffe03f */
[----:B------:R-:W-:Y:S02]  /*12e0*/  ULDC UR5, c[0x0][0x288] ;  /* 0x0000a20000057ab9 */ /* 0x000fe40000000800 */
[----:B------:R-:W-:-:S04]  /*12f0*/  UIADD3 UR4, -UR5, 0x1, URZ ;  /* 0x0000000105047890 */ /* 0x000fc8000fffe13f */
[----:B------:R-:W1:Y:S01]  /*1300*/  LDC.64 R6, c[0x0][0x9e0] ;  /* 0x00027800ff067b82 */ /* 0x000e620000000a00 */
[----:B------:R-:W-:Y:S01]  /*1310*/  UIMAD UR4, UR49, UR6, UR4 ;  /* 0x00000006310472a4 */ /* 0x000fe2000f8e0204 */
[----:B0-----:R-:W-:Y:S01]  /*1320*/  ISETP.NE.AND P1, PT, R0, 0x1, PT ;  /* 0x000000010000780c */ /* 0x001fe20003f25270 */
[----:B------:R-:W-:Y:S01]  /*1330*/  IMAD.U32 R0, RZ, RZ, UR8 ;  /* 0x00000008ff007e24 */ /* 0x000fe2000f8e00ff */
[----:B-1----:R-:W-:-:S11]  /*1340*/  ISETP.GE.AND P2, PT, R7, 0x1, PT ;  /* 0x000000010700780c */ /* 0x002fd60003f46270 */
[----:B------:R-:W0:Y:S08]  /*1350*/  @P1 LDC R3, c[0x0][0x44c] ;  /* 0x00011300ff031b82 */ /* 0x000e300000000800 */
[----:B------:R-:W1:Y:S01]  /*1360*/  @P1 LDC R4, c[0x0][0x450] ;  /* 0x00011400ff041b82 */ /* 0x000e620000000800 */
[----:B0-----:R-:W-:-:S05]  /*1370*/  @P1 IMAD.HI.U32 R3, R3, UR8, RZ ;  /* 0x0000000803031c27 */ /* 0x001fca000f8e00ff */
[----:B-1----:R-:W-:-:S05]  /*1380*/  @P1 SHF.R.U32.HI R0, RZ, R4, R3 ;  /* 0x00000004ff001219 */ /* 0x002fca0000011603 */
[----:B------:R-:W-:-:S05]  /*1390*/  VIADD R9, R0, UR4 ;  /* 0x0000000400097c36 */ /* 0x000fca0008000000 */
[----:B------:R-:W-:Y:S01]  /*13a0*/  IADD3 R0, R9, R6, RZ ;  /* 0x0000000609007210 */ /* 0x000fe20007ffe0ff */
[----:B------:R-:W-:Y:S06]  /*13b0*/  @!P2 BRA `(.L_x_1643) ;  /* 0x000000000040a947 */ /* 0x000fec0003800000 */
[C---:B------:R-:W-:Y:S01]  /*13c0*/  ISETP.GT.AND P0, PT, R9.reuse, RZ, PT ;  /* 0x000000ff0900720c */ /* 0x040fe20003f04270 */
[----:B------:R-:W-:-:S12]  /*13d0*/  VIADD R3, R9, 0xffffffff ;  /* 0xffffffff09037836 */ /* 0x000fd80000000000 */
[----:B------:R-:W-:Y:S05]  /*13e0*/  @P0 BRA `(.L_x_1644) ;  /* 0x00000000001c0947 */ /* 0x000fea0003800000 */
[----:B------:R-:W-:Y:S01]  /*13f0*/  ISETP.NE.AND P0, PT, R7, 0x1, PT ;  /* 0x000000010700780c */ /* 0x000fe20003f05270 */
[----:B------:R-:W-:-:S12]  /*1400*/  IMAD.MOV R3, RZ, RZ, -R9 ;  /* 0x000000ffff037224 */ /* 0x000fd800078e0a09 */
[----:B------:R-:W0:Y:S02]  /*1410*/  @P0 LDC.64 R4, c[0x0][0x9e8] ;  /* 0x00027a00ff040b82 */ /* 0x000e240000000a00 */
[----:B0-----:R-:W-:-:S05]  /*1420*/  @P0 IMAD.HI.U32 R4, R3, R4, RZ ;  /* 0x0000000403040227 */ /* 0x001fca00078e00ff */
[----:B------:R-:W-:-:S04]  /*1430*/  @P0 SHF.R.U32.HI R3, RZ, R5, R4 ;  /* 0x00000005ff030219 */ /* 0x000fc80000011604 */
[----:B------:R-:W-:Y:S01]  /*1440*/  LOP3.LUT R3, RZ, R3, RZ, 0x33, !PT ;  /* 0x00000003ff037212 */ /* 0x000fe200078e33ff */
[----:B------:R-:W-:Y:S06]  /*1450*/  BRA `(.L_x_1645) ;  /* 0x0000000000107947 */ /* 0x000fec0003800000 */
.L_x_1644:
[----:B------:R-:W-:-:S13]  /*1460*/  ISETP.NE.AND P0, PT, R7, 0x1, PT ;  /* 0x000000010700780c */ /* 0x000fda0003f05270 */
[----:B------:R-:W0:Y:S02]  /*1470*/  @P0 LDC.64 R4, c[0x0][0x9e8] ;  /* 0x00027a00ff040b82 */ /* 0x000e240000000a00 */
[----:B0-----:R-:W-:-:S05]  /*1480*/  @P0 IMAD.HI.U32 R4, R3, R4, RZ ;  /* 0x0000000403040227 */ /* 0x001fca00078e00ff */
[----:B------:R-:W-:-:S07]  /*1490*/  @P0 SHF.R.U32.HI R3, RZ, R5, R4 ;  /* 0x00000005ff030219 */ /* 0x000fce0000011604 */
.L_x_1645:
[----:B------:R-:W-:-:S05]  /*14a0*/  IMAD R3, R3, R7, R7 ;  /* 0x0000000703037224 */ /* 0x000fca00078e0207 */
[----:B------:R-:W-:-:S07]  /*14b0*/  VIMNMX R0, R0, R3, PT ;  /* 0x0000000300007248 */ /* 0x000fce0003fe0100 */
.L_x_1643:
[----:B------:R-:W0:Y:S01]  /*14c0*/  @P1 LDC R5, c[0x0][0x44c] ;  /* 0x00011300ff051b82 */ /* 0x000e220000000800 */
[----:B------:R-:W-:Y:S01]  /*14d0*/  VIADD R0, R0, 0x3f ;  /* 0x0000003f00007836 */ /* 0x000fe20000000000 */
[----:B------:R-:W-:Y:S01]  /*14e0*/  UIMAD UR6, UR49, UR6, -UR5 ;  /* 0x00000006310672a4 */ /* 0x000fe2000f8e0a05 */
[----:B------:R-:W-:Y:S01]  /*14f0*/  IMAD.U32 R4, RZ, RZ, UR44 ;  /* 0x0000002cff047e24 */ /* 0x000fe2000f8e00ff */
[----:B------:R-:W-:Y:S02]  /*1500*/  ULDC UR4, c[0x0][0x9dc] ;  /* 0x0002770000047ab9 */ /* 0x000fe40000000800 */
[----:B------:R-:W-:Y:S02]  /*1510*/  SHF.R.S32.HI R3, RZ, 0x1f, R0 ;  /* 0x0000001fff037819 */ /* 0x000fe40000011400 */
[----:B------:R-:W1:Y:S02]  /*1520*/  @P1 LDC R6, c[0x0][0x450] ;  /* 0x00011400ff061b82 */ /* 0x000e640000000800 */
[----:B------:R-:W-:-:S04]  /*1530*/  LEA.HI R3, R3, R0, RZ, 0x6 ;  /* 0x0000000003037211 */ /* 0x000fc800078f30ff */
[----:B------:R-:W-:Y:S01]  /*1540*/  SHF.R.S32.HI R3, RZ, 0x6, R3 ;  /* 0x00000006ff037819 */ /* 0x000fe20000011403 */
[----:B0-----:R-:W-:-:S05]  /*1550*/  @P1 IMAD.HI.U32 R5, R5, UR44, RZ ;  /* 0x0000002c05051c27 */ /* 0x001fca000f8e00ff */
[----:B-1----:R-:W-:-:S05]  /*1560*/  @P1 SHF.R.U32.HI R4, RZ, R6, R5 ;  /* 0x00000006ff041219 */ /* 0x002fca0000011605 */
[----:B------:R-:W-:Y:S01]  /*1570*/  VIADD R0, R4, UR6 ;  /* 0x0000000604007c36 */ /* 0x000fe20008000000 */
[----:B------:R-:W-:-:S04]  /*1580*/  VIMNMX R4, R3, UR7, PT ;  /* 0x0000000703047c48 */ /* 0x000fc8000bfe0100 */
[----:B------:R-:W-:Y:S01]  /*1590*/  IADD3 R3, R0, -UR4, RZ ;  /* 0x8000000400037c10 */ /* 0x000fe2000fffe0ff */
[----:B------:R-:W-:Y:S06]  /*15a0*/  @!P2 BRA `(.L_x_1646) ;  /* 0x00000000003ca947 */ /* 0x000fec0003800000 */
[----:B------:R-:W-:-:S13]  /*15b0*/  ISETP.GT.AND P0, PT, R0, -0x1, PT ;  /* 0xffffffff0000780c */ /* 0x000fda0003f04270 */
[----:B------:R-:W-:Y:S05]  /*15c0*/  @P0 BRA `(.L_x_1647) ;  /* 0x00000000001c0947 */ /* 0x000fea0003800000 */
[----:B------:R-:W-:Y:S02]  /*15d0*/  ISETP.NE.AND P0, PT, R7, 0x1, PT ;  /* 0x000000010700780c */ /* 0x000fe40003f05270 */
[----:B------:R-:W-:-:S11]  /*15e0*/  LOP3.LUT R5, RZ, R0, RZ, 0x33, !PT ;  /* 0x00000000ff057212 */ /* 0x000fd600078e33ff */
[----:B------:R-:W0:Y:S02]  /*15f0*/  @P0 LDC.64 R8, c[0x0][0x9e8] ;  /* 0x00027a00ff080b82 */ /* 0x000e240000000a00 */
[----:B0-----:R-:W-:-:S05]  /*1600*/  @P0 IMAD.HI.U32 R0, R5, R8, RZ ;  /* 0x0000000805000227 */ /* 0x001fca00078e00ff */
[----:B------:R-:W-:-:S04]  /*1610*/  @P0 SHF.R.U32.HI R5, RZ, R9, R0 ;  /* 0x00000009ff050219 */ /* 0x000fc80000011600 */
[----:B------:R-:W-:Y:S01]  /*1620*/  LOP3.LUT R0, RZ, R5, RZ, 0x33, !PT ;  /* 0x00000005ff007212 */ /* 0x000fe200078e33ff */
[----:B------:R-:W-:Y:S06]  /*1630*/  BRA `(.L_x_1648) ;  /* 0x0000000000107947 */ /* 0x000fec0003800000 */
.L_x_1647:
[----:B------:R-:W-:-:S13]  /*1640*/  ISETP.NE.AND P0, PT, R7, 0x1, PT ;  /* 0x000000010700780c */ /* 0x000fda0003f05270 */
[----:B------:R-:W0:Y:S02]  /*1650*/  @P0 LDC.64 R8, c[0x0][0x9e8] ;  /* 0x00027a00ff080b82 */ /* 0x000e240000000a00 */
[----:B0-----:R-:W-:-:S05]  /*1660*/  @P0 IMAD.HI.U32 R6, R0, R8, RZ ;  /* 0x0000000800060227 */ /* 0x001fca00078e00ff */
[----:B------:R-:W-:-:S07]  /*1670*/  @P0 SHF.R.U32.HI R0, RZ, R9, R6 ;  /* 0x00000009ff000219 */ /* 0x000fce0000011606 */
.L_x_1648:
[----:B------:R-:W-:-:S05]  /*1680*/  IMAD R0, R0, R7, RZ ;  /* 0x0000000700007224 */ /* 0x000fca00078e02ff */
[----:B------:R-:W-:-:S07]  /*1690*/  VIMNMX R3, R3, R0, !PT ;  /* 0x0000000003037248 */ /* 0x000fce0007fe0100 */
.L_x_1646:
[----:B------:R-:W-:Y:S01]  /*16a0*/  SHF.R.S32.HI R6, RZ, 0x1f, R3 ;  /* 0x0000001fff067819 */ /* 0x000fe20000011403 */
[----:B------:R-:W-:Y:S01]  /*16b0*/  IMAD.MOV.U32 R0, RZ, RZ, RZ ;  /* 0x000000ffff007224 */ /* 0x000fe200078e00ff */
[----:B------:R-:W-:Y:S02]  /*16c0*/  PLOP3.LUT P0, PT, PT, PT, PT, 0x80, 0x0 ;  /* 0x000000000000781c */ /* 0x000fe40003f0f070 */
[----:B------:R-:W-:Y:S02]  /*16d0*/  CS2R R150, SRZ ;  /* 0x0000000000967805 */ /* 0x000fe4000001ff00 */
[----:B------:R-:W-:Y:S01]  /*16e0*/  LEA.HI R6, R6, R3, RZ, 0x6 ;  /* 0x0000000306067211 */ /* 0x000fe200078f30ff */
[----:B------:R-:W-:Y:S01]  /*16f0*/  IMAD.MOV.U32 R3, RZ, RZ, RZ ;  /* 0x000000ffff037224 */ /* 0x000fe200078e00ff */
[----:B------:R-:W-:Y:S02]  /*1700*/  CS2R R148, SRZ ;  /* 0x0000000000947805 */ /* 0x000fe4000001ff00 */
[----:B------:R-:W-:-:S02]  /*1710*/  CS2R R146, SRZ ;  /* 0x0000000000927805 */ /* 0x000fc4000001ff00 */
[----:B------:R-:W-:Y:S02]  /*1720*/  SHF.R.S32.HI R5, RZ, 0x6, R6 ;  /* 0x00000006ff057819 */ /* 0x000fe40000011406 */
[----:B------:R-:W-:Y:S02]  /*1730*/  CS2R R144, SRZ ;  /* 0x0000000000907805 */ /* 0x000fe4000001ff00 */
[----:B------:R-:W-:Y:S02]  /*1740*/  CS2R R164, SRZ ;  /* 0x0000000000a47805 */ /* 0x000fe4000001ff00 */
[----:B------:R-:W-:Y:S02]  /*1750*/  CS2R R140, SRZ ;  /* 0x00000000008c7805 */ /* 0x000fe4000001ff00 */
[----:B------:R-:W-:Y:S02]  /*1760*/  VIMNMX R5, RZ, R5, !PT ;  /* 0x00000005ff057248 */ /* 0x000fe40007fe0100 */
[----:B------:R-:W-:-:S02]  /*1770*/  CS2R R162, SRZ ;  /* 0x0000000000a27805 */ /* 0x000fc4000001ff00 */
[----:B------:R-:W-:Y:S02]  /*1780*/  CS2R R136, SRZ ;  /* 0x0000000000887805 */ /* 0x000fe4000001ff00 */
[----:B------:R-:W-:Y:S02]  /*1790*/  CS2R R160, SRZ ;  /* 0x0000000000a07805 */ /* 0x000fe4000001ff00 */
[----:B------:R-:W-:Y:S02]  /*17a0*/  ISETP.GT.AND P1, PT, R4, R5, PT ;  /* 0x000000050400720c */ /* 0x000fe40003f24270 */
[----:B------:R-:W-:Y:S02]  /*17b0*/  CS2R R132, SRZ ;  /* 0x0000000000847805 */ /* 0x000fe4000001ff00 */
[----:B------:R-:W-:Y:S02]  /*17c0*/  CS2R R158, SRZ ;  /* 0x00000000009e7805 */ /* 0x000fe4000001ff00 */
[----:B------:R-:W-:-:S02]  /*17d0*/  CS2R R156, SRZ ;  /* 0x00000000009c7805 */ /* 0x000fc4000001ff00 */
[----:B------:R-:W-:Y:S02]  /*17e0*/  CS2R R128, SRZ ;  /* 0x0000000000807805 */ /* 0x000fe4000001ff00 */
        /* <DEDUP_REMOVED lines=49> */
[----:B------:R-:W-:Y:S01]  /*1b00*/  CS2R R30, SRZ ;  /* 0x00000000001e7805 */ /* 0x000fe2000001ff00 */
[----:B------:R-:W-:Y:S01]  /*1b10*/  IMAD.MOV.U32 R7, RZ, RZ, RZ ;  /* 0x000000ffff077224 */ /* 0x000fe200078e00ff */
[----:B------:R-:W-:Y:S02]  /*1b20*/  CS2R R26, SRZ ;  /* 0x00000000001a7805 */ /* 0x000fe4000001ff00 */
[----:B------:R-:W-:Y:S01]  /*1b30*/  MOV R210, RZ ;  /* 0x000000ff00d27202 */ /* 0x000fe20000000f00 */
[----:B------:R-:W-:Y:S06]  /*1b40*/  @!P1 BRA `(.L_x_1649) ;  /* 0x000000c000d89947 */ /* 0x000fec0003800000 */
        /* <DEDUP_REMOVED lines=14> */
.L_x_1650:
[----:B------:R-:W-:Y:S01]  /*1c30*/  ULEA UR21, UR38, UR42, 0x3 ;  /* 0x0000002a26157291 */ /* 0x000fe2000f8e183f */
[----:B------:R-:W-:-:S05]  /*1c40*/  IMAD.U32 R0, RZ, RZ, UR37 ;  /* 0x00000025ff007e24 */ /* 0x000fca000f8e00ff */
[----:B------:R-:W-:-:S04]  /*1c50*/  SHF.L.U32 R0, R0, 0x1f, RZ ;  /* 0x0000001f00007819 */ /* 0x000fc800000006ff */
[----:B------:R-:W0:Y:S02]  /*1c60*/  SYNCS.PHASECHK.TRANS64.TRYWAIT P1, [UR21+0x28c50], R0 ;  /* 0x028c5000ff0075a7 */ /* 0x000e240008020155 */
[----:B0-----:R-:W-:Y:S05]  /*1c70*/  @!P1 BRA `(.L_x_1651) ;  /* 0x0000013000149947 */ /* 0x001fea0003800000 */
.L_x_1824:
[----:B------:R-:W-:Y:S01]  /*1c80*/  BAR.SYNC.DEFER_BLOCKING 0xe, 0x100 ;  /* 0x0384000000007b1d */ /* 0x000fe20000010000 */
[----:B------:R-:W-:Y:S02]  /*1c90*/  UIADD3 UR4, UR42, 0x26800, URZ ;  /* 0x000268002a047890 */ /* 0x000fe4000fffe03f */
[----:B------:R-:W-:Y:S02]  /*1ca0*/  ULEA UR18, UR38, UR20, 0xc ;  /* 0x0000001426127291 */ /* 0x000fe4000f8e603f */
[----:B------:R-:W-:Y:S01]  /*1cb0*/  USHF.R.U32.HI UR4, URZ, 0x4, UR4 ;  /* 0x000000043f047899 */ /* 0x000fe20008011604 */
[----:B------:R-:W-:Y:S01]  /*1cc0*/  UMOV UR19, 0x40000040 ;  /* 0x4000004000137882 */ /* 0x000fe20000000000 */
[----:B------:R-:W-:Y:S02]  /*1cd0*/  UMOV UR17, 0x40000040 ;  /* 0x4000004000117882 */ /* 0x000fe40000000000 */
[----:B------:R-:W-:Y:S02]  /*1ce0*/  ULOP3.LUT UR4, UR4, 0x3fff, URZ, 0xc0, !UPT ;  /* 0x00003fff04047892 */ /* 0x000fe4000f8ec03f */
[----:B------:R-:W-:-:S02]  /*1cf0*/  UIADD3 UR6, UR18, 0x80, URZ ;  /* 0x0000008012067890 */ /* 0x000fc4000fffe03f */
[----:B------:R-:W-:Y:S01]  /*1d00*/  ULOP3.LUT UR16, UR4, 0x10000, URZ, 0xfc, !UPT ;  /* 0x0001000004107892 */ /* 0x000fe2000f8efc3f */
[----:B------:R-:W-:Y:S01]  /*1d10*/  UMOV UR7, 0x40000040 ;  /* 0x4000004000077882 */ /* 0x000fe20000000000 */
[----:B------:R-:W-:Y:S02]  /*1d20*/  UMOV UR5, 0x40000040 ;  /* 0x4000004000057882 */ /* 0x000fe40000000000 */
[----:B------:R-:W-:Y:S02]  /*1d30*/  UIADD3 UR4, UR16, 0x2, URZ ;  /* 0x0000000210047890 */ /* 0x000fe4000fffe03f */
[----:B------:R-:W-:Y:S02]  /*1d40*/  UIADD3 UR10, UR18, 0x100, URZ ;  /* 0x00000100120a7890 */ /* 0x000fe4000fffe03f */
[----:B------:R-:W-:Y:S01]  /*1d50*/  UIADD3 UR8, UR16, 0x4, URZ ;  /* 0x0000000410087890 */ /* 0x000fe2000fffe03f */
[----:B------:R-:W-:Y:S01]  /*1d60*/  UMOV UR11, 0x40000040 ;  /* 0x40000040000b7882 */ /* 0x000fe20000000000 */
[----:B------:R-:W-:Y:S01]  /*1d70*/  WARPGROUP.ARRIVE ;  /* 0x00000000000079c5 */ /* 0x000fe20000000000 */
[----:B------:R-:W-:Y:S01]  /*1d80*/  UMOV UR9, 0x40000040 ;  /* 0x4000004000097882 */ /* 0x000fe20000000000 */
[----:B------:R-:W-:-:S02]  /*1d90*/  UIADD3 UR14, UR18, 0x180, URZ ;  /* 0x00000180120e7890 */ /* 0x000fc4000fffe03f */
[----:B------:R-:W-:Y:S02]  /*1da0*/  UIADD3 UR12, UR16, 0x6, URZ ;  /* 0x00000006100c7890 */ /* 0x000fe4000fffe03f */
[----:B------:R-:W-:Y:S01]  /*1db0*/  HGMMA.64x256x16.F32.BF16 R24, gdesc[UR16].tnspB, RZ, !UPT, gsb0 ;  /* 0x43e00000101879f0 */ /* 0x000fe2000c0018ff */
[----:B------:R-:W-:Y:S01]  /*1dc0*/  UMOV UR15, 0x40000040 ;  /* 0x40000040000f7882 */ /* 0x000fe20000000000 */
[----:B------:R-:W-:Y:S01]  /*1dd0*/  UMOV UR13, 0x40000040 ;  /* 0x40000040000d7882 */ /* 0x000fe20000000000 */
        /* <DEDUP_REMOVED lines=16> */
.L_x_1652:
[----:B------:R-:W-:Y:S01]  /*1ee0*/  VIADD R4, R4, 0xfffffffe ;  /* 0xfffffffe04047836 */ /* 0x000fe20000000000 */
[----:B------:R-:W-:-:S04]  /*1ef0*/  UIADD3 UR6, UR21, 0x28c60, URZ ;  /* 0x00028c6015067890 */ /* 0x000fc8000fffe03f */
[----:B------:R-:W-:Y:S01]  /*1f00*/  ISETP.GE.AND P1, PT, R4, R5, PT ;  /* 0x000000050400720c */ /* 0x000fe20003f26270 */
[----:B------:R-:W-:-:S09]  /*1f10*/  UPRMT UR6, UR40, 0x654, UR6 ;  /* 0x0000065428067896 */ /* 0x000fd20008000006 */
[----:B------:R-:W-:Y:S03]  /*1f20*/  SYNCS.ARRIVE.TRANS64.RED.A1T0 RZ, [UR6], RZ ;  /* 0x000000ffffff79a7 */ /* 0x000fe60008100406 */
[----:B------:R-:W-:Y:S05]  /*1f30*/  @!P1 BRA `(.L_x_1653) ;  /* 0x0000000800d89947 */ /* 0x000fea0003800000 */
.L_x_1659:
[----:B------:R-:W-:Y:S01]  /*1f40*/  BAR.SYNC.DEFER_BLOCKING 0xe, 0x100 ;  /* 0x0384000000007b1d */ /* 0x000fe20000010000 */
[----:B01----:R-:W-:Y:S01]  /*1f50*/  IMAD.U32 R3, RZ, RZ, UR38 ;  /* 0x00000026ff037e24 */ /* 0x003fe2000f8e00ff */
[----:B------:R-:W-:Y:S01]  /*1f60*/  UIADD3 UR38, UR38, 0x1, URZ ;  /* 0x0000000126267890 */ /* 0x000fe2000fffe03f */
[C---:B------:R-:W-:Y:S01]  /*1f70*/  ISETP.GT.AND P2, PT, R4.reuse, R5, PT ;  /* 0x000000050400720c */ /* 0x040fe20003f44270 */
        /* <DEDUP_REMOVED lines=139> */
.L_x_1654:
[----:B------:R-:W-:Y:S01]  /*2830*/  ULEA UR21, UR38, UR42, 0x3 ;  /* 0x0000002a26157291 */ /* 0x000fe2000f8e183f */
[----:B------:R-:W-:-:S04]  /*2840*/  MOV R0, UR37 ;  /* 0x0000002500007c02 */ /* 0x000fc80008000f00 */
[----:B------:R-:W-:-:S04]  /*2850*/  SHF.L.U32 R0, R0, 0x1f, RZ ;  /* 0x0000001f00007819 */ /* 0x000fc800000006ff */
[----:B------:R0:W1:Y:S01]  /*2860*/  SYNCS.PHASECHK.TRANS64.TRYWAIT P1, [UR21+0x28c50], R0 ;  /* 0x028c5000ff0075a7 */ /* 0x0000620008020155 */
[----:B------:R-:W-:Y:S05]  /*2870*/  @!P0 BRA `(.L_x_1655) ;  /* 0x0000000000048947 */ /* 0x000fea0003800000 */
[----:B------:R-:W-:Y:S01]  /*2880*/  BPT.TRAP 0x1 ;  /* 0x000000040000795c */ /* 0x000fe20000300000 */
.L_x_1655:
[----:B-1----:R-:W-:Y:S05]  /*2890*/  @P1 BRA `(.L_x_1656) ;  /* 0x0000000000081947 */ /* 0x002fea0003800000 */
[----:B------:R-:W1:Y:S02]  /*28a0*/  SYNCS.PHASECHK.TRANS64.TRYWAIT P1, [UR21+0x28c50], R0 ;  /* 0x028c5000ff0075a7 */ /* 0x000e640008020155 */
[----:B-1----:R-:W-:Y:S05]  /*28b0*/  @!P1 BRA `(.L_x_1657) ;  /* 0x00000124001c9947 */ /* 0x002fea0003800000 */
.L_x_1656:
[----:B------:R-:W-:Y:S01]  /*28c0*/  ULEA UR18, UR38, UR20, 0xc ;  /* 0x0000001426127291 */ /* 0x000fe2000f8e603f */
[----:B------:R-:W-:Y:S01]  /*28d0*/  WARPGROUP.ARRIVE ;  /* 0x00000000000079c5 */ /* 0x000fe20000000000 */
[----:B------:R-:W-:Y:S01]  /*28e0*/  UMOV UR19, 0x40000040 ;  /* 0x4000004000137882 */ /* 0x000fe20000000000 */
[----:B------:R-:W-:Y:S01]  /*28f0*/  UMOV UR7, 0x40000040 ;  /* 0x4000004000077882 */ /* 0x000fe20000000000 */
[----:B------:R-:W-:Y:S02]  /*2900*/  UIADD3 UR6, UR18, 0x80, URZ ;  /* 0x0000008012067890 */ /* 0x000fe4000fffe03f */
[----:B------:R-:W-:Y:S01]  /*2910*/  UIADD3 UR10, UR18, 0x100, URZ ;  /* 0x00000100120a7890 */ /* 0x000fe2000fffe03f */
[----:B------:R-:W-:Y:S02]  /*2920*/  UMOV UR11, 0x40000040 ;  /* 0x40000040000b7882 */ /* 0x000fe40000000000 */
[----:B------:R-:W-:Y:S01]  /*2930*/  HGMMA.64x256x16.F32.BF16 R24, gdesc[UR16].tnspB, R24, gsb0 ;  /* 0x43e00000101879f0 */ /* 0x000fe20008001818 */
[----:B------:R-:W-:Y:S01]  /*2940*/  UIADD3 UR14, UR18, 0x180, URZ ;  /* 0x00000180120e7890 */ /* 0x000fe2000fffe03f */
[----:B------:R-:W-:Y:S01]  /*2950*/  UMOV UR15, 0x40000040 ;  /* 0x40000040000f7882 */ /* 0x000fe20000000000 */
[----:B------:R-:W-:-:S02]  /*2960*/  WARPGROUP.DEPBAR.LE gsb0, 0x0 ;  /* 0x00008000000079c5 */ /* 0x000fc40000010000 */
        /* <DEDUP_REMOVED lines=15> */
.L_x_1658:
[----:B------:R-:W-:-:S04]  /*2a60*/  UIADD3 UR6, UR21, 0x28c60, URZ ;  /* 0x00028c6015067890 */ /* 0x000fc8000fffe03f */
[----:B------:R-:W-:-:S09]  /*2a70*/  UPRMT UR6, UR40, 0x654, UR6 ;  /* 0x0000065428067896 */ /* 0x000fd20008000006 */
[----:B------:R-:W-:Y:S01]  /*2a80*/  SYNCS.ARRIVE.TRANS64.RED.A1T0 RZ, [UR6], RZ ;  /* 0x000000ffffff79a7 */ /* 0x000fe20008100406 */
[----:B------:R-:W-:Y:S05]  /*2a90*/  @P2 BRA `(.L_x_1659) ;  /* 0xfffffff400282947 */ /* 0x000fea000383ffff */
.L_x_1653:
[----:B------:R-:W-:Y:S01]  /*2aa0*/  BAR.SYNC.DEFER_BLOCKING 0xe, 0x100 ;  /* 0x0384000000007b1d */ /* 0x000fe20000010000 */
[----:B01----:R-:W-:Y:S01]  /*2ab0*/  IMAD.U32 R3, RZ, RZ, UR38 ;  /* 0x00000026ff037e24 */ /* 0x003fe2000f8e00ff */
[----:B------:R-:W-:Y:S01]  /*2ac0*/  UIADD3 UR38, UR38, 0x1, URZ ;  /* 0x0000000126267890 */ /* 0x000fe2000fffe03f */
[----:B------:R-:W-:Y:S02]  /*2ad0*/  PLOP3.LUT P0, PT, PT, PT, PT, 0x8, 0x0 ;  /* 0x000000000000781c */ /* 0x000fe40003f0e170 */
        /* <DEDUP_REMOVED lines=140> */
.L_x_1642:
[----:B------:R-:W-:Y:S01]  /*33a0*/  ULDC UR4, c[0x0][0x448] ;  /* 0x0001120000047ab9 */ /* 0x000fe20000000800 */
[----:B------:R-:W-:Y:S02]  /*33b0*/  UIADD3 UR10, UR44, 0x3f, URZ ;  /* 0x0000003f2c0a7890 */ /* 0x000fe4000fffe03f */
[----:B------:R-:W-:Y:S01]  /*33c0*/  UISETP.NE.AND UP0, UPT, UR4, 0x1, UPT ;  /* 0x000000010400788c */ /* 0x000fe2000bf05270 */
[----:B------:R-:W-:Y:S02]  /*33d0*/  ULDC UR11, c[0x0][0x288] ;  /* 0x0000a200000b7ab9 */ /* 0x000fe40000000800 */
[----:B------:R-:W-:Y:S01]  /*33e0*/  ULDC.64 UR4, c[0x0][0x9e0] ;  /* 0x0002780000047ab9 */ /* 0x000fe20000000a00 */
[----:B------:R-:W-:Y:S02]  /*33f0*/  UP2UR UR51, UPR, URZ, 0x1 ;  /* 0x000000013f337883 */ /* 0x000fe40008000000 */
[----:B------:R-:W-:-:S04]  /*3400*/  UIADD3 UR12, -UR11, 0x1, URZ ;  /* 0x000000010b0c7890 */ /* 0x000fc8000fffe13f */
[----:B------:R-:W-:Y:S01]  /*3410*/  UIMAD UR12, UR49, UR6, UR12 ;  /* 0x00000006310c72a4 */ /* 0x000fe2000f8e020c */
[----:B------:R-:W-:Y:S01]  /*3420*/  @UP0 ULDC UR8, c[0x0][0x44c] ;  /* 0x0001130000080ab9 */ /* 0x000fe20000000800 */
[----:B------:R-:W-:Y:S01]  /*3430*/  @UP0 ULDC UR13, c[0x0][0x450] ;  /* 0x00011400000d0ab9 */ /* 0x000fe20000000800 */
[----:B------:R-:W-:-:S04]  /*3440*/  UIMAD.WIDE.U32 UR8, UR10, UR8, URZ ;  /* 0x000000080a0872a5 */ /* 0x000fc8000f8e003f */
[----:B------:R-:W-:Y:S02]  /*3450*/  @UP0 USHF.R.U32.HI UR10, URZ, UR13, UR9 ;  /* 0x0000000d3f0a0299 */ /* 0x000fe40008011609 */
[----:B------:R-:W-:Y:S02]  /*3460*/  UISETP.GE.AND UP0, UPT, UR5, 0x1, UPT ;  /* 0x000000010500788c */ /* 0x000fe4000bf06270 */
[----:B------:R-:W-:Y:S02]  /*3470*/  UIADD3 UR10, UR12, UR10, URZ ;  /* 0x0000000a0c0a7290 */ /* 0x000fe4000fffe03f */
[----:B------:R-:W-:Y:S02]  /*3480*/  UP2UR UR50, UPR, URZ, 0x1 ;  /* 0x000000013f327883 */ /* 0x000fe40008000000 */
[----:B------:R-:W-:Y:S01]  /*3490*/  PLOP3.LUT P0, PT, PT, PT, UP0, 0x40, 0x0 ;  /* 0x000000000000781c */ /* 0x000fe20003f0e808 */
[----:B------:R-:W-:-:S06]  /*34a0*/  UIADD3 UR4, UR10, UR4, URZ ;  /* 0x000000040a047290 */ /* 0x000fcc000fffe03f */
[----:B------:R-:W-:-:S06]  /*34b0*/  IMAD.U32 R0, RZ, RZ, UR4 ;  /* 0x00000004ff007e24 */ /* 0x000fcc000f8e00ff */
[----:B------:R-:W-:Y:S05]  /*34c0*/  @P0 BRA `(.L_x_1660) ;  /* 0x0000000000400947 */ /* 0x000fea0003800000 */
[----:B------:R-:W-:Y:S01]  /*34d0*/  ISETP.LT.AND P0, PT, RZ, UR10, PT ;  /* 0x0000000aff007c0c */ /* 0x000fe2000bf01270 */
[----:B------:R-:W-:-:S12]  /*34e0*/  UIADD3 UR4, UR10, -0x1, URZ ;  /* 0xffffffff0a047890 */ /* 0x000fd8000fffe03f */
[----:B------:R-:W-:Y:S05]  /*34f0*/  @P0 BRA `(.L_x_1661) ;  /* 0x00000000001c0947 */ /* 0x000fea0003800000 */
[----:B------:R-:W-:Y:S02]  /*3500*/  UISETP.NE.AND UP0, UPT, UR5, 0x1, UPT ;  /* 0x000000010500788c */ /* 0x000fe4000bf05270 */
[----:B------:R-:W-:-:S09]  /*3510*/  UIADD3 UR4, -UR10, URZ, URZ ;  /* 0x0000003f0a047290 */ /* 0x000fd2000fffe13f */
[----:B------:R-:W-:Y:S02]  /*3520*/  @UP0 ULDC.64 UR12, c[0x0][0x9e8] ;  /* 0x00027a00000c0ab9 */ /* 0x000fe40000000a00 */
[----:B------:R-:W-:-:S04]  /*3530*/  UIMAD.WIDE.U32 UR8, UR4, UR12, URZ ;  /* 0x0000000c040872a5 */ /* 0x000fc8000f8e003f */
[----:B------:R-:W-:-:S04]  /*3540*/  @UP0 USHF.R.U32.HI UR4, URZ, UR13, UR9 ;  /* 0x0000000d3f040299 */ /* 0x000fc80008011609 */
[----:B------:R-:W-:Y:S01]  /*3550*/  ULOP3.LUT UR4, URZ, UR4, URZ, 0x33, !UPT ;  /* 0x000000043f047292 */ /* 0x000fe2000f8e333f */
[----:B------:R-:W-:Y:S11]  /*3560*/  BRA `(.L_x_1662) ;  /* 0x0000000000107947 */ /* 0x000ff60003800000 */
.L_x_1661:
[----:B------:R-:W-:-:S11]  /*3570*/  UISETP.NE.AND UP0, UPT, UR5, 0x1, UPT ;  /* 0x000000010500788c */ /* 0x000fd6000bf05270 */
[----:B------:R-:W-:Y:S02]  /*3580*/  @UP0 ULDC.64 UR12, c[0x0][0x9e8] ;  /* 0x00027a00000c0ab9 */ /* 0x000fe40000000a00 */
[----:B------:R-:W-:-:S04]  /*3590*/  UIMAD.WIDE.U32 UR8, UR4, UR12, URZ ;  /* 0x0000000c040872a5 */ /* 0x000fc8000f8e003f */
[----:B------:R-:W-:-:S12]  /*35a0*/  @UP0 USHF.R.U32.HI UR4, URZ, UR13, UR9 ;  /* 0x0000000d3f040299 */ /* 0x000fd80008011609 */
.L_x_1662:
[----:B------:R-:W-:-:S06]  /*35b0*/  UIMAD UR4, UR4, UR5, UR5 ;  /* 0x00000005040472a4 */ /* 0x000fcc000f8e0205 */
[----:B------:R-:W-:-:S07]  /*35c0*/  VIMNMX R0, R0, UR4, PT ;  /* 0x0000000400007c48 */ /* 0x000fce000bfe0100 */
.L_x_1660:
[----:B------:R-:W-:Y:S01]  /*35d0*/  UISETP.NE.AND UP0, UPT, UR51, URZ, UPT ;  /* 0x0000003f3300728c */ /* 0x000fe2000bf05270 */
[----:B------:R-:W-:Y:S01]  /*35e0*/  IADD3 R0, R0, 0x3f, RZ ;  /* 0x0000003f00007810 */ /* 0x000fe20007ffe0ff */
[----:B------:R-:W-:Y:S01]  /*35f0*/  UMOV UR4, UR44 ;  /* 0x0000002c00047c82 */ /* 0x000fe20008000000 */
[----:B------:R-:W-:Y:S02]  /*3600*/  UIMAD UR6, UR49, UR6, -UR11 ;  /* 0x00000006310672a4 */ /* 0x000fe4000f8e0a0b */
[----:B------:R-:W-:-:S04]  /*3610*/  SHF.R.S32.HI R3, RZ, 0x1f, R0 ;  /* 0x0000001fff037819 */ /* 0x000fc80000011400 */
[----:B------:R-:W-:Y:S02]  /*3620*/  LEA.HI R3, R3, R0, RZ, 0x6 ;  /* 0x0000000003037211 */ /* 0x000fe400078f30ff */
[----:B------:R-:W-:Y:S01]  /*3630*/  @UP0 ULDC UR8, c[0x0][0x44c] ;  /* 0x0001130000080ab9 */ /* 0x000fe20000000800 */
[----:B------:R-:W-:Y:S01]  /*3640*/  @UP0 ULDC UR10, c[0x0][0x450] ;  /* 0x00011400000a0ab9 */ /* 0x000fe20000000800 */
[----:B------:R-:W-:Y:S01]  /*3650*/  UIMAD.WIDE.U32 UR8, UR44, UR8, URZ ;  /* 0x000000082c0872a5 */ /* 0x000fe2000f8e003f */
[----:B------:R-:W-:-:S03]  /*3660*/  SHF.R.S32.HI R3, RZ, 0x6, R3 ;  /* 0x00000006ff037819 */ /* 0x000fc60000011403 */
[----:B------:R-:W-:Y:S01]  /*3670*/  @UP0 USHF.R.U32.HI UR4, URZ, UR10, UR9 ;  /* 0x0000000a3f040299 */ /* 0x000fe20008011609 */
[----:B------:R-:W-:Y:S01]  /*3680*/  VIMNMX R152, R3, UR7, PT ;  /* 0x0000000703987c48 */ /* 0x000fe2000bfe0100 */
[----:B------:R-:W-:Y:S02]  /*3690*/  UISETP.GE.AND UP0, UPT, UR5, 0x1, UPT ;  /* 0x000000010500788c */ /* 0x000fe4000bf06270 */
[----:B------:R-:W-:Y:S01]  /*36a0*/  UIADD3 UR4, UR6, UR4, URZ ;  /* 0x0000000406047290 */ /* 0x000fe2000fffe03f */
[----:B------:R-:W-:-:S03]  /*36b0*/  ULDC UR8, c[0x0][0x9dc] ;  /* 0x0002770000087ab9 */ /* 0x000fc60000000800 */
[----:B------:R-:W-:Y:S01]  /*36c0*/  PLOP3.LUT P0, PT, PT, PT, UP0, 0x40, 0x0 ;  /* 0x000000000000781c */ /* 0x000fe20003f0e808 */
[----:B------:R-:W-:-:S12]  /*36d0*/  UIADD3 UR8, UR4, -UR8, URZ ;  /* 0x8000000804087290 */ /* 0x000fd8000fffe03f */
[----:B------:R-:W-:Y:S05]  /*36e0*/  @P0 BRA `(.L_x_1663) ;  /* 0x0000000000440947 */ /* 0x000fea0003800000 */
[----:B------:R-:W-:-:S06]  /*36f0*/  UISETP.GT.AND UP0, UPT, UR4, -0x1, UPT ;  /* 0xffffffff0400788c */ /* 0x000fcc000bf04270 */
[----:B------:R-:W-:-:S13]  /*3700*/  PLOP3.LUT P0, PT, PT, PT, UP0, 0x80, 0x0 ;  /* 0x000000000000781c */ /* 0x000fda0003f0f008 */
[----:B------:R-:W-:Y:S05]  /*3710*/  @P0 BRA `(.L_x_1664) ;  /* 0x00000000001c0947 */ /* 0x000fea0003800000 */
[----:B------:R-:W-:Y:S02]  /*3720*/  UISETP.NE.AND UP0, UPT, UR5, 0x1, UPT ;  /* 0x000000010500788c */ /* 0x000fe4000bf05270 */
[----:B------:R-:W-:-:S09]  /*3730*/  ULOP3.LUT UR4, URZ, UR4, URZ, 0x33, !UPT ;  /* 0x000000043f047292 */ /* 0x000fd2000f8e333f */
[----:B------:R-:W-:Y:S02]  /*3740*/  @UP0 ULDC.64 UR10, c[0x0][0x9e8] ;  /* 0x00027a00000a0ab9 */ /* 0x000fe40000000a00 */
[----:B------:R-:W-:-:S04]  /*3750*/  UIMAD.WIDE.U32 UR6, UR4, UR10, URZ ;  /* 0x0000000a040672a5 */ /* 0x000fc8000f8e003f */
[----:B------:R-:W-:-:S04]  /*3760*/  @UP0 USHF.R.U32.HI UR4, URZ, UR11, UR7 ;  /* 0x0000000b3f040299 */ /* 0x000fc80008011607 */
[----:B------:R-:W-:Y:S01]  /*3770*/  ULOP3.LUT UR4, URZ, UR4, URZ, 0x33, !UPT ;  /* 0x000000043f047292 */ /* 0x000fe2000f8e333f */
[----:B------:R-:W-:Y:S11]  /*3780*/  BRA `(.L_x_1665) ;  /* 0x0000000000107947 */ /* 0x000ff60003800000 */
.L_x_1664:
[----:B------:R-:W-:-:S11]  /*3790*/  UISETP.NE.AND UP0, UPT, UR5, 0x1, UPT ;  /* 0x000000010500788c */ /* 0x000fd6000bf05270 */
[----:B------:R-:W-:Y:S02]  /*37a0*/  @UP0 ULDC.64 UR10, c[0x0][0x9e8] ;  /* 0x00027a00000a0ab9 */ /* 0x000fe40000000a00 */
[----:B------:R-:W-:-:S04]  /*37b0*/  UIMAD.WIDE.U32 UR6, UR4, UR10, URZ ;  /* 0x0000000a040672a5 */ /* 0x000fc8000f8e003f */
[----:B------:R-:W-:-:S12]  /*37c0*/  @UP0 USHF.R.U32.HI UR4, URZ, UR11, UR7 ;  /* 0x0000000b3f040299 */ /* 0x000fd80008011607 */
.L_x_1665:
[----:B------:R-:W-:-:S04]  /*37d0*/  UIMAD UR4, UR4, UR5, URZ ;  /* 0x00000005040472a4 */ /* 0x000fc8000f8e023f */
[----:B------:R-:W-:-:S04]  /*37e0*/  UISETP.LT.AND UP0, UPT, UR8, UR4, UPT ;  /* 0x000000040800728c */ /* 0x000fc8000bf01270 */
[----:B------:R-:W-:-:S12]  /*37f0*/  USEL UR8, UR8, UR4, !UP0 ;  /* 0x0000000408087287 */ /* 0x000fd8000c000000 */
.L_x_1663:
[----:B------:R-:W-:Y:S01]  /*3800*/  USHF.R.S32.HI UR4, URZ, 0x1f, UR8 ;  /* 0x0000001f3f047899 */ /* 0x000fe20008011408 */
[----:B------:R-:W-:Y:S01]  /*3810*/  PLOP3.LUT P0, PT, PT, PT, PT, 0x80, 0x0 ;  /* 0x000000000000781c */ /* 0x000fe20003f0f070 */
[----:B------:R-:W-:Y:S01]  /*3820*/  IMAD.MOV.U32 R0, RZ, RZ, RZ ;  /* 0x000000ffff007224 */ /* 0x000fe200078e00ff */
[----:B------:R-:W-:Y:S01]  /*3830*/  CS2R R150, SRZ ;  /* 0x0000000000967805 */ /* 0x000fe2000001ff00 */
[----:B------:R-:W-:Y:S01]  /*3840*/  ULEA.HI UR4, UR4, UR8, URZ, 0x6 ;  /* 0x0000000804047291 */ /* 0x000fe2000f8f303f */
[----:B------:R-:W-:Y:S01]  /*3850*/  IMAD.MOV.U32 R3, RZ, RZ, RZ ;  /* 0x000000ffff037224 */ /* 0x000fe200078e00ff */
[----:B------:R-:W-:Y:S02]  /*3860*/  CS2R R148, SRZ ;  /* 0x0000000000947805 */ /* 0x000fe4000001ff00 */
[----:B------:R-:W-:Y:S01]  /*3870*/  CS2R R146, SRZ ;  /* 0x0000000000927805 */ /* 0x000fe2000001ff00 */
[----:B------:R-:W-:Y:S01]  /*3880*/  USHF.R.S32.HI UR4, URZ, 0x6, UR4 ;  /* 0x000000063f047899 */ /* 0x000fe20008011404 */
[----:B------:R-:W-:-:S02]  /*3890*/  CS2R R144, SRZ ;  /* 0x0000000000907805 */ /* 0x000fc4000001ff00 */
[----:B------:R-:W-:Y:S02]  /*38a0*/  CS2R R164, SRZ ;  /* 0x0000000000a47805 */ /* 0x000fe4000001ff00 */
[----:B------:R-:W-:Y:S01]  /*38b0*/  CS2R R140, SRZ ;  /* 0x00000000008c7805 */ /* 0x000fe2000001ff00 */
[----:B------:R-:W-:Y:S01]  /*38c0*/  UISETP.LT.AND UP0, UPT, URZ, UR4, UPT ;  /* 0x000000043f00728c */ /* 0x000fe2000bf01270 */
[----:B------:R-:W-:Y:S02]  /*38d0*/  CS2R R162, SRZ ;  /* 0x0000000000a27805 */ /* 0x000fe4000001ff00 */
[----:B------:R-:W-:Y:S02]  /*38e0*/  CS2R R136, SRZ ;  /* 0x0000000000887805 */ /* 0x000fe4000001ff00 */
[----:B------:R-:W-:Y:S01]  /*38f0*/  CS2R R160, SRZ ;  /* 0x0000000000a07805 */ /* 0x000fe2000001ff00 */
[----:B------:R-:W-:Y:S01]  /*3900*/  USEL UR47, URZ, UR4, !UP0 ;  /* 0x000000043f2f7287 */ /* 0x000fe2000c000000 */
[----:B------:R-:W-:-:S02]  /*3910*/  CS2R R132, SRZ ;  /* 0x0000000000847805 */ /* 0x000fc4000001ff00 */
[----:B------:R-:W-:Y:S02]  /*3920*/  CS2R R158, SRZ ;  /* 0x00000000009e7805 */ /* 0x000fe4000001ff00 */
[----:B------:R-:W-:Y:S02]  /*3930*/  CS2R R156, SRZ ;  /* 0x00000000009c7805 */ /* 0x000fe4000001ff00 */
[----:B------:R-:W-:Y:S02]  /*3940*/  CS2R R128, SRZ ;  /* 0x0000000000807805 */ /* 0x000fe4000001ff00 */
[----:B------:R-:W-:Y:S02]  /*3950*/  CS2R R154, SRZ ;  /* 0x00000000009a7805 */ /* 0x000fe4000001ff00 */
[----:B------:R-:W-:Y:S01]  /*3960*/  ISETP.GT.AND P1, PT, R152, UR47, PT ;  /* 0x0000002f98007c0c */ /* 0x000fe2000bf24270 */
        /* <DEDUP_REMOVED lines=51> */
[----:B------:R-:W-:Y:S01]  /*3ca0*/  MOV R210, RZ ;  /* 0x000000ff00d27202 */ /* 0x000fe20000000f00 */
[----:B------:R-:W-:Y:S06]  /*3cb0*/  @!P1 BRA `(.L_x_1649) ;  /* 0x000000a0007c9947 */ /* 0x000fec0003800000 */
        /* <DEDUP_REMOVED lines=11> */
[----:B------:R-:W-:-:S04]  /*3d70*/  ULOP3.LUT UR5, UR5, 0x3fff, URZ, 0xc0, !UPT ;  /* 0x00003fff05057892 */ /* 0x000fc8000f8ec03f */
[----:B------:R-:W-:-:S04]  /*3d80*/  ULOP3.LUT UR48, UR5, 0x2000000, URZ, 0xfc, !UPT ;  /* 0x0200000005307892 */ /* 0x000fc8000f8efc3f */
[----:B------:R-:W-:Y:S08]  /*3d90*/  @!P0 BRA `(.L_x_1666) ;  /* 0x0000000000408947 */ /* 0x000ff00003800000 */
        /* <DEDUP_REMOVED lines=16> */
.L_x_1666:
        /* <DEDUP_REMOVED lines=9> */
.L_x_1825:
[----:B------:R-:W-:Y:S05]  /*3f30*/  @!P0 BRA `(.L_x_1668) ;  /* 0x0000000000048947 */ /* 0x000fea0003800000 */
[----:B------:R-:W-:Y:S01]  /*3f40*/  BPT.TRAP 0x1 ;  /* 0x000000040000795c */ /* 0x000fe20000300000 */
.L_x_1668:
[----:B------:R-:W-:Y:S01]  /*3f50*/  IMAD.U32 R8, RZ, RZ, UR37 ;  /* 0x00000025ff087e24 */ /* 0x000fe2000f8e00ff */
[----:B------:R-:W-:-:S04]  /*3f60*/  MOV R7, UR38 ;  /* 0x0000002600077c02 */ /* 0x000fc80008000f00 */
[----:B------:R-:W-:Y:S02]  /*3f70*/  LEA R7, R7, UR42, 0x3 ;  /* 0x0000002a07077c11 */ /* 0x000fe4000f8e18ff */
[----:B------:R-:W-:-:S04]  /*3f80*/  SHF.L.U32 R8, R8, 0x1f, RZ ;  /* 0x0000001f08087819 */ /* 0x000fc800000006ff */
[----:B------:R1:W2:Y:S01]  /*3f90*/  SYNCS.PHASECHK.TRANS64.TRYWAIT P1, [R7+URZ+0x28c30], R8 ;  /* 0x028c3008070075a7 */ /* 0x0002a2000802017f */
[----:B------:R-:W-:Y:S05]  /*3fa0*/  @!P0 BRA `(.L_x_1669) ;  /* 0x0000000000048947 */ /* 0x000fea0003800000 */
[----:B------:R-:W-:Y:S01]  /*3fb0*/  BPT.TRAP 0x1 ;  /* 0x000000040000795c */ /* 0x000fe20000300000 */
.L_x_1669:
[----:B--2---:R-:W-:Y:S05]  /*3fc0*/  @P1 BRA `(.L_x_1670) ;  /* 0x0000000000081947 */ /* 0x004fea0003800000 */
[----:B------:R-:W2:Y:S02]  /*3fd0*/  SYNCS.PHASECHK.TRANS64.TRYWAIT P1, [R7+URZ+0x28c30], R8 ;  /* 0x028c3008070075a7 */ /* 0x000ea4000802017f */
[----:B--2---:R-:W-:Y:S05]  /*3fe0*/  @!P1 BRA `(.L_x_1671) ;  /* 0x0000010c00809947 */ /* 0x004fea0003800000 */
.L_x_1670:
        /* <DEDUP_REMOVED lines=40> */
.L_x_1672:
[----:B------:R-:W-:Y:S01]  /*4270*/  UISETP.NE.AND UP1, UPT, UR51, URZ, UPT ;  /* 0x0000003f3300728c */ /* 0x000fe2000bf25270 */
[----:B------:R-:W0:Y:S01]  /*4280*/  LDC R9, c[0x0][0x2f0] ;  /* 0x0000bc00ff097b82 */ /* 0x000e220000000800 */
[----:B------:R-:W-:Y:S01]  /*4290*/  VIADD R3, R185, UR44 ;  /* 0x0000002cb9037c36 */ /* 0x000fe20008000000 */
[----:B------:R-:W-:Y:S01]  /*42a0*/  R2UR UR6, R7 ;  /* 0x00000000070672ca */ /* 0x000fe200000e0000 */
[----:B------:R-:W-:Y:S02]  /*42b0*/  UISETP.NE.AND UP0, UPT, UR50, URZ, UPT ;  /* 0x0000003f3200728c */ /* 0x000fe4000bf05270 */
[----:B------:R-:W-:Y:S01]  /*42c0*/  PLOP3.LUT P1, PT, PT, PT, UP1, 0x80, 0x0 ;  /* 0x000000000000781c */ /* 0x000fe20003f2f018 */
[----:B------:R-:W-:Y:S01]  /*42d0*/  IMAD.MOV.U32 R4, RZ, RZ, R3 ;  /* 0x000000ffff047224 */ /* 0x000fe200078e0003 */
[----:B------:R-:W-:Y:S01]  /*42e0*/  PLOP3.LUT P2, PT, PT, PT, UP1, 0x80, 0x0 ;  /* 0x000000000000781c */ /* 0x000fe20003f4f018 */
[----:B------:R-:W3:Y:S01]  /*42f0*/  LDC R12, c[0x0][0x288] ;  /* 0x0000a200ff0c7b82 */ /* 0x000ee20000000800 */
[----:B------:R-:W-:Y:S01]  /*4300*/  ULDC UR7, c[0x0][0x9d8] ;  /* 0x0002760000077ab9 */ /* 0x000fe20000000800 */
[----:B------:R-:W-:Y:S01]  /*4310*/  @UP1 ULDC UR10, c[0x0][0x44c] ;  /* 0x00011300000a1ab9 */ /* 0x000fe20000000800 */
[----:B------:R-:W-:Y:S01]  /*4320*/  FMUL.FTZ R30, R30, UR7 ;  /* 0x000000071e1e7c20 */ /* 0x000fe20008410000 */
[----:B------:R-:W-:Y:S01]  /*4330*/  FMUL.FTZ R24, R24, UR7 ;  /* 0x0000000718187c20 */ /* 0x000fe20008410000 */
[----:B------:R-:W-:Y:S01]  /*4340*/  FMUL.FTZ R25, R25, UR7 ;  /* 0x0000000719197c20 */ /* 0x000fe20008410000 */
[----:B------:R-:W-:Y:S01]  /*4350*/  FMUL.FTZ R26, R26, UR7 ;  /* 0x000000071a1a7c20 */ /* 0x000fe20008410000 */
[----:B------:R-:W-:Y:S01]  /*4360*/  UIADD3 UR6, UR6, 0x28c40, URZ ;  /* 0x00028c4006067890 */ /* 0x000fe2000fffe03f */
[----:B------:R-:W-:Y:S01]  /*4370*/  FMUL.FTZ R27, R27, UR7 ;  /* 0x000000071b1b7c20 */ /* 0x000fe20008410000 */
[----:B------:R-:W-:Y:S01]  /*4380*/  FMUL.FTZ R28, R28, UR7 ;  /* 0x000000071c1c7c20 */ /* 0x000fe20008410000 */
[----:B------:R-:W-:Y:S01]  /*4390*/  @P1 IMAD.HI.U32 R5, R3, UR10, RZ ;  /* 0x0000000a03051c27 */ /* 0x000fe2000f8e00ff */
[----:B------:R-:W-:Y:S01]  /*43a0*/  @UP1 ULDC UR10, c[0x0][0x450] ;  /* 0x00011400000a1ab9 */ /* 0x000fe20000000800 */
[----:B------:R-:W-:-:S02]  /*43b0*/  UPRMT UR6, UR40, 0x654, UR6 ;  /* 0x0000065428067896 */ /* 0x000fc40008000006 */
[----:B------:R-:W-:Y:S01]  /*43c0*/  FMUL.FTZ R29, R29, UR7 ;  /* 0x000000071d1d7c20 */ /* 0x000fe20008410000 */
[----:B------:R-:W-:Y:S01]  /*43d0*/  IMAD.MOV.U32 R3, RZ, RZ, -0x40 ;  /* 0xffffffc0ff037424 */ /* 0x000fe200078e00ff */
[----:B------:R-:W-:Y:S01]  /*43e0*/  @P2 SHF.R.U32.HI R4, RZ, UR10, R5 ;  /* 0x0000000aff042c19 */ /* 0x000fe20008011605 */
[----:B------:R-:W-:Y:S01]  /*43f0*/  FMUL.FTZ R32, R32, UR7 ;  /* 0x0000000720207c20 */ /* 0x000fe20008410000 */
[----:B------:R-:W-:Y:S01]  /*4400*/  FMUL.FTZ R33, R33, UR7 ;  /* 0x0000000721217c20 */ /* 0x000fe20008410000 */
[----:B------:R-:W-:Y:S02]  /*4410*/  IMAD R6, R152, R3, 0x41 ;  /* 0x0000004198067424 */ /* 0x000fe400078e0203 */
[----:B------:R-:W-:Y:S01]  /*4420*/  FMUL.FTZ R36, R36, UR7 ;  /* 0x0000000724247c20 */ /* 0x000fe20008410000 */
[----:B------:R-:W4:Y:S01]  /*4430*/  SHFL.IDX PT, R56, R4, RZ, 0x1c1f ;  /* 0x001c1fff04387589 */ /* 0x000f2200000e0000 */
[----:B------:R-:W-:Y:S01]  /*4440*/  FMUL.FTZ R37, R37, UR7 ;  /* 0x0000000725257c20 */ /* 0x000fe20008410000 */
        /* <DEDUP_REMOVED lines=17> */
[----:B------:R5:W1:Y:S01]  /*4560*/  MUFU.TANH R10, R30 ;  /* 0x0000001e000a7308 */ /* 0x000a620000002400 */
[----:B0-----:R-:W-:Y:S01]  /*4570*/  IMAD R5, R9, UR49, R6 ;  /* 0x0000003109057c24 */ /* 0x001fe2000f8e0206 */
[----:B------:R-:W-:Y:S01]  /*4580*/  PLOP3.LUT P1, PT, PT, PT, UP0, 0x40, 0x0 ;  /* 0x000000000000781c */ /* 0x000fe20003f2e808 */
[----:B------:R-:W-:Y:S01]  /*4590*/  ULDC UR22, c[0x0][0x9dc] ;  /* 0x0002770000167ab9 */ /* 0x000fe20000000800 */
[----:B------:R-:W-:Y:S01]  /*45a0*/  SYNCS.ARRIVE.TRANS64.RED.A1T0 RZ, [UR6], RZ ;  /* 0x000000ffffff79a7 */ /* 0x000fe20008100406 */
[----:B------:R-:W-:Y:S01]  /*45b0*/  FMUL.FTZ R34, R34, UR7 ;  /* 0x0000000722227c20 */ /* 0x000fe20008410000 */
[----:B------:R-:W-:Y:S01]  /*45c0*/  ULOP3.LUT UR6, URZ, UR22, URZ, 0x33, !UPT ;  /* 0x000000163f067292 */ /* 0x000fe2000f8e333f */
[----:B---3--:R-:W-:Y:S01]  /*45d0*/  IADD3 R5, R5, -R12, -R2 ;  /* 0x8000000c05057210 */ /* 0x008fe20007ffe802 */
[----:B------:R-:W0:Y:S01]  /*45e0*/  MUFU.TANH R24, R24 ;  /* 0x0000001800187308 */ /* 0x000e220000002400 */
[----:B-----5:R-:W-:Y:S01]  /*45f0*/  LEA R30, R152, 0xffffffc0, 0x6 ;  /* 0xffffffc0981e7811 */ /* 0x020fe200078e30ff */
[----:B------:R-:W-:Y:S01]  /*4600*/  FMUL.FTZ R31, R31, UR7 ;  /* 0x000000071f1f7c20 */ /* 0x000fe20008410000 */
[----:B------:R-:W-:Y:S01]  /*4610*/  FMUL.FTZ R35, R35, UR7 ;  /* 0x0000000723237c20 */ /* 0x000fe20008410000 */
[----:B------:R-:W-:Y:S01]  /*4620*/  ULDC UR15, c[0x0][0x9e0] ;  /* 0x00027800000f7ab9 */ /* 0x000fe20000000800 */
[----:B------:R-:W-:Y:S01]  /*4630*/  FMUL.FTZ R38, R38, UR7 ;  /* 0x0000000726267c20 */ /* 0x000fe20008410000 */
[----:B------:R-:W-:-:S02]  /*4640*/  IMAD R3, R9, UR49, -R30 ;  /* 0x0000003109037c24 */ /* 0x000fc4000f8e0a1e */
[----:B------:R-:W3:Y:S08]  /*4650*/  MUFU.TANH R25, R25 ;  /* 0x0000001900197308 */ /* 0x000ef00000002400 */
[----:B------:R-:W0:Y:S08]  /*4660*/  MUFU.TANH R26, R26 ;  /* 0x0000001a001a7308 */ /* 0x000e300000002400 */
        /* <DEDUP_REMOVED lines=24> */
[----:B------:R5:W0:Y:S08]  /*47f0*/  MUFU.TANH R14, R34 ;  /* 0x00000022000e7308 */ /* 0x000a300000002400 */
[----:B------:R2:W0:Y:S01]  /*4800*/  MUFU.TANH R13, R31 ;  /* 0x0000001f000d7308 */ /* 0x0004220000002400 */
[----:B-----5:R-:W-:-:S07]  /*4810*/  VIADD R34, R5, UR15 ;  /* 0x0000000f05227c36 */ /* 0x020fce0008000000 */
[----:B------:R5:W0:Y:S01]  /*4820*/  MUFU.TANH R15, R35 ;  /* 0x00000023000f7308 */ /* 0x000a220000002400 */
[----:B--2---:R-:W-:-:S04]  /*4830*/  IADD3 R31, -R2, R3, RZ ;  /* 0x00000003021f7210 */ /* 0x004fc80007ffe1ff */
[----:B----4-:R-:W-:-:S03]  /*4840*/  VIADDMNMX R3, R56, R34, R31, PT ;  /* 0x0000002238037246 */ /* 0x010fc6000380011f */
[----:B------:R2:W4:Y:S01]  /*4850*/  MUFU.TANH R20, R38 ;  /* 0x0000002600147308 */ /* 0x0005220000002400 */
[----:B-----5:R-:W-:-:S04]  /*4860*/  VIADD R35, R5, UR6 ;  /* 0x0000000605237c36 */ /* 0x020fc80008000000 */
[----:B------:R-:W-:Y:S02]  /*4870*/  IMAD.IADD R5, R35, 0x1, R56 ;  /* 0x0000000123057824 */ /* 0x000fe400078e0238 */
[----:B--2---:R-:W-:Y:S01]  /*4880*/  VIADD R38, R6, 0xffffffff ;  /* 0xffffffff06267836 */ /* 0x004fe20000000000 */
[----:B01-3--:R-:W-:Y:S06]  /*4890*/  @P1 BRA `(.L_x_1673) ;  /* 0x0000000000641947 */ /* 0x00bfec0003800000 */
[----:B------:R-:W-:Y:S01]  /*48a0*/  IMAD R11, R9, UR49, R56 ;  /* 0x00000031090b7c24 */ /* 0x000fe2000f8e0238 */
[----:B------:R-:W-:Y:S03]  /*48b0*/  BSSY B0, `(.L_x_1674) ;  /* 0x0000013000007945 */ /* 0x000fe60003800000 */
[----:B------:R-:W-:-:S05]  /*48c0*/  IMAD.IADD R11, R11, 0x1, -R12 ;  /* 0x000000010b0b7824 */ /* 0x000fca00078e0a0c */
[----:B------:R-:W-:-:S13]  /*48d0*/  ISETP.GT.AND P1, PT, R11, -0x1, PT ;  /* 0xffffffff0b00780c */ /* 0x000fda0003f24270 */
[----:B------:R-:W-:Y:S05]  /*48e0*/  @P1 BRA `(.L_x_1675) ;  /* 0x0000000000241947 */ /* 0x000fea0003800000 */
[----:B------:R-:W-:Y:S01]  /*48f0*/  ULDC UR6, c[0x0][0x9e4] ;  /* 0x0002790000067ab9 */ /* 0x000fe20000000800 */
[----:B------:R-:W-:Y:S02]  /*4900*/  LOP3.LUT R11, RZ, R11, RZ, 0x33, !PT ;  /* 0x0000000bff0b7212 */ /* 0x000fe400078e33ff */
[----:B------:R-:W-:-:S04]  /*4910*/  MOV R39, UR6 ;  /* 0x0000000600277c02 */ /* 0x000fc80008000f00 */
[----:B------:R-:W-:-:S13]  /*4920*/  ISETP.NE.AND P1, PT, R39, 0x1, PT ;  /* 0x000000012700780c */ /* 0x000fda0003f25270 */
[----:B------:R-:W0:Y:S02]  /*4930*/  @P1 LDC.64 R56, c[0x0][0x9e8] ;  /* 0x00027a00ff381b82 */ /* 0x000e240000000a00 */
[----:B0-----:R-:W-:-:S05]  /*4940*/  @P1 IMAD.HI.U32 R6, R11, R56, RZ ;  /* 0x000000380b061227 */ /* 0x001fca00078e00ff */
[----:B------:R-:W-:-:S04]  /*4950*/  @P1 SHF.R.U32.HI R11, RZ, R57, R6 ;  /* 0x00000039ff0b1219 */ /* 0x000fc80000011606 */
[----:B------:R-:W-:Y:S01]  /*4960*/  LOP3.LUT R11, RZ, R11, RZ, 0x33, !PT ;  /* 0x0000000bff0b7212 */ /* 0x000fe200078e33ff */
[----:B------:R-:W-:Y:S06]  /*4970*/  BRA `(.L_x_1676) ;  /* 0x0000000000187947 */ /* 0x000fec0003800000 */
.L_x_1675:
[----:B------:R-:W-:Y:S02]  /*4980*/  ULDC UR6, c[0x0][0x9e4] ;  /* 0x0002790000067ab9 */ /* 0x000fe40000000800 */
[----:B------:R-:W-:-:S05]  /*4990*/  IMAD.U32 R39, RZ, RZ, UR6 ;  /* 0x00000006ff277e24 */ /* 0x000fca000f8e00ff */
[----:B------:R-:W-:-:S13]  /*49a0*/  ISETP.NE.AND P1, PT, R39, 0x1, PT ;  /* 0x000000012700780c */ /* 0x000fda0003f25270 */
[----:B------:R-:W0:Y:S02]  /*49b0*/  @P1 LDC.64 R56, c[0x0][0x9e8] ;  /* 0x00027a00ff381b82 */ /* 0x000e240000000a00 */
[----:B0-----:R-:W-:-:S05]  /*49c0*/  @P1 IMAD.HI.U32 R6, R11, R56, RZ ;  /* 0x000000380b061227 */ /* 0x001fca00078e00ff */
[----:B------:R-:W-:-:S07]  /*49d0*/  @P1 SHF.R.U32.HI R11, RZ, R57, R6 ;  /* 0x00000039ff0b1219 */ /* 0x000fce0000011606 */
.L_x_1676:
[----:B------:R-:W-:Y:S05]  /*49e0*/  BSYNC B0 ;  /* 0x0000000000007941 */ /* 0x000fea0003800000 */
.L_x_1674:
[----:B------:R-:W-:-:S04]  /*49f0*/  IMAD R11, R11, R39, -R30 ;  /* 0x000000270b0b7224 */ /* 0x000fc800078e0a1e */
[----:B------:R-:W-:-:S05]  /*4a00*/  IMAD.IADD R6, R11, 0x1, -R2 ;  /* 0x000000010b067824 */ /* 0x000fca00078e0a02 */
[----:B------:R-:W-:Y:S02]  /*4a10*/  VIADDMNMX R3, R6, R39, R3, PT ;  /* 0x0000002706037246 */ /* 0x000fe40003800103 */
[----:B------:R-:W-:-:S07]  /*4a20*/  VIMNMX R5, R5, R6, !PT ;  /* 0x0000000605057248 */ /* 0x000fce0007fe0100 */
.L_x_1673:
[C---:B------:R-:W-:Y:S01]  /*4a30*/  ISETP.GE.AND P2, PT, R38.reuse, 0x9, PT ;  /* 0x000000092600780c */ /* 0x040fe20003f46270 */
[----:B------:R-:W0:Y:S01]  /*4a40*/  SHFL.IDX PT, R4, R4, 0x1, 0x1c1f ;  /* 0x003c1f0004047f89 */ /* 0x000e2200000e0000 */
[C---:B------:R-:W-:Y:S01]  /*4a50*/  ISETP.GE.AND P1, PT, R38.reuse, 0x2, PT ;  /* 0x000000022600780c */ /* 0x040fe20003f26270 */
[----:B------:R-:W-:Y:S01]  /*4a60*/  UISETP.NE.AND UP0, UPT, UR50, URZ, UPT ;  /* 0x0000003f3200728c */ /* 0x000fe2000bf05270 */
[C---:B------:R-:W-:Y:S02]  /*4a70*/  ISETP.GT.AND P3, PT, R5.reuse, 0x8, !P2 ;  /* 0x000000080500780c */ /* 0x040fe40005764270 */
[----:B------:R-:W-:Y:S02]  /*4a80*/  ISETP.GT.AND P4, PT, R5, 0x1, !P1 ;  /* 0x000000010500780c */ /* 0x000fe40004f84270 */
[----:B------:R-:W-:Y:S02]  /*4a90*/  ISETP.LT.OR P3, PT, R3, 0x9, P3 ;  /* 0x000000090300780c */ /* 0x000fe40001f61670 */
[----:B------:R-:W-:-:S02]  /*4aa0*/  ISETP.GE.AND P5, PT, R38, 0x11, PT ;  /* 0x000000112600780c */ /* 0x000fc40003fa6270 */
[----:B------:R-:W-:Y:S02]  /*4ab0*/  FSEL R58, R28, -INF , !P3 ;  /* 0xff8000001c3a7808 */ /* 0x000fe40005800000 */
[----:B------:R-:W-:Y:S02]  /*4ac0*/  ISETP.LT.OR P4, PT, R3, 0x2, P4 ;  /* 0x000000020300780c */ /* 0x000fe40002781670 */
[----:B------:R-:W-:Y:S02]  /*4ad0*/  ISETP.GT.AND P3, PT, R5, 0x10, !P5 ;  /* 0x000000100500780c */ /* 0x000fe40006f64270 */
[----:B------:R-:W-:Y:S02]  /*4ae0*/  ISETP.GE.AND P6, PT, R38, 0xa, PT ;  /* 0x0000000a2600780c */ /* 0x000fe40003fc6270 */
[----:B------:R-:W-:Y:S02]  /*4af0*/  FSEL R56, R25, -INF , !P4 ;  /* 0xff80000019387808 */ /* 0x000fe40006000000 */
[----:B------:R-:W-:-:S02]  /*4b00*/  P2R R39, PR, RZ, 0x20 ;  /* 0x00000020ff277803 */ /* 0x000fc40000000000 */
[----:B------:R-:W-:Y:S01]  /*4b10*/  ISETP.LT.OR P3, PT, R3, 0x11, P3 ;  /* 0x000000110300780c */ /* 0x000fe20001f61670 */
[----:B0-----:R-:W-:Y:S01]  /*4b20*/  IMAD.IADD R6, R35, 0x1, R4 ;  /* 0x0000000123067824 */ /* 0x001fe200078e0204 */
[----:B------:R-:W-:Y:S02]  /*4b30*/  ISETP.GT.AND P4, PT, R5, 0x9, !P6 ;  /* 0x000000090500780c */ /* 0x000fe40007784270 */
[----:B------:R-:W-:Y:S02]  /*4b40*/  ISETP.GE.AND P5, PT, R38, 0x12, PT ;  /* 0x000000122600780c */ /* 0x000fe40003fa6270 */
[----:B------:R-:W-:Y:S02]  /*4b50*/  FSEL R62, R32, -INF , !P3 ;  /* 0xff800000203e7808 */ /* 0x000fe40005800000 */
[----:B------:R-:W-:Y:S02]  /*4b60*/  ISETP.LT.OR P4, PT, R3, 0xa, P4 ;  /* 0x0000000a0300780c */ /* 0x000fe40002781670 */
[----:B------:R-:W-:-:S02]  /*4b70*/  ISETP.GT.AND P3, PT, R5, 0x11, !P5 ;  /* 0x000000110500780c */ /* 0x000fc40006f64270 */
[----:B------:R-:W-:Y:S02]  /*4b80*/  FSEL R60, R29, -INF , !P4 ;  /* 0xff8000001d3c7808 */ /* 0x000fe40006000000 */
[----:B------:R-:W-:Y:S02]  /*4b90*/  ISETP.LT.OR P3, PT, R3, 0x12, P3 ;  /* 0x000000120300780c */ /* 0x000fe40001f61670 */
[----:B------:R-:W-:Y:S02]  /*4ba0*/  ISETP.GE.AND P4, PT, R38, 0x19, PT ;  /* 0x000000192600780c */ /* 0x000fe40003f86270 */
[----:B------:R-:W-:Y:S02]  /*4bb0*/  FSEL R64, R33, -INF , !P3 ;  /* 0xff80000021407808 */ /* 0x000fe40005800000 */
[----:B------:R-:W-:Y:S02]  /*4bc0*/  ISETP.GT.AND P3, PT, R5, 0x18, !P4 ;  /* 0x000000180500780c */ /* 0x000fe40006764270 */
[----:B------:R-:W-:-:S02]  /*4bd0*/  P2R R33, PR, RZ, 0x10 ;  /* 0x00000010ff217803 */ /* 0x000fc40000000000 */
[----:B------:R-:W-:Y:S02]  /*4be0*/  ISETP.LT.OR P3, PT, R3, 0x19, P3 ;  /* 0x000000190300780c */ /* 0x000fe40001f61670 */
[----:B------:R-:W-:Y:S02]  /*4bf0*/  ISETP.GE.AND P4, PT, R38, 0x1a, PT ;  /* 0x0000001a2600780c */ /* 0x000fe40003f86270 */
[----:B------:R-:W-:Y:S02]  /*4c00*/  FSEL R66, R36, -INF , !P3 ;  /* 0xff80000024427808 */ /* 0x000fe40005800000 */
[----:B------:R-:W-:Y:S02]  /*4c10*/  ISETP.GT.AND P3, PT, R5, 0x19, !P4 ;  /* 0x000000190500780c */ /* 0x000fe40006764270 */
[----:B------:R-:W-:Y:S02]  /*4c20*/  P2R R36, PR, RZ, 0x10 ;  /* 0x00000010ff247803 */ /* 0x000fe40000000000 */
[----:B------:R-:W-:-:S02]  /*4c30*/  ISETP.LT.OR P3, PT, R3, 0x1a, P3 ;  /* 0x0000001a0300780c */ /* 0x000fc40001f61670 */
[C---:B------:R-:W-:Y:S02]  /*4c40*/  ISETP.GE.AND P4, PT, R38.reuse, 0x21, PT ;  /* 0x000000212600780c */ /* 0x040fe40003f86270 */
[----:B------:R-:W-:Y:S02]  /*4c50*/  FSEL R68, R37, -INF , !P3 ;  /* 0xff80000025447808 */ /* 0x000fe40005800000 */
[----:B------:R-:W-:Y:S02]  /*4c60*/  ISETP.GT.AND P3, PT, R5, 0x20, !P4 ;  /* 0x000000200500780c */ /* 0x000fe40006764270 */
[----:B------:R-:W-:Y:S02]  /*4c70*/  P2R R37, PR, RZ, 0x10 ;  /* 0x00000010ff257803 */ /* 0x000fe40000000000 */
[----:B------:R-:W-:Y:S02]  /*4c80*/  ISETP.LT.OR P3, PT, R3, 0x21, P3 ;  /* 0x000000210300780c */ /* 0x000fe40001f61670 */
[----:B------:R-:W-:-:S02]  /*4c90*/  ISETP.GE.AND P4, PT, R38, 0x22, PT ;  /* 0x000000222600780c */ /* 0x000fc40003f86270 */
[----:B------:R-:W-:Y:S02]  /*4ca0*/  FSEL R70, R40, -INF , !P3 ;  /* 0xff80000028467808 */ /* 0x000fe40005800000 */
[----:B------:R-:W-:Y:S02]  /*4cb0*/  ISETP.GT.AND P3, PT, R5, 0x21, !P4 ;  /* 0x000000210500780c */ /* 0x000fe40006764270 */
[----:B------:R-:W-:Y:S02]  /*4cc0*/  P2R R40, PR, RZ, 0x10 ;  /* 0x00000010ff287803 */ /* 0x000fe40000000000 */
[----:B------:R-:W-:Y:S02]  /*4cd0*/  ISETP.LT.OR P3, PT, R3, 0x22, P3 ;  /* 0x000000220300780c */ /* 0x000fe40001f61670 */
[----:B------:R-:W-:Y:S02]  /*4ce0*/  ISETP.GE.AND P4, PT, R38, 0x29, PT ;  /* 0x000000292600780c */ /* 0x000fe40003f86270 */
[----:B------:R-:W-:-:S02]  /*4cf0*/  FSEL R72, R41, -INF , !P3 ;  /* 0xff80000029487808 */ /* 0x000fc40005800000 */
[----:B------:R-:W-:Y:S02]  /*4d00*/  ISETP.GT.AND P3, PT, R5, 0x28, !P4 ;  /* 0x000000280500780c */ /* 0x000fe40006764270 */
[----:B------:R-:W-:Y:S02]  /*4d10*/  P2R R41, PR, RZ, 0x10 ;  /* 0x00000010ff297803 */ /* 0x000fe40000000000 */
[----:B------:R-:W-:Y:S02]  /*4d20*/  ISETP.LT.OR P3, PT, R3, 0x29, P3 ;  /* 0x000000290300780c */ /* 0x000fe40001f61670 */
[----:B------:R-:W-:Y:S02]  /*4d30*/  ISETP.GE.AND P4, PT, R38, 0x2a, PT ;  /* 0x0000002a2600780c */ /* 0x000fe40003f86270 */
[----:B------:R-:W-:Y:S02]  /*4d40*/  FSEL R44, R44, -INF , !P3 ;  /* 0xff8000002c2c7808 */ /* 0x000fe40005800000 */
[----:B------:R-:W-:-:S02]  /*4d50*/  ISETP.GT.AND P3, PT, R5, 0x29, !P4 ;  /* 0x000000290500780c */ /* 0x000fc40006764270 */
[----:B------:R-:W-:Y:S02]  /*4d60*/  P2R R59, PR, RZ, 0x10 ;  /* 0x00000010ff3b7803 */ /* 0x000fe40000000000 */
[----:B------:R-:W-:Y:S02]  /*4d70*/  ISETP.LT.OR P3, PT, R3, 0x2a, P3 ;  /* 0x0000002a0300780c */ /* 0x000fe40001f61670 */
[----:B------:R-:W-:Y:S02]  /*4d80*/  P2R R57, PR, RZ, 0x20 ;  /* 0x00000020ff397803 */ /* 0x000fe40000000000 */
[----:B------:R-:W-:Y:S02]  /*4d90*/  FSEL R74, R45, -INF , !P3 ;  /* 0xff8000002d4a7808 */ /* 0x000fe40005800000 */
[----:B------:R-:W-:Y:S02]  /*4da0*/  ISETP.GE.AND P3, PT, R38, 0x31, PT ;  /* 0x000000312600780c */ /* 0x000fe40003f66270 */
[----:B------:R-:W-:-:S02]  /*4db0*/  P2R R25, PR, RZ, 0x40 ;  /* 0x00000040ff197803 */ /* 0x000fc40000000000 */
[----:B------:R-:W-:-:S04]  /*4dc0*/  ISETP.GT.AND P4, PT, R5, 0x30, !P3 ;  /* 0x000000300500780c */ /* 0x000fc80005f84270 */
[----:B------:R-:W-:-:S04]  /*4dd0*/  ISETP.LT.OR P4, PT, R3, 0x31, P4 ;  /* 0x000000310300780c */ /* 0x000fc80002781670 */
[----:B------:R-:W-:Y:S02]  /*4de0*/  FSEL R48, R48, -INF , !P4 ;  /* 0xff80000030307808 */ /* 0x000fe40006000000 */
[----:B------:R-:W-:-:S04]  /*4df0*/  ISETP.GE.AND P4, PT, R38, 0x32, PT ;  /* 0x000000322600780c */ /* 0x000fc80003f86270 */
        /* <DEDUP_REMOVED lines=8> */
[----:B------:R-:W-:Y:S02]  /*4e80*/  P2R R11, PR, RZ, 0x40 ;  /* 0x00000040ff0b7803 */ /* 0x000fe40000000000 */
[----:B------:R-:W-:-:S04]  /*4e90*/  ISETP.GT.AND P6, PT, R5, RZ, !P6 ;  /* 0x000000ff0500720c */ /* 0x000fc800077c4270 */
[----:B------:R-:W-:-:S04]  /*4ea0*/  ISETP.LT.OR P6, PT, R3, 0x1, P6 ;  /* 0x000000010300780c */ /* 0x000fc800037c1670 */
[----:B------:R-:W-:Y:S02]  /*4eb0*/  FSEL R32, R24, -INF , !P6 ;  /* 0xff80000018207808 */ /* 0x000fe40007000000 */
[----:B------:R-:W-:-:S04]  /*4ec0*/  ISETP.GE.AND P6, PT, R38, 0x3a, PT ;  /* 0x0000003a2600780c */ /* 0x000fc80003fc6270 */
[----:B------:R-:W-:Y:S02]  /*4ed0*/  P2R R38, PR, RZ, 0x40 ;  /* 0x00000040ff267803 */ /* 0x000fe40000000000 */
[----:B------:R-:W-:-:S04]  /*4ee0*/  ISETP.GT.AND P6, PT, R5, 0x39, !P6 ;  /* 0x000000390500780c */ /* 0x000fc800077c4270 */
[----:B------:R-:W-:Y:S02]  /*4ef0*/  ISETP.LT.OR P6, PT, R3, 0x3a, P6 ;  /* 0x0000003a0300780c */ /* 0x000fe400037c1670 */
[----:B------:R-:W-:Y:S02]  /*4f00*/  VIADDMNMX R3, R4, R34, R31, PT ;  /* 0x0000002204037246 */ /* 0x000fe4000380011f */
[----:B------:R-:W-:Y:S02]  /*4f10*/  FSEL R78, R53, -INF , !P6 ;  /* 0xff800000354e7808 */ /* 0x000fe40007000000 */
[----:B------:R-:W-:-:S13]  /*4f20*/  PLOP3.LUT P6, PT, PT, PT, UP0, 0x40, 0x0 ;  /* 0x000000000000781c */ /* 0x000fda0003fce808 */
[----:B------:R-:W-:Y:S05]  /*4f30*/  @P6 BRA `(.L_x_1677) ;  /* 0x0000000000646947 */ /* 0x000fea0003800000 */
[----:B------:R-:W-:Y:S01]  /*4f40*/  IMAD R5, R9, UR49, R4 ;  /* 0x0000003109057c24 */ /* 0x000fe2000f8e0204 */
[----:B------:R-:W-:Y:S03]  /*4f50*/  BSSY B0, `(.L_x_1678) ;  /* 0x0000013000007945 */ /* 0x000fe60003800000 */
[----:B------:R-:W-:-:S05]  /*4f60*/  IMAD.IADD R5, R5, 0x1, -R12 ;  /* 0x0000000105057824 */ /* 0x000fca00078e0a0c */
[----:B------:R-:W-:-:S13]  /*4f70*/  ISETP.GT.AND P6, PT, R5, -0x1, PT ;  /* 0xffffffff0500780c */ /* 0x000fda0003fc4270 */
[----:B------:R-:W-:Y:S05]  /*4f80*/  @P6 BRA `(.L_x_1679) ;  /* 0x0000000000246947 */ /* 0x000fea0003800000 */
[----:B------:R-:W-:Y:S01]  /*4f90*/  ULDC UR6, c[0x0][0x9e4] ;  /* 0x0002790000067ab9 */ /* 0x000fe20000000800 */
[----:B------:R-:W-:Y:S01]  /*4fa0*/  LOP3.LUT R5, RZ, R5, RZ, 0x33, !PT ;  /* 0x00000005ff057212 */ /* 0x000fe200078e33ff */
[----:B------:R-:W-:-:S05]  /*4fb0*/  IMAD.U32 R24, RZ, RZ, UR6 ;  /* 0x00000006ff187e24 */ /* 0x000fca000f8e00ff */
[----:B------:R-:W-:-:S13]  /*4fc0*/  ISETP.NE.AND P6, PT, R24, 0x1, PT ;  /* 0x000000011800780c */ /* 0x000fda0003fc5270 */
[----:B------:R-:W0:Y:S02]  /*4fd0*/  @P6 LDC.64 R28, c[0x0][0x9e8] ;  /* 0x00027a00ff1c6b82 */ /* 0x000e240000000a00 */
[----:B0-----:R-:W-:-:S05]  /*4fe0*/  @P6 IMAD.HI.U32 R4, R5, R28, RZ ;  /* 0x0000001c05046227 */ /* 0x001fca00078e00ff */
[----:B------:R-:W-:-:S04]  /*4ff0*/  @P6 SHF.R.U32.HI R5, RZ, R29, R4 ;  /* 0x0000001dff056219 */ /* 0x000fc80000011604 */
[----:B------:R-:W-:Y:S01]  /*5000*/  LOP3.LUT R5, RZ, R5, RZ, 0x33, !PT ;  /* 0x00000005ff057212 */ /* 0x000fe200078e33ff */
[----:B------:R-:W-:Y:S06]  /*5010*/  BRA `(.L_x_1680) ;  /* 0x0000000000187947 */ /* 0x000fec0003800000 */
.L_x_1679:
[----:B------:R-:W-:Y:S02]  /*5020*/  ULDC UR6, c[0x0][0x9e4] ;  /* 0x0002790000067ab9 */ /* 0x000fe40000000800 */
[----:B------:R-:W-:-:S04]  /*5030*/  MOV R24, UR6 ;  /* 0x0000000600187c02 */ /* 0x000fc80008000f00 */
[----:B------:R-:W-:-:S13]  /*5040*/  ISETP.NE.AND P6, PT, R24, 0x1, PT ;  /* 0x000000011800780c */ /* 0x000fda0003fc5270 */
[----:B------:R-:W0:Y:S02]  /*5050*/  @P6 LDC.64 R28, c[0x0][0x9e8] ;  /* 0x00027a00ff1c6b82 */ /* 0x000e240000000a00 */
[----:B0-----:R-:W-:-:S05]  /*5060*/  @P6 IMAD.HI.U32 R4, R5, R28, RZ ;  /* 0x0000001c05046227 */ /* 0x001fca00078e00ff */
[----:B------:R-:W-:-:S07]  /*5070*/  @P6 SHF.R.U32.HI R5, RZ, R29, R4 ;  /* 0x0000001dff056219 */ /* 0x000fce0000011604 */
.L_x_1680:
[----:B------:R-:W-:Y:S05]  /*5080*/  BSYNC B0 ;  /* 0x0000000000007941 */ /* 0x000fea0003800000 */
.L_x_1678:
[----:B------:R-:W-:-:S04]  /*5090*/  IMAD R5, R5, R24, -R30 ;  /* 0x0000001805057224 */ /* 0x000fc800078e0a1e */
[----:B------:R-:W-:-:S05]  /*50a0*/  IMAD.IADD R5, R5, 0x1, -R2 ;  /* 0x0000000105057824 */ /* 0x000fca00078e0a02 */
[----:B------:R-:W-:Y:S02]  /*50b0*/  VIADDMNMX R3, R5, R24, R3, PT ;  /* 0x0000001805037246 */ /* 0x000fe40003800103 */
[----:B------:R-:W-:-:S07]  /*50c0*/  VIMNMX R6, R6, R5, !PT ;  /* 0x0000000506067248 */ /* 0x000fce0007fe0100 */
.L_x_1677:
[----:B------:R-:W-:Y:S01]  /*50d0*/  ISETP.GT.AND P1, PT, R6, 0x1, !P1 ;  /* 0x000000010600780c */ /* 0x000fe20004f24270 */
[----:B------:R-:W-:Y:S01]  /*50e0*/  ULDC UR10, c[0x0][0x988] ;  /* 0x00026200000a7ab9 */ /* 0x000fe20000000800 */
[----:B------:R-:W-:Y:S01]  /*50f0*/  BAR.SYNC.DEFER_BLOCKING 0xf, 0x100 ;  /* 0x03c4000000007b1d */ /* 0x000fe20000010000 */
[----:B------:R-:W-:Y:S02]  /*5100*/  ISETP.NE.AND P6, PT, R11, RZ, PT ;  /* 0x000000ff0b00720c */ /* 0x000fe40003fc5270 */
[----:B------:R-:W-:Y:S02]  /*5110*/  ISETP.LT.OR P1, PT, R3, 0x2, P1 ;  /* 0x000000020300780c */ /* 0x000fe40000f21670 */
[----:B------:R-:W-:Y:S02]  /*5120*/  FMNMX.FTZ R5, R32, R56, !PT ;  /* 0x0000003820057209 */ /* 0x000fe40007810000 */
[----:B------:R-:W-:Y:S02]  /*5130*/  FSEL R11, R27, -INF , !P1 ;  /* 0xff8000001b0b7808 */ /* 0x000fe40004800000 */
[----:B------:R-:W-:-:S02]  /*5140*/  ISETP.NE.AND P1, PT, R25, RZ, PT ;  /* 0x000000ff1900720c */ /* 0x000fc40003f25270 */
[----:B------:R-:W-:Y:S02]  /*5150*/  FMNMX.FTZ R5, R58, R5, !PT ;  /* 0x000000053a057209 */ /* 0x000fe40007810000 */
[----:B------:R-:W-:Y:S02]  /*5160*/  ISETP.GT.AND P1, PT, R6, 0x9, !P1 ;  /* 0x000000090600780c */ /* 0x000fe40004f24270 */
[----:B------:R-:W-:Y:S02]  /*5170*/  FMNMX.FTZ R5, R60, R5, !PT ;  /* 0x000000053c057209 */ /* 0x000fe40007810000 */
[----:B------:R-:W-:Y:S02]  /*5180*/  ISETP.LT.OR P1, PT, R3, 0xa, P1 ;  /* 0x0000000a0300780c */ /* 0x000fe40000f21670 */
[----:B------:R-:W-:Y:S02]  /*5190*/  FMNMX.FTZ R5, R62, R5, !PT ;  /* 0x000000053e057209 */ /* 0x000fe40007810000 */
[----:B------:R-:W-:-:S02]  /*51a0*/  FSEL R13, R13, -INF , !P1 ;  /* 0xff8000000d0d7808 */ /* 0x000fc40004800000 */
[----:B------:R-:W-:Y:S02]  /*51b0*/  ISETP.NE.AND P1, PT, R39, RZ, PT ;  /* 0x000000ff2700720c */ /* 0x000fe40003f25270 */
[----:B------:R-:W-:Y:S02]  /*51c0*/  FMNMX.FTZ R5, R64, R5, !PT ;  /* 0x0000000540057209 */ /* 0x000fe40007810000 */
[----:B------:R-:W-:Y:S02]  /*51d0*/  ISETP.GT.AND P1, PT, R6, 0x10, !P1 ;  /* 0x000000100600780c */ /* 0x000fe40004f24270 */
[----:B------:R-:W-:Y:S02]  /*51e0*/  FMNMX.FTZ R5, R66, R5, !PT ;  /* 0x0000000542057209 */ /* 0x000fe40007810000 */
[----:B------:R-:W-:Y:S02]  /*51f0*/  ISETP.LT.OR P1, PT, R3, 0x11, P1 ;  /* 0x000000110300780c */ /* 0x000fe40000f21670 */
[----:B------:R-:W-:-:S02]  /*5200*/  FMNMX.FTZ R5, R68, R5, !PT ;  /* 0x0000000544057209 */ /* 0x000fc40007810000 */
[----:B------:R-:W-:Y:S02]  /*5210*/  FSEL R14, R14, -INF , !P1 ;  /* 0xff8000000e0e7808 */ /* 0x000fe40004800000 */
[----:B------:R-:W-:Y:S02]  /*5220*/  ISETP.NE.AND P1, PT, R57, RZ, PT ;  /* 0x000000ff3900720c */ /* 0x000fe40003f25270 */
[----:B------:R-:W-:Y:S02]  /*5230*/  FMNMX.FTZ R5, R70, R5, !PT ;  /* 0x0000000546057209 */ /* 0x000fe40007810000 */
[----:B------:R-:W-:Y:S02]  /*5240*/  ISETP.GT.AND P1, PT, R6, 0x11, !P1 ;  /* 0x000000110600780c */ /* 0x000fe40004f24270 */
[----:B------:R-:W-:Y:S02]  /*5250*/  FMNMX.FTZ R5, R72, R5, !PT ;  /* 0x0000000548057209 */ /* 0x000fe40007810000 */
[----:B------:R-:W-:-:S02]  /*5260*/  ISETP.LT.OR P1, PT, R3, 0x12, P1 ;  /* 0x000000120300780c */ /* 0x000fc40000f21670 */
[----:B------:R-:W-:Y:S02]  /*5270*/  FMNMX.FTZ R5, R44, R5, !PT ;  /* 0x000000052c057209 */ /* 0x000fe40007810000 */
[----:B------:R-:W-:Y:S02]  /*5280*/  FSEL R15, R15, -INF , !P1 ;  /* 0xff8000000f0f7808 */ /* 0x000fe40004800000 */
[----:B------:R-:W-:Y:S02]  /*5290*/  ISETP.NE.AND P1, PT, R33, RZ, PT ;  /* 0x000000ff2100720c */ /* 0x000fe40003f25270 */
[----:B------:R-:W-:Y:S02]  /*52a0*/  FMNMX.FTZ R5, R74, R5, !PT ;  /* 0x000000054a057209 */ /* 0x000fe40007810000 */
[----:B------:R-:W-:Y:S02]  /*52b0*/  ISETP.GT.AND P1, PT, R6, 0x18, !P1 ;  /* 0x000000180600780c */ /* 0x000fe40004f24270 */
[----:B------:R-:W-:-:S02]  /*52c0*/  FMNMX.FTZ R5, R48, R5, !PT ;  /* 0x0000000530057209 */ /* 0x000fc40007810000 */
[----:B------:R-:W-:Y:S02]  /*52d0*/  ISETP.LT.OR P1, PT, R3, 0x19, P1 ;  /* 0x000000190300780c */ /* 0x000fe40000f21670 */
[----:B------:R-:W-:Y:S02]  /*52e0*/  FMNMX.FTZ R5, R76, R5, !PT ;  /* 0x000000054c057209 */ /* 0x000fe40007810000 */
[----:B----4-:R-:W-:Y:S02]  /*52f0*/  FSEL R20, R20, -INF , !P1 ;  /* 0xff80000014147808 */ /* 0x010fe40004800000 */
[----:B------:R-:W-:Y:S02]  /*5300*/  ISETP.NE.AND P1, PT, R36, RZ, PT ;  /* 0x000000ff2400720c */ /* 0x000fe40003f25270 */
[----:B------:R-:W-:Y:S02]  /*5310*/  FMNMX.FTZ R5, R52, R5, !PT ;  /* 0x0000000534057209 */ /* 0x000fe40007810000 */
[----:B------:R-:W-:-:S02]  /*5320*/  ISETP.GT.AND P1, PT, R6, 0x19, !P1 ;  /* 0x000000190600780c */ /* 0x000fc40004f24270 */
[----:B------:R-:W-:Y:S02]  /*5330*/  FMNMX.FTZ R28, R78, R5, !PT ;  /* 0x000000054e1c7209 */ /* 0x000fe40007810000 */
[----:B------:R-:W-:Y:S02]  /*5340*/  ISETP.LT.OR P1, PT, R3, 0x1a, P1 ;  /* 0x0000001a0300780c */ /* 0x000fe40000f21670 */
[----:B------:R-:W-:Y:S01]  /*5350*/  ISETP.GT.AND P2, PT, R6, 0x8, !P2 ;  /* 0x000000080600780c */ /* 0x000fe20005744270 */
[----:B------:R-:W0:Y:S01]  /*5360*/  SHFL.BFLY PT, R5, R28, 0x2, 0x1f ;  /* 0x0c401f001c057f89 */ /* 0x000e2200000e0000 */
[----:B------:R-:W-:Y:S02]  /*5370*/  FSEL R21, R21, -INF , !P1 ;  /* 0xff80000015157808 */ /* 0x000fe40004800000 */
[----:B------:R-:W-:Y:S02]  /*5380*/  ISETP.NE.AND P1, PT, R37, RZ, PT ;  /* 0x000000ff2500720c */ /* 0x000fe40003f25270 */
[----:B------:R-:W-:-:S02]  /*5390*/  ISETP.LT.OR P2, PT, R3, 0x9, P2 ;  /* 0x000000090300780c */ /* 0x000fc40001741670 */
[----:B------:R-:W-:Y:S02]  /*53a0*/  ISETP.GT.AND P1, PT, R6, 0x20, !P1 ;  /* 0x000000200600780c */ /* 0x000fe40004f24270 */
[----:B------:R-:W-:Y:S02]  /*53b0*/  FSEL R10, R10, -INF , !P2 ;  /* 0xff8000000a0a7808 */ /* 0x000fe40005000000 */
[----:B------:R-:W-:Y:S02]  /*53c0*/  ISETP.LT.OR P1, PT, R3, 0x21, P1 ;  /* 0x000000210300780c */ /* 0x000fe40000f21670 */
[----:B------:R-:W-:Y:S02]  /*53d0*/  ISETP.NE.AND P2, PT, R40, RZ, PT ;  /* 0x000000ff2800720c */ /* 0x000fe40003f45270 */
[----:B------:R-:W-:Y:S02]  /*53e0*/  FSEL R24, R42, -INF , !P1 ;  /* 0xff8000002a187808 */ /* 0x000fe40004800000 */
[----:B------:R-:W-:-:S02]  /*53f0*/  ISETP.GT.AND P1, PT, R6, 0x21, !P2 ;  /* 0x000000210600780c */ /* 0x000fc40005724270 */
[----:B------:R-:W-:Y:S02]  /*5400*/  ISETP.NE.AND P2, PT, R59, RZ, PT ;  /* 0x000000ff3b00720c */ /* 0x000fe40003f45270 */
[----:B------:R-:W-:Y:S02]  /*5410*/  ISETP.LT.OR P1, PT, R3, 0x22, P1 ;  /* 0x000000220300780c */ /* 0x000fe40000f21670 */
[C---:B------:R-:W-:Y:S02]  /*5420*/  ISETP.GT.AND P2, PT, R6.reuse, 0x29, !P2 ;  /* 0x000000290600780c */ /* 0x040fe40005744270 */
[----:B------:R-:W-:Y:S02]  /*5430*/  FSEL R25, R43, -INF , !P1 ;  /* 0xff8000002b197808 */ /* 0x000fe40004800000 */
[----:B------:R-:W-:Y:S02]  /*5440*/  ISETP.GT.AND P1, PT, R6, RZ, !P6 ;  /* 0x000000ff0600720c */ /* 0x000fe40007724270 */
[----:B0-----:R-:W-:-:S02]  /*5450*/  FMNMX.FTZ R29, R28, R5, !PT ;  /* 0x000000051c1d7209 */ /* 0x001fc40007810000 */
[----:B------:R-:W-:Y:S02]  /*5460*/  ISETP.LT.OR P1, PT, R3, 0x1, P1 ;  /* 0x000000010300780c */ /* 0x000fe40000f21670 */
[----:B------:R-:W-:Y:S01]  /*5470*/  ISETP.NE.AND P6, PT, R38, RZ, PT ;  /* 0x000000ff2600720c */ /* 0x000fe20003fc5270 */
[----:B------:R-:W0:Y:S01]  /*5480*/  SHFL.BFLY PT, R30, R29, 0x1, 0x1f ;  /* 0x0c201f001d1e7f89 */ /* 0x000e2200000e0000 */
[----:B------:R-:W-:Y:S02]  /*5490*/  FSEL R4, R26, -INF , !P1 ;  /* 0xff8000001a047808 */ /* 0x000fe40004800000 */
[----:B------:R-:W-:Y:S02]  /*54a0*/  ISETP.NE.AND P1, PT, R41, RZ, PT ;  /* 0x000000ff2900720c */ /* 0x000fe40003f25270 */
[----:B------:R-:W-:Y:S02]  /*54b0*/  FMNMX.FTZ R5, R4, R11, !PT ;  /* 0x0000000b04057209 */ /* 0x000fe40007810000 */
[----:B------:R-:W-:-:S02]  /*54c0*/  ISETP.GT.AND P1, PT, R6, 0x28, !P1 ;  /* 0x000000280600780c */ /* 0x000fc40004f24270 */
[----:B------:R-:W-:Y:S02]  /*54d0*/  FMNMX.FTZ R26, R10, R5, !PT ;  /* 0x000000050a1a7209 */ /* 0x000fe40007810000 */
[----:B------:R-:W-:Y:S02]  /*54e0*/  ISETP.LT.OR P1, PT, R3, 0x29, P1 ;  /* 0x000000290300780c */ /* 0x000fe40000f21670 */
[----:B------:R-:W-:Y:S02]  /*54f0*/  FMNMX.FTZ R5, R13, R26, !PT ;  /* 0x0000001a0d057209 */ /* 0x000fe40007810000 */
[----:B------:R-:W-:Y:S02]  /*5500*/  ISETP.GT.AND P3, PT, R6, 0x30, !P3 ;  /* 0x000000300600780c */ /* 0x000fe40005f64270 */
[----:B------:R-:W-:Y:S02]  /*5510*/  FMNMX.FTZ R26, R14, R5, !PT ;  /* 0x000000050e1a7209 */ /* 0x000fe40007810000 */
[----:B------:R-:W-:-:S02]  /*5520*/  ISETP.LT.OR P2, PT, R3, 0x2a, P2 ;  /* 0x0000002a0300780c */ /* 0x000fc40001741670 */
[----:B------:R-:W-:Y:S02]  /*5530*/  FMNMX.FTZ R27, R15, R26, !PT ;  /* 0x0000001a0f1b7209 */ /* 0x000fe40007810000 */
[----:B------:R-:W-:Y:S02]  /*5540*/  FSEL R26, R46, -INF , !P1 ;  /* 0xff8000002e1a7808 */ /* 0x000fe40004800000 */
[----:B------:R-:W-:Y:S02]  /*5550*/  FMNMX.FTZ R28, R20, R27, !PT ;  /* 0x0000001b141c7209 */ /* 0x000fe40007810000 */
[----:B0-----:R-:W-:Y:S02]  /*5560*/  FMNMX.FTZ R5, R29, R30, !PT ;  /* 0x0000001e1d057209 */ /* 0x001fe40007810000 */
[----:B------:R-:W-:Y:S02]  /*5570*/  FMNMX.FTZ R27, R21, R28, !PT ;  /* 0x0000001c151b7209 */ /* 0x000fe40007810000 */
[C---:B------:R-:W-:Y:S01]  /*5580*/  FSETP.NEU.FTZ.AND P1, PT, R5.reuse, -INF , PT ;  /* 0xff8000000500780b */ /* 0x040fe20003f3d000 */
[----:B------:R-:W-:Y:S01]  /*5590*/  FMUL.FTZ R29, R5, UR10 ;  /* 0x0000000a051d7c20 */ /* 0x000fe20008410000 */
[----:B------:R-:W-:-:S02]  /*55a0*/  FMNMX.FTZ R28, R24, R27, !PT ;  /* 0x0000001b181c7209 */ /* 0x000fc40007810000 */
[C---:B------:R-:W-:Y:S02]  /*55b0*/  ISETP.GT.AND P4, PT, R6.reuse, 0x31, !P4 ;  /* 0x000000310600780c */ /* 0x040fe40006784270 */
[----:B------:R-:W-:Y:S02]  /*55c0*/  FSEL R33, R29, RZ, P1 ;  /* 0x000000ff1d217208 */ /* 0x000fe40000800000 */
[----:B------:R-:W-:Y:S02]  /*55d0*/  FMNMX.FTZ R29, R25, R28, !PT ;  /* 0x0000001c191d7209 */ /* 0x000fe40007810000 */
[----:B------:R-:W-:Y:S01]  /*55e0*/  ISETP.GT.AND P5, PT, R6, 0x38, !P5 ;  /* 0x000000380600780c */ /* 0x000fe20006fa4270 */
[--C-:B------:R-:W-:Y:S01]  /*55f0*/  FFMA.FTZ R32, R32, UR10, -R33.reuse ;  /* 0x0000000a20207c23 */ /* 0x100fe20008010821 */
[----:B------:R-:W-:Y:S01]  /*5600*/  ISETP.GT.AND P1, PT, R6, 0x39, !P6 ;  /* 0x000000390600780c */ /* 0x000fe20007724270 */
[--C-:B------:R-:W-:Y:S01]  /*5610*/  FFMA.FTZ R36, R60, UR10, -R33.reuse ;  /* 0x0000000a3c247c23 */ /* 0x100fe20008010821 */
[----:B------:R-:W-:Y:S01]  /*5620*/  ISETP.LT.OR P3, PT, R3, 0x31, P3 ;  /* 0x000000310300780c */ /* 0x000fe20001f61670 */
[----:B------:R0:W-:Y:S01]  /*5630*/  MUFU.EX2 R156, R32 ;  /* 0x00000020009c7308 */ /* 0x0001e20000000800 */
[----:B------:R-:W-:Y:S01]  /*5640*/  FSEL R27, R47, -INF , !P2 ;  /* 0xff8000002f1b7808 */ /* 0x000fe20005000000 */
[--C-:B------:R-:W-:Y:S01]  /*5650*/  FFMA.FTZ R34, R56, UR10, -R33.reuse ;  /* 0x0000000a38227c23 */ /* 0x100fe20008010821 */
[----:B------:R-:W-:Y:S01]  /*5660*/  FMNMX.FTZ R6, R26, R29, !PT ;  /* 0x0000001d1a067209 */ /* 0x000fe20007810000 */
[--C-:B------:R-:W-:Y:S01]  /*5670*/  FFMA.FTZ R38, R62, UR10, -R33.reuse ;  /* 0x0000000a3e267c23 */ /* 0x100fe20008010821 */
[----:B------:R-:W-:Y:S01]  /*5680*/  ISETP.LT.OR P4, PT, R3, 0x32, P4 ;  /* 0x000000320300780c */ /* 0x000fe20002781670 */
[--C-:B------:R-:W-:Y:S01]  /*5690*/  FFMA.FTZ R40, R66, UR10, -R33.reuse ;  /* 0x0000000a42287c23 */ /* 0x100fe20008010821 */
[----:B------:R-:W-:Y:S01]  /*56a0*/  FSEL R28, R50, -INF , !P3 ;  /* 0xff800000321c7808 */ /* 0x000fe20005800000 */
[----:B------:R1:W-:Y:S01]  /*56b0*/  MUFU.EX2 R37, R36 ;  /* 0x0000002400257308 */ /* 0x0003e20000000800 */
[----:B------:R-:W-:Y:S01]  /*56c0*/  FMNMX.FTZ R31, R27, R6, !PT ;  /* 0x000000061b1f7209 */ /* 0x000fe20007810000 */
[--C-:B0-----:R-:W-:Y:S01]  /*56d0*/  FFMA.FTZ R32, R58, UR10, -R33.reuse ;  /* 0x0000000a3a207c23 */ /* 0x101fe20008010821 */
[----:B------:R-:W-:Y:S01]  /*56e0*/  ISETP.LT.OR P5, PT, R3, 0x39, P5 ;  /* 0x000000390300780c */ /* 0x000fe20002fa1670 */
[--C-:B------:R-:W-:Y:S01]  /*56f0*/  FFMA.FTZ R41, R68, UR10, -R33.reuse ;  /* 0x0000000a44297c23 */ /* 0x100fe20008010821 */
[----:B------:R-:W-:Y:S01]  /*5700*/  FSEL R29, R51, -INF , !P4 ;  /* 0xff800000331d7808 */ /* 0x000fe20006000000 */
[--C-:B------:R-:W-:Y:S01]  /*5710*/  FFMA.FTZ R42, R70, UR10, -R33.reuse ;  /* 0x0000000a462a7c23 */ /* 0x100fe20008010821 */
[----:B------:R-:W-:Y:S01]  /*5720*/  FMNMX.FTZ R6, R28, R31, !PT ;  /* 0x0000001f1c067209 */ /* 0x000fe20007810000 */
[----:B------:R-:W-:Y:S01]  /*5730*/  MUFU.EX2 R158, R32 ;  /* 0x00000020009e7308 */ /* 0x000fe20000000800 */
[----:B------:R-:W-:Y:S01]  /*5740*/  ISETP.LT.OR P1, PT, R3, 0x3a, P1 ;  /* 0x0000003a0300780c */ /* 0x000fe20000f21670 */
[--C-:B-1----:R-:W-:Y:S01]  /*5750*/  FFMA.FTZ R36, R72, UR10, -R33.reuse ;  /* 0x0000000a48247c23 */ /* 0x102fe20008010821 */
[----:B------:R-:W-:Y:S01]  /*5760*/  FSEL R3, R54, -INF , !P5 ;  /* 0xff80000036037808 */ /* 0x000fe20006800000 */
[--C-:B------:R-:W-:Y:S01]  /*5770*/  FFMA.FTZ R46, R48, UR10, -R33.reuse ;  /* 0x0000000a302e7c23 */ /* 0x100fe20008010821 */
[----:B------:R-:W-:Y:S01]  /*5780*/  FMNMX.FTZ R6, R29, R6, !PT ;  /* 0x000000061d067209 */ /* 0x000fe20007810000 */
[----:B------:R-:W-:Y:S01]  /*5790*/  FFMA.FTZ R47, R76, UR10, -R33 ;  /* 0x0000000a4c2f7c23 */ /* 0x000fe20008010821 */
[----:B------:R-:W-:Y:S01]  /*57a0*/  FSEL R30, R55, -INF , !P1 ;  /* 0xff800000371e7808 */ /* 0x000fe20004800000 */
[----:B------:R-:W-:Y:S01]  /*57b0*/  MUFU.EX2 R43, R36 ;  /* 0x00000024002b7308 */ /* 0x000fe20000000800 */
[----:B------:R-:W-:-:S04]  /*57c0*/  FMNMX.FTZ R31, R3, R6, !PT ;  /* 0x00000006031f7209 */ /* 0x000fc80007810000 */
[----:B------:R-:W-:-:S03]  /*57d0*/  FMNMX.FTZ R31, R30, R31, !PT ;  /* 0x0000001f1e1f7209 */ /* 0x000fc60007810000 */
[----:B------:R0:W-:Y:S02]  /*57e0*/  MUFU.EX2 R35, R34 ;  /* 0x0000002200237308 */ /* 0x0001e40000000800 */
[----:B------:R-:W1:Y:S06]  /*57f0*/  SHFL.BFLY PT, R6, R31, 0x2, 0x1f ;  /* 0x0c401f001f067f89 */ /* 0x000e6c00000e0000 */
[----:B------:R-:W-:Y:S01]  /*5800*/  MUFU.EX2 R38, R38 ;  /* 0x0000002600267308 */ /* 0x000fe20000000800 */
[----:B0-----:R-:W-:-:S07]  /*5810*/  FFMA.FTZ R34, R64, UR10, -R33 ;  /* 0x0000000a40227c23 */ /* 0x001fce0008010821 */
[----:B------:R0:W2:Y:S08]  /*5820*/  MUFU.EX2 R39, R34 ;  /* 0x0000002200277308 */ /* 0x0000b00000000800 */
[----:B------:R-:W-:Y:S01]  /*5830*/  MUFU.EX2 R40, R40 ;  /* 0x0000002800287308 */ /* 0x000fe20000000800 */
[--C-:B0-----:R-:W-:Y:S01]  /*5840*/  FFMA.FTZ R34, R44, UR10, -R33.reuse ;  /* 0x0000000a2c227c23 */ /* 0x101fe20008010821 */
[----:B-1----:R-:W-:Y:S01]  /*5850*/  FMNMX.FTZ R32, R31, R6, !PT ;  /* 0x000000061f207209 */ /* 0x002fe20007810000 */
[----:B------:R-:W-:-:S04]  /*5860*/  FFMA.FTZ R44, R74, UR10, -R33 ;  /* 0x0000000a4a2c7c23 */ /* 0x000fc80008010821 */
[----:B------:R-:W0:Y:S01]  /*5870*/  SHFL.BFLY PT, R31, R32, 0x1, 0x1f ;  /* 0x0c201f00201f7f89 */ /* 0x000e2200000e0000 */
[----:B------:R-:W-:Y:S01]  /*5880*/  MUFU.EX2 R45, R44 ;  /* 0x0000002c002d7308 */ /* 0x000fe20000000800 */
[----:B--2---:R-:W-:-:S07]  /*5890*/  F2FP.BF16.F32.PACK_AB R160, R39, R38 ;  /* 0x0000002627a0723e */ /* 0x004fce00000010ff */
[----:B------:R-:W1:Y:S08]  /*58a0*/  MUFU.EX2 R41, R41 ;  /* 0x0000002900297308 */ /* 0x000e700000000800 */
[----:B------:R-:W2:Y:S01]  /*58b0*/  MUFU.EX2 R42, R42 ;  /* 0x0000002a002a7308 */ /* 0x000ea20000000800 */
[----:B0-----:R-:W-:Y:S01]  /*58c0*/  FMNMX.FTZ R6, R32, R31, !PT ;  /* 0x0000001f20067209 */ /* 0x001fe20007810000 */
[--C-:B------:R-:W-:Y:S01]  /*58d0*/  FFMA.FTZ R31, R52, UR10, -R33.reuse ;  /* 0x0000000a341f7c23 */ /* 0x100fe20008010821 */
[----:B------:R-:W-:-:S05]  /*58e0*/  FFMA.FTZ R33, R78, UR10, -R33 ;  /* 0x0000000a4e217c23 */ /* 0x000fca0008010821 */
[----:B------:R-:W0:Y:S01]  /*58f0*/  MUFU.EX2 R34, R34 ;  /* 0x0000002200227308 */ /* 0x000e220000000800 */
[C---:B------:R-:W-:Y:S01]  /*5900*/  FSETP.NEU.FTZ.AND P1, PT, R6.reuse, -INF , PT ;  /* 0xff8000000600780b */ /* 0x040fe20003f3d000 */
[----:B------:R-:W-:Y:S01]  /*5910*/  FMUL.FTZ R32, R6, UR10 ;  /* 0x0000000a06207c20 */ /* 0x000fe20008410000 */
[----:B-1----:R-:W-:-:S04]  /*5920*/  F2FP.BF16.F32.PACK_AB R162, R41, R40 ;  /* 0x0000002829a2723e */ /* 0x002fc800000010ff */
[----:B------:R-:W-:Y:S01]  /*5930*/  FSEL R36, R32, RZ, P1 ;  /* 0x000000ff20247208 */ /* 0x000fe20000800000 */
[----:B------:R-:W-:Y:S01]  /*5940*/  MUFU.EX2 R46, R46 ;  /* 0x0000002e002e7308 */ /* 0x000fe20000000800 */
[----:B--2---:R-:W-:-:S03]  /*5950*/  F2FP.BF16.F32.PACK_AB R164, R43, R42 ;  /* 0x0000002a2ba4723e */ /* 0x004fc600000010ff */
        /* <DEDUP_REMOVED lines=13> */
[--C-:B------:R-:W-:Y:S01]  /*5a30*/  FFMA.FTZ R28, R28, UR10, -R36.reuse ;  /* 0x0000000a1c1c7c23 */ /* 0x100fe20008010824 */
[----:B------:R-:W1:Y:S01]  /*5a40*/  MUFU.EX2 R11, R11 ;  /* 0x0000000b000b7308 */ /* 0x000e620000000800 */
[--C-:B------:R-:W-:Y:S01]  /*5a50*/  FFMA.FTZ R29, R29, UR10, -R36.reuse ;  /* 0x0000000a1d1d7c23 */ /* 0x100fe20008010824 */
[--C-:B------:R-:W-:Y:S01]  /*5a60*/  FFMA.FTZ R3, R3, UR10, -R36.reuse ;  /* 0x0000000a03037c23 */ /* 0x100fe20008010824 */
[----:B------:R-:W-:Y:S01]  /*5a70*/  FFMA.FTZ R30, R30, UR10, -R36 ;  /* 0x0000000a1e1e7c23 */ /* 0x000fe20008010824 */
[----:B0-----:R-:W-:-:S04]  /*5a80*/  F2FP.BF16.F32.PACK_AB R166, R45, R34 ;  /* 0x000000222da6723e */ /* 0x001fc800000010ff */
[----:B------:R-:W-:Y:S08]  /*5a90*/  MUFU.EX2 R10, R10 ;  /* 0x0000000a000a7308 */ /* 0x000ff00000000800 */
[----:B------:R-:W0:Y:S01]  /*5aa0*/  MUFU.EX2 R13, R13 ;  /* 0x0000000d000d7308 */ /* 0x000e220000000800 */
[----:B-1----:R-:W-:-:S07]  /*5ab0*/  F2FP.BF16.F32.PACK_AB R157, R11, R4 ;  /* 0x000000040b9d723e */ /* 0x002fce00000010ff */
[----:B------:R1:W-:Y:S08]  /*5ac0*/  MUFU.EX2 R32, R33 ;  /* 0x0000002100207308 */ /* 0x0003f00000000800 */
[----:B------:R-:W2:Y:S01]  /*5ad0*/  MUFU.EX2 R14, R14 ;  /* 0x0000000e000e7308 */ /* 0x000ea20000000800 */
[----:B-1----:R-:W-:Y:S01]  /*5ae0*/  FADD.FTZ R33, R156, R35 ;  /* 0x000000239c217221 */ /* 0x002fe20000010000 */
[----:B------:R-:W-:-:S02]  /*5af0*/  F2FP.BF16.F32.PACK_AB R156, R35, R156 ;  /* 0x0000009c239c723e */ /* 0x000fc400000010ff */
[----:B0-----:R-:W-:Y:S01]  /*5b00*/  F2FP.BF16.F32.PACK_AB R159, R13, R10 ;  /* 0x0000000a0d9f723e */ /* 0x001fe200000010ff */
[----:B------:R-:W-:Y:S01]  /*5b10*/  FADD.FTZ R44, R158, R33 ;  /* 0x000000219e2c7221 */ /* 0x000fe20000010000 */
[----:B------:R-:W-:Y:S01]  /*5b20*/  FADD.FTZ R33, R4, R11 ;  /* 0x0000000b04217221 */ /* 0x000fe20000010000 */
[C---:B------:R-:W-:Y:S01]  /*5b30*/  F2FP.BF16.F32.PACK_AB R158, R37.reuse, R158 ;  /* 0x0000009e259e723e */ /* 0x040fe200000010ff */
[----:B------:R-:W0:Y:S01]  /*5b40*/  MUFU.EX2 R15, R15 ;  /* 0x0000000f000f7308 */ /* 0x000e220000000800 */
[----:B------:R-:W-:Y:S01]  /*5b50*/  FADD.FTZ R49, R37, R44 ;  /* 0x0000002c25317221 */ /* 0x000fe20000010000 */
[----:B------:R-:W-:Y:S02]  /*5b60*/  FADD.FTZ R44, R10, R33 ;  /* 0x000000210a2c7221 */ /* 0x000fe40000010000 */
[----:B------:R1:W-:Y:S01]  /*5b70*/  STSM.16.M88.4 [R18+0x26800], R156 ;  /* 0x0268009c12007844 */ /* 0x0003e20000000200 */
[----:B------:R-:W-:Y:S01]  /*5b80*/  FADD.FTZ R48, R38, R49 ;  /* 0x0000003126307221 */ /* 0x000fe20000010000 */
[----:B------:R-:W-:-:S02]  /*5b90*/  FADD.FTZ R33, R13, R44 ;  /* 0x0000002c0d217221 */ /* 0x000fc40000010000 */
[----:B------:R-:W3:Y:S01]  /*5ba0*/  MUFU.EX2 R20, R20 ;  /* 0x0000001400147308 */ /* 0x000ee20000000800 */
[----:B------:R-:W-:Y:S01]  /*5bb0*/  FADD.FTZ R49, R39, R48 ;  /* 0x0000003027317221 */ /* 0x000fe20000010000 */
[----:B--2---:R-:W-:-:S03]  /*5bc0*/  FADD.FTZ R36, R14, R33 ;  /* 0x000000210e247221 */ /* 0x004fc60000010000 */
[----:B------:R-:W-:-:S03]  /*5bd0*/  FADD.FTZ R44, R40, R49 ;  /* 0x00000031282c7221 */ /* 0x000fc60000010000 */
[----:B------:R-:W2:Y:S01]  /*5be0*/  MUFU.EX2 R21, R21 ;  /* 0x0000001500157308 */ /* 0x000ea20000000800 */
[----:B0-----:R-:W-:Y:S01]  /*5bf0*/  FADD.FTZ R33, R15, R36 ;  /* 0x000000240f217221 */ /* 0x001fe20000010000 */
[----:B------:R-:W-:Y:S01]  /*5c00*/  FADD.FTZ R35, R41, R44 ;  /* 0x0000002c29237221 */ /* 0x000fe20000010000 */
[----:B------:R-:W-:-:S03]  /*5c10*/  F2FP.BF16.F32.PACK_AB R161, R15, R14 ;  /* 0x0000000e0fa1723e */ /* 0x000fc600000010ff */
[----:B------:R-:W-:Y:S02]  /*5c20*/  FADD.FTZ R38, R42, R35 ;  /* 0x000000232a267221 */ /* 0x000fe40000010000 */
[----:B------:R-:W0:Y:S01]  /*5c30*/  MUFU.EX2 R24, R24 ;  /* 0x0000001800187308 */ /* 0x000e220000000800 */
[----:B---3--:R-:W-:Y:S01]  /*5c40*/  FADD.FTZ R36, R20, R33 ;  /* 0x0000002114247221 */ /* 0x008fe20000010000 */
[----:B------:R-:W-:-:S06]  /*5c50*/  FADD.FTZ R35, R43, R38 ;  /* 0x000000262b237221 */ /* 0x000fcc0000010000 */
[----:B------:R-:W3:Y:S01]  /*5c60*/  MUFU.EX2 R25, R25 ;  /* 0x0000001900197308 */ /* 0x000ee20000000800 */
[C---:B--2---:R-:W-:Y:S01]  /*5c70*/  FADD.FTZ R33, R21.reuse, R36 ;  /* 0x0000002415217221 */ /* 0x044fe20000010000 */
[----:B------:R-:W-:-:S05]  /*5c80*/  F2FP.BF16.F32.PACK_AB R163, R21, R20 ;  /* 0x0000001415a3723e */ /* 0x000fca00000010ff */
[----:B------:R1:W-:Y:S01]  /*5c90*/  STSM.16.M88.4 [R19], R160 ;  /* 0x000000a013007844 */ /* 0x0003e20000000200 */
[----:B------:R-:W2:Y:S01]  /*5ca0*/  MUFU.EX2 R26, R26 ;  /* 0x0000001a001a7308 */ /* 0x000ea20000000800 */
[----:B0-----:R-:W-:-:S07]  /*5cb0*/  FADD.FTZ R4, R24, R33 ;  /* 0x0000002118047221 */ /* 0x001fce0000010000 */
[----:B------:R-:W0:Y:S01]  /*5cc0*/  MUFU.EX2 R27, R27 ;  /* 0x0000001b001b7308 */ /* 0x000e220000000800 */
[C---:B---3--:R-:W-:Y:S01]  /*5cd0*/  FADD.FTZ R11, R25.reuse, R4 ;  /* 0x00000004190b7221 */ /* 0x048fe20000010000 */
[----:B------:R-:W-:Y:S01]  /*5ce0*/  FADD.FTZ R4, R34, R35 ;  /* 0x0000002322047221 */ /* 0x000fe20000010000 */
[----:B------:R-:W-:-:S03]  /*5cf0*/  F2FP.BF16.F32.PACK_AB R165, R25, R24 ;  /* 0x0000001819a5723e */ /* 0x000fc600000010ff */
[----:B------:R-:W-:Y:S02]  /*5d00*/  FADD.FTZ R45, R45, R4 ;  /* 0x000000042d2d7221 */ /* 0x000fe40000010000 */
[----:B------:R-:W3:Y:S01]  /*5d10*/  MUFU.EX2 R47, R47 ;  /* 0x0000002f002f7308 */ /* 0x000ee20000000800 */
[----:B--2---:R-:W-:-:S07]  /*5d20*/  FADD.FTZ R10, R26, R11 ;  /* 0x0000000b1a0a7221 */ /* 0x004fce0000010000 */
[----:B------:R-:W-:Y:S01]  /*5d30*/  MUFU.EX2 R28, R28 ;  /* 0x0000001c001c7308 */ /* 0x000fe20000000800 */
[C---:B0-----:R-:W-:Y:S01]  /*5d40*/  F2FP.BF16.F32.PACK_AB R167, R27.reuse, R26 ;  /* 0x0000001a1ba7723e */ /* 0x041fe200000010ff */
[----:B------:R-:W-:-:S04]  /*5d50*/  FADD.FTZ R27, R27, R10 ;  /* 0x0000000a1b1b7221 */ /* 0x000fc80000010000 */
[----:B------:R1:W-:Y:S02]  /*5d60*/  STSM.16.M88.4 [R23], R164 ;  /* 0x000000a417007844 */ /* 0x0003e40000000200 */
[----:B------:R-:W0:Y:S01]  /*5d70*/  MUFU.EX2 R29, R29 ;  /* 0x0000001d001d7308 */ /* 0x000e220000000800 */
[----:B---3--:R-:W-:Y:S01]  /*5d80*/  F2FP.BF16.F32.PACK_AB R168, R47, R46 ;  /* 0x0000002e2fa8723e */ /* 0x008fe200000010ff */
[----:B------:R-:W-:-:S04]  /*5d90*/  FADD.FTZ R46, R46, R45 ;  /* 0x0000002d2e2e7221 */ /* 0x000fc80000010000 */
[----:B------:R-:W-:Y:S02]  /*5da0*/  FADD.FTZ R46, R47, R46 ;  /* 0x0000002e2f2e7221 */ /* 0x000fe40000010000 */
[----:B------:R-:W2:Y:S08]  /*5db0*/  MUFU.EX2 R31, R31 ;  /* 0x0000001f001f7308 */ /* 0x000eb00000000800 */
[----:B------:R-:W3:Y:S01]  /*5dc0*/  MUFU.EX2 R3, R3 ;  /* 0x0000000300037308 */ /* 0x000ee20000000800 */
[----:B0-----:R-:W-:Y:S01]  /*5dd0*/  F2FP.BF16.F32.PACK_AB R169, R29, R28 ;  /* 0x0000001c1da9723e */ /* 0x001fe200000010ff */
[----:B------:R-:W-:-:S04]  /*5de0*/  FADD.FTZ R28, R28, R27 ;  /* 0x0000001b1c1c7221 */ /* 0x000fc80000010000 */
[----:B------:R-:W-:Y:S02]  /*5df0*/  FADD.FTZ R28, R29, R28 ;  /* 0x0000001c1d1c7221 */ /* 0x000fe40000010000 */
[----:B------:R-:W0:Y:S01]  /*5e00*/  MUFU.EX2 R30, R30 ;  /* 0x0000001e001e7308 */ /* 0x000e220000000800 */
[----:B--2---:R-:W-:Y:S01]  /*5e10*/  F2FP.BF16.F32.PACK_AB R170, R32, R31 ;  /* 0x0000001f20aa723e */ /* 0x004fe200000010ff */
[----:B------:R-:W-:Y:S01]  /*5e20*/  FADD.FTZ R31, R31, R46 ;  /* 0x0000002e1f1f7221 */ /* 0x000fe20000010000 */
[----:B---3--:R-:W-:Y:S01]  /*5e30*/  FADD.FTZ R11, R3, R28 ;  /* 0x0000001c030b7221 */ /* 0x008fe20000010000 */
[----:B0-----:R-:W-:Y:S02]  /*5e40*/  F2FP.BF16.F32.PACK_AB R171, R30, R3 ;  /* 0x000000031eab723e */ /* 0x001fe400000010ff */
[----:B------:R-:W-:Y:S01]  /*5e50*/  FADD.FTZ R3, R32, R31 ;  /* 0x0000001f20037221 */ /* 0x000fe20000010000 */
[----:B------:R-:W-:Y:S02]  /*5e60*/  FADD.FTZ R4, R30, R11 ;  /* 0x0000000b1e047221 */ /* 0x000fe40000010000 */
[----:B------:R1:W-:Y:S01]  /*5e70*/  STSM.16.M88.4 [R22], R168 ;  /* 0x000000a816007844 */ /* 0x0003e20000000200 */
[----:B------:R-:W-:Y:S05]  /*5e80*/  @!P0 BRA `(.L_x_1681) ;  /* 0x0000000000048947 */ /* 0x000fea0003800000 */
[----:B------:R-:W-:Y:S01]  /*5e90*/  BPT.TRAP 0x1 ;  /* 0x000000040000795c */ /* 0x000fe20000300000 */
.L_x_1681:
[----:B------:R0:W2:Y:S01]  /*5ea0*/  SYNCS.PHASECHK.TRANS64.TRYWAIT P1, [R7+URZ+0x28c50], R8 ;  /* 0x028c5008070075a7 */ /* 0x0000a2000802017f */
[----:B------:R-:W-:Y:S05]  /*5eb0*/  @!P0 BRA `(.L_x_1682) ;  /* 0x0000000000048947 */ /* 0x000fea0003800000 */
[----:B------:R-:W-:Y:S01]  /*5ec0*/  BPT.TRAP 0x1 ;  /* 0x000000040000795c */ /* 0x000fe20000300000 */
.L_x_1682:
[----:B--2---:R-:W-:Y:S05]  /*5ed0*/  @P1 BRA `(.L_x_1683) ;  /* 0x0000000000081947 */ /* 0x004fea0003800000 */
[----:B------:R-:W2:Y:S02]  /*5ee0*/  SYNCS.PHASECHK.TRANS64.TRYWAIT P1, [R7+URZ+0x28c50], R8 ;  /* 0x028c5008070075a7 */ /* 0x000ea4000802017f */
[----:B--2---:R-:W-:Y:S05]  /*5ef0*/  @!P1 BRA `(.L_x_1684) ;  /* 0x000000ec00d09947 */ /* 0x004fea0003800000 */
.L_x_1683:
        /* <DEDUP_REMOVED lines=34> */
.L_x_1685:
[----:B------:R-:W-:Y:S01]  /*6120*/  UISETP.NE.AND UP1, UPT, UR51, URZ, UPT ;  /* 0x0000003f3300728c */ /* 0x000fe2000bf25270 */
[----:B------:R-:W-:Y:S01]  /*6130*/  R2UR UR11, R7 ;  /* 0x00000000070b72ca */ /* 0x000fe200000e0000 */
[----:B------:R-:W-:Y:S01]  /*6140*/  UISETP.NE.AND UP0, UPT, UR50, URZ, UPT ;  /* 0x0000003f3200728c */ /* 0x000fe2000bf05270 */
[----:B0-2---:R-:W-:Y:S01]  /*6150*/  IMAD R7, R9, UR49, -R12 ;  /* 0x0000003109077c24 */ /* 0x005fe2000f8e0a0c */
[----:B------:R-:W-:-:S04]  /*6160*/  UMOV UR14, UR44 ;  /* 0x0000002c000e7c82 */ /* 0x000fc80008000000 */
[----:B------:R-:W-:-:S03]  /*6170*/  PLOP3.LUT P1, PT, PT, PT, UP0, 0x40, 0x0 ;  /* 0x000000000000781c */ /* 0x000fc60003f2e808 */
[----:B------:R-:W-:Y:S01]  /*6180*/  @UP1 ULDC UR6, c[0x0][0x44c] ;  /* 0x0001130000061ab9 */ /* 0x000fe20000000800 */
[----:B------:R-:W-:Y:S01]  /*6190*/  @UP1 ULDC UR18, c[0x0][0x450] ;  /* 0x0001140000121ab9 */ /* 0x000fe20000000800 */
[----:B------:R-:W-:Y:S02]  /*61a0*/  UIMAD.WIDE.U32 UR6, UR44, UR6, URZ ;  /* 0x000000062c0672a5 */ /* 0x000fe4000f8e003f */
[----:B------:R-:W-:Y:S02]  /*61b0*/  UIADD3 UR11, UR11, 0x28c60, URZ ;  /* 0x00028c600b0b7890 */ /* 0x000fe4000fffe03f */
[----:B------:R-:W-:Y:S02]  /*61c0*/  @UP1 USHF.R.U32.HI UR14, URZ, UR18, UR7 ;  /* 0x000000123f0e1299 */ /* 0x000fe40008011607 */
[----:B------:R-:W-:-:S04]  /*61d0*/  UPRMT UR11, UR40, 0x654, UR11 ;  /* 0x00000654280b7896 */ /* 0x000fc8000800000b */
[----:B------:R-:W-:-:S04]  /*61e0*/  VIADD R7, R7, UR14 ;  /* 0x0000000e07077c36 */ /* 0x000fc80008000000 */
[----:B------:R-:W-:Y:S01]  /*61f0*/  VIADD R8, R7, UR15 ;  /* 0x0000000f07087c36 */ /* 0x000fe20008000000 */
[----:B------:R-:W-:Y:S04]  /*6200*/  SYNCS.ARRIVE.TRANS64.RED.A1T0 RZ, [UR11], RZ ;  /* 0x000000ffffff79a7 */ /* 0x000fe8000810040b */
[----:B------:R-:W-:Y:S01]  /*6210*/  R2UR UR11, R8 ;  /* 0x00000000080b72ca */ /* 0x000fe200000e0000 */
[----:B------:R-:W-:Y:S01]  /*6220*/  VIADD R8, R152, 0xfffffffe ;  /* 0xfffffffe98087836 */ /* 0x000fe20000000000 */
[----:B------:R-:W-:-:S13]  /*6230*/  @P1 BRA `(.L_x_1686) ;  /* 0x0000000000541947 */ /* 0x000fda0003800000 */
[C---:B------:R-:W-:Y:S01]  /*6240*/  ISETP.GT.AND P1, PT, R7.reuse, RZ, PT ;  /* 0x000000ff0700720c */ /* 0x040fe20003f24270 */
[----:B------:R-:W-:-:S05]  /*6250*/  VIADD R10, R7, 0xffffffff ;  /* 0xffffffff070a7836 */ /* 0x000fca0000000000 */
[----:B------:R-:W-:-:S07]  /*6260*/  R2UR UR14, R10 ;  /* 0x000000000a0e72ca */ /* 0x000fce00000e0000 */
[----:B------:R-:W-:Y:S08]  /*6270*/  @P1 BRA `(.L_x_1687) ;  /* 0x0000000000241947 */ /* 0x000ff00003800000 */
[----:B------:R-:W-:Y:S01]  /*6280*/  R2UR UR14, R7 ;  /* 0x00000000070e72ca */ /* 0x000fe200000e0000 */
[----:B------:R-:W-:Y:S02]  /*6290*/  ULDC UR15, c[0x0][0x9e4] ;  /* 0x00027900000f7ab9 */ /* 0x000fe40000000800 */
[----:B------:R-:W-:-:S10]  /*62a0*/  UISETP.NE.AND UP0, UPT, UR15, 0x1, UPT ;  /* 0x000000010f00788c */ /* 0x000fd4000bf05270 */
[----:B------:R-:W-:Y:S01]  /*62b0*/  UIADD3 UR14, -UR14, URZ, URZ ;  /* 0x0000003f0e0e7290 */ /* 0x000fe2000fffe13f */
[----:B------:R-:W-:-:S03]  /*62c0*/  @UP0 ULDC.64 UR18, c[0x0][0x9e8] ;  /* 0x00027a0000120ab9 */ /* 0x000fc60000000a00 */
[----:B------:R-:W-:-:S04]  /*62d0*/  UIMAD.WIDE.U32 UR6, UR14, UR18, URZ ;  /* 0x000000120e0672a5 */ /* 0x000fc8000f8e003f */
[----:B------:R-:W-:-:S04]  /*62e0*/  @UP0 USHF.R.U32.HI UR14, URZ, UR19, UR7 ;  /* 0x000000133f0e0299 */ /* 0x000fc80008011607 */
[----:B------:R-:W-:Y:S01]  /*62f0*/  ULOP3.LUT UR14, URZ, UR14, URZ, 0x33, !UPT ;  /* 0x0000000e3f0e7292 */ /* 0x000fe2000f8e333f */
[----:B------:R-:W-:Y:S11]  /*6300*/  BRA `(.L_x_1688) ;  /* 0x0000000000147947 */ /* 0x000ff60003800000 */
.L_x_1687:
[----:B------:R-:W-:Y:S02]  /*6310*/  ULDC UR15, c[0x0][0x9e4] ;  /* 0x00027900000f7ab9 */ /* 0x000fe40000000800 */
[----:B------:R-:W-:-:S11]  /*6320*/  UISETP.NE.AND UP0, UPT, UR15, 0x1, UPT ;  /* 0x000000010f00788c */ /* 0x000fd6000bf05270 */
[----:B------:R-:W-:Y:S02]  /*6330*/  @UP0 ULDC.64 UR18, c[0x0][0x9e8] ;  /* 0x00027a0000120ab9 */ /* 0x000fe40000000a00 */
[----:B------:R-:W-:-:S04]  /*6340*/  UIMAD.WIDE.U32 UR6, UR14, UR18, URZ ;  /* 0x000000120e0672a5 */ /* 0x000fc8000f8e003f */
[----:B------:R-:W-:-:S12]  /*6350*/  @UP0 USHF.R.U32.HI UR14, URZ, UR19, UR7 ;  /* 0x000000133f0e0299 */ /* 0x000fd80008011607 */
.L_x_1688:
[----:B------:R-:W-:-:S04]  /*6360*/  UIMAD UR14, UR14, UR15, UR15 ;  /* 0x0000000f0e0e72a4 */ /* 0x000fc8000f8e020f */
[----:B------:R-:W-:-:S04]  /*6370*/  UISETP.LT.AND UP0, UPT, UR11, UR14, UPT ;  /* 0x0000000e0b00728c */ /* 0x000fc8000bf01270 */
[----:B------:R-:W-:-:S12]  /*6380*/  USEL UR11, UR11, UR14, UP0 ;  /* 0x0000000e0b0b7287 */ /* 0x000fd80008000000 */
.L_x_1686:
[----:B------:R-:W-:-:S04]  /*6390*/  USHF.R.S32.HI UR6, URZ, 0x1f, UR11 ;  /* 0x0000001f3f067899 */ /* 0x000fc8000801140b */
[----:B------:R-:W-:-:S04]  /*63a0*/  ULEA.HI UR6, UR6, UR11, URZ, 0x6 ;  /* 0x0000000b06067291 */ /* 0x000fc8000f8f303f */
[----:B------:R-:W-:-:S04]  /*63b0*/  USHF.R.S32.HI UR6, URZ, 0x6, UR6 ;  /* 0x000000063f067899 */ /* 0x000fc80008011406 */
[----:B------:R-:W-:-:S04]  /*63c0*/  UISETP.LT.AND UP0, UPT, UR47, UR6, UPT ;  /* 0x000000062f00728c */ /* 0x000fc8000bf01270 */
[----:B------:R-:W-:-:S06]  /*63d0*/  USEL UR20, UR47, UR6, !UP0 ;  /* 0x000000062f147287 */ /* 0x000fcc000c000000 */
[----:B------:R-:W-:-:S13]  /*63e0*/  ISETP.GE.AND P1, PT, R8, UR20, PT ;  /* 0x0000001408007c0c */ /* 0x000fda000bf26270 */
[----:B------:R-:W-:Y:S05]  /*63f0*/  @!P1 BRA `(.L_x_1689) ;  /* 0x0000002800109947 */ /* 0x000fea0003800000 */
[----:B------:R-:W-:Y:S01]  /*6400*/  MOV R14, R6 ;  /* 0x00000006000e7202 */ /* 0x000fe20000000f00 */
[----:B------:R-:W-:Y:S01]  /*6410*/  IMAD.MOV.U32 R13, RZ, RZ, R5 ;  /* 0x000000ffff0d7224 */ /* 0x000fe200078e0005 */
[----:B------:R-:W-:Y:S01]  /*6420*/  UMOV UR27, UR38 ;  /* 0x00000026001b7c82 */ /* 0x000fe20008000000 */
[----:B------:R-:W-:Y:S01]  /*6430*/  ULDC UR24, c[0x0][0x9e4] ;  /* 0x0002790000187ab9 */ /* 0x000fe20000000800 */
[----:B------:R-:W-:Y:S01]  /*6440*/  ULDC UR22, c[0x0][0x9dc] ;  /* 0x0002770000167ab9 */ /* 0x000fe20000000800 */
[----:B------:R-:W-:Y:S01]  /*6450*/  ULDC UR25, c[0x0][0x9d8] ;  /* 0x0002760000197ab9 */ /* 0x000fe20000000800 */
[----:B------:R-:W-:Y:S01]  /*6460*/  ULDC UR23, c[0x0][0x988] ;  /* 0x0002620000177ab9 */ /* 0x000fe20000000800 */
[----:B------:R-:W-:-:S05]  /*6470*/  ULDC UR26, c[0x0][0x9e0] ;  /* 0x00027800001a7ab9 */ /* 0x000fca0000000800 */
.L_x_1708:
[----:B------:R-:W-:-:S04]  /*6480*/  UIADD3 UR38, UR27, 0x1, URZ ;  /* 0x000000011b267890 */ /* 0x000fc8000fffe03f */
[----:B------:R-:W-:-:S04]  /*6490*/  UISETP.NE.AND UP0, UPT, UR38, 0x2, UPT ;  /* 0x000000022600788c */ /* 0x000fc8000bf05270 */
[----:B------:R-:W-:Y:S02]  /*64a0*/  USEL UR6, URZ, 0x1, UP0 ;  /* 0x000000013f067887 */ /* 0x000fe40008000000 */
[----:B------:R-:W-:Y:S02]  /*64b0*/  USEL UR38, UR38, URZ, UP0 ;  /* 0x0000003f26267287 */ /* 0x000fe40008000000 */
[----:B------:R-:W-:Y:S01]  /*64c0*/  ULOP3.LUT UR37, UR37, UR6, URZ, 0x3c, !UPT ;  /* 0x0000000625257292 */ /* 0x000fe2000f8e3c3f */
[----:B012---:R-:W-:Y:S11]  /*64d0*/  @!P0 BRA `(.L_x_1690) ;  /* 0x0000000000048947 */ /* 0x007ff60003800000 */
[----:B------:R-:W-:Y:S01]  /*64e0*/  BPT.TRAP 0x1 ;  /* 0x000000040000795c */ /* 0x000fe20000300000 */
.L_x_1690:
[----:B------:R-:W-:Y:S01]  /*64f0*/  ULEA UR21, UR38, UR42, 0x3 ;  /* 0x0000002a26157291 */ /* 0x000fe2000f8e183f */
[----:B------:R-:W-:-:S05]  /*6500*/  IMAD.U32 R7, RZ, RZ, UR37 ;  /* 0x00000025ff077e24 */ /* 0x000fca000f8e00ff */
[----:B------:R-:W-:-:S04]  /*6510*/  SHF.L.U32 R7, R7, 0x1f, RZ ;  /* 0x0000001f07077819 */ /* 0x000fc800000006ff */
[----:B------:R0:W2:Y:S01]  /*6520*/  SYNCS.PHASECHK.TRANS64.TRYWAIT P1, [UR21+0x28c30], R7 ;  /* 0x028c3007ff0075a7 */ /* 0x0000a20008020155 */
[----:B------:R-:W-:Y:S05]  /*6530*/  @!P0 BRA `(.L_x_1691) ;  /* 0x0000000000048947 */ /* 0x000fea0003800000 */
[----:B------:R-:W-:Y:S01]  /*6540*/  BPT.TRAP 0x1 ;  /* 0x000000040000795c */ /* 0x000fe20000300000 */
.L_x_1691:
[----:B--2---:R-:W-:Y:S05]  /*6550*/  @P1 BRA `(.L_x_1692) ;  /* 0x0000000000081947 */ /* 0x004fea0003800000 */
[----:B------:R-:W2:Y:S02]  /*6560*/  SYNCS.PHASECHK.TRANS64.TRYWAIT P1, [UR21+0x28c30], R7 ;  /* 0x028c3007ff0075a7 */ /* 0x000ea40008020155 */
[----:B--2---:R-:W-:Y:S05]  /*6570*/  @!P1 BRA `(.L_x_1693) ;  /* 0x000000e800449947 */ /* 0x004fea0003800000 */
.L_x_1692:
[----:B------:R-:W-:Y:S01]  /*6580*/  R2UR UR18, R0 ;  /* 0x00000000001272ca */ /* 0x000fe200000e0000 */
[----:B-1----:R-:W-:Y:S01]  /*6590*/  WARPGROUP.ARRIVE ;  /* 0x00000000000079c5 */ /* 0x002fe20000000000 */
[----:B------:R-:W-:Y:S01]  /*65a0*/  UMOV UR19, 0x40000040 ;  /* 0x4000004000137882 */ /* 0x000fe20000000000 */
[----:B------:R-:W-:Y:S01]  /*65b0*/  UMOV UR7, 0x40000040 ;  /* 0x4000004000077882 */ /* 0x000fe20000000000 */
[----:B------:R-:W-:Y:S01]  /*65c0*/  UMOV UR11, 0x40000040 ;  /* 0x40000040000b7882 */ /* 0x000fe20000000000 */
[----:B------:R-:W-:-:S08]  /*65d0*/  UMOV UR15, 0x40000040 ;  /* 0x40000040000f7882 */ /* 0x000fd00000000000 */
[----:B------:R-:W-:-:S04]  /*65e0*/  ULEA UR18, UR38, UR18, 0x9 ;  /* 0x0000001226127291 */ /* 0x000fc8000f8e483f */
[----:B------:R-:W-:Y:S02]  /*65f0*/  UIADD3 UR6, UR18, 0x2, URZ ;  /* 0x0000000212067890 */ /* 0x000fe4000fffe03f */
[----:B------:R-:W-:Y:S02]  /*6600*/  UIADD3 UR10, UR18, 0x4, URZ ;  /* 0x00000004120a7890 */ /* 0x000fe4000fffe03f */
[----:B------:R-:W-:Y:S02]  /*6610*/  UIADD3 UR14, UR18, 0x6, URZ ;  /* 0x00000006120e7890 */ /* 0x000fe4000fffe03f */
        /* <DEDUP_REMOVED lines=13> */
.L_x_1694:
[----:B------:R-:W-:Y:S01]  /*66f0*/  UISETP.NE.AND UP1, UPT, UR51, URZ, UPT ;  /* 0x0000003f3300728c */ /* 0x000fe2000bf25270 */
[----:B------:R-:W-:Y:S01]  /*6700*/  FMUL.FTZ R197, R165, UR25 ;  /* 0x00000019a5c57c20 */ /* 0x000fe20008410000 */
[----:B------:R-:W-:Y:S01]  /*6710*/  VIADD R165, R185, UR44 ;  /* 0x0000002cb9a57c36 */ /* 0x000fe20008000000 */
[----:B------:R-:W1:Y:S01]  /*6720*/  LDC R9, c[0x0][0x2f0] ;  /* 0x0000bc00ff097b82 */ /* 0x000e620000000800 */
[----:B------:R-:W-:Y:S01]  /*6730*/  FMUL.FTZ R195, R161, UR25 ;  /* 0x00000019a1c37c20 */ /* 0x000fe20008410000 */
[----:B------:R-:W-:Y:S01]  /*6740*/  FMUL.FTZ R196, R164, UR25 ;  /* 0x00000019a4c47c20 */ /* 0x000fe20008410000 */
[----:B------:R-:W-:Y:S01]  /*6750*/  PLOP3.LUT P1, PT, PT, PT, UP1, 0x80, 0x0 ;  /* 0x000000000000781c */ /* 0x000fe20003f2f018 */
[----:B------:R-:W-:Y:S01]  /*6760*/  FMUL.FTZ R161, R179, UR25 ;  /* 0x00000019b3a17c20 */ /* 0x000fe20008410000 */
[----:B------:R-:W-:Y:S01]  /*6770*/  PLOP3.LUT P2, PT, PT, PT, UP1, 0x80, 0x0 ;  /* 0x000000000000781c */ /* 0x000fe20003f4f018 */
[----:B------:R-:W-:Y:S01]  /*6780*/  IMAD.SHL.U32 R179, R8, 0x40, RZ ;  /* 0x0000004008b37824 */ /* 0x000fe200078e00ff */
[----:B------:R-:W-:Y:S01]  /*6790*/  UISETP.NE.AND UP0, UPT, UR50, URZ, UPT ;  /* 0x0000003f3200728c */ /* 0x000fe2000bf05270 */
[----:B------:R-:W3:Y:S01]  /*67a0*/  LDC R12, c[0x0][0x288] ;  /* 0x0000a200ff0c7b82 */ /* 0x000ee20000000800 */
[----:B------:R-:W-:Y:S01]  /*67b0*/  @UP1 ULDC UR6, c[0x0][0x44c] ;  /* 0x0001130000061ab9 */ /* 0x000fe20000000800 */
[----:B------:R-:W-:Y:S01]  /*67c0*/  FMUL.FTZ R20, R158, UR25 ;  /* 0x000000199e147c20 */ /* 0x000fe20008410000 */
[----:B------:R-:W-:Y:S01]  /*67d0*/  FMUL.FTZ R21, R159, UR25 ;  /* 0x000000199f157c20 */ /* 0x000fe20008410000 */
[----:B------:R-:W-:Y:S01]  /*67e0*/  FMUL.FTZ R191, R152, UR25 ;  /* 0x0000001998bf7c20 */ /* 0x000fe20008410000 */
[----:B------:R-:W-:Y:S01]  /*67f0*/  FMUL.FTZ R5, R153, UR25 ;  /* 0x0000001999057c20 */ /* 0x000fe20008410000 */
[----:B------:R-:W-:Y:S01]  /*6800*/  FMUL.FTZ R158, R174, UR25 ;  /* 0x00000019ae9e7c20 */ /* 0x000fe20008410000 */
[----:B------:R-:W-:Y:S01]  /*6810*/  FMUL.FTZ R159, R175, UR25 ;  /* 0x00000019af9f7c20 */ /* 0x000fe20008410000 */
[----:B------:R-:W-:Y:S01]  /*6820*/  @P1 IMAD.HI.U32 R10, R165, UR6, RZ ;  /* 0x00000006a50a1c27 */ /* 0x000fe2000f8e00ff */
[----:B------:R-:W-:-:S03]  /*6830*/  @UP1 ULDC UR6, c[0x0][0x450] ;  /* 0x0001140000061ab9 */ /* 0x000fc60000000800 */
[----:B--2---:R-:W-:Y:S01]  /*6840*/  FMUL.FTZ R6, R154, UR25 ;  /* 0x000000199a067c20 */ /* 0x004fe20008410000 */
[----:B------:R-:W-:Y:S01]  /*6850*/  FMUL.FTZ R15, R155, UR25 ;  /* 0x000000199b0f7c20 */ /* 0x000fe20008410000 */
[----:B------:R-:W-:Y:S01]  /*6860*/  FMUL.FTZ R193, R156, UR25 ;  /* 0x000000199cc17c20 */ /* 0x000fe20008410000 */
[----:B------:R-:W-:Y:S01]  /*6870*/  @P2 SHF.R.U32.HI R165, RZ, UR6, R10 ;  /* 0x00000006ffa52c19 */ /* 0x000fe2000801160a */
[----:B------:R-:W-:Y:S01]  /*6880*/  UIADD3 UR6, UR21, 0x28c40, URZ ;  /* 0x00028c4015067890 */ /* 0x000fe2000fffe03f */
[----:B------:R-:W-:Y:S01]  /*6890*/  FMUL.FTZ R192, R157, UR25 ;  /* 0x000000199dc07c20 */ /* 0x000fe20008410000 */
[----:B------:R-:W-:Y:S01]  /*68a0*/  FMUL.FTZ R194, R160, UR25 ;  /* 0x00000019a0c27c20 */ /* 0x000fe20008410000 */
[----:B------:R-:W-:Y:S01]  /*68b0*/  FMUL.FTZ R152, R162, UR25 ;  /* 0x00000019a2987c20 */ /* 0x000fe20008410000 */
[----:B------:R-:W2:Y:S01]  /*68c0*/  SHFL.IDX PT, R164, R165, RZ, 0x1c1f ;  /* 0x001c1fffa5a47589 */ /* 0x000ea200000e0000 */
[----:B------:R-:W-:Y:S01]  /*68d0*/  UPRMT UR6, UR40, 0x654, UR6 ;  /* 0x0000065428067896 */ /* 0x000fe20008000006 */
[----:B------:R-:W-:Y:S01]  /*68e0*/  FMUL.FTZ R153, R163, UR25 ;  /* 0x00000019a3997c20 */ /* 0x000fe20008410000 */
[----:B------:R-:W-:Y:S01]  /*68f0*/  FMUL.FTZ R174, R176, UR25 ;  /* 0x00000019b0ae7c20 */ /* 0x000fe20008410000 */
[----:B------:R-:W-:Y:S01]  /*6900*/  FMUL.FTZ R175, R177, UR25 ;  /* 0x00000019b1af7c20 */ /* 0x000fe20008410000 */
[----:B------:R-:W-:Y:S01]  /*6910*/  IADD3 R10, -R2, 0x1, -R179 ;  /* 0x00000001020a7810 */ /* 0x000fe20007ffe9b3 */
        /* <DEDUP_REMOVED lines=13> */
[----:B------:R-:W-:Y:S01]  /*69f0*/  PLOP3.LUT P1, PT, PT, PT, UP0, 0x40, 0x0 ;  /* 0x000000000000781c */ /* 0x000fe20003f2e808 */
[----:B-1----:R-:W-:Y:S01]  /*6a00*/  IMAD R11, R9, UR49, R10 ;  /* 0x00000031090b7c24 */ /* 0x002fe2000f8e020a */
[----:B------:R-:W1:Y:S01]  /*6a10*/  MUFU.TANH R191, R191 ;  /* 0x000000bf00bf7308 */ /* 0x000e620000002400 */
[----:B------:R-:W-:Y:S01]  /*6a20*/  SYNCS.ARRIVE.TRANS64.RED.A1T0 RZ, [UR6], RZ ;  /* 0x000000ffffff79a7 */ /* 0x000fe20008100406 */
[----:B------:R-:W-:Y:S01]  /*6a30*/  ULOP3.LUT UR6, URZ, UR22, URZ, 0x33, !UPT ;  /* 0x000000163f067292 */ /* 0x000fe2000f8e333f */
[----:B---3--:R-:W-:-:S05]  /*6a40*/  IMAD.IADD R11, R11, 0x1, -R12 ;  /* 0x000000010b0b7824 */ /* 0x008fca00078e0a0c */
[----:B------:R-:W3:Y:S01]  /*6a50*/  MUFU.TANH R5, R5 ;  /* 0x0000000500057308 */ /* 0x000ee20000002400 */
[C---:B------:R-:W-:Y:S01]  /*6a60*/  IADD3 R181, R11.reuse, UR26, RZ ;  /* 0x0000001a0bb57c10 */ /* 0x040fe2000fffe0ff */
[----:B------:R-:W-:-:S04]  /*6a70*/  VIADD R183, R11, UR6 ;  /* 0x000000060bb77c36 */ /* 0x000fc80008000000 */
[----:B--2---:R-:W-:Y:S02]  /*6a80*/  IMAD.IADD R178, R181, 0x1, R164 ;  /* 0x00000001b5b27824 */ /* 0x004fe400078e02a4 */
[----:B------:R-:W2:Y:S01]  /*6a90*/  MUFU.TANH R6, R6 ;  /* 0x0000000600067308 */ /* 0x000ea20000002400 */
[----:B------:R-:W-:-:S07]  /*6aa0*/  IMAD.IADD R180, R164, 0x1, R183 ;  /* 0x00000001a4b47824 */ /* 0x000fce00078e02b7 */
[----:B------:R-:W4:Y:S08]  /*6ab0*/  MUFU.TANH R15, R15 ;  /* 0x0000000f000f7308 */ /* 0x000f300000002400 */
        /* <DEDUP_REMOVED lines=27> */
[----:B------:R-:W0:Y:S01]  /*6c70*/  MUFU.TANH R163, R163 ;  /* 0x000000a300a37308 */ /* 0x000e220000002400 */
[----:B-1234-:R-:W-:Y:S05]  /*6c80*/  @P1 BRA `(.L_x_1695) ;  /* 0x00000000005c1947 */ /* 0x01efea0003800000 */
[----:B------:R-:W-:Y:S01]  /*6c90*/  IMAD R11, R9, UR49, R164 ;  /* 0x00000031090b7c24 */ /* 0x000fe2000f8e02a4 */
[----:B------:R-:W-:Y:S03]  /*6ca0*/  BSSY B0, `(.L_x_1696) ;  /* 0x0000011000007945 */ /* 0x000fe60003800000 */
[----:B------:R-:W-:-:S05]  /*6cb0*/  IMAD.IADD R164, R11, 0x1, -R12 ;  /* 0x000000010ba47824 */ /* 0x000fca00078e0a0c */
[----:B------:R-:W-:-:S13]  /*6cc0*/  ISETP.GT.AND P1, PT, R164, -0x1, PT ;  /* 0xffffffffa400780c */ /* 0x000fda0003f24270 */
[----:B------:R-:W-:Y:S05]  /*6cd0*/  @P1 BRA `(.L_x_1697) ;  /* 0x0000000000201947 */ /* 0x000fea0003800000 */
[----:B------:R-:W-:Y:S01]  /*6ce0*/  IMAD.U32 R166, RZ, RZ, UR24 ;  /* 0x00000018ffa67e24 */ /* 0x000fe2000f8e00ff */
[----:B------:R-:W-:-:S04]  /*6cf0*/  LOP3.LUT R167, RZ, R164, RZ, 0x33, !PT ;  /* 0x000000a4ffa77212 */ /* 0x000fc800078e33ff */
[----:B------:R-:W-:-:S13]  /*6d00*/  ISETP.NE.AND P1, PT, R166, 0x1, PT ;  /* 0x00000001a600780c */ /* 0x000fda0003f25270 */
[----:B------:R-:W1:Y:S02]  /*6d10*/  @P1 LDC.64 R10, c[0x0][0x9e8] ;  /* 0x00027a00ff0a1b82 */ /* 0x000e640000000a00 */
[----:B-1----:R-:W-:-:S05]  /*6d20*/  @P1 IMAD.HI.U32 R10, R167, R10, RZ ;  /* 0x0000000aa70a1227 */ /* 0x002fca00078e00ff */
[----:B------:R-:W-:-:S04]  /*6d30*/  @P1 SHF.R.U32.HI R167, RZ, R11, R10 ;  /* 0x0000000bffa71219 */ /* 0x000fc8000001160a */
[----:B------:R-:W-:Y:S01]  /*6d40*/  LOP3.LUT R164, RZ, R167, RZ, 0x33, !PT ;  /* 0x000000a7ffa47212 */ /* 0x000fe200078e33ff */
[----:B------:R-:W-:Y:S06]  /*6d50*/  BRA `(.L_x_1698) ;  /* 0x0000000000147947 */ /* 0x000fec0003800000 */
.L_x_1697:
[----:B------:R-:W-:-:S04]  /*6d60*/  MOV R166, UR24 ;  /* 0x0000001800a67c02 */ /* 0x000fc80008000f00 */
[----:B------:R-:W-:-:S13]  /*6d70*/  ISETP.NE.AND P1, PT, R166, 0x1, PT ;  /* 0x00000001a600780c */ /* 0x000fda0003f25270 */
[----:B------:R-:W1:Y:S02]  /*6d80*/  @P1 LDC.64 R10, c[0x0][0x9e8] ;  /* 0x00027a00ff0a1b82 */ /* 0x000e640000000a00 */
[----:B-1----:R-:W-:-:S05]  /*6d90*/  @P1 IMAD.HI.U32 R10, R164, R10, RZ ;  /* 0x0000000aa40a1227 */ /* 0x002fca00078e00ff */
[----:B------:R-:W-:-:S07]  /*6da0*/  @P1 SHF.R.U32.HI R164, RZ, R11, R10 ;  /* 0x0000000bffa41219 */ /* 0x000fce000001160a */
.L_x_1698:
[----:B------:R-:W-:Y:S05]  /*6db0*/  BSYNC B0 ;  /* 0x0000000000007941 */ /* 0x000fea0003800000 */
.L_x_1696:
[----:B------:R-:W-:-:S04]  /*6dc0*/  IMAD R11, R164, R166, -R179 ;  /* 0x000000a6a40b7224 */ /* 0x000fc800078e0ab3 */
[----:B------:R-:W-:-:S05]  /*6dd0*/  IMAD.IADD R11, R11, 0x1, -R2 ;  /* 0x000000010b0b7824 */ /* 0x000fca00078e0a02 */
[----:B------:R-:W-:Y:S02]  /*6de0*/  VIADDMNMX R178, R11, R166, R178, PT ;  /* 0x000000a60bb27246 */ /* 0x000fe400038001b2 */
[----:B------:R-:W-:-:S07]  /*6df0*/  VIMNMX R180, R180, R11, !PT ;  /* 0x0000000bb4b47248 */ /* 0x000fce0007fe0100 */
.L_x_1695:
[----:B------:R-:W-:Y:S01]  /*6e00*/  ISETP.GT.AND P1, PT, R8, -0x1, PT ;  /* 0xffffffff0800780c */ /* 0x000fe20003f24270 */
[----:B------:R1:W2:Y:S01]  /*6e10*/  SHFL.IDX PT, R10, R165, 0x1, 0x1c1f ;  /* 0x003c1f00a50a7f89 */ /* 0x0002a200000e0000 */
[----:B------:R-:W-:Y:S02]  /*6e20*/  UISETP.NE.AND UP0, UPT, UR50, URZ, UPT ;  /* 0x0000003f3200728c */ /* 0x000fe4000bf05270 */
[C---:B------:R-:W-:Y:S02]  /*6e30*/  ISETP.GT.AND P4, PT, R180.reuse, 0x1, P1 ;  /* 0x00000001b400780c */ /* 0x040fe40000f84270 */
[----:B------:R-:W-:Y:S02]  /*6e40*/  ISETP.GT.AND P5, PT, R180, RZ, P1 ;  /* 0x000000ffb400720c */ /* 0x000fe40000fa4270 */
[C---:B------:R-:W-:Y:S02]  /*6e50*/  ISETP.LT.OR P4, PT, R178.reuse, 0x2, P4 ;  /* 0x00000002b200780c */ /* 0x040fe40002781670 */
[----:B------:R-:W-:-:S02]  /*6e60*/  ISETP.LT.OR P5, PT, R178, 0x1, P5 ;  /* 0x00000001b200780c */ /* 0x000fc40002fa1670 */
[----:B------:R-:W-:Y:S02]  /*6e70*/  FSEL R164, R5, -INF , !P4 ;  /* 0xff80000005a47808 */ /* 0x000fe40006000000 */
[----:B------:R-:W-:Y:S02]  /*6e80*/  ISETP.GT.AND P4, PT, R180, 0x18, P1 ;  /* 0x00000018b400780c */ /* 0x000fe40000f84270 */
[----:B------:R-:W-:Y:S02]  /*6e90*/  FSEL R166, R191, -INF , !P5 ;  /* 0xff800000bfa67808 */ /* 0x000fe40006800000 */
[----:B------:R-:W-:Y:S02]  /*6ea0*/  ISETP.LT.OR P4, PT, R178, 0x19, P4 ;  /* 0x00000019b200780c */ /* 0x000fe40002781670 */
[C---:B------:R-:W-:Y:S02]  /*6eb0*/  ISETP.GT.AND P6, PT, R180.reuse, 0x8, P1 ;  /* 0x00000008b400780c */ /* 0x040fe40000fc4270 */
[----:B------:R-:W-:-:S02]  /*6ec0*/  ISETP.GT.AND P2, PT, R180, 0x9, P1 ;  /* 0x00000009b400780c */ /* 0x000fc40000f44270 */
[C---:B------:R-:W-:Y:S02]  /*6ed0*/  ISETP.GT.AND P3, PT, R180.reuse, 0x10, P1 ;  /* 0x00000010b400780c */ /* 0x040fe40000f64270 */
[----:B------:R-:W-:Y:S02]  /*6ee0*/  ISETP.GT.AND P5, PT, R180, 0x11, P1 ;  /* 0x00000011b400780c */ /* 0x000fe40000fa4270 */
[----:B0-----:R-:W-:Y:S02]  /*6ef0*/  FSEL R168, R196, -INF , !P4 ;  /* 0xff800000c4a87808 */ /* 0x001fe40006000000 */
[----:B------:R-:W-:Y:S02]  /*6f00*/  ISETP.GT.AND P4, PT, R180, 0x29, P1 ;  /* 0x00000029b400780c */ /* 0x000fe40000f84270 */
[C---:B------:R-:W-:Y:S02]  /*6f10*/  ISETP.LT.OR P6, PT, R178.reuse, 0x9, P6 ;  /* 0x00000009b200780c */ /* 0x040fe400037c1670 */
[----:B------:R-:W-:-:S02]  /*6f20*/  ISETP.LT.OR P2, PT, R178, 0xa, P2 ;  /* 0x0000000ab200780c */ /* 0x000fc40001741670 */
[C---:B------:R-:W-:Y:S02]  /*6f30*/  ISETP.LT.OR P3, PT, R178.reuse, 0x11, P3 ;  /* 0x00000011b200780c */ /* 0x040fe40001f61670 */
[C---:B------:R-:W-:Y:S02]  /*6f40*/  ISETP.LT.OR P5, PT, R178.reuse, 0x12, P5 ;  /* 0x00000012b200780c */ /* 0x040fe40002fa1670 */
[----:B------:R-:W-:Y:S02]  /*6f50*/  ISETP.LT.OR P4, PT, R178, 0x2a, P4 ;  /* 0x0000002ab200780c */ /* 0x000fe40002781670 */
[----:B------:R-:W-:Y:S02]  /*6f60*/  FSEL R193, R193, -INF , !P6 ;  /* 0xff800000c1c17808 */ /* 0x000fe40007000000 */
[----:B------:R-:W-:Y:S02]  /*6f70*/  FSEL R192, R192, -INF , !P2 ;  /* 0xff800000c0c07808 */ /* 0x000fe40005000000 */
[----:B-1----:R-:W-:-:S02]  /*6f80*/  FSEL R165, R194, -INF , !P3 ;  /* 0xff800000c2a57808 */ /* 0x002fc40005800000 */
[----:B------:R-:W-:Y:S02]  /*6f90*/  FSEL R167, R195, -INF , !P5 ;  /* 0xff800000c3a77808 */ /* 0x000fe40006800000 */
[C---:B------:R-:W-:Y:S02]  /*6fa0*/  ISETP.GT.AND P6, PT, R180.reuse, 0x19, P1 ;  /* 0x00000019b400780c */ /* 0x040fe40000fc4270 */
[C---:B------:R-:W-:Y:S02]  /*6fb0*/  ISETP.GT.AND P2, PT, R180.reuse, 0x20, P1 ;  /* 0x00000020b400780c */ /* 0x040fe40000f44270 */
[C---:B------:R-:W-:Y:S02]  /*6fc0*/  ISETP.GT.AND P3, PT, R180.reuse, 0x21, P1 ;  /* 0x00000021b400780c */ /* 0x040fe40000f64270 */
[----:B------:R-:W-:Y:S02]  /*6fd0*/  ISETP.GT.AND P5, PT, R180, 0x28, P1 ;  /* 0x00000028b400780c */ /* 0x000fe40000fa4270 */
[----:B------:R-:W-:-:S02]  /*6fe0*/  FSEL R173, R173, -INF , !P4 ;  /* 0xff800000adad7808 */ /* 0x000fc40006000000 */
[----:B------:R-:W-:Y:S02]  /*6ff0*/  PLOP3.LUT P4, PT, PT, PT, UP0, 0x40, 0x0 ;  /* 0x000000000000781c */ /* 0x000fe40003f8e808 */
[C---:B------:R-:W-:Y:S02]  /*7000*/  ISETP.LT.OR P6, PT, R178.reuse, 0x1a, P6 ;  /* 0x0000001ab200780c */ /* 0x040fe400037c1670 */
[C---:B------:R-:W-:Y:S02]  /*7010*/  ISETP.LT.OR P2, PT, R178.reuse, 0x21, P2 ;  /* 0x00000021b200780c */ /* 0x040fe40001741670 */
[C---:B------:R-:W-:Y:S02]  /*7020*/  ISETP.LT.OR P3, PT, R178.reuse, 0x22, P3 ;  /* 0x00000022b200780c */ /* 0x040fe40001f61670 */
[----:B------:R-:W-:Y:S02]  /*7030*/  ISETP.LT.OR P5, PT, R178, 0x29, P5 ;  /* 0x00000029b200780c */ /* 0x000fe40002fa1670 */
[----:B------:R-:W-:-:S02]  /*7040*/  FSEL R169, R197, -INF , !P6 ;  /* 0xff800000c5a97808 */ /* 0x000fc40007000000 */
[----:B------:R-:W-:Y:S02]  /*7050*/  FSEL R170, R198, -INF , !P2 ;  /* 0xff800000c6aa7808 */ /* 0x000fe40005000000 */
[----:B------:R-:W-:Y:S02]  /*7060*/  FSEL R171, R199, -INF , !P3 ;  /* 0xff800000c7ab7808 */ /* 0x000fe40005800000 */
[----:B------:R-:W-:Y:S02]  /*7070*/  FSEL R172, R172, -INF , !P5 ;  /* 0xff800000acac7808 */ /* 0x000fe40006800000 */
[C---:B------:R-:W-:Y:S02]  /*7080*/  ISETP.GT.AND P6, PT, R180.reuse, 0x30, P1 ;  /* 0x00000030b400780c */ /* 0x040fe40000fc4270 */
[C---:B------:R-:W-:Y:S02]  /*7090*/  ISETP.GT.AND P2, PT, R180.reuse, 0x31, P1 ;  /* 0x00000031b400780c */ /* 0x040fe40000f44270 */
[----:B------:R-:W-:-:S02]  /*70a0*/  ISETP.GT.AND P3, PT, R180, 0x38, P1 ;  /* 0x00000038b400780c */ /* 0x000fc40000f64270 */
[----:B------:R-:W-:Y:S01]  /*70b0*/  ISETP.GT.AND P5, PT, R180, 0x39, P1 ;  /* 0x00000039b400780c */ /* 0x000fe20000fa4270 */
[--C-:B--2---:R-:W-:Y:S01]  /*70c0*/  IMAD.IADD R180, R183, 0x1, R10.reuse ;  /* 0x00000001b7b47824 */ /* 0x104fe200078e020a */
[C---:B------:R-:W-:Y:S02]  /*70d0*/  ISETP.LT.OR P6, PT, R178.reuse, 0x31, P6 ;  /* 0x00000031b200780c */ /* 0x040fe400037c1670 */
[C---:B------:R-:W-:Y:S02]  /*70e0*/  ISETP.LT.OR P2, PT, R178.reuse, 0x32, P2 ;  /* 0x00000032b200780c */ /* 0x040fe40001741670 */
[C---:B------:R-:W-:Y:S02]  /*70f0*/  ISETP.LT.OR P3, PT, R178.reuse, 0x39, P3 ;  /* 0x00000039b200780c */ /* 0x040fe40001f61670 */
[----:B------:R-:W-:Y:S01]  /*7100*/  ISETP.LT.OR P5, PT, R178, 0x3a, P5 ;  /* 0x0000003ab200780c */ /* 0x000fe20002fa1670 */
[----:B------:R-:W-:Y:S01]  /*7110*/  IMAD.IADD R178, R181, 0x1, R10 ;  /* 0x00000001b5b27824 */ /* 0x000fe200078e020a */
[----:B------:R-:W-:-:S02]  /*7120*/  FSEL R174, R174, -INF , !P6 ;  /* 0xff800000aeae7808 */ /* 0x000fc40007000000 */
[----:B------:R-:W-:Y:S02]  /*7130*/  FSEL R175, R175, -INF , !P2 ;  /* 0xff800000afaf7808 */ /* 0x000fe40005000000 */
[----:B------:R-:W-:Y:S02]  /*7140*/  FSEL R176, R176, -INF , !P3 ;  /* 0xff800000b0b07808 */ /* 0x000fe40005800000 */
[----:B------:R-:W-:Y:S01]  /*7150*/  FSEL R177, R177, -INF , !P5 ;  /* 0xff800000b1b17808 */ /* 0x000fe20006800000 */
[----:B------:R-:W-:Y:S06]  /*7160*/  @P4 BRA `(.L_x_1699) ;  /* 0x00000000005c4947 */ /* 0x000fec0003800000 */
        /* <DEDUP_REMOVED lines=8> */
[----:B------:R-:W0:Y:S02]  /*71f0*/  @P2 LDC.64 R10, c[0x0][0x9e8] ;  /* 0x00027a00ff0a2b82 */ /* 0x000e240000000a00 */
[----:B0-----:R-:W-:-:S05]  /*7200*/  @P2 IMAD.HI.U32 R10, R5, R10, RZ ;  /* 0x0000000a050a2227 */ /* 0x001fca00078e00ff */
[----:B------:R-:W-:-:S04]  /*7210*/  @P2 SHF.R.U32.HI R5, RZ, R11, R10 ;  /* 0x0000000bff052219 */ /* 0x000fc8000001160a */
[----:B------:R-:W-:Y:S01]  /*7220*/  LOP3.LUT R5, RZ, R5, RZ, 0x33, !PT ;  /* 0x00000005ff057212 */ /* 0x000fe200078e33ff */
[----:B------:R-:W-:Y:S06]  /*7230*/  BRA `(.L_x_1702) ;  /* 0x0000000000147947 */ /* 0x000fec0003800000 */
.L_x_1701:
[----:B------:R-:W-:-:S04]  /*7240*/  MOV R182, UR24 ;  /* 0x0000001800b67c02 */ /* 0x000fc80008000f00 */
[----:B------:R-:W-:-:S13]  /*7250*/  ISETP.NE.AND P2, PT, R182, 0x1, PT ;  /* 0x00000001b600780c */ /* 0x000fda0003f45270 */
[----:B------:R-:W0:Y:S02]  /*7260*/  @P2 LDC.64 R10, c[0x0][0x9e8] ;  /* 0x00027a00ff0a2b82 */ /* 0x000e240000000a00 */
[----:B0-----:R-:W-:-:S05]  /*7270*/  @P2 IMAD.HI.U32 R10, R5, R10, RZ ;  /* 0x0000000a050a2227 */ /* 0x001fca00078e00ff */
[----:B------:R-:W-:-:S07]  /*7280*/  @P2 SHF.R.U32.HI R5, RZ, R11, R10 ;  /* 0x0000000bff052219 */ /* 0x000fce000001160a */
.L_x_1702:
[----:B------:R-:W-:Y:S05]  /*7290*/  BSYNC B0 ;  /* 0x0000000000007941 */ /* 0x000fea0003800000 */
.L_x_1700:
[----:B------:R-:W-:-:S04]  /*72a0*/  IMAD R5, R5, R182, -R179 ;  /* 0x000000b605057224 */ /* 0x000fc800078e0ab3 */
[----:B------:R-:W-:-:S05]  /*72b0*/  IMAD.IADD R5, R5, 0x1, -R2 ;  /* 0x0000000105057824 */ /* 0x000fca00078e0a02 */
[----:B------:R-:W-:Y:S02]  /*72c0*/  VIADDMNMX R178, R5, R182, R178, PT ;  /* 0x000000b605b27246 */ /* 0x000fe400038001b2 */
[----:B------:R-:W-:-:S07]  /*72d0*/  VIMNMX R180, R180, R5, !PT ;  /* 0x00000005b4b47248 */ /* 0x000fce0007fe0100 */
.L_x_1699:
[----:B------:R-:W-:Y:S01]  /*72e0*/  FMNMX.FTZ R5, R166, R13, !PT ;  /* 0x0000000da6057209 */ /* 0x000fe20007810000 */
[----:B------:R-:W-:Y:S01]  /*72f0*/  UMOV UR10, UR23 ;  /* 0x00000017000a7c82 */ /* 0x000fe20008000000 */
[----:B------:R-:W-:Y:S01]  /*7300*/  ISETP.GT.AND P3, PT, R180, RZ, P1 ;  /* 0x000000ffb400720c */ /* 0x000fe20000f64270 */
[----:B------:R-:W-:Y:S01]  /*7310*/  IMAD.MOV R191, RZ, RZ, -R17 ;  /* 0x000000ffffbf7224 */ /* 0x000fe200078e0a11 */
[----:B------:R-:W-:Y:S02]  /*7320*/  FMNMX.FTZ R10, R164, R5, !PT ;  /* 0x00000005a40a7209 */ /* 0x000fe40007810000 */
[----:B------:R-:W-:Y:S02]  /*7330*/  ISETP.GT.AND P4, PT, R180, 0x1, P1 ;  /* 0x00000001b400780c */ /* 0x000fe40000f84270 */
[----:B------:R-:W-:Y:S02]  /*7340*/  FMNMX.FTZ R5, R193, R10, !PT ;  /* 0x0000000ac1057209 */ /* 0x000fe40007810000 */
[----:B------:R-:W-:-:S02]  /*7350*/  ISETP.LT.OR P3, PT, R178, 0x1, P3 ;  /* 0x00000001b200780c */ /* 0x000fc40001f61670 */
[----:B------:R-:W-:Y:S02]  /*7360*/  FMNMX.FTZ R10, R192, R5, !PT ;  /* 0x00000005c00a7209 */ /* 0x000fe40007810000 */
[----:B------:R-:W-:Y:S02]  /*7370*/  ISETP.GT.AND P6, PT, R180, 0x8, P1 ;  /* 0x00000008b400780c */ /* 0x000fe40000fc4270 */
[----:B------:R-:W-:Y:S02]  /*7380*/  FMNMX.FTZ R10, R165, R10, !PT ;  /* 0x0000000aa50a7209 */ /* 0x000fe40007810000 */
[----:B------:R-:W-:Y:S02]  /*7390*/  ISETP.LT.OR P4, PT, R178, 0x2, P4 ;  /* 0x00000002b200780c */ /* 0x000fe40002781670 */
[----:B------:R-:W-:Y:S02]  /*73a0*/  FMNMX.FTZ R5, R167, R10, !PT ;  /* 0x0000000aa7057209 */ /* 0x000fe40007810000 */
[----:B------:R-:W-:-:S02]  /*73b0*/  ISETP.GT.AND P2, PT, R180, 0x9, P1 ;  /* 0x00000009b400780c */ /* 0x000fc40000f44270 */
[----:B------:R-:W-:Y:S02]  /*73c0*/  FMNMX.FTZ R10, R168, R5, !PT ;  /* 0x00000005a80a7209 */ /* 0x000fe40007810000 */
[----:B------:R-:W-:Y:S02]  /*73d0*/  ISETP.LT.OR P6, PT, R178, 0x9, P6 ;  /* 0x00000009b200780c */ /* 0x000fe400037c1670 */
[----:B------:R-:W-:Y:S02]  /*73e0*/  FMNMX.FTZ R5, R169, R10, !PT ;  /* 0x0000000aa9057209 */ /* 0x000fe40007810000 */
[----:B------:R-:W-:Y:S02]  /*73f0*/  FSEL R15, R15, -INF , !P4 ;  /* 0xff8000000f0f7808 */ /* 0x000fe40006000000 */
        /* <DEDUP_REMOVED lines=9> */
[----:B------:R-:W-:Y:S02]  /*7490*/  FSEL R21, R21, -INF , !P2 ;  /* 0xff80000015157808 */ /* 0x000fe40005000000 */
[----:B------:R-:W-:Y:S02]  /*74a0*/  FMNMX.FTZ R5, R175, R10, !PT ;  /* 0x0000000aaf057209 */ /* 0x000fe40007810000 */
[----:B------:R-:W-:Y:S02]  /*74b0*/  ISETP.LT.OR P5, PT, R178, 0x11, P5 ;  /* 0x00000011b200780c */ /* 0x000fe40002fa1670 */
[----:B------:R-:W-:Y:S02]  /*74c0*/  FMNMX.FTZ R10, R176, R5, !PT ;  /* 0x00000005b00a7209 */ /* 0x000fe40007810000 */
[----:B------:R-:W-:-:S02]  /*74d0*/  ISETP.GT.AND P6, PT, R180, 0x18, P1 ;  /* 0x00000018b400780c */ /* 0x000fc40000fc4270 */
[----:B------:R-:W-:Y:S02]  /*74e0*/  FMNMX.FTZ R10, R177, R10, !PT ;  /* 0x0000000ab10a7209 */ /* 0x000fe40007810000 */
[----:B------:R-:W-:Y:S02]  /*74f0*/  ISETP.LT.OR P4, PT, R178, 0x12, P4 ;  /* 0x00000012b200780c */ /* 0x000fe40002781670 */
[----:B------:R-:W-:Y:S01]  /*7500*/  FSEL R152, R152, -INF , !P5 ;  /* 0xff80000098987808 */ /* 0x000fe20006800000 */
[----:B------:R-:W0:Y:S01]  /*7510*/  SHFL.BFLY PT, R5, R10, 0x2, 0x1f ;  /* 0x0c401f000a057f89 */ /* 0x000e2200000e0000 */
[----:B------:R-:W-:Y:S02]  /*7520*/  ISETP.GT.AND P2, PT, R180, 0x19, P1 ;  /* 0x00000019b400780c */ /* 0x000fe40000f44270 */
[----:B------:R-:W-:Y:S02]  /*7530*/  ISETP.LT.OR P6, PT, R178, 0x19, P6 ;  /* 0x00000019b200780c */ /* 0x000fe400037c1670 */
[----:B------:R-:W-:-:S02]  /*7540*/  FSEL R153, R153, -INF , !P4 ;  /* 0xff80000099997808 */ /* 0x000fc40006000000 */
[----:B------:R-:W-:Y:S02]  /*7550*/  ISETP.GT.AND P5, PT, R180, 0x21, P1 ;  /* 0x00000021b400780c */ /* 0x000fe40000fa4270 */
[----:B------:R-:W-:Y:S02]  /*7560*/  FSEL R154, R154, -INF , !P6 ;  /* 0xff8000009a9a7808 */ /* 0x000fe40007000000 */
[C---:B------:R-:W-:Y:S02]  /*7570*/  ISETP.LT.OR P2, PT, R178.reuse, 0x1a, P2 ;  /* 0x0000001ab200780c */ /* 0x040fe40001741670 */
[----:B------:R-:W-:Y:S02]  /*7580*/  ISETP.LT.OR P5, PT, R178, 0x22, P5 ;  /* 0x00000022b200780c */ /* 0x000fe40002fa1670 */
[----:B------:R-:W-:Y:S02]  /*7590*/  FSEL R155, R155, -INF , !P2 ;  /* 0xff8000009b9b7808 */ /* 0x000fe40005000000 */
[----:B------:R-:W-:-:S02]  /*75a0*/  ISETP.GT.AND P4, PT, R180, 0x28, P1 ;  /* 0x00000028b400780c */ /* 0x000fc40000f84270 */
[----:B------:R-:W-:Y:S02]  /*75b0*/  ISETP.GT.AND P6, PT, R180, 0x29, P1 ;  /* 0x00000029b400780c */ /* 0x000fe40000fc4270 */
[----:B------:R-:W-:Y:S02]  /*75c0*/  ISETP.LT.OR P4, PT, R178, 0x29, P4 ;  /* 0x00000029b200780c */ /* 0x000fe40002781670 */
[----:B------:R-:W-:Y:S02]  /*75d0*/  ISETP.GT.AND P2, PT, R180, 0x30, P1 ;  /* 0x00000030b400780c */ /* 0x000fe40000f44270 */
[----:B0-----:R-:W-:Y:S02]  /*75e0*/  FMNMX.FTZ R11, R10, R5, !PT ;  /* 0x000000050a0b7209 */ /* 0x001fe40007810000 */
[----:B------:R-:W-:Y:S02]  /*75f0*/  FSEL R158, R158, -INF , !P4 ;  /* 0xff8000009e9e7808 */ /* 0x000fe40006000000 */
[C---:B------:R-:W-:Y:S01]  /*7600*/  ISETP.LT.OR P6, PT, R178.reuse, 0x2a, P6 ;  /* 0x0000002ab200780c */ /* 0x040fe200037c1670 */
[----:B------:R-:W0:Y:S01]  /*7610*/  SHFL.BFLY PT, R182, R11, 0x1, 0x1f ;  /* 0x0c201f000bb67f89 */ /* 0x000e2200000e0000 */
[----:B------:R-:W-:-:S02]  /*7620*/  ISETP.LT.OR P2, PT, R178, 0x31, P2 ;  /* 0x00000031b200780c */ /* 0x000fc40001741670 */
[----:B------:R-:W-:Y:S02]  /*7630*/  ISETP.GT.AND P4, PT, R180, 0x38, P1 ;  /* 0x00000038b400780c */ /* 0x000fe40000f84270 */
[----:B------:R-:W-:Y:S02]  /*7640*/  FSEL R160, R160, -INF , !P2 ;  /* 0xff800000a0a07808 */ /* 0x000fe40005000000 */
[----:B------:R-:W-:Y:S02]  /*7650*/  ISETP.LT.OR P4, PT, R178, 0x39, P4 ;  /* 0x00000039b200780c */ /* 0x000fe40002781670 */
[----:B0-----:R-:W-:Y:S02]  /*7660*/  FMNMX.FTZ R5, R11, R182, !PT ;  /* 0x000000b60b057209 */ /* 0x001fe40007810000 */
[----:B------:R-:W-:Y:S02]  /*7670*/  FSEL R11, R6, -INF , !P3 ;  /* 0xff800000060b7808 */ /* 0x000fe40005800000 */
[----:B------:R-:W-:Y:S01]  /*7680*/  ISETP.GT.AND P3, PT, R180, 0x20, P1 ;  /* 0x00000020b400780c */ /* 0x000fe20000f64270 */
[----:B------:R-:W-:Y:S01]  /*7690*/  FMUL.FTZ R181, R5, UR10 ;  /* 0x0000000a05b57c20 */ /* 0x000fe20008410000 */
[----:B------:R-:W-:-:S02]  /*76a0*/  FMNMX.FTZ R6, R11, R14, !PT ;  /* 0x0000000e0b067209 */ /* 0x000fc40007810000 */
[----:B------:R-:W-:Y:S02]  /*76b0*/  ISETP.LT.OR P3, PT, R178, 0x21, P3 ;  /* 0x00000021b200780c */ /* 0x000fe40001f61670 */
[----:B------:R-:W-:Y:S02]  /*76c0*/  FMNMX.FTZ R179, R15, R6, !PT ;  /* 0x000000060fb37209 */ /* 0x000fe40007810000 */
[----:B------:R-:W-:Y:S02]  /*76d0*/  FSEL R156, R156, -INF , !P3 ;  /* 0xff8000009c9c7808 */ /* 0x000fe40005800000 */
[----:B------:R-:W-:Y:S02]  /*76e0*/  FMNMX.FTZ R6, R20, R179, !PT ;  /* 0x000000b314067209 */ /* 0x000fe40007810000 */
[----:B------:R-:W-:Y:S02]  /*76f0*/  FSETP.NEU.FTZ.AND P3, PT, R5, -INF , PT ;  /* 0xff8000000500780b */ /* 0x000fe40003f7d000 */
[----:B------:R-:W-:-:S02]  /*7700*/  FMNMX.FTZ R179, R21, R6, !PT ;  /* 0x0000000615b37209 */ /* 0x000fc40007810000 */
[----:B------:R-:W-:Y:S02]  /*7710*/  FSEL R181, R181, RZ, P3 ;  /* 0x000000ffb5b57208 */ /* 0x000fe40001800000 */
[----:B------:R-:W-:-:S03]  /*7720*/  FMNMX.FTZ R6, R152, R179, !PT ;  /* 0x000000b398067209 */ /* 0x000fc60007810000 */
[--C-:B------:R-:W-:Y:S01]  /*7730*/  FFMA.FTZ R10, R166, UR10, -R181.reuse ;  /* 0x0000000aa60a7c23 */ /* 0x100fe200080108b5 */
[----:B------:R-:W-:Y:S01]  /*7740*/  FMNMX.FTZ R179, R153, R6, !PT ;  /* 0x0000000699b37209 */ /* 0x000fe20007810000 */
[--C-:B------:R-:W-:Y:S01]  /*7750*/  FFMA.FTZ R173, R173, UR10, -R181.reuse ;  /* 0x0000000aadad7c23 */ /* 0x100fe200080108b5 */
[----:B------:R-:W-:Y:S01]  /*7760*/  FSEL R166, R162, -INF , !P4 ;  /* 0xff800000a2a67808 */ /* 0x000fe20006000000 */
[----:B------:R-:W-:Y:S01]  /*7770*/  FFMA.FTZ R162, R192, UR10, -R181 ;  /* 0x0000000ac0a27c23 */ /* 0x000fe200080108b5 */
[----:B------:R-:W-:Y:S01]  /*7780*/  FMNMX.FTZ R6, R154, R179, !PT ;  /* 0x000000b39a067209 */ /* 0x000fe20007810000 */
[----:B------:R-:W-:Y:S01]  /*7790*/  MUFU.EX2 R10, R10 ;  /* 0x0000000a000a7308 */ /* 0x000fe20000000800 */
[----:B------:R-:W-:Y:S02]  /*77a0*/  FSEL R179, R157, -INF , !P5 ;  /* 0xff8000009db37808 */ /* 0x000fe40006800000 */
[----:B------:R-:W-:Y:S02]  /*77b0*/  FMNMX.FTZ R157, R155, R6, !PT ;  /* 0x000000069b9d7209 */ /* 0x000fe40007810000 */
[----:B------:R-:W-:-:S02]  /*77c0*/  ISETP.GT.AND P5, PT, R180, 0x31, P1 ;  /* 0x00000031b400780c */ /* 0x000fc40000fa4270 */
[----:B------:R-:W-:Y:S01]  /*77d0*/  FMNMX.FTZ R6, R156, R157, !PT ;  /* 0x0000009d9c067209 */ /* 0x000fe20007810000 */
[--C-:B------:R-:W-:Y:S01]  /*77e0*/  FFMA.FTZ R157, R164, UR10, -R181.reuse ;  /* 0x0000000aa49d7c23 */ /* 0x100fe200080108b5 */
[----:B------:R-:W-:Y:S01]  /*77f0*/  FSEL R164, R159, -INF , !P6 ;  /* 0xff8000009fa47808 */ /* 0x000fe20007000000 */
[----:B------:R-:W-:Y:S01]  /*7800*/  FFMA.FTZ R159, R193, UR10, -R181 ;  /* 0x0000000ac19f7c23 */ /* 0x000fe200080108b5 */
[----:B------:R-:W-:Y:S01]  /*7810*/  FMNMX.FTZ R183, R179, R6, !PT ;  /* 0x00000006b3b77209 */ /* 0x000fe20007810000 */
[----:B------:R-:W-:Y:S01]  /*7820*/  MUFU.EX2 R162, R162 ;  /* 0x000000a200a27308 */ /* 0x000fe20000000800 */
[----:B------:R-:W-:Y:S02]  /*7830*/  ISETP.LT.OR P5, PT, R178, 0x32, P5 ;  /* 0x00000032b200780c */ /* 0x000fe40002fa1670 */
[----:B------:R-:W-:Y:S02]  /*7840*/  FMNMX.FTZ R183, R158, R183, !PT ;  /* 0x000000b79eb77209 */ /* 0x000fe40007810000 */
[----:B------:R-:W-:-:S02]  /*7850*/  ISETP.GT.AND P1, PT, R180, 0x39, P1 ;  /* 0x00000039b400780c */ /* 0x000fc40000f24270 */
[----:B------:R-:W-:Y:S01]  /*7860*/  FMNMX.FTZ R183, R164, R183, !PT ;  /* 0x000000b7a4b77209 */ /* 0x000fe20007810000 */
[----:B------:R-:W-:Y:S01]  /*7870*/  MUFU.EX2 R157, R157 ;  /* 0x0000009d009d7308 */ /* 0x000fe20000000800 */
[----:B------:R-:W-:Y:S02]  /*7880*/  FSEL R161, R161, -INF , !P5 ;  /* 0xff800000a1a17808 */ /* 0x000fe40006800000 */
[----:B------:R-:W-:Y:S02]  /*7890*/  FMNMX.FTZ R6, R160, R183, !PT ;  /* 0x000000b7a0067209 */ /* 0x000fe40007810000 */
[----:B------:R-:W-:Y:S01]  /*78a0*/  ISETP.LT.OR P1, PT, R178, 0x3a, P1 ;  /* 0x0000003ab200780c */ /* 0x000fe20000f21670 */
[--C-:B------:R-:W-:Y:S01]  /*78b0*/  FFMA.FTZ R178, R167, UR10, -R181.reuse ;  /* 0x0000000aa7b27c23 */ /* 0x100fe200080108b5 */
[----:B------:R-:W-:Y:S01]  /*78c0*/  FMNMX.FTZ R183, R161, R6, !PT ;  /* 0x00000006a1b77209 */ /* 0x000fe20007810000 */
[----:B------:R-:W-:Y:S01]  /*78d0*/  MUFU.EX2 R159, R159 ;  /* 0x0000009f009f7308 */ /* 0x000fe20000000800 */
[----:B------:R-:W-:Y:S01]  /*78e0*/  FSEL R180, R163, -INF , !P1 ;  /* 0xff800000a3b47808 */ /* 0x000fe20004800000 */
[--C-:B------:R-:W-:Y:S01]  /*78f0*/  FFMA.FTZ R163, R165, UR10, -R181.reuse ;  /* 0x0000000aa5a37c23 */ /* 0x100fe200080108b5 */
[----:B------:R-:W-:Y:S01]  /*7900*/  FMNMX.FTZ R183, R166, R183, !PT ;  /* 0x000000b7a6b77209 */ /* 0x000fe20007810000 */
[--C-:B------:R-:W-:Y:S01]  /*7910*/  FFMA.FTZ R165, R168, UR10, -R181.reuse ;  /* 0x0000000aa8a57c23 */ /* 0x100fe200080108b5 */
[--C-:B------:R-:W-:Y:S01]  /*7920*/  FFMA.FTZ R168, R169, UR10, -R181.reuse ;  /* 0x0000000aa9a87c23 */ /* 0x100fe200080108b5 */
[--C-:B------:R-:W-:Y:S01]  /*7930*/  FFMA.FTZ R169, R172, UR10, -R181.reuse ;  /* 0x0000000aaca97c23 */ /* 0x100fe200080108b5 */
[----:B------:R-:W-:Y:S01]  /*7940*/  FMNMX.FTZ R183, R180, R183, !PT ;  /* 0x000000b7b4b77209 */ /* 0x000fe20007810000 */
[----:B------:R-:W-:Y:S01]  /*7950*/  MUFU.EX2 R163, R163 ;  /* 0x000000a300a37308 */ /* 0x000fe20000000800 */
[----:B------:R-:W-:Y:S01]  /*7960*/  FSEL R172, R5, RZ, P3 ;  /* 0x000000ff05ac7208 */ /* 0x000fe20001800000 */
[--C-:B------:R-:W-:Y:S01]  /*7970*/  FFMA.FTZ R167, R170, UR10, -R181.reuse ;  /* 0x0000000aaaa77c23 */ /* 0x100fe200080108b5 */
[--C-:B------:R-:W-:Y:S01]  /*7980*/  FFMA.FTZ R170, R171, UR10, -R181.reuse ;  /* 0x0000000aabaa7c23 */ /* 0x100fe200080108b5 */
[----:B------:R-:W0:Y:S01]  /*7990*/  SHFL.BFLY PT, R6, R183, 0x2, 0x1f ;  /* 0x0c401f00b7067f89 */ /* 0x000e2200000e0000 */
[----:B------:R-:W-:Y:S01]  /*79a0*/  FFMA.FTZ R171, R174, UR10, -R181 ;  /* 0x0000000aaeab7c23 */ /* 0x000fe200080108b5 */
[----:B------:R-:W-:Y:S01]  /*79b0*/  FADD.FTZ R13, -R172, R13 ;  /* 0x0000000dac0d7221 */ /* 0x000fe20000010100 */
[--C-:B------:R-:W-:Y:S01]  /*79c0*/  FFMA.FTZ R174, R175, UR10, -R181.reuse ;  /* 0x0000000aafae7c23 */ /* 0x100fe200080108b5 */
[----:B------:R-:W-:Y:S01]  /*79d0*/  MUFU.EX2 R178, R178 ;  /* 0x000000b200b27308 */ /* 0x000fe20000000800 */
[--C-:B------:R-:W-:Y:S01]  /*79e0*/  FFMA.FTZ R175, R176, UR10, -R181.reuse ;  /* 0x0000000ab0af7c23 */ /* 0x100fe200080108b5 */
[----:B------:R-:W-:Y:S01]  /*79f0*/  FMUL.FTZ R13, R13, UR10 ;  /* 0x0000000a0d0d7c20 */ /* 0x000fe20008410000 */
[----:B------:R-:W-:Y:S01]  /*7a00*/  FFMA.FTZ R176, R177, UR10, -R181 ;  /* 0x0000000ab1b07c23 */ /* 0x000fe200080108b5 */
[----:B------:R-:W-:-:S04]  /*7a10*/  ISETP.NE.AND P1, PT, R2, R191, PT ;  /* 0x000000bf0200720c */ /* 0x000fc80003f25270 */
[----:B------:R-:W1:Y:S08]  /*7a20*/  MUFU.EX2 R13, R13 ;  /* 0x0000000d000d7308 */ /* 0x000e700000000800 */
[----:B------:R-:W2:Y:S01]  /*7a30*/  MUFU.EX2 R165, R165 ;  /* 0x000000a500a57308 */ /* 0x000ea20000000800 */
[----:B0-----:R-:W-:-:S07]  /*7a40*/  FMNMX.FTZ R6, R183, R6, !PT ;  /* 0x00000006b7067209 */ /* 0x001fce0007810000 */
[----:B------:R-:W0:Y:S01]  /*7a50*/  MUFU.EX2 R168, R168 ;  /* 0x000000a800a87308 */ /* 0x000e220000000800 */
[----:B------:R-:W3:Y:S01]  /*7a60*/  SHFL.BFLY PT, R183, R6, 0x1, 0x1f ;  /* 0x0c201f0006b77f89 */ /* 0x000ee200000e0000 */
[----:B-1----:R-:W-:Y:S01]  /*7a70*/  FFMA.FTZ R182, R13, R3, R10 ;  /* 0x000000030db67223 */ /* 0x002fe2000001000a */
[-C--:B------:R-:W-:Y:S01]  /*7a80*/  FMUL.FTZ R24, R24, R13.reuse ;  /* 0x0000000d18187220 */ /* 0x080fe20000410000 */
[-C--:B------:R-:W-:Y:S01]  /*7a90*/  FMUL.FTZ R25, R25, R13.reuse ;  /* 0x0000000d19197220 */ /* 0x080fe20000410000 */
[-C--:B------:R-:W-:Y:S01]  /*7aa0*/  FMUL.FTZ R28, R28, R13.reuse ;  /* 0x0000000d1c1c7220 */ /* 0x080fe20000410000 */
[----:B------:R-:W-:Y:S01]  /*7ab0*/  FADD.FTZ R182, R157, R182 ;  /* 0x000000b69db67221 */ /* 0x000fe20000010000 */
[-C--:B------:R-:W-:Y:S01]  /*7ac0*/  FMUL.FTZ R29, R29, R13.reuse ;  /* 0x0000000d1d1d7220 */ /* 0x080fe20000410000 */
[----:B------:R-:W-:Y:S01]  /*7ad0*/  MUFU.EX2 R172, R173 ;  /* 0x000000ad00ac7308 */ /* 0x000fe20000000800 */
[-C--:B------:R-:W-:Y:S01]  /*7ae0*/  FMUL.FTZ R32, R32, R13.reuse ;  /* 0x0000000d20207220 */ /* 0x080fe20000410000 */
[----:B------:R-:W-:Y:S01]  /*7af0*/  FADD.FTZ R177, R159, R182 ;  /* 0x000000b69fb17221 */ /* 0x000fe20000010000 */
[-C--:B------:R-:W-:Y:S01]  /*7b00*/  FMUL.FTZ R33, R33, R13.reuse ;  /* 0x0000000d21217220 */ /* 0x080fe20000410000 */
[-C--:B------:R-:W-:Y:S01]  /*7b10*/  FMUL.FTZ R36, R36, R13.reuse ;  /* 0x0000000d24247220 */ /* 0x080fe20000410000 */
[-C--:B------:R-:W-:Y:S01]  /*7b20*/  FMUL.FTZ R37, R37, R13.reuse ;  /* 0x0000000d25257220 */ /* 0x080fe20000410000 */
[----:B------:R-:W-:Y:S01]  /*7b30*/  FADD.FTZ R182, R162, R177 ;  /* 0x000000b1a2b67221 */ /* 0x000fe20000010000 */
[----:B------:R-:W-:Y:S01]  /*7b40*/  IMAD.U32 R177, RZ, RZ, UR27 ;  /* 0x0000001bffb17e24 */ /* 0x000fe2000f8e00ff */
[----:B------:R1:W-:Y:S01]  /*7b50*/  MUFU.EX2 R173, R175 ;  /* 0x000000af00ad7308 */ /* 0x0003e20000000800 */
[----:B------:R-:W-:Y:S01]  /*7b60*/  FMUL.FTZ R40, R40, R13 ;  /* 0x0000000d28287220 */ /* 0x000fe20000410000 */
[----:B------:R-:W-:Y:S01]  /*7b70*/  FADD.FTZ R181, R163, R182 ;  /* 0x000000b6a3b57221 */ /* 0x000fe20000010000 */
[----:B------:R-:W-:-:S02]  /*7b80*/  @!P1 IMAD R177, R177, 0x40, R16 ;  /* 0x00000040b1b19824 */ /* 0x000fc400078e0210 */
[-C--:B------:R-:W-:Y:S01]  /*7b90*/  FMUL.FTZ R41, R41, R13.reuse ;  /* 0x0000000d29297220 */ /* 0x080fe20000410000 */
[-C--:B------:R-:W-:Y:S01]  /*7ba0*/  FMUL.FTZ R44, R44, R13.reuse ;  /* 0x0000000d2c2c7220 */ /* 0x080fe20000410000 */
[-C--:B------:R-:W-:Y:S01]  /*7bb0*/  FMUL.FTZ R45, R45, R13.reuse ;  /* 0x0000000d2d2d7220 */ /* 0x080fe20000410000 */
[----:B------:R-:W-:Y:S01]  /*7bc0*/  FMUL.FTZ R48, R48, R13 ;  /* 0x0000000d30307220 */ /* 0x000fe20000410000 */
[----:B------:R-:W4:Y:S01]  /*7bd0*/  MUFU.EX2 R167, R167 ;  /* 0x000000a700a77308 */ /* 0x000f220000000800 */
[----:B---3--:R-:W-:Y:S01]  /*7be0*/  FMNMX.FTZ R6, R6, R183, !PT ;  /* 0x000000b706067209 */ /* 0x008fe20007810000 */
[-C--:B------:R-:W-:Y:S01]  /*7bf0*/  FMUL.FTZ R49, R49, R13.reuse ;  /* 0x0000000d31317220 */ /* 0x080fe20000410000 */
[----:B------:R-:W-:Y:S01]  /*7c00*/  @!P1 LEA R177, R177, UR42, 0x2 ;  /* 0x0000002ab1b19c11 */ /* 0x000fe2000f8e10ff */
[-C--:B------:R-:W-:Y:S01]  /*7c10*/  FMUL.FTZ R52, R52, R13.reuse ;  /* 0x0000000d34347220 */ /* 0x080fe20000410000 */
[C---:B------:R-:W-:Y:S01]  /*7c20*/  FSETP.NEU.FTZ.AND P2, PT, R6.reuse, -INF , PT ;  /* 0xff8000000600780b */ /* 0x040fe20003f5d000 */
[C---:B------:R-:W-:Y:S01]  /*7c30*/  FMUL.FTZ R3, R6.reuse, UR10 ;  /* 0x0000000a06037c20 */ /* 0x040fe20008410000 */
[-C--:B------:R-:W-:Y:S01]  /*7c40*/  FMUL.FTZ R53, R53, R13.reuse ;  /* 0x0000000d35357220 */ /* 0x080fe20000410000 */
[----:B------:R-:W3:Y:S01]  /*7c50*/  MUFU.EX2 R170, R170 ;  /* 0x000000aa00aa7308 */ /* 0x000ee20000000800 */
[----:B-1----:R-:W-:Y:S01]  /*7c60*/  FSEL R175, R6, RZ, P2 ;  /* 0x000000ff06af7208 */ /* 0x002fe20001000000 */
[----:B------:R1:W-:Y:S01]  /*7c70*/  @!P1 STS [R177+0x28800], R13 ;  /* 0x0288000db1009388 */ /* 0x0003e20000000800 */
[----:B------:R-:W-:Y:S01]  /*7c80*/  FSEL R3, R3, RZ, P2 ;  /* 0x000000ff03037208 */ /* 0x000fe20001000000 */
[-C--:B------:R-:W-:Y:S01]  /*7c90*/  FMUL.FTZ R56, R56, R13.reuse ;  /* 0x0000000d38387220 */ /* 0x080fe20000410000 */
[-C--:B------:R-:W-:Y:S01]  /*7ca0*/  FMUL.FTZ R57, R57, R13.reuse ;  /* 0x0000000d39397220 */ /* 0x080fe20000410000 */
[----:B------:R-:W-:Y:S01]  /*7cb0*/  FADD.FTZ R175, -R175, R14 ;  /* 0x0000000eafaf7221 */ /* 0x000fe20000010100 */
[----:B------:R-:W-:Y:S01]  /*7cc0*/  FADD.FTZ R14, R178, R181 ;  /* 0x000000b5b20e7221 */ /* 0x000fe20000010000 */
[----:B------:R-:W5:Y:S01]  /*7cd0*/  MUFU.EX2 R169, R169 ;  /* 0x000000a900a97308 */ /* 0x000f620000000800 */
[--C-:B------:R-:W-:Y:S01]  /*7ce0*/  FFMA.FTZ R182, R15, UR10, -R3.reuse ;  /* 0x0000000a0fb67c23 */ /* 0x100fe20008010803 */
[--C-:B------:R-:W-:Y:S01]  /*7cf0*/  FFMA.FTZ R11, R11, UR10, -R3.reuse ;  /* 0x0000000a0b0b7c23 */ /* 0x100fe20008010803 */
[----:B--2---:R-:W-:Y:S01]  /*7d00*/  FADD.FTZ R15, R165, R14 ;  /* 0x0000000ea50f7221 */ /* 0x004fe20000010000 */
[----:B------:R-:W-:Y:S01]  /*7d10*/  FMUL.FTZ R14, R175, UR10 ;  /* 0x0000000aaf0e7c20 */ /* 0x000fe20008410000 */
[--C-:B------:R-:W-:Y:S01]  /*7d20*/  FFMA.FTZ R175, R152, UR10, -R3.reuse ;  /* 0x0000000a98af7c23 */ /* 0x100fe20008010803 */
[----:B------:R-:W-:Y:S01]  /*7d30*/  FFMA.FTZ R181, R20, UR10, -R3 ;  /* 0x0000000a14b57c23 */ /* 0x000fe20008010803 */
[----:B0-----:R-:W-:Y:S01]  /*7d40*/  FADD.FTZ R152, R168, R15 ;  /* 0x0000000fa8987221 */ /* 0x001fe20000010000 */
[----:B------:R-:W0:Y:S01]  /*7d50*/  MUFU.EX2 R171, R171 ;  /* 0x000000ab00ab7308 */ /* 0x000e220000000800 */
[--C-:B------:R-:W-:Y:S01]  /*7d60*/  FFMA.FTZ R20, R21, UR10, -R3.reuse ;  /* 0x0000000a15147c23 */ /* 0x100fe20008010803 */
[--C-:B------:R-:W-:Y:S01]  /*7d70*/  FFMA.FTZ R153, R153, UR10, -R3.reuse ;  /* 0x0000000a99997c23 */ /* 0x100fe20008010803 */
[----:B----4-:R-:W-:Y:S01]  /*7d80*/  FADD.FTZ R15, R167, R152 ;  /* 0x00000098a70f7221 */ /* 0x010fe20000010000 */
[--C-:B------:R-:W-:Y:S01]  /*7d90*/  FFMA.FTZ R183, R154, UR10, -R3.reuse ;  /* 0x0000000a9ab77c23 */ /* 0x100fe20008010803 */
[--C-:B------:R-:W-:Y:S01]  /*7da0*/  FFMA.FTZ R191, R155, UR10, -R3.reuse ;  /* 0x0000000a9bbf7c23 */ /* 0x100fe20008010803 */
[----:B------:R-:W-:Y:S01]  /*7db0*/  FFMA.FTZ R192, R156, UR10, -R3 ;  /* 0x0000000a9cc07c23 */ /* 0x000fe20008010803 */
[----:B---3--:R-:W-:Y:S01]  /*7dc0*/  FADD.FTZ R152, R170, R15 ;  /* 0x0000000faa987221 */ /* 0x008fe20000010000 */
[----:B------:R-:W2:Y:S01]  /*7dd0*/  MUFU.EX2 R174, R174 ;  /* 0x000000ae00ae7308 */ /* 0x000ea20000000800 */
[--C-:B------:R-:W-:Y:S01]  /*7de0*/  FFMA.FTZ R179, R179, UR10, -R3.reuse ;  /* 0x0000000ab3b37c23 */ /* 0x100fe20008010803 */
[--C-:B------:R-:W-:Y:S01]  /*7df0*/  FFMA.FTZ R193, R158, UR10, -R3.reuse ;  /* 0x0000000a9ec17c23 */ /* 0x100fe20008010803 */
[----:B-----5:R-:W-:Y:S01]  /*7e00*/  FADD.FTZ R195, R169, R152 ;  /* 0x00000098a9c37221 */ /* 0x020fe20000010000 */
[--C-:B------:R-:W-:Y:S01]  /*7e10*/  FFMA.FTZ R194, R164, UR10, -R3.reuse ;  /* 0x0000000aa4c27c23 */ /* 0x100fe20008010803 */
[--C-:B------:R-:W-:Y:S01]  /*7e20*/  FFMA.FTZ R21, R160, UR10, -R3.reuse ;  /* 0x0000000aa0157c23 */ /* 0x100fe20008010803 */
[----:B------:R-:W-:Y:S01]  /*7e30*/  FFMA.FTZ R161, R161, UR10, -R3 ;  /* 0x0000000aa1a17c23 */ /* 0x000fe20008010803 */
[----:B------:R-:W-:Y:S01]  /*7e40*/  FADD.FTZ R152, R172, R195 ;  /* 0x000000c3ac987221 */ /* 0x000fe20000010000 */
[----:B------:R-:W-:Y:S01]  /*7e50*/  MUFU.EX2 R11, R11 ;  /* 0x0000000b000b7308 */ /* 0x000fe20000000800 */
[--C-:B------:R-:W-:Y:S01]  /*7e60*/  FFMA.FTZ R15, R166, UR10, -R3.reuse ;  /* 0x0000000aa60f7c23 */ /* 0x100fe20008010803 */
[----:B------:R-:W-:Y:S01]  /*7e70*/  FFMA.FTZ R180, R180, UR10, -R3 ;  /* 0x0000000ab4b47c23 */ /* 0x000fe20008010803 */
[----:B0-----:R-:W-:Y:S01]  /*7e80*/  FADD.FTZ R3, R171, R152 ;  /* 0x00000098ab037221 */ /* 0x001fe20000010000 */
[----:B------:R-:W-:Y:S01]  /*7e90*/  F2FP.BF16.F32.PACK_AB R152, R157, R10 ;  /* 0x0000000a9d98723e */ /* 0x000fe200000010ff */
[----:B------:R-:W-:Y:S01]  /*7ea0*/  FMUL.FTZ R60, R60, R13 ;  /* 0x0000000d3c3c7220 */ /* 0x000fe20000410000 */
[----:B------:R-:W-:Y:S01]  /*7eb0*/  F2FP.BF16.F32.PACK_AB R154, R162, R159 ;  /* 0x0000009fa29a723e */ /* 0x000fe200000010ff */
[----:B------:R-:W-:Y:S01]  /*7ec0*/  FMUL.FTZ R61, R61, R13 ;  /* 0x0000000d3d3d7220 */ /* 0x000fe20000410000 */
[----:B------:R-:W0:Y:S01]  /*7ed0*/  MUFU.EX2 R14, R14 ;  /* 0x0000000e000e7308 */ /* 0x000e220000000800 */
[----:B--2---:R-:W-:Y:S01]  /*7ee0*/  FADD.FTZ R10, R174, R3 ;  /* 0x00000003ae0a7221 */ /* 0x004fe20000010000 */
[----:B------:R-:W-:Y:S01]  /*7ef0*/  F2FP.BF16.F32.PACK_AB R158, R168, R165 ;  /* 0x000000a5a89e723e */ /* 0x000fe200000010ff */
[----:B------:R-:W-:Y:S01]  /*7f00*/  FMUL.FTZ R64, R64, R13 ;  /* 0x0000000d40407220 */ /* 0x000fe20000410000 */
[----:B------:R-:W-:Y:S01]  /*7f10*/  F2FP.BF16.F32.PACK_AB R156, R178, R163 ;  /* 0x000000a3b29c723e */ /* 0x000fe200000010ff */
[----:B------:R-:W-:Y:S01]  /*7f20*/  FADD.FTZ R3, R173, R10 ;  /* 0x0000000aad037221 */ /* 0x000fe20000010000 */
[----:B------:R-:W-:Y:S01]  /*7f30*/  F2FP.BF16.F32.PACK_AB R160, R170, R167 ;  /* 0x000000a7aaa0723e */ /* 0x000fe200000010ff */
[----:B------:R-:W-:Y:S01]  /*7f40*/  FMUL.FTZ R65, R65, R13 ;  /* 0x0000000d41417220 */ /* 0x000fe20000410000 */
[----:B------:R-:W2:Y:S01]  /*7f50*/  MUFU.EX2 R182, R182 ;  /* 0x000000b600b67308 */ /* 0x000ea20000000800 */
[----:B------:R-:W-:Y:S01]  /*7f60*/  F2FP.BF16.F32.PACK_AB R162, R172, R169 ;  /* 0x000000a9aca2723e */ /* 0x000fe200000010ff */
[----:B------:R-:W-:Y:S01]  /*7f70*/  FMUL.FTZ R68, R68, R13 ;  /* 0x0000000d44447220 */ /* 0x000fe20000410000 */
[----:B------:R-:W-:Y:S01]  /*7f80*/  F2FP.BF16.F32.PACK_AB R164, R174, R171 ;  /* 0x000000abaea4723e */ /* 0x000fe200000010ff */
[-C--:B------:R-:W-:Y:S01]  /*7f90*/  FMUL.FTZ R69, R69, R13.reuse ;  /* 0x0000000d45457220 */ /* 0x080fe20000410000 */
[-C--:B------:R-:W-:Y:S01]  /*7fa0*/  FMUL.FTZ R72, R72, R13.reuse ;  /* 0x0000000d48487220 */ /* 0x080fe20000410000 */
[-C--:B------:R-:W-:Y:S01]  /*7fb0*/  FMUL.FTZ R73, R73, R13.reuse ;  /* 0x0000000d49497220 */ /* 0x080fe20000410000 */
[-C--:B------:R-:W-:Y:S01]  /*7fc0*/  FMUL.FTZ R76, R76, R13.reuse ;  /* 0x0000000d4c4c7220 */ /* 0x080fe20000410000 */
[----:B------:R-:W3:Y:S01]  /*7fd0*/  MUFU.EX2 R155, R181 ;  /* 0x000000b5009b7308 */ /* 0x000ee20000000800 */
[----:B0-----:R1:W-:Y:S01]  /*7fe0*/  @!P1 STS [R177+0x28820], R14 ;  /* 0x0288200eb1009388 */ /* 0x0013e20000000800 */
        /* <DEDUP_REMOVED lines=14> */
[----:B------:R-:W4:Y:S01]  /*80d0*/  MUFU.EX2 R157, R175 ;  /* 0x000000af009d7308 */ /* 0x000f220000000800 */
[-C--:B------:R-:W-:Y:S01]  /*80e0*/  FMUL.FTZ R104, R104, R13.reuse ;  /* 0x0000000d68687220 */ /* 0x080fe20000410000 */
[-C--:B------:R-:W-:Y:S01]  /*80f0*/  FMUL.FTZ R105, R105, R13.reuse ;  /* 0x0000000d69697220 */ /* 0x080fe20000410000 */
[-C--:B------:R-:W-:Y:S01]  /*8100*/  FMUL.FTZ R108, R108, R13.reuse ;  /* 0x0000000d6c6c7220 */ /* 0x080fe20000410000 */
[-C--:B------:R-:W-:Y:S01]  /*8110*/  FMUL.FTZ R109, R109, R13.reuse ;  /* 0x0000000d6d6d7220 */ /* 0x080fe20000410000 */
[-C--:B------:R-:W-:Y:S01]  /*8120*/  FMUL.FTZ R112, R112, R13.reuse ;  /* 0x0000000d70707220 */ /* 0x080fe20000410000 */
[-C--:B------:R-:W-:Y:S01]  /*8130*/  FMUL.FTZ R113, R113, R13.reuse ;  /* 0x0000000d71717220 */ /* 0x080fe20000410000 */
[-C--:B------:R-:W-:Y:S01]  /*8140*/  FMUL.FTZ R116, R116, R13.reuse ;  /* 0x0000000d74747220 */ /* 0x080fe20000410000 */
[----:B------:R5:W1:Y:S01]  /*8150*/  MUFU.EX2 R10, R153 ;  /* 0x00000099000a7308 */ /* 0x000a620000000800 */
        /* <DEDUP_REMOVED lines=8> */
[----:B-----5:R-:W-:Y:S01]  /*81e0*/  FFMA.FTZ R153, R14, R4, R11 ;  /* 0x000000040e997223 */ /* 0x020fe2000001000b */
[-C--:B------:R-:W-:Y:S01]  /*81f0*/  FMUL.FTZ R132, R132, R13.reuse ;  /* 0x0000000d84847220 */ /* 0x080fe20000410000 */
[-C--:B------:R-:W-:Y:S01]  /*8200*/  FMUL.FTZ R133, R133, R13.reuse ;  /* 0x0000000d85857220 */ /* 0x080fe20000410000 */
[-C--:B------:R-:W-:Y:S01]  /*8210*/  FMUL.FTZ R136, R136, R13.reuse ;  /* 0x0000000d88887220 */ /* 0x080fe20000410000 */
[----:B--2---:R-:W-:Y:S01]  /*8220*/  FADD.FTZ R4, R182, R153 ;  /* 0x00000099b6047221 */ /* 0x004fe20000010000 */
[-C--:B------:R-:W-:Y:S01]  /*8230*/  FMUL.FTZ R137, R137, R13.reuse ;  /* 0x0000000d89897220 */ /* 0x080fe20000410000 */
[----:B------:R-:W-:Y:S01]  /*8240*/  FMUL.FTZ R140, R140, R13 ;  /* 0x0000000d8c8c7220 */ /* 0x000fe20000410000 */
[----:B------:R-:W2:Y:S01]  /*8250*/  MUFU.EX2 R168, R191 ;  /* 0x000000bf00a87308 */ /* 0x000ea20000000800 */
[----:B---3--:R-:W-:Y:S01]  /*8260*/  FADD.FTZ R153, R155, R4 ;  /* 0x000000049b997221 */ /* 0x008fe20000010000 */
[----:B0-----:R-:W-:Y:S01]  /*8270*/  F2FP.BF16.F32.PACK_AB R155, R20, R155 ;  /* 0x0000009b149b723e */ /* 0x001fe200000010ff */
[-C--:B------:R-:W-:Y:S01]  /*8280*/  FMUL.FTZ R141, R141, R13.reuse ;  /* 0x0000000d8d8d7220 */ /* 0x080fe20000410000 */
[-C--:B------:R-:W-:Y:S01]  /*8290*/  FMUL.FTZ R144, R144, R13.reuse ;  /* 0x0000000d90907220 */ /* 0x080fe20000410000 */
[----:B------:R-:W-:Y:S01]  /*82a0*/  FADD.FTZ R4, R20, R153 ;  /* 0x0000009914047221 */ /* 0x000fe20000010000 */
[-C--:B------:R-:W-:Y:S01]  /*82b0*/  FMUL.FTZ R145, R145, R13.reuse ;  /* 0x0000000d91917220 */ /* 0x080fe20000410000 */
[----:B------:R-:W-:Y:S01]  /*82c0*/  FMUL.FTZ R148, R148, R13 ;  /* 0x0000000d94947220 */ /* 0x000fe20000410000 */
[----:B------:R-:W0:Y:S01]  /*82d0*/  MUFU.EX2 R192, R192 ;  /* 0x000000c000c07308 */ /* 0x000e220000000800 */
[----:B----4-:R-:W-:Y:S01]  /*82e0*/  FADD.FTZ R153, R157, R4 ;  /* 0x000000049d997221 */ /* 0x010fe20000010000 */
[----:B-1----:R-:W-:Y:S01]  /*82f0*/  F2FP.BF16.F32.PACK_AB R157, R10, R157 ;  /* 0x0000009d0a9d723e */ /* 0x002fe200000010ff */
[----:B------:R-:W-:Y:S01]  /*8300*/  FMUL.FTZ R149, R149, R13 ;  /* 0x0000000d95957220 */ /* 0x000fe20000410000 */
[-C--:B------:R-:W-:Y:S01]  /*8310*/  FMUL.FTZ R26, R26, R14.reuse ;  /* 0x0000000e1a1a7220 */ /* 0x080fe20000410000 */
[----:B------:R-:W-:Y:S01]  /*8320*/  FADD.FTZ R4, R10, R153 ;  /* 0x000000990a047221 */ /* 0x000fe20000010000 */
[-C--:B------:R-:W-:Y:S01]  /*8330*/  FMUL.FTZ R27, R27, R14.reuse ;  /* 0x0000000e1b1b7220 */ /* 0x080fe20000410000 */
[-C--:B------:R-:W-:Y:S01]  /*8340*/  FMUL.FTZ R30, R30, R14.reuse ;  /* 0x0000000e1e1e7220 */ /* 0x080fe20000410000 */
[----:B------:R-:W1:Y:S01]  /*8350*/  MUFU.EX2 R179, R179 ;  /* 0x000000b300b37308 */ /* 0x000e620000000800 */
[----:B------:R-:W-:Y:S01]  /*8360*/  FADD.FTZ R153, R159, R4 ;  /* 0x000000049f997221 */ /* 0x000fe20000010000 */
[----:B--2---:R-:W-:Y:S01]  /*8370*/  F2FP.BF16.F32.PACK_AB R159, R168, R159 ;  /* 0x0000009fa89f723e */ /* 0x004fe200000010ff */
[-C--:B------:R-:W-:Y:S01]  /*8380*/  FMUL.FTZ R31, R31, R14.reuse ;  /* 0x0000000e1f1f7220 */ /* 0x080fe20000410000 */
[-C--:B------:R-:W-:Y:S01]  /*8390*/  FMUL.FTZ R34, R34, R14.reuse ;  /* 0x0000000e22227220 */ /* 0x080fe20000410000 */
[----:B------:R-:W-:Y:S01]  /*83a0*/  FADD.FTZ R153, R168, R153 ;  /* 0x00000099a8997221 */ /* 0x000fe20000010000 */
[-C--:B------:R-:W-:Y:S01]  /*83b0*/  FMUL.FTZ R35, R35, R14.reuse ;  /* 0x0000000e23237220 */ /* 0x080fe20000410000 */
[-C--:B------:R-:W-:Y:S01]  /*83c0*/  FMUL.FTZ R38, R38, R14.reuse ;  /* 0x0000000e26267220 */ /* 0x080fe20000410000 */
[----:B------:R-:W2:Y:S01]  /*83d0*/  MUFU.EX2 R163, R193 ;  /* 0x000000c100a37308 */ /* 0x000ea20000000800 */
[----:B0-----:R-:W-:Y:S01]  /*83e0*/  FADD.FTZ R170, R192, R153 ;  /* 0x00000099c0aa7221 */ /* 0x001fe20000010000 */
        /* <DEDUP_REMOVED lines=15> */
[----:B--2---:R-:W-:Y:S01]  /*84e0*/  FADD.FTZ R153, R163, R170 ;  /* 0x000000aaa3997221 */ /* 0x004fe20000010000 */
[-C--:B------:R-:W-:Y:S01]  /*84f0*/  FMUL.FTZ R63, R63, R14.reuse ;  /* 0x0000000e3f3f7220 */ /* 0x080fe20000410000 */
[-C--:B------:R-:W-:Y:S01]  /*8500*/  FMUL.FTZ R66, R66, R14.reuse ;  /* 0x0000000e42427220 */ /* 0x080fe20000410000 */
[-C--:B------:R-:W-:Y:S01]  /*8510*/  FMUL.FTZ R67, R67, R14.reuse ;  /* 0x0000000e43437220 */ /* 0x080fe20000410000 */
[-C--:B------:R-:W-:Y:S01]  /*8520*/  FMUL.FTZ R70, R70, R14.reuse ;  /* 0x0000000e46467220 */ /* 0x080fe20000410000 */
[-C--:B------:R-:W-:Y:S01]  /*8530*/  FMUL.FTZ R71, R71, R14.reuse ;  /* 0x0000000e47477220 */ /* 0x080fe20000410000 */
[-C--:B------:R-:W-:Y:S01]  /*8540*/  FMUL.FTZ R74, R74, R14.reuse ;  /* 0x0000000e4a4a7220 */ /* 0x080fe20000410000 */
[----:B------:R1:W2:Y:S01]  /*8550*/  MUFU.EX2 R4, R161 ;  /* 0x000000a100047308 */ /* 0x0002a20000000800 */
[----:B0-----:R-:W-:Y:S01]  /*8560*/  FADD.FTZ R170, R194, R153 ;  /* 0x00000099c2aa7221 */ /* 0x001fe20000010000 */
[----:B------:R-:W-:Y:S01]  /*8570*/  F2FP.BF16.F32.PACK_AB R153, R182, R11 ;  /* 0x0000000bb699723e */ /* 0x000fe200000010ff */
[----:B------:R-:W-:Y:S01]  /*8580*/  BAR.SYNC.DEFER_BLOCKING 0xf, 0x100 ;  /* 0x03c4000000007b1d */ /* 0x000fe20000010000 */
[----:B------:R-:W-:Y:S01]  /*8590*/  F2FP.BF16.F32.PACK_AB R163, R194, R163 ;  /* 0x000000a3c2a3723e */ /* 0x000fe200000010ff */
        /* <DEDUP_REMOVED lines=13> */
[C---:B--2---:R-:W-:Y:S01]  /*8670*/  FADD.FTZ R170, R4.reuse, R161 ;  /* 0x000000a104aa7221 */ /* 0x044fe20000010000 */
[----:B------:R-:W-:Y:S01]  /*8680*/  F2FP.BF16.F32.PACK_AB R161, R179, R192 ;  /* 0x000000c0b3a1723e */ /* 0x000fe200000010ff */
[-C--:B------:R-:W-:Y:S01]  /*8690*/  FMUL.FTZ R95, R95, R14.reuse ;  /* 0x0000000e5f5f7220 */ /* 0x080fe20000410000 */
[----:B------:R-:W-:Y:S01]  /*86a0*/  F2FP.BF16.F32.PACK_AB R165, R4, R21 ;  /* 0x0000001504a5723e */ /* 0x000fe200000010ff */
[-C--:B------:R-:W-:Y:S01]  /*86b0*/  FMUL.FTZ R98, R98, R14.reuse ;  /* 0x0000000e62627220 */ /* 0x080fe20000410000 */
[-C--:B------:R-:W-:Y:S01]  /*86c0*/  FMUL.FTZ R99, R99, R14.reuse ;  /* 0x0000000e63637220 */ /* 0x080fe20000410000 */
[-C--:B------:R-:W-:Y:S01]  /*86d0*/  FMUL.FTZ R102, R102, R14.reuse ;  /* 0x0000000e66667220 */ /* 0x080fe20000410000 */
[----:B------:R-:W2:Y:S01]  /*86e0*/  MUFU.EX2 R180, R180 ;  /* 0x000000b400b47308 */ /* 0x000ea20000000800 */
[C---:B0-----:R-:W-:Y:S01]  /*86f0*/  F2FP.BF16.F32.PACK_AB R166, R176.reuse, R173 ;  /* 0x000000adb0a6723e */ /* 0x041fe200000010ff */
[----:B------:R0:W-:Y:S01]  /*8700*/  STSM.16.M88.4 [R18+0x26800], R152 ;  /* 0x0268009812007844 */ /* 0x0001e20000000200 */
[----:B------:R-:W-:Y:S01]  /*8710*/  FADD.FTZ R3, R176, R3 ;  /* 0x00000003b0037221 */ /* 0x000fe20000010000 */
[-C--:B------:R-:W-:Y:S01]  /*8720*/  FMUL.FTZ R103, R103, R14.reuse ;  /* 0x0000000e67677220 */ /* 0x080fe20000410000 */
[-C--:B------:R-:W-:Y:S01]  /*8730*/  FMUL.FTZ R106, R106, R14.reuse ;  /* 0x0000000e6a6a7220 */ /* 0x080fe20000410000 */
[----:B------:R0:W-:Y:S01]  /*8740*/  STSM.16.M88.4 [R19], R156 ;  /* 0x0000009c13007844 */ /* 0x0001e20000000200 */
[-C--:B------:R-:W-:Y:S01]  /*8750*/  FMUL.FTZ R107, R107, R14.reuse ;  /* 0x0000000e6b6b7220 */ /* 0x080fe20000410000 */
[-C--:B------:R-:W-:Y:S01]  /*8760*/  FMUL.FTZ R110, R110, R14.reuse ;  /* 0x0000000e6e6e7220 */ /* 0x080fe20000410000 */
[----:B-1----:R-:W-:Y:S01]  /*8770*/  FADD.FTZ R11, R15, R170 ;  /* 0x000000aa0f0b7221 */ /* 0x002fe20000010000 */
[----:B------:R0:W-:Y:S01]  /*8780*/  STSM.16.M88.4 [R23], R160 ;  /* 0x000000a017007844 */ /* 0x0001e20000000200 */
[-C--:B------:R-:W-:Y:S01]  /*8790*/  FMUL.FTZ R111, R111, R14.reuse ;  /* 0x0000000e6f6f7220 */ /* 0x080fe20000410000 */
[-C--:B------:R-:W-:Y:S01]  /*87a0*/  FMUL.FTZ R114, R114, R14.reuse ;  /* 0x0000000e72727220 */ /* 0x080fe20000410000 */
[-C--:B------:R-:W-:Y:S01]  /*87b0*/  FMUL.FTZ R115, R115, R14.reuse ;  /* 0x0000000e73737220 */ /* 0x080fe20000410000 */
[-C--:B------:R-:W-:Y:S01]  /*87c0*/  FMUL.FTZ R118, R118, R14.reuse ;  /* 0x0000000e76767220 */ /* 0x080fe20000410000 */
[-C--:B------:R-:W-:Y:S01]  /*87d0*/  FMUL.FTZ R119, R119, R14.reuse ;  /* 0x0000000e77777220 */ /* 0x080fe20000410000 */
[-C--:B------:R-:W-:Y:S01]  /*87e0*/  FMUL.FTZ R122, R122, R14.reuse ;  /* 0x0000000e7a7a7220 */ /* 0x080fe20000410000 */
[C---:B--2---:R-:W-:Y:S01]  /*87f0*/  F2FP.BF16.F32.PACK_AB R167, R180.reuse, R15 ;  /* 0x0000000fb4a7723e */ /* 0x044fe200000010ff */
[----:B------:R-:W-:Y:S01]  /*8800*/  FADD.FTZ R4, R180, R11 ;  /* 0x0000000bb4047221 */ /* 0x000fe20000010000 */
[-C--:B------:R-:W-:Y:S01]  /*8810*/  FMUL.FTZ R123, R123, R14.reuse ;  /* 0x0000000e7b7b7220 */ /* 0x080fe20000410000 */
[-C--:B------:R-:W-:Y:S01]  /*8820*/  FMUL.FTZ R126, R126, R14.reuse ;  /* 0x0000000e7e7e7220 */ /* 0x080fe20000410000 */
[-C--:B------:R-:W-:Y:S01]  /*8830*/  FMUL.FTZ R127, R127, R14.reuse ;  /* 0x0000000e7f7f7220 */ /* 0x080fe20000410000 */
[----:B------:R0:W-:Y:S01]  /*8840*/  STSM.16.M88.4 [R22], R164 ;  /* 0x000000a416007844 */ /* 0x0001e20000000200 */
        /* <DEDUP_REMOVED lines=14> */
.L_x_1703:
[----:B------:R1:W2:Y:S01]  /*8930*/  SYNCS.PHASECHK.TRANS64.TRYWAIT P1, [UR21+0x28c50], R7 ;  /* 0x028c5007ff0075a7 */ /* 0x0002a20008020155 */
[----:B------:R-:W-:Y:S05]  /*8940*/  @!P0 BRA `(.L_x_1704) ;  /* 0x0000000000048947 */ /* 0x000fea0003800000 */
[----:B------:R-:W-:Y:S01]  /*8950*/  BPT.TRAP 0x1 ;  /* 0x000000040000795c */ /* 0x000fe20000300000 */
.L_x_1704:
[----:B--2---:R-:W-:Y:S05]  /*8960*/  @P1 BRA `(.L_x_1705) ;  /* 0x0000000000081947 */ /* 0x004fea0003800000 */
[----:B------:R-:W2:Y:S02]  /*8970*/  SYNCS.PHASECHK.TRANS64.TRYWAIT P1, [UR21+0x28c50], R7 ;  /* 0x028c5007ff0075a7 */ /* 0x000ea40008020155 */
[----:B--2---:R-:W-:Y:S05]  /*8980*/  @!P1 BRA `(.L_x_1706) ;  /* 0x000000c400589947 */ /* 0x004fea0003800000 */
.L_x_1705:
        /* <DEDUP_REMOVED lines=34> */
.L_x_1707:
[----:B------:R-:W-:Y:S01]  /*8bb0*/  UIADD3 UR21, UR21, 0x28c60, URZ ;  /* 0x00028c6015157890 */ /* 0x000fe2000fffe03f */
[C---:B------:R-:W-:Y:S01]  /*8bc0*/  ISETP.GT.AND P1, PT, R8.reuse, UR20, PT ;  /* 0x0000001408007c0c */ /* 0x040fe2000bf24270 */
[----:B------:R-:W-:Y:S01]  /*8bd0*/  UMOV UR27, UR38 ;  /* 0x00000026001b7c82 */ /* 0x000fe20008000000 */
[----:B------:R-:W-:Y:S01]  /*8be0*/  VIADD R8, R8, 0xffffffff ;  /* 0xffffffff08087836 */ /* 0x000fe20000000000 */
[----:B------:R-:W-:Y:S01]  /*8bf0*/  UPRMT UR21, UR40, 0x654, UR21 ;  /* 0x0000065428157896 */ /* 0x000fe20008000015 */
[----:B------:R-:W-:Y:S01]  /*8c00*/  MOV R14, R6 ;  /* 0x00000006000e7202 */ /* 0x000fe20000000f00 */
[----:B------:R-:W-:-:S07]  /*8c10*/  IMAD.MOV.U32 R13, RZ, RZ, R5 ;  /* 0x000000ffff0d7224 */ /* 0x000fce00078e0005 */
[----:B------:R-:W-:Y:S01]  /*8c20*/  SYNCS.ARRIVE.TRANS64.RED.A1T0 RZ, [UR21], RZ ;  /* 0x000000ffffff79a7 */ /* 0x000fe20008100415 */
[----:B------:R-:W-:Y:S05]  /*8c30*/  @P1 BRA `(.L_x_1708) ;  /* 0xffffffd800101947 */ /* 0x000fea000383ffff */
.L_x_1689:
[----:B------:R-:W-:Y:S01]  /*8c40*/  UISETP.NE.AND UP1, UPT, UR51, URZ, UPT ;  /* 0x0000003f3300728c */ /* 0x000fe2000bf25270 */
[----:B------:R-:W-:Y:S01]  /*8c50*/  IADD3 R12, -R12, 0x1, RZ ;  /* 0x000000010c0c7810 */ /* 0x000fe20007ffe1ff */
[----:B------:R-:W-:Y:S02]  /*8c60*/  UISETP.NE.AND UP0, UPT, UR50, URZ, UPT ;  /* 0x0000003f3200728c */ /* 0x000fe4000bf05270 */
[----:B------:R-:W-:Y:S02]  /*8c70*/  UIADD3 UR11, UR44, 0x3f, URZ ;  /* 0x0000003f2c0b7890 */ /* 0x000fe4000fffe03f */
[----:B-12---:R-:W-:Y:S02]  /*8c80*/  IMAD R7, R9, UR49, R12 ;  /* 0x0000003109077c24 */ /* 0x006fe4000f8e020c */
[----:B------:R-:W-:-:S03]  /*8c90*/  PLOP3.LUT P1, PT, PT, PT, UP0, 0x40, 0x0 ;  /* 0x000000000000781c */ /* 0x000fc60003f2e808 */
[----:B------:R-:W-:Y:S01]  /*8ca0*/  @UP1 ULDC UR6, c[0x0][0x44c] ;  /* 0x0001130000061ab9 */ /* 0x000fe20000000800 */
[----:B------:R-:W-:Y:S01]  /*8cb0*/  @UP1 ULDC UR14, c[0x0][0x450] ;  /* 0x00011400000e1ab9 */ /* 0x000fe20000000800 */
[----:B------:R-:W-:-:S04]  /*8cc0*/  UIMAD.WIDE.U32 UR6, UR11, UR6, URZ ;  /* 0x000000060b0672a5 */ /* 0x000fc8000f8e003f */
[----:B------:R-:W-:-:S06]  /*8cd0*/  @UP1 USHF.R.U32.HI UR11, URZ, UR14, UR7 ;  /* 0x0000000e3f0b1299 */ /* 0x000fcc0008011607 */
[----:B------:R-:W-:-:S04]  /*8ce0*/  VIADD R7, R7, UR11 ;  /* 0x0000000b07077c36 */ /* 0x000fc80008000000 */
[----:B------:R-:W-:Y:S01]  /*8cf0*/  VIADD R9, R7, -UR22 ;  /* 0x8000001607097c36 */ /* 0x000fe20008000000 */
[----:B------:R-:W-:Y:S06]  /*8d00*/  @P1 BRA `(.L_x_1709) ;  /* 0x0000000000441947 */ /* 0x000fec0003800000 */
[----:B------:R-:W-:-:S13]  /*8d10*/  ISETP.GT.AND P1, PT, R7, -0x1, PT ;  /* 0xffffffff0700780c */ /* 0x000fda0003f24270 */
[----:B------:R-:W-:Y:S05]  /*8d20*/  @P1 BRA `(.L_x_1710) ;  /* 0x0000000000201947 */ /* 0x000fea0003800000 */
[----:B------:R-:W1:Y:S01]  /*8d30*/  LDC R12, c[0x0][0x9e4] ;  /* 0x00027900ff0c7b82 */ /* 0x000e620000000800 */
[----:B------:R-:W-:Y:S02]  /*8d40*/  LOP3.LUT R7, RZ, R7, RZ, 0x33, !PT ;  /* 0x00000007ff077212 */ /* 0x000fe400078e33ff */
[----:B-1----:R-:W-:-:S13]  /*8d50*/  ISETP.NE.AND P1, PT, R12, 0x1, PT ;  /* 0x000000010c00780c */ /* 0x002fda0003f25270 */
[----:B------:R-:W1:Y:S02]  /*8d60*/  @P1 LDC.64 R10, c[0x0][0x9e8] ;  /* 0x00027a00ff0a1b82 */ /* 0x000e640000000a00 */
[----:B-1----:R-:W-:-:S05]  /*8d70*/  @P1 IMAD.HI.U32 R10, R7, R10, RZ ;  /* 0x0000000a070a1227 */ /* 0x002fca00078e00ff */
[----:B------:R-:W-:-:S04]  /*8d80*/  @P1 SHF.R.U32.HI R7, RZ, R11, R10 ;  /* 0x0000000bff071219 */ /* 0x000fc8000001160a */
[----:B------:R-:W-:Y:S01]  /*8d90*/  LOP3.LUT R7, RZ, R7, RZ, 0x33, !PT ;  /* 0x00000007ff077212 */ /* 0x000fe200078e33ff */
[----:B------:R-:W-:Y:S06]  /*8da0*/  BRA `(.L_x_1711) ;  /* 0x0000000000147947 */ /* 0x000fec0003800000 */
.L_x_1710:
[----:B------:R-:W1:Y:S02]  /*8db0*/  LDC R12, c[0x0][0x9e4] ;  /* 0x00027900ff0c7b82 */ /* 0x000e640000000800 */
[----:B-1----:R-:W-:-:S13]  /*8dc0*/  ISETP.NE.AND P1, PT, R12, 0x1, PT ;  /* 0x000000010c00780c */ /* 0x002fda0003f25270 */
[----:B------:R-:W1:Y:S02]  /*8dd0*/  @P1 LDC.64 R10, c[0x0][0x9e8] ;  /* 0x00027a00ff0a1b82 */ /* 0x000e640000000a00 */
[----:B-1----:R-:W-:-:S05]  /*8de0*/  @P1 IMAD.HI.U32 R10, R7, R10, RZ ;  /* 0x0000000a070a1227 */ /* 0x002fca00078e00ff */
[----:B------:R-:W-:-:S07]  /*8df0*/  @P1 SHF.R.U32.HI R7, RZ, R11, R10 ;  /* 0x0000000bff071219 */ /* 0x000fce000001160a */
.L_x_1711:
[----:B------:R-:W-:-:S05]  /*8e00*/  IMAD R10, R7, R12, RZ ;  /* 0x0000000c070a7224 */ /* 0x000fca00078e02ff */
[----:B------:R-:W-:-:S07]  /*8e10*/  VIMNMX R9, R9, R10, !PT ;  /* 0x0000000a09097248 */ /* 0x000fce0007fe0100 */
.L_x_1709:
[----:B------:R-:W-:-:S05]  /*8e20*/  VIADD R9, R9, 0x3f ;  /* 0x0000003f09097836 */ /* 0x000fca0000000000 */
[----:B------:R-:W-:-:S04]  /*8e30*/  SHF.R.S32.HI R10, RZ, 0x1f, R9 ;  /* 0x0000001fff0a7819 */ /* 0x000fc80000011409 */
[----:B------:R-:W-:-:S04]  /*8e40*/  LEA.HI R10, R10, R9, RZ, 0x6 ;  /* 0x000000090a0a7211 */ /* 0x000fc800078f30ff */
[----:B------:R-:W-:-:S04]  /*8e50*/  SHF.R.S32.HI R7, RZ, 0x6, R10 ;  /* 0x00000006ff077819 */ /* 0x000fc8000001140a */
[----:B------:R-:W-:-:S04]  /*8e60*/  VIMNMX R7, R7, UR47, !PT ;  /* 0x0000002f07077c48 */ /* 0x000fc8000ffe0100 */
[----:B------:R-:W-:-:S13]  /*8e70*/  ISETP.GE.AND P1, PT, R8, R7, PT ;  /* 0x000000070800720c */ /* 0x000fda0003f26270 */
[----:B------:R-:W-:Y:S05]  /*8e80*/  @!P1 BRA `(.L_x_1712) ;  /* 0x0000001c00449947 */ /* 0x000fea0003800000 */
[----:B------:R-:W-:Y:S01]  /*8e90*/  IMAD.MOV.U32 R11, RZ, RZ, R6 ;  /* 0x000000ffff0b7224 */ /* 0x000fe200078e0006 */
[----:B------:R-:W-:Y:S01]  /*8ea0*/  MOV R10, R5 ;  /* 0x00000005000a7202 */ /* 0x000fe20000000f00 */
[----:B------:R-:W-:Y:S01]  /*8eb0*/  IMAD.MOV.U32 R9, RZ, RZ, R8 ;  /* 0x000000ffff097224 */ /* 0x000fe200078e0008 */
[----:B------:R-:W-:Y:S01]  /*8ec0*/  UMOV UR22, UR38 ;  /* 0x0000002600167c82 */ /* 0x000fe20008000000 */
[----:B------:R-:W-:Y:S01]  /*8ed0*/  ULDC UR23, c[0x0][0x9d8] ;  /* 0x0002760000177ab9 */ /* 0x000fe20000000800 */
[----:B------:R-:W-:-:S05]  /*8ee0*/  ULDC UR20, c[0x0][0x988] ;  /* 0x0002620000147ab9 */ /* 0x000fca0000000800 */
.L_x_1723:
[----:B------:R-:W-:Y:S01]  /*8ef0*/  UIADD3 UR38, UR22, 0x1, URZ ;  /* 0x0000000116267890 */ /* 0x000fe2000fffe03f */
[C---:B------:R-:W-:Y:S01]  /*8f00*/  ISETP.GT.AND P1, PT, R9.reuse, R7, PT ;  /* 0x000000070900720c */ /* 0x040fe20003f24270 */
[----:B------:R-:W-:Y:S02]  /*8f10*/  VIADD R9, R9, 0xffffffff ;  /* 0xffffffff09097836 */ /* 0x000fe40000000000 */
[----:B------:R-:W-:-:S04]  /*8f20*/  UISETP.NE.AND UP0, UPT, UR38, 0x2, UPT ;  /* 0x000000022600788c */ /* 0x000fc8000bf05270 */
[----:B------:R-:W-:Y:S02]  /*8f30*/  USEL UR6, URZ, 0x1, UP0 ;  /* 0x000000013f067887 */ /* 0x000fe40008000000 */
[----:B------:R-:W-:Y:S02]  /*8f40*/  USEL UR38, UR38, URZ, UP0 ;  /* 0x0000003f26267287 */ /* 0x000fe40008000000 */
[----:B------:R-:W-:Y:S01]  /*8f50*/  ULOP3.LUT UR37, UR37, UR6, URZ, 0x3c, !UPT ;  /* 0x0000000625257292 */ /* 0x000fe2000f8e3c3f */
[----:B012---:R-:W-:Y:S11]  /*8f60*/  @!P0 BRA `(.L_x_1713) ;  /* 0x0000000000048947 */ /* 0x007ff60003800000 */
[----:B------:R-:W-:Y:S01]  /*8f70*/  BPT.TRAP 0x1 ;  /* 0x000000040000795c */ /* 0x000fe20000300000 */
.L_x_1713:
[----:B------:R-:W-:Y:S01]  /*8f80*/  ULEA UR21, UR38, UR42, 0x3 ;  /* 0x0000002a26157291 */ /* 0x000fe2000f8e183f */
[----:B------:R-:W-:-:S05]  /*8f90*/  IMAD.U32 R8, RZ, RZ, UR37 ;  /* 0x00000025ff087e24 */ /* 0x000fca000f8e00ff */
[----:B------:R-:W-:-:S04]  /*8fa0*/  SHF.L.U32 R8, R8, 0x1f, RZ ;  /* 0x0000001f08087819 */ /* 0x000fc800000006ff */
[----:B------:R1:W2:Y:S01]  /*8fb0*/  SYNCS.PHASECHK.TRANS64.TRYWAIT P2, [UR21+0x28c30], R8 ;  /* 0x028c3008ff0075a7 */ /* 0x0002a20008040155 */
[----:B------:R-:W-:Y:S05]  /*8fc0*/  @!P0 BRA `(.L_x_1714) ;  /* 0x0000000000048947 */ /* 0x000fea0003800000 */
[----:B------:R-:W-:Y:S01]  /*8fd0*/  BPT.TRAP 0x1 ;  /* 0x000000040000795c */ /* 0x000fe20000300000 */
.L_x_1714:
[----:B--2---:R-:W-:Y:S05]  /*8fe0*/  @P2 BRA `(.L_x_1715) ;  /* 0x0000000000082947 */ /* 0x004fea0003800000 */
[----:B------:R-:W2:Y:S02]  /*8ff0*/  SYNCS.PHASECHK.TRANS64.TRYWAIT P2, [UR21+0x28c30], R8 ;  /* 0x028c3008ff0075a7 */ /* 0x000ea40008040155 */
[----:B--2---:R-:W-:Y:S05]  /*9000*/  @!P2 BRA `(.L_x_1716) ;  /* 0x000000bc00d0a947 */ /* 0x004fea0003800000 */
.L_x_1715:
[----:B------:R-:W-:Y:S01]  /*9010*/  R2UR UR18, R0 ;  /* 0x00000000001272ca */ /* 0x000fe200000e0000 */
[----:B0-----:R-:W-:Y:S01]  /*9020*/  WARPGROUP.ARRIVE ;  /* 0x00000000000079c5 */ /* 0x001fe20000000000 */
        /* <DEDUP_REMOVED lines=21> */
.L_x_1717:
        /* <DEDUP_REMOVED lines=34> */
[----:B------:R-:W-:Y:S01]  /*93a0*/  UMOV UR10, UR20 ;  /* 0x00000014000a7c82 */ /* 0x000fe20008000000 */
[----:B------:R-:W-:-:S03]  /*93b0*/  UIADD3 UR6, UR21, 0x28c40, URZ ;  /* 0x00028c4015067890 */ /* 0x000fc6000fffe03f */
[----:B------:R-:W0:Y:S01]  /*93c0*/  MUFU.TANH R193, R193 ;  /* 0x000000c100c17308 */ /* 0x000e220000002400 */
[----:B---3--:R-:W-:Y:S01]  /*93d0*/  FMNMX.FTZ R5, R191, R20, !PT ;  /* 0x00000014bf057209 */ /* 0x008fe20007810000 */
[----:B------:R-:W-:-:S06]  /*93e0*/  UPRMT UR6, UR40, 0x654, UR6 ;  /* 0x0000065428067896 */ /* 0x000fcc0008000006 */
[----:B------:R-:W3:Y:S01]  /*93f0*/  MUFU.TANH R194, R194 ;  /* 0x000000c200c27308 */ /* 0x000ee20000002400 */
[----:B--2---:R-:W-:Y:S02]  /*9400*/  FMNMX.FTZ R20, R192, R5, !PT ;  /* 0x00000005c0147209 */ /* 0x004fe40007810000 */
[----:B------:R-:W-:Y:S05]  /*9410*/  SYNCS.ARRIVE.TRANS64.RED.A1T0 RZ, [UR6], RZ ;  /* 0x000000ffffff79a7 */ /* 0x000fea0008100406 */
        /* <DEDUP_REMOVED lines=14> */
[----:B------:R-:W-:-:S06]  /*9500*/  FMUL.FTZ R20, R162, UR23 ;  /* 0x00000017a2147c20 */ /* 0x000fcc0008410000 */
        /* <DEDUP_REMOVED lines=8> */
[----:B------:R-:W-:-:S06]  /*9590*/  FMUL.FTZ R154, R167, UR23 ;  /* 0x00000017a79a7c20 */ /* 0x000fcc0008410000 */
[----:B------:R-:W3:Y:S01]  /*95a0*/  MUFU.TANH R13, R13 ;  /* 0x0000000d000d7308 */ /* 0x000ee20000002400 */
[----:B--2---:R-:W-:-:S05]  /*95b0*/  FMNMX.FTZ R5, R164, R5, !PT ;  /* 0x00000005a4057209 */ /* 0x004fca0007810000 */
        /* <DEDUP_REMOVED lines=9> */
[----:B------:R-:W3:Y:S03]  /*9650*/  SHFL.BFLY PT, R167, R166, 0x1, 0x1f ;  /* 0x0c201f00a6a77f89 */ /* 0x000ee600000e0000 */
[----:B----4-:R-:W-:-:S03]  /*9660*/  FMNMX.FTZ R162, R14, R5, !PT ;  /* 0x000000050ea27209 */ /* 0x010fc60007810000 */
[----:B------:R-:W4:Y:S01]  /*9670*/  MUFU.TANH R153, R153 ;  /* 0x0000009900997308 */ /* 0x000f220000002400 */
[----:B0-----:R-:W-:Y:S01]  /*9680*/  FMNMX.FTZ R5, R15, R162, !PT ;  /* 0x000000a20f057209 */ /* 0x001fe20007810000 */
[----:B------:R-:W-:-:S03]  /*9690*/  FMUL.FTZ R162, R183, UR23 ;  /* 0x00000017b7a27c20 */ /* 0x000fc60008410000 */
[----:B-----5:R-:W-:-:S03]  /*96a0*/  FMNMX.FTZ R163, R20, R5, !PT ;  /* 0x0000000514a37209 */ /* 0x020fc60007810000 */
[----:B------:R-:W0:Y:S08]  /*96b0*/  MUFU.TANH R154, R154 ;  /* 0x0000009a009a7308 */ /* 0x000e300000002400 */
[----:B------:R-:W5:Y:S01]  /*96c0*/  MUFU.TANH R155, R155 ;  /* 0x0000009b009b7308 */ /* 0x000f620000002400 */
[----:B---3--:R-:W-:Y:S02]  /*96d0*/  FMNMX.FTZ R5, R166, R167, !PT ;  /* 0x000000a7a6057209 */ /* 0x008fe40007810000 */
[----:B--2---:R-:W-:-:S05]  /*96e0*/  FMNMX.FTZ R166, R152, R163, !PT ;  /* 0x000000a398a67209 */ /* 0x004fca0007810000 */
[----:B------:R-:W2:Y:S01]  /*96f0*/  MUFU.TANH R156, R156 ;  /* 0x0000009c009c7308 */ /* 0x000ea20000002400 */
[----:B----4-:R-:W-:Y:S01]  /*9700*/  FMNMX.FTZ R163, R153, R166, !PT ;  /* 0x000000a699a37209 */ /* 0x010fe20007810000 */
[C---:B------:R-:W-:Y:S01]  /*9710*/  FMUL.FTZ R177, R5.reuse, UR10 ;  /* 0x0000000a05b17c20 */ /* 0x040fe20008410000 */
[----:B------:R-:W-:Y:S02]  /*9720*/  FADD.FTZ R10, -R5, R10 ;  /* 0x0000000a050a7221 */ /* 0x000fe40000010100 */
[----:B0-----:R-:W-:Y:S01]  /*9730*/  FMNMX.FTZ R166, R154, R163, !PT ;  /* 0x000000a39aa67209 */ /* 0x001fe20007810000 */
[--C-:B------:R-:W-:Y:S01]  /*9740*/  FFMA.FTZ R21, R21, UR10, -R177.reuse ;  /* 0x0000000a15157c23 */ /* 0x100fe200080108b1 */
[--C-:B------:R-:W-:Y:S01]  /*9750*/  FFMA.FTZ R191, R191, UR10, -R177.reuse ;  /* 0x0000000abfbf7c23 */ /* 0x100fe200080108b1 */
[----:B------:R-:W0:Y:S01]  /*9760*/  MUFU.TANH R157, R157 ;  /* 0x0000009d009d7308 */ /* 0x000e220000002400 */
[----:B-----5:R-:W-:Y:S01]  /*9770*/  FMNMX.FTZ R163, R155, R166, !PT ;  /* 0x000000a69ba37209 */ /* 0x020fe20007810000 */
[--C-:B------:R-:W-:Y:S01]  /*9780*/  FFMA.FTZ R178, R192, UR10, -R177.reuse ;  /* 0x0000000ac0b27c23 */ /* 0x100fe200080108b1 */
[--C-:B------:R-:W-:Y:S01]  /*9790*/  FFMA.FTZ R174, R194, UR10, -R177.reuse ;  /* 0x0000000ac2ae7c23 */ /* 0x100fe200080108b1 */
[--C-:B------:R-:W-:Y:S01]  /*97a0*/  FFMA.FTZ R170, R195, UR10, -R177.reuse ;  /* 0x0000000ac3aa7c23 */ /* 0x100fe200080108b1 */
[--C-:B------:R-:W-:Y:S01]  /*97b0*/  FFMA.FTZ R171, R197, UR10, -R177.reuse ;  /* 0x0000000ac5ab7c23 */ /* 0x100fe200080108b1 */
[--C-:B------:R-:W-:Y:S01]  /*97c0*/  FFMA.FTZ R168, R168, UR10, -R177.reuse ;  /* 0x0000000aa8a87c23 */ /* 0x100fe200080108b1 */
[--C-:B------:R-:W-:Y:S01]  /*97d0*/  FFMA.FTZ R165, R165, UR10, -R177.reuse ;  /* 0x0000000aa5a57c23 */ /* 0x100fe200080108b1 */
[----:B------:R-:W3:Y:S01]  /*97e0*/  MUFU.TANH R158, R158 ;  /* 0x0000009e009e7308 */ /* 0x000ee20000002400 */
[----:B--2---:R-:W-:Y:S01]  /*97f0*/  FMNMX.FTZ R166, R156, R163, !PT ;  /* 0x000000a39ca67209 */ /* 0x004fe20007810000 */
[--C-:B------:R-:W-:Y:S01]  /*9800*/  FFMA.FTZ R180, R196, UR10, -R177.reuse ;  /* 0x0000000ac4b47c23 */ /* 0x100fe200080108b1 */
[----:B------:R-:W-:Y:S01]  /*9810*/  FFMA.FTZ R173, R173, UR10, -R177 ;  /* 0x0000000aadad7c23 */ /* 0x000fe200080108b1 */
[----:B------:R-:W-:-:S04]  /*9820*/  FMUL.FTZ R10, R10, UR10 ;  /* 0x0000000a0a0a7c20 */ /* 0x000fc80008410000 */
[----:B------:R-:W2:Y:S01]  /*9830*/  MUFU.TANH R159, R159 ;  /* 0x0000009f009f7308 */ /* 0x000ea20000002400 */
[----:B0-----:R-:W-:Y:S01]  /*9840*/  FMNMX.FTZ R163, R157, R166, !PT ;  /* 0x000000a69da37209 */ /* 0x001fe20007810000 */
[----:B------:R-:W-:-:S06]  /*9850*/  FFMA.FTZ R166, R6, UR10, -R177 ;  /* 0x0000000a06a67c23 */ /* 0x000fcc00080108b1 */
[----:B------:R-:W0:Y:S01]  /*9860*/  MUFU.TANH R160, R160 ;  /* 0x000000a000a07308 */ /* 0x000e220000002400 */
[----:B---3--:R-:W-:-:S07]  /*9870*/  FMNMX.FTZ R6, R158, R163, !PT ;  /* 0x000000a39e067209 */ /* 0x008fce0007810000 */
[----:B------:R-:W3:Y:S01]  /*9880*/  MUFU.TANH R161, R161 ;  /* 0x000000a100a17308 */ /* 0x000ee20000002400 */
[----:B--2---:R-:W-:-:S07]  /*9890*/  FMNMX.FTZ R163, R159, R6, !PT ;  /* 0x000000069fa37209 */ /* 0x004fce0007810000 */
[----:B------:R-:W2:Y:S01]  /*98a0*/  MUFU.TANH R162, R162 ;  /* 0x000000a200a27308 */ /* 0x000ea20000002400 */
[----:B0-----:R-:W-:-:S07]  /*98b0*/  FMNMX.FTZ R6, R160, R163, !PT ;  /* 0x000000a3a0067209 */ /* 0x001fce0007810000 */
[----:B------:R-:W0:Y:S01]  /*98c0*/  MUFU.EX2 R10, R10 ;  /* 0x0000000a000a7308 */ /* 0x000e220000000800 */
[----:B---3--:R-:W-:-:S07]  /*98d0*/  FMNMX.FTZ R167, R161, R6, !PT ;  /* 0x00000006a1a77209 */ /* 0x008fce0007810000 */
[----:B------:R-:W3:Y:S01]  /*98e0*/  MUFU.EX2 R21, R21 ;  /* 0x0000001500157308 */ /* 0x000ee20000000800 */
[----:B--2---:R-:W-:Y:S01]  /*98f0*/  FMNMX.FTZ R6, R162, R167, !PT ;  /* 0x000000a7a2067209 */ /* 0x004fe20007810000 */
[----:B------:R-:W-:-:S04]  /*9900*/  FFMA.FTZ R167, R193, UR10, -R177 ;  /* 0x0000000ac1a77c23 */ /* 0x000fc800080108b1 */
[----:B------:R-:W2:Y:S02]  /*9910*/  SHFL.BFLY PT, R175, R6, 0x2, 0x1f ;  /* 0x0c401f0006af7f89 */ /* 0x000ea400000e0000 */
[----:B------:R-:W4:Y:S01]  /*9920*/  MUFU.EX2 R166, R166 ;  /* 0x000000a600a67308 */ /* 0x000f220000000800 */
[-C--:B0-----:R-:W-:Y:S01]  /*9930*/  FMUL.FTZ R24, R24, R10.reuse ;  /* 0x0000000a18187220 */ /* 0x081fe20000410000 */
        /* <DEDUP_REMOVED lines=20> */
[----:B--2---:R-:W-:Y:S01]  /*9a80*/  FMNMX.FTZ R179, R6, R175, !PT ;  /* 0x000000af06b37209 */ /* 0x004fe20007810000 */
[--C-:B------:R-:W-:Y:S01]  /*9a90*/  FFMA.FTZ R175, R169, UR10, -R177.reuse ;  /* 0x0000000aa9af7c23 */ /* 0x100fe200080108b1 */
[--C-:B------:R-:W-:Y:S01]  /*9aa0*/  FFMA.FTZ R169, R172, UR10, -R177.reuse ;  /* 0x0000000aaca97c23 */ /* 0x100fe200080108b1 */
[--C-:B------:R-:W-:Y:S01]  /*9ab0*/  FFMA.FTZ R172, R176, UR10, -R177.reuse ;  /* 0x0000000ab0ac7c23 */ /* 0x100fe200080108b1 */
[----:B------:R-:W-:Y:S01]  /*9ac0*/  FFMA.FTZ R176, R164, UR10, -R177 ;  /* 0x0000000aa4b07c23 */ /* 0x000fe200080108b1 */
[----:B------:R-:W2:Y:S01]  /*9ad0*/  SHFL.BFLY PT, R6, R179, 0x1, 0x1f ;  /* 0x0c201f00b3067f89 */ /* 0x000ea200000e0000 */
        /* <DEDUP_REMOVED lines=22> */
[----:B------:R-:W-:Y:S01]  /*9c40*/  FMUL.FTZ R100, R100, R10 ;  /* 0x0000000a64647220 */ /* 0x000fe20000410000 */
[----:B--2---:R-:W-:Y:S01]  /*9c50*/  FMNMX.FTZ R6, R179, R6, !PT ;  /* 0x00000006b3067209 */ /* 0x004fe20007810000 */
[----:B------:R-:W-:Y:S01]  /*9c60*/  MUFU.EX2 R171, R171 ;  /* 0x000000ab00ab7308 */ /* 0x000fe20000000800 */
[-C--:B------:R-:W-:Y:S01]  /*9c70*/  FMUL.FTZ R101, R101, R10.reuse ;  /* 0x0000000a65657220 */ /* 0x080fe20000410000 */
[-C--:B------:R-:W-:Y:S01]  /*9c80*/  FMUL.FTZ R104, R104, R10.reuse ;  /* 0x0000000a68687220 */ /* 0x080fe20000410000 */
[-C--:B------:R-:W-:Y:S01]  /*9c90*/  FMUL.FTZ R105, R105, R10.reuse ;  /* 0x0000000a69697220 */ /* 0x080fe20000410000 */
[C---:B------:R-:W-:Y:S01]  /*9ca0*/  FADD.FTZ R11, -R6.reuse, R11 ;  /* 0x0000000b060b7221 */ /* 0x040fe20000010100 */
[----:B------:R-:W-:Y:S01]  /*9cb0*/  FMUL.FTZ R177, R6, UR10 ;  /* 0x0000000a06b17c20 */ /* 0x000fe20008410000 */
[-C--:B------:R-:W-:Y:S01]  /*9cc0*/  FMUL.FTZ R108, R108, R10.reuse ;  /* 0x0000000a6c6c7220 */ /* 0x080fe20000410000 */
[----:B------:R-:W-:Y:S01]  /*9cd0*/  FMUL.FTZ R109, R109, R10 ;  /* 0x0000000a6d6d7220 */ /* 0x000fe20000410000 */
[----:B------:R-:W-:Y:S01]  /*9ce0*/  FMUL.FTZ R11, R11, UR10 ;  /* 0x0000000a0b0b7c20 */ /* 0x000fe20008410000 */
[--C-:B------:R-:W-:Y:S01]  /*9cf0*/  FFMA.FTZ R12, R12, UR10, -R177.reuse ;  /* 0x0000000a0c0c7c23 */ /* 0x100fe200080108b1 */
[--C-:B------:R-:W-:Y:S01]  /*9d00*/  FFMA.FTZ R179, R15, UR10, -R177.reuse ;  /* 0x0000000a0fb37c23 */ /* 0x100fe200080108b1 */
[--C-:B------:R-:W-:Y:S01]  /*9d10*/  FFMA.FTZ R15, R20, UR10, -R177.reuse ;  /* 0x0000000a140f7c23 */ /* 0x100fe200080108b1 */
[----:B------:R-:W-:Y:S01]  /*9d20*/  FFMA.FTZ R20, R153, UR10, -R177 ;  /* 0x0000000a99147c23 */ /* 0x000fe200080108b1 */
[----:B------:R-:W-:-:S02]  /*9d30*/  IMAD.MOV R153, RZ, RZ, -R17 ;  /* 0x000000ffff997224 */ /* 0x000fc400078e0a11 */
[--C-:B------:R-:W-:Y:S01]  /*9d40*/  FFMA.FTZ R13, R13, UR10, -R177.reuse ;  /* 0x0000000a0d0d7c23 */ /* 0x100fe200080108b1 */
[----:B------:R-:W-:Y:S01]  /*9d50*/  MUFU.EX2 R11, R11 ;  /* 0x0000000b000b7308 */ /* 0x000fe20000000800 */
[--C-:B------:R-:W-:Y:S01]  /*9d60*/  FFMA.FTZ R14, R14, UR10, -R177.reuse ;  /* 0x0000000a0e0e7c23 */ /* 0x100fe200080108b1 */
[--C-:B------:R-:W-:Y:S01]  /*9d70*/  FFMA.FTZ R164, R152, UR10, -R177.reuse ;  /* 0x0000000a98a47c23 */ /* 0x100fe200080108b1 */
[----:B------:R-:W-:Y:S01]  /*9d80*/  ISETP.NE.AND P2, PT, R2, R153, PT ;  /* 0x000000990200720c */ /* 0x000fe20003f45270 */
[----:B------:R-:W-:Y:S02]  /*9d90*/  IMAD.U32 R153, RZ, RZ, UR22 ;  /* 0x00000016ff997e24 */ /* 0x000fe4000f8e00ff */
[--C-:B------:R-:W-:Y:S01]  /*9da0*/  FFMA.FTZ R181, R154, UR10, -R177.reuse ;  /* 0x0000000a9ab57c23 */ /* 0x100fe200080108b1 */
[--C-:B------:R-:W-:Y:S01]  /*9db0*/  FFMA.FTZ R183, R156, UR10, -R177.reuse ;  /* 0x0000000a9cb77c23 */ /* 0x100fe200080108b1 */
[--C-:B------:R-:W-:Y:S01]  /*9dc0*/  FFMA.FTZ R182, R155, UR10, -R177.reuse ;  /* 0x0000000a9bb67c23 */ /* 0x100fe200080108b1 */
[----:B------:R-:W2:Y:S01]  /*9dd0*/  MUFU.EX2 R12, R12 ;  /* 0x0000000c000c7308 */ /* 0x000ea20000000800 */
[--C-:B------:R-:W-:Y:S01]  /*9de0*/  FFMA.FTZ R159, R159, UR10, -R177.reuse ;  /* 0x0000000a9f9f7c23 */ /* 0x100fe200080108b1 */
[--C-:B------:R-:W-:Y:S01]  /*9df0*/  FFMA.FTZ R160, R160, UR10, -R177.reuse ;  /* 0x0000000aa0a07c23 */ /* 0x100fe200080108b1 */
[--C-:B------:R-:W-:Y:S01]  /*9e00*/  FFMA.FTZ R161, R161, UR10, -R177.reuse ;  /* 0x0000000aa1a17c23 */ /* 0x100fe200080108b1 */
[----:B0-----:R-:W-:Y:S01]  /*9e10*/  FFMA.FTZ R191, R162, UR10, -R177 ;  /* 0x0000000aa2bf7c23 */ /* 0x001fe200080108b1 */
[-C--:B------:R-:W-:Y:S01]  /*9e20*/  FMUL.FTZ R112, R112, R10.reuse ;  /* 0x0000000a70707220 */ /* 0x080fe20000410000 */
[-C--:B------:R-:W-:Y:S01]  /*9e30*/  FMUL.FTZ R113, R113, R10.reuse ;  /* 0x0000000a71717220 */ /* 0x080fe20000410000 */
[----:B------:R-:W-:Y:S01]  /*9e40*/  FMUL.FTZ R116, R116, R10 ;  /* 0x0000000a74747220 */ /* 0x000fe20000410000 */
[----:B------:R-:W0:Y:S01]  /*9e50*/  MUFU.EX2 R13, R13 ;  /* 0x0000000d000d7308 */ /* 0x000e220000000800 */
[----:B------:R-:W-:Y:S01]  /*9e60*/  @!P2 LEA R152, R153, R16, 0x6 ;  /* 0x000000109998a211 */ /* 0x000fe200078e30ff */
[----:B---3--:R-:W-:Y:S01]  /*9e70*/  FFMA.FTZ R153, R10, R3, R21 ;  /* 0x000000030a997223 */ /* 0x008fe20000010015 */
[----:B------:R-:W-:Y:S01]  /*9e80*/  FFMA.FTZ R3, R157, UR10, -R177 ;  /* 0x0000000a9d037c23 */ /* 0x000fe200080108b1 */
[-C--:B------:R-:W-:Y:S01]  /*9e90*/  FMUL.FTZ R117, R117, R10.reuse ;  /* 0x0000000a75757220 */ /* 0x080fe20000410000 */
[-C--:B------:R-:W-:Y:S01]  /*9ea0*/  FMUL.FTZ R120, R120, R10.reuse ;  /* 0x0000000a78787220 */ /* 0x080fe20000410000 */
[----:B----4-:R-:W-:Y:S01]  /*9eb0*/  FADD.FTZ R156, R166, R153 ;  /* 0x00000099a69c7221 */ /* 0x010fe20000010000 */
[----:B------:R-:W-:Y:S01]  /*9ec0*/  FMUL.FTZ R121, R121, R10 ;  /* 0x0000000a79797220 */ /* 0x000fe20000410000 */
[----:B------:R-:W3:Y:S01]  /*9ed0*/  MUFU.EX2 R14, R14 ;  /* 0x0000000e000e7308 */ /* 0x000ee20000000800 */
[----:B--2---:R-:W-:Y:S01]  /*9ee0*/  FFMA.FTZ R154, R11, R4, R12 ;  /* 0x000000040b9a7223 */ /* 0x004fe2000001000c */
[----:B------:R-:W-:Y:S01]  /*9ef0*/  FADD.FTZ R155, R163, R156 ;  /* 0x0000009ca39b7221 */ /* 0x000fe20000010000 */
[----:B------:R-:W-:Y:S01]  /*9f00*/  FFMA.FTZ R4, R158, UR10, -R177 ;  /* 0x0000000a9e047c23 */ /* 0x000fe200080108b1 */
[-C--:B------:R-:W-:Y:S01]  /*9f10*/  FMUL.FTZ R124, R124, R10.reuse ;  /* 0x0000000a7c7c7220 */ /* 0x080fe20000410000 */
[-C--:B------:R-:W-:Y:S01]  /*9f20*/  FMUL.FTZ R125, R125, R10.reuse ;  /* 0x0000000a7d7d7220 */ /* 0x080fe20000410000 */
[----:B------:R-:W-:Y:S01]  /*9f30*/  FADD.FTZ R156, R178, R155 ;  /* 0x0000009bb29c7221 */ /* 0x000fe20000010000 */
        /* <DEDUP_REMOVED lines=10> */
[----:B---3--:R-:W-:Y:S01]  /*9fe0*/  FADD.FTZ R154, R14, R153 ;  /* 0x000000990e9a7221 */ /* 0x008fe20000010000 */
[----:B------:R-:W-:Y:S01]  /*9ff0*/  FADD.FTZ R153, R167, R156 ;  /* 0x0000009ca7997221 */ /* 0x000fe20000010000 */
[----:B------:R-:W-:Y:S01]  /*a000*/  @!P2 LEA R156, R152, UR42, 0x2 ;  /* 0x0000002a989cac11 */ /* 0x000fe2000f8e10ff */
[-C--:B------:R-:W-:Y:S01]  /*a010*/  FMUL.FTZ R141, R141, R10.reuse ;  /* 0x0000000a8d8d7220 */ /* 0x080fe20000410000 */
[----:B------:R-:W-:Y:S01]  /*a020*/  F2FP.BF16.F32.PACK_AB R152, R166, R21 ;  /* 0x00000015a698723e */ /* 0x000fe200000010ff */
[----:B------:R-:W-:Y:S01]  /*a030*/  FADD.FTZ R153, R174, R153 ;  /* 0x00000099ae997221 */ /* 0x000fe20000010000 */
[-C--:B------:R-:W-:Y:S01]  /*a040*/  FMUL.FTZ R144, R144, R10.reuse ;  /* 0x0000000a90907220 */ /* 0x080fe20000410000 */
[----:B------:R-:W3:Y:S01]  /*a050*/  MUFU.EX2 R164, R164 ;  /* 0x000000a400a47308 */ /* 0x000ee20000000800 */
[----:B--2---:R-:W-:Y:S01]  /*a060*/  FADD.FTZ R154, R179, R154 ;  /* 0x0000009ab39a7221 */ /* 0x004fe20000010000 */
[----:B------:R-:W-:Y:S01]  /*a070*/  @!P2 STS [R156+0x28800], R10 ;  /* 0x0288000a9c00a388 */ /* 0x000fe20000000800 */
[-C--:B------:R-:W-:Y:S01]  /*a080*/  FMUL.FTZ R145, R145, R10.reuse ;  /* 0x0000000a91917220 */ /* 0x080fe20000410000 */
[-C--:B------:R-:W-:Y:S01]  /*a090*/  FMUL.FTZ R148, R148, R10.reuse ;  /* 0x0000000a94947220 */ /* 0x080fe20000410000 */
[----:B------:R-:W-:Y:S01]  /*a0a0*/  FMUL.FTZ R149, R149, R10 ;  /* 0x0000000a95957220 */ /* 0x000fe20000410000 */
[----:B------:R2:W-:Y:S01]  /*a0b0*/  @!P2 STS [R156+0x28820], R11 ;  /* 0x0288200b9c00a388 */ /* 0x0005e20000000800 */
[-C--:B------:R-:W-:Y:S01]  /*a0c0*/  FMUL.FTZ R26, R26, R11.reuse ;  /* 0x0000000b1a1a7220 */ /* 0x080fe20000410000 */
[----:B------:R-:W4:Y:S01]  /*a0d0*/  MUFU.EX2 R20, R20 ;  /* 0x0000001400147308 */ /* 0x000f220000000800 */
[----:B0-----:R-:W-:Y:S01]  /*a0e0*/  FADD.FTZ R155, R15, R154 ;  /* 0x0000009a0f9b7221 */ /* 0x001fe20000010000 */
[----:B------:R-:W-:Y:S01]  /*a0f0*/  FADD.FTZ R154, R170, R153 ;  /* 0x00000099aa9a7221 */ /* 0x000fe20000010000 */
[----:B------:R-:W-:Y:S01]  /*a100*/  F2FP.BF16.F32.PACK_AB R153, R13, R12 ;  /* 0x0000000c0d99723e */ /* 0x000fe200000010ff */
[-C--:B------:R-:W-:Y:S01]  /*a110*/  FMUL.FTZ R27, R27, R11.reuse ;  /* 0x0000000b1b1b7220 */ /* 0x080fe20000410000 */
[----:B------:R-:W-:Y:S01]  /*a120*/  FMUL.FTZ R30, R30, R11 ;  /* 0x0000000b1e1e7220 */ /* 0x000fe20000410000 */
[----:B------:R-:W-:Y:S01]  /*a130*/  FADD.FTZ R21, R171, R154 ;  /* 0x0000009aab157221 */ /* 0x000fe20000010000 */
[----:B------:R-:W-:Y:S01]  /*a140*/  F2FP.BF16.F32.PACK_AB R154, R178, R163 ;  /* 0x000000a3b29a723e */ /* 0x000fe200000010ff */
[----:B------:R-:W0:Y:S01]  /*a150*/  MUFU.EX2 R181, R181 ;  /* 0x000000b500b57308 */ /* 0x000e220000000800 */
[C---:B---3--:R-:W-:Y:S01]  /*a160*/  FADD.FTZ R155, R164.reuse, R155 ;  /* 0x0000009ba49b7221 */ /* 0x048fe20000010000 */
[----:B------:R-:W-:Y:S01]  /*a170*/  F2FP.BF16.F32.PACK_AB R157, R164, R15 ;  /* 0x0000000fa49d723e */ /* 0x000fe200000010ff */
[----:B------:R-:W-:Y:S01]  /*a180*/  FMUL.FTZ R31, R31, R11 ;  /* 0x0000000b1f1f7220 */ /* 0x000fe20000410000 */
[----:B--2---:R-:W-:Y:S01]  /*a190*/  F2FP.BF16.F32.PACK_AB R156, R174, R167 ;  /* 0x000000a7ae9c723e */ /* 0x004fe200000010ff */
[-C--:B------:R-:W-:Y:S01]  /*a1a0*/  FMUL.FTZ R34, R34, R11.reuse ;  /* 0x0000000b22227220 */ /* 0x080fe20000410000 */
[-C--:B------:R-:W-:Y:S01]  /*a1b0*/  FMUL.FTZ R35, R35, R11.reuse ;  /* 0x0000000b23237220 */ /* 0x080fe20000410000 */
[-C--:B------:R-:W-:Y:S01]  /*a1c0*/  FMUL.FTZ R38, R38, R11.reuse ;  /* 0x0000000b26267220 */ /* 0x080fe20000410000 */
[----:B------:R-:W2:Y:S01]  /*a1d0*/  MUFU.EX2 R182, R182 ;  /* 0x000000b600b67308 */ /* 0x000ea20000000800 */
[----:B----4-:R-:W-:Y:S01]  /*a1e0*/  FADD.FTZ R158, R20, R155 ;  /* 0x0000009b149e7221 */ /* 0x010fe20000010000 */
        /* <DEDUP_REMOVED lines=16> */
[----:B------:R-:W-:Y:S01]  /*a2f0*/  F2FP.BF16.F32.PACK_AB R155, R179, R14 ;  /* 0x0000000eb39b723e */ /* 0x000fe200000010ff */
[----:B------:R-:W-:Y:S01]  /*a300*/  BAR.SYNC.DEFER_BLOCKING 0xf, 0x100 ;  /* 0x03c4000000007b1d */ /* 0x000fe20000010000 */
[-C--:B------:R-:W-:Y:S01]  /*a310*/  FMUL.FTZ R63, R63, R11.reuse ;  /* 0x0000000b3f3f7220 */ /* 0x080fe20000410000 */
[-C--:B------:R-:W-:Y:S01]  /*a320*/  FMUL.FTZ R66, R66, R11.reuse ;  /* 0x0000000b42427220 */ /* 0x080fe20000410000 */
[-C--:B------:R-:W-:Y:S01]  /*a330*/  FMUL.FTZ R67, R67, R11.reuse ;  /* 0x0000000b43437220 */ /* 0x080fe20000410000 */
[-C--:B------:R-:W-:Y:S01]  /*a340*/  FMUL.FTZ R70, R70, R11.reuse ;  /* 0x0000000b46467220 */ /* 0x080fe20000410000 */
[-C--:B------:R-:W-:Y:S01]  /*a350*/  FMUL.FTZ R71, R71, R11.reuse ;  /* 0x0000000b47477220 */ /* 0x080fe20000410000 */
[----:B------:R-:W2:Y:S01]  /*a360*/  MUFU.EX2 R168, R168 ;  /* 0x000000a800a87308 */ /* 0x000ea20000000800 */
[----:B---3--:R-:W-:Y:S01]  /*a370*/  FADD.FTZ R162, R183, R162 ;  /* 0x000000a2b7a27221 */ /* 0x008fe20000010000 */
        /* <DEDUP_REMOVED lines=16> */
[----:B------:R2:W-:Y:S01]  /*a480*/  STSM.16.M88.4 [R18+0x26800], R152 ;  /* 0x0268009812007844 */ /* 0x0005e20000000200 */
[-C--:B------:R-:W-:Y:S01]  /*a490*/  FMUL.FTZ R98, R98, R11.reuse ;  /* 0x0000000b62627220 */ /* 0x080fe20000410000 */
[-C--:B------:R-:W-:Y:S01]  /*a4a0*/  FMUL.FTZ R99, R99, R11.reuse ;  /* 0x0000000b63637220 */ /* 0x080fe20000410000 */
[-C--:B------:R-:W-:Y:S01]  /*a4b0*/  FMUL.FTZ R102, R102, R11.reuse ;  /* 0x0000000b66667220 */ /* 0x080fe20000410000 */
[-C--:B------:R-:W-:Y:S01]  /*a4c0*/  FMUL.FTZ R103, R103, R11.reuse ;  /* 0x0000000b67677220 */ /* 0x080fe20000410000 */
[----:B------:R-:W-:Y:S01]  /*a4d0*/  FMUL.FTZ R106, R106, R11 ;  /* 0x0000000b6a6a7220 */ /* 0x000fe20000410000 */
[----:B------:R4:W5:Y:S01]  /*a4e0*/  MUFU.EX2 R177, R159 ;  /* 0x0000009f00b17308 */ /* 0x0009620000000800 */
[C---:B---3--:R-:W-:Y:S01]  /*a4f0*/  FADD.FTZ R162, R4.reuse, R15 ;  /* 0x0000000f04a27221 */ /* 0x048fe20000010000 */
[----:B------:R-:W-:Y:S01]  /*a500*/  F2FP.BF16.F32.PACK_AB R163, R4, R3 ;  /* 0x0000000304a3723e */ /* 0x000fe200000010ff */
[-C--:B------:R-:W-:Y:S01]  /*a510*/  FMUL.FTZ R107, R107, R11.reuse ;  /* 0x0000000b6b6b7220 */ /* 0x080fe20000410000 */
[-C--:B------:R-:W-:Y:S01]  /*a520*/  FMUL.FTZ R110, R110, R11.reuse ;  /* 0x0000000b6e6e7220 */ /* 0x080fe20000410000 */
[-C--:B------:R-:W-:Y:S01]  /*a530*/  FMUL.FTZ R111, R111, R11.reuse ;  /* 0x0000000b6f6f7220 */ /* 0x080fe20000410000 */
[-C--:B------:R-:W-:Y:S01]  /*a540*/  FMUL.FTZ R114, R114, R11.reuse ;  /* 0x0000000b72727220 */ /* 0x080fe20000410000 */
[-C--:B------:R-:W-:Y:S01]  /*a550*/  FMUL.FTZ R115, R115, R11.reuse ;  /* 0x0000000b73737220 */ /* 0x080fe20000410000 */
[----:B------:R-:W3:Y:S01]  /*a560*/  MUFU.EX2 R165, R165 ;  /* 0x000000a500a57308 */ /* 0x000ee20000000800 */
[----:B0-----:R-:W-:Y:S01]  /*a570*/  FADD.FTZ R158, R175, R158 ;  /* 0x0000009eaf9e7221 */ /* 0x001fe20000010000 */
[----:B----4-:R-:W-:Y:S01]  /*a580*/  F2FP.BF16.F32.PACK_AB R159, R181, R20 ;  /* 0x00000014b59f723e */ /* 0x010fe200000010ff */
[-C--:B------:R-:W-:Y:S01]  /*a590*/  FMUL.FTZ R118, R118, R11.reuse ;  /* 0x0000000b76767220 */ /* 0x080fe20000410000 */
[-C--:B------:R-:W-:Y:S01]  /*a5a0*/  FMUL.FTZ R119, R119, R11.reuse ;  /* 0x0000000b77777220 */ /* 0x080fe20000410000 */
[-C--:B------:R-:W-:Y:S01]  /*a5b0*/  FMUL.FTZ R122, R122, R11.reuse ;  /* 0x0000000b7a7a7220 */ /* 0x080fe20000410000 */
[-C--:B------:R-:W-:Y:S01]  /*a5c0*/  FMUL.FTZ R123, R123, R11.reuse ;  /* 0x0000000b7b7b7220 */ /* 0x080fe20000410000 */
[-C--:B------:R-:W-:Y:S01]  /*a5d0*/  FMUL.FTZ R126, R126, R11.reuse ;  /* 0x0000000b7e7e7220 */ /* 0x080fe20000410000 */
[----:B------:R0:W4:Y:S01]  /*a5e0*/  MUFU.EX2 R166, R160 ;  /* 0x000000a000a67308 */ /* 0x0001220000000800 */
[----:B-----5:R-:W-:Y:S01]  /*a5f0*/  FADD.FTZ R15, R177, R162 ;  /* 0x000000a2b10f7221 */ /* 0x020fe20000010000 */
[-C--:B------:R-:W-:Y:S01]  /*a600*/  FMUL.FTZ R127, R127, R11.reuse ;  /* 0x0000000b7f7f7220 */ /* 0x080fe20000410000 */
[-C--:B------:R-:W-:Y:S01]  /*a610*/  FMUL.FTZ R130, R130, R11.reuse ;  /* 0x0000000b82827220 */ /* 0x080fe20000410000 */
[-C--:B------:R-:W-:Y:S01]  /*a620*/  FMUL.FTZ R131, R131, R11.reuse ;  /* 0x0000000b83837220 */ /* 0x080fe20000410000 */
[-C--:B------:R-:W-:Y:S01]  /*a630*/  FMUL.FTZ R134, R134, R11.reuse ;  /* 0x0000000b86867220 */ /* 0x080fe20000410000 */
[-C--:B------:R-:W-:Y:S01]  /*a640*/  FMUL.FTZ R135, R135, R11.reuse ;  /* 0x0000000b87877220 */ /* 0x080fe20000410000 */
[-C--:B------:R-:W-:Y:S01]  /*a650*/  FMUL.FTZ R138, R138, R11.reuse ;  /* 0x0000000b8a8a7220 */ /* 0x080fe20000410000 */
[----:B------:R-:W5:Y:S01]  /*a660*/  MUFU.EX2 R180, R180 ;  /* 0x000000b400b47308 */ /* 0x000f620000000800 */
[----:B---3--:R-:W-:Y:S01]  /*a670*/  FADD.FTZ R13, R165, R158 ;  /* 0x0000009ea50d7221 */ /* 0x008fe20000010000 */
[----:B------:R-:W-:Y:S01]  /*a680*/  F2FP.BF16.F32.PACK_AB R158, R171, R170 ;  /* 0x000000aaab9e723e */ /* 0x000fe200000010ff */
[-C--:B------:R-:W-:Y:S01]  /*a690*/  FMUL.FTZ R139, R139, R11.reuse ;  /* 0x0000000b8b8b7220 */ /* 0x080fe20000410000 */
[----:B0-----:R-:W-:Y:S01]  /*a6a0*/  F2FP.BF16.F32.PACK_AB R160, R175, R168 ;  /* 0x000000a8afa0723e */ /* 0x001fe200000010ff */
[-C--:B------:R-:W-:Y:S01]  /*a6b0*/  FMUL.FTZ R142, R142, R11.reuse ;  /* 0x0000000b8e8e7220 */ /* 0x080fe20000410000 */
[-C--:B------:R-:W-:Y:S01]  /*a6c0*/  FMUL.FTZ R143, R143, R11.reuse ;  /* 0x0000000b8f8f7220 */ /* 0x080fe20000410000 */
[----:B------:R2:W-:Y:S01]  /*a6d0*/  STSM.16.M88.4 [R19], R156 ;  /* 0x0000009c13007844 */ /* 0x0005e20000000200 */
[----:B------:R0:W3:Y:S01]  /*a6e0*/  MUFU.EX2 R12, R161 ;  /* 0x000000a1000c7308 */ /* 0x0000e20000000800 */
[----:B----4-:R-:W-:Y:S01]  /*a6f0*/  FADD.FTZ R15, R166, R15 ;  /* 0x0000000fa60f7221 */ /* 0x010fe20000010000 */
[-C--:B------:R-:W-:Y:S01]  /*a700*/  FMUL.FTZ R146, R146, R11.reuse ;  /* 0x0000000b92927220 */ /* 0x080fe20000410000 */
[-C--:B------:R-:W-:Y:S01]  /*a710*/  FMUL.FTZ R147, R147, R11.reuse ;  /* 0x0000000b93937220 */ /* 0x080fe20000410000 */
[-C--:B------:R-:W-:Y:S01]  /*a720*/  FMUL.FTZ R150, R150, R11.reuse ;  /* 0x0000000b96967220 */ /* 0x080fe20000410000 */
[----:B------:R-:W-:-:S03]  /*a730*/  FMUL.FTZ R151, R151, R11 ;  /* 0x0000000b97977220 */ /* 0x000fc60000410000 */
[----:B------:R-:W4:Y:S01]  /*a740*/  MUFU.EX2 R169, R169 ;  /* 0x000000a900a97308 */ /* 0x000f220000000800 */
[C---:B-----5:R-:W-:Y:S01]  /*a750*/  FADD.FTZ R14, R180.reuse, R13 ;  /* 0x0000000db40e7221 */ /* 0x060fe20000010000 */
[----:B------:R-:W-:Y:S02]  /*a760*/  F2FP.BF16.F32.PACK_AB R162, R180, R165 ;  /* 0x000000a5b4a2723e */ /* 0x000fe400000010ff */
[----:B0-----:R-:W-:Y:S02]  /*a770*/  F2FP.BF16.F32.PACK_AB R161, R183, R182 ;  /* 0x000000b6b7a1723e */ /* 0x001fe400000010ff */
[----:B------:R-:W-:Y:S02]  /*a780*/  F2FP.BF16.F32.PACK_AB R165, R166, R177 ;  /* 0x000000b1a6a5723e */ /* 0x000fe400000010ff */
[----:B------:R-:W0:Y:S01]  /*a790*/  MUFU.EX2 R167, R191 ;  /* 0x000000bf00a77308 */ /* 0x000e220000000800 */
[----:B---3--:R-:W-:Y:S01]  /*a7a0*/  FADD.FTZ R4, R12, R15 ;  /* 0x0000000f0c047221 */ /* 0x008fe20000010000 */
[----:B------:R2:W-:Y:S06]  /*a7b0*/  STSM.16.M88.4 [R23], R160 ;  /* 0x000000a017007844 */ /* 0x0005ec0000000200 */
[----:B------:R-:W3:Y:S01]  /*a7c0*/  MUFU.EX2 R172, R172 ;  /* 0x000000ac00ac7308 */ /* 0x000ee20000000800 */
[----:B----4-:R-:W-:-:S07]  /*a7d0*/  FADD.FTZ R13, R169, R14 ;  /* 0x0000000ea90d7221 */ /* 0x010fce0000010000 */
[----:B------:R-:W4:Y:S01]  /*a7e0*/  MUFU.EX2 R173, R173 ;  /* 0x000000ad00ad7308 */ /* 0x000f220000000800 */
[C---:B0-----:R-:W-:Y:S01]  /*a7f0*/  FADD.FTZ R4, R167.reuse, R4 ;  /* 0x00000004a7047221 */ /* 0x041fe20000010000 */
[----:B------:R-:W-:-:S06]  /*a800*/  F2FP.BF16.F32.PACK_AB R167, R167, R12 ;  /* 0x0000000ca7a7723e */ /* 0x000fcc00000010ff */
[----:B------:R-:W0:Y:S01]  /*a810*/  MUFU.EX2 R176, R176 ;  /* 0x000000b000b07308 */ /* 0x000e220000000800 */
[C---:B---3--:R-:W-:Y:S01]  /*a820*/  FADD.FTZ R14, R172.reuse, R13 ;  /* 0x0000000dac0e7221 */ /* 0x048fe20000010000 */
[----:B------:R-:W-:-:S03]  /*a830*/  F2FP.BF16.F32.PACK_AB R164, R172, R169 ;  /* 0x000000a9aca4723e */ /* 0x000fc600000010ff */
[----:B----4-:R-:W-:Y:S01]  /*a840*/  FADD.FTZ R3, R173, R14 ;  /* 0x0000000ead037221 */ /* 0x010fe20000010000 */
[----:B0-----:R-:W-:-:S03]  /*a850*/  F2FP.BF16.F32.PACK_AB R166, R176, R173 ;  /* 0x000000adb0a6723e */ /* 0x001fc600000010ff */
[----:B------:R-:W-:Y:S02]  /*a860*/  FADD.FTZ R3, R176, R3 ;  /* 0x00000003b0037221 */ /* 0x000fe40000010000 */
[----:B------:R2:W-:Y:S01]  /*a870*/  STSM.16.M88.4 [R22], R164 ;  /* 0x000000a416007844 */ /* 0x0005e20000000200 */
[----:B------:R-:W-:Y:S05]  /*a880*/  @!P0 BRA `(.L_x_1718) ;  /* 0x0000000000048947 */ /* 0x000fea0003800000 */
[----:B------:R-:W-:Y:S01]  /*a890*/  BPT.TRAP 0x1 ;  /* 0x000000040000795c */ /* 0x000fe20000300000 */
.L_x_1718:
[----:B------:R0:W3:Y:S01]  /*a8a0*/  SYNCS.PHASECHK.TRANS64.TRYWAIT P2, [UR21+0x28c50], R8 ;  /* 0x028c5008ff0075a7 */ /* 0x0000e20008040155 */
[----:B------:R-:W-:Y:S05]  /*a8b0*/  @!P0 BRA `(.L_x_1719) ;  /* 0x0000000000048947 */ /* 0x000fea0003800000 */
[----:B------:R-:W-:Y:S01]  /*a8c0*/  BPT.TRAP 0x1 ;  /* 0x000000040000795c */ /* 0x000fe20000300000 */
.L_x_1719:
[----:B---3--:R-:W-:Y:S05]  /*a8d0*/  @P2 BRA `(.L_x_1720) ;  /* 0x0000000000082947 */ /* 0x008fea0003800000 */
[----:B------:R-:W3:Y:S02]  /*a8e0*/  SYNCS.PHASECHK.TRANS64.TRYWAIT P2, [UR21+0x28c50], R8 ;  /* 0x028c5008ff0075a7 */ /* 0x000ee40008040155 */
[----:B---3--:R-:W-:Y:S05]  /*a8f0*/  @!P2 BRA `(.L_x_1721) ;  /* 0x000000a400aca947 */ /* 0x008fea0003800000 */
.L_x_1720:
        /* <DEDUP_REMOVED lines=34> */
.L_x_1722:
[----:B------:R-:W-:Y:S01]  /*ab20*/  UIADD3 UR21, UR21, 0x28c60, URZ ;  /* 0x00028c6015157890 */ /* 0x000fe2000fffe03f */
[----:B---3--:R-:W-:Y:S01]  /*ab30*/  IMAD.MOV.U32 R11, RZ, RZ, R6 ;  /* 0x000000ffff0b7224 */ /* 0x008fe200078e0006 */
[----:B------:R-:W-:Y:S01]  /*ab40*/  UMOV UR22, UR38 ;  /* 0x0000002600167c82 */ /* 0x000fe20008000000 */
[----:B------:R-:W-:Y:S01]  /*ab50*/  IMAD.MOV.U32 R10, RZ, RZ, R5 ;  /* 0x000000ffff0a7224 */ /* 0x000fe200078e0005 */
[----:B------:R-:W-:-:S09]  /*ab60*/  UPRMT UR21, UR40, 0x654, UR21 ;  /* 0x0000065428157896 */ /* 0x000fd20008000015 */
[----:B------:R-:W-:Y:S01]  /*ab70*/  SYNCS.ARRIVE.TRANS64.RED.A1T0 RZ, [UR21], RZ ;  /* 0x000000ffffff79a7 */ /* 0x000fe20008100415 */
[----:B------:R-:W-:Y:S05]  /*ab80*/  @P1 BRA `(.L_x_1723) ;  /* 0xffffffe000d81947 */ /* 0x000fea000383ffff */
[----:B01----:R-:W-:-:S07]  /*ab90*/  IMAD.MOV.U32 R8, RZ, RZ, R9 ;  /* 0x000000ffff087224 */ /* 0x003fce00078e0009 */
.L_x_1712:
[----:B------:R-:W-:-:S13]  /*aba0*/  ISETP.GE.AND P1, PT, R8, UR47, PT ;  /* 0x0000002f08007c0c */ /* 0x000fda000bf26270 */
[----:B------:R-:W-:Y:S05]  /*abb0*/  @!P1 BRA `(.L_x_1724) ;  /* 0x0000002800109947 */ /* 0x000fea0003800000 */
[----:B------:R-:W-:Y:S01]  /*abc0*/  IMAD.MOV.U32 R12, RZ, RZ, R6 ;  /* 0x000000ffff0c7224 */ /* 0x000fe200078e0006 */
[----:B------:R-:W-:Y:S01]  /*abd0*/  UMOV UR27, UR38 ;  /* 0x00000026001b7c82 */ /* 0x000fe20008000000 */
[----:B------:R-:W-:Y:S01]  /*abe0*/  IMAD.MOV.U32 R9, RZ, RZ, R5 ;  /* 0x000000ffff097224 */ /* 0x000fe200078e0005 */
[----:B------:R-:W-:Y:S01]  /*abf0*/  ULDC UR22, c[0x0][0x9e4] ;  /* 0x0002790000167ab9 */ /* 0x000fe20000000800 */
[----:B------:R-:W-:Y:S01]  /*ac00*/  ULDC UR23, c[0x0][0x9dc] ;  /* 0x0002770000177ab9 */ /* 0x000fe20000000800 */
[----:B------:R-:W-:Y:S01]  /*ac10*/  ULDC UR24, c[0x0][0x288] ;  /* 0x0000a20000187ab9 */ /* 0x000fe20000000800 */
[----:B------:R-:W-:Y:S01]  /*ac20*/  ULDC UR25, c[0x0][0x9d8] ;  /* 0x0002760000197ab9 */ /* 0x000fe20000000800 */
[----:B------:R-:W-:Y:S01]  /*ac30*/  ULDC UR21, c[0x0][0x988] ;  /* 0x0002620000157ab9 */ /* 0x000fe20000000800 */
[----:B------:R-:W-:-:S05]  /*ac40*/  ULDC UR26, c[0x0][0x9e0] ;  /* 0x00027800001a7ab9 */ /* 0x000fca0000000800 */
.L_x_1743:
[----:B------:R-:W-:-:S04]  /*ac50*/  UIADD3 UR38, UR27, 0x1, URZ ;  /* 0x000000011b267890 */ /* 0x000fc8000fffe03f */
[----:B------:R-:W-:-:S04]  /*ac60*/  UISETP.NE.AND UP0, UPT, UR38, 0x2, UPT ;  /* 0x000000022600788c */ /* 0x000fc8000bf05270 */
[----:B------:R-:W-:Y:S02]  /*ac70*/  USEL UR6, URZ, 0x1, UP0 ;  /* 0x000000013f067887 */ /* 0x000fe40008000000 */
[----:B------:R-:W-:Y:S02]  /*ac80*/  USEL UR38, UR38, URZ, UP0 ;  /* 0x0000003f26267287 */ /* 0x000fe40008000000 */
[----:B------:R-:W-:Y:S01]  /*ac90*/  ULOP3.LUT UR37, UR37, UR6, URZ, 0x3c, !UPT ;  /* 0x0000000625257292 */ /* 0x000fe2000f8e3c3f */
[----:B-12---:R-:W-:Y:S11]  /*aca0*/  @!P0 BRA `(.L_x_1725) ;  /* 0x0000000000048947 */ /* 0x006ff60003800000 */
[----:B------:R-:W-:Y:S01]  /*acb0*/  BPT.TRAP 0x1 ;  /* 0x000000040000795c */ /* 0x000fe20000300000 */
.L_x_1725:
[----:B------:R-:W-:Y:S01]  /*acc0*/  ULEA UR20, UR38, UR42, 0x3 ;  /* 0x0000002a26147291 */ /* 0x000fe2000f8e183f */
[----:B------:R-:W-:-:S04]  /*acd0*/  MOV R7, UR37 ;  /* 0x0000002500077c02 */ /* 0x000fc80008000f00 */
[----:B------:R-:W-:-:S04]  /*ace0*/  SHF.L.U32 R7, R7, 0x1f, RZ ;  /* 0x0000001f07077819 */ /* 0x000fc800000006ff */
[----:B------:R1:W3:Y:S01]  /*acf0*/  SYNCS.PHASECHK.TRANS64.TRYWAIT P1, [UR20+0x28c30], R7 ;  /* 0x028c3007ff0075a7 */ /* 0x0002e20008020154 */
[----:B------:R-:W-:Y:S05]  /*ad00*/  @!P0 BRA `(.L_x_1726) ;  /* 0x0000000000048947 */ /* 0x000fea0003800000 */
[----:B------:R-:W-:Y:S01]  /*ad10*/  BPT.TRAP 0x1 ;  /* 0x000000040000795c */ /* 0x000fe20000300000 */
.L_x_1726:
[----:B---3--:R-:W-:Y:S05]  /*ad20*/  @P1 BRA `(.L_x_1727) ;  /* 0x0000000000081947 */ /* 0x008fea0003800000 */
[----:B------:R-:W3:Y:S02]  /*ad30*/  SYNCS.PHASECHK.TRANS64.TRYWAIT P1, [UR20+0x28c30], R7 ;  /* 0x028c3007ff0075a7 */ /* 0x000ee40008020154 */
[----:B---3--:R-:W-:Y:S05]  /*ad40*/  @!P1 BRA `(.L_x_1728) ;  /* 0x000000a000b09947 */ /* 0x008fea0003800000 */
.L_x_1727:
[----:B------:R-:W-:Y:S01]  /*ad50*/  R2UR UR18, R0 ;  /* 0x00000000001272ca */ /* 0x000fe200000e0000 */
[----:B0-2---:R-:W-:Y:S01]  /*ad60*/  WARPGROUP.ARRIVE ;  /* 0x00000000000079c5 */ /* 0x005fe20000000000 */
        /* <DEDUP_REMOVED lines=21> */
.L_x_1729:
[----:B------:R-:W-:Y:S01]  /*aec0*/  UISETP.NE.AND UP1, UPT, UR51, URZ, UPT ;  /* 0x0000003f3300728c */ /* 0x000fe2000bf25270 */
[----:B------:R-:W-:Y:S01]  /*aed0*/  FMUL.FTZ R14, R158, UR25 ;  /* 0x000000199e0e7c20 */ /* 0x000fe20008410000 */
[----:B------:R-:W-:Y:S01]  /*aee0*/  FMUL.FTZ R21, R163, UR25 ;  /* 0x00000019a3157c20 */ /* 0x000fe20008410000 */
[----:B------:R-:W-:Y:S01]  /*aef0*/  FMUL.FTZ R158, R178, UR25 ;  /* 0x00000019b29e7c20 */ /* 0x000fe20008410000 */
[----:B------:R-:W-:Y:S01]  /*af00*/  VIADD R163, R185, UR44 ;  /* 0x0000002cb9a37c36 */ /* 0x000fe20008000000 */
[----:B------:R-:W0:Y:S01]  /*af10*/  LDC R178, c[0x0][0x2f0] ;  /* 0x0000bc00ffb27b82 */ /* 0x000e220000000800 */
[----:B------:R-:W-:Y:S01]  /*af20*/  PLOP3.LUT P1, PT, PT, PT, UP1, 0x80, 0x0 ;  /* 0x000000000000781c */ /* 0x000fe20003f2f018 */
[----:B------:R-:W-:Y:S01]  /*af30*/  FMUL.FTZ R192, R156, UR25 ;  /* 0x000000199cc07c20 */ /* 0x000fe20008410000 */
[----:B------:R-:W-:Y:S01]  /*af40*/  PLOP3.LUT P2, PT, PT, PT, UP1, 0x80, 0x0 ;  /* 0x000000000000781c */ /* 0x000fe20003f4f018 */
[----:B------:R-:W-:Y:S01]  /*af50*/  FMUL.FTZ R197, R165, UR25 ;  /* 0x00000019a5c57c20 */ /* 0x000fe20008410000 */
[----:B------:R-:W-:Y:S01]  /*af60*/  FMUL.FTZ R156, R174, UR25 ;  /* 0x00000019ae9c7c20 */ /* 0x000fe20008410000 */
[----:B------:R-:W-:Y:S01]  /*af70*/  @UP1 ULDC UR6, c[0x0][0x44c] ;  /* 0x0001130000061ab9 */ /* 0x000fe20000000800 */
[----:B------:R-:W-:Y:S01]  /*af80*/  FMUL.FTZ R174, R177, UR25 ;  /* 0x00000019b1ae7c20 */ /* 0x000fe20008410000 */
[----:B------:R-:W-:Y:S01]  /*af90*/  FMUL.FTZ R13, R155, UR25 ;  /* 0x000000199b0d7c20 */ /* 0x000fe20008410000 */
[----:B------:R-:W-:-:S02]  /*afa0*/  IMAD.SHL.U32 R177, R8, 0x40, RZ ;  /* 0x0000004008b17824 */ /* 0x000fc400078e00ff */
[----:B------:R-:W-:Y:S01]  /*afb0*/  FMUL.FTZ R155, R171, UR25 ;  /* 0x00000019ab9b7c20 */ /* 0x000fe20008410000 */
[----:B------:R-:W-:Y:S01]  /*afc0*/  UISETP.NE.AND UP0, UPT, UR50, URZ, UPT ;  /* 0x0000003f3200728c */ /* 0x000fe2000bf05270 */
[----:B------:R-:W-:Y:S01]  /*afd0*/  FMUL.FTZ R171, R172, UR25 ;  /* 0x00000019acab7c20 */ /* 0x000fe20008410000 */
[----:B------:R-:W-:Y:S01]  /*afe0*/  FMUL.FTZ R193, R157, UR25 ;  /* 0x000000199dc17c20 */ /* 0x000fe20008410000 */
[----:B------:R-:W-:Y:S01]  /*aff0*/  @P1 IMAD.HI.U32 R10, R163, UR6, RZ ;  /* 0x00000006a30a1c27 */ /* 0x000fe2000f8e00ff */
[----:B------:R-:W-:-:S03]  /*b000*/  @UP1 ULDC UR6, c[0x0][0x450] ;  /* 0x0001140000061ab9 */ /* 0x000fc60000000800 */
[----:B------:R-:W-:Y:S01]  /*b010*/  FMUL.FTZ R172, R173, UR25 ;  /* 0x00000019adac7c20 */ /* 0x000fe20008410000 */
[----:B------:R-:W-:Y:S01]  /*b020*/  FMUL.FTZ R191, R152, UR25 ;  /* 0x0000001998bf7c20 */ /* 0x000fe20008410000 */
[----:B------:R-:W-:Y:S01]  /*b030*/  FMUL.FTZ R5, R153, UR25 ;  /* 0x0000001999057c20 */ /* 0x000fe20008410000 */
[----:B------:R-:W-:Y:S01]  /*b040*/  @P2 SHF.R.U32.HI R163, RZ, UR6, R10 ;  /* 0x00000006ffa32c19 */ /* 0x000fe2000801160a */
[----:B------:R-:W-:Y:S01]  /*b050*/  UIADD3 UR6, UR20, 0x28c40, URZ ;  /* 0x00028c4014067890 */ /* 0x000fe2000fffe03f */
[----:B---3--:R-:W-:Y:S01]  /*b060*/  FMUL.FTZ R6, R154, UR25 ;  /* 0x000000199a067c20 */ /* 0x008fe20008410000 */
[----:B------:R-:W-:Y:S01]  /*b070*/  FMUL.FTZ R15, R159, UR25 ;  /* 0x000000199f0f7c20 */ /* 0x000fe20008410000 */
[----:B------:R-:W-:Y:S01]  /*b080*/  FMUL.FTZ R194, R160, UR25 ;  /* 0x00000019a0c27c20 */ /* 0x000fe20008410000 */
[----:B------:R-:W2:Y:S01]  /*b090*/  SHFL.IDX PT, R165, R163, RZ, 0x1c1f ;  /* 0x001c1fffa3a57589 */ /* 0x000ea200000e0000 */
[----:B------:R-:W-:Y:S01]  /*b0a0*/  UPRMT UR6, UR40, 0x654, UR6 ;  /* 0x0000065428067896 */ /* 0x000fe20008000006 */
        /* <DEDUP_REMOVED lines=14> */
[----:B------:R-:W-:Y:S01]  /*b190*/  IADD3 R11, -R2, 0x1, -R177 ;  /* 0x00000001020b7810 */ /* 0x000fe20007ffe9b1 */
[----:B------:R-:W-:Y:S01]  /*b1a0*/  FMUL.FTZ R161, R183, UR25 ;  /* 0x00000019b7a17c20 */ /* 0x000fe20008410000 */
[----:B------:R-:W-:Y:S01]  /*b1b0*/  PLOP3.LUT P1, PT, PT, PT, UP0, 0x40, 0x0 ;  /* 0x000000000000781c */ /* 0x000fe20003f2e808 */
[----:B------:R-:W3:Y:S01]  /*b1c0*/  MUFU.TANH R191, R191 ;  /* 0x000000bf00bf7308 */ /* 0x000ee20000002400 */
[----:B------:R-:W-:Y:S01]  /*b1d0*/  SYNCS.ARRIVE.TRANS64.RED.A1T0 RZ, [UR6], RZ ;  /* 0x000000ffffff79a7 */ /* 0x000fe20008100406 */
[----:B0-----:R-:W-:Y:S01]  /*b1e0*/  IMAD R11, R178, UR49, R11 ;  /* 0x00000031b20b7c24 */ /* 0x001fe2000f8e020b */
[----:B------:R-:W-:-:S03]  /*b1f0*/  ULOP3.LUT UR6, URZ, UR23, URZ, 0x33, !UPT ;  /* 0x000000173f067292 */ /* 0x000fc6000f8e333f */
[----:B------:R-:W-:Y:S02]  /*b200*/  VIADD R11, R11, -UR24 ;  /* 0x800000180b0b7c36 */ /* 0x000fe40008000000 */
[----:B------:R-:W0:Y:S02]  /*b210*/  MUFU.TANH R5, R5 ;  /* 0x0000000500057308 */ /* 0x000e240000002400 */
[C---:B------:R-:W-:Y:S02]  /*b220*/  VIADD R182, R11.reuse, UR26 ;  /* 0x0000001a0bb67c36 */ /* 0x040fe40008000000 */
[----:B------:R-:W-:-:S03]  /*b230*/  VIADD R183, R11, UR6 ;  /* 0x000000060bb77c36 */ /* 0x000fc60008000000 */
[----:B--2---:R-:W-:Y:S01]  /*b240*/  IADD3 R179, R182, R165, RZ ;  /* 0x000000a5b6b37210 */ /* 0x004fe20007ffe0ff */
        /* <DEDUP_REMOVED lines=31> */
[----:B--234-:R-:W-:Y:S05]  /*b440*/  @P1 BRA `(.L_x_1730) ;  /* 0x00000000005c1947 */ /* 0x01cfea0003800000 */
[----:B------:R-:W-:Y:S01]  /*b450*/  IMAD R10, R178, UR49, R165 ;  /* 0x00000031b20a7c24 */ /* 0x000fe2000f8e02a5 */
[----:B------:R-:W-:Y:S03]  /*b460*/  BSSY B0, `(.L_x_1731) ;  /* 0x0000011000007945 */ /* 0x000fe60003800000 */
[----:B------:R-:W-:-:S05]  /*b470*/  VIADD R162, R10, -UR24 ;  /* 0x800000180aa27c36 */ /* 0x000fca0008000000 */
[----:B------:R-:W-:-:S13]  /*b480*/  ISETP.GT.AND P1, PT, R162, -0x1, PT ;  /* 0xffffffffa200780c */ /* 0x000fda0003f24270 */
[----:B------:R-:W-:Y:S05]  /*b490*/  @P1 BRA `(.L_x_1732) ;  /* 0x0000000000201947 */ /* 0x000fea0003800000 */
[----:B------:R-:W-:Y:S01]  /*b4a0*/  IMAD.U32 R164, RZ, RZ, UR22 ;  /* 0x00000016ffa47e24 */ /* 0x000fe2000f8e00ff */
[----:B------:R-:W-:-:S04]  /*b4b0*/  LOP3.LUT R165, RZ, R162, RZ, 0x33, !PT ;  /* 0x000000a2ffa57212 */ /* 0x000fc800078e33ff */
[----:B------:R-:W-:-:S13]  /*b4c0*/  ISETP.NE.AND P1, PT, R164, 0x1, PT ;  /* 0x00000001a400780c */ /* 0x000fda0003f25270 */
[----:B------:R-:W2:Y:S02]  /*b4d0*/  @P1 LDC.64 R10, c[0x0][0x9e8] ;  /* 0x00027a00ff0a1b82 */ /* 0x000ea40000000a00 */
[----:B--2---:R-:W-:-:S05]  /*b4e0*/  @P1 IMAD.HI.U32 R10, R165, R10, RZ ;  /* 0x0000000aa50a1227 */ /* 0x004fca00078e00ff */
[----:B------:R-:W-:-:S04]  /*b4f0*/  @P1 SHF.R.U32.HI R165, RZ, R11, R10 ;  /* 0x0000000bffa51219 */ /* 0x000fc8000001160a */
[----:B------:R-:W-:Y:S01]  /*b500*/  LOP3.LUT R162, RZ, R165, RZ, 0x33, !PT ;  /* 0x000000a5ffa27212 */ /* 0x000fe200078e33ff */
[----:B------:R-:W-:Y:S06]  /*b510*/  BRA `(.L_x_1733) ;  /* 0x0000000000147947 */ /* 0x000fec0003800000 */
.L_x_1732:
[----:B------:R-:W-:-:S05]  /*b520*/  IMAD.U32 R164, RZ, RZ, UR22 ;  /* 0x00000016ffa47e24 */ /* 0x000fca000f8e00ff */
[----:B------:R-:W-:-:S13]  /*b530*/  ISETP.NE.AND P1, PT, R164, 0x1, PT ;  /* 0x00000001a400780c */ /* 0x000fda0003f25270 */
[----:B------:R-:W2:Y:S02]  /*b540*/  @P1 LDC.64 R10, c[0x0][0x9e8] ;  /* 0x00027a00ff0a1b82 */ /* 0x000ea40000000a00 */
[----:B--2---:R-:W-:-:S05]  /*b550*/  @P1 IMAD.HI.U32 R10, R162, R10, RZ ;  /* 0x0000000aa20a1227 */ /* 0x004fca00078e00ff */
[----:B------:R-:W-:-:S07]  /*b560*/  @P1 SHF.R.U32.HI R162, RZ, R11, R10 ;  /* 0x0000000bffa21219 */ /* 0x000fce000001160a */
.L_x_1733:
[----:B------:R-:W-:Y:S05]  /*b570*/  BSYNC B0 ;  /* 0x0000000000007941 */ /* 0x000fea0003800000 */
.L_x_1731:
[----:B------:R-:W-:-:S04]  /*b580*/  IMAD R11, R162, R164, -R177 ;  /* 0x000000a4a20b7224 */ /* 0x000fc800078e0ab1 */
[----:B------:R-:W-:-:S05]  /*b590*/  IMAD.IADD R10, R11, 0x1, -R2 ;  /* 0x000000010b0a7824 */ /* 0x000fca00078e0a02 */
[----:B------:R-:W-:Y:S02]  /*b5a0*/  VIADDMNMX R179, R10, R164, R179, PT ;  /* 0x000000a40ab37246 */ /* 0x000fe400038001b3 */
[----:B------:R-:W-:-:S07]  /*b5b0*/  VIMNMX R181, R181, R10, !PT ;  /* 0x0000000ab5b57248 */ /* 0x000fce0007fe0100 */
.L_x_1730:
[----:B------:R-:W-:Y:S01]  /*b5c0*/  ISETP.GT.AND P1, PT, R8, -0x1, PT ;  /* 0xffffffff0800780c */ /* 0x000fe20003f24270 */
[----:B------:R2:W3:Y:S01]  /*b5d0*/  SHFL.IDX PT, R11, R163, 0x1, 0x1c1f ;  /* 0x003c1f00a30b7f89 */ /* 0x0004e200000e0000 */
[----:B------:R-:W-:Y:S02]  /*b5e0*/  UISETP.NE.AND UP0, UPT, UR50, URZ, UPT ;  /* 0x0000003f3200728c */ /* 0x000fe4000bf05270 */
[C---:B------:R-:W-:Y:S02]  /*b5f0*/  ISETP.GT.AND P4, PT, R181.reuse, 0x1, P1 ;  /* 0x00000001b500780c */ /* 0x040fe40000f84270 */
[----:B------:R-:W-:Y:S02]  /*b600*/  ISETP.GT.AND P5, PT, R181, RZ, P1 ;  /* 0x000000ffb500720c */ /* 0x000fe40000fa4270 */
[C---:B------:R-:W-:Y:S02]  /*b610*/  ISETP.LT.OR P4, PT, R179.reuse, 0x2, P4 ;  /* 0x00000002b300780c */ /* 0x040fe40002781670 */
[----:B------:R-:W-:-:S02]  /*b620*/  ISETP.LT.OR P5, PT, R179, 0x1, P5 ;  /* 0x00000001b300780c */ /* 0x000fc40002fa1670 */
[----:B0-----:R-:W-:Y:S02]  /*b630*/  FSEL R162, R5, -INF , !P4 ;  /* 0xff80000005a27808 */ /* 0x001fe40006000000 */
[----:B------:R-:W-:Y:S02]  /*b640*/  ISETP.GT.AND P4, PT, R181, 0x18, P1 ;  /* 0x00000018b500780c */ /* 0x000fe40000f84270 */
[----:B------:R-:W-:Y:S02]  /*b650*/  FSEL R180, R191, -INF , !P5 ;  /* 0xff800000bfb47808 */ /* 0x000fe40006800000 */
[----:B------:R-:W-:Y:S02]  /*b660*/  ISETP.LT.OR P4, PT, R179, 0x19, P4 ;  /* 0x00000019b300780c */ /* 0x000fe40002781670 */
[C---:B------:R-:W-:Y:S02]  /*b670*/  ISETP.GT.AND P6, PT, R181.reuse, 0x8, P1 ;  /* 0x00000008b500780c */ /* 0x040fe40000fc4270 */
[----:B------:R-:W-:-:S02]  /*b680*/  ISETP.GT.AND P2, PT, R181, 0x9, P1 ;  /* 0x00000009b500780c */ /* 0x000fc40000f44270 */
[C---:B------:R-:W-:Y:S02]  /*b690*/  ISETP.GT.AND P3, PT, R181.reuse, 0x10, P1 ;  /* 0x00000010b500780c */ /* 0x040fe40000f64270 */
[C---:B------:R-:W-:Y:S02]  /*b6a0*/  ISETP.GT.AND P5, PT, R181.reuse, 0x11, P1 ;  /* 0x00000011b500780c */ /* 0x040fe40000fa4270 */
[----:B------:R-:W-:Y:S02]  /*b6b0*/  FSEL R167, R196, -INF , !P4 ;  /* 0xff800000c4a77808 */ /* 0x000fe40006000000 */
[----:B------:R-:W-:Y:S02]  /*b6c0*/  ISETP.GT.AND P4, PT, R181, 0x29, P1 ;  /* 0x00000029b500780c */ /* 0x000fe40000f84270 */
[C---:B------:R-:W-:Y:S02]  /*b6d0*/  ISETP.LT.OR P6, PT, R179.reuse, 0x9, P6 ;  /* 0x00000009b300780c */ /* 0x040fe400037c1670 */
[----:B------:R-:W-:-:S02]  /*b6e0*/  ISETP.LT.OR P2, PT, R179, 0xa, P2 ;  /* 0x0000000ab300780c */ /* 0x000fc40001741670 */
[C---:B------:R-:W-:Y:S02]  /*b6f0*/  ISETP.LT.OR P3, PT, R179.reuse, 0x11, P3 ;  /* 0x00000011b300780c */ /* 0x040fe40001f61670 */
[C---:B------:R-:W-:Y:S02]  /*b700*/  ISETP.LT.OR P5, PT, R179.reuse, 0x12, P5 ;  /* 0x00000012b300780c */ /* 0x040fe40002fa1670 */
[----:B------:R-:W-:Y:S02]  /*b710*/  ISETP.LT.OR P4, PT, R179, 0x2a, P4 ;  /* 0x0000002ab300780c */ /* 0x000fe40002781670 */
[----:B--2---:R-:W-:Y:S02]  /*b720*/  FSEL R163, R192, -INF , !P6 ;  /* 0xff800000c0a37808 */ /* 0x004fe40007000000 */
[----:B------:R-:W-:Y:S02]  /*b730*/  FSEL R164, R193, -INF , !P2 ;  /* 0xff800000c1a47808 */ /* 0x000fe40005000000 */
[----:B------:R-:W-:-:S02]  /*b740*/  FSEL R165, R194, -INF , !P3 ;  /* 0xff800000c2a57808 */ /* 0x000fc40005800000 */
        /* <DEDUP_REMOVED lines=19> */
[----:B---3--:R-:W-:Y:S01]  /*b880*/  IMAD.IADD R181, R183, 0x1, R11 ;  /* 0x00000001b7b57824 */ /* 0x008fe200078e020b */
[C---:B------:R-:W-:Y:S02]  /*b890*/  ISETP.LT.OR P6, PT, R179.reuse, 0x31, P6 ;  /* 0x00000031b300780c */ /* 0x040fe400037c1670 */
[C---:B------:R-:W-:Y:S02]  /*b8a0*/  ISETP.LT.OR P2, PT, R179.reuse, 0x32, P2 ;  /* 0x00000032b300780c */ /* 0x040fe40001741670 */
[C---:B------:R-:W-:Y:S02]  /*b8b0*/  ISETP.LT.OR P3, PT, R179.reuse, 0x39, P3 ;  /* 0x00000039b300780c */ /* 0x040fe40001f61670 */
[----:B------:R-:W-:Y:S02]  /*b8c0*/  ISETP.LT.OR P5, PT, R179, 0x3a, P5 ;  /* 0x0000003ab300780c */ /* 0x000fe40002fa1670 */
[----:B------:R-:W-:-:S02]  /*b8d0*/  IADD3 R179, R182, R11, RZ ;  /* 0x0000000bb6b37210 */ /* 0x000fc40007ffe0ff */
[----:B------:R-:W-:Y:S02]  /*b8e0*/  FSEL R173, R173, -INF , !P6 ;  /* 0xff800000adad7808 */ /* 0x000fe40007000000 */
[----:B------:R-:W-:Y:S02]  /*b8f0*/  FSEL R174, R174, -INF , !P2 ;  /* 0xff800000aeae7808 */ /* 0x000fe40005000000 */
[----:B------:R-:W-:Y:S02]  /*b900*/  FSEL R175, R175, -INF , !P3 ;  /* 0xff800000afaf7808 */ /* 0x000fe40005800000 */
[----:B------:R-:W-:Y:S01]  /*b910*/  FSEL R176, R176, -INF , !P5 ;  /* 0xff800000b0b07808 */ /* 0x000fe20006800000 */
[----:B------:R-:W-:Y:S06]  /*b920*/  @P4 BRA `(.L_x_1734) ;  /* 0x00000000005c4947 */ /* 0x000fec0003800000 */
        /* <DEDUP_REMOVED lines=13> */
.L_x_1736:
[----:B------:R-:W-:-:S05]  /*ba00*/  IMAD.U32 R182, RZ, RZ, UR22 ;  /* 0x00000016ffb67e24 */ /* 0x000fca000f8e00ff */
[----:B------:R-:W-:-:S13]  /*ba10*/  ISETP.NE.AND P2, PT, R182, 0x1, PT ;  /* 0x00000001b600780c */ /* 0x000fda0003f45270 */
[----:B------:R-:W0:Y:S02]  /*ba20*/  @P2 LDC.64 R10, c[0x0][0x9e8] ;  /* 0x00027a00ff0a2b82 */ /* 0x000e240000000a00 */
[----:B0-----:R-:W-:-:S05]  /*ba30*/  @P2 IMAD.HI.U32 R10, R178, R10, RZ ;  /* 0x0000000ab20a2227 */ /* 0x001fca00078e00ff */
[----:B------:R-:W-:-:S07]  /*ba40*/  @P2 SHF.R.U32.HI R178, RZ, R11, R10 ;  /* 0x0000000bffb22219 */ /* 0x000fce000001160a */
.L_x_1737:
[----:B------:R-:W-:Y:S05]  /*ba50*/  BSYNC B0 ;  /* 0x0000000000007941 */ /* 0x000fea0003800000 */
.L_x_1735:
[----:B------:R-:W-:-:S04]  /*ba60*/  IMAD R177, R178, R182, -R177 ;  /* 0x000000b6b2b17224 */ /* 0x000fc800078e0ab1 */
[----:B------:R-:W-:-:S05]  /*ba70*/  IMAD.IADD R10, R177, 0x1, -R2 ;  /* 0x00000001b10a7824 */ /* 0x000fca00078e0a02 */
[----:B------:R-:W-:Y:S02]  /*ba80*/  VIADDMNMX R179, R10, R182, R179, PT ;  /* 0x000000b60ab37246 */ /* 0x000fe400038001b3 */
[----:B------:R-:W-:-:S07]  /*ba90*/  VIMNMX R181, R181, R10, !PT ;  /* 0x0000000ab5b57248 */ /* 0x000fce0007fe0100 */
.L_x_1734:
[----:B------:R-:W-:Y:S01]  /*baa0*/  FMNMX.FTZ R5, R180, R9, !PT ;  /* 0x00000009b4057209 */ /* 0x000fe20007810000 */
[----:B------:R-:W-:Y:S01]  /*bab0*/  UMOV UR10, UR21 ;  /* 0x00000015000a7c82 */ /* 0x000fe20008000000 */
[C---:B------:R-:W-:Y:S02]  /*bac0*/  ISETP.GT.AND P3, PT, R181.reuse, RZ, P1 ;  /* 0x000000ffb500720c */ /* 0x040fe40000f64270 */
        /* <DEDUP_REMOVED lines=35> */
[----:B------:R-:W-:Y:S02]  /*bd00*/  FSEL R152, R152, -INF , !P6 ;  /* 0xff80000098987808 */ /* 0x000fe40007000000 */
[----:B------:R-:W-:Y:S02]  /*bd10*/  ISETP.LT.OR P2, PT, R179, 0x1a, P2 ;  /* 0x0000001ab300780c */ /* 0x000fe40001741670 */
[----:B------:R-:W-:Y:S02]  /*bd20*/  ISETP.GT.AND P5, PT, R181, 0x21, P1 ;  /* 0x00000021b500780c */ /* 0x000fe40000fa4270 */
[----:B------:R-:W-:Y:S02]  /*bd30*/  FSEL R153, R153, -INF , !P2 ;  /* 0xff80000099997808 */ /* 0x000fe40005000000 */
[----:B------:R-:W-:Y:S02]  /*bd40*/  ISETP.GT.AND P4, PT, R181, 0x28, P1 ;  /* 0x00000028b500780c */ /* 0x000fe40000f84270 */
[----:B------:R-:W-:-:S02]  /*bd50*/  ISETP.LT.OR P5, PT, R179, 0x22, P5 ;  /* 0x00000022b300780c */ /* 0x000fc40002fa1670 */
[----:B------:R-:W-:Y:S02]  /*bd60*/  ISETP.LT.OR P4, PT, R179, 0x29, P4 ;  /* 0x00000029b300780c */ /* 0x000fe40002781670 */
[----:B------:R-:W-:Y:S02]  /*bd70*/  ISETP.GT.AND P6, PT, R181, 0x29, P1 ;  /* 0x00000029b500780c */ /* 0x000fe40000fc4270 */
[----:B------:R-:W-:Y:S02]  /*bd80*/  FSEL R155, R155, -INF , !P5 ;  /* 0xff8000009b9b7808 */ /* 0x000fe40006800000 */
[----:B0-----:R-:W-:Y:S02]  /*bd90*/  FMNMX.FTZ R11, R10, R5, !PT ;  /* 0x000000050a0b7209 */ /* 0x001fe40007810000 */
[----:B------:R-:W-:Y:S02]  /*bda0*/  FSEL R156, R156, -INF , !P4 ;  /* 0xff8000009c9c7808 */ /* 0x000fe40006000000 */
[C---:B------:R-:W-:Y:S01]  /*bdb0*/  ISETP.GT.AND P2, PT, R181.reuse, 0x30, P1 ;  /* 0x00000030b500780c */ /* 0x040fe20000f44270 */
[----:B------:R-:W0:Y:S01]  /*bdc0*/  SHFL.BFLY PT, R178, R11, 0x1, 0x1f ;  /* 0x0c201f000bb27f89 */ /* 0x000e2200000e0000 */
[----:B------:R-:W-:-:S02]  /*bdd0*/  ISETP.GT.AND P5, PT, R181, 0x31, P1 ;  /* 0x00000031b500780c */ /* 0x000fc40000fa4270 */
[----:B------:R-:W-:Y:S02]  /*bde0*/  ISETP.GT.AND P4, PT, R181, 0x38, P1 ;  /* 0x00000038b500780c */ /* 0x000fe40000f84270 */
[C---:B------:R-:W-:Y:S02]  /*bdf0*/  ISETP.LT.OR P6, PT, R179.reuse, 0x2a, P6 ;  /* 0x0000002ab300780c */ /* 0x040fe400037c1670 */
[C---:B------:R-:W-:Y:S02]  /*be00*/  ISETP.LT.OR P2, PT, R179.reuse, 0x31, P2 ;  /* 0x00000031b300780c */ /* 0x040fe40001741670 */
[C---:B------:R-:W-:Y:S02]  /*be10*/  ISETP.LT.OR P5, PT, R179.reuse, 0x32, P5 ;  /* 0x00000032b300780c */ /* 0x040fe40002fa1670 */
[----:B------:R-:W-:Y:S02]  /*be20*/  ISETP.LT.OR P4, PT, R179, 0x39, P4 ;  /* 0x00000039b300780c */ /* 0x000fe40002781670 */
[----:B------:R-:W-:-:S02]  /*be30*/  FSEL R159, R159, -INF , !P5 ;  /* 0xff8000009f9f7808 */ /* 0x000fc40006800000 */
[----:B------:R-:W-:Y:S02]  /*be40*/  FSEL R160, R160, -INF , !P4 ;  /* 0xff800000a0a07808 */ /* 0x000fe40006000000 */
[----:B0-----:R-:W-:Y:S02]  /*be50*/  FMNMX.FTZ R5, R11, R178, !PT ;  /* 0x000000b20b057209 */ /* 0x001fe40007810000 */
[----:B------:R-:W-:Y:S02]  /*be60*/  FSEL R11, R6, -INF , !P3 ;  /* 0xff800000060b7808 */ /* 0x000fe40005800000 */
[----:B------:R-:W-:Y:S02]  /*be70*/  ISETP.GT.AND P3, PT, R181, 0x20, P1 ;  /* 0x00000020b500780c */ /* 0x000fe40000f64270 */
[----:B------:R-:W-:Y:S02]  /*be80*/  FMNMX.FTZ R6, R11, R12, !PT ;  /* 0x0000000c0b067209 */ /* 0x000fe40007810000 */
[----:B------:R-:W-:-:S02]  /*be90*/  ISETP.LT.OR P3, PT, R179, 0x21, P3 ;  /* 0x00000021b300780c */ /* 0x000fc40001f61670 */
[----:B------:R-:W-:Y:S02]  /*bea0*/  FMNMX.FTZ R177, R13, R6, !PT ;  /* 0x000000060db17209 */ /* 0x000fe40007810000 */
[----:B------:R-:W-:Y:S02]  /*beb0*/  FSEL R154, R154, -INF , !P3 ;  /* 0xff8000009a9a7808 */ /* 0x000fe40005800000 */
[----:B------:R-:W-:Y:S02]  /*bec0*/  FMNMX.FTZ R6, R14, R177, !PT ;  /* 0x000000b10e067209 */ /* 0x000fe40007810000 */
[----:B------:R-:W-:Y:S02]  /*bed0*/  FSETP.NEU.FTZ.AND P3, PT, R5, -INF , PT ;  /* 0xff8000000500780b */ /* 0x000fe40003f7d000 */
[----:B------:R-:W-:Y:S02]  /*bee0*/  FMNMX.FTZ R177, R15, R6, !PT ;  /* 0x000000060fb17209 */ /* 0x000fe40007810000 */
[----:B------:R-:W-:-:S02]  /*bef0*/  ISETP.GT.AND P1, PT, R181, 0x39, P1 ;  /* 0x00000039b500780c */ /* 0x000fc40000f24270 */
[----:B------:R-:W-:Y:S01]  /*bf00*/  FMNMX.FTZ R6, R20, R177, !PT ;  /* 0x000000b114067209 */ /* 0x000fe20007810000 */
[----:B------:R-:W-:Y:S01]  /*bf10*/  FMUL.FTZ R177, R5, UR10 ;  /* 0x0000000a05b17c20 */ /* 0x000fe20008410000 */
[----:B------:R-:W-:Y:S02]  /*bf20*/  FSEL R178, R158, -INF , !P2 ;  /* 0xff8000009eb27808 */ /* 0x000fe40005000000 */
[----:B------:R-:W-:Y:S02]  /*bf30*/  FMNMX.FTZ R183, R21, R6, !PT ;  /* 0x0000000615b77209 */ /* 0x000fe40007810000 */
[----:B------:R-:W-:Y:S02]  /*bf40*/  FSEL R177, R177, RZ, P3 ;  /* 0x000000ffb1b17208 */ /* 0x000fe40001800000 */
[----:B------:R-:W-:Y:S02]  /*bf50*/  FMNMX.FTZ R6, R152, R183, !PT ;  /* 0x000000b798067209 */ /* 0x000fe40007810000 */
[----:B------:R-:W-:Y:S01]  /*bf60*/  ISETP.LT.OR P1, PT, R179, 0x3a, P1 ;  /* 0x0000003ab300780c */ /* 0x000fe20000f21670 */
[--C-:B------:R-:W-:Y:S01]  /*bf70*/  FFMA.FTZ R10, R180, UR10, -R177.reuse ;  /* 0x0000000ab40a7c23 */ /* 0x100fe200080108b1 */
[----:B------:R-:W-:Y:S01]  /*bf80*/  FMNMX.FTZ R183, R153, R6, !PT ;  /* 0x0000000699b77209 */ /* 0x000fe20007810000 */
[--C-:B------:R-:W-:Y:S01]  /*bf90*/  FFMA.FTZ R180, R162, UR10, -R177.reuse ;  /* 0x0000000aa2b47c23 */ /* 0x100fe200080108b1 */
[----:B------:R-:W-:Y:S01]  /*bfa0*/  FSEL R162, R157, -INF , !P6 ;  /* 0xff8000009da27808 */ /* 0x000fe20007000000 */
[----:B------:R-:W-:Y:S01]  /*bfb0*/  FFMA.FTZ R158, R163, UR10, -R177 ;  /* 0x0000000aa39e7c23 */ /* 0x000fe200080108b1 */
[----:B------:R-:W-:Y:S01]  /*bfc0*/  FMNMX.FTZ R6, R154, R183, !PT ;  /* 0x000000b79a067209 */ /* 0x000fe20007810000 */
[----:B------:R0:W-:Y:S01]  /*bfd0*/  MUFU.EX2 R157, R180 ;  /* 0x000000b4009d7308 */ /* 0x0001e20000000800 */
[----:B------:R-:W-:-:S02]  /*bfe0*/  FSEL R179, R161, -INF , !P1 ;  /* 0xff800000a1b37808 */ /* 0x000fc40004800000 */
[----:B------:R-:W-:Y:S02]  /*bff0*/  FMNMX.FTZ R181, R155, R6, !PT ;  /* 0x000000069bb57209 */ /* 0x000fe40007810000 */
[----:B------:R-:W-:Y:S02]  /*c000*/  IADD3 R183, -R17, RZ, RZ ;  /* 0x000000ff11b77210 */ /* 0x000fe40007ffe1ff */
[----:B------:R-:W-:Y:S01]  /*c010*/  FMNMX.FTZ R181, R156, R181, !PT ;  /* 0x000000b59cb57209 */ /* 0x000fe20007810000 */
[----:B------:R-:W-:Y:S01]  /*c020*/  MUFU.EX2 R10, R10 ;  /* 0x0000000a000a7308 */ /* 0x000fe20000000800 */
[--C-:B0-----:R-:W-:Y:S01]  /*c030*/  FFMA.FTZ R180, R164, UR10, -R177.reuse ;  /* 0x0000000aa4b47c23 */ /* 0x101fe200080108b1 */
[--C-:B------:R-:W-:Y:S01]  /*c040*/  FFMA.FTZ R164, R166, UR10, -R177.reuse ;  /* 0x0000000aa6a47c23 */ /* 0x100fe200080108b1 */
[----:B------:R-:W-:Y:S01]  /*c050*/  FMNMX.FTZ R181, R162, R181, !PT ;  /* 0x000000b5a2b57209 */ /* 0x000fe20007810000 */
[--C-:B------:R-:W-:Y:S01]  /*c060*/  FFMA.FTZ R166, R168, UR10, -R177.reuse ;  /* 0x0000000aa8a67c23 */ /* 0x100fe200080108b1 */
[----:B------:R-:W-:Y:S01]  /*c070*/  FFMA.FTZ R168, R170, UR10, -R177 ;  /* 0x0000000aaaa87c23 */ /* 0x000fe200080108b1 */
[----:B------:R-:W-:-:S02]  /*c080*/  FSEL R170, R5, RZ, P3 ;  /* 0x000000ff05aa7208 */ /* 0x000fc40001800000 */
[----:B------:R-:W-:Y:S01]  /*c090*/  FMNMX.FTZ R6, R178, R181, !PT ;  /* 0x000000b5b2067209 */ /* 0x000fe20007810000 */
[----:B------:R-:W-:Y:S01]  /*c0a0*/  MUFU.EX2 R158, R158 ;  /* 0x0000009e009e7308 */ /* 0x000fe20000000800 */
[----:B------:R-:W-:Y:S01]  /*c0b0*/  ISETP.NE.AND P2, PT, R2, R183, PT ;  /* 0x000000b70200720c */ /* 0x000fe20003f45270 */
[----:B------:R-:W-:Y:S01]  /*c0c0*/  FADD.FTZ R9, -R170, R9 ;  /* 0x00000009aa097221 */ /* 0x000fe20000010100 */
[----:B------:R-:W-:-:S03]  /*c0d0*/  FMNMX.FTZ R163, R159, R6, !PT ;  /* 0x000000069fa37209 */ /* 0x000fc60007810000 */
[----:B------:R-:W-:Y:S01]  /*c0e0*/  FMUL.FTZ R9, R9, UR10 ;  /* 0x0000000a09097c20 */ /* 0x000fe20008410000 */
[----:B------:R-:W-:Y:S01]  /*c0f0*/  FMNMX.FTZ R6, R160, R163, !PT ;  /* 0x000000a3a0067209 */ /* 0x000fe20007810000 */
[--C-:B------:R-:W-:Y:S01]  /*c100*/  FFMA.FTZ R163, R165, UR10, -R177.reuse ;  /* 0x0000000aa5a37c23 */ /* 0x100fe200080108b1 */
[----:B------:R0:W-:Y:S01]  /*c110*/  MUFU.EX2 R161, R180 ;  /* 0x000000b400a17308 */ /* 0x0001e20000000800 */
[--C-:B------:R-:W-:Y:S01]  /*c120*/  FFMA.FTZ R165, R167, UR10, -R177.reuse ;  /* 0x0000000aa7a57c23 */ /* 0x100fe200080108b1 */
[----:B------:R-:W-:Y:S01]  /*c130*/  FMNMX.FTZ R6, R179, R6, !PT ;  /* 0x00000006b3067209 */ /* 0x000fe20007810000 */
[--C-:B------:R-:W-:Y:S01]  /*c140*/  FFMA.FTZ R167, R169, UR10, -R177.reuse ;  /* 0x0000000aa9a77c23 */ /* 0x100fe200080108b1 */
[--C-:B------:R-:W-:Y:S01]  /*c150*/  FFMA.FTZ R169, R171, UR10, -R177.reuse ;  /* 0x0000000aaba97c23 */ /* 0x100fe200080108b1 */
[--C-:B------:R-:W-:Y:S01]  /*c160*/  FFMA.FTZ R171, R173, UR10, -R177.reuse ;  /* 0x0000000aadab7c23 */ /* 0x100fe200080108b1 */
[--C-:B------:R-:W-:Y:S01]  /*c170*/  FFMA.FTZ R173, R175, UR10, -R177.reuse ;  /* 0x0000000aafad7c23 */ /* 0x100fe200080108b1 */
[----:B------:R-:W2:Y:S01]  /*c180*/  SHFL.BFLY PT, R181, R6, 0x2, 0x1f ;  /* 0x0c401f0006b57f89 */ /* 0x000ea200000e0000 */
[----:B------:R-:W3:Y:S01]  /*c190*/  MUFU.EX2 R9, R9 ;  /* 0x0000000900097308 */ /* 0x000ee20000000800 */
[--C-:B0-----:R-:W-:Y:S01]  /*c1a0*/  FFMA.FTZ R180, R172, UR10, -R177.reuse ;  /* 0x0000000aacb47c23 */ /* 0x101fe200080108b1 */
[--C-:B------:R-:W-:Y:S01]  /*c1b0*/  FFMA.FTZ R172, R174, UR10, -R177.reuse ;  /* 0x0000000aaeac7c23 */ /* 0x100fe200080108b1 */
[----:B------:R-:W-:-:S05]  /*c1c0*/  FFMA.FTZ R174, R176, UR10, -R177 ;  /* 0x0000000ab0ae7c23 */ /* 0x000fca00080108b1 */
[----:B------:R-:W0:Y:S08]  /*c1d0*/  MUFU.EX2 R163, R163 ;  /* 0x000000a300a37308 */ /* 0x000e300000000800 */
[----:B------:R4:W-:Y:S01]  /*c1e0*/  MUFU.EX2 R170, R180 ;  /* 0x000000b400aa7308 */ /* 0x0009e20000000800 */
[-C--:B---3--:R-:W-:Y:S01]  /*c1f0*/  FMUL.FTZ R24, R24, R9.reuse ;  /* 0x0000000918187220 */ /* 0x088fe20000410000 */
[-C--:B------:R-:W-:Y:S01]  /*c200*/  FMUL.FTZ R25, R25, R9.reuse ;  /* 0x0000000919197220 */ /* 0x080fe20000410000 */
[-C--:B------:R-:W-:Y:S01]  /*c210*/  FMUL.FTZ R28, R28, R9.reuse ;  /* 0x000000091c1c7220 */ /* 0x080fe20000410000 */
[-C--:B------:R-:W-:Y:S01]  /*c220*/  FMUL.FTZ R29, R29, R9.reuse ;  /* 0x000000091d1d7220 */ /* 0x080fe20000410000 */
[-C--:B------:R-:W-:Y:S01]  /*c230*/  FMUL.FTZ R32, R32, R9.reuse ;  /* 0x0000000920207220 */ /* 0x080fe20000410000 */
[----:B------:R-:W-:Y:S01]  /*c240*/  FMUL.FTZ R33, R33, R9 ;  /* 0x0000000921217220 */ /* 0x000fe20000410000 */
[----:B--2---:R-:W-:Y:S01]  /*c250*/  FMNMX.FTZ R181, R6, R181, !PT ;  /* 0x000000b506b57209 */ /* 0x004fe20007810000 */
[----:B------:R-:W2:Y:S01]  /*c260*/  MUFU.EX2 R164, R164 ;  /* 0x000000a400a47308 */ /* 0x000ea20000000800 */
[----:B----4-:R-:W-:Y:S01]  /*c270*/  FFMA.FTZ R180, R9, R3, R10 ;  /* 0x0000000309b47223 */ /* 0x010fe2000001000a */
[-C--:B------:R-:W-:Y:S01]  /*c280*/  FMUL.FTZ R36, R36, R9.reuse ;  /* 0x0000000924247220 */ /* 0x080fe20000410000 */
[-C--:B------:R-:W-:Y:S01]  /*c290*/  FMUL.FTZ R37, R37, R9.reuse ;  /* 0x0000000925257220 */ /* 0x080fe20000410000 */
[----:B------:R-:W3:Y:S01]  /*c2a0*/  SHFL.BFLY PT, R6, R181, 0x1, 0x1f ;  /* 0x0c201f00b5067f89 */ /* 0x000ee200000e0000 */
[----:B------:R-:W-:Y:S01]  /*c2b0*/  FADD.FTZ R175, R157, R180 ;  /* 0x000000b49daf7221 */ /* 0x000fe20000010000 */
[-C--:B------:R-:W-:Y:S01]  /*c2c0*/  FMUL.FTZ R40, R40, R9.reuse ;  /* 0x0000000928287220 */ /* 0x080fe20000410000 */
[-C--:B------:R-:W-:Y:S01]  /*c2d0*/  FMUL.FTZ R41, R41, R9.reuse ;  /* 0x0000000929297220 */ /* 0x080fe20000410000 */
[----:B------:R-:W4:Y:S01]  /*c2e0*/  MUFU.EX2 R165, R165 ;  /* 0x000000a500a57308 */ /* 0x000f220000000800 */
[----:B------:R-:W-:Y:S01]  /*c2f0*/  FADD.FTZ R176, R158, R175 ;  /* 0x000000af9eb07221 */ /* 0x000fe20000010000 */
[-C--:B------:R-:W-:Y:S01]  /*c300*/  FMUL.FTZ R44, R44, R9.reuse ;  /* 0x000000092c2c7220 */ /* 0x080fe20000410000 */
[-C--:B------:R-:W-:Y:S01]  /*c310*/  FMUL.FTZ R45, R45, R9.reuse ;  /* 0x000000092d2d7220 */ /* 0x080fe20000410000 */
[-C--:B------:R-:W-:Y:S01]  /*c320*/  FMUL.FTZ R48, R48, R9.reuse ;  /* 0x0000000930307220 */ /* 0x080fe20000410000 */
[----:B------:R-:W-:Y:S01]  /*c330*/  FADD.FTZ R176, R161, R176 ;  /* 0x000000b0a1b07221 */ /* 0x000fe20000010000 */
[-C--:B------:R-:W-:Y:S01]  /*c340*/  FMUL.FTZ R49, R49, R9.reuse ;  /* 0x0000000931317220 */ /* 0x080fe20000410000 */
[-C--:B------:R-:W-:Y:S01]  /*c350*/  FMUL.FTZ R52, R52, R9.reuse ;  /* 0x0000000934347220 */ /* 0x080fe20000410000 */
[----:B------:R-:W5:Y:S01]  /*c360*/  MUFU.EX2 R166, R166 ;  /* 0x000000a600a67308 */ /* 0x000f620000000800 */
        /* <DEDUP_REMOVED lines=10> */
[----:B------:R-:W-:Y:S01]  /*c410*/  FMUL.FTZ R69, R69, R9 ;  /* 0x0000000945457220 */ /* 0x000fe20000410000 */
[----:B---3--:R-:W-:Y:S01]  /*c420*/  FMNMX.FTZ R6, R181, R6, !PT ;  /* 0x00000006b5067209 */ /* 0x008fe20007810000 */
[----:B------:R-:W-:-:S02]  /*c430*/  IMAD.U32 R181, RZ, RZ, UR27 ;  /* 0x0000001bffb57e24 */ /* 0x000fc4000f8e00ff */
[-C--:B------:R-:W-:Y:S01]  /*c440*/  FMUL.FTZ R72, R72, R9.reuse ;  /* 0x0000000948487220 */ /* 0x080fe20000410000 */
[-C--:B------:R-:W-:Y:S01]  /*c450*/  FMUL.FTZ R73, R73, R9.reuse ;  /* 0x0000000949497220 */ /* 0x080fe20000410000 */
[C---:B------:R-:W-:Y:S01]  /*c460*/  FSETP.NEU.FTZ.AND P1, PT, R6.reuse, -INF , PT ;  /* 0xff8000000600780b */ /* 0x040fe20003f3d000 */
[----:B------:R-:W3:Y:S01]  /*c470*/  MUFU.EX2 R168, R168 ;  /* 0x000000a800a87308 */ /* 0x000ee20000000800 */
[C---:B------:R-:W-:Y:S01]  /*c480*/  FMUL.FTZ R3, R6.reuse, UR10 ;  /* 0x0000000a06037c20 */ /* 0x040fe20008410000 */
[----:B------:R-:W-:Y:S01]  /*c490*/  @!P2 IMAD R176, R181, 0x40, R16 ;  /* 0x00000040b5b0a824 */ /* 0x000fe200078e0210 */
[----:B------:R-:W-:Y:S01]  /*c4a0*/  FSEL R175, R6, RZ, P1 ;  /* 0x000000ff06af7208 */ /* 0x000fe20000800000 */
[-C--:B------:R-:W-:Y:S01]  /*c4b0*/  FMUL.FTZ R76, R76, R9.reuse ;  /* 0x000000094c4c7220 */ /* 0x080fe20000410000 */
[-C--:B------:R-:W-:Y:S01]  /*c4c0*/  FMUL.FTZ R77, R77, R9.reuse ;  /* 0x000000094d4d7220 */ /* 0x080fe20000410000 */
[----:B------:R-:W-:Y:S01]  /*c4d0*/  FSEL R3, R3, RZ, P1 ;  /* 0x000000ff03037208 */ /* 0x000fe20000800000 */
[----:B------:R-:W-:Y:S01]  /*c4e0*/  FMUL.FTZ R80, R80, R9 ;  /* 0x0000000950507220 */ /* 0x000fe20000410000 */
[----:B------:R-:W-:Y:S01]  /*c4f0*/  FADD.FTZ R175, -R175, R12 ;  /* 0x0000000cafaf7221 */ /* 0x000fe20000010100 */
[----:B--2---:R-:W-:Y:S01]  /*c500*/  FADD.FTZ R12, R164, R177 ;  /* 0x000000b1a40c7221 */ /* 0x004fe20000010000 */
[----:B------:R-:W2:Y:S01]  /*c510*/  MUFU.EX2 R169, R169 ;  /* 0x000000a900a97308 */ /* 0x000ea20000000800 */
[--C-:B------:R-:W-:Y:S01]  /*c520*/  FFMA.FTZ R180, R14, UR10, -R3.reuse ;  /* 0x0000000a0eb47c23 */ /* 0x100fe20008010803 */
[--C-:B------:R-:W-:Y:S01]  /*c530*/  FFMA.FTZ R14, R15, UR10, -R3.reuse ;  /* 0x0000000a0f0e7c23 */ /* 0x100fe20008010803 */
[----:B----4-:R-:W-:Y:S01]  /*c540*/  FADD.FTZ R181, R165, R12 ;  /* 0x0000000ca5b57221 */ /* 0x010fe20000010000 */
[--C-:B------:R-:W-:Y:S01]  /*c550*/  FFMA.FTZ R15, R152, UR10, -R3.reuse ;  /* 0x0000000a980f7c23 */ /* 0x100fe20008010803 */
[----:B------:R-:W-:Y:S01]  /*c560*/  FFMA.FTZ R11, R11, UR10, -R3 ;  /* 0x0000000a0b0b7c23 */ /* 0x000fe20008010803 */
[----:B------:R-:W-:Y:S01]  /*c570*/  FMUL.FTZ R12, R175, UR10 ;  /* 0x0000000aaf0c7c20 */ /* 0x000fe20008410000 */
[----:B-----5:R-:W-:Y:S01]  /*c580*/  FADD.FTZ R182, R166, R181 ;  /* 0x000000b5a6b67221 */ /* 0x020fe20000010000 */
[----:B------:R-:W-:Y:S01]  /*c590*/  MUFU.EX2 R171, R171 ;  /* 0x000000ab00ab7308 */ /* 0x000fe20000000800 */
[--C-:B------:R-:W-:Y:S01]  /*c5a0*/  FFMA.FTZ R13, R13, UR10, -R3.reuse ;  /* 0x0000000a0d0d7c23 */ /* 0x100fe20008010803 */
[----:B------:R-:W-:Y:S01]  /*c5b0*/  @!P2 LEA R177, R176, UR42, 0x2 ;  /* 0x0000002ab0b1ac11 */ /* 0x000fe2000f8e10ff */
[----:B0-----:R-:W-:Y:S01]  /*c5c0*/  FADD.FTZ R183, R167, R182 ;  /* 0x000000b6a7b77221 */ /* 0x001fe20000010000 */
[--C-:B------:R-:W-:Y:S01]  /*c5d0*/  FFMA.FTZ R20, R20, UR10, -R3.reuse ;  /* 0x0000000a14147c23 */ /* 0x100fe20008010803 */
[--C-:B------:R-:W-:Y:S01]  /*c5e0*/  FFMA.FTZ R21, R21, UR10, -R3.reuse ;  /* 0x0000000a15157c23 */ /* 0x100fe20008010803 */
[----:B------:R-:W-:Y:S01]  /*c5f0*/  FFMA.FTZ R153, R153, UR10, -R3 ;  /* 0x0000000a99997c23 */ /* 0x000fe20008010803 */
[----:B---3--:R-:W-:Y:S01]  /*c600*/  FADD.FTZ R152, R168, R183 ;  /* 0x000000b7a8987221 */ /* 0x008fe20000010000 */
[----:B------:R-:W0:Y:S01]  /*c610*/  MUFU.EX2 R172, R172 ;  /* 0x000000ac00ac7308 */ /* 0x000e220000000800 */
[--C-:B------:R-:W-:Y:S01]  /*c620*/  FFMA.FTZ R175, R154, UR10, -R3.reuse ;  /* 0x0000000a9aaf7c23 */ /* 0x100fe20008010803 */
[--C-:B------:R-:W-:Y:S01]  /*c630*/  FFMA.FTZ R181, R155, UR10, -R3.reuse ;  /* 0x0000000a9bb57c23 */ /* 0x100fe20008010803 */
[----:B--2---:R-:W-:Y:S01]  /*c640*/  FADD.FTZ R191, R169, R152 ;  /* 0x00000098a9bf7221 */ /* 0x004fe20000010000 */
[--C-:B------:R-:W-:Y:S01]  /*c650*/  FFMA.FTZ R182, R156, UR10, -R3.reuse ;  /* 0x0000000a9cb67c23 */ /* 0x100fe20008010803 */
[--C-:B------:R-:W-:Y:S01]  /*c660*/  FFMA.FTZ R183, R162, UR10, -R3.reuse ;  /* 0x0000000aa2b77c23 */ /* 0x100fe20008010803 */
[----:B------:R-:W-:Y:S01]  /*c670*/  FFMA.FTZ R178, R178, UR10, -R3 ;  /* 0x0000000ab2b27c23 */ /* 0x000fe20008010803 */
[C---:B------:R-:W-:Y:S01]  /*c680*/  FADD.FTZ R152, R170.reuse, R191 ;  /* 0x000000bfaa987221 */ /* 0x040fe20000010000 */
[----:B------:R-:W-:Y:S01]  /*c690*/  MUFU.EX2 R173, R173 ;  /* 0x000000ad00ad7308 */ /* 0x000fe20000000800 */
[--C-:B------:R-:W-:Y:S01]  /*c6a0*/  FFMA.FTZ R159, R159, UR10, -R3.reuse ;  /* 0x0000000a9f9f7c23 */ /* 0x100fe20008010803 */
[--C-:B------:R-:W-:Y:S01]  /*c6b0*/  FFMA.FTZ R179, R179, UR10, -R3.reuse ;  /* 0x0000000ab3b37c23 */ /* 0x100fe20008010803 */
[----:B------:R-:W-:Y:S01]  /*c6c0*/  F2FP.BF16.F32.PACK_AB R154, R161, R158 ;  /* 0x0000009ea19a723e */ /* 0x000fe200000010ff */
[----:B------:R2:W-:Y:S01]  /*c6d0*/  @!P2 STS [R177+0x28800], R9 ;  /* 0x02880009b100a388 */ /* 0x0005e20000000800 */
[----:B------:R-:W-:Y:S01]  /*c6e0*/  F2FP.BF16.F32.PACK_AB R162, R170, R169 ;  /* 0x000000a9aaa2723e */ /* 0x000fe200000010ff */
[----:B------:R-:W-:Y:S01]  /*c6f0*/  FMUL.FTZ R81, R81, R9 ;  /* 0x0000000951517220 */ /* 0x000fe20000410000 */
[----:B------:R-:W-:Y:S01]  /*c700*/  F2FP.BF16.F32.PACK_AB R156, R164, R163 ;  /* 0x000000a3a49c723e */ /* 0x000fe200000010ff */
[----:B------:R-:W-:Y:S01]  /*c710*/  MUFU.EX2 R11, R11 ;  /* 0x0000000b000b7308 */ /* 0x000fe20000000800 */
[----:B0-----:R-:W-:Y:S01]  /*c720*/  F2FP.BF16.F32.PACK_AB R164, R172, R171 ;  /* 0x000000abaca4723e */ /* 0x001fe200000010ff */
[----:B------:R-:W-:Y:S01]  /*c730*/  FMUL.FTZ R84, R84, R9 ;  /* 0x0000000954547220 */ /* 0x000fe20000410000 */
[----:B------:R-:W-:Y:S01]  /*c740*/  F2FP.BF16.F32.PACK_AB R158, R166, R165 ;  /* 0x000000a5a69e723e */ /* 0x000fe200000010ff */
        /* <DEDUP_REMOVED lines=12> */
[----:B------:R3:W4:Y:S01]  /*c810*/  MUFU.EX2 R176, R13 ;  /* 0x0000000d00b07308 */ /* 0x0007220000000800 */
[-C--:B------:R-:W-:Y:S01]  /*c820*/  FMUL.FTZ R108, R108, R9.reuse ;  /* 0x000000096c6c7220 */ /* 0x080fe20000410000 */
[-C--:B------:R-:W-:Y:S01]  /*c830*/  FMUL.FTZ R109, R109, R9.reuse ;  /* 0x000000096d6d7220 */ /* 0x080fe20000410000 */
[-C--:B------:R-:W-:Y:S01]  /*c840*/  FMUL.FTZ R112, R112, R9.reuse ;  /* 0x0000000970707220 */ /* 0x080fe20000410000 */
[-C--:B------:R-:W-:Y:S01]  /*c850*/  FMUL.FTZ R113, R113, R9.reuse ;  /* 0x0000000971717220 */ /* 0x080fe20000410000 */
[-C--:B------:R-:W-:Y:S01]  /*c860*/  FMUL.FTZ R116, R116, R9.reuse ;  /* 0x0000000974747220 */ /* 0x080fe20000410000 */
[-C--:B------:R-:W-:Y:S01]  /*c870*/  FMUL.FTZ R117, R117, R9.reuse ;  /* 0x0000000975757220 */ /* 0x080fe20000410000 */
[----:B------:R-:W-:Y:S01]  /*c880*/  FMUL.FTZ R120, R120, R9 ;  /* 0x0000000978787220 */ /* 0x000fe20000410000 */
[----:B------:R-:W5:Y:S01]  /*c890*/  MUFU.EX2 R155, R180 ;  /* 0x000000b4009b7308 */ /* 0x000f620000000800 */
[----:B---3--:R-:W-:Y:S01]  /*c8a0*/  FFMA.FTZ R13, R160, UR10, -R3 ;  /* 0x0000000aa00d7c23 */ /* 0x008fe20008010803 */
[----:B------:R-:W-:Y:S01]  /*c8b0*/  FADD.FTZ R3, R171, R152 ;  /* 0x00000098ab037221 */ /* 0x000fe20000010000 */
[----:B------:R-:W-:Y:S01]  /*c8c0*/  F2FP.BF16.F32.PACK_AB R152, R157, R10 ;  /* 0x0000000a9d98723e */ /* 0x000fe200000010ff */
[----:B0-----:R0:W-:Y:S01]  /*c8d0*/  @!P2 STS [R177+0x28820], R12 ;  /* 0x0288200cb100a388 */ /* 0x0011e20000000800 */
[----:B------:R-:W-:Y:S01]  /*c8e0*/  F2FP.BF16.F32.PACK_AB R160, R168, R167 ;  /* 0x000000a7a8a0723e */ /* 0x000fe200000010ff */
[----:B------:R-:W-:Y:S01]  /*c8f0*/  FADD.FTZ R10, R172, R3 ;  /* 0x00000003ac0a7221 */ /* 0x000fe20000010000 */
[-C--:B------:R-:W-:Y:S01]  /*c900*/  FMUL.FTZ R121, R121, R9.reuse ;  /* 0x0000000979797220 */ /* 0x080fe20000410000 */
[----:B------:R-:W3:Y:S01]  /*c910*/  MUFU.EX2 R14, R14 ;  /* 0x0000000e000e7308 */ /* 0x000ee20000000800 */
[-C--:B------:R-:W-:Y:S01]  /*c920*/  FMUL.FTZ R124, R124, R9.reuse ;  /* 0x000000097c7c7220 */ /* 0x080fe20000410000 */
[----:B------:R-:W-:Y:S01]  /*c930*/  FADD.FTZ R3, R173, R10 ;  /* 0x0000000aad037221 */ /* 0x000fe20000010000 */
        /* <DEDUP_REMOVED lines=14> */
[----:B------:R-:W-:Y:S01]  /*ca20*/  FMUL.FTZ R149, R149, R9 ;  /* 0x0000000995957220 */ /* 0x000fe20000410000 */
[-C--:B------:R-:W-:Y:S01]  /*ca30*/  FMUL.FTZ R26, R26, R12.reuse ;  /* 0x0000000c1a1a7220 */ /* 0x080fe20000410000 */
[-C--:B------:R-:W-:Y:S01]  /*ca40*/  FMUL.FTZ R27, R27, R12.reuse ;  /* 0x0000000c1b1b7220 */ /* 0x080fe20000410000 */
[-C--:B------:R-:W-:Y:S01]  /*ca50*/  FMUL.FTZ R30, R30, R12.reuse ;  /* 0x0000000c1e1e7220 */ /* 0x080fe20000410000 */
[-C--:B------:R-:W-:Y:S01]  /*ca60*/  FMUL.FTZ R31, R31, R12.reuse ;  /* 0x0000000c1f1f7220 */ /* 0x080fe20000410000 */
[-C--:B------:R-:W-:Y:S01]  /*ca70*/  FMUL.FTZ R34, R34, R12.reuse ;  /* 0x0000000c22227220 */ /* 0x080fe20000410000 */
[----:B------:R-:W-:Y:S01]  /*ca80*/  FMUL.FTZ R35, R35, R12 ;  /* 0x0000000c23237220 */ /* 0x000fe20000410000 */
[----:B------:R-:W0:Y:S01]  /*ca90*/  MUFU.EX2 R21, R21 ;  /* 0x0000001500157308 */ /* 0x000e220000000800 */
[----:B--2---:R-:W-:Y:S01]  /*caa0*/  FFMA.FTZ R153, R12, R4, R11 ;  /* 0x000000040c997223 */ /* 0x004fe2000001000b */
[-C--:B------:R-:W-:Y:S01]  /*cab0*/  FMUL.FTZ R38, R38, R12.reuse ;  /* 0x0000000c26267220 */ /* 0x080fe20000410000 */
[-C--:B------:R-:W-:Y:S01]  /*cac0*/  FMUL.FTZ R39, R39, R12.reuse ;  /* 0x0000000c27277220 */ /* 0x080fe20000410000 */
[-C--:B------:R-:W-:Y:S01]  /*cad0*/  FMUL.FTZ R42, R42, R12.reuse ;  /* 0x0000000c2a2a7220 */ /* 0x080fe20000410000 */
[----:B----4-:R-:W-:Y:S01]  /*cae0*/  FADD.FTZ R4, R176, R153 ;  /* 0x00000099b0047221 */ /* 0x010fe20000010000 */
[-C--:B------:R-:W-:Y:S01]  /*caf0*/  FMUL.FTZ R43, R43, R12.reuse ;  /* 0x0000000c2b2b7220 */ /* 0x080fe20000410000 */
[-C--:B------:R-:W-:Y:S01]  /*cb00*/  FMUL.FTZ R46, R46, R12.reuse ;  /* 0x0000000c2e2e7220 */ /* 0x080fe20000410000 */
[----:B------:R-:W2:Y:S01]  /*cb10*/  MUFU.EX2 R15, R15 ;  /* 0x0000000f000f7308 */ /* 0x000ea20000000800 */
[----:B-----5:R-:W-:Y:S01]  /*cb20*/  FADD.FTZ R153, R155, R4 ;  /* 0x000000049b997221 */ /* 0x020fe20000010000 */
[----:B---3--:R-:W-:Y:S01]  /*cb30*/  F2FP.BF16.F32.PACK_AB R155, R14, R155 ;  /* 0x0000009b0e9b723e */ /* 0x008fe200000010ff */
[-C--:B------:R-:W-:Y:S01]  /*cb40*/  FMUL.FTZ R47, R47, R12.reuse ;  /* 0x0000000c2f2f7220 */ /* 0x080fe20000410000 */
[-C--:B------:R-:W-:Y:S01]  /*cb50*/  FMUL.FTZ R50, R50, R12.reuse ;  /* 0x0000000c32327220 */ /* 0x080fe20000410000 */
[----:B------:R-:W-:Y:S01]  /*cb60*/  FADD.FTZ R153, R14, R153 ;  /* 0x000000990e997221 */ /* 0x000fe20000010000 */
[-C--:B------:R-:W-:Y:S01]  /*cb70*/  FMUL.FTZ R51, R51, R12.reuse ;  /* 0x0000000c33337220 */ /* 0x080fe20000410000 */
[-C--:B------:R-:W-:Y:S01]  /*cb80*/  FMUL.FTZ R54, R54, R12.reuse ;  /* 0x0000000c36367220 */ /* 0x080fe20000410000 */
[----:B------:R-:W3:Y:S01]  /*cb90*/  MUFU.EX2 R161, R175 ;  /* 0x000000af00a17308 */ /* 0x000ee20000000800 */
[----:B-1----:R-:W-:Y:S01]  /*cba0*/  FADD.FTZ R170, R20, R153 ;  /* 0x0000009914aa7221 */ /* 0x002fe20000010000 */
[-C--:B------:R-:W-:Y:S01]  /*cbb0*/  FMUL.FTZ R55, R55, R12.reuse ;  /* 0x0000000c37377220 */ /* 0x080fe20000410000 */
[-C--:B------:R-:W-:Y:S01]  /*cbc0*/  FMUL.FTZ R58, R58, R12.reuse ;  /* 0x0000000c3a3a7220 */ /* 0x080fe20000410000 */
[-C--:B------:R-:W-:Y:S01]  /*cbd0*/  FMUL.FTZ R59, R59, R12.reuse ;  /* 0x0000000c3b3b7220 */ /* 0x080fe20000410000 */
[----:B0-----:R-:W-:Y:S01]  /*cbe0*/  FADD.FTZ R170, R21, R170 ;  /* 0x000000aa15aa7221 */ /* 0x001fe20000010000 */
[-C--:B------:R-:W-:Y:S01]  /*cbf0*/  FMUL.FTZ R62, R62, R12.reuse ;  /* 0x0000000c3e3e7220 */ /* 0x080fe20000410000 */
[-C--:B------:R-:W-:Y:S01]  /*cc00*/  FMUL.FTZ R63, R63, R12.reuse ;  /* 0x0000000c3f3f7220 */ /* 0x080fe20000410000 */
[----:B------:R-:W0:Y:S01]  /*cc10*/  MUFU.EX2 R168, R181 ;  /* 0x000000b500a87308 */ /* 0x000e220000000800 */
[----:B--2---:R-:W-:Y:S01]  /*cc20*/  FADD.FTZ R153, R15, R170 ;  /* 0x000000aa0f997221 */ /* 0x004fe20000010000 */
[-C--:B------:R-:W-:Y:S01]  /*cc30*/  FMUL.FTZ R66, R66, R12.reuse ;  /* 0x0000000c42427220 */ /* 0x080fe20000410000 */
[-C--:B------:R-:W-:Y:S01]  /*cc40*/  FMUL.FTZ R67, R67, R12.reuse ;  /* 0x0000000c43437220 */ /* 0x080fe20000410000 */
[-C--:B------:R-:W-:Y:S01]  /*cc50*/  FMUL.FTZ R70, R70, R12.reuse ;  /* 0x0000000c46467220 */ /* 0x080fe20000410000 */
[----:B------:R-:W-:Y:S01]  /*cc60*/  FADD.FTZ R172, R10, R153 ;  /* 0x000000990aac7221 */ /* 0x000fe20000010000 */
[-C--:B------:R-:W-:Y:S01]  /*cc70*/  FMUL.FTZ R71, R71, R12.reuse ;  /* 0x0000000c47477220 */ /* 0x080fe20000410000 */
[-C--:B------:R-:W-:Y:S01]  /*cc80*/  FMUL.FTZ R74, R74, R12.reuse ;  /* 0x0000000c4a4a7220 */ /* 0x080fe20000410000 */
[----:B------:R-:W1:Y:S01]  /*cc90*/  MUFU.EX2 R163, R182 ;  /* 0x000000b600a37308 */ /* 0x000e620000000800 */
[----:B---3--:R-:W-:Y:S01]  /*cca0*/  FADD.FTZ R153, R161, R172 ;  /* 0x000000aca1997221 */ /* 0x008fe20000010000 */
[-C--:B------:R-:W-:Y:S01]  /*ccb0*/  FMUL.FTZ R75, R75, R12.reuse ;  /* 0x0000000c4b4b7220 */ /* 0x080fe20000410000 */
        /* <DEDUP_REMOVED lines=24> */
[-C--:B------:R-:W-:Y:S01]  /*ce40*/  FMUL.FTZ R110, R110, R12.reuse ;  /* 0x0000000c6e6e7220 */ /* 0x080fe20000410000 */
[-C--:B------:R-:W-:Y:S01]  /*ce50*/  FMUL.FTZ R111, R111, R12.reuse ;  /* 0x0000000c6f6f7220 */ /* 0x080fe20000410000 */
[-C--:B------:R-:W-:Y:S01]  /*ce60*/  FMUL.FTZ R114, R114, R12.reuse ;  /* 0x0000000c72727220 */ /* 0x080fe20000410000 */
[-C--:B------:R-:W-:Y:S01]  /*ce70*/  FMUL.FTZ R115, R115, R12.reuse ;  /* 0x0000000c73737220 */ /* 0x080fe20000410000 */
[-C--:B------:R-:W-:Y:S01]  /*ce80*/  FMUL.FTZ R118, R118, R12.reuse ;  /* 0x0000000c76767220 */ /* 0x080fe20000410000 */
[----:B------:R2:W3:Y:S01]  /*ce90*/  MUFU.EX2 R170, R159 ;  /* 0x0000009f00aa7308 */ /* 0x0004e20000000800 */
        /* <DEDUP_REMOVED lines=10> */
[----:B--2---:R-:W-:Y:S01]  /*cf40*/  F2FP.BF16.F32.PACK_AB R159, R10, R15 ;  /* 0x0000000f0a9f723e */ /* 0x004fe200000010ff */
[-C--:B------:R-:W-:Y:S01]  /*cf50*/  FMUL.FTZ R127, R127, R12.reuse ;  /* 0x0000000c7f7f7220 */ /* 0x080fe20000410000 */
[-C--:B------:R-:W-:Y:S01]  /*cf60*/  FMUL.FTZ R130, R130, R12.reuse ;  /* 0x0000000c82827220 */ /* 0x080fe20000410000 */
[-C--:B------:R-:W-:Y:S01]  /*cf70*/  FMUL.FTZ R131, R131, R12.reuse ;  /* 0x0000000c83837220 */ /* 0x080fe20000410000 */
[-C--:B------:R-:W-:Y:S01]  /*cf80*/  FMUL.FTZ R134, R134, R12.reuse ;  /* 0x0000000c86867220 */ /* 0x080fe20000410000 */
[----:B------:R-:W-:Y:S01]  /*cf90*/  FMUL.FTZ R135, R135, R12 ;  /* 0x0000000c87877220 */ /* 0x000fe20000410000 */
[----:B------:R-:W1:Y:S01]  /*cfa0*/  MUFU.EX2 R172, R179 ;  /* 0x000000b300ac7308 */ /* 0x000e620000000800 */
[----:B---3--:R-:W-:Y:S01]  /*cfb0*/  FADD.FTZ R174, R170, R157 ;  /* 0x0000009daaae7221 */ /* 0x008fe20000010000 */
[----:B------:R-:W-:Y:S01]  /*cfc0*/  F2FP.BF16.F32.PACK_AB R157, R21, R20 ;  /* 0x00000014159d723e */ /* 0x000fe200000010ff */
[-C--:B------:R-:W-:Y:S01]  /*cfd0*/  FMUL.FTZ R138, R138, R12.reuse ;  /* 0x0000000c8a8a7220 */ /* 0x080fe20000410000 */
[----:B------:R-:W-:Y:S01]  /*cfe0*/  F2FP.BF16.F32.PACK_AB R165, R170, R165 ;  /* 0x000000a5aaa5723e */ /* 0x000fe200000010ff */
[-C--:B------:R-:W-:Y:S01]  /*cff0*/  FMUL.FTZ R139, R139, R12.reuse ;  /* 0x0000000c8b8b7220 */ /* 0x080fe20000410000 */
[-C--:B------:R-:W-:Y:S01]  /*d000*/  FMUL.FTZ R142, R142, R12.reuse ;  /* 0x0000000c8e8e7220 */ /* 0x080fe20000410000 */
[-C--:B------:R-:W-:Y:S01]  /*d010*/  FMUL.FTZ R143, R143, R12.reuse ;  /* 0x0000000c8f8f7220 */ /* 0x080fe20000410000 */
[-C--:B------:R-:W-:Y:S01]  /*d020*/  FMUL.FTZ R146, R146, R12.reuse ;  /* 0x0000000c92927220 */ /* 0x080fe20000410000 */
[----:B0-----:R-:W-:Y:S01]  /*d030*/  FADD.FTZ R9, R13, R174 ;  /* 0x000000ae0d097221 */ /* 0x001fe20000010000 */
[----:B------:R0:W-:Y:S01]  /*d040*/  STSM.16.M88.4 [R18+0x26800], R152 ;  /* 0x0268009812007844 */ /* 0x0001e20000000200 */
[-C--:B------:R-:W-:Y:S01]  /*d050*/  FMUL.FTZ R147, R147, R12.reuse ;  /* 0x0000000c93937220 */ /* 0x080fe20000410000 */
[-C--:B------:R-:W-:Y:S01]  /*d060*/  FMUL.FTZ R150, R150, R12.reuse ;  /* 0x0000000c96967220 */ /* 0x080fe20000410000 */
[----:B------:R-:W-:Y:S01]  /*d070*/  FMUL.FTZ R151, R151, R12 ;  /* 0x0000000c97977220 */ /* 0x000fe20000410000 */
[----:B------:R0:W-:Y:S01]  /*d080*/  STSM.16.M88.4 [R19], R156 ;  /* 0x0000009c13007844 */ /* 0x0001e20000000200 */
[----:B-1----:R-:W-:-:S03]  /*d090*/  F2FP.BF16.F32.PACK_AB R167, R172, R13 ;  /* 0x0000000daca7723e */ /* 0x002fc600000010ff */
[----:B------:R0:W-:Y:S01]  /*d0a0*/  STSM.16.M88.4 [R23], R160 ;  /* 0x000000a017007844 */ /* 0x0001e20000000200 */
[----:B------:R-:W-:-:S03]  /*d0b0*/  FADD.FTZ R4, R172, R9 ;  /* 0x00000009ac047221 */ /* 0x000fc60000010000 */
[----:B------:R0:W-:Y:S01]  /*d0c0*/  STSM.16.M88.4 [R22], R164 ;  /* 0x000000a416007844 */ /* 0x0001e20000000200 */
[----:B------:R-:W-:Y:S05]  /*d0d0*/  @!P0 BRA `(.L_x_1738) ;  /* 0x0000000000048947 */ /* 0x000fea0003800000 */
[----:B------:R-:W-:Y:S01]  /*d0e0*/  BPT.TRAP 0x1 ;  /* 0x000000040000795c */ /* 0x000fe20000300000 */
.L_x_1738:
[----:B------:R1:W2:Y:S01]  /*d0f0*/  SYNCS.PHASECHK.TRANS64.TRYWAIT P1, [UR20+0x28c50], R7 ;  /* 0x028c5007ff0075a7 */ /* 0x0002a20008020154 */
[----:B------:R-:W-:Y:S05]  /*d100*/  @!P0 BRA `(.L_x_1739) ;  /* 0x0000000000048947 */ /* 0x000fea0003800000 */
[----:B------:R-:W-:Y:S01]  /*d110*/  BPT.TRAP 0x1 ;  /* 0x000000040000795c */ /* 0x000fe20000300000 */
.L_x_1739:
[----:B--2---:R-:W-:Y:S05]  /*d120*/  @P1 BRA `(.L_x_1740) ;  /* 0x0000000000081947 */ /* 0x004fea0003800000 */
[----:B------:R-:W2:Y:S02]  /*d130*/  SYNCS.PHASECHK.TRANS64.TRYWAIT P1, [UR20+0x28c50], R7 ;  /* 0x028c5007ff0075a7 */ /* 0x000ea40008020154 */
[----:B--2---:R-:W-:Y:S05]  /*d140*/  @!P1 BRA `(.L_x_1741) ;  /* 0x0000007c00c89947 */ /* 0x004fea0003800000 */
.L_x_1740:
        /* <DEDUP_REMOVED lines=34> */
.L_x_1742:
[----:B------:R-:W-:Y:S01]  /*d370*/  UIADD3 UR20, UR20, 0x28c60, URZ ;  /* 0x00028c6014147890 */ /* 0x000fe2000fffe03f */
[C---:B------:R-:W-:Y:S01]  /*d380*/  ISETP.GT.AND P1, PT, R8.reuse, UR47, PT ;  /* 0x0000002f08007c0c */ /* 0x040fe2000bf24270 */
[----:B------:R-:W-:Y:S01]  /*d390*/  UMOV UR27, UR38 ;  /* 0x00000026001b7c82 */ /* 0x000fe20008000000 */
[----:B------:R-:W-:Y:S01]  /*d3a0*/  VIADD R8, R8, 0xffffffff ;  /* 0xffffffff08087836 */ /* 0x000fe20000000000 */
[----:B------:R-:W-:Y:S01]  /*d3b0*/  UPRMT UR20, UR40, 0x654, UR20 ;  /* 0x0000065428147896 */ /* 0x000fe20008000014 */
[----:B------:R-:W-:Y:S02]  /*d3c0*/  IMAD.MOV.U32 R12, RZ, RZ, R6 ;  /* 0x000000ffff0c7224 */ /* 0x000fe400078e0006 */
[----:B------:R-:W-:-:S06]  /*d3d0*/  IMAD.MOV.U32 R9, RZ, RZ, R5 ;  /* 0x000000ffff097224 */ /* 0x000fcc00078e0005 */
[----:B------:R-:W-:Y:S01]  /*d3e0*/  SYNCS.ARRIVE.TRANS64.RED.A1T0 RZ, [UR20], RZ ;  /* 0x000000ffffff79a7 */ /* 0x000fe20008100414 */
[----:B------:R-:W-:Y:S05]  /*d3f0*/  @P1 BRA `(.L_x_1743) ;  /* 0xffffffd800141947 */ /* 0x000fea000383ffff */
.L_x_1724:
[----:B------:R-:W1:Y:S01]  /*d400*/  SHFL.BFLY PT, R0, R3, 0x2, 0x1f ;  /* 0x0c401f0003007f89 */ /* 0x000e6200000e0000 */
[----:B------:R-:W-:Y:S01]  /*d410*/  IADD3 R13, -R17, RZ, RZ ;  /* 0x000000ff110d7210 */ /* 0x000fe20007ffe1ff */
[----:B------:R-:W-:Y:S01]  /*d420*/  IMAD.U32 R8, RZ, RZ, UR10 ;  /* 0x0000000aff087e24 */ /* 0x000fe2000f8e00ff */
[----:B------:R-:W-:Y:S01]  /*d430*/  UIADD3 UR36, UR36, 0x1, URZ ;  /* 0x0000000124247890 */ /* 0x000fe2000fffe03f */
[----:B------:R-:W3:Y:S01]  /*d440*/  SHFL.BFLY PT, R9, R4, 0x2, 0x1f ;  /* 0x0c401f0004097f89 */ /* 0x000ee200000e0000 */
[----:B------:R-:W-:Y:S08]  /*d450*/  BAR.ARV 0x8, 0x100 ;  /* 0x0204000000007b1d */ /* 0x000ff00000002000 */
[----:B------:R-:W-:Y:S01]  /*d460*/  BAR.SYNC.DEFER_BLOCKING 0xf, 0x100 ;  /* 0x03c4000000007b1d */ /* 0x000fe20000010000 */
[----:B------:R-:W-:Y:S01]  /*d470*/  ISETP.NE.AND P0, PT, R2, R13, PT ;  /* 0x0000000d0200720c */ /* 0x000fe20003f05270 */
[----:B------:R-:W-:-:S02]  /*d480*/  IMAD.U32 R12, RZ, RZ, UR10 ;  /* 0x0000000aff0c7e24 */ /* 0x000fc4000f8e00ff */
[----:B-12---:R-:W-:Y:S01]  /*d490*/  FADD.FTZ R7, R0, R3 ;  /* 0x0000000300077221 */ /* 0x006fe20000010000 */
[----:B------:R-:W-:Y:S01]  /*d4a0*/  IMAD.U32 R3, RZ, RZ, UR38 ;  /* 0x00000026ff037e24 */ /* 0x000fe2000f8e00ff */
[----:B------:R-:W-:Y:S01]  /*d4b0*/  UIADD3 UR38, UR38, 0x1, URZ ;  /* 0x0000000126267890 */ /* 0x000fe2000fffe03f */
[----:B---3--:R-:W-:Y:S02]  /*d4c0*/  FADD.FTZ R9, R9, R4 ;  /* 0x0000000409097221 */ /* 0x008fe40000010000 */
[----:B------:R-:W1:Y:S01]  /*d4d0*/  SHFL.BFLY PT, R0, R7, 0x1, 0x1f ;  /* 0x0c201f0007007f89 */ /* 0x000e6200000e0000 */
[----:B------:R-:W-:Y:S01]  /*d4e0*/  IMAD.MOV.U32 R4, RZ, RZ, RZ ;  /* 0x000000ffff047224 */ /* 0x000fe200078e00ff */
[----:B------:R-:W-:-:S03]  /*d4f0*/  UISETP.NE.AND UP0, UPT, UR38, 0x2, UPT ;  /* 0x000000022600788c */ /* 0x000fc6000bf05270 */
[----:B------:R-:W-:Y:S01]  /*d500*/  @!P0 IMAD R3, R3, 0x40, R16 ;  /* 0x0000004003038824 */ /* 0x000fe200078e0210 */
[----:B------:R-:W2:Y:S01]  /*d510*/  SHFL.BFLY PT, R10, R9, 0x1, 0x1f ;  /* 0x0c201f00090a7f89 */ /* 0x000ea200000e0000 */
[----:B------:R-:W-:Y:S02]  /*d520*/  USEL UR4, URZ, 0x1, UP0 ;  /* 0x000000013f047887 */ /* 0x000fe40008000000 */
[----:B------:R-:W-:Y:S02]  /*d530*/  USEL UR38, UR38, URZ, UP0 ;  /* 0x0000003f26267287 */ /* 0x000fe40008000000 */
[----:B------:R-:W-:Y:S01]  /*d540*/  ULOP3.LUT UR37, UR37, UR4, URZ, 0x3c, !UPT ;  /* 0x0000000425257292 */ /* 0x000fe2000f8e3c3f */
[----:B-1----:R-:W-:Y:S01]  /*d550*/  FADD.FTZ R11, R7, R0 ;  /* 0x00000000070b7221 */ /* 0x002fe20000010000 */
[----:B------:R-:W-:Y:S02]  /*d560*/  IMAD.MOV.U32 R0, RZ, RZ, RZ ;  /* 0x000000ffff007224 */ /* 0x000fe400078e00ff */
[----:B--2---:R-:W-:-:S02]  /*d570*/  FADD.FTZ R10, R9, R10 ;  /* 0x0000000a090a7221 */ /* 0x004fc40000010000 */
[----:B------:R-:W-:Y:S02]  /*d580*/  FSETP.NE.FTZ.AND P1, PT, R11, RZ, PT ;  /* 0x000000ff0b00720b */ /* 0x000fe40003f35000 */
[----:B------:R-:W-:Y:S02]  /*d590*/  @!P0 LEA R9, R3, UR42, 0x2 ;  /* 0x0000002a03098c11 */ /* 0x000fe4000f8e10ff */
[----:B------:R-:W-:Y:S02]  /*d5a0*/  FSETP.NE.FTZ.AND P2, PT, R10, RZ, PT ;  /* 0x000000ff0a00720b */ /* 0x000fe40003f55000 */
[----:B------:R-:W-:-:S07]  /*d5b0*/  MOV R3, 0xff800000 ;  /* 0xff80000000037802 */ /* 0x000fce0000000f00 */
[----:B------:R-:W1:Y:S01]  /*d5c0*/  @P1 MUFU.RCP R0, R11 ;  /* 0x0000000b00001308 */ /* 0x000e620000001000 */
[----:B------:R-:W-:-:S07]  /*d5d0*/  @P1 FMUL.FTZ R8, R8, 0.69314718246459960938 ;  /* 0x3f31721808081820 */ /* 0x000fce0000410000 */
[----:B------:R-:W2:Y:S08]  /*d5e0*/  @P2 MUFU.RCP R4, R10 ;  /* 0x0000000a00042308 */ /* 0x000eb00000001000 */
[----:B------:R-:W3:Y:S01]  /*d5f0*/  @P1 MUFU.LG2 R11, R11 ;  /* 0x0000000b000b1308 */ /* 0x000ee20000000c00 */
[----:B-1----:R-:W-:Y:S01]  /*d600*/  @!P0 STS [R9+0x28800], R0 ;  /* 0x0288000009008388 */ /* 0x002fe20000000800 */
[-C--:B------:R-:W-:Y:S01]  /*d610*/  FMUL.FTZ R210, R24, R0.reuse ;  /* 0x0000000018d27220 */ /* 0x080fe20000410000 */
[-C--:B------:R-:W-:Y:S01]  /*d620*/  FMUL.FTZ R207, R25, R0.reuse ;  /* 0x0000000019cf7220 */ /* 0x080fe20000410000 */
[-C--:B------:R-:W-:Y:S01]  /*d630*/  FMUL.FTZ R208, R28, R0.reuse ;  /* 0x000000001cd07220 */ /* 0x080fe20000410000 */
[-C--:B------:R-:W-:Y:S01]  /*d640*/  FMUL.FTZ R7, R29, R0.reuse ;  /* 0x000000001d077220 */ /* 0x080fe20000410000 */
[-C--:B------:R-:W-:Y:S01]  /*d650*/  FMUL.FTZ R209, R32, R0.reuse ;  /* 0x0000000020d17220 */ /* 0x080fe20000410000 */
[-C--:B------:R-:W-:Y:S01]  /*d660*/  FMUL.FTZ R205, R33, R0.reuse ;  /* 0x0000000021cd7220 */ /* 0x080fe20000410000 */
[----:B------:R-:W1:Y:S01]  /*d670*/  @P2 MUFU.LG2 R10, R10 ;  /* 0x0000000a000a2308 */ /* 0x000e620000000c00 */
        /* <DEDUP_REMOVED lines=10> */
[----:B--2---:R-:W-:Y:S01]  /*d720*/  @P2 FMUL.FTZ R9, R12, 0.69314718246459960938 ;  /* 0x3f3172180c092820 */ /* 0x004fe20000410000 */
[-C--:B------:R-:W-:Y:S01]  /*d730*/  FMUL.FTZ R198, R52, R0.reuse ;  /* 0x0000000034c67220 */ /* 0x080fe20000410000 */
[-C--:B------:R-:W-:Y:S01]  /*d740*/  FMUL.FTZ R195, R53, R0.reuse ;  /* 0x0000000035c37220 */ /* 0x080fe20000410000 */
[-C--:B------:R-:W-:Y:S01]  /*d750*/  FMUL.FTZ R196, R56, R0.reuse ;  /* 0x0000000038c47220 */ /* 0x080fe20000410000 */
[-C--:B------:R-:W-:Y:S01]  /*d760*/  FMUL.FTZ R193, R57, R0.reuse ;  /* 0x0000000039c17220 */ /* 0x080fe20000410000 */
[-C--:B------:R-:W-:Y:S01]  /*d770*/  FMUL.FTZ R194, R60, R0.reuse ;  /* 0x000000003cc27220 */ /* 0x080fe20000410000 */
[----:B-1----:R-:W-:Y:S01]  /*d780*/  @P2 FMUL.FTZ R10, R10, 0.69314718246459960938 ;  /* 0x3f3172180a0a2820 */ /* 0x002fe20000410000 */
        /* <DEDUP_REMOVED lines=45> */
[----:B------:R-:W-:Y:S01]  /*da60*/  IMAD.MOV.U32 R0, RZ, RZ, -0x800000 ;  /* 0xff800000ff007424 */ /* 0x000fe200078e00ff */
[----:B------:R-:W-:Y:S01]  /*da70*/  PLOP3.LUT P0, PT, PT, PT, PT, 0x8, 0x0 ;  /* 0x000000000000781c */ /* 0x000fe20003f0e170 */
        /* <DEDUP_REMOVED lines=67> */
.L_x_1649:
[----:B------:R-:W0:Y:S08]  /*deb0*/  S2UR UR40, SR_CgaCtaId ;  /* 0x00000000002879c3 */ /* 0x000e300000008800 */
[----:B------:R-:W-:Y:S06]  /*dec0*/  BAR.SYNC.DEFER_BLOCKING 0x5, 0x180 ;  /* 0x0146000000007b1d */ /* 0x000fec0000010000 */
[----:B------:R-:W-:Y:S01]  /*ded0*/  UMOV UR42, 0x400 ;  /* 0x00000400002a7882 */ /* 0x000fe20000000000 */
[----:B------:R-:W-:Y:S01]  /*dee0*/  BSSY B0, `(.L_x_1744) ;  /* 0x00002a9000007945 */ /* 0x000fe20003800000 */
[----:B0-----:R-:W-:-:S09]  /*def0*/  ULEA UR42, UR40, UR42, 0x18 ;  /* 0x0000002a282a7291 */ /* 0x001fd2000f8ec03f */
[----:B------:R-:W0:Y:S02]  /*df00*/  LDS R4, [UR42+0x28cd0] ;  /* 0x028cd02aff047984 */ /* 0x000e240008000800 */
[----:B0-----:R-:W-:Y:S01]  /*df10*/  R2UR UR4, R4 ;  /* 0x00000000040472ca */ /* 0x001fe200000e0000 */
[----:B------:R-:W-:Y:S06]  /*df20*/  BAR.ARV 0x4, 0x180 ;  /* 0x0106000000007b1d */ /* 0x000fec0000002000 */
[----:B------:R-:W-:Y:S08]  /*df30*/  @P0 BRA `(.L_x_1745) ;  /* 0x0000001c00900947 */ /* 0x000ff00003800000 */
[----:B------:R-:W0:Y:S01]  /*df40*/  S2UR UR5, SR_SWINHI ;  /* 0x00000000000579c3 */ /* 0x000e220000002f00 */
[----:B------:R-:W-:-:S07]  /*df50*/  IMAD R9, R212, 0x40, R184 ;  /* 0x00000040d4097824 */ /* 0x000fce00078e02b8 */
[----:B------:R-:W-:Y:S01]  /*df60*/  BAR.SYNC.DEFER_BLOCKING 0x1, 0x100 ;  /* 0x0044000000007b1d */ /* 0x000fe20000010000 */
[----:B------:R-:W-:Y:S01]  /*df70*/  F2FP.BF16.F32.PACK_AB R6, R7, R208 ;  /* 0x000000d00706723e */ /* 0x000fe200000010ff */
[----:B------:R-:W-:Y:S01]  /*df80*/  USHF.R.S32.HI UR12, URZ, 0x1f, UR45 ;  /* 0x0000001f3f0c7899 */ /* 0x000fe2000801142d */
[----:B------:R-:W-:Y:S01]  /*df90*/  F2FP.BF16.F32.PACK_AB R7, R31, R30 ;  /* 0x0000001e1f07723e */ /* 0x000fe200000010ff */
[----:B------:R-:W-:Y:S01]  /*dfa0*/  USHF.R.S32.HI UR13, URZ, 0x1f, UR43 ;  /* 0x0000001f3f0d7899 */ /* 0x000fe2000801142b */
        /* <DEDUP_REMOVED lines=15> */
[----:B------:R-:W-:-:S02]  /*e0a0*/  F2FP.BF16.F32.PACK_AB R145, R147, R146 ;  /* 0x000000929391723e */ /* 0x000fc400000010ff */
[----:B------:R-:W-:Y:S01]  /*e0b0*/  F2FP.BF16.F32.PACK_AB R146, R149, R148 ;  /* 0x000000949592723e */ /* 0x000fe200000010ff */
[----:B------:R-:W-:Y:S01]  /*e0c0*/  IMAD.WIDE R4, R216, 0x2, R96 ;  /* 0x00000002d8047825 */ /* 0x000fe200078e0260 */
[----:B------:R-:W-:-:S03]  /*e0d0*/  F2FP.BF16.F32.PACK_AB R147, R151, R150 ;  /* 0x000000969793723e */ /* 0x000fc600000010ff */
[----:B------:R-:W-:Y:S01]  /*e0e0*/  IMAD.WIDE R96, R9, 0x2, R96 ;  /* 0x0000000209607825 */ /* 0x000fe200078e0260 */
[C---:B------:R-:W-:Y:S02]  /*e0f0*/  IADD3 R25, P2, R4.reuse, 0x60, RZ ;  /* 0x0000006004197810 */ /* 0x040fe40007f5e0ff */
[----:B------:R-:W-:Y:S02]  /*e100*/  IADD3 R29, P1, R4, 0x2000, RZ ;  /* 0x00002000041d7810 */ /* 0x000fe40007f3e0ff */
[----:B------:R-:W-:Y:S02]  /*e110*/  LOP3.LUT R24, R25, 0x380, RZ, 0xc0, !PT ;  /* 0x0000038019187812 */ /* 0x000fe400078ec0ff */
[----:B------:R-:W-:Y:S02]  /*e120*/  LOP3.LUT R28, R29, 0x380, RZ, 0xc0, !PT ;  /* 0x000003801d1c7812 */ /* 0x000fe400078ec0ff */
[----:B------:R-:W-:Y:S02]  /*e130*/  SHF.R.U64 R24, R24, 0x3, RZ ;  /* 0x0000000318187819 */ /* 0x000fe400000012ff */
[----:B------:R-:W-:-:S02]  /*e140*/  SHF.R.U64 R28, R28, 0x3, RZ ;  /* 0x000000031c1c7819 */ /* 0x000fc400000012ff */
[----:B------:R-:W-:Y:S01]  /*e150*/  LOP3.LUT R24, R24, R25, RZ, 0x3c, !PT ;  /* 0x0000001918187212 */ /* 0x000fe200078e3cff */
[----:B------:R-:W-:Y:S01]  /*e160*/  IMAD.X R25, RZ, RZ, R5, P2 ;  /* 0x000000ffff197224 */ /* 0x000fe200010e0605 */
[C---:B------:R-:W-:Y:S02]  /*e170*/  IADD3 R131, P2, R4.reuse, 0x4040, RZ ;  /* 0x0000404004837810 */ /* 0x040fe40007f5e0ff */
[C---:B------:R-:W-:Y:S02]  /*e180*/  IADD3 R13, P4, R4.reuse, 0x20, RZ ;  /* 0x00000020040d7810 */ /* 0x040fe40007f9e0ff */
[----:B------:R-:W-:Y:S02]  /*e190*/  LOP3.LUT R130, R131, 0x380, RZ, 0xc0, !PT ;  /* 0x0000038083827812 */ /* 0x000fe400078ec0ff */
[----:B------:R-:W-:Y:S02]  /*e1a0*/  IADD3 R15, P3, R4, 0x40, RZ ;  /* 0x00000040040f7810 */ /* 0x000fe40007f7e0ff */
[----:B------:R-:W-:-:S02]  /*e1b0*/  SHF.R.U64 R130, R130, 0x3, RZ ;  /* 0x0000000382827819 */ /* 0x000fc400000012ff */
[----:B------:R-:W-:Y:S01]  /*e1c0*/  LOP3.LUT R28, R28, R29, RZ, 0x3c, !PT ;  /* 0x0000001d1c1c7212 */ /* 0x000fe200078e3cff */
[--C-:B------:R-:W-:Y:S01]  /*e1d0*/  IMAD.X R29, RZ, RZ, R5.reuse, P1 ;  /* 0x000000ffff1d7224 */ /* 0x100fe200008e0605 */
[----:B------:R-:W-:Y:S01]  /*e1e0*/  LOP3.LUT R130, R130, R131, RZ, 0x3c, !PT ;  /* 0x0000008382827212 */ /* 0x000fe200078e3cff */
[----:B------:R-:W-:Y:S01]  /*e1f0*/  IMAD.X R131, RZ, RZ, R5, P2 ;  /* 0x000000ffff837224 */ /* 0x000fe200010e0605 */
[----:B------:R-:W-:Y:S02]  /*e200*/  LOP3.LUT R12, R13, 0x380, RZ, 0xc0, !PT ;  /* 0x000003800d0c7812 */ /* 0x000fe400078ec0ff */
[----:B------:R-:W-:Y:S02]  /*e210*/  LOP3.LUT R14, R15, 0x380, RZ, 0xc0, !PT ;  /* 0x000003800f0e7812 */ /* 0x000fe400078ec0ff */
[----:B------:R-:W-:Y:S02]  /*e220*/  IADD3 R135, P1, R4, 0x4060, RZ ;  /* 0x0000406004877810 */ /* 0x000fe40007f3e0ff */
[----:B------:R-:W-:-:S02]  /*e230*/  IADD3 R33, P2, R96, 0x2000, RZ ;  /* 0x0000200060217810 */ /* 0x000fc40007f5e0ff */
[----:B------:R-:W-:Y:S02]  /*e240*/  SHF.R.U64 R12, R12, 0x3, RZ ;  /* 0x000000030c0c7819 */ /* 0x000fe400000012ff */
[----:B------:R-:W-:Y:S02]  /*e250*/  SHF.R.U64 R14, R14, 0x3, RZ ;  /* 0x000000030e0e7819 */ /* 0x000fe400000012ff */
[----:B------:R-:W-:Y:S02]  /*e260*/  LOP3.LUT R134, R135, 0x380, RZ, 0xc0, !PT ;  /* 0x0000038087867812 */ /* 0x000fe400078ec0ff */
[----:B------:R-:W-:Y:S02]  /*e270*/  LOP3.LUT R32, R33, 0x380, RZ, 0xc0, !PT ;  /* 0x0000038021207812 */ /* 0x000fe400078ec0ff */
[----:B------:R-:W-:Y:S02]  /*e280*/  LOP3.LUT R12, R12, R13, RZ, 0x3c, !PT ;  /* 0x0000000d0c0c7212 */ /* 0x000fe400078e3cff */
[----:B------:R-:W-:Y:S01]  /*e290*/  LOP3.LUT R14, R14, R15, RZ, 0x3c, !PT ;  /* 0x0000000f0e0e7212 */ /* 0x000fe200078e3cff */
[----:B------:R-:W-:Y:S01]  /*e2a0*/  IMAD.X R15, RZ, RZ, R5, P3 ;  /* 0x000000ffff0f7224 */ /* 0x000fe200018e0605 */
[----:B------:R-:W-:-:S02]  /*e2b0*/  SHF.R.U64 R134, R134, 0x3, RZ ;  /* 0x0000000386867819 */ /* 0x000fc400000012ff */
[----:B------:R-:W-:Y:S02]  /*e2c0*/  IADD3.X R13, RZ, R5, RZ, P4, !PT ;  /* 0x00000005ff0d7210 */ /* 0x000fe400027fe4ff */
[----:B------:R-:W-:Y:S02]  /*e2d0*/  SHF.R.U64 R32, R32, 0x3, RZ ;  /* 0x0000000320207819 */ /* 0x000fe400000012ff */
[C---:B------:R-:W-:Y:S02]  /*e2e0*/  IADD3 R49, P0, R4.reuse, 0x2020, RZ ;  /* 0x0000202004317810 */ /* 0x040fe40007f1e0ff */
[C---:B------:R-:W-:Y:S02]  /*e2f0*/  IADD3 R65, P6, R4.reuse, 0x2040, RZ ;  /* 0x0000204004417810 */ /* 0x040fe40007fde0ff */
[C---:B------:R-:W-:Y:S02]  /*e300*/  IADD3 R101, P5, R4.reuse, 0x2060, RZ ;  /* 0x0000206004657810 */ /* 0x040fe40007fbe0ff */
[----:B------:R-:W-:-:S02]  /*e310*/  IADD3 R123, P4, R4, 0x4000, RZ ;  /* 0x00004000047b7810 */ /* 0x000fc40007f9e0ff */
[----:B------:R-:W-:Y:S02]  /*e320*/  IADD3 R127, P3, R4, 0x4020, RZ ;  /* 0x00004020047f7810 */ /* 0x000fe40007f7e0ff */
[----:B------:R-:W-:Y:S01]  /*e330*/  LOP3.LUT R134, R134, R135, RZ, 0x3c, !PT ;  /* 0x0000008786867212 */ /* 0x000fe200078e3cff */
[----:B------:R-:W-:Y:S01]  /*e340*/  IMAD.X R135, RZ, RZ, R5, P1 ;  /* 0x000000ffff877224 */ /* 0x000fe200008e0605 */
[----:B------:R-:W-:Y:S01]  /*e350*/  LOP3.LUT R32, R32, R33, RZ, 0x3c, !PT ;  /* 0x0000002120207212 */ /* 0x000fe200078e3cff */
[----:B------:R-:W-:Y:S01]  /*e360*/  IMAD.X R33, RZ, RZ, R97, P2 ;  /* 0x000000ffff217224 */ /* 0x000fe200010e0661 */
[----:B------:R-:W-:Y:S02]  /*e370*/  LOP3.LUT R48, R49, 0x380, RZ, 0xc0, !PT ;  /* 0x0000038031307812 */ /* 0x000fe400078ec0ff */
[----:B------:R-:W-:Y:S02]  /*e380*/  LOP3.LUT R64, R65, 0x380, RZ, 0xc0, !PT ;  /* 0x0000038041407812 */ /* 0x000fe400078ec0ff */
[----:B------:R-:W-:-:S02]  /*e390*/  LOP3.LUT R100, R101, 0x380, RZ, 0xc0, !PT ;  /* 0x0000038065647812 */ /* 0x000fc400078ec0ff */
[----:B------:R-:W-:Y:S02]  /*e3a0*/  LOP3.LUT R122, R123, 0x380, RZ, 0xc0, !PT ;  /* 0x000003807b7a7812 */ /* 0x000fe400078ec0ff */
[----:B------:R-:W-:Y:S02]  /*e3b0*/  LOP3.LUT R126, R127, 0x380, RZ, 0xc0, !PT ;  /* 0x000003807f7e7812 */ /* 0x000fe400078ec0ff */
[C---:B------:R-:W-:Y:S02]  /*e3c0*/  IADD3 R37, P1, R96.reuse, 0x3000, RZ ;  /* 0x0000300060257810 */ /* 0x040fe40007f3e0ff */
[----:B------:R-:W-:Y:S02]  /*e3d0*/  IADD3 R69, P2, R96, 0x9000, RZ ;  /* 0x0000900060457810 */ /* 0x000fe40007f5e0ff */
[----:B------:R-:W-:Y:S02]  /*e3e0*/  SHF.R.U64 R48, R48, 0x3, RZ ;  /* 0x0000000330307819 */ /* 0x000fe400000012ff */
[----:B------:R-:W-:-:S02]  /*e3f0*/  SHF.R.U64 R64, R64, 0x3, RZ ;  /* 0x0000000340407819 */ /* 0x000fc400000012ff */
[----:B------:R-:W-:Y:S02]  /*e400*/  SHF.R.U64 R100, R100, 0x3, RZ ;  /* 0x0000000364647819 */ /* 0x000fe400000012ff */
[----:B------:R-:W-:Y:S02]  /*e410*/  SHF.R.U64 R122, R122, 0x3, RZ ;  /* 0x000000037a7a7819 */ /* 0x000fe400000012ff */
[----:B------:R-:W-:Y:S02]  /*e420*/  SHF.R.U64 R126, R126, 0x3, RZ ;  /* 0x000000037e7e7819 */ /* 0x000fe400000012ff */
[----:B------:R-:W-:Y:S02]  /*e430*/  LOP3.LUT R36, R37, 0x380, RZ, 0xc0, !PT ;  /* 0x0000038025247812 */ /* 0x000fe400078ec0ff */
[----:B------:R-:W-:Y:S02]  /*e440*/  LOP3.LUT R68, R69, 0x380, RZ, 0xc0, !PT ;  /* 0x0000038045447812 */ /* 0x000fe400078ec0ff */
[----:B------:R-:W-:Y:S01]  /*e450*/  LOP3.LUT R48, R48, R49, RZ, 0x3c, !PT ;  /* 0x0000003130307212 */ /* 0x000fe200078e3cff */
[--C-:B------:R-:W-:Y:S01]  /*e460*/  IMAD.X R49, RZ, RZ, R5.reuse, P0 ;  /* 0x000000ffff317224 */ /* 0x100fe200000e0605 */
[----:B------:R-:W-:Y:S01]  /*e470*/  LOP3.LUT R64, R64, R65, RZ, 0x3c, !PT ;  /* 0x0000004140407212 */ /* 0x000fe200078e3cff */
[----:B------:R-:W-:Y:S01]  /*e480*/  IMAD.X R65, RZ, RZ, R5, P6 ;  /* 0x000000ffff417224 */ /* 0x000fe200030e0605 */
[----:B------:R-:W-:-:S02]  /*e490*/  LOP3.LUT R100, R100, R101, RZ, 0x3c, !PT ;  /* 0x0000006564647212 */ /* 0x000fc400078e3cff */
[----:B------:R-:W-:Y:S01]  /*e4a0*/  LOP3.LUT R122, R122, R123, RZ, 0x3c, !PT ;  /* 0x0000007b7a7a7212 */ /* 0x000fe200078e3cff */
[--C-:B------:R-:W-:Y:S01]  /*e4b0*/  IMAD.X R123, RZ, RZ, R5.reuse, P4 ;  /* 0x000000ffff7b7224 */ /* 0x100fe200020e0605 */
[----:B------:R-:W-:Y:S01]  /*e4c0*/  LOP3.LUT R126, R126, R127, RZ, 0x3c, !PT ;  /* 0x0000007f7e7e7212 */ /* 0x000fe200078e3cff */
[----:B------:R-:W-:Y:S01]  /*e4d0*/  IMAD.X R127, RZ, RZ, R5, P3 ;  /* 0x000000ffff7f7224 */ /* 0x000fe200018e0605 */
[----:B------:R-:W-:Y:S02]  /*e4e0*/  SHF.R.U64 R36, R36, 0x3, RZ ;  /* 0x0000000324247819 */ /* 0x000fe400000012ff */
[----:B------:R-:W-:Y:S02]  /*e4f0*/  IADD3.X R101, RZ, R5, RZ, P5, !PT ;  /* 0x00000005ff657210 */ /* 0x000fe40002ffe4ff */
[----:B------:R-:W-:Y:S02]  /*e500*/  SHF.R.U64 R68, R68, 0x3, RZ ;  /* 0x0000000344447819 */ /* 0x000fe400000012ff */
[----:B------:R-:W-:-:S02]  /*e510*/  IADD3 R139, P0, R4, 0x6000, RZ ;  /* 0x00006000048b7810 */ /* 0x000fc40007f1e0ff */
[C---:B------:R-:W-:Y:S02]  /*e520*/  IADD3 R143, P6, R4.reuse, 0x6020, RZ ;  /* 0x00006020048f7810 */ /* 0x040fe40007fde0ff */
[C---:B------:R-:W-:Y:S02]  /*e530*/  IADD3 R9, P5, R4.reuse, 0x6040, RZ ;  /* 0x0000604004097810 */ /* 0x040fe40007fbe0ff */
[----:B------:R-:W-:Y:S02]  /*e540*/  IADD3 R11, P4, R4, 0x6060, RZ ;  /* 0x00006060040b7810 */ /* 0x000fe40007f9e0ff */
[----:B------:R-:W-:Y:S02]  /*e550*/  IADD3 R21, P3, R96, 0x1000, RZ ;  /* 0x0000100060157810 */ /* 0x000fe40007f7e0ff */
[----:B------:R-:W-:Y:S01]  /*e560*/  LOP3.LUT R36, R36, R37, RZ, 0x3c, !PT ;  /* 0x0000002524247212 */ /* 0x000fe200078e3cff */
[----:B------:R-:W-:Y:S01]  /*e570*/  IMAD.X R37, RZ, RZ, R97, P1 ;  /* 0x000000ffff257224 */ /* 0x000fe200008e0661 */
[----:B------:R-:W-:-:S02]  /*e580*/  LOP3.LUT R68, R68, R69, RZ, 0x3c, !PT ;  /* 0x0000004544447212 */ /* 0x000fc400078e3cff */
[----:B------:R-:W-:Y:S02]  /*e590*/  LOP3.LUT R138, R139, 0x380, RZ, 0xc0, !PT ;  /* 0x000003808b8a7812 */ /* 0x000fe400078ec0ff */
[----:B------:R-:W-:Y:S02]  /*e5a0*/  LOP3.LUT R142, R143, 0x380, RZ, 0xc0, !PT ;  /* 0x000003808f8e7812 */ /* 0x000fe400078ec0ff */
[----:B------:R-:W-:Y:S02]  /*e5b0*/  LOP3.LUT R8, R9, 0x380, RZ, 0xc0, !PT ;  /* 0x0000038009087812 */ /* 0x000fe400078ec0ff */
[----:B------:R-:W-:Y:S02]  /*e5c0*/  LOP3.LUT R10, R11, 0x380, RZ, 0xc0, !PT ;  /* 0x000003800b0a7812 */ /* 0x000fe400078ec0ff */
[----:B------:R-:W-:Y:S02]  /*e5d0*/  LOP3.LUT R20, R21, 0x380, RZ, 0xc0, !PT ;  /* 0x0000038015147812 */ /* 0x000fe400078ec0ff */
[----:B------:R-:W-:-:S02]  /*e5e0*/  IADD3 R73, P1, R96, 0xa000, RZ ;  /* 0x0000a00060497810 */ /* 0x000fc40007f3e0ff */
[----:B------:R-:W-:Y:S02]  /*e5f0*/  LOP3.LUT R69, R4, 0x380, RZ, 0xc0, !PT ;  /* 0x0000038004457812 */ /* 0x000fe400078ec0ff */
[----:B------:R-:W-:Y:S02]  /*e600*/  SHF.R.U64 R138, R138, 0x3, RZ ;  /* 0x000000038a8a7819 */ /* 0x000fe400000012ff */
[----:B------:R-:W-:Y:S02]  /*e610*/  SHF.R.U64 R142, R142, 0x3, RZ ;  /* 0x000000038e8e7819 */ /* 0x000fe400000012ff */
[----:B------:R-:W-:Y:S02]  /*e620*/  SHF.R.U64 R8, R8, 0x3, RZ ;  /* 0x0000000308087819 */ /* 0x000fe400000012ff */
[----:B------:R-:W-:Y:S02]  /*e630*/  SHF.R.U64 R10, R10, 0x3, RZ ;  /* 0x000000030a0a7819 */ /* 0x000fe400000012ff */
[----:B------:R-:W-:-:S02]  /*e640*/  SHF.R.U64 R20, R20, 0x3, RZ ;  /* 0x0000000314147819 */ /* 0x000fc400000012ff */
[----:B------:R-:W-:Y:S02]  /*e650*/  LOP3.LUT R72, R73, 0x380, RZ, 0xc0, !PT ;  /* 0x0000038049487812 */ /* 0x000fe400078ec0ff */
[----:B------:R-:W-:Y:S02]  /*e660*/  SHF.R.U64 R69, R69, 0x3, RZ ;  /* 0x0000000345457819 */ /* 0x000fe400000012ff */
[----:B------:R-:W-:Y:S01]  /*e670*/  LOP3.LUT R138, R138, R139, RZ, 0x3c, !PT ;  /* 0x0000008b8a8a7212 */ /* 0x000fe200078e3cff */
[--C-:B------:R-:W-:Y:S01]  /*e680*/  IMAD.X R139, RZ, RZ, R5.reuse, P0 ;  /* 0x000000ffff8b7224 */ /* 0x100fe200000e0605 */
[----:B------:R-:W-:Y:S02]  /*e690*/  LOP3.LUT R142, R142, R143, RZ, 0x3c, !PT ;  /* 0x0000008f8e8e7212 */ /* 0x000fe400078e3cff */
[----:B------:R-:W-:Y:S01]  /*e6a0*/  LOP3.LUT R8, R8, R9, RZ, 0x3c, !PT ;  /* 0x0000000908087212 */ /* 0x000fe200078e3cff */
[--C-:B------:R-:W-:Y:S01]  /*e6b0*/  IMAD.X R9, RZ, RZ, R5.reuse, P5 ;  /* 0x000000ffff097224 */ /* 0x100fe200028e0605 */
[----:B------:R-:W-:Y:S01]  /*e6c0*/  LOP3.LUT R10, R10, R11, RZ, 0x3c, !PT ;  /* 0x0000000b0a0a7212 */ /* 0x000fe200078e3cff */
[----:B------:R-:W-:Y:S01]  /*e6d0*/  IMAD.X R11, RZ, RZ, R5, P4 ;  /* 0x000000ffff0b7224 */ /* 0x000fe200020e0605 */
[----:B------:R-:W-:Y:S01]  /*e6e0*/  LOP3.LUT R20, R20, R21, RZ, 0x3c, !PT ;  /* 0x0000001514147212 */ /* 0x000fe200078e3cff */
[----:B------:R-:W-:Y:S01]  /*e6f0*/  IMAD.X R21, RZ, RZ, R97, P3 ;  /* 0x000000ffff157224 */ /* 0x000fe200018e0661 */
[----:B------:R-:W-:-:S02]  /*e700*/  SHF.R.U64 R72, R72, 0x3, RZ ;  /* 0x0000000348487819 */ /* 0x000fc400000012ff */
[----:B------:R-:W-:Y:S01]  /*e710*/  LOP3.LUT R4, R69, R4, RZ, 0x3c, !PT ;  /* 0x0000000445047212 */ /* 0x000fe200078e3cff */
[----:B------:R-:W-:Y:S01]  /*e720*/  IMAD.X R69, RZ, RZ, R97, P2 ;  /* 0x000000ffff457224 */ /* 0x000fe200010e0661 */
[----:B------:R-:W-:Y:S02]  /*e730*/  IADD3.X R143, RZ, R5, RZ, P6, !PT ;  /* 0x00000005ff8f7210 */ /* 0x000fe400037fe4ff */
[C---:B------:R-:W-:Y:S02]  /*e740*/  IADD3 R41, P0, R96.reuse, 0x4000, RZ ;  /* 0x0000400060297810 */ /* 0x040fe40007f1e0ff */
[C---:B------:R-:W-:Y:S02]  /*e750*/  IADD3 R45, P6, R96.reuse, 0x5000, RZ ;  /* 0x00005000602d7810 */ /* 0x040fe40007fde0ff */
[C---:B------:R-:W-:Y:S02]  /*e760*/  IADD3 R53, P5, R96.reuse, 0x6000, RZ ;  /* 0x0000600060357810 */ /* 0x040fe40007fbe0ff */
[----:B------:R-:W-:-:S02]  /*e770*/  IADD3 R57, P4, R96, 0x7000, RZ ;  /* 0x0000700060397810 */ /* 0x000fc40007f9e0ff */
[----:B------:R-:W-:Y:S02]  /*e780*/  IADD3 R61, P3, R96, 0x8000, RZ ;  /* 0x00008000603d7810 */ /* 0x000fe40007f7e0ff */
[----:B------:R-:W-:Y:S02]  /*e790*/  LOP3.LUT R72, R72, R73, RZ, 0x3c, !PT ;  /* 0x0000004948487212 */ /* 0x000fe400078e3cff */
[----:B------:R-:W-:Y:S01]  /*e7a0*/  MOV R224, R4 ;  /* 0x0000000400e07202 */ /* 0x000fe20000000f00 */
[----:B------:R-:W0:Y:S01]  /*e7b0*/  SHFL.IDX PT, R73, R213, RZ, 0x1f ;  /* 0x00001fffd5497589 */ /* 0x000e2200000e0000 */
[----:B------:R-:W-:Y:S02]  /*e7c0*/  F2FP.BF16.F32.PACK_AB R4, R207, R210 ;  /* 0x000000d2cf04723e */ /* 0x000fe400000010ff */
[----:B------:R-:W-:Y:S02]  /*e7d0*/  F2FP.BF16.F32.PACK_AB R5, R27, R26 ;  /* 0x0000001a1b05723e */ /* 0x000fe400000010ff */
[----:B------:R-:W-:-:S02]  /*e7e0*/  LOP3.LUT R40, R41, 0x380, RZ, 0xc0, !PT ;  /* 0x0000038029287812 */ /* 0x000fc400078ec0ff */
[----:B------:R-:W-:Y:S01]  /*e7f0*/  LOP3.LUT R44, R45, 0x380, RZ, 0xc0, !PT ;  /* 0x000003802d2c7812 */ /* 0x000fe200078ec0ff */
[----:B------:R1:W-:Y:S01]  /*e800*/  STSM.16.M88.4 [R224], R4 ;  /* 0x00000004e0007844 */ /* 0x0003e20000000200 */
        /* <DEDUP_REMOVED lines=9> */
[----:B------:R-:W-:Y:S02]  /*e8a0*/  MOV R26, R12 ;  /* 0x0000000c001a7202 */ /* 0x000fe40000000f00 */
[----:B-1----:R-:W-:-:S02]  /*e8b0*/  F2FP.BF16.F32.PACK_AB R4, R205, R209 ;  /* 0x000000d1cd04723e */ /* 0x002fc400000010ff */
[----:B------:R-:W-:Y:S02]  /*e8c0*/  F2FP.BF16.F32.PACK_AB R5, R35, R34 ;  /* 0x000000222305723e */ /* 0x000fe400000010ff */
[----:B------:R-:W-:Y:S02]  /*e8d0*/  F2FP.BF16.F32.PACK_AB R6, R203, R206 ;  /* 0x000000cecb06723e */ /* 0x000fe400000010ff */
[----:B------:R-:W-:Y:S02]  /*e8e0*/  F2FP.BF16.F32.PACK_AB R7, R39, R38 ;  /* 0x000000262707723e */ /* 0x000fe400000010ff */
[----:B------:R-:W-:Y:S02]  /*e8f0*/  SHF.R.U64 R27, R27, 0x3, RZ ;  /* 0x000000031b1b7819 */ /* 0x000fe400000012ff */
[----:B------:R-:W-:Y:S01]  /*e900*/  LOP3.LUT R40, R40, R41, RZ, 0x3c, !PT ;  /* 0x0000002928287212 */ /* 0x000fe200078e3cff */
        /* <DEDUP_REMOVED lines=9> */
[----:B------:R-:W-:-:S02]  /*e9a0*/  MOV R34, R8 ;  /* 0x0000000800227202 */ /* 0x000fc40000000f00 */
[----:B------:R-:W-:Y:S02]  /*e9b0*/  MOV R35, R10 ;  /* 0x0000000a00237202 */ /* 0x000fe40000000f00 */
[----:B------:R-:W-:Y:S02]  /*e9c0*/  IADD3.X R41, RZ, R97, RZ, P0, !PT ;  /* 0x00000061ff297210 */ /* 0x000fe400007fe4ff */
[----:B------:R-:W-:Y:S02]  /*e9d0*/  MOV R152, R14 ;  /* 0x0000000e00987202 */ /* 0x000fe40000000f00 */
[----:B------:R-:W-:Y:S02]  /*e9e0*/  F2FP.BF16.F32.PACK_AB R8, R201, R204 ;  /* 0x000000ccc908723e */ /* 0x000fe400000010ff */
[----:B------:R-:W-:Y:S02]  /*e9f0*/  F2FP.BF16.F32.PACK_AB R9, R43, R42 ;  /* 0x0000002a2b09723e */ /* 0x000fe400000010ff */
[----:B------:R-:W-:-:S02]  /*ea00*/  F2FP.BF16.F32.PACK_AB R10, R199, R202 ;  /* 0x000000cac70a723e */ /* 0x000fc400000010ff */
[----:B------:R-:W-:Y:S02]  /*ea10*/  F2FP.BF16.F32.PACK_AB R11, R47, R46 ;  /* 0x0000002e2f0b723e */ /* 0x000fe400000010ff */
[C---:B------:R-:W-:Y:S02]  /*ea20*/  IADD3 R77, P0, R96.reuse, 0xb000, RZ ;  /* 0x0000b000604d7810 */ /* 0x040fe40007f1e0ff */
[C---:B------:R-:W-:Y:S01]  /*ea30*/  IADD3 R81, P6, R96.reuse, 0xc000, RZ ;  /* 0x0000c00060517810 */ /* 0x040fe20007fde0ff */
[----:B------:R-:W-:Y:S01]  /*ea40*/  STSM.16.M88.4 [R152], R8 ;  /* 0x0000000898007844 */ /* 0x000fe20000000200 */
[C---:B------:R-:W-:Y:S02]  /*ea50*/  IADD3 R85, P5, R96.reuse, 0xd000, RZ ;  /* 0x0000d00060557810 */ /* 0x040fe40007fbe0ff */
[C---:B------:R-:W-:Y:S02]  /*ea60*/  IADD3 R89, P4, R96.reuse, 0xe000, RZ ;  /* 0x0000e00060597810 */ /* 0x040fe40007f9e0ff */
[----:B------:R-:W-:-:S02]  /*ea70*/  IADD3 R92, P3, R96, 0xf000, RZ ;  /* 0x0000f000605c7810 */ /* 0x000fc40007f7e0ff */
[----:B------:R-:W-:Y:S02]  /*ea80*/  MOV R207, R24 ;  /* 0x0000001800cf7202 */ /* 0x000fe40000000f00 */
[----:B------:R-:W-:Y:S02]  /*ea90*/  F2FP.BF16.F32.PACK_AB R12, R197, R200 ;  /* 0x000000c8c50c723e */ /* 0x000fe400000010ff */
[----:B------:R-:W-:Y:S02]  /*eaa0*/  F2FP.BF16.F32.PACK_AB R13, R51, R50 ;  /* 0x00000032330d723e */ /* 0x000fe400000010ff */
[----:B------:R-:W-:Y:S02]  /*eab0*/  F2FP.BF16.F32.PACK_AB R14, R195, R198 ;  /* 0x000000c6c30e723e */ /* 0x000fe400000010ff */
[----:B------:R-:W-:Y:S02]  /*eac0*/  F2FP.BF16.F32.PACK_AB R15, R55, R54 ;  /* 0x00000036370f723e */ /* 0x000fe400000010ff */
[----:B------:R-:W-:-:S02]  /*ead0*/  LOP3.LUT R96, R27, R96, RZ, 0x3c, !PT ;  /* 0x000000601b607212 */ /* 0x000fc400078e3cff */
[----:B------:R-:W-:Y:S01]  /*eae0*/  MOV R208, R28 ;  /* 0x0000001c00d07202 */ /* 0x000fe20000000f00 */
[----:B------:R-:W-:Y:S01]  /*eaf0*/  STSM.16.M88.4 [R207], R12 ;  /* 0x0000000ccf007844 */ /* 0x000fe20000000200 */
[----:B-1----:R-:W-:Y:S02]  /*eb00*/  F2FP.BF16.F32.PACK_AB R4, R193, R196 ;  /* 0x000000c4c104723e */ /* 0x002fe400000010ff */
[----:B------:R-:W-:Y:S02]  /*eb10*/  F2FP.BF16.F32.PACK_AB R5, R59, R58 ;  /* 0x0000003a3b05723e */ /* 0x000fe400000010ff */
[----:B------:R-:W-:Y:S02]  /*eb20*/  F2FP.BF16.F32.PACK_AB R6, R191, R194 ;  /* 0x000000c2bf06723e */ /* 0x000fe400000010ff */
[----:B------:R-:W-:Y:S02]  /*eb30*/  F2FP.BF16.F32.PACK_AB R7, R63, R62 ;  /* 0x0000003e3f07723e */ /* 0x000fe400000010ff */
[----:B------:R-:W-:-:S02]  /*eb40*/  MOV R48, R48 ;  /* 0x0000003000307202 */ /* 0x000fc40000000f00 */
[----:B------:R-:W-:Y:S01]  /*eb50*/  F2FP.BF16.F32.PACK_AB R24, R182, R192 ;  /* 0x000000c0b618723e */ /* 0x000fe200000010ff */
[----:B------:R-:W-:Y:S01]  /*eb60*/  STSM.16.M88.4 [R208], R4 ;  /* 0x00000004d0007844 */ /* 0x000fe20000000200 */
[----:B------:R-:W-:Y:S02]  /*eb70*/  F2FP.BF16.F32.PACK_AB R25, R67, R66 ;  /* 0x000000424319723e */ /* 0x000fe400000010ff */
[----:B------:R-:W-:Y:S02]  /*eb80*/  F2FP.BF16.F32.PACK_AB R26, R180, R183 ;  /* 0x000000b7b41a723e */ /* 0x000fe400000010ff */
[----:B------:R-:W-:Y:S02]  /*eb90*/  F2FP.BF16.F32.PACK_AB R27, R71, R70 ;  /* 0x00000046471b723e */ /* 0x000fe400000010ff */
[----:B------:R-:W-:Y:S02]  /*eba0*/  MOV R64, R64 ;  /* 0x0000004000407202 */ /* 0x000fe40000000f00 */
[----:B------:R-:W-:Y:S01]  /*ebb0*/  F2FP.BF16.F32.PACK_AB R28, R178, R181 ;  /* 0x000000b5b21c723e */ /* 0x000fe200000010ff */
[----:B------:R1:W-:Y:S01]  /*ebc0*/  STSM.16.M88.4 [R48], R24 ;  /* 0x0000001830007844 */ /* 0x0003e20000000200 */
[----:B------:R-:W-:-:S02]  /*ebd0*/  F2FP.BF16.F32.PACK_AB R29, R75, R74 ;  /* 0x0000004a4b1d723e */ /* 0x000fc400000010ff */
[----:B------:R-:W-:Y:S02]  /*ebe0*/  MOV R100, R100 ;  /* 0x0000006400647202 */ /* 0x000fe40000000f00 */
[----:B------:R-:W-:Y:S01]  /*ebf0*/  F2FP.BF16.F32.PACK_AB R49, R83, R82 ;  /* 0x000000525331723e */ /* 0x000fe200000010ff */
[----:B------:R2:W-:Y:S01]  /*ec00*/  STSM.16.M88.4 [R64], R28 ;  /* 0x0000001c40007844 */ /* 0x0005e20000000200 */
[----:B------:R-:W-:Y:S02]  /*ec10*/  F2FP.BF16.F32.PACK_AB R50, R172, R175 ;  /* 0x000000afac32723e */ /* 0x000fe400000010ff */
[----:B------:R-:W-:Y:S02]  /*ec20*/  F2FP.BF16.F32.PACK_AB R51, R87, R86 ;  /* 0x000000565733723e */ /* 0x000fe400000010ff */
[----:B------:R-:W-:Y:S02]  /*ec30*/  MOV R122, R122 ;  /* 0x0000007a007a7202 */ /* 0x000fe40000000f00 */
[----:B------:R-:W-:-:S02]  /*ec40*/  F2FP.BF16.F32.PACK_AB R65, R91, R90 ;  /* 0x0000005a5b41723e */ /* 0x000fc400000010ff */
[----:B------:R-:W-:Y:S02]  /*ec50*/  F2FP.BF16.F32.PACK_AB R66, R168, R171 ;  /* 0x000000aba842723e */ /* 0x000fe400000010ff */
[----:B-1----:R-:W-:Y:S02]  /*ec60*/  F2FP.BF16.F32.PACK_AB R48, R174, R177 ;  /* 0x000000b1ae30723e */ /* 0x002fe400000010ff */
[----:B------:R-:W-:Y:S02]  /*ec70*/  F2FP.BF16.F32.PACK_AB R67, R95, R94 ;  /* 0x0000005e5f43723e */ /* 0x000fe400000010ff */
[----:B------:R-:W-:Y:S01]  /*ec80*/  MOV R126, R126 ;  /* 0x0000007e007e7202 */ /* 0x000fe20000000f00 */
[----:B------:R-:W-:Y:S01]  /*ec90*/  STSM.16.M88.4 [R100], R48 ;  /* 0x0000003064007844 */ /* 0x000fe20000000200 */
[----:B--2---:R-:W-:Y:S02]  /*eca0*/  F2FP.BF16.F32.PACK_AB R64, R170, R173 ;  /* 0x000000adaa40723e */ /* 0x004fe400000010ff */
[----:B------:R-:W-:-:S02]  /*ecb0*/  F2FP.BF16.F32.PACK_AB R4, R166, R169 ;  /* 0x000000a9a604723e */ /* 0x000fc400000010ff */
[----:B------:R-:W-:Y:S01]  /*ecc0*/  F2FP.BF16.F32.PACK_AB R5, R99, R98 ;  /* 0x000000626305723e */ /* 0x000fe200000010ff */
[----:B------:R1:W-:Y:S01]  /*ecd0*/  STSM.16.M88.4 [R122], R64 ;  /* 0x000000407a007844 */ /* 0x0003e20000000200 */
[----:B------:R-:W-:Y:S02]  /*ece0*/  F2FP.BF16.F32.PACK_AB R6, R156, R167 ;  /* 0x000000a79c06723e */ /* 0x000fe400000010ff */
[----:B------:R-:W-:Y:S02]  /*ecf0*/  F2FP.BF16.F32.PACK_AB R7, R103, R102 ;  /* 0x000000666707723e */ /* 0x000fe400000010ff */
[----:B------:R-:W-:Y:S02]  /*ed00*/  MOV R130, R130 ;  /* 0x0000008200827202 */ /* 0x000fe40000000f00 */
[----:B------:R-:W-:Y:S01]  /*ed10*/  F2FP.BF16.F32.PACK_AB R8, R105, R158 ;  /* 0x0000009e6908723e */ /* 0x000fe200000010ff */
[----:B------:R2:W-:Y:S01]  /*ed20*/  STSM.16.M88.4 [R126], R4 ;  /* 0x000000047e007844 */ /* 0x0005e20000000200 */
[----:B------:R-:W-:-:S02]  /*ed30*/  F2FP.BF16.F32.PACK_AB R9, R107, R106 ;  /* 0x0000006a6b09723e */ /* 0x000fc400000010ff */
[----:B------:R-:W-:Y:S02]  /*ed40*/  F2FP.BF16.F32.PACK_AB R10, R109, R154 ;  /* 0x0000009a6d0a723e */ /* 0x000fe400000010ff */
[----:B------:R-:W-:Y:S02]  /*ed50*/  F2FP.BF16.F32.PACK_AB R11, R111, R110 ;  /* 0x0000006e6f0b723e */ /* 0x000fe400000010ff */
[----:B0-----:R-:W-:Y:S02]  /*ed60*/  ISETP.NE.AND P2, PT, R73, RZ, PT ;  /* 0x000000ff4900720c */ /* 0x001fe40003f45270 */
[----:B------:R-:W-:Y:S01]  /*ed70*/  MOV R134, R134 ;  /* 0x0000008600867202 */ /* 0x000fe20000000f00 */
[----:B------:R0:W-:Y:S01]  /*ed80*/  STSM.16.M88.4 [R130], R8 ;  /* 0x0000000882007844 */ /* 0x0001e20000000200 */
[----:B------:R-:W-:Y:S02]  /*ed90*/  MOV R138, R138 ;  /* 0x0000008a008a7202 */ /* 0x000fe40000000f00 */
[----:B-1----:R-:W-:Y:S01]  /*eda0*/  F2FP.BF16.F32.PACK_AB R122, R125, R124 ;  /* 0x0000007c7d7a723e */ /* 0x002fe200000010ff */
[----:B------:R1:W-:Y:S01]  /*edb0*/  STSM.16.M88.4 [R134], R112 ;  /* 0x0000007086007844 */ /* 0x0003e20000000200 */
[----:B------:R-:W-:-:S02]  /*edc0*/  F2FP.BF16.F32.PACK_AB R123, R155, R153 ;  /* 0x000000999b7b723e */ /* 0x000fc400000010ff */
[----:B------:R-:W-:Y:S02]  /*edd0*/  MOV R142, R142 ;  /* 0x0000008e008e7202 */ /* 0x000fe40000000f00 */
[----:B------:R-:W-:Y:S01]  /*ede0*/  F2FP.BF16.F32.PACK_AB R131, R161, R160 ;  /* 0x000000a0a183723e */ /* 0x000fe200000010ff */
[----:B------:R1:W-:Y:S01]  /*edf0*/  STSM.16.M88.4 [R138], R120 ;  /* 0x000000788a007844 */ /* 0x0003e20000000200 */
[----:B--2---:R-:W-:Y:S02]  /*ee00*/  F2FP.BF16.F32.PACK_AB R4, R137, R136 ;  /* 0x000000888904723e */ /* 0x004fe400000010ff */
[----:B------:R-:W-:Y:S02]  /*ee10*/  F2FP.BF16.F32.PACK_AB R5, R163, R162 ;  /* 0x000000a2a305723e */ /* 0x000fe400000010ff */
[----:B------:R-:W-:Y:S02]  /*ee20*/  F2FP.BF16.F32.PACK_AB R6, R141, R140 ;  /* 0x0000008c8d06723e */ /* 0x000fe400000010ff */
[----:B0-----:R-:W-:-:S02]  /*ee30*/  F2FP.BF16.F32.PACK_AB R130, R133, R132 ;  /* 0x000000848582723e */ /* 0x001fc400000010ff */
[----:B------:R-:W-:Y:S02]  /*ee40*/  F2FP.BF16.F32.PACK_AB R7, R165, R164 ;  /* 0x000000a4a507723e */ /* 0x000fe400000010ff */
[----:B------:R-:W-:Y:S01]  /*ee50*/  LOP3.LUT R76, R77, 0x380, RZ, 0xc0, !PT ;  /* 0x000003804d4c7812 */ /* 0x000fe200078ec0ff */
[----:B------:R1:W-:Y:S01]  /*ee60*/  STSM.16.M88.4 [R142], R128 ;  /* 0x000000808e007844 */ /* 0x0003e20000000200 */
[----:B------:R-:W-:Y:S02]  /*ee70*/  LOP3.LUT R80, R81, 0x380, RZ, 0xc0, !PT ;  /* 0x0000038051507812 */ /* 0x000fe400078ec0ff */
[----:B------:R-:W-:Y:S01]  /*ee80*/  LOP3.LUT R84, R85, 0x380, RZ, 0xc0, !PT ;  /* 0x0000038055547812 */ /* 0x000fe200078ec0ff */
[----:B------:R1:W-:Y:S01]  /*ee90*/  STSM.16.M88.4 [R34], R4 ;  /* 0x0000000422007844 */ /* 0x0003e20000000200 */
[----:B------:R-:W-:Y:S02]  /*eea0*/  LOP3.LUT R88, R89, 0x380, RZ, 0xc0, !PT ;  /* 0x0000038059587812 */ /* 0x000fe400078ec0ff */
[----:B------:R-:W-:Y:S01]  /*eeb0*/  LOP3.LUT R93, R92, 0x380, RZ, 0xc0, !PT ;  /* 0x000003805c5d7812 */ /* 0x000fe200078ec0ff */
[----:B------:R1:W-:Y:S01]  /*eec0*/  STSM.16.M88.4 [R35], R144 ;  /* 0x0000009023007844 */ /* 0x0003e20000000200 */
[----:B------:R-:W-:-:S02]  /*eed0*/  SHF.R.U64 R76, R76, 0x3, RZ ;  /* 0x000000034c4c7819 */ /* 0x000fc400000012ff */
[----:B------:R-:W-:Y:S02]  /*eee0*/  SHF.R.U64 R80, R80, 0x3, RZ ;  /* 0x0000000350507819 */ /* 0x000fe400000012ff */
[----:B------:R-:W-:Y:S02]  /*eef0*/  SHF.R.U64 R84, R84, 0x3, RZ ;  /* 0x0000000354547819 */ /* 0x000fe400000012ff */
        /* <DEDUP_REMOVED lines=12> */
[----:B------:R-:W-:Y:S01]  /*efc0*/  IADD3.X R73, RZ, R97, RZ, P1, !PT ;  /* 0x00000061ff497210 */ /* 0x000fe20000ffe4ff */
[----:B------:R-:W-:Y:S06]  /*efd0*/  BAR.SYNC.DEFER_BLOCKING 0x1, 0x100 ;  /* 0x0044000000007b1d */ /* 0x000fec0000010000 */
[----:B-1----:R-:W-:Y:S05]  /*efe0*/  @P2 BRA `(.L_x_1746) ;  /* 0x0000000000b82947 */ /* 0x002fea0003800000 */
[----:B------:R-:W0:Y:S01]  /*eff0*/  LDC R8, c[0x0][0xbe8] ;  /* 0x0002fa00ff087b82 */ /* 0x000e220000000800 */
[----:B------:R-:W-:Y:S01]  /*f000*/  IADD3 R10, R185, UR44, RZ ;  /* 0x0000002cb90a7c10 */ /* 0x000fe2000fffe0ff */
[----:B------:R-:W-:Y:S01]  /*f010*/  ULDC.64 UR8, c[0x0][0xb90] ;  /* 0x0002e40000087ab9 */ /* 0x000fe20000000a00 */
[----:B------:R-:W-:Y:S01]  /*f020*/  ULDC.64 UR10, c[0x0][0xb98] ;  /* 0x0002e600000a7ab9 */ /* 0x000fe20000000a00 */
[----:B------:R-:W-:Y:S01]  /*f030*/  UIMAD UR5, UR12, UR8, URZ ;  /* 0x000000080c0572a4 */ /* 0x000fe2000f8e023f */
[----:B------:R-:W-:Y:S01]  /*f040*/  IMAD.MOV R9, RZ, RZ, -R17 ;  /* 0x000000ffff097224 */ /* 0x000fe200078e0a11 */
[----:B------:R-:W-:Y:S01]  /*f050*/  UIMAD.WIDE.U32 UR6, UR45, UR8, URZ ;  /* 0x000000082d0672a5 */ /* 0x000fe2000f8e003f */
[----:B------:R-:W-:Y:S01]  /*f060*/  IMAD.MOV.U32 R4, RZ, RZ, R10 ;  /* 0x000000ffff047224 */ /* 0x000fe200078e000a */
[----:B------:R-:W-:Y:S01]  /*f070*/  UIMAD UR5, UR45, UR9, UR5 ;  /* 0x000000092d0572a4 */ /* 0x000fe2000f8e0205 */
[----:B------:R-:W-:Y:S01]  /*f080*/  IADD3 R13, R16, UR44, RZ ;  /* 0x0000002c100d7c10 */ /* 0x000fe2000fffe0ff */
[----:B------:R-:W-:-:S02]  /*f090*/  UIMAD UR8, UR13, UR10, URZ ;  /* 0x0000000a0d0872a4 */ /* 0x000fc4000f8e023f */
[----:B------:R-:W-:Y:S02]  /*f0a0*/  UIADD3 UR7, UR7, UR5, URZ ;  /* 0x0000000507077290 */ /* 0x000fe4000fffe03f */
[----:B------:R-:W-:Y:S02]  /*f0b0*/  UIMAD UR8, UR43, UR11, UR8 ;  /* 0x0000000b2b0872a4 */ /* 0x000fe4000f8e0208 */
[----:B------:R-:W-:Y:S01]  /*f0c0*/  UIMAD.WIDE.U32 UR6, UR43, UR10, UR6 ;  /* 0x0000000a2b0672a5 */ /* 0x000fe2000f8e0006 */
[----:B------:R-:W-:Y:S01]  /*f0d0*/  ULDC UR5, c[0x0][0xa88] ;  /* 0x0002a20000057ab9 */ /* 0x000fe20000000800 */
[----:B0-----:R-:W-:-:S13]  /*f0e0*/  ISETP.NE.AND P0, PT, R8, 0x1, PT ;  /* 0x000000010800780c */ /* 0x001fda0003f05270 */
[----:B------:R-:W0:Y:S08]  /*f0f0*/  @P0 LDC R5, c[0x0][0xbec] ;  /* 0x0002fb00ff050b82 */ /* 0x000e300000000800 */
[----:B------:R-:W1:Y:S01]  /*f100*/  @P0 LDC R6, c[0x0][0xbf0] ;  /* 0x0002fc00ff060b82 */ /* 0x000e620000000800 */
[----:B0-----:R-:W-:-:S05]  /*f110*/  @P0 IMAD.HI.U32 R5, R10, R5, RZ ;  /* 0x000000050a050227 */ /* 0x001fca00078e00ff */
[----:B-1----:R-:W-:-:S04]  /*f120*/  @P0 SHF.R.U32.HI R4, RZ, R6, R5 ;  /* 0x00000006ff040219 */ /* 0x002fc80000011605 */
[--C-:B------:R-:W-:Y:S01]  /*f130*/  SHF.R.S32.HI R5, RZ, 0x1f, R4.reuse ;  /* 0x0000001fff057819 */ /* 0x100fe20000011404 */
[----:B------:R-:W-:Y:S01]  /*f140*/  IMAD.MOV R7, RZ, RZ, -R4 ;  /* 0x000000ffff077224 */ /* 0x000fe200078e0a04 */
[----:B------:R-:W-:-:S03]  /*f150*/  IADD3 R4, P0, R4, UR6, RZ ;  /* 0x0000000604047c10 */ /* 0x000fc6000ff1e0ff */
[C---:B------:R-:W-:Y:S02]  /*f160*/  IMAD R7, R8.reuse, R7, R10 ;  /* 0x0000000708077224 */ /* 0x040fe400078e020a */
[----:B------:R-:W-:Y:S02]  /*f170*/  IMAD.U32 R10, RZ, RZ, UR8 ;  /* 0x00000008ff0a7e24 */ /* 0x000fe4000f8e00ff */
[----:B------:R-:W-:Y:S01]  /*f180*/  IMAD R8, R8, UR5, RZ ;  /* 0x0000000508087c24 */ /* 0x000fe2000f8e02ff */
[----:B------:R-:W-:Y:S02]  /*f190*/  SHF.R.S32.HI R6, RZ, 0x1f, R7 ;  /* 0x0000001fff067819 */ /* 0x000fe40000011407 */
[----:B------:R-:W-:Y:S01]  /*f1a0*/  IADD3.X R5, R5, UR7, R10, P0, !PT ;  /* 0x0000000705057c10 */ /* 0x000fe200087fe40a */
[----:B------:R-:W-:Y:S02]  /*f1b0*/  ULDC.64 UR6, c[0x0][0xb88] ;  /* 0x0002e20000067ab9 */ /* 0x000fe40000000a00 */
[----:B------:R-:W-:-:S02]  /*f1c0*/  IMAD R6, R6, UR6, RZ ;  /* 0x0000000606067c24 */ /* 0x000fc4000f8e02ff */
[----:B------:R-:W-:-:S04]  /*f1d0*/  IMAD.WIDE.U32 R4, R7, UR6, R4 ;  /* 0x0000000607047c25 */ /* 0x000fc8000f8e0004 */
[----:B------:R-:W-:Y:S01]  /*f1e0*/  IMAD R7, R7, UR7, R6 ;  /* 0x0000000707077c24 */ /* 0x000fe2000f8e0206 */
[----:B------:R-:W-:Y:S02]  /*f1f0*/  ULDC.64 UR6, c[0x0][0xb50] ;  /* 0x0002d40000067ab9 */ /* 0x000fe40000000a00 */
[----:B------:R-:W-:Y:S01]  /*f200*/  LEA R10, P0, R4, UR6, 0x2 ;  /* 0x00000006040a7c11 */ /* 0x000fe2000f8010ff */
[----:B------:R-:W-:-:S04]  /*f210*/  IMAD.IADD R5, R5, 0x1, R7 ;  /* 0x0000000105057824 */ /* 0x000fc800078e0207 */
[----:B------:R-:W-:Y:S01]  /*f220*/  SHFL.IDX PT, R6, R10, 0x1, 0x1c1f ;  /* 0x003c1f000a067f89 */ /* 0x000fe200000e0000 */
[----:B------:R-:W-:Y:S02]  /*f230*/  LEA.HI.X R11, R4, UR7, R5, 0x2, P0 ;  /* 0x00000007040b7c11 */ /* 0x000fe400080f1405 */
[----:B------:R-:W-:Y:S01]  /*f240*/  ISETP.NE.AND P0, PT, R2, R9, PT ;  /* 0x000000090200720c */ /* 0x000fe20003f05270 */
[----:B------:R-:W-:Y:S01]  /*f250*/  SHFL.IDX PT, R4, R10, RZ, 0x1c1f ;  /* 0x001c1fff0a047589 */ /* 0x000fe200000e0000 */
[C---:B------:R-:W-:Y:S02]  /*f260*/  VIADD R9, R13.reuse, 0x8 ;  /* 0x000000080d097836 */ /* 0x040fe40000000000 */
[-C--:B------:R-:W-:Y:S01]  /*f270*/  ISETP.GE.OR P1, PT, R13, R8.reuse, P0 ;  /* 0x000000080d00720c */ /* 0x080fe20000726670 */
[----:B------:R-:W0:Y:S02]  /*f280*/  SHFL.IDX PT, R5, R11, RZ, 0x1c1f ;  /* 0x001c1fff0b057589 */ /* 0x000e2400000e0000 */
[----:B------:R-:W-:-:S02]  /*f290*/  ISETP.GE.OR P0, PT, R9, R8, P0 ;  /* 0x000000080900720c */ /* 0x000fc40000706670 */
[----:B------:R-:W1:Y:S08]  /*f2a0*/  SHFL.IDX PT, R7, R11, 0x1, 0x1c1f ;  /* 0x003c1f000b077f89 */ /* 0x000e7000000e0000 */
[----:B0-----:R0:W-:Y:S04]  /*f2b0*/  @!P1 ST.E desc[UR52][R4.64], R3 ;  /* 0x0000000304009985 */ /* 0x0011e8000c101934 */
[----:B-1----:R0:W-:Y:S02]  /*f2c0*/  @!P0 ST.E desc[UR52][R6.64], R0 ;  /* 0x0000000006008985 */ /* 0x0021e4000c101934 */
.L_x_1746:
[----:B------:R-:W1:Y:S01]  /*f2d0*/  LDC R15, c[0x0][0xbe8] ;  /* 0x0002fa00ff0f7b82 */ /* 0x000e620000000800 */
[----:B------:R-:W-:Y:S01]  /*f2e0*/  ULDC UR10, c[0x0][0xac8] ;  /* 0x0002b200000a7ab9 */ /* 0x000fe20000000800 */
[----:B------:R-:W-:Y:S01]  /*f2f0*/  ULDC.64 UR8, c[0x0][0xae8] ;  /* 0x0002ba0000087ab9 */ /* 0x000fe20000000a00 */
[----:B------:R-:W-:Y:S01]  /*f300*/  ISETP.GE.AND P0, PT, R190, UR10, PT ;  /* 0x0000000abe007c0c */ /* 0x000fe2000bf06270 */
[----:B------:R-:W5:Y:S01]  /*f310*/  LD.E.128 R96, desc[UR52][R96.64] ;  /* 0x0000003460607980 */ /* 0x000f62000c101d00 */
[----:B------:R-:W-:Y:S02]  /*f320*/  ISETP.GE.AND P1, PT, R184, UR10, PT ;  /* 0x0000000ab8007c0c */ /* 0x000fe4000bf26270 */
[----:B0-----:R-:W-:Y:S01]  /*f330*/  SEL R3, RZ, 0xffffffff, P0 ;  /* 0xffffffffff037807 */ /* 0x001fe20000000000 */
[----:B------:R0:W5:Y:S01]  /*f340*/  LD.E.128 R4, desc[UR52][R20.64] ;  /* 0x0000003414047980 */ /* 0x000162000c101d00 */
[----:B------:R-:W-:Y:S02]  /*f350*/  ISETP.GE.AND P0, PT, R189, UR10, PT ;  /* 0x0000000abd007c0c */ /* 0x000fe4000bf06270 */
[----:B------:R-:W-:Y:S01]  /*f360*/  SEL R0, RZ, 0x1, P1 ;  /* 0x00000001ff007807 */ /* 0x000fe20000800000 */
[----:B------:R-:W-:Y:S01]  /*f370*/  IMAD.SHL.U32 R11, R3, 0x2, RZ ;  /* 0x00000002030b7824 */ /* 0x000fe200078e00ff */
[----:B------:R-:W5:Y:S04]  /*f380*/  LD.E.128 R32, desc[UR52][R32.64] ;  /* 0x0000003420207980 */ /* 0x000f68000c101d00 */
[----:B------:R-:W5:Y:S04]  /*f390*/  LD.E.128 R36, desc[UR52][R36.64] ;  /* 0x0000003424247980 */ /* 0x000f68000c101d00 */
[----:B------:R-:W5:Y:S01]  /*f3a0*/  LD.E.128 R40, desc[UR52][R40.64] ;  /* 0x0000003428287980 */ /* 0x000f62000c101d00 */
[----:B-1----:R-:W-:-:S03]  /*f3b0*/  ISETP.NE.AND P2, PT, R15, 0x1, PT ;  /* 0x000000010f00780c */ /* 0x002fc60003f45270 */
[----:B------:R-:W5:Y:S01]  /*f3c0*/  LD.E.128 R44, desc[UR52][R44.64] ;  /* 0x000000342c2c7980 */ /* 0x000f62000c101d00 */
[----:B------:R-:W-:Y:S02]  /*f3d0*/  SEL R3, RZ, 0xffffffff, P0 ;  /* 0xffffffffff037807 */ /* 0x000fe40000000000 */
[----:B------:R-:W-:Y:S01]  /*f3e0*/  LOP3.LUT R0, R11, 0x2, R0, 0xe2, !PT ;  /* 0x000000020b007812 */ /* 0x000fe200078ee200 */
[----:B------:R-:W5:Y:S02]  /*f3f0*/  LD.E.128 R52, desc[UR52][R52.64] ;  /* 0x0000003434347980 */ /* 0x000f64000c101d00 */
[----:B------:R-:W-:Y:S02]  /*f400*/  IMAD.SHL.U32 R3, R3, 0x4, RZ ;  /* 0x0000000403037824 */ /* 0x000fe400078e00ff */
[----:B------:R-:W5:Y:S02]  /*f410*/  LD.E.128 R56, desc[UR52][R56.64] ;  /* 0x0000003438387980 */ /* 0x000f64000c101d00 */
[----:B------:R-:W1:Y:S01]  /*f420*/  @P2 LDC R9, c[0x0][0xbec] ;  /* 0x0002fb00ff092b82 */ /* 0x000e620000000800 */
[----:B------:R-:W-:Y:S01]  /*f430*/  ISETP.GE.AND P0, PT, R188, UR10, PT ;  /* 0x0000000abc007c0c */ /* 0x000fe2000bf06270 */
[----:B------:R-:W5:Y:S04]  /*f440*/  LD.E.128 R60, desc[UR52][R60.64] ;  /* 0x000000343c3c7980 */ /* 0x000f68000c101d00 */
[----:B------:R-:W5:Y:S02]  /*f450*/  LD.E.128 R68, desc[UR52][R68.64] ;  /* 0x0000003444447980 */ /* 0x000f64000c101d00 */
[----:B------:R-:W2:Y:S01]  /*f460*/  @P2 LDC R11, c[0x0][0xbf0] ;  /* 0x0002fc00ff0b2b82 */ /* 0x000ea20000000800 */
[----:B------:R-:W-:Y:S01]  /*f470*/  LOP3.LUT R3, R3, 0x4, R0, 0xe2, !PT ;  /* 0x0000000403037812 */ /* 0x000fe200078ee200 */
[----:B------:R-:W-:Y:S01]  /*f480*/  IMAD R0, R211, 0x20, R212 ;  /* 0x00000020d3007824 */ /* 0x000fe200078e02d4 */
[----:B------:R-:W-:Y:S01]  /*f490*/  SEL R8, RZ, 0xffffffff, P0 ;  /* 0xffffffffff087807 */ /* 0x000fe20000000000 */
[----:B------:R-:W5:Y:S01]  /*f4a0*/  LD.E.128 R72, desc[UR52][R72.64] ;  /* 0x0000003448487980 */ /* 0x000f62000c101d00 */
[----:B------:R-:W-:Y:S01]  /*f4b0*/  ISETP.GE.AND P0, PT, R187, UR10, PT ;  /* 0x0000000abb007c0c */ /* 0x000fe2000bf06270 */
[----:B------:R-:W-:Y:S01]  /*f4c0*/  UIMAD UR5, UR12, UR8, URZ ;  /* 0x000000080c0572a4 */ /* 0x000fe2000f8e023f */
[----:B------:R-:W-:Y:S01]  /*f4d0*/  IADD3 R14, R0, UR44, RZ ;  /* 0x0000002c000e7c10 */ /* 0x000fe2000fffe0ff */
[----:B------:R-:W5:Y:S01]  /*f4e0*/  LD.E.128 R76, desc[UR52][R76.64] ;  /* 0x000000344c4c7980 */ /* 0x000f62000c101d00 */
[----:B------:R-:W-:Y:S01]  /*f4f0*/  SEL R0, RZ, 0xffffffff, P0 ;  /* 0xffffffffff007807 */ /* 0x000fe20000000000 */
[----:B------:R-:W-:Y:S01]  /*f500*/  UIMAD.WIDE.U32 UR6, UR45, UR8, URZ ;  /* 0x000000082d0672a5 */ /* 0x000fe2000f8e003f */
[----:B------:R-:W-:Y:S01]  /*f510*/  IMAD.SHL.U32 R8, R8, 0x8, RZ ;  /* 0x0000000808087824 */ /* 0x000fe200078e00ff */
[----:B------:R-:W-:Y:S01]  /*f520*/  UIMAD UR5, UR45, UR9, UR5 ;  /* 0x000000092d0572a4 */ /* 0x000fe2000f8e0205 */
[----:B------:R-:W5:Y:S01]  /*f530*/  LD.E.128 R80, desc[UR52][R80.64] ;  /* 0x0000003450507980 */ /* 0x000f62000c101d00 */
[----:B------:R-:W-:Y:S01]  /*f540*/  IMAD.SHL.U32 R13, R0, 0x10, RZ ;  /* 0x00000010000d7824 */ /* 0x000fe200078e00ff */
[----:B------:R-:W-:Y:S01]  /*f550*/  ULDC.64 UR8, c[0x0][0xaf0] ;  /* 0x0002bc0000087ab9 */ /* 0x000fe20000000a00 */
[----:B-1----:R-:W-:Y:S01]  /*f560*/  @P2 IMAD.HI.U32 R0, R14, R9, RZ ;  /* 0x000000090e002227 */ /* 0x002fe200078e00ff */
[----:B------:R-:W-:Y:S01]  /*f570*/  UIADD3 UR7, UR7, UR5, URZ ;  /* 0x0000000507077290 */ /* 0x000fe2000fffe03f */
[----:B------:R-:W-:Y:S01]  /*f580*/  LOP3.LUT R8, R8, 0x8, R3, 0xe2, !PT ;  /* 0x0000000808087812 */ /* 0x000fe200078ee203 */
[----:B------:R-:W-:Y:S01]  /*f590*/  UIMAD UR5, UR13, UR8, URZ ;  /* 0x000000080d0572a4 */ /* 0x000fe2000f8e023f */
[----:B------:R-:W-:Y:S01]  /*f5a0*/  IMAD.MOV.U32 R3, RZ, RZ, R14 ;  /* 0x000000ffff037224 */ /* 0x000fe200078e000e */
[----:B------:R-:W-:Y:S01]  /*f5b0*/  UIMAD.WIDE.U32 UR6, UR43, UR8, UR6 ;  /* 0x000000082b0672a5 */ /* 0x000fe2000f8e0006 */
[----:B------:R-:W5:Y:S01]  /*f5c0*/  LD.E.128 R84, desc[UR52][R84.64] ;  /* 0x0000003454547980 */ /* 0x000f62000c101d00 */
[----:B--2---:R-:W-:Y:S01]  /*f5d0*/  @P2 SHF.R.U32.HI R3, RZ, R11, R0 ;  /* 0x0000000bff032219 */ /* 0x004fe20000011600 */
[----:B------:R-:W-:Y:S01]  /*f5e0*/  UIMAD UR5, UR43, UR9, UR5 ;  /* 0x000000092b0572a4 */ /* 0x000fe2000f8e0205 */
[----:B------:R-:W-:Y:S01]  /*f5f0*/  LOP3.LUT R10, R13, 0x10, R8, 0xe2, !PT ;  /* 0x000000100d0a7812 */ /* 0x000fe200078ee208 */
[----:B------:R-:W5:Y:S01]  /*f600*/  LD.E.128 R88, desc[UR52][R88.64] ;  /* 0x0000003458587980 */ /* 0x000f62000c101d00 */
[----:B------:R-:W-:Y:S01]  /*f610*/  SHF.R.S32.HI R11, RZ, 0x1f, R3 ;  /* 0x0000001fff0b7819 */ /* 0x000fe20000011403 */
[----:B------:R-:W-:Y:S01]  /*f620*/  UIADD3 UR5, UR7, UR5, URZ ;  /* 0x0000000507057290 */ /* 0x000fe2000fffe03f */
[----:B------:R-:W-:Y:S01]  /*f630*/  ISETP.GE.AND P0, PT, R186, UR10, PT ;  /* 0x0000000aba007c0c */ /* 0x000fe2000bf06270 */
[----:B------:R-:W-:Y:S01]  /*f640*/  IMAD.U32 R8, RZ, RZ, UR6 ;  /* 0x00000006ff087e24 */ /* 0x000fe2000f8e00ff */
[----:B------:R-:W-:Y:S01]  /*f650*/  IADD3 R13, -R3, RZ, RZ ;  /* 0x000000ff030d7210 */ /* 0x000fe20007ffe1ff */
[----:B------:R-:W-:Y:S01]  /*f660*/  IMAD.U32 R9, RZ, RZ, UR7 ;  /* 0x00000007ff097e24 */ /* 0x000fe2000f8e00ff */
[----:B------:R-:W-:Y:S01]  /*f670*/  ULDC.64 UR6, c[0x0][0xae0] ;  /* 0x0002b80000067ab9 */ /* 0x000fe20000000a00 */
[----:B------:R-:W-:Y:S01]  /*f680*/  SEL R0, RZ, 0xffffffff, P0 ;  /* 0xffffffffff007807 */ /* 0x000fe20000000000 */
[----:B------:R-:W-:Y:S01]  /*f690*/  IMAD R12, R11, UR6, RZ ;  /* 0x000000060b0c7c24 */ /* 0x000fe2000f8e02ff */
[----:B------:R-:W5:Y:S01]  /*f6a0*/  LD.E.128 R92, desc[UR52][R92.64] ;  /* 0x000000345c5c7980 */ /* 0x000f62000c101d00 */
[----:B------:R-:W-:Y:S01]  /*f6b0*/  IMAD R11, R15, R13, R14 ;  /* 0x0000000d0f0b7224 */ /* 0x000fe200078e020e */
[----:B------:R-:W-:Y:S01]  /*f6c0*/  ISETP.GE.AND P0, PT, R215, UR10, PT ;  /* 0x0000000ad7007c0c */ /* 0x000fe2000bf06270 */
[----:B------:R-:W-:Y:S01]  /*f6d0*/  IMAD.U32 R9, RZ, RZ, UR5 ;  /* 0x00000005ff097e24 */ /* 0x000fe2000f8e00ff */
[----:B------:R-:W-:Y:S01]  /*f6e0*/  @!PT LDS RZ, [RZ] ;  /* 0x00000000fffff984 */ /* 0x000fe20000000800 */
[----:B------:R-:W-:Y:S01]  /*f6f0*/  @!PT LDS RZ, [RZ] ;  /* 0x00000000fffff984 */ /* 0x000fe20000000800 */
[----:B------:R-:W-:Y:S01]  /*f700*/  @!PT LDS RZ, [RZ] ;  /* 0x00000000fffff984 */ /* 0x000fe20000000800 */
[----:B------:R-:W-:Y:S01]  /*f710*/  @!PT LDS RZ, [RZ] ;  /* 0x00000000fffff984 */ /* 0x000fe20000000800 */
[----:B------:R1:W-:Y:S06]  /*f720*/  MEMBAR.ALL.CTA ;  /* 0x0000000000007992 */ /* 0x0003ec0000008000 */
[----:B-1----:R-:W1:Y:S01]  /*f730*/  FENCE.VIEW.ASYNC.S ;  /* 0x00000000000073c6 */ /* 0x002e620000000000 */
[----:B0-----:R-:W-:Y:S01]  /*f740*/  IMAD.SHL.U32 R21, R0, 0x20, RZ ;  /* 0x0000002000157824 */ /* 0x001fe200078e00ff */
[----:B------:R-:W-:Y:S01]  /*f750*/  SHF.R.S32.HI R0, RZ, 0x1f, R11 ;  /* 0x0000001fff007819 */ /* 0x000fe2000001140b */
[C---:B------:R-:W-:Y:S01]  /*f760*/  IMAD R13, R3.reuse, UR7, R12 ;  /* 0x00000007030d7c24 */ /* 0x040fe2000f8e020c */
[----:B------:R-:W-:Y:S01]  /*f770*/  ULDC UR8, c[0x0][0xa88] ;  /* 0x0002a20000087ab9 */ /* 0x000fe20000000800 */
[----:B------:R-:W-:Y:S01]  /*f780*/  IMAD.WIDE.U32 R8, R3, UR6, R8 ;  /* 0x0000000603087c25 */ /* 0x000fe2000f8e0008 */
[----:B------:R-:W-:Y:S01]  /*f790*/  ULDC.64 UR6, c[0x0][0xad8] ;  /* 0x0002b60000067ab9 */ /* 0x000fe20000000a00 */
[----:B------:R-:W-:Y:S01]  /*f7a0*/  SEL R3, RZ, 0x40, P0 ;  /* 0x00000040ff037807 */ /* 0x000fe20000000000 */
[----:B------:R-:W-:Y:S01]  /*f7b0*/  UIADD3 UR5, UR42, 0x28c20, URZ ;  /* 0x00028c202a057890 */ /* 0x000fe2000fffe03f */
[----:B------:R-:W-:Y:S01]  /*f7c0*/  IMAD.IADD R9, R9, 0x1, R13 ;  /* 0x0000000109097824 */ /* 0x000fe200078e020d */
[----:B------:R-:W-:Y:S01]  /*f7d0*/  ISETP.GE.AND P0, PT, R214, UR10, PT ;  /* 0x0000000ad6007c0c */ /* 0x000fe2000bf06270 */
[----:B------:R-:W-:Y:S01]  /*f7e0*/  IMAD R0, R0, UR6, RZ ;  /* 0x0000000600007c24 */ /* 0x000fe2000f8e02ff */
[----:B------:R-:W-:Y:S01]  /*f7f0*/  UPRMT UR5, URZ, 0x654, UR5 ;  /* 0x000006543f057896 */ /* 0x000fe20008000005 */
[----:B------:R-:W-:Y:S01]  /*f800*/  VIADD R28, R212, UR44 ;  /* 0x0000002cd41c7c36 */ /* 0x000fe20008000000 */
[----:B------:R-:W-:Y:S01]  /*f810*/  LOP3.LUT R10, R21, 0x20, R10, 0xe2, !PT ;  /* 0x00000020150a7812 */ /* 0x000fe200078ee20a */
[----:B------:R-:W-:Y:S01]  /*f820*/  IMAD R29, R15, UR8, RZ ;  /* 0x000000080f1d7c24 */ /* 0x000fe2000f8e02ff */
[----:B------:R-:W-:Y:S01]  /*f830*/  BSSY B1, `(.L_x_1747) ;  /* 0x000002e000017945 */ /* 0x000fe20003800000 */
[C---:B------:R-:W-:Y:S01]  /*f840*/  IMAD R13, R11.reuse, UR7, R0 ;  /* 0x000000070b0d7c24 */ /* 0x040fe2000f8e0200 */
[----:B------:R-:W-:Y:S01]  /*f850*/  SEL R0, RZ, 0x80, P0 ;  /* 0x00000080ff007807 */ /* 0x000fe20000000000 */
[----:B------:R-:W-:Y:S01]  /*f860*/  IMAD.WIDE.U32 R8, R11, UR6, R8 ;  /* 0x000000060b087c25 */ /* 0x000fe2000f8e0008 */
[----:B------:R-:W-:Y:S01]  /*f870*/  ISETP.GE.AND P0, PT, R28, R29, PT ;  /* 0x0000001d1c00720c */ /* 0x000fe20003f06270 */
[----:B------:R-:W-:Y:S01]  /*f880*/  ULDC.64 UR6, c[0x0][0xa80] ;  /* 0x0002a00000067ab9 */ /* 0x000fe20000000a00 */
[----:B------:R-:W-:Y:S01]  /*f890*/  LOP3.LUT R3, R10, R3, RZ, 0xfc, !PT ;  /* 0x000000030a037212 */ /* 0x000fe200078efcff */
        /* <DEDUP_REMOVED lines=39> */
.L_x_1748:
[----:B------:R-:W-:Y:S05]  /*fb10*/  BSYNC B1 ;  /* 0x0000000000017941 */ /* 0x000fea0003800000 */
.L_x_1747:
[----:B---3--:R-:W-:Y:S01]  /*fb20*/  VIADD R8, R28, 0x20 ;  /* 0x000000201c087836 */ /* 0x008fe20000000000 */
[----:B--2---:R4:W2:Y:S04]  /*fb30*/  SHFL.IDX PT, R11, R27, 0x1, 0x181f ;  /* 0x00381f001b0b7f89 */ /* 0x0048a800000e0000 */
[----:B------:R-:W-:Y:S01]  /*fb40*/  ISETP.GE.AND P0, PT, R8, R29, PT ;  /* 0x0000001d0800720c */ /* 0x000fe20003f06270 */
[----:B-1----:R4:W1:-:S12]  /*fb50*/  SHFL.IDX PT, R10, R26, 0x1, 0x181f ;  /* 0x00381f001a0a7f89 */ /* 0x00285800000e0000 */
[----:B----4-:R-:W-:Y:S05]  /*fb60*/  @P0 BRA `(.L_x_1749) ;  /* 0x0000000c00800947 */ /* 0x010fea0003800000 */
[----:B------:R-:W-:Y:S02]  /*fb70*/  ISETP.GE.AND P0, PT, R184, UR10, PT ;  /* 0x0000000ab8007c0c */ /* 0x000fe4000bf06270 */
[----:B------:R-:W-:Y:S02]  /*fb80*/  ISETP.GE.AND P5, PT, R190, UR10, PT ;  /* 0x0000000abe007c0c */ /* 0x000fe4000bfa6270 */
[----:B------:R-:W-:Y:S02]  /*fb90*/  ISETP.GE.AND P3, PT, R189, UR10, PT ;  /* 0x0000000abd007c0c */ /* 0x000fe4000bf66270 */
[----:B------:R-:W-:Y:S02]  /*fba0*/  ISETP.GE.AND P2, PT, R188, UR10, PT ;  /* 0x0000000abc007c0c */ /* 0x000fe4000bf46270 */
[----:B------:R-:W-:-:S05]  /*fbb0*/  ISETP.GE.AND P1, PT, R187, UR10, PT ;  /* 0x0000000abb007c0c */ /* 0x000fca000bf26270 */
[----:B-12---:R-:W-:Y:S02]  /*fbc0*/  @!P0 IMAD.WIDE R8, R184, 0x2, R10 ;  /* 0x00000002b8088825 */ /* 0x006fe400078e020a */
[-C--:B------:R-:W-:Y:S02]  /*fbd0*/  @!P5 LEA R12, P4, R190, R10.reuse, 0x1 ;  /* 0x0000000abe0cd211 */ /* 0x080fe400078808ff */
[----:B------:R-:W-:Y:S01]  /*fbe0*/  @!P3 LEA R14, P6, R189, R10, 0x1 ;  /* 0x0000000abd0eb211 */ /* 0x000fe200078c08ff */
[----:B-----5:R1:W-:Y:S01]  /*fbf0*/  @!P0 ST.E.128 desc[UR52][R8.64], R4 ;  /* 0x0000000408008985 */ /* 0x0203e2000c101d34 */
        /* <DEDUP_REMOVED lines=8> */
[----:B-1----:R-:W-:-:S03]  /*fc80*/  @!P1 LEA R4, P6, R187, R10, 0x1 ;  /* 0x0000000abb049211 */ /* 0x002fc600078c08ff */
        /* <DEDUP_REMOVED lines=15> */
.L_x_1745:
[----:B------:R-:W0:Y:S01]  /*fd80*/  LDC R10, c[0x0][0xbe8] ;  /* 0x0002fa00ff0a7b82 */ /* 0x000e220000000800 */
[----:B------:R-:W1:Y:S01]  /*fd90*/  S2R R6, SR_TID.X ;  /* 0x0000000000067919 */ /* 0x000e620000002100 */
[----:B------:R-:W-:Y:S01]  /*fda0*/  ULDC UR12, c[0x0][0xac8] ;  /* 0x0002b200000c7ab9 */ /* 0x000fe20000000800 */
[----:B------:R-:W-:Y:S01]  /*fdb0*/  USHF.R.S32.HI UR8, URZ, 0x1f, UR45 ;  /* 0x0000001f3f087899 */ /* 0x000fe2000801142d */
[----:B------:R-:W-:Y:S01]  /*fdc0*/  BSSY B1, `(.L_x_1750) ;  /* 0x0000031000017945 */ /* 0x000fe20003800000 */
[----:B------:R-:W-:Y:S01]  /*fdd0*/  USHF.R.S32.HI UR9, URZ, 0x1f, UR43 ;  /* 0x0000001f3f097899 */ /* 0x000fe2000801142b */
[----:B------:R-:W-:Y:S01]  /*fde0*/  ISETP.GE.AND P1, PT, R190, UR12, PT ;  /* 0x0000000cbe007c0c */ /* 0x000fe2000bf26270 */
[----:B------:R-:W-:Y:S01]  /*fdf0*/  IMAD R8, R211, 0x20, R212 ;  /* 0x00000020d3087824 */ /* 0x000fe200078e02d4 */
[----:B0-----:R-:W-:Y:S02]  /*fe00*/  ISETP.NE.AND P0, PT, R10, 0x1, PT ;  /* 0x000000010a00780c */ /* 0x001fe40003f05270 */
[----:B-1----:R-:W-:-:S11]  /*fe10*/  IADD3 R0, R6, -0x80, RZ ;  /* 0xffffff8006007810 */ /* 0x002fd60007ffe0ff */
[----:B------:R-:W0:Y:S01]  /*fe20*/  @P0 LDC R9, c[0x0][0xbec] ;  /* 0x0002fb00ff090b82 */ /* 0x000e220000000800 */
[----:B------:R-:W-:-:S07]  /*fe30*/  ISETP.GE.AND P2, PT, R0, 0x40, PT ;  /* 0x000000400000780c */ /* 0x000fce0003f46270 */
[----:B------:R-:W1:Y:S06]  /*fe40*/  @P0 LDC R11, c[0x0][0xbf0] ;  /* 0x0002fc00ff0b0b82 */ /* 0x000e6c0000000800 */
[----:B------:R-:W-:Y:S05]  /*fe50*/  @P2 BRA `(.L_x_1751) ;  /* 0x00000000009c2947 */ /* 0x000fea0003800000 */
[----:B------:R-:W2:Y:S01]  /*fe60*/  LDC R5, c[0x0][0xbe8] ;  /* 0x0002fa00ff057b82 */ /* 0x000ea20000000800 */
[----:B------:R-:W-:Y:S01]  /*fe70*/  IMAD.U32 R7, RZ, RZ, UR44 ;  /* 0x0000002cff077e24 */ /* 0x000fe2000f8e00ff */
[----:B------:R-:W-:-:S04]  /*fe80*/  ULDC UR5, c[0x0][0xa88] ;  /* 0x0002a20000057ab9 */ /* 0x000fc80000000800 */
[----:B------:R-:W-:Y:S01]  /*fe90*/  IADD3 R6, R7, -0x80, R6 ;  /* 0xffffff8007067810 */ /* 0x000fe20007ffe006 */
[----:B--2---:R-:W-:-:S05]  /*fea0*/  IMAD R3, R5, UR5, RZ ;  /* 0x0000000505037c24 */ /* 0x004fca000f8e02ff */
[----:B------:R-:W-:-:S13]  /*feb0*/  ISETP.GE.AND P2, PT, R6, R3, PT ;  /* 0x000000030600720c */ /* 0x000fda0003f46270 */
[----:B------:R-:W-:Y:S05]  /*fec0*/  @P2 BRA `(.L_x_1751) ;  /* 0x0000000000802947 */ /* 0x000fea0003800000 */
[----:B------:R-:W-:Y:S01]  /*fed0*/  ISETP.NE.AND P2, PT, R5, 0x1, PT ;  /* 0x000000010500780c */ /* 0x000fe20003f45270 */
[----:B------:R-:W-:Y:S01]  /*fee0*/  ULDC.64 UR10, c[0x0][0xb90] ;  /* 0x0002e400000a7ab9 */ /* 0x000fe20000000a00 */
[----:B------:R-:W-:Y:S01]  /*fef0*/  IMAD.MOV.U32 R4, RZ, RZ, R6 ;  /* 0x000000ffff047224 */ /* 0x000fe200078e0006 */
[----:B------:R-:W-:Y:S02]  /*ff00*/  UIMAD UR5, UR8, UR10, URZ ;  /* 0x0000000a080572a4 */ /* 0x000fe4000f8e023f */
[----:B------:R-:W-:Y:S02]  /*ff10*/  UIMAD.WIDE.U32 UR6, UR45, UR10, URZ ;  /* 0x0000000a2d0672a5 */ /* 0x000fe4000f8e003f */
[----:B------:R-:W-:-:S03]  /*ff20*/  UIMAD UR5, UR45, UR11, UR5 ;  /* 0x0000000b2d0572a4 */ /* 0x000fc6000f8e0205 */
[----:B------:R-:W-:Y:S01]  /*ff30*/  ULDC.64 UR10, c[0x0][0xb98] ;  /* 0x0002e600000a7ab9 */ /* 0x000fe20000000a00 */
[----:B------:R-:W-:Y:S02]  /*ff40*/  UIADD3 UR7, UR7, UR5, URZ ;  /* 0x0000000507077290 */ /* 0x000fe4000fffe03f */
[----:B------:R-:W2:Y:S01]  /*ff50*/  @P2 LDC R3, c[0x0][0xbec] ;  /* 0x0002fb00ff032b82 */ /* 0x000ea20000000800 */
[----:B------:R-:W-:Y:S02]  /*ff60*/  UIMAD UR5, UR9, UR10, URZ ;  /* 0x0000000a090572a4 */ /* 0x000fe4000f8e023f */
[----:B------:R-:W-:Y:S02]  /*ff70*/  UIMAD.WIDE.U32 UR6, UR43, UR10, UR6 ;  /* 0x0000000a2b0672a5 */ /* 0x000fe4000f8e0006 */
[----:B------:R-:W-:-:S03]  /*ff80*/  UIMAD UR5, UR43, UR11, UR5 ;  /* 0x0000000b2b0572a4 */ /* 0x000fc6000f8e0205 */
[----:B------:R-:W3:Y:S01]  /*ff90*/  @P2 LDC R7, c[0x0][0xbf0] ;  /* 0x0002fc00ff072b82 */ /* 0x000ee20000000800 */
[----:B------:R-:W-:Y:S01]  /*ffa0*/  ULDC.64 UR10, c[0x0][0xb88] ;  /* 0x0002e200000a7ab9 */ /* 0x000fe20000000a00 */
[----:B--2---:R-:W-:-:S05]  /*ffb0*/  @P2 IMAD.HI.U32 R0, R6, R3, RZ ;  /* 0x0000000306002227 */ /* 0x004fca00078e00ff */
[----:B---3--:R-:W-:-:S05]  /*ffc0*/  @P2 SHF.R.U32.HI R4, RZ, R7, R0 ;  /* 0x00000007ff042219 */ /* 0x008fca0000011600 */
[----:B------:R-:W-:-:S04]  /*ffd0*/  IMAD.MOV R3, RZ, RZ, -R4 ;  /* 0x000000ffff037224 */ /* 0x000fc800078e0a04 */
[----:B------:R-:W-:Y:S01]  /*ffe0*/  IMAD R3, R5, R3, R6 ;  /* 0x0000000305037224 */ /* 0x000fe200078e0206 */
[----:B------:R-:W-:Y:S01]  /*fff0*/  SHF.R.S32.HI R5, RZ, 0x1f, R4 ;  /* 0x0000001fff057819 */ /* 0x000fe20000011404 */
[----:B------:R-:W-:Y:S01]  /*10000*/  IMAD.U32 R6, RZ, RZ, UR5 ;  /* 0x00000005ff067e24 */ /* 0x000fe2000f8e00ff */
[----:B------:R-:W-:Y:S02]  /*10010*/  IADD3 R4, P2, R4, UR6, RZ ;  /* 0x0000000604047c10 */ /* 0x000fe4000ff5e0ff */
[----:B------:R-:W-:Y:S02]  /*10020*/  SHF.R.S32.HI R0, RZ, 0x1f, R3 ;  /* 0x0000001fff007819 */ /* 0x000fe40000011403 */
[----:B------:R-:W-:Y:S01]  /*10030*/  IADD3.X R5, R5, UR7, R6, P2, !PT ;  /* 0x0000000705057c10 */ /* 0x000fe200097fe406 */
[----:B------:R-:W-:Y:S02]  /*10040*/  ULDC.64 UR6, c[0x0][0xb50] ;  /* 0x0002d40000067ab9 */ /* 0x000fe40000000a00 */
[----:B------:R-:W-:-:S02]  /*10050*/  IMAD R0, R0, UR10, RZ ;  /* 0x0000000a00007c24 */ /* 0x000fc4000f8e02ff */
[----:B------:R-:W-:-:S04]  /*10060*/  IMAD.WIDE.U32 R4, R3, UR10, R4 ;  /* 0x0000000a03047c25 */ /* 0x000fc8000f8e0004 */
[----:B------:R-:W-:Y:S01]  /*10070*/  IMAD R7, R3, UR11, R0 ;  /* 0x0000000b03077c24 */ /* 0x000fe2000f8e0200 */
[----:B------:R-:W-:-:S04]  /*10080*/  LEA R6, P2, R4, UR6, 0x2 ;  /* 0x0000000604067c11 */ /* 0x000fc8000f8410ff */
[----:B------:R-:W-:-:S04]  /*10090*/  IADD3 R3, R5, R7, RZ ;  /* 0x0000000705037210 */ /* 0x000fc80007ffe0ff */
[----:B------:R-:W-:Y:S01]  /*100a0*/  LEA.HI.X R7, R4, UR7, R3, 0x2, P2 ;  /* 0x0000000704077c11 */ /* 0x000fe200090f1403 */
[----:B------:R-:W-:-:S05]  /*100b0*/  IMAD.MOV.U32 R3, RZ, RZ, -0x800000 ;  /* 0xff800000ff037424 */ /* 0x000fca00078e00ff */
[----:B------:R2:W-:Y:S02]  /*100c0*/  STG.E desc[UR52][R6.64], R3 ;  /* 0x0000000306007986 */ /* 0x0005e4000c101934 */
.L_x_1751:
[----:B------:R-:W-:Y:S05]  /*100d0*/  BSYNC B1 ;  /* 0x0000000000017941 */ /* 0x000fea0003800000 */
.L_x_1750:
[----:B--2---:R-:W-:Y:S01]  /*100e0*/  SEL R3, RZ, 0xffffffff, P1 ;  /* 0xffffffffff037807 */ /* 0x004fe20000800000 */
[----:B------:R-:W-:Y:S01]  /*100f0*/  ULDC.64 UR10, c[0x0][0xae8] ;  /* 0x0002ba00000a7ab9 */ /* 0x000fe20000000a00 */
[----:B------:R-:W-:Y:S01]  /*10100*/  ISETP.GE.AND P2, PT, R184, UR12, PT ;  /* 0x0000000cb8007c0c */ /* 0x000fe2000bf46270 */
[----:B------:R-:W-:Y:S01]  /*10110*/  UIMAD UR5, UR8, UR10, URZ ;  /* 0x0000000a080572a4 */ /* 0x000fe2000f8e023f */
[----:B------:R-:W-:Y:S01]  /*10120*/  VIADD R8, R8, UR44 ;  /* 0x0000002c08087c36 */ /* 0x000fe20008000000 */
[----:B------:R-:W-:Y:S01]  /*10130*/  ISETP.GE.AND P1, PT, R189, UR12, PT ;  /* 0x0000000cbd007c0c */ /* 0x000fe2000bf26270 */
[----:B------:R-:W-:Y:S01]  /*10140*/  IMAD.SHL.U32 R3, R3, 0x2, RZ ;  /* 0x0000000203037824 */ /* 0x000fe200078e00ff */
[----:B------:R-:W-:Y:S01]  /*10150*/  SEL R0, RZ, 0x1, P2 ;  /* 0x00000001ff007807 */ /* 0x000fe20001000000 */
[----:B------:R-:W-:Y:S01]  /*10160*/  UIMAD.WIDE.U32 UR6, UR45, UR10, URZ ;  /* 0x0000000a2d0672a5 */ /* 0x000fe2000f8e003f */
[----:B------:R-:W-:Y:S01]  /*10170*/  SEL R5, RZ, 0xffffffff, P1 ;  /* 0xffffffffff057807 */ /* 0x000fe20000800000 */
[----:B------:R-:W-:Y:S01]  /*10180*/  UIMAD UR5, UR45, UR11, UR5 ;  /* 0x0000000b2d0572a4 */ /* 0x000fe2000f8e0205 */
[----:B------:R-:W-:Y:S01]  /*10190*/  LOP3.LUT R4, R3, 0x2, R0, 0xe2, !PT ;  /* 0x0000000203047812 */ /* 0x000fe200078ee200 */
[----:B0-----:R-:W-:Y:S01]  /*101a0*/  @P0 IMAD.HI.U32 R0, R8, R9, RZ ;  /* 0x0000000908000227 */ /* 0x001fe200078e00ff */
[----:B------:R-:W-:Y:S01]  /*101b0*/  ULDC.64 UR10, c[0x0][0xaf0] ;  /* 0x0002bc00000a7ab9 */ /* 0x000fe20000000a00 */
[----:B------:R-:W-:Y:S01]  /*101c0*/  ISETP.GE.AND P1, PT, R188, UR12, PT ;  /* 0x0000000cbc007c0c */ /* 0x000fe2000bf26270 */
[----:B------:R-:W-:Y:S01]  /*101d0*/  UIADD3 UR7, UR7, UR5, URZ ;  /* 0x0000000507077290 */ /* 0x000fe2000fffe03f */
[----:B------:R-:W-:Y:S01]  /*101e0*/  IMAD.MOV.U32 R3, RZ, RZ, R8 ;  /* 0x000000ffff037224 */ /* 0x000fe200078e0008 */
[----:B------:R-:W-:Y:S01]  /*101f0*/  UIMAD UR5, UR9, UR10, URZ ;  /* 0x0000000a090572a4 */ /* 0x000fe2000f8e023f */
[----:B------:R-:W-:Y:S01]  /*10200*/  IMAD.SHL.U32 R5, R5, 0x4, RZ ;  /* 0x0000000405057824 */ /* 0x000fe200078e00ff */
[----:B-1----:R-:W-:Y:S01]  /*10210*/  @P0 SHF.R.U32.HI R3, RZ, R11, R0 ;  /* 0x0000000bff030219 */ /* 0x002fe20000011600 */
[----:B------:R-:W-:Y:S01]  /*10220*/  UIMAD.WIDE.U32 UR6, UR43, UR10, UR6 ;  /* 0x0000000a2b0672a5 */ /* 0x000fe2000f8e0006 */
[----:B------:R-:W-:Y:S01]  /*10230*/  SEL R0, RZ, 0xffffffff, P1 ;  /* 0xffffffffff007807 */ /* 0x000fe20000800000 */
[----:B------:R-:W-:Y:S01]  /*10240*/  UIMAD UR5, UR43, UR11, UR5 ;  /* 0x0000000b2b0572a4 */ /* 0x000fe2000f8e0205 */
[----:B------:R-:W-:Y:S01]  /*10250*/  LOP3.LUT R4, R5, 0x4, R4, 0xe2, !PT ;  /* 0x0000000405047812 */ /* 0x000fe200078ee204 */
[--C-:B------:R-:W-:Y:S01]  /*10260*/  IMAD.MOV R7, RZ, RZ, -R3.reuse ;  /* 0x000000ffff077224 */ /* 0x100fe200078e0a03 */
[----:B------:R-:W-:Y:S01]  /*10270*/  SHF.L.U32 R11, R0, 0x3, RZ ;  /* 0x00000003000b7819 */ /* 0x000fe200000006ff */
[----:B------:R-:W-:Y:S01]  /*10280*/  UIADD3 UR5, UR7, UR5, URZ ;  /* 0x0000000507057290 */ /* 0x000fe2000fffe03f */
[----:B------:R-:W-:Y:S01]  /*10290*/  SHF.R.S32.HI R0, RZ, 0x1f, R3 ;  /* 0x0000001fff007819 */ /* 0x000fe20000011403 */
[----:B------:R-:W-:Y:S01]  /*102a0*/  IMAD.U32 R5, RZ, RZ, UR7 ;  /* 0x00000007ff057e24 */ /* 0x000fe2000f8e00ff */
[----:B------:R-:W-:Y:S01]  /*102b0*/  LOP3.LUT R11, R11, 0x8, R4, 0xe2, !PT ;  /* 0x000000080b0b7812 */ /* 0x000fe200078ee204 */
[----:B------:R-:W-:Y:S01]  /*102c0*/  IMAD.U32 R4, RZ, RZ, UR6 ;  /* 0x00000006ff047e24 */ /* 0x000fe2000f8e00ff */
[----:B------:R-:W-:Y:S01]  /*102d0*/  ULDC.64 UR6, c[0x0][0xae0] ;  /* 0x0002b80000067ab9 */ /* 0x000fe20000000a00 */
[----:B------:R-:W-:Y:S01]  /*102e0*/  IMAD R7, R10, R7, R8 ;  /* 0x000000070a077224 */ /* 0x000fe200078e0208 */
[----:B------:R-:W-:Y:S01]  /*102f0*/  ISETP.GE.AND P1, PT, R187, UR12, PT ;  /* 0x0000000cbb007c0c */ /* 0x000fe2000bf26270 */
[----:B------:R-:W-:Y:S01]  /*10300*/  IMAD.U32 R5, RZ, RZ, UR5 ;  /* 0x00000005ff057e24 */ /* 0x000fe2000f8e00ff */
[----:B------:R-:W-:Y:S01]  /*10310*/  ISETP.GE.AND P0, PT, R186, UR12, PT ;  /* 0x0000000cba007c0c */ /* 0x000fe2000bf06270 */
[----:B------:R-:W-:Y:S01]  /*10320*/  IMAD R6, R0, UR6, RZ ;  /* 0x0000000600067c24 */ /* 0x000fe2000f8e02ff */
[----:B------:R-:W-:Y:S01]  /*10330*/  SHF.R.S32.HI R0, RZ, 0x1f, R7 ;  /* 0x0000001fff007819 */ /* 0x000fe20000011407 */
[C---:B------:R-:W-:Y:S01]  /*10340*/  IMAD.WIDE.U32 R4, R3.reuse, UR6, R4 ;  /* 0x0000000603047c25 */ /* 0x040fe2000f8e0004 */
[----:B------:R-:W-:Y:S01]  /*10350*/  SEL R8, RZ, 0xffffffff, P1 ;  /* 0xffffffffff087807 */ /* 0x000fe20000800000 */
[----:B------:R-:W-:Y:S01]  /*10360*/  ULDC UR5, c[0x0][0xa88] ;  /* 0x0002a20000057ab9 */ /* 0x000fe20000000800 */
[----:B------:R-:W-:Y:S01]  /*10370*/  SEL R12, RZ, 0xffffffff, P0 ;  /* 0xffffffffff0c7807 */ /* 0x000fe20000000000 */
[----:B------:R-:W-:Y:S01]  /*10380*/  IMAD R9, R3, UR7, R6 ;  /* 0x0000000703097c24 */ /* 0x000fe2000f8e0206 */
[----:B------:R-:W-:Y:S01]  /*10390*/  ULDC.64 UR6, c[0x0][0xad8] ;  /* 0x0002b60000067ab9 */ /* 0x000fe20000000a00 */
[----:B------:R-:W-:Y:S01]  /*103a0*/  VIADD R26, R212, UR44 ;  /* 0x0000002cd41a7c36 */ /* 0x000fe20008000000 */
[----:B------:R-:W-:Y:S01]  /*103b0*/  ISETP.GE.AND P0, PT, R215, UR12, PT ;  /* 0x0000000cd7007c0c */ /* 0x000fe2000bf06270 */
[----:B------:R-:W-:Y:S01]  /*103c0*/  IMAD R0, R0, UR6, RZ ;  /* 0x0000000600007c24 */ /* 0x000fe2000f8e02ff */
[----:B------:R-:W-:Y:S01]  /*103d0*/  SHF.L.U32 R12, R12, 0x5, RZ ;  /* 0x000000050c0c7819 */ /* 0x000fe200000006ff */
[----:B------:R-:W-:Y:S01]  /*103e0*/  IMAD.IADD R5, R5, 0x1, R9 ;  /* 0x0000000105057824 */ /* 0x000fe200078e0209 */
[----:B------:R-:W-:Y:S01]  /*103f0*/  ISETP.GE.AND P2, PT, R214, UR12, PT ;  /* 0x0000000cd6007c0c */ /* 0x000fe2000bf46270 */
[----:B------:R-:W-:Y:S01]  /*10400*/  IMAD R25, R10, UR5, RZ ;  /* 0x000000050a197c24 */ /* 0x000fe2000f8e02ff */
[----:B------:R-:W-:Y:S01]  /*10410*/  BSSY B1, `(.L_x_1752) ;  /* 0x0000031000017945 */ /* 0x000fe20003800000 */
[----:B------:R-:W-:-:S02]  /*10420*/  IMAD.SHL.U32 R8, R8, 0x10, RZ ;  /* 0x0000001008087824 */ /* 0x000fc400078e00ff */
[C---:B------:R-:W-:Y:S01]  /*10430*/  IMAD R3, R7.reuse, UR7, R0 ;  /* 0x0000000707037c24 */ /* 0x040fe2000f8e0200 */
[----:B------:R-:W-:Y:S01]  /*10440*/  SEL R0, RZ, 0x40, P0 ;  /* 0x00000040ff007807 */ /* 0x000fe20000000000 */
[----:B------:R-:W-:Y:S01]  /*10450*/  IMAD.WIDE.U32 R4, R7, UR6, R4 ;  /* 0x0000000607047c25 */ /* 0x000fe2000f8e0004 */
[----:B------:R-:W-:Y:S01]  /*10460*/  ISETP.GE.AND P0, PT, R26, R25, PT ;  /* 0x000000191a00720c */ /* 0x000fe20003f06270 */
[----:B------:R-:W-:Y:S01]  /*10470*/  ULDC.64 UR6, c[0x0][0xa80] ;  /* 0x0002a00000067ab9 */ /* 0x000fe20000000a00 */
[----:B------:R-:W-:Y:S01]  /*10480*/  LOP3.LUT R11, R8, 0x10, R11, 0xe2, !PT ;  /* 0x00000010080b7812 */ /* 0x000fe200078ee20b */
[----:B------:R-:W-:Y:S01]  /*10490*/  IMAD.IADD R3, R5, 0x1, R3 ;  /* 0x0000000105037824 */ /* 0x000fe200078e0203 */
[----:B------:R-:W-:Y:S02]  /*104a0*/  LEA R20, P1, R4, UR6, 0x1 ;  /* 0x0000000604147c11 */ /* 0x000fe4000f8208ff */
[----:B------:R-:W-:Y:S02]  /*104b0*/  LOP3.LUT R11, R12, 0x20, R11, 0xe2, !PT ;  /* 0x000000200c0b7812 */ /* 0x000fe400078ee20b */
[----:B------:R-:W-:Y:S01]  /*104c0*/  LEA.HI.X R3, R4, UR7, R3, 0x1, P1 ;  /* 0x0000000704037c11 */ /* 0x000fe200088f0c03 */
[----:B------:R0:W1:Y:S01]  /*104d0*/  SHFL.IDX PT, R6, R20, RZ, 0x181f ;  /* 0x00181fff14067589 */ /* 0x00006200000e0000 */
[----:B------:R-:W-:-:S02]  /*104e0*/  LOP3.LUT R21, R11, R0, RZ, 0xfc, !PT ;  /* 0x000000000b157212 */ /* 0x000fc400078efcff */
[----:B------:R-:W-:Y:S01]  /*104f0*/  SEL R0, RZ, 0x80, P2 ;  /* 0x00000080ff007807 */ /* 0x000fe20001000000 */
[----:B------:R0:W2:Y:S03]  /*10500*/  SHFL.IDX PT, R7, R3, RZ, 0x181f ;  /* 0x00181fff03077589 */ /* 0x0000a600000e0000 */
        /* <DEDUP_REMOVED lines=33> */
.L_x_1753:
[----:B------:R-:W-:Y:S05]  /*10720*/  BSYNC B1 ;  /* 0x0000000000017941 */ /* 0x000fea0003800000 */
.L_x_1752:
        /* <DEDUP_REMOVED lines=36> */
.L_x_1749:
[----:B------:R-:W-:Y:S05]  /*10970*/  BSYNC B0 ;  /* 0x0000000000007941 */ /* 0x000fea0003800000 */
.L_x_1744:
[----:B------:R-:W-:Y:S02]  /*10980*/  ULDC UR5, c[0x0][0xc38] ;  /* 0x00030e0000057ab9 */ /* 0x000fe40000000800 */
[----:B------:R-:W-:-:S06]  /*10990*/  UISETP.GE.AND UP0, UPT, UR4, UR5, UPT ;  /* 0x000000050400728c */ /* 0x000fcc000bf06270 */
[----:B------:R-:W-:-:S13]  /*109a0*/  PLOP3.LUT P0, PT, PT, PT, UP0, 0x80, 0x0 ;  /* 0x000000000000781c */ /* 0x000fda0003f0f008 */
[----:B------:R-:W-:Y:S05]  /*109b0*/  @!P0 BRA `(.L_x_1754) ;  /* 0xffffff04005c8947 */ /* 0x000fea000383ffff */
[----:B------:R-:W-:Y:S05]  /*109c0*/  EXIT ;  /* 0x000000000000794d */ /* 0x000fea0003800000 */
.L_x_1638:
[----:B------:R-:W-:-:S08]  /*109d0*/  NOP ;  /* 0x0000000000007918 */ /* 0x000fd00000000000 */
[----:B------:R-:W0:-:S00]  /*109e0*/  USETMAXREG.DEALLOC.CTAPOOL 0x28 ;  /* 0x00000028000079c8 */ /* 0x000e0000080e0500 */
[----:B0-----:R-:W-:-:S06]  /*109f0*/  LOP3.LUT R2, R2, 0x3, RZ, 0xc0, !PT ;  /* 0x0000000302027812 */ /* 0x001fcc00078ec0ff */
[----:B------:R-:W0:Y:S01]  /*10a00*/  S2UR UR10, SR_CTAID.X ;  /* 0x00000000000a79c3 */ /* 0x000e220000002500 */
[----:B------:R-:W-:Y:S01]  /*10a10*/  LOP3.LUT R16, R16, 0xffffdfff, RZ, 0xc0, !PT ;  /* 0xffffdfff10107812 */ /* 0x000fe200078ec0ff */
[----:B------:R-:W-:Y:S01]  /*10a20*/  STL [R1+0x4], RZ ;  /* 0x000004ff01007387 */ /* 0x000fe20000100800 */
[----:B------:R-:W-:Y:S01]  /*10a30*/  IMAD.MOV.U32 R18, RZ, RZ, RZ ;  /* 0x000000ffff127224 */ /* 0x000fe200078e00ff */
[----:B------:R-:W-:Y:S02]  /*10a40*/  MOV R22, 0x1 ;  /* 0x0000000100167802 */ /* 0x000fe40000000f00 */
[----:B------:R1:W2:Y:S02]  /*10a50*/  SHFL.IDX PT, R3, R2, RZ, 0x1f ;  /* 0x00001fff02037589 */ /* 0x0002a400000e0000 */
[----:B-1----:R-:W0:Y:S01]  /*10a60*/  LDC R2, c[0x0][0xc38] ;  /* 0x00030e00ff027b82 */ /* 0x002e220000000800 */
[----:B--2---:R-:W-:-:S13]  /*10a70*/  ISETP.NE.AND P0, PT, R3, RZ, PT ;  /* 0x000000ff0300720c */ /* 0x004fda0003f05270 */
[----:B------:R-:W-:Y:S01]  /*10a80*/  @P0 LOP3.LUT R16, R16, 0x2000, RZ, 0xfc, !PT ;  /* 0x0000200010100812 */ /* 0x000fe200078efcff */
[----:B------:R-:W-:Y:S06]  /*10a90*/  @P0 BAR.ARV 0x4, 0x180 ;  /* 0x0106000000000b1d */ /* 0x000fec0000002000 */
[----:B0-----:R-:W-:-:S13]  /*10aa0*/  ISETP.LE.AND P0, PT, R2, UR10, PT ;  /* 0x0000000a02007c0c */ /* 0x001fda000bf03270 */
[----:B------:R-:W-:Y:S05]  /*10ab0*/  @P0 BRA `(.L_x_1755) ;  /* 0x0000003c009c0947 */ /* 0x000fea0003800000 */
[----:B------:R-:W-:Y:S01]  /*10ac0*/  IMAD.SHL.U32 R31, R0, 0x8, RZ ;  /* 0x00000008001f7824 */ /* 0x000fe200078e00ff */
[----:B------:R-:W-:Y:S01]  /*10ad0*/  ULDC UR4, c[0x0][0x320] ;  /* 0x0000c80000047ab9 */ /* 0x000fe20000000800 */
[----:B------:R-:W-:Y:S01]  /*10ae0*/  LOP3.LUT R16, R16, 0xffffffbf, RZ, 0xc0, !PT ;  /* 0xffffffbf10107812 */ /* 0x000fe200078ec0ff */
[----:B------:R-:W0:Y:S01]  /*10af0*/  S2UR UR8, SR_CgaCtaId ;  /* 0x00000000000879c3 */ /* 0x000e220000008800 */
[----:B------:R-:W-:Y:S01]  /*10b00*/  LOP3.LUT R10, R0, 0x7f, RZ, 0xc0, !PT ;  /* 0x0000007f000a7812 */ /* 0x000fe200078ec0ff */
[----:B------:R-:W-:Y:S01]  /*10b10*/  ULDC.64 UR6, c[0x0][0x2f0] ;  /* 0x0000bc0000067ab9 */ /* 0x000fe20000000a00 */
[----:B------:R-:W-:Y:S01]  /*10b20*/  LOP3.LUT R8, R31, 0x38, RZ, 0xc0, !PT ;  /* 0x000000381f087812 */ /* 0x000fe200078ec0ff */
[----:B------:R1:W-:Y:S01]  /*10b30*/  STL [R1+0x4], RZ ;  /* 0x000004ff01007387 */ /* 0x0003e20000100800 */
[----:B------:R-:W-:Y:S01]  /*10b40*/  SHF.R.U32.HI R36, RZ, 0x3, R10 ;  /* 0x00000003ff247819 */ /* 0x000fe2000001160a */
[----:B------:R-:W-:Y:S01]  /*10b50*/  ULDC UR9, c[0x0][0x2b8] ;  /* 0x0000ae0000097ab9 */ /* 0x000fe20000000800 */
[C---:B------:R-:W-:Y:S01]  /*10b60*/  LOP3.LUT R2, R8.reuse, 0x40, RZ, 0xfc, !PT ;  /* 0x0000004008027812 */ /* 0x040fe200078efcff */
[----:B------:R-:W-:Y:S01]  /*10b70*/  ULDC UR38, c[0x0][0x288] ;  /* 0x0000a20000267ab9 */ /* 0x000fe20000000800 */
[----:B------:R-:W-:Y:S01]  /*10b80*/  ISETP.GE.AND P0, PT, R8, UR4, PT ;  /* 0x0000000408007c0c */ /* 0x000fe2000bf06270 */
[----:B------:R-:W-:Y:S01]  /*10b90*/  ULDC UR36, c[0x0][0x448] ;  /* 0x0001120000247ab9 */ /* 0x000fe20000000800 */
[----:B------:R-:W-:Y:S01]  /*10ba0*/  ISETP.GE.AND P1, PT, R2, UR4, PT ;  /* 0x0000000402007c0c */ /* 0x000fe2000bf26270 */
[----:B------:R-:W-:Y:S01]  /*10bb0*/  IMAD.U32 R33, RZ, RZ, UR10 ;  /* 0x0000000aff217e24 */ /* 0x000fe2000f8e00ff */
[C---:B------:R-:W-:Y:S01]  /*10bc0*/  LOP3.LUT R3, R8.reuse, 0x80, RZ, 0xfc, !PT ;  /* 0x0000008008037812 */ /* 0x040fe200078efcff */
[----:B------:R-:W-:Y:S01]  /*10bd0*/  IMAD.MOV.U32 R22, RZ, RZ, 0x1 ;  /* 0x00000001ff167424 */ /* 0x000fe200078e00ff */
[----:B------:R-:W-:Y:S01]  /*10be0*/  LOP3.LUT R4, R8, 0xc0, RZ, 0xfc, !PT ;  /* 0x000000c008047812 */ /* 0x000fe200078efcff */
[----:B------:R-:W-:Y:S01]  /*10bf0*/  UIMAD UR36, UR36, UR38, URZ ;  /* 0x00000026242472a4 */ /* 0x000fe2000f8e023f */
[----:B------:R-:W-:Y:S01]  /*10c00*/  ISETP.GE.AND P3, PT, R3, UR4, PT ;  /* 0x0000000403007c0c */ /* 0x000fe2000bf66270 */
[----:B------:R-:W-:Y:S01]  /*10c10*/  ULDC UR46, c[0x0][0xc] ;  /* 0x00000300002e7ab9 */ /* 0x000fe20000000800 */
[----:B------:R-:W-:Y:S01]  /*10c20*/  ISETP.GE.AND P2, PT, R4, UR4, PT ;  /* 0x0000000404007c0c */ /* 0x000fe2000bf46270 */
[----:B------:R-:W-:Y:S01]  /*10c30*/  ULOP3.LUT UR47, UR39, 0x2, URZ, 0xfc, !UPT ;  /* 0x00000002272f7892 */ /* 0x000fe2000f8efc3f */
[----:B------:R-:W-:-:S02]  /*10c40*/  SEL R3, RZ, 0xffffffff, P1 ;  /* 0xffffffffff037807 */ /* 0x000fc40000800000 */
[----:B------:R-:W-:Y:S02]  /*10c50*/  LOP3.LUT R5, R8, 0x180, RZ, 0xfc, !PT ;  /* 0x0000018008057812 */ /* 0x000fe400078efcff */
[----:B------:R-:W-:Y:S01]  /*10c60*/  @P1 LOP3.LUT R16, R16, 0x40, RZ, 0xfc, !PT ;  /* 0x0000004010101812 */ /* 0x000fe200078efcff */
[----:B------:R-:W-:Y:S01]  /*10c70*/  IMAD.SHL.U32 R3, R3, 0x2, RZ ;  /* 0x0000000203037824 */ /* 0x000fe200078e00ff */
[----:B------:R-:W-:Y:S02]  /*10c80*/  LOP3.LUT R6, R8, 0x1c0, RZ, 0xfc, !PT ;  /* 0x000001c008067812 */ /* 0x000fe400078efcff */
[----:B------:R-:W-:Y:S02]  /*10c90*/  LOP3.LUT R16, R16, 0xffffff7f, RZ, 0xc0, !PT ;  /* 0xffffff7f10107812 */ /* 0x000fe400078ec0ff */
[----:B------:R-:W-:Y:S02]  /*10ca0*/  SEL R2, RZ, 0x1, P0 ;  /* 0x00000001ff027807 */ /* 0x000fe40000000000 */
[----:B------:R-:W-:-:S02]  /*10cb0*/  @P0 LOP3.LUT R16, R16, 0x80, RZ, 0xfc, !PT ;  /* 0x0000008010100812 */ /* 0x000fc400078efcff */
[----:B------:R-:W-:Y:S02]  /*10cc0*/  ISETP.GE.AND P1, PT, R5, UR4, PT ;  /* 0x0000000405007c0c */ /* 0x000fe4000bf26270 */
[----:B------:R-:W-:Y:S02]  /*10cd0*/  LOP3.LUT R16, R16, 0xffffffdf, RZ, 0xc0, !PT ;  /* 0xffffffdf10107812 */ /* 0x000fe400078ec0ff */
[----:B------:R-:W-:Y:S02]  /*10ce0*/  ISETP.GE.AND P0, PT, R6, UR4, PT ;  /* 0x0000000406007c0c */ /* 0x000fe4000bf06270 */
[----:B------:R-:W-:Y:S02]  /*10cf0*/  @P3 LOP3.LUT R16, R16, 0x20, RZ, 0xfc, !PT ;  /* 0x0000002010103812 */ /* 0x000fe400078efcff */
[----:B------:R-:W-:Y:S02]  /*10d00*/  LOP3.LUT R5, R8, 0x100, RZ, 0xfc, !PT ;  /* 0x0000010008057812 */ /* 0x000fe400078efcff */
[----:B------:R-:W-:-:S02]  /*10d10*/  LOP3.LUT R16, R16, 0xffffffef, RZ, 0xc0, !PT ;  /* 0xffffffef10107812 */ /* 0x000fc400078ec0ff */
[----:B------:R-:W-:Y:S02]  /*10d20*/  LOP3.LUT R6, R8, 0x140, RZ, 0xfc, !PT ;  /* 0x0000014008067812 */ /* 0x000fe400078efcff */
[----:B------:R-:W-:Y:S02]  /*10d30*/  LOP3.LUT R2, R3, 0x2, R2, 0xe2, !PT ;  /* 0x0000000203027812 */ /* 0x000fe400078ee202 */
[----:B------:R-:W-:Y:S02]  /*10d40*/  @P2 LOP3.LUT R16, R16, 0x10, RZ, 0xfc, !PT ;  /* 0x0000001010102812 */ /* 0x000fe400078efcff */
[----:B------:R-:W-:Y:S02]  /*10d50*/  SEL R3, RZ, 0x4, P3 ;  /* 0x00000004ff037807 */ /* 0x000fe40001800000 */
[----:B------:R-:W-:Y:S02]  /*10d60*/  SEL R4, RZ, 0x8, P2 ;  /* 0x00000008ff047807 */ /* 0x000fe40001000000 */
[----:B------:R-:W-:-:S02]  /*10d70*/  ISETP.GE.AND P3, PT, R5, UR4, PT ;  /* 0x0000000405007c0c */ /* 0x000fc4000bf66270 */
[----:B------:R-:W-:Y:S01]  /*10d80*/  ISETP.GE.AND P2, PT, R6, UR4, PT ;  /* 0x0000000406007c0c */ /* 0x000fe2000bf46270 */
[----:B------:R-:W-:Y:S01]  /*10d90*/  ULDC.64 UR4, c[0x0][0x418] ;  /* 0x0001060000047ab9 */ /* 0x000fe20000000a00 */
[----:B------:R-:W-:Y:S01]  /*10da0*/  LOP3.LUT R4, R4, R2, R3, 0xfe, !PT ;  /* 0x0000000204047212 */ /* 0x000fe200078efe03 */
[----:B------:R-:W-:Y:S01]  /*10db0*/  UISETP.NE.U32.AND UP0, UPT, UR4, URZ, UPT ;  /* 0x0000003f0400728c */ /* 0x000fe2000bf05070 */
[----:B------:R-:W-:Y:S02]  /*10dc0*/  LOP3.LUT R3, R31, 0x1f8, RZ, 0xc0, !PT ;  /* 0x000001f81f037812 */ /* 0x000fe400078ec0ff */
[----:B------:R-:W-:Y:S01]  /*10dd0*/  LOP3.LUT R16, R16, 0xfffffff7, RZ, 0xc0, !PT ;  /* 0xfffffff710107812 */ /* 0x000fe200078ec0ff */
[----:B------:R-:W-:Y:S01]  /*10de0*/  UISETP.NE.AND.EX UP0, UPT, UR5, URZ, UPT, UP0 ;  /* 0x0000003f0500728c */ /* 0x000fe2000bf05300 */
[----:B------:R-:W-:Y:S01]  /*10df0*/  LOP3.LUT R2, R3, 0x38, R0, 0x78, !PT ;  /* 0x0000003803027812 */ /* 0x000fe200078e7800 */
[----:B------:R-:W-:Y:S01]  /*10e00*/  IMAD.SHL.U32 R3, R0, 0x10, RZ ;  /* 0x0000001000037824 */ /* 0x000fe200078e00ff */
[----:B------:R-:W-:Y:S01]  /*10e10*/  UMOV UR5, 0x400 ;  /* 0x0000040000057882 */ /* 0x000fe20000000000 */
[----:B------:R-:W-:Y:S01]  /*10e20*/  @P3 LOP3.LUT R16, R16, 0x8, RZ, 0xfc, !PT ;  /* 0x0000000810103812 */ /* 0x000fe200078efcff */
[----:B0-----:R-:W-:Y:S01]  /*10e30*/  ULEA UR8, UR8, UR5, 0x18 ;  /* 0x0000000508087291 */ /* 0x001fe2000f8ec03f */
[----:B------:R-:W-:Y:S01]  /*10e40*/  LOP3.LUT R31, R2, 0x200, R31, 0xf8, !PT ;  /* 0x00000200021f7812 */ /* 0x000fe200078ef81f */
[----:B------:R-:W-:Y:S01]  /*10e50*/  ULDC UR4, c[0x0][0x424] ;  /* 0x0001090000047ab9 */ /* 0x000fe20000000800 */
[----:B------:R-:W-:Y:S01]  /*10e60*/  LOP3.LUT R0, R36, 0x70, R3, 0xf8, !PT ;  /* 0x0000007024007812 */ /* 0x000fe200078ef803 */
[----:B------:R-:W-:Y:S01]  /*10e70*/  USEL UR4, UR4, 0x1, UP0 ;  /* 0x0000000104047887 */ /* 0x000fe20008000000 */
[----:B------:R-:W-:Y:S01]  /*10e80*/  SEL R7, RZ, 0x40, P1 ;  /* 0x00000040ff077807 */ /* 0x000fe20000800000 */
[----:B------:R-:W-:Y:S01]  /*10e90*/  IMAD.U32 R17, RZ, RZ, UR8 ;  /* 0x00000008ff117e24 */ /* 0x000fe2000f8e00ff */
[----:B------:R-:W-:Y:S01]  /*10ea0*/  ISETP.GE.AND P1, PT, R8, UR7, PT ;  /* 0x0000000708007c0c */ /* 0x000fe2000bf26270 */
[----:B------:R-:W-:Y:S01]  /*10eb0*/  UIMAD UR37, UR4, UR6, URZ ;  /* 0x00000006042572a4 */ /* 0x000fe2000f8e023f */
[----:B------:R-:W-:Y:S01]  /*10ec0*/  LOP3.LUT R16, R16, 0xfffffffb, RZ, 0xc0, !PT ;  /* 0xfffffffb10107812 */ /* 0x000fe200078ec0ff */
[----:B------:R-:W-:Y:S01]  /*10ed0*/  IMAD R0, R31, 0x2, R17 ;  /* 0x000000021f007824 */ /* 0x000fe200078e0211 */
[----:B------:R-:W-:Y:S01]  /*10ee0*/  SEL R5, RZ, 0x10, P3 ;  /* 0x00000010ff057807 */ /* 0x000fe20001800000 */
[----:B------:R-:W-:Y:S01]  /*10ef0*/  UIADD3 UR4, UR37, 0x3f, URZ ;  /* 0x0000003f25047890 */ /* 0x000fe2000fffe03f */
[----:B------:R-:W-:Y:S01]  /*10f00*/  SEL R6, RZ, 0x20, P2 ;  /* 0x00000020ff067807 */ /* 0x000fe20001000000 */
[----:B------:R-:W-:Y:S01]  /*10f10*/  UIADD3 UR48, UR37, 0x1, -UR38 ;  /* 0x0000000125307890 */ /* 0x000fe2000fffe826 */
[----:B------:R1:W-:Y:S01]  /*10f20*/  STL [R1+0x8], R0 ;  /* 0x0000080001007387 */ /* 0x0003e20000100800 */
[----:B------:R-:W-:Y:S01]  /*10f30*/  @P2 LOP3.LUT R16, R16, 0x4, RZ, 0xfc, !PT ;  /* 0x0000000410102812 */ /* 0x000fe200078efcff */
[----:B------:R-:W-:Y:S01]  /*10f40*/  USHF.R.S32.HI UR5, URZ, 0x1f, UR4 ;  /* 0x0000001f3f057899 */ /* 0x000fe20008011404 */
[----:B------:R-:W-:Y:S01]  /*10f50*/  LOP3.LUT R4, R6, R4, R5, 0xfe, !PT ;  /* 0x0000000406047212 */ /* 0x000fe200078efe05 */
[----:B------:R-:W-:Y:S01]  /*10f60*/  UIADD3 UR38, UR37, -UR38, URZ ;  /* 0x8000002625267290 */ /* 0x000fe2000fffe03f */
[----:B------:R-:W-:Y:S01]  /*10f70*/  SEL R9, RZ, 0x80, P0 ;  /* 0x00000080ff097807 */ /* 0x000fe20000000000 */
[----:B------:R-:W-:Y:S01]  /*10f80*/  ULEA.HI UR5, UR5, UR4, URZ, 0x6 ;  /* 0x0000000405057291 */ /* 0x000fe2000f8f303f */
[----:B------:R-:W-:-:S02]  /*10f90*/  ISETP.GE.AND P0, PT, R8, UR9, PT ;  /* 0x0000000908007c0c */ /* 0x000fc4000bf06270 */
[----:B------:R-:W-:Y:S01]  /*10fa0*/  LOP3.LUT R4, R4, R7, RZ, 0xfc, !PT ;  /* 0x0000000704047212 */ /* 0x000fe200078efcff */
[----:B------:R-:W-:Y:S01]  /*10fb0*/  USHF.R.S32.HI UR40, URZ, 0x6, UR5 ;  /* 0x000000063f287899 */ /* 0x000fe20008011405 */
[----:B------:R-:W-:Y:S02]  /*10fc0*/  LOP3.LUT R16, R16, 0xfffffffd, RZ, 0xc0, !PT ;  /* 0xfffffffd10107812 */ /* 0x000fe400078ec0ff */
[----:B------:R-:W-:Y:S02]  /*10fd0*/  LOP3.LUT R32, R4, R9, RZ, 0xfc, !PT ;  /* 0x0000000904207212 */ /* 0x000fe400078efcff */
[----:B------:R-:W-:Y:S02]  /*10fe0*/  @P1 LOP3.LUT R16, R16, 0x2, RZ, 0xfc, !PT ;  /* 0x0000000210101812 */ /* 0x000fe400078efcff */
[----:B------:R-:W-:Y:S02]  /*10ff0*/  LOP3.LUT R28, R4, 0x40, RZ, 0xc0, !PT ;  /* 0x00000040041c7812 */ /* 0x000fe400078ec0ff */
[----:B------:R-:W-:-:S02]  /*11000*/  LOP3.LUT R26, R32, 0x80, RZ, 0xc0, !PT ;  /* 0x00000080201a7812 */ /* 0x000fc400078ec0ff */
[----:B------:R-:W-:Y:S02]  /*11010*/  LOP3.LUT R16, R16, 0xffffefff, RZ, 0xc0, !PT ;  /* 0xffffefff10107812 */ /* 0x000fe400078ec0ff */
[----:B------:R-:W-:Y:S02]  /*11020*/  MOV R18, RZ ;  /* 0x000000ff00127202 */ /* 0x000fe40000000f00 */
[----:B------:R-:W-:Y:S02]  /*11030*/  SHF.R.U32.HI R28, RZ, 0x2, R28 ;  /* 0x00000002ff1c7819 */ /* 0x000fe4000001161c */
[----:B------:R-:W-:Y:S02]  /*11040*/  SHF.R.U32.HI R26, RZ, 0x3, R26 ;  /* 0x00000003ff1a7819 */ /* 0x000fe4000001161a */
[----:B-1----:R-:W-:-:S07]  /*11050*/  @P0 LOP3.LUT R16, R16, 0x1000, RZ, 0xfc, !PT ;  /* 0x0000100010100812 */ /* 0x002fce00078efcff */
.L_x_1810:
[----:B------:R-:W-:Y:S01]  /*11060*/  ULDC UR7, c[0x0][0xc60] ;  /* 0x0003180000077ab9 */ /* 0x000fe20000000800 */
[C---:B------:R-:W-:Y:S01]  /*11070*/  R2UR UR41, R33.reuse ;  /* 0x00000000212972ca */ /* 0x040fe200000e0000 */
[----:B------:R-:W-:Y:S01]  /*11080*/  UISETP.NE.AND UP0, UPT, UR7, 0x1, UPT ;  /* 0x000000010700788c */ /* 0x000fe2000bf05270 */
[----:B------:R-:W-:-:S10]  /*11090*/  R2UR UR6, R33 ;  /* 0x00000000210672ca */ /* 0x000fd400000e0000 */
        /* <DEDUP_REMOVED lines=9> */
[----:B012--5:R-:W-:Y:S05]  /*11130*/  @P0 BRA `(.L_x_1756) ;  /* 0x0000000000200947 */ /* 0x027fea0003800000 */
        /* <DEDUP_REMOVED lines=8> */
.L_x_1756:
[----:B------:R-:W-:Y:S01]  /*111c0*/  ULDC UR8, c[0x0][0xc54] ;  /* 0x0003150000087ab9 */ /* 0x000fe20000000800 */
[----:B------:R-:W-:Y:S01]  /*111d0*/  UMOV UR6, UR7 ;  /* 0x0000000700067c82 */ /* 0x000fe20008000000 */
[----:B------:R-:W-:-:S11]  /*111e0*/  UISETP.NE.AND UP0, UPT, UR8, 0x1, UPT ;  /* 0x000000010800788c */ /* 0x000fd6000bf05270 */
[----:B------:R-:W-:Y:S02]  /*111f0*/  @UP0 ULDC.64 UR10, c[0x0][0xc58] ;  /* 0x00031600000a0ab9 */ /* 0x000fe40000000a00 */
[----:B------:R-:W-:-:S04]  /*11200*/  UIMAD.WIDE.U32 UR4, UR7, UR10, URZ ;  /* 0x0000000a070472a5 */ /* 0x000fc8000f8e003f */
[----:B------:R-:W-:-:S04]  /*11210*/  @UP0 USHF.R.U32.HI UR6, URZ, UR11, UR5 ;  /* 0x0000000b3f060299 */ /* 0x000fc80008011605 */
[----:B------:R-:W-:-:S12]  /*11220*/  UIMAD UR4, UR6, UR8, URZ ;  /* 0x00000008060472a4 */ /* 0x000fd8000f8e023f */
.L_x_1757:
[----:B------:R-:W-:Y:S01]  /*11230*/  ULDC UR5, c[0x0][0xc48] ;  /* 0x0003120000057ab9 */ /* 0x000fe20000000800 */
[----:B------:R-:W-:Y:S01]  /*11240*/  ULDC.64 UR8, c[0x0][0xa28] ;  /* 0x00028a0000087ab9 */ /* 0x000fe20000000a00 */
[----:B------:R-:W-:Y:S01]  /*11250*/  UISETP.NE.AND UP1, UPT, UR5, 0x1, UPT ;  /* 0x000000010500788c */ /* 0x000fe2000bf25270 */
[----:B------:R-:W-:Y:S01]  /*11260*/  IMAD.MOV.U32 R30, RZ, RZ, RZ ;  /* 0x000000ffff1e7224 */ /* 0x000fe200078e00ff */
[----:B------:R-:W-:Y:S02]  /*11270*/  UIADD3 UR4, UR7, -UR4, URZ ;  /* 0x8000000407047290 */ /* 0x000fe4000fffe03f */
[----:B------:R-:W-:Y:S01]  /*11280*/  UISETP.NE.U32.AND UP0, UPT, UR8, URZ, UPT ;  /* 0x0000003f0800728c */ /* 0x000fe2000bf05070 */
[----:B------:R-:W-:Y:S02]  /*11290*/  ULDC UR5, c[0x0][0xc54] ;  /* 0x0003150000057ab9 */ /* 0x000fe40000000800 */
[----:B------:R-:W-:Y:S02]  /*112a0*/  UIMAD UR41, UR41, UR5, UR4 ;  /* 0x00000005292972a4 */ /* 0x000fe4000f8e0204 */
[----:B------:R-:W-:-:S02]  /*112b0*/  UISETP.NE.AND.EX UP0, UPT, UR9, URZ, UPT, UP0 ;  /* 0x0000003f0900728c */ /* 0x000fc4000bf05300 */
[----:B------:R-:W-:Y:S01]  /*112c0*/  @UP1 ULDC UR4, c[0x0][0xc4c] ;  /* 0x0003130000041ab9 */ /* 0x000fe20000000800 */
[----:B------:R-:W-:Y:S01]  /*112d0*/  @UP1 ULDC UR7, c[0x0][0xc50] ;  /* 0x0003140000071ab9 */ /* 0x000fe20000000800 */
[----:B------:R-:W-:Y:S02]  /*112e0*/  UIMAD.WIDE.U32 UR4, UR41, UR4, URZ ;  /* 0x00000004290472a5 */ /* 0x000fe4000f8e003f */
[----:B------:R-:W-:Y:S01]  /*112f0*/  UMOV UR42, UR41 ;  /* 0x00000029002a7c82 */ /* 0x000fe20008000000 */
[----:B------:R-:W-:Y:S01]  /*11300*/  ULOP3.LUT UR6, UR6, 0x3ffffff, URZ, 0x3c, !UPT ;  /* 0x03ffffff06067892 */ /* 0x000fe2000f8e3c3f */
[----:B------:R-:W-:Y:S01]  /*11310*/  PLOP3.LUT P0, PT, PT, PT, UP0, 0x80, 0x0 ;  /* 0x000000000000781c */ /* 0x000fe20003f0f008 */
[----:B------:R-:W-:-:S03]  /*11320*/  @UP1 USHF.R.U32.HI UR42, URZ, UR7, UR5 ;  /* 0x000000073f2a1299 */ /* 0x000fc60008011605 */
[----:B------:R-:W-:Y:S02]  /*11330*/  @UP0 ULDC.64 UR4, c[0x0][0xa28] ;  /* 0x00028a0000040ab9 */ /* 0x000fe40000000a00 */
[----:B------:R-:W-:-:S06]  /*11340*/  @UP0 UIMAD.WIDE UR4, UR42, 0x4, UR4 ;  /* 0x000000042a0408a5 */ /* 0x000fcc000f8e0204 */
[----:B------:R-:W-:Y:S01]  /*11350*/  IMAD.U32 R3, RZ, RZ, UR5 ;  /* 0x00000005ff037e24 */ /* 0x000fe2000f8e00ff */
[----:B------:R-:W-:Y:S01]  /*11360*/  ULDC UR5, c[0x0][0x448] ;  /* 0x0001120000057ab9 */ /* 0x000fe20000000800 */
[----:B------:R-:W-:Y:S01]  /*11370*/  IMAD.U32 R2, RZ, RZ, UR4 ;  /* 0x00000004ff027e24 */ /* 0x000fe2000f8e00ff */
[----:B------:R-:W-:Y:S01]  /*11380*/  ULDC UR4, c[0x0][0xc3c] ;  /* 0x00030f0000047ab9 */ /* 0x000fe20000000800 */
[----:B------:R-:W-:Y:S02]  /*11390*/  UISETP.NE.AND UP2, UPT, UR5, 0x1, UPT ;  /* 0x000000010500788c */ /* 0x000fe4000bf45270 */
[----:B------:R-:W-:Y:S01]  /*113a0*/  UIADD3 UR6, UR6, UR4, URZ ;  /* 0x0000000406067290 */ /* 0x000fe2000fffe03f */
[----:B------:R0:W5:Y:S01]  /*113b0*/  @P0 LDG.E R30, desc[UR52][R2.64] ;  /* 0x00000034021e0981 */ /* 0x000162000c1e1900 */
[----:B------:R-:W-:Y:S02]  /*113c0*/  UP2UR UR49, UPR, URZ, 0x4 ;  /* 0x000000043f317883 */ /* 0x000fe40008000000 */
[----:B------:R-:W-:-:S04]  /*113d0*/  USHF.L.U32 UR43, UR6, 0x6, URZ ;  /* 0x00000006062b7899 */ /* 0x000fc8000800063f */
[----:B------:R-:W-:Y:S01]  /*113e0*/  UIADD3 UR6, UR43, 0x3f, URZ ;  /* 0x0000003f2b067890 */ /* 0x000fe2000fffe03f */
[----:B------:R-:W-:Y:S01]  /*113f0*/  @UP2 ULDC UR4, c[0x0][0x44c] ;  /* 0x0001130000042ab9 */ /* 0x000fe20000000800 */
[----:B------:R-:W-:Y:S02]  /*11400*/  @UP2 ULDC UR7, c[0x0][0x450] ;  /* 0x0001140000072ab9 */ /* 0x000fe40000000800 */
[----:B------:R-:W-:-:S04]  /*11410*/  UIMAD.WIDE.U32 UR4, UR6, UR4, URZ ;  /* 0x00000004060472a5 */ /* 0x000fc8000f8e003f */
[----:B------:R-:W-:-:S03]  /*11420*/  @UP2 USHF.R.U32.HI UR6, URZ, UR7, UR5 ;  /* 0x000000073f062299 */ /* 0x000fc60008011605 */
[----:B------:R-:W-:Y:S01]  /*11430*/  ULDC.64 UR4, c[0x0][0x9e0] ;  /* 0x0002780000047ab9 */ /* 0x000fe20000000a00 */
[----:B------:R-:W-:Y:S02]  /*11440*/  UIADD3 UR6, UR48, UR6, URZ ;  /* 0x0000000630067290 */ /* 0x000fe4000fffe03f */
[----:B------:R-:W-:Y:S02]  /*11450*/  UISETP.GE.AND UP0, UPT, UR5, 0x1, UPT ;  /* 0x000000010500788c */ /* 0x000fe4000bf06270 */
[----:B------:R-:W-:-:S04]  /*11460*/  UIADD3 UR4, UR6, UR4, URZ ;  /* 0x0000000406047290 */ /* 0x000fc8000fffe03f */
[----:B------:R-:W-:-:S13]  /*11470*/  PLOP3.LUT P0, PT, PT, PT, UP0, 0x40, 0x0 ;  /* 0x000000000000781c */ /* 0x000fda0003f0e808 */
[----:B0-----:R-:W-:Y:S05]  /*11480*/  @P0 BRA `(.L_x_1758) ;  /* 0x0000000000440947 */ /* 0x001fea0003800000 */
        /* <DEDUP_REMOVED lines=10> */
.L_x_1759:
[----:B------:R-:W-:-:S11]  /*11530*/  UISETP.NE.AND UP1, UPT, UR5, 0x1, UPT ;  /* 0x000000010500788c */ /* 0x000fd6000bf25270 */
[----:B------:R-:W-:Y:S02]  /*11540*/  @UP1 ULDC.64 UR10, c[0x0][0x9e8] ;  /* 0x00027a00000a1ab9 */ /* 0x000fe40000000a00 */
[----:B------:R-:W-:-:S04]  /*11550*/  UIMAD.WIDE.U32 UR6, UR8, UR10, URZ ;  /* 0x0000000a080672a5 */ /* 0x000fc8000f8e003f */
[----:B------:R-:W-:-:S12]  /*11560*/  @UP1 USHF.R.U32.HI UR8, URZ, UR11, UR7 ;  /* 0x0000000b3f081299 */ /* 0x000fd80008011607 */
.L_x_1760:
[----:B------:R-:W-:-:S04]  /*11570*/  UIMAD UR8, UR8, UR5, UR5 ;  /* 0x00000005080872a4 */ /* 0x000fc8000f8e0205 */
[----:B------:R-:W-:-:S04]  /*11580*/  UISETP.LT.AND UP1, UPT, UR4, UR8, UPT ;  /* 0x000000080400728c */ /* 0x000fc8000bf21270 */
[----:B------:R-:W-:-:S12]  /*11590*/  USEL UR4, UR4, UR8, UP1 ;  /* 0x0000000804047287 */ /* 0x000fd80008800000 */
.L_x_1758:
[----:B------:R-:W-:Y:S01]  /*115a0*/  UISETP.NE.AND UP1, UPT, UR49, URZ, UPT ;  /* 0x0000003f3100728c */ /* 0x000fe2000bf25270 */
[----:B------:R-:W-:Y:S01]  /*115b0*/  PLOP3.LUT P0, PT, PT, PT, UP0, 0x40, 0x0 ;  /* 0x000000000000781c */ /* 0x000fe20003f0e808 */
[----:B------:R-:W-:-:S04]  /*115c0*/  UIADD3 UR4, UR4, 0x3f, URZ ;  /* 0x0000003f04047890 */ /* 0x000fc8000fffe03f */
[----:B------:R-:W-:-:S04]  /*115d0*/  USHF.R.S32.HI UR8, URZ, 0x1f, UR4 ;  /* 0x0000001f3f087899 */ /* 0x000fc80008011404 */
[----:B------:R-:W-:Y:S01]  /*115e0*/  ULEA.HI UR8, UR8, UR4, URZ, 0x6 ;  /* 0x0000000408087291 */ /* 0x000fe2000f8f303f */
[----:B------:R-:W-:Y:S01]  /*115f0*/  @UP1 ULDC UR6, c[0x0][0x44c] ;  /* 0x0001130000061ab9 */ /* 0x000fe20000000800 */
[----:B------:R-:W-:Y:S01]  /*11600*/  @UP1 ULDC UR9, c[0x0][0x450] ;  /* 0x0001140000091ab9 */ /* 0x000fe20000000800 */
[----:B------:R-:W-:Y:S02]  /*11610*/  UIMAD.WIDE.U32 UR6, UR43, UR6, URZ ;  /* 0x000000062b0672a5 */ /* 0x000fe4000f8e003f */
[----:B------:R-:W-:Y:S01]  /*11620*/  UMOV UR4, UR43 ;  /* 0x0000002b00047c82 */ /* 0x000fe20008000000 */
[----:B------:R-:W-:Y:S02]  /*11630*/  USHF.R.S32.HI UR8, URZ, 0x6, UR8 ;  /* 0x000000063f087899 */ /* 0x000fe40008011408 */
[----:B------:R-:W-:Y:S02]  /*11640*/  @UP1 USHF.R.U32.HI UR4, URZ, UR9, UR7 ;  /* 0x000000093f041299 */ /* 0x000fe40008011607 */
[----:B------:R-:W-:-:S02]  /*11650*/  UISETP.LT.AND UP1, UPT, UR40, UR8, UPT ;  /* 0x000000082800728c */ /* 0x000fc4000bf21270 */
[----:B------:R-:W-:Y:S01]  /*11660*/  UIADD3 UR4, UR38, UR4, URZ ;  /* 0x0000000426047290 */ /* 0x000fe2000fffe03f */
[----:B------:R-:W-:Y:S01]  /*11670*/  ULDC UR6, c[0x0][0x9dc] ;  /* 0x0002770000067ab9 */ /* 0x000fe20000000800 */
[----:B------:R-:W-:Y:S02]  /*11680*/  USEL UR44, UR40, UR8, UP1 ;  /* 0x00000008282c7287 */ /* 0x000fe40008800000 */
[----:B------:R-:W-:Y:S01]  /*11690*/  UIADD3 UR8, UR4, -UR6, URZ ;  /* 0x8000000604087290 */ /* 0x000fe2000fffe03f */
[----:B------:R-:W-:Y:S11]  /*116a0*/  @P0 BRA `(.L_x_1761) ;  /* 0x0000000000440947 */ /* 0x000ff60003800000 */
        /* <DEDUP_REMOVED lines=10> */
.L_x_1762:
[----:B------:R-:W-:-:S11]  /*11750*/  UISETP.NE.AND UP0, UPT, UR5, 0x1, UPT ;  /* 0x000000010500788c */ /* 0x000fd6000bf05270 */
[----:B------:R-:W-:Y:S02]  /*11760*/  @UP0 ULDC.64 UR10, c[0x0][0x9e8] ;  /* 0x00027a00000a0ab9 */ /* 0x000fe40000000a00 */
[----:B------:R-:W-:-:S04]  /*11770*/  UIMAD.WIDE.U32 UR6, UR4, UR10, URZ ;  /* 0x0000000a040672a5 */ /* 0x000fc8000f8e003f */
[----:B------:R-:W-:-:S12]  /*11780*/  @UP0 USHF.R.U32.HI UR4, URZ, UR11, UR7 ;  /* 0x0000000b3f040299 */ /* 0x000fd80008011607 */
.L_x_1763:
[----:B------:R-:W-:-:S04]  /*11790*/  UIMAD UR4, UR4, UR5, URZ ;  /* 0x00000005040472a4 */ /* 0x000fc8000f8e023f */
[----:B------:R-:W-:-:S04]  /*117a0*/  UISETP.LT.AND UP0, UPT, UR8, UR4, UPT ;  /* 0x000000040800728c */ /* 0x000fc8000bf01270 */
[----:B------:R-:W-:-:S12]  /*117b0*/  USEL UR8, UR8, UR4, !UP0 ;  /* 0x0000000408087287 */ /* 0x000fd8000c000000 */
.L_x_1761:
[----:B------:R-:W-:Y:S01]  /*117c0*/  USHF.R.S32.HI UR4, URZ, 0x1f, UR8 ;  /* 0x0000001f3f047899 */ /* 0x000fe20008011408 */
[----:B------:R-:W-:Y:S03]  /*117d0*/  BSSY B7, `(.L_x_1764) ;  /* 0x00002fc000077945 */ /* 0x000fe60003800000 */
[----:B------:R-:W-:-:S04]  /*117e0*/  ULEA.HI UR4, UR4, UR8, URZ, 0x6 ;  /* 0x0000000804047291 */ /* 0x000fc8000f8f303f */
[----:B------:R-:W-:-:S04]  /*117f0*/  USHF.R.S32.HI UR4, URZ, 0x6, UR4 ;  /* 0x000000063f047899 */ /* 0x000fc80008011404 */
[----:B------:R-:W-:-:S04]  /*11800*/  UISETP.LT.AND UP0, UPT, URZ, UR4, UPT ;  /* 0x000000043f00728c */ /* 0x000fc8000bf01270 */
[----:B------:R-:W-:-:S04]  /*11810*/  USEL UR45, URZ, UR4, !UP0 ;  /* 0x000000043f2d7287 */ /* 0x000fc8000c000000 */
[----:B------:R-:W-:-:S06]  /*11820*/  UISETP.GT.AND UP0, UPT, UR44, UR45, UPT ;  /* 0x0000002d2c00728c */ /* 0x000fcc000bf04270 */
[----:B------:R-:W-:-:S13]  /*11830*/  PLOP3.LUT P0, PT, PT, PT, UP0, 0x80, 0x0 ;  /* 0x000000000000781c */ /* 0x000fda0003f0f008 */
[----:B------:R-:W-:Y:S05]  /*11840*/  @P0 BRA `(.L_x_1765) ;  /* 0x0000000000440947 */ /* 0x000fea0003800000 */
[----:B------:R-:W0:Y:S02]  /*11850*/  S2R R0, SR_TID.X ;  /* 0x0000000000007919 */ /* 0x000e240000002100 */
[----:B0-----:R-:W-:-:S04]  /*11860*/  LOP3.LUT R0, R0, 0x7f, RZ, 0xc0, !PT ;  /* 0x0000007f00007812 */ /* 0x001fc800078ec0ff */
[----:B------:R-:W-:-:S13]  /*11870*/  ISETP.NE.AND P1, PT, R0, RZ, PT ;  /* 0x000000ff0000720c */ /* 0x000fda0003f25270 */
[----:B------:R-:W-:Y:S05]  /*11880*/  @P1 BRA `(.L_x_1766) ;  /* 0x0000002c00c01947 */ /* 0x000fea0003800000 */
[----:B------:R-:W0:Y:S01]  /*11890*/  S2R R7, SR_LANEID ;  /* 0x0000000000077919 */ /* 0x000e220000000000 */
[----:B------:R-:W-:Y:S01]  /*118a0*/  VOTEU.ANY UR4, UPT, PT ;  /* 0x0000000000047886 */ /* 0x000fe200038e0100 */
[----:B------:R-:W1:Y:S01]  /*118b0*/  LDC.64 R2, c[0x0][0xc80] ;  /* 0x00032000ff027b82 */ /* 0x000e620000000a00 */
[----:B------:R-:W0:Y:S08]  /*118c0*/  FLO.U32 R0, UR4 ;  /* 0x0000000400007d00 */ /* 0x000e3000080e0000 */
[----:B------:R-:W1:Y:S01]  /*118d0*/  POPC R5, UR4 ;  /* 0x0000000400057d09 */ /* 0x000e620008000000 */
[----:B0-----:R-:W-:-:S13]  /*118e0*/  ISETP.EQ.U32.AND P0, PT, R0, R7, PT ;  /* 0x000000070000720c */ /* 0x001fda0003f02070 */
[----:B-1----:R-:W2:Y:S01]  /*118f0*/  @P0 ATOMG.E.ADD.STRONG.GPU PT, R3, desc[UR52][R2.64], R5 ;  /* 0x00000005020309a8 */ /* 0x002ea200081ee1f4 */
[----:B------:R-:W0:Y:S02]  /*11900*/  S2R R4, SR_LTMASK ;  /* 0x0000000000047919 */ /* 0x000e240000003900 */
[----:B0-----:R-:W-:-:S04]  /*11910*/  LOP3.LUT R4, R4, UR4, RZ, 0xc0, !PT ;  /* 0x0000000404047c12 */ /* 0x001fc8000f8ec0ff */
[----:B------:R-:W0:Y:S01]  /*11920*/  POPC R33, R4 ;  /* 0x0000000400217309 */ /* 0x000e220000000000 */
[----:B--2---:R-:W0:Y:S02]  /*11930*/  SHFL.IDX PT, R0, R3, R0, 0x1f ;  /* 0x00001f0003007589 */ /* 0x004e2400000e0000 */
[----:B0-----:R-:W-:Y:S01]  /*11940*/  IADD3 R33, R0, UR46, R33 ;  /* 0x0000002e00217c10 */ /* 0x001fe2000fffe021 */
[----:B------:R-:W-:Y:S06]  /*11950*/  BRA `(.L_x_1766) ;  /* 0x0000002c008c7947 */ /* 0x000fec0003800000 */
.L_x_1765:
[----:B------:R-:W-:Y:S01]  /*11960*/  IADD3 R0, R17, 0x22400, RZ ;  /* 0x0002240011007810 */ /* 0x000fe20007ffe0ff */
[----:B------:R-:W-:Y:S03]  /*11970*/  BSSY B6, `(.L_x_1767) ;  /* 0x0000013000067945 */ /* 0x000fe60003800000 */
        /* <DEDUP_REMOVED lines=17> */
[----:B0----5:R-:W-:Y:S05]  /*11a90*/  CALL.ABS.NOINC R2 ;  /* 0x0000000002007343 */ /* 0x021fea0003c00000 */
.L_x_1768:
[----:B------:R-:W-:Y:S05]  /*11aa0*/  BSYNC B6 ;  /* 0x0000000000067941 */ /* 0x000fea0003800000 */
.L_x_1767:
        /* <DEDUP_REMOVED lines=20> */
.L_x_1771:
        /* <DEDUP_REMOVED lines=15> */
.L_x_1770:
[----:B------:R-:W-:Y:S05]  /*11ce0*/  BSYNC B6 ;  /* 0x0000000000067941 */ /* 0x000fea0003800000 */
.L_x_1769:
[----:B------:R-:W-:Y:S01]  /*11cf0*/  ULDC.64 UR4, c[0x0][0x9f8] ;  /* 0x00027e0000047ab9 */ /* 0x000fe20000000a00 */
[----:B------:R-:W-:Y:S01]  /*11d00*/  IMAD.U32 R24, RZ, RZ, UR42 ;  /* 0x0000002aff187e24 */ /* 0x000fe2000f8e00ff */
[----:B------:R-:W-:Y:S01]  /*11d10*/  UISETP.NE.U32.AND UP0, UPT, UR4, URZ, UPT ;  /* 0x0000003f0400728c */ /* 0x000fe2000bf05070 */
[----:B------:R-:W0:Y:S03]  /*11d20*/  LDC R10, c[0x0][0x430] ;  /* 0x00010c00ff0a7b82 */ /* 0x000e260000000800 */
[----:B------:R-:W-:-:S06]  /*11d30*/  UISETP.NE.AND.EX UP0, UPT, UR5, URZ, UPT, UP0 ;  /* 0x0000003f0500728c */ /* 0x000fcc000bf05300 */
[----:B------:R-:W-:-:S05]  /*11d40*/  PLOP3.LUT P0, PT, PT, PT, UP0, 0x80, 0x0 ;  /* 0x000000000000781c */ /* 0x000fca0003f0f008 */
[----:B------:R-:W-:Y:S02]  /*11d50*/  @UP0 ULDC.64 UR4, c[0x0][0x9f8] ;  /* 0x00027e0000040ab9 */ /* 0x000fe40000000a00 */
[----:B------:R-:W-:-:S06]  /*11d60*/  @UP0 UIMAD.WIDE UR4, UR42, 0x4, UR4 ;  /* 0x000000042a0408a5 */ /* 0x000fcc000f8e0204 */
[----:B------:R-:W-:Y:S01]  /*11d70*/  MOV R2, UR4 ;  /* 0x0000000400027c02 */ /* 0x000fe20008000f00 */
[----:B------:R-:W-:Y:S01]  /*11d80*/  IMAD.U32 R3, RZ, RZ, UR5 ;  /* 0x00000005ff037e24 */ /* 0x000fe2000f8e00ff */
[----:B------:R-:W-:-:S04]  /*11d90*/  ULDC UR4, c[0x0][0xc48] ;  /* 0x0003120000047ab9 */ /* 0x000fc80000000800 */
[----:B------:R1:W5:Y:S01]  /*11da0*/  @P0 LDG.E R24, desc[UR52][R2.64] ;  /* 0x0000003402180981 */ /* 0x000362000c1e1900 */
[----:B------:R-:W-:Y:S01]  /*11db0*/  IMAD.U32 R27, RZ, RZ, UR44 ;  /* 0x0000002cff1b7e24 */ /* 0x000fe2000f8e00ff */
[----:B------:R-:W-:Y:S01]  /*11dc0*/  UMOV UR5, 0xffffffff ;  /* 0xffffffff00057882 */ /* 0x000fe20000000000 */
[----:B------:R-:W-:-:S03]  /*11dd0*/  IMAD.U32 R19, RZ, RZ, UR4 ;  /* 0x00000004ff137e24 */ /* 0x000fc6000f8e00ff */
[----:B------:R-:W-:Y:S01]  /*11de0*/  LEA R27, R27, 0xffffffc0, 0x6 ;  /* 0xffffffc01b1b7811 */ /* 0x000fe200078e30ff */
[----:B------:R-:W-:Y:S06]  /*11df0*/  BRA.DIV UR5, `(.L_x_1772) ;  /* 0x0000003205b47947 */ /* 0x000fec000b800000 */
.L_x_1827:
[----:B------:R-:W2:Y:S01]  /*11e00*/  S2R R8, SR_TID.X ;  /* 0x0000000000087919 */ /* 0x000ea20000002100 */
[----:B0-----:R-:W-:Y:S01]  /*11e10*/  ISETP.NE.AND P1, PT, R10, 0x1, PT ;  /* 0x000000010a00780c */ /* 0x001fe20003f25270 */
[----:B------:R-:W-:Y:S01]  /*11e20*/  IMAD.MOV.U32 R34, RZ, RZ, RZ ;  /* 0x000000ffff227224 */ /* 0x000fe200078e00ff */
[----:B-----5:R-:W-:Y:S02]  /*11e30*/  SHF.R.S32.HI R29, RZ, 0x1f, R24 ;  /* 0x0000001fff1d7819 */ /* 0x020fe40000011418 */
[----:B------:R-:W-:-:S09]  /*11e40*/  LOP3.LUT R16, R16, 0xfffffbff, RZ, 0xc0, !PT ;  /* 0xfffffbff10107812 */ /* 0x000fd200078ec0ff */
[----:B------:R-:W0:Y:S01]  /*11e50*/  @P1 LDC R0, c[0x0][0x434] ;  /* 0x00010d00ff001b82 */ /* 0x000e220000000800 */
[----:B------:R-:W-:-:S07]  /*11e60*/  @P1 LOP3.LUT R16, R16, 0x400, RZ, 0xfc, !PT ;  /* 0x0000040010101812 */ /* 0x000fce00078efcff */
[----:B-1----:R-:W1:Y:S01]  /*11e70*/  @P1 LDC R3, c[0x0][0x438] ;  /* 0x00010e00ff031b82 */ /* 0x002e620000000800 */
[----:B--2---:R-:W-:-:S05]  /*11e80*/  IMAD.SHL.U32 R8, R8, 0x10, RZ ;  /* 0x0000001008087824 */ /* 0x004fca00078e00ff */
[----:B------:R-:W-:-:S05]  /*11e90*/  LOP3.LUT R8, R36, 0x70, R8, 0xf8, !PT ;  /* 0x0000007024087812 */ /* 0x000fca00078ef808 */
[----:B------:R-:W-:-:S05]  /*11ea0*/  IMAD.IADD R35, R8, 0x1, R27 ;  /* 0x0000000108237824 */ /* 0x000fca00078e021b */
[C---:B------:R-:W-:Y:S02]  /*11eb0*/  ISETP.GE.AND P0, PT, R35.reuse, UR37, PT ;  /* 0x0000002523007c0c */ /* 0x040fe4000bf06270 */
[----:B------:R-:W-:Y:S02]  /*11ec0*/  IADD3 R35, R35, R30, RZ ;  /* 0x0000001e23237210 */ /* 0x000fe40007ffe0ff */
[----:B------:R-:W-:-:S03]  /*11ed0*/  ISETP.GT.U32.OR P0, PT, R8, 0x3f, P0 ;  /* 0x0000003f0800780c */ /* 0x000fc60000704470 */
[----:B0-----:R-:W-:-:S04]  /*11ee0*/  @P1 IMAD.HI.U32 R0, R35, R0, RZ ;  /* 0x0000000023001227 */ /* 0x001fc800078e00ff */
[----:B------:R-:W-:Y:S01]  /*11ef0*/  IMAD.MOV.U32 R9, RZ, RZ, R35 ;  /* 0x000000ffff097224 */ /* 0x000fe200078e0023 */
[----:B-1----:R-:W-:-:S05]  /*11f00*/  @P1 SHF.R.U32.HI R9, RZ, R3, R0 ;  /* 0x00000003ff091219 */ /* 0x002fca0000011600 */
[----:B------:R-:W0:Y:S01]  /*11f10*/  @!P0 LDC.64 R6, c[0x0][0x428] ;  /* 0x00010a00ff068b82 */ /* 0x000e220000000a00 */
[--C-:B------:R-:W-:Y:S01]  /*11f20*/  @!P0 SHF.R.S32.HI R3, RZ, 0x1f, R9.reuse ;  /* 0x0000001fff038819 */ /* 0x100fe20000011409 */
[----:B------:R-:W-:-:S06]  /*11f30*/  @!P0 IMAD.MOV.U32 R2, RZ, RZ, R9 ;  /* 0x000000ffff028224 */ /* 0x000fcc00078e0009 */
[----:B------:R-:W1:Y:S01]  /*11f40*/  @!P0 LDC.64 R4, c[0x0][0x418] ;  /* 0x00010600ff048b82 */ /* 0x000e620000000a00 */
[-C--:B0-----:R-:W-:Y:S02]  /*11f50*/  @!P0 IMAD R0, R29, R6.reuse, RZ ;  /* 0x000000061d008224 */ /* 0x081fe400078e02ff */
[----:B------:R-:W-:-:S04]  /*11f60*/  @!P0 IMAD.WIDE.U32 R2, R24, R6, R2 ;  /* 0x0000000618028225 */ /* 0x000fc800078e0002 */
[----:B------:R-:W-:Y:S01]  /*11f70*/  @!P0 IMAD R7, R24, R7, R0 ;  /* 0x0000000718078224 */ /* 0x000fe200078e0200 */
[----:B-1----:R-:W-:-:S03]  /*11f80*/  @!P0 LEA R4, P1, R2, R4, 0x2 ;  /* 0x0000000402048211 */ /* 0x002fc600078210ff */
[----:B------:R-:W-:-:S05]  /*11f90*/  @!P0 IMAD.IADD R0, R3, 0x1, R7 ;  /* 0x0000000103008824 */ /* 0x000fca00078e0207 */
[----:B------:R-:W-:Y:S01]  /*11fa0*/  @!P0 LEA.HI.X R5, R2, R5, R0, 0x2, P1 ;  /* 0x0000000502058211 */ /* 0x000fe200008f1400 */
[----:B------:R-:W-:Y:S02]  /*11fb0*/  IMAD.U32 R2, RZ, RZ, UR47 ;  /* 0x0000002fff027e24 */ /* 0x000fe4000f8e00ff */
[----:B------:R-:W-:Y:S02]  /*11fc0*/  IMAD.MOV R0, RZ, RZ, -R9 ;  /* 0x000000ffff007224 */ /* 0x000fe400078e0a09 */
[----:B------:R0:W5:Y:S01]  /*11fd0*/  @!P0 LDG.E R34, desc[UR52][R4.64] ;  /* 0x0000003404228981 */ /* 0x000162000c1e1900 */
[----:B------:R-:W-:Y:S01]  /*11fe0*/  ISETP.NE.AND P2, PT, R2, 0x3, PT ;  /* 0x000000030200780c */ /* 0x000fe20003f45270 */
[----:B------:R-:W-:Y:S01]  /*11ff0*/  IMAD R35, R10, R0, R35 ;  /* 0x000000000a237224 */ /* 0x000fe200078e0223 */
[----:B------:R-:W-:Y:S02]  /*12000*/  ISETP.GT.U32.AND P0, PT, R8, 0x3f, PT ;  /* 0x0000003f0800780c */ /* 0x000fe40003f04070 */
[----:B------:R-:W-:-:S02]  /*12010*/  LOP3.LUT R16, R16, 0xfffffeff, RZ, 0xc0, !PT ;  /* 0xfffffeff10107812 */ /* 0x000fc400078ec0ff */
[----:B------:R-:W-:-:S05]  /*12020*/  IADD3 R0, RZ, -UR42, RZ ;  /* 0x8000002aff007c10 */ /* 0x000fca000fffe0ff */
[----:B------:R-:W-:Y:S02]  /*12030*/  IMAD R19, R19, R0, UR41 ;  /* 0x0000002913137e24 */ /* 0x000fe4000f8e0200 */
[----:B------:R-:W-:-:S03]  /*12040*/  @P2 LOP3.LUT R16, R16, 0x100, RZ, 0xfc, !PT ;  /* 0x0000010010102812 */ /* 0x000fc600078efcff */
[----:B------:R-:W-:Y:S02]  /*12050*/  SHF.R.S32.HI R23, RZ, 0x1f, R19 ;  /* 0x0000001fff177819 */ /* 0x000fe40000011413 */
[----:B------:R-:W-:-:S04]  /*12060*/  LOP3.LUT R16, R16, 0xfffffffe, RZ, 0xc0, !PT ;  /* 0xfffffffe10107812 */ /* 0x000fc800078ec0ff */
[----:B------:R-:W-:Y:S01]  /*12070*/  @P0 LOP3.LUT R16, R16, 0x1, RZ, 0xfc, !PT ;  /* 0x0000000110100812 */ /* 0x000fe200078efcff */
[----:B0-----:R-:W-:Y:S06]  /*12080*/  @!P2 BRA `(.L_x_1773) ;  /* 0x000000000004a947 */ /* 0x001fec0003800000 */
[----:B------:R-:W-:Y:S01]  /*12090*/  BPT.TRAP 0x1 ;  /* 0x000000040000795c */ /* 0x000fe20000300000 */
.L_x_1773:
[----:B------:R-:W-:Y:S01]  /*120a0*/  IMAD R25, R18, 0x8, R17 ;  /* 0x0000000812197824 */ /* 0x000fe200078e0211 */
[----:B------:R-:W-:Y:S01]  /*120b0*/  SHF.L.U32 R0, R22, 0x1f, RZ ;  /* 0x0000001f16007819 */ /* 0x000fe200000006ff */
[----:B------:R-:W-:Y:S03]  /*120c0*/  BSSY B0, `(.L_x_1774) ;  /* 0x0000003000007945 */ /* 0x000fe60003800000 */
[----:B------:R-:W0:Y:S02]  /*120d0*/  SYNCS.PHASECHK.TRANS64.TRYWAIT P0, [R25+URZ+0x28c40], R0 ;  /* 0x028c4000190075a7 */ /* 0x000e24000800017f */
[----:B0-----:R-:W-:Y:S05]  /*120e0*/  @!P0 BRA `(.L_x_1775) ;  /* 0x0000003000248947 */ /* 0x001fea0003800000 */
.L_x_1828:
[----:B------:R-:W-:Y:S05]  /*120f0*/  BSYNC B0 ;  /* 0x0000000000007941 */ /* 0x000fea0003800000 */
.L_x_1774:
[----:B------:R-:W-:Y:S01]  /*12100*/  SHF.R.S32.HI R37, RZ, 0x1f, R35 ;  /* 0x0000001fff257819 */ /* 0x000fe20000011423 */
[----:B------:R-:W1:Y:S01]  /*12110*/  S2R R6, SR_TID.X ;  /* 0x0000000000067919 */ /* 0x000e620000002100 */
[----:B------:R-:W-:Y:S01]  /*12120*/  ULDC.64 UR4, c[0x0][0x300] ;  /* 0x0000c00000047ab9 */ /* 0x000fe20000000a00 */
[----:B-----5:R-:W-:Y:S01]  /*12130*/  SHF.R.S32.HI R4, RZ, 0x1f, R34 ;  /* 0x0000001fff047819 */ /* 0x020fe20000011422 */
[----:B------:R-:W-:Y:S01]  /*12140*/  IMAD.WIDE.U32 R2, R35, UR4, RZ ;  /* 0x0000000423027c25 */ /* 0x000fe2000f8e00ff */
[----:B------:R-:W-:Y:S02]  /*12150*/  IADD3 R27, -R36, UR37, -R27 ;  /* 0x00000025241b7c10 */ /* 0x000fe4000fffe91b */
[----:B------:R-:W-:Y:S01]  /*12160*/  LOP3.LUT P2, RZ, R16, 0x2, RZ, 0xc0, !PT ;  /* 0x0000000210ff7812 */ /* 0x000fe2000784c0ff */
[----:B0-----:R-:W-:Y:S01]  /*12170*/  IMAD R0, R37, UR4, RZ ;  /* 0x0000000425007c24 */ /* 0x001fe2000f8e02ff */
[----:B------:R0:W-:Y:S03]  /*12180*/  STL [R1], R4 ;  /* 0x0000000401007387 */ /* 0x0001e60000100800 */
[----:B------:R-:W-:Y:S01]  /*12190*/  IMAD R5, R35, UR5, R0 ;  /* 0x0000000523057c24 */ /* 0x000fe2000f8e0200 */
[----:B------:R-:W-:-:S03]  /*121a0*/  ULDC.64 UR4, c[0x0][0x310] ;  /* 0x0000c40000047ab9 */ /* 0x000fc60000000a00 */
[----:B------:R-:W-:Y:S02]  /*121b0*/  IMAD.IADD R3, R3, 0x1, R5 ;  /* 0x0000000103037824 */ /* 0x000fe400078e0205 */
[----:B------:R-:W-:Y:S01]  /*121c0*/  IMAD R5, R4, UR4, RZ ;  /* 0x0000000404057c24 */ /* 0x000fe2000f8e02ff */
[----:B0-----:R-:W-:Y:S01]  /*121d0*/  LEA R4, R18, R31, 0xc ;  /* 0x0000001f12047211 */ /* 0x001fe200078e60ff */
        /* <DEDUP_REMOVED lines=10> */
[----:B------:R-:W-:Y:S01]  /*12280*/  UMOV UR4, 0xffffffff ;  /* 0xffffffff00047882 */ /* 0x000fe20000000000 */
[----:B-1----:R-:W-:Y:S02]  /*12290*/  IMAD.SHL.U32 R6, R6, 0x8, RZ ;  /* 0x0000000806067824 */ /* 0x002fe400078e00ff */
[----:B------:R-:W-:Y:S02]  /*122a0*/  LEA.HI.X R5, R2, UR5, R5, 0x1, P0 ;  /* 0x0000000502057c11 */ /* 0x000fe400080f0c05 */
[----:B------:R-:W-:Y:S02]  /*122b0*/  ISETP.GE.AND P0, PT, R27, 0x1, PT ;  /* 0x000000011b00780c */ /* 0x000fe40003f06270 */
[----:B------:R-:W-:Y:S01]  /*122c0*/  LOP3.LUT R6, R6, 0x38, RZ, 0xc0, !PT ;  /* 0x0000003806067812 */ /* 0x000fe200078ec0ff */
[----:B------:R-:W-:Y:S10]  /*122d0*/  BRA.DIV UR4, `(.L_x_1776) ;  /* 0x0000002e04bc7947 */ /* 0x000ff4000b800000 */
[----:B------:R-:W0:Y:S01]  /*122e0*/  SHFL.IDX PT, R14, R0, RZ, 0x181f ;  /* 0x00181fff000e7589 */ /* 0x000e2200000e0000 */
[----:B------:R-:W-:-:S03]  /*122f0*/  @P0 IMAD R7, R4, 0x2, R17 ;  /* 0x0000000204070824 */ /* 0x000fc600078e0211 */
[----:B------:R-:W1:Y:S01]  /*12300*/  SHFL.IDX PT, R2, R5, RZ, 0x181f ;  /* 0x00181fff05027589 */ /* 0x000e6200000e0000 */
[----:B0-----:R-:W-:-:S05]  /*12310*/  @P0 LEA R14, P1, R6, R14, 0x1 ;  /* 0x0000000e060e0211 */ /* 0x001fca00078208ff */
[----:B-1----:R-:W-:Y:S02]  /*12320*/  @P0 IMAD.X R3, RZ, RZ, R2, P1 ;  /* 0x000000ffff030224 */ /* 0x002fe400008e0602 */
[----:B------:R-:W-:Y:S02]  /*12330*/  @P0 IMAD.MOV.U32 R2, RZ, RZ, R14 ;  /* 0x000000ffff020224 */ /* 0x000fe400078e000e */
[----:B------:R-:W0:Y:S04]  /*12340*/  SHFL.IDX PT, R14, R0, 0x1, 0x181f ;  /* 0x00381f00000e7f89 */ /* 0x000e2800000e0000 */
[----:B------:R1:W-:Y:S01]  /*12350*/  @P0 LDGSTS.E.BYPASS.LTC128B.128 [R7+0x22400], desc[UR52][R2.64], !P2 ;  /* 0x2240000002070fae */ /* 0x0003e2000d101d74 */
[----:B------:R-:W-:-:S03]  /*12360*/  ISETP.GE.AND P0, PT, R27, 0x11, PT ;  /* 0x000000111b00780c */ /* 0x000fc60003f06270 */
[----:B-1----:R-:W1:Y:S10]  /*12370*/  SHFL.IDX PT, R2, R5, 0x1, 0x181f ;  /* 0x00381f0005027f89 */ /* 0x002e7400000e0000 */
[----:B------:R-:W-:-:S02]  /*12380*/  @P0 LEA R9, R4, R17, 0x1 ;  /* 0x0000001104090211 */ /* 0x000fc400078e08ff */
[----:B0-----:R-:W-:-:S05]  /*12390*/  @P0 LEA R14, P1, R6, R14, 0x1 ;  /* 0x0000000e060e0211 */ /* 0x001fca00078208ff */
[----:B-1----:R-:W-:Y:S02]  /*123a0*/  @P0 IMAD.X R3, RZ, RZ, R2, P1 ;  /* 0x000000ffff030224 */ /* 0x002fe400008e0602 */
[----:B------:R-:W-:Y:S02]  /*123b0*/  @P0 IMAD.MOV.U32 R2, RZ, RZ, R14 ;  /* 0x000000ffff020224 */ /* 0x000fe400078e000e */
[----:B------:R-:W0:Y:S04]  /*123c0*/  SHFL.IDX PT, R14, R0, 0x2, 0x181f ;  /* 0x00581f00000e7f89 */ /* 0x000e2800000e0000 */
[----:B------:R1:W-:Y:S01]  /*123d0*/  @P0 LDGSTS.E.BYPASS.LTC128B.128 [R9+0x22c00], desc[UR52][R2.64], !P2 ;  /* 0x22c0000002090fae */ /* 0x0003e2000d101d74 */
[----:B------:R-:W-:-:S03]  /*123e0*/  ISETP.GE.AND P0, PT, R27, 0x21, PT ;  /* 0x000000211b00780c */ /* 0x000fc60003f06270 */
[----:B-1----:R-:W1:Y:S10]  /*123f0*/  SHFL.IDX PT, R2, R5, 0x2, 0x181f ;  /* 0x00581f0005027f89 */ /* 0x002e7400000e0000 */
[----:B------:R-:W-:Y:S01]  /*12400*/  @P0 IMAD R7, R4, 0x2, R17 ;  /* 0x0000000204070824 */ /* 0x000fe200078e0211 */
[----:B------:R-:W2:Y:S01]  /*12410*/  SHFL.IDX PT, R5, R5, 0x3, 0x181f ;  /* 0x00781f0005057f89 */ /* 0x000ea200000e0000 */
[----:B0-----:R-:W-:-:S05]  /*12420*/  @P0 LEA R14, P1, R6, R14, 0x1 ;  /* 0x0000000e060e0211 */ /* 0x001fca00078208ff */
[----:B-1----:R-:W-:Y:S02]  /*12430*/  @P0 IMAD.X R3, RZ, RZ, R2, P1 ;  /* 0x000000ffff030224 */ /* 0x002fe400008e0602 */
[----:B------:R-:W-:Y:S02]  /*12440*/  @P0 IMAD.MOV.U32 R2, RZ, RZ, R14 ;  /* 0x000000ffff020224 */ /* 0x000fe400078e000e */
[----:B------:R0:W1:Y:S04]  /*12450*/  SHFL.IDX PT, R14, R0, 0x3, 0x181f ;  /* 0x00781f00000e7f89 */ /* 0x00006800000e0000 */
[----:B--2---:R0:W-:Y:S02]  /*12460*/  @P0 LDGSTS.E.BYPASS.LTC128B.128 [R7+0x23400], desc[UR52][R2.64], !P2 ;  /* 0x2340000002070fae */ /* 0x0041e4000d101d74 */
.L_x_1838:
[----:B------:R-:W-:-:S13]  /*12470*/  ISETP.GE.AND P0, PT, R27, 0x31, PT ;  /* 0x000000311b00780c */ /* 0x000fda0003f06270 */
[----:B01----:R-:W-:-:S05]  /*12480*/  @P0 LEA R2, P1, R6, R14, 0x1 ;  /* 0x0000000e06020211 */ /* 0x003fca00078208ff */
[----:B------:R-:W-:Y:S01]  /*12490*/  @P0 IMAD.X R3, RZ, RZ, R5, P1 ;  /* 0x000000ffff030224 */ /* 0x000fe200008e0605 */
[----:B------:R-:W-:-:S05]  /*124a0*/  @P0 LEA R5, R4, R17, 0x1 ;  /* 0x0000001104050211 */ /* 0x000fca00078e08ff */
[----:B------:R-:W-:Y:S01]  /*124b0*/  @!PT LDS RZ, [RZ] ;  /* 0x00000000fffff984 */ /* 0x000fe20000000800 */
[----:B------:R-:W-:Y:S01]  /*124c0*/  @!PT LDS RZ, [RZ] ;  /* 0x00000000fffff984 */ /* 0x000fe20000000800 */
[----:B------:R-:W-:Y:S01]  /*124d0*/  @!PT LDS RZ, [RZ] ;  /* 0x00000000fffff984 */ /* 0x000fe20000000800 */
[----:B------:R0:W-:Y:S01]  /*124e0*/  @P0 LDGSTS.E.BYPASS.LTC128B.128 [R5+0x23c00], desc[UR52][R2.64], !P2 ;  /* 0x23c0000002050fae */ /* 0x0001e2000d101d74 */
[----:B------:R-:W-:Y:S01]  /*124f0*/  PLOP3.LUT P0, PT, PT, PT, PT, 0x80, 0x0 ;  /* 0x000000000000781c */ /* 0x000fe20003f0f070 */
[----:B------:R-:W-:-:S12]  /*12500*/  NOP ;  /* 0x0000000000007918 */ /* 0x000fd80000000000 */
.L_x_1777:
        /* <DEDUP_REMOVED lines=11> */
.L_x_1778:
[----:B------:R-:W-:Y:S01]  /*125c0*/  VIADD R0, R17, 0x20400 ;  /* 0x0002040011007836 */ /* 0x000fe20000000000 */
[----:B------:R1:W-:Y:S06]  /*125d0*/  SYNCS.ARRIVE.TRANS64.A1T0 RZ, [R25+URZ+0x28c30], RZ ;  /* 0x028c30ff19ff79a7 */ /* 0x0003ec000810003f */
[----:B------:R-:W-:Y:S05]  /*125e0*/  WARPSYNC.ALL ;  /* 0x0000000000007948 */ /* 0x000fea0003800000 */
[----:B------:R-:W-:Y:S01]  /*125f0*/  BAR.SYNC.DEFER_BLOCKING 0x8, 0x100 ;  /* 0x0204000000007b1d */ /* 0x000fe20000010000 */
[----:B------:R-:W-:-:S05]  /*12600*/  LOP3.LUT P0, RZ, R0, 0x3ff, RZ, 0xc0, !PT ;  /* 0x000003ff00ff7812 */ /* 0x000fca000780c0ff */
[----:B------:R-:W-:Y:S08]  /*12610*/  BSSY B6, `(.L_x_1779) ;  /* 0x0000012000067945 */ /* 0x000ff00003800000 */
        /* <DEDUP_REMOVED lines=17> */
.L_x_1780:
[----:B------:R-:W-:Y:S05]  /*12730*/  BSYNC B6 ;  /* 0x0000000000067941 */ /* 0x000fea0003800000 */
.L_x_1779:
[----:B------:R2:W5:Y:S01]  /*12740*/  LDL R8, [R1+0x8] ;  /* 0x0000080001087983 */ /* 0x0005620000100800 */
[----:B------:R-:W-:Y:S01]  /*12750*/  UISETP.NE.AND UP0, UPT, UR49, URZ, UPT ;  /* 0x0000003f3100728c */ /* 0x000fe2000bf05270 */
[----:B0-----:R-:W0:Y:S01]  /*12760*/  S2R R2, SR_TID.X ;  /* 0x0000000000027919 */ /* 0x001e220000002100 */
[----:B------:R-:W-:Y:S01]  /*12770*/  R2UR UR6, R23 ;  /* 0x00000000170672ca */ /* 0x000fe200000e0000 */
[----:B------:R-:W-:-:S03]  /*12780*/  ULDC.64 UR8, c[0x0][0x2d8] ;  /* 0x0000b60000087ab9 */ /* 0x000fc60000000a00 */
[----:B------:R-:W-:Y:S02]  /*12790*/  PLOP3.LUT P0, PT, PT, PT, UP0, 0x80, 0x0 ;  /* 0x000000000000781c */ /* 0x000fe40003f0f008 */
[----:B------:R-:W-:-:S03]  /*127a0*/  LOP3.LUT P5, RZ, R16, 0x1000, RZ, 0xc0, !PT ;  /* 0x0000100010ff7812 */ /* 0x000fc600078ac0ff */
[----:B------:R-:W-:Y:S01]  /*127b0*/  @UP0 ULDC UR4, c[0x0][0x44c] ;  /* 0x0001130000040ab9 */ /* 0x000fe20000000800 */
[----:B0-----:R-:W-:-:S04]  /*127c0*/  SHF.L.U32 R2, R2, 0x4, RZ ;  /* 0x0000000402027819 */ /* 0x001fc800000006ff */
[----:B------:R-:W-:-:S05]  /*127d0*/  LOP3.LUT R2, R36, 0x70, R2, 0xf8, !PT ;  /* 0x0000007024027812 */ /* 0x000fca00078ef802 */
[----:B------:R-:W-:-:S04]  /*127e0*/  VIADD R0, R2, UR43 ;  /* 0x0000002b02007c36 */ /* 0x000fc80008000000 */
[----:B------:R-:W-:Y:S01]  /*127f0*/  @P0 IMAD.HI.U32 R3, R0, UR4, RZ ;  /* 0x0000000400030c27 */ /* 0x000fe2000f8e00ff */
[----:B------:R-:W-:Y:S01]  /*12800*/  PLOP3.LUT P0, PT, PT, PT, UP0, 0x80, 0x0 ;  /* 0x000000000000781c */ /* 0x000fe20003f0f008 */
[----:B------:R-:W-:Y:S01]  /*12810*/  @UP0 ULDC UR4, c[0x0][0x450] ;  /* 0x0001140000040ab9 */ /* 0x000fe20000000800 */
[----:B------:R-:W-:Y:S01]  /*12820*/  R2UR UR7, R19 ;  /* 0x00000000130772ca */ /* 0x000fe200000e0000 */
[----:B------:R-:W-:Y:S01]  /*12830*/  IMAD.MOV.U32 R2, RZ, RZ, R0 ;  /* 0x000000ffff027224 */ /* 0x000fe200078e0000 */
[----:B------:R-:W-:-:S09]  /*12840*/  UIMAD UR6, UR6, UR8, URZ ;  /* 0x00000008060672a4 */ /* 0x000fd2000f8e023f */
[----:B------:R-:W-:Y:S02]  /*12850*/  @P0 SHF.R.U32.HI R2, RZ, UR4, R3 ;  /* 0x00000004ff020c19 */ /* 0x000fe40008011603 */
[----:B------:R-:W-:Y:S01]  /*12860*/  R2UR UR4, R19 ;  /* 0x00000000130472ca */ /* 0x000fe200000e0000 */
[----:B------:R-:W-:Y:S01]  /*12870*/  UIMAD UR7, UR7, UR9, UR6 ;  /* 0x00000009070772a4 */ /* 0x000fe2000f8e0206 */
[----:B------:R-:W0:Y:S01]  /*12880*/  S2R R10, SR_TID.X ;  /* 0x00000000000a7919 */ /* 0x000e220000002100 */
[----:B------:R-:W-:Y:S01]  /*12890*/  USHF.R.S32.HI UR6, URZ, 0x1f, UR42 ;  /* 0x0000001f3f067899 */ /* 0x000fe2000801142a */
[----:B------:R-:W-:-:S09]  /*128a0*/  IMAD.MOV R5, RZ, RZ, -R2 ;  /* 0x000000ffff057224 */ /* 0x000fd200078e0a02 */
[----:B------:R-:W-:-:S03]  /*128b0*/  UIMAD.WIDE.U32 UR4, UR4, UR8, URZ ;  /* 0x00000008040472a5 */ /* 0x000fc6000f8e003f */
[----:B------:R-:W-:Y:S01]  /*128c0*/  ULDC.64 UR8, c[0x0][0x2e0] ;  /* 0x0000b80000087ab9 */ /* 0x000fe20000000a00 */
[----:B------:R-:W-:Y:S02]  /*128d0*/  UIADD3 UR5, UR5, UR7, URZ ;  /* 0x0000000705057290 */ /* 0x000fe4000fffe03f */
[----:B------:R-:W-:Y:S01]  /*128e0*/  UIMAD UR6, UR6, UR8, URZ ;  /* 0x00000008060672a4 */ /* 0x000fe2000f8e023f */
[----:B------:R-:W-:Y:S01]  /*128f0*/  ULDC UR7, c[0x0][0x448] ;  /* 0x0001120000077ab9 */ /* 0x000fe20000000800 */
[----:B------:R-:W-:Y:S01]  /*12900*/  UIMAD.WIDE.U32 UR4, UR42, UR8, UR4 ;  /* 0x000000082a0472a5 */ /* 0x000fe2000f8e0004 */
[----:B------:R-:W-:Y:S01]  /*12910*/  IMAD R5, R5, UR7, R0 ;  /* 0x0000000705057c24 */ /* 0x000fe2000f8e0200 */
[----:B------:R-:W-:Y:S01]  /*12920*/  UIMAD UR6, UR42, UR9, UR6 ;  /* 0x000000092a0672a4 */ /* 0x000fe2000f8e0206 */
[----:B------:R-:W-:Y:S02]  /*12930*/  SHF.R.S32.HI R0, RZ, 0x1f, R2 ;  /* 0x0000001fff007819 */ /* 0x000fe40000011402 */
[----:B------:R-:W-:Y:S01]  /*12940*/  ULDC.64 UR8, c[0x0][0x2d0] ;  /* 0x0000b40000087ab9 */ /* 0x000fe20000000a00 */
[----:B------:R-:W-:Y:S01]  /*12950*/  UIADD3 UR5, UR5, UR6, URZ ;  /* 0x0000000605057290 */ /* 0x000fe2000fffe03f */
[----:B------:R-:W-:-:S02]  /*12960*/  IMAD.U32 R9, RZ, RZ, UR8 ;  /* 0x00000008ff097e24 */ /* 0x000fc4000f8e00ff */
[----:B------:R-:W-:Y:S01]  /*12970*/  IMAD R3, R0, UR8, RZ ;  /* 0x0000000800037c24 */ /* 0x000fe2000f8e02ff */
[----:B------:R-:W-:-:S03]  /*12980*/  SHF.R.S32.HI R0, RZ, 0x1f, R5 ;  /* 0x0000001fff007819 */ /* 0x000fc60000011405 */
[C---:B------:R-:W-:Y:S02]  /*12990*/  IMAD R7, R2.reuse, UR9, R3 ;  /* 0x0000000902077c24 */ /* 0x040fe4000f8e0203 */
[----:B------:R-:W-:Y:S01]  /*129a0*/  IMAD.WIDE.U32 R2, R2, R9, UR4 ;  /* 0x0000000402027e25 */ /* 0x000fe2000f8e0009 */
[----:B------:R-:W-:-:S03]  /*129b0*/  ULDC.64 UR4, c[0x0][0x2c8] ;  /* 0x0000b20000047ab9 */ /* 0x000fc60000000a00 */
[----:B------:R-:W-:Y:S02]  /*129c0*/  IMAD.IADD R3, R3, 0x1, R7 ;  /* 0x0000000103037824 */ /* 0x000fe400078e0207 */
[----:B------:R-:W-:Y:S02]  /*129d0*/  IMAD R0, R0, UR4, RZ ;  /* 0x0000000400007c24 */ /* 0x000fe4000f8e02ff */
[----:B------:R-:W-:-:S04]  /*129e0*/  IMAD.WIDE.U32 R2, R5, UR4, R2 ;  /* 0x0000000405027c25 */ /* 0x000fc8000f8e0002 */
[----:B------:R-:W-:Y:S01]  /*129f0*/  IMAD R7, R5, UR5, R0 ;  /* 0x0000000505077c24 */ /* 0x000fe2000f8e0200 */
[----:B------:R-:W-:Y:S02]  /*12a00*/  ULDC.64 UR4, c[0x0][0x280] ;  /* 0x0000a00000047ab9 */ /* 0x000fe40000000a00 */
[----:B------:R-:W-:Y:S02]  /*12a10*/  LEA R0, P0, R2, UR4, 0x1 ;  /* 0x0000000402007c11 */ /* 0x000fe4000f8008ff */
[----:B------:R-:W-:Y:S01]  /*12a20*/  IADD3 R5, R3, R7, RZ ;  /* 0x0000000703057210 */ /* 0x000fe20007ffe0ff */
[----:B0-----:R-:W-:Y:S01]  /*12a30*/  IMAD.SHL.U32 R10, R10, 0x8, RZ ;  /* 0x000000080a0a7824 */ /* 0x001fe200078e00ff */
[----:B------:R-:W-:Y:S02]  /*12a40*/  UMOV UR4, 0xffffffff ;  /* 0xffffffff00047882 */ /* 0x000fe40000000000 */
[----:B------:R-:W-:Y:S02]  /*12a50*/  LEA.HI.X R5, R2, UR5, R5, 0x1, P0 ;  /* 0x0000000502057c11 */ /* 0x000fe400080f0c05 */
[----:B------:R-:W-:Y:S01]  /*12a60*/  LOP3.LUT R10, R10, 0x38, RZ, 0xc0, !PT ;  /* 0x000000380a0a7812 */ /* 0x000fe200078ec0ff */
[----:B--2---:R-:W-:Y:S06]  /*12a70*/  BRA.DIV UR4, `(.L_x_1781) ;  /* 0x0000002a04fc7947 */ /* 0x004fec000b800000 */
[----:B------:R-:W0:Y:S01]  /*12a80*/  SHFL.IDX PT, R14, R0, RZ, 0x181f ;  /* 0x00181fff000e7589 */ /* 0x000e2200000e0000 */
[----:B------:R-:W-:-:S03]  /*12a90*/  VIADD R4, R36, UR43 ;  /* 0x0000002b24047c36 */ /* 0x000fc60008000000 */
[----:B------:R-:W2:Y:S01]  /*12aa0*/  SHFL.IDX PT, R2, R5, RZ, 0x181f ;  /* 0x00181fff05027589 */ /* 0x000ea200000e0000 */
[C---:B------:R-:W-:Y:S01]  /*12ab0*/  VIADD R6, R4.reuse, 0x10 ;  /* 0x0000001004067836 */ /* 0x040fe20000000000 */
[----:B------:R-:W-:-:S13]  /*12ac0*/  ISETP.GE.AND P0, PT, R4, UR36, PT ;  /* 0x0000002404007c0c */ /* 0x000fda000bf06270 */
[----:B0-----:R-:W-:-:S05]  /*12ad0*/  @!P0 LEA R14, P1, R10, R14, 0x1 ;  /* 0x0000000e0a0e8211 */ /* 0x001fca00078208ff */
[----:B--2---:R-:W-:Y:S02]  /*12ae0*/  @!P0 IMAD.X R3, RZ, RZ, R2, P1 ;  /* 0x000000ffff038224 */ /* 0x004fe400008e0602 */
[----:B------:R-:W-:Y:S02]  /*12af0*/  @!P0 IMAD.MOV.U32 R2, RZ, RZ, R14 ;  /* 0x000000ffff028224 */ /* 0x000fe400078e000e */
[----:B------:R-:W0:Y:S04]  /*12b00*/  SHFL.IDX PT, R14, R0, 0x1, 0x181f ;  /* 0x00381f00000e7f89 */ /* 0x000e2800000e0000 */
[----:B-----5:R2:W-:Y:S01]  /*12b10*/  @!P0 LDGSTS.E.BYPASS.LTC128B.128 [R8+0x20400], desc[UR52][R2.64], !P5 ;  /* 0x2040000002088fae */ /* 0x0205e2000e901d74 */
[----:B------:R-:W-:Y:S01]  /*12b20*/  ISETP.GE.AND P0, PT, R6, UR36, PT ;  /* 0x0000002406007c0c */ /* 0x000fe2000bf06270 */
[----:B------:R-:W-:-:S02]  /*12b30*/  VIADD R6, R4, 0x20 ;  /* 0x0000002004067836 */ /* 0x000fc40000000000 */
[----:B--2---:R-:W2:Y:S10]  /*12b40*/  SHFL.IDX PT, R2, R5, 0x1, 0x181f ;  /* 0x00381f0005027f89 */ /* 0x004eb400000e0000 */
[----:B0-----:R-:W-:-:S04]  /*12b50*/  @!P0 LEA R14, P1, R10, R14, 0x1 ;  /* 0x0000000e0a0e8211 */ /* 0x001fc800078208ff */
[----:B--2---:R-:W-:Y:S01]  /*12b60*/  @!P0 IADD3.X R3, RZ, R2, RZ, P1, !PT ;  /* 0x00000002ff038210 */ /* 0x004fe20000ffe4ff */
[----:B------:R-:W-:Y:S02]  /*12b70*/  @!P0 IMAD.MOV.U32 R2, RZ, RZ, R14 ;  /* 0x000000ffff028224 */ /* 0x000fe400078e000e */
[----:B------:R-:W0:Y:S04]  /*12b80*/  SHFL.IDX PT, R14, R0, 0x2, 0x181f ;  /* 0x00581f00000e7f89 */ /* 0x000e2800000e0000 */
[----:B------:R2:W-:Y:S01]  /*12b90*/  @!P0 LDGSTS.E.BYPASS.LTC128B.128 [R8+0x20c00], desc[UR52][R2.64], !P5 ;  /* 0x20c0000002088fae */ /* 0x0005e2000e901d74 */
[----:B------:R-:W-:-:S03]  /*12ba0*/  ISETP.GE.AND P0, PT, R6, UR36, PT ;  /* 0x0000002406007c0c */ /* 0x000fc6000bf06270 */
[----:B--2---:R-:W2:Y:S04]  /*12bb0*/  SHFL.IDX PT, R2, R5, 0x2, 0x181f ;  /* 0x00581f0005027f89 */ /* 0x004ea800000e0000 */
[----:B------:R-:W3:Y:S06]  /*12bc0*/  SHFL.IDX PT, R5, R5, 0x3, 0x181f ;  /* 0x00781f0005057f89 */ /* 0x000eec00000e0000 */
[----:B0-----:R-:W-:-:S05]  /*12bd0*/  @!P0 LEA R14, P1, R10, R14, 0x1 ;  /* 0x0000000e0a0e8211 */ /* 0x001fca00078208ff */
[----:B--2---:R-:W-:Y:S02]  /*12be0*/  @!P0 IMAD.X R3, RZ, RZ, R2, P1 ;  /* 0x000000ffff038224 */ /* 0x004fe400008e0602 */
[----:B------:R-:W-:Y:S02]  /*12bf0*/  @!P0 IMAD.MOV.U32 R2, RZ, RZ, R14 ;  /* 0x000000ffff028224 */ /* 0x000fe400078e000e */
[----:B------:R0:W2:Y:S04]  /*12c00*/  SHFL.IDX PT, R14, R0, 0x3, 0x181f ;  /* 0x00781f00000e7f89 */ /* 0x0000a800000e0000 */
[----:B---3--:R0:W-:Y:S02]  /*12c10*/  @!P0 LDGSTS.E.BYPASS.LTC128B.128 [R8+0x21400], desc[UR52][R2.64], !P5 ;  /* 0x2140000002088fae */ /* 0x0081e4000e901d74 */
.L_x_1847:
[----:B------:R-:W-:-:S05]  /*12c20*/  VIADD R4, R4, 0x30 ;  /* 0x0000003004047836 */ /* 0x000fca0000000000 */
[----:B------:R-:W-:-:S13]  /*12c30*/  ISETP.GE.AND P0, PT, R4, UR36, PT ;  /* 0x0000002404007c0c */ /* 0x000fda000bf06270 */
[----:B0-2---:R-:W-:-:S04]  /*12c40*/  @!P0 LEA R2, P1, R10, R14, 0x1 ;  /* 0x0000000e0a028211 */ /* 0x005fc800078208ff */
[----:B------:R-:W-:-:S05]  /*12c50*/  @!P0 IADD3.X R3, RZ, R5, RZ, P1, !PT ;  /* 0x00000005ff038210 */ /* 0x000fca0000ffe4ff */
[----:B------:R-:W-:Y:S01]  /*12c60*/  @!PT LDS RZ, [RZ] ;  /* 0x00000000fffff984 */ /* 0x000fe20000000800 */
[----:B------:R-:W-:Y:S01]  /*12c70*/  @!PT LDS RZ, [RZ] ;  /* 0x00000000fffff984 */ /* 0x000fe20000000800 */
[----:B------:R-:W-:Y:S01]  /*12c80*/  @!PT LDS RZ, [RZ] ;  /* 0x00000000fffff984 */ /* 0x000fe20000000800 */
[----:B------:R0:W-:Y:S01]  /*12c90*/  @!P0 LDGSTS.E.BYPASS.LTC128B.128 [R8+0x21c00], desc[UR52][R2.64], !P5 ;  /* 0x21c0000002088fae */ /* 0x0001e2000e901d74 */
[----:B------:R-:W-:Y:S01]  /*12ca0*/  PLOP3.LUT P0, PT, PT, PT, PT, 0x80, 0x0 ;  /* 0x000000000000781c */ /* 0x000fe20003f0f070 */
[----:B------:R-:W-:-:S12]  /*12cb0*/  NOP ;  /* 0x0000000000007918 */ /* 0x000fd80000000000 */
.L_x_1782:
        /* <DEDUP_REMOVED lines=17> */
[----:B0-2---:R-:W-:Y:S05]  /*12dd0*/  @!P0 BRA `(.L_x_1784) ;  /* 0x0000002c003c8947 */ /* 0x005fea0003800000 */
.L_x_1848:
[----:B------:R-:W-:Y:S05]  /*12de0*/  BSYNC B0 ;  /* 0x0000000000007941 */ /* 0x000fea0003800000 */
.L_x_1783:
[----:B------:R-:W-:-:S05]  /*12df0*/  IMAD.U32 R2, RZ, RZ, UR47 ;  /* 0x0000002fff027e24 */ /* 0x000fca000f8e00ff */
[----:B------:R-:W-:-:S13]  /*12e00*/  ISETP.NE.AND P0, PT, R2, 0x3, PT ;  /* 0x000000030200780c */ /* 0x000fda0003f05270 */
[----:B------:R-:W-:Y:S05]  /*12e10*/  @!P0 BRA `(.L_x_1785) ;  /* 0x0000000000048947 */ /* 0x000fea0003800000 */
[----:B------:R-:W-:Y:S01]  /*12e20*/  BPT.TRAP 0x1 ;  /* 0x000000040000795c */ /* 0x000fe20000300000 */
.L_x_1785:
[----:B0-----:R-:W-:Y:S01]  /*12e30*/  SHF.L.U32 R0, R22, 0x1f, RZ ;  /* 0x0000001f16007819 */ /* 0x001fe200000006ff */
[----:B------:R-:W-:Y:S03]  /*12e40*/  BSSY B0, `(.L_x_1786) ;  /* 0x0000003000007945 */ /* 0x000fe60003800000 */
[----:B------:R-:W0:Y:S02]  /*12e50*/  SYNCS.PHASECHK.TRANS64.TRYWAIT P0, [R25+URZ+0x28c60], R0 ;  /* 0x028c6000190075a7 */ /* 0x000e24000800017f */
[----:B0-----:R-:W-:Y:S05]  /*12e60*/  @!P0 BRA `(.L_x_1787) ;  /* 0x0000002c002c8947 */ /* 0x001fea0003800000 */
.L_x_1849:
[----:B------:R-:W-:Y:S05]  /*12e70*/  BSYNC B0 ;  /* 0x0000000000007941 */ /* 0x000fea0003800000 */
.L_x_1786:
[----:B------:R-:W2:Y:S01]  /*12e80*/  LDL.LU R4, [R1] ;  /* 0x0000000001047983 */ /* 0x000ea20000300800 */
[----:B------:R-:W-:Y:S01]  /*12e90*/  ULDC.64 UR4, c[0x0][0x328] ;  /* 0x0000ca0000047ab9 */ /* 0x000fe20000000a00 */
[----:B------:R-:W-:Y:S01]  /*12ea0*/  LOP3.LUT R16, R16, 0xfffff7ff, RZ, 0xc0, !PT ;  /* 0xfffff7ff10107812 */ /* 0x000fe200078ec0ff */
[----:B0-----:R-:W-:Y:S02]  /*12eb0*/  IMAD R0, R37, UR4, RZ ;  /* 0x0000000425007c24 */ /* 0x001fe4000f8e02ff */
[----:B------:R-:W-:-:S04]  /*12ec0*/  IMAD.WIDE.U32 R2, R35, UR4, RZ ;  /* 0x0000000423027c25 */ /* 0x000fc8000f8e00ff */
[----:B------:R-:W-:Y:S01]  /*12ed0*/  IMAD R5, R35, UR5, R0 ;  /* 0x0000000523057c24 */ /* 0x000fe2000f8e0200 */
[----:B------:R-:W-:-:S03]  /*12ee0*/  ULDC.64 UR4, c[0x0][0x338] ;  /* 0x0000ce0000047ab9 */ /* 0x000fc60000000a00 */
[----:B------:R-:W-:Y:S02]  /*12ef0*/  IMAD.IADD R3, R3, 0x1, R5 ;  /* 0x0000000103037824 */ /* 0x000fe400078e0205 */
[----:B------:R-:W-:-:S04]  /*12f00*/  IMAD.WIDE.U32 R2, R34, UR4, R2 ;  /* 0x0000000422027c25 */ /* 0x000fc8000f8e0002 */
[----:B--2---:R-:W-:Y:S01]  /*12f10*/  IMAD R5, R4, UR4, RZ ;  /* 0x0000000404057c24 */ /* 0x004fe2000f8e02ff */
[----:B------:R-:W-:-:S03]  /*12f20*/  PRMT R4, R32, 0x8880, RZ ;  /* 0x0000888020047816 */ /* 0x000fc600000000ff */
[----:B------:R-:W-:Y:S01]  /*12f30*/  IMAD R5, R34, UR5, R5 ;  /* 0x0000000522057c24 */ /* 0x000fe2000f8e0205 */
[----:B------:R-:W-:Y:S02]  /*12f40*/  ULDC.64 UR4, c[0x0][0x330] ;  /* 0x0000cc0000047ab9 */ /* 0x000fe40000000a00 */
[----:B------:R-:W-:Y:S02]  /*12f50*/  IMAD R0, R23, UR4, RZ ;  /* 0x0000000417007c24 */ /* 0x000fe4000f8e02ff */
[----:B------:R-:W-:Y:S02]  /*12f60*/  IMAD.IADD R3, R3, 0x1, R5 ;  /* 0x0000000103037824 */ /* 0x000fe400078e0205 */
[C---:B------:R-:W-:Y:S02]  /*12f70*/  IMAD R7, R19.reuse, UR5, R0 ;  /* 0x0000000513077c24 */ /* 0x040fe4000f8e0200 */
[----:B------:R-:W-:Y:S01]  /*12f80*/  IMAD.WIDE.U32 R2, R19, UR4, R2 ;  /* 0x0000000413027c25 */ /* 0x000fe2000f8e0002 */
[----:B------:R-:W-:-:S03]  /*12f90*/  ULDC.64 UR4, c[0x0][0x318] ;  /* 0x0000c60000047ab9 */ /* 0x000fc60000000a00 */
[----:B------:R-:W-:Y:S01]  /*12fa0*/  IMAD R5, R18, 0x8000, R31 ;  /* 0x0000800012057824 */ /* 0x000fe200078e021f */
[----:B------:R-:W-:Y:S02]  /*12fb0*/  IADD3 R7, R3, R7, RZ ;  /* 0x0000000703077210 */ /* 0x000fe40007ffe0ff */
[----:B------:R-:W-:Y:S01]  /*12fc0*/  LEA R6, P0, R2, UR4, 0x1 ;  /* 0x0000000402067c11 */ /* 0x000fe2000f8008ff */
[----:B------:R-:W-:-:S03]  /*12fd0*/  UMOV UR4, 0xffffffff ;  /* 0xffffffff00047882 */ /* 0x000fc60000000000 */
[----:B------:R-:W-:Y:S02]  /*12fe0*/  LEA.HI.X R7, R2, UR5, R7, 0x1, P0 ;  /* 0x0000000502077c11 */ /* 0x000fe400080f0c07 */
[----:B------:R-:W-:-:S13]  /*12ff0*/  ISETP.GT.AND P0, PT, R4, -0x1, PT ;  /* 0xffffffff0400780c */ /* 0x000fda0003f04270 */
[----:B------:R-:W-:Y:S01]  /*13000*/  @P0 LOP3.LUT R16, R16, 0x800, RZ, 0xfc, !PT ;  /* 0x0000080010100812 */ /* 0x000fe200078efcff */
[----:B------:R-:W-:Y:S06]  /*13010*/  BRA.DIV UR4, `(.L_x_1788) ;  /* 0x0000002a04d47947 */ /* 0x000fec000b800000 */
[----:B------:R-:W0:Y:S01]  /*13020*/  S2R R2, SR_TID.X ;  /* 0x0000000000027919 */ /* 0x000e220000002100 */
[C---:B------:R-:W-:Y:S01]  /*13030*/  LOP3.LUT P1, RZ, R32.reuse, 0x1, RZ, 0xc0, !PT ;  /* 0x0000000120ff7812 */ /* 0x040fe2000782c0ff */
[----:B------:R-:W-:Y:S01]  /*13040*/  IMAD R5, R5, 0x2, R17 ;  /* 0x0000000205057824 */ /* 0x000fe200078e0211 */
[C---:B------:R-:W-:Y:S01]  /*13050*/  LOP3.LUT P5, RZ, R32.reuse, 0x2, RZ, 0xc0, !PT ;  /* 0x0000000220ff7812 */ /* 0x040fe200078ac0ff */
[----:B------:R-:W2:Y:S01]  /*13060*/  SHFL.IDX PT, R14, R6, RZ, 0x181f ;  /* 0x00181fff060e7589 */ /* 0x000ea200000e0000 */
[C---:B------:R-:W-:Y:S02]  /*13070*/  LOP3.LUT P4, RZ, R32.reuse, 0x4, RZ, 0xc0, !PT ;  /* 0x0000000420ff7812 */ /* 0x040fe4000788c0ff */
[C---:B------:R-:W-:Y:S01]  /*13080*/  LOP3.LUT P3, RZ, R32.reuse, 0x8, RZ, 0xc0, !PT ;  /* 0x0000000820ff7812 */ /* 0x040fe2000786c0ff */
[----:B------:R-:W3:Y:S01]  /*13090*/  SHFL.IDX PT, R3, R7, RZ, 0x181f ;  /* 0x00181fff07037589 */ /* 0x000ee200000e0000 */
[----:B------:R-:W-:Y:S02]  /*130a0*/  LOP3.LUT P2, RZ, R32, 0x10, RZ, 0xc0, !PT ;  /* 0x0000001020ff7812 */ /* 0x000fe4000784c0ff */
[----:B------:R-:W-:Y:S01]  /*130b0*/  LOP3.LUT R16, R16, 0xfffffdff, RZ, 0xc0, !PT ;  /* 0xfffffdff10107812 */ /* 0x000fe200078ec0ff */
[----:B------:R-:W-:Y:S03]  /*130c0*/  SHFL.IDX PT, R8, R7, 0x2, 0x181f ;  /* 0x00581f0007087f89 */ /* 0x000fe600000e0000 */
[----:B------:R-:W-:Y:S01]  /*130d0*/  @P1 LOP3.LUT R16, R16, 0x200, RZ, 0xfc, !PT ;  /* 0x0000020010101812 */ /* 0x000fe200078efcff */
[----:B0-----:R-:W-:-:S05]  /*130e0*/  IMAD.SHL.U32 R2, R2, 0x8, RZ ;  /* 0x0000000802027824 */ /* 0x001fca00078e00ff */
[----:B------:R-:W-:-:S05]  /*130f0*/  LOP3.LUT R2, R2, 0x38, RZ, 0xc0, !PT ;  /* 0x0000003802027812 */ /* 0x000fca00078ec0ff */
[----:B------:R-:W-:-:S05]  /*13100*/  IMAD.SHL.U32 R0, R2, 0x2, RZ ;  /* 0x0000000202007824 */ /* 0x000fca00078e00ff */
[----:B--2---:R-:W-:Y:S02]  /*13110*/  IADD3 R2, P0, R14, R0, RZ ;  /* 0x000000000e027210 */ /* 0x004fe40007f1e0ff */
[----:B------:R-:W0:Y:S03]  /*13120*/  SHFL.IDX PT, R14, R6, 0x1, 0x181f ;  /* 0x00381f00060e7f89 */ /* 0x000e2600000e0000 */
[----:B---3--:R-:W-:Y:S01]  /*13130*/  IMAD.X R3, RZ, RZ, R3, P0 ;  /* 0x000000ffff037224 */ /* 0x008fe200000e0603 */
[----:B------:R-:W-:Y:S02]  /*13140*/  ISETP.LT.OR P0, PT, R27, 0x1, !P1 ;  /* 0x000000011b00780c */ /* 0x000fe40004f01670 */
[----:B------:R-:W-:-:S11]  /*13150*/  LOP3.LUT P1, RZ, R32, 0x20, RZ, 0xc0, !PT ;  /* 0x0000002020ff7812 */ /* 0x000fd6000782c0ff */
        /* <DEDUP_REMOVED lines=14> */
[----:B------:R-:W-:-:S04]  /*13240*/  ISETP.GT.AND P6, PT, R4, -0x1, PT ;  /* 0xffffffff0400780c */ /* 0x000fc80003fc4270 */
[----:B------:R-:W-:-:S13]  /*13250*/  ISETP.LT.OR P6, PT, R27, 0x1, P6 ;  /* 0x000000011b00780c */ /* 0x000fda00037c1670 */
[----:B------:R2:W-:Y:S04]  /*13260*/  LDGSTS.E.BYPASS.LTC128B.128 [R5+0xe400], desc[UR52][R2.64+0x380], !P6 ;  /* 0x0e40038002057fae */ /* 0x0005e8000f101d74 */
[----:B--2---:R-:W2:Y:S01]  /*13270*/  SHFL.IDX PT, R3, R7, 0x1, 0x181f ;  /* 0x00381f0007037f89 */ /* 0x004ea200000e0000 */
[----:B0-----:R-:W-:-:S03]  /*13280*/  IADD3 R2, P6, R14, R0, RZ ;  /* 0x000000000e027210 */ /* 0x001fc60007fde0ff */
[----:B------:R-:W0:Y:S04]  /*13290*/  SHFL.IDX PT, R14, R6, 0x2, 0x181f ;  /* 0x00581f00060e7f89 */ /* 0x000e2800000e0000 */
[----:B------:R-:W3:Y:S01]  /*132a0*/  SHFL.IDX PT, R7, R7, 0x3, 0x181f ;  /* 0x00781f0007077f89 */ /* 0x000ee200000e0000 */
[----:B--2---:R-:W-:Y:S02]  /*132b0*/  IADD3.X R3, RZ, R3, RZ, P6, !PT ;  /* 0x00000003ff037210 */ /* 0x004fe400037fe4ff */
[----:B------:R-:W-:-:S04]  /*132c0*/  LOP3.LUT P6, RZ, R16, 0x200, RZ, 0xc0, !PT ;  /* 0x0000020010ff7812 */ /* 0x000fc800078cc0ff */
        /* <DEDUP_REMOVED lines=14> */
[----:B------:R-:W-:-:S04]  /*133b0*/  ISETP.GT.AND P6, PT, R4, -0x1, PT ;  /* 0xffffffff0400780c */ /* 0x000fc80003fc4270 */
[----:B------:R-:W-:-:S13]  /*133c0*/  ISETP.LT.OR P6, PT, R27, 0x11, P6 ;  /* 0x000000111b00780c */ /* 0x000fda00037c1670 */
[----:B------:R0:W-:Y:S02]  /*133d0*/  LDGSTS.E.BYPASS.LTC128B.128 [R5+0xec00], desc[UR52][R2.64+0x380], !P6 ;  /* 0x0ec0038002057fae */ /* 0x0001e4000f101d74 */
[----:B0-----:R-:W-:Y:S02]  /*133e0*/  IADD3 R2, P6, R14, R0, RZ ;  /* 0x000000000e027210 */ /* 0x001fe40007fde0ff */
[----:B------:R0:W2:Y:S03]  /*133f0*/  SHFL.IDX PT, R14, R6, 0x3, 0x181f ;  /* 0x00781f00060e7f89 */ /* 0x0000a600000e0000 */
[----:B------:R-:W-:Y:S01]  /*13400*/  IMAD.X R3, RZ, RZ, R8, P6 ;  /* 0x000000ffff037224 */ /* 0x000fe200030e0608 */
[----:B------:R-:W-:-:S04]  /*13410*/  LOP3.LUT P6, RZ, R16, 0x200, RZ, 0xc0, !PT ;  /* 0x0000020010ff7812 */ /* 0x000fc800078cc0ff */
        /* <DEDUP_REMOVED lines=14> */
[----:B------:R-:W-:-:S04]  /*13500*/  ISETP.GT.AND P6, PT, R4, -0x1, PT ;  /* 0xffffffff0400780c */ /* 0x000fc80003fc4270 */
[----:B------:R-:W-:-:S13]  /*13510*/  ISETP.LT.OR P6, PT, R27, 0x21, P6 ;  /* 0x000000211b00780c */ /* 0x000fda00037c1670 */
[----:B--23--:R0:W-:Y:S02]  /*13520*/  LDGSTS.E.BYPASS.LTC128B.128 [R5+0xf400], desc[UR52][R2.64+0x380], !P6 ;  /* 0x0f40038002057fae */ /* 0x00c1e4000f101d74 */
.L_x_1859:
[----:B0-----:R-:W-:Y:S02]  /*13530*/  IADD3 R2, P6, R14, R0, RZ ;  /* 0x000000000e027210 */ /* 0x001fe40007fde0ff */
[C---:B------:R-:W-:Y:S02]  /*13540*/  ISETP.LT.OR P5, PT, R27.reuse, 0x31, !P5 ;  /* 0x000000311b00780c */ /* 0x040fe40006fa1670 */
[C---:B------:R-:W-:Y:S01]  /*13550*/  ISETP.LT.OR P4, PT, R27.reuse, 0x31, !P4 ;  /* 0x000000311b00780c */ /* 0x040fe20006781670 */
[----:B------:R-:W-:Y:S01]  /*13560*/  IMAD.X R3, RZ, RZ, R7, P6 ;  /* 0x000000ffff037224 */ /* 0x000fe200030e0607 */
[----:B------:R-:W-:Y:S02]  /*13570*/  LOP3.LUT P6, RZ, R16, 0x200, RZ, 0xc0, !PT ;  /* 0x0000020010ff7812 */ /* 0x000fe400078cc0ff */
[C---:B------:R-:W-:Y:S02]  /*13580*/  ISETP.LT.OR P3, PT, R27.reuse, 0x31, !P3 ;  /* 0x000000311b00780c */ /* 0x040fe40005f61670 */
[----:B------:R-:W-:-:S02]  /*13590*/  ISETP.LT.OR P6, PT, R27, 0x31, !P6 ;  /* 0x000000311b00780c */ /* 0x000fc400077c1670 */
[C---:B------:R-:W-:Y:S02]  /*135a0*/  ISETP.LT.OR P2, PT, R27.reuse, 0x31, !P2 ;  /* 0x000000311b00780c */ /* 0x040fe40005741670 */
[C---:B------:R-:W-:Y:S02]  /*135b0*/  ISETP.LT.OR P1, PT, R27.reuse, 0x31, !P1 ;  /* 0x000000311b00780c */ /* 0x040fe40004f21670 */
[----:B------:R-:W-:-:S07]  /*135c0*/  ISETP.LT.OR P0, PT, R27, 0x31, !P0 ;  /* 0x000000311b00780c */ /* 0x000fce0004701670 */
[----:B------:R-:W-:Y:S01]  /*135d0*/  @!PT LDS RZ, [RZ] ;  /* 0x00000000fffff984 */ /* 0x000fe20000000800 */
[----:B------:R-:W-:Y:S01]  /*135e0*/  @!PT LDS RZ, [RZ] ;  /* 0x00000000fffff984 */ /* 0x000fe20000000800 */
[----:B------:R-:W-:Y:S01]  /*135f0*/  @!PT LDS RZ, [RZ] ;  /* 0x00000000fffff984 */ /* 0x000fe20000000800 */
[----:B------:R0:W-:Y:S01]  /*13600*/  LDGSTS.E.BYPASS.LTC128B.128 [R5+0x1c00], desc[UR52][R2.64], !P6 ;  /* 0x01c0000002057fae */ /* 0x0001e2000f101d74 */
[----:B------:R-:W-:-:S03]  /*13610*/  ISETP.GT.AND P6, PT, R4, -0x1, PT ;  /* 0xffffffff0400780c */ /* 0x000fc60003fc4270 */
[----:B------:R0:W-:Y:S04]  /*13620*/  LDGSTS.E.BYPASS.LTC128B.128 [R5+0x3c00], desc[UR52][R2.64+0x80], !P5 ;  /* 0x03c0008002057fae */ /* 0x0001e8000e901d74 */
[----:B------:R0:W-:Y:S04]  /*13630*/  LDGSTS.E.BYPASS.LTC128B.128 [R5+0x5c00], desc[UR52][R2.64+0x100], !P4 ;  /* 0x05c0010002057fae */ /* 0x0001e8000e101d74 */
[----:B------:R0:W-:Y:S04]  /*13640*/  LDGSTS.E.BYPASS.LTC128B.128 [R5+0x7c00], desc[UR52][R2.64+0x180], !P3 ;  /* 0x07c0018002057fae */ /* 0x0001e8000d901d74 */
[----:B------:R0:W-:Y:S04]  /*13650*/  LDGSTS.E.BYPASS.LTC128B.128 [R5+0x9c00], desc[UR52][R2.64+0x200], !P2 ;  /* 0x09c0020002057fae */ /* 0x0001e8000d101d74 */
[----:B------:R0:W-:Y:S04]  /*13660*/  LDGSTS.E.BYPASS.LTC128B.128 [R5+0xbc00], desc[UR52][R2.64+0x280], !P1 ;  /* 0x0bc0028002057fae */ /* 0x0001e8000c901d74 */
[----:B------:R0:W-:Y:S01]  /*13670*/  LDGSTS.E.BYPASS.LTC128B.128 [R5+0xdc00], desc[UR52][R2.64+0x300], !P0 ;  /* 0x0dc0030002057fae */ /* 0x0001e2000c101d74 */
[----:B------:R-:W-:-:S13]  /*13680*/  ISETP.LT.OR P0, PT, R27, 0x31, P6 ;  /* 0x000000311b00780c */ /* 0x000fda0003701670 */
[----:B------:R0:W-:Y:S01]  /*13690*/  LDGSTS.E.BYPASS.LTC128B.128 [R5+0xfc00], desc[UR52][R2.64+0x380], !P0 ;  /* 0x0fc0038002057fae */ /* 0x0001e2000c101d74 */
[----:B------:R-:W-:Y:S01]  /*136a0*/  PLOP3.LUT P0, PT, PT, PT, PT, 0x80, 0x0 ;  /* 0x000000000000781c */ /* 0x000fe20003f0f070 */
[----:B------:R-:W-:-:S12]  /*136b0*/  NOP ;  /* 0x0000000000007918 */ /* 0x000fd80000000000 */
.L_x_1789:
        /* <DEDUP_REMOVED lines=11> */
.L_x_1790:
[----:B------:R-:W-:Y:S01]  /*13770*/  UIADD3 UR4, UR44, -0x2, URZ ;  /* 0xfffffffe2c047890 */ /* 0x000fe2000fffe03f */
[----:B------:R0:W-:Y:S03]  /*13780*/  SYNCS.ARRIVE.TRANS64.A1T0 RZ, [R25+URZ+0x28c50], RZ ;  /* 0x028c50ff19ff79a7 */ /* 0x0001e6000810003f */
[----:B------:R-:W-:-:S06]  /*13790*/  UISETP.GE.AND UP0, UPT, UR4, UR45, UPT ;  /* 0x0000002d0400728c */ /* 0x000fcc000bf06270 */
[----:B------:R-:W-:-:S13]  /*137a0*/  PLOP3.LUT P0, PT, PT, PT, UP0, 0x40, 0x0 ;  /* 0x000000000000781c */ /* 0x000fda0003f0e808 */
[----:B0-----:R-:W-:Y:S05]  /*137b0*/  @P0 BRA `(.L_x_1791) ;  /* 0x0000000c00980947 */ /* 0x001fea0003800000 */
[----:B------:R-:W-:Y:S01]  /*137c0*/  BSSY B0, `(.L_x_1791) ;  /* 0x00000e5000007945 */ /* 0x000fe20003800000 */
[----:B------:R-:W-:-:S07]  /*137d0*/  IMAD.U32 R9, RZ, RZ, UR4 ;  /* 0x00000004ff097e24 */ /* 0x000fce000f8e00ff */
.L_x_1804:
[----:B0-----:R-:W0:Y:S01]  /*137e0*/  S2R R2, SR_TID.X ;  /* 0x0000000000027919 */ /* 0x001e220000002100 */
[----:B------:R-:W2:Y:S01]  /*137f0*/  LDC R3, c[0x0][0x430] ;  /* 0x00010c00ff037b82 */ /* 0x000ea20000000800 */
[----:B-1----:R-:W-:Y:S01]  /*13800*/  LEA R8, R9, R30, 0x6 ;  /* 0x0000001e09087211 */ /* 0x002fe200078e30ff */
[----:B------:R-:W-:Y:S01]  /*13810*/  VIADD R18, R18, 0x1 ;  /* 0x0000000112127836 */ /* 0x000fe20000000000 */
[----:B--2---:R-:W-:Y:S01]  /*13820*/  ISETP.NE.AND P0, PT, R3, 0x1, PT ;  /* 0x000000010300780c */ /* 0x004fe20003f05270 */
[----:B0-----:R-:W-:-:S05]  /*13830*/  IMAD.SHL.U32 R2, R2, 0x10, RZ ;  /* 0x0000001002027824 */ /* 0x001fca00078e00ff */
[----:B------:R-:W-:-:S07]  /*13840*/  LOP3.LUT R2, R36, 0x70, R2, 0xf8, !PT ;  /* 0x0000007024027812 */ /* 0x000fce00078ef802 */
[----:B------:R-:W0:Y:S01]  /*13850*/  @P0 LDC R3, c[0x0][0x434] ;  /* 0x00010d00ff030b82 */ /* 0x000e220000000800 */
[C---:B------:R-:W-:Y:S01]  /*13860*/  ISETP.GT.U32.AND P1, PT, R2.reuse, 0x3f, PT ;  /* 0x0000003f0200780c */ /* 0x040fe20003f24070 */
[----:B------:R-:W-:-:S06]  /*13870*/  IMAD.IADD R8, R2, 0x1, R8 ;  /* 0x0000000102087824 */ /* 0x000fcc00078e0208 */
[----:B------:R-:W2:Y:S01]  /*13880*/  @P0 LDC R7, c[0x0][0x438] ;  /* 0x00010e00ff070b82 */ /* 0x000ea20000000800 */
[----:B------:R-:W-:-:S07]  /*13890*/  IMAD.MOV.U32 R10, RZ, RZ, R8 ;  /* 0x000000ffff0a7224 */ /* 0x000fce00078e0008 */
[----:B------:R-:W3:Y:S01]  /*138a0*/  @!P1 LDC.64 R4, c[0x0][0x428] ;  /* 0x00010a00ff049b82 */ /* 0x000ee20000000a00 */
[----:B0-----:R-:W-:-:S05]  /*138b0*/  @P0 IMAD.HI.U32 R2, R8, R3, RZ ;  /* 0x0000000308020227 */ /* 0x001fca00078e00ff */
[----:B--2---:R-:W-:Y:S02]  /*138c0*/  @P0 SHF.R.U32.HI R10, RZ, R7, R2 ;  /* 0x00000007ff0a0219 */ /* 0x004fe40000011602 */
[----:B------:R-:W0:Y:S02]  /*138d0*/  @!P1 LDC.64 R6, c[0x0][0x418] ;  /* 0x00010600ff069b82 */ /* 0x000e240000000a00 */
[----:B------:R-:W-:Y:S01]  /*138e0*/  @!P1 SHF.R.S32.HI R3, RZ, 0x1f, R10 ;  /* 0x0000001fff039819 */ /* 0x000fe2000001140a */
[----:B---3--:R-:W-:-:S04]  /*138f0*/  @!P1 IMAD R2, R29, R4, RZ ;  /* 0x000000041d029224 */ /* 0x008fc800078e02ff */
[----:B------:R-:W-:Y:S02]  /*13900*/  @!P1 IMAD R5, R24, R5, R2 ;  /* 0x0000000518059224 */ /* 0x000fe400078e0202 */
[----:B------:R-:W-:-:S04]  /*13910*/  @!P1 IMAD.MOV.U32 R2, RZ, RZ, R10 ;  /* 0x000000ffff029224 */ /* 0x000fc800078e000a */
[----:B------:R-:W-:Y:S01]  /*13920*/  @!P1 IMAD.WIDE.U32 R2, R24, R4, R2 ;  /* 0x0000000418029225 */ /* 0x000fe200078e0002 */
[----:B------:R-:W-:-:S03]  /*13930*/  MOV R4, RZ ;  /* 0x000000ff00047202 */ /* 0x000fc60000000f00 */
[----:B------:R-:W-:Y:S01]  /*13940*/  @!P1 IMAD.IADD R3, R5, 0x1, R3 ;  /* 0x0000000105039824 */ /* 0x000fe200078e0203 */
[----:B0-----:R-:W-:Y:S01]  /*13950*/  @!P1 LEA R6, P0, R2, R6, 0x2 ;  /* 0x0000000602069211 */ /* 0x001fe200078010ff */
[----:B------:R-:W-:-:S03]  /*13960*/  IMAD.U32 R11, RZ, RZ, UR47 ;  /* 0x0000002fff0b7e24 */ /* 0x000fc6000f8e00ff */
[----:B------:R-:W-:Y:S01]  /*13970*/  @!P1 LEA.HI.X R7, R2, R7, R3, 0x2, P0 ;  /* 0x0000000702079211 */ /* 0x000fe200000f1403 */
[----:B------:R-:W-:Y:S01]  /*13980*/  IMAD.MOV R5, RZ, RZ, -R10 ;  /* 0x000000ffff057224 */ /* 0x000fe200078e0a0a */
[----:B------:R-:W-:-:S03]  /*13990*/  ISETP.NE.AND P0, PT, R18, 0x2, PT ;  /* 0x000000021200780c */ /* 0x000fc60003f05270 */
[----:B------:R0:W5:Y:S01]  /*139a0*/  @!P1 LDG.E R4, desc[UR52][R6.64] ;  /* 0x0000003406049981 */ /* 0x000162000c1e1900 */
[----:B------:R-:W-:Y:S01]  /*139b0*/  ISETP.NE.AND P1, PT, R11, 0x3, PT ;  /* 0x000000030b00780c */ /* 0x000fe20003f25270 */
[----:B------:R-:W-:Y:S05]  /*139c0*/  YIELD ;  /* 0x0000000000007946 */ /* 0x000fea0003800000 */
[----:B------:R-:W-:Y:S01]  /*139d0*/  ULDC UR4, c[0x0][0x430] ;  /* 0x00010c0000047ab9 */ /* 0x000fe20000000800 */
[----:B------:R-:W-:Y:S01]  /*139e0*/  IMAD.MOV.U32 R2, RZ, RZ, R9 ;  /* 0x000000ffff027224 */ /* 0x000fe200078e0009 */
[----:B------:R-:W-:Y:S01]  /*139f0*/  SEL R3, RZ, 0x1, P0 ;  /* 0x00000001ff037807 */ /* 0x000fe20000000000 */
[----:B------:R-:W-:Y:S01]  /*13a00*/  IMAD R5, R5, UR4, R8 ;  /* 0x0000000405057c24 */ /* 0x000fe2000f8e0208 */
[----:B------:R-:W-:Y:S01]  /*13a10*/  SEL R18, R18, RZ, P0 ;  /* 0x000000ff12127207 */ /* 0x000fe20000000000 */
[----:B------:R-:W-:Y:S01]  /*13a20*/  VIADD R9, R9, 0xffffffff ;  /* 0xffffffff09097836 */ /* 0x000fe20000000000 */
[----:B------:R-:W-:-:S02]  /*13a30*/  LOP3.LUT R22, R22, R3, RZ, 0x3c, !PT ;  /* 0x0000000316167212 */ /* 0x000fc400078e3cff */
[----:B------:R-:W-:Y:S01]  /*13a40*/  ISETP.GT.AND P3, PT, R2, UR45, PT ;  /* 0x0000002d02007c0c */ /* 0x000fe2000bf64270 */
[----:B0-----:R-:W-:-:S12]  /*13a50*/  @!P1 BRA `(.L_x_1792) ;  /* 0x0000000000049947 */ /* 0x001fd80003800000 */
[----:B------:R-:W-:Y:S01]  /*13a60*/  BPT.TRAP 0x1 ;  /* 0x000000040000795c */ /* 0x000fe20000300000 */
.L_x_1792:
[----:B------:R-:W-:Y:S01]  /*13a70*/  IMAD R8, R18, 0x8, R17 ;  /* 0x0000000812087824 */ /* 0x000fe200078e0211 */
[----:B------:R-:W-:Y:S01]  /*13a80*/  SHF.L.U32 R20, R22, 0x1f, RZ ;  /* 0x0000001f16147819 */ /* 0x000fe200000006ff */
[----:B------:R-:W-:Y:S01]  /*13a90*/  BSSY B1, `(.L_x_1793) ;  /* 0x0000004000017945 */ /* 0x000fe20003800000 */
[----:B------:R-:W-:Y:S02]  /*13aa0*/  SHF.R.S32.HI R7, RZ, 0x1f, R5 ;  /* 0x0000001fff077819 */ /* 0x000fe40000011405 */
[----:B------:R-:W0:Y:S02]  /*13ab0*/  SYNCS.PHASECHK.TRANS64.TRYWAIT P0, [R8+URZ+0x28c40], R20 ;  /* 0x028c4014080075a7 */ /* 0x000e24000800017f */
[----:B0-----:R-:W-:Y:S05]  /*13ac0*/  @!P0 BRA `(.L_x_1794) ;  /* 0x0000002800308947 */ /* 0x001fea0003800000 */
.L_x_1860:
[----:B------:R-:W-:Y:S05]  /*13ad0*/  BSYNC B1 ;  /* 0x0000000000017941 */ /* 0x000fea0003800000 */
.L_x_1793:
[----:B------:R-:W-:Y:S01]  /*13ae0*/  ULDC.64 UR4, c[0x0][0x300] ;  /* 0x0000c00000047ab9 */ /* 0x000fe20000000a00 */
[----:B-----5:R-:W-:Y:S01]  /*13af0*/  SHF.R.S32.HI R10, RZ, 0x1f, R4 ;  /* 0x0000001fff0a7819 */ /* 0x020fe20000011404 */
[----:B------:R-:W-:Y:S01]  /*13b00*/  IMAD R2, R7, UR4, RZ ;  /* 0x0000000407027c24 */ /* 0x000fe2000f8e02ff */
[----:B------:R-:W-:-:S03]  /*13b10*/  LOP3.LUT P1, RZ, R16, 0x2, RZ, 0xc0, !PT ;  /* 0x0000000210ff7812 */ /* 0x000fc6000782c0ff */
[C---:B------:R-:W-:Y:S02]  /*13b20*/  IMAD R11, R5.reuse, UR5, R2 ;  /* 0x00000005050b7c24 */ /* 0x040fe4000f8e0202 */
[----:B------:R-:W-:Y:S01]  /*13b30*/  IMAD.WIDE.U32 R2, R5, UR4, RZ ;  /* 0x0000000405027c25 */ /* 0x000fe2000f8e00ff */
        /* <DEDUP_REMOVED lines=10> */
[----:B------:R-:W-:Y:S01]  /*13be0*/  ULDC.64 UR4, c[0x0][0x2e8] ;  /* 0x0000ba0000047ab9 */ /* 0x000fe20000000a00 */
[----:B------:R-:W-:Y:S01]  /*13bf0*/  IMAD R6, R18, 0x1000, R31 ;  /* 0x0000100012067824 */ /* 0x000fe200078e021f */
[----:B------:R-:W-:Y:S01]  /*13c00*/  LEA R21, P0, R2, UR4, 0x1 ;  /* 0x0000000402157c11 */ /* 0x000fe2000f8008ff */
[----:B------:R-:W-:Y:S01]  /*13c10*/  IMAD.IADD R27, R27, 0x1, R3 ;  /* 0x000000011b1b7824 */ /* 0x000fe200078e0203 */
[----:B------:R-:W-:-:S04]  /*13c20*/  UMOV UR4, 0xffffffff ;  /* 0xffffffff00047882 */ /* 0x000fc80000000000 */
[----:B------:R-:W-:Y:S01]  /*13c30*/  LEA.HI.X R27, R2, UR5, R27, 0x1, P0 ;  /* 0x00000005021b7c11 */ /* 0x000fe200080f0c1b */
[----:B------:R-:W-:Y:S06]  /*13c40*/  BRA.DIV UR4, `(.L_x_1795) ;  /* 0x0000002604e47947 */ /* 0x000fec000b800000 */
[----:B------:R-:W2:Y:S01]  /*13c50*/  SHFL.IDX PT, R14, R21, RZ, 0x181f ;  /* 0x00181fff150e7589 */ /* 0x000ea200000e0000 */
[----:B-1----:R-:W-:-:S03]  /*13c60*/  IMAD R25, R6, 0x2, R17 ;  /* 0x0000000206197824 */ /* 0x002fc600078e0211 */
[----:B------:R-:W1:Y:S01]  /*13c70*/  SHFL.IDX PT, R3, R27, RZ, 0x181f ;  /* 0x00181fff1b037589 */ /* 0x000e6200000e0000 */
[----:B--2---:R-:W-:-:S03]  /*13c80*/  IADD3 R2, P0, R14, R0, RZ ;  /* 0x000000000e027210 */ /* 0x004fc60007f1e0ff */
[----:B------:R-:W2:Y:S02]  /*13c90*/  SHFL.IDX PT, R14, R21, 0x1, 0x181f ;  /* 0x00381f00150e7f89 */ /* 0x000ea400000e0000 */
[----:B-1----:R-:W-:-:S05]  /*13ca0*/  IMAD.X R3, RZ, RZ, R3, P0 ;  /* 0x000000ffff037224 */ /* 0x002fca00000e0603 */
[----:B------:R1:W-:Y:S04]  /*13cb0*/  LDGSTS.E.BYPASS.LTC128B.128 [R25+0x22400], desc[UR52][R2.64], !P1 ;  /* 0x2240000002197fae */ /* 0x0003e8000c901d74 */
[----:B-1----:R-:W1:Y:S01]  /*13cc0*/  SHFL.IDX PT, R3, R27, 0x1, 0x181f ;  /* 0x00381f001b037f89 */ /* 0x002e6200000e0000 */
[----:B--2---:R-:W-:-:S03]  /*13cd0*/  IADD3 R2, P0, R14, R0, RZ ;  /* 0x000000000e027210 */ /* 0x004fc60007f1e0ff */
[----:B------:R-:W2:Y:S01]  /*13ce0*/  SHFL.IDX PT, R14, R21, 0x2, 0x181f ;  /* 0x00581f00150e7f89 */ /* 0x000ea200000e0000 */
[----:B-1----:R-:W-:-:S05]  /*13cf0*/  IADD3.X R3, RZ, R3, RZ, P0, !PT ;  /* 0x00000003ff037210 */ /* 0x002fca00007fe4ff */
[----:B------:R1:W-:Y:S04]  /*13d00*/  LDGSTS.E.BYPASS.LTC128B.128 [R25+0x22c00], desc[UR52][R2.64], !P1 ;  /* 0x22c0000002197fae */ /* 0x0003e8000c901d74 */
[----:B-1----:R-:W1:Y:S01]  /*13d10*/  SHFL.IDX PT, R3, R27, 0x2, 0x181f ;  /* 0x00581f001b037f89 */ /* 0x002e6200000e0000 */
[----:B--2---:R-:W-:-:S03]  /*13d20*/  IADD3 R2, P0, R14, R0, RZ ;  /* 0x000000000e027210 */ /* 0x004fc60007f1e0ff */
[----:B------:R2:W3:Y:S04]  /*13d30*/  SHFL.IDX PT, R14, R21, 0x3, 0x181f ;  /* 0x00781f00150e7f89 */ /* 0x0004e800000e0000 */
[----:B------:R-:W4:Y:S01]  /*13d40*/  SHFL.IDX PT, R27, R27, 0x3, 0x181f ;  /* 0x00781f001b1b7f89 */ /* 0x000f2200000e0000 */
[----:B-1----:R-:W-:-:S05]  /*13d50*/  IMAD.X R3, RZ, RZ, R3, P0 ;  /* 0x000000ffff037224 */ /* 0x002fca00000e0603 */
[----:B---3--:R2:W-:Y:S02]  /*13d60*/  LDGSTS.E.BYPASS.LTC128B.128 [R25+0x23400], desc[UR52][R2.64], !P1 ;  /* 0x2340000002197fae */ /* 0x0085e4000c901d74 */
.L_x_1870:
[----:B--2---:R-:W-:-:S05]  /*13d70*/  IADD3 R2, P0, R14, R0, RZ ;  /* 0x000000000e027210 */ /* 0x004fca0007f1e0ff */
[----:B----4-:R-:W-:Y:S01]  /*13d80*/  IMAD.X R3, RZ, RZ, R27, P0 ;  /* 0x000000ffff037224 */ /* 0x010fe200000e061b */
[----:B------:R-:W-:-:S04]  /*13d90*/  PLOP3.LUT P0, PT, PT, PT, PT, 0x80, 0x0 ;  /* 0x000000000000781c */ /* 0x000fc80003f0f070 */
[----:B------:R-:W-:Y:S01]  /*13da0*/  @!PT LDS RZ, [RZ] ;  /* 0x00000000fffff984 */ /* 0x000fe20000000800 */
[----:B------:R-:W-:Y:S01]  /*13db0*/  @!PT LDS RZ, [RZ] ;  /* 0x00000000fffff984 */ /* 0x000fe20000000800 */
[----:B------:R-:W-:Y:S01]  /*13dc0*/  @!PT LDS RZ, [RZ] ;  /* 0x00000000fffff984 */ /* 0x000fe20000000800 */
[----:B------:R1:W-:Y:S01]  /*13dd0*/  LDGSTS.E.BYPASS.LTC128B.128 [R25+0x23c00], desc[UR52][R2.64], !P1 ;  /* 0x23c0000002197fae */ /* 0x0003e2000c901d74 */
[----:B------:R-:W-:-:S08]  /*13de0*/  NOP ;  /* 0x0000000000007918 */ /* 0x000fd00000000000 */
.L_x_1796:
        /* <DEDUP_REMOVED lines=11> */
.L_x_1797:
[----:B------:R1:W-:Y:S01]  /*13ea0*/  SYNCS.ARRIVE.TRANS64.A1T0 RZ, [R8+URZ+0x28c30], RZ ;  /* 0x028c30ff08ff79a7 */ /* 0x0003e2000810003f */
[----:B------:R-:W-:Y:S05]  /*13eb0*/  @!P2 BRA `(.L_x_1798) ;  /* 0x000000000004a947 */ /* 0x000fea0003800000 */
[----:B------:R-:W-:Y:S01]  /*13ec0*/  BPT.TRAP 0x1 ;  /* 0x000000040000795c */ /* 0x000fe20000300000 */
.L_x_1798:
[----:B------:R-:W2:Y:S01]  /*13ed0*/  SYNCS.PHASECHK.TRANS64.TRYWAIT P0, [R8+URZ+0x28c60], R20 ;  /* 0x028c6014080075a7 */ /* 0x000ea2000800017f */
[----:B------:R-:W-:Y:S04]  /*13ee0*/  BSSY B1, `(.L_x_1799) ;  /* 0x0000002000017945 */ /* 0x000fe80003800000 */
[----:B--2---:R-:W-:Y:S05]  /*13ef0*/  @!P0 BRA `(.L_x_1800) ;  /* 0x0000002800448947 */ /* 0x004fea0003800000 */
.L_x_1871:
[----:B------:R-:W-:Y:S05]  /*13f00*/  BSYNC B1 ;  /* 0x0000000000017941 */ /* 0x000fea0003800000 */
.L_x_1799:
[----:B------:R-:W-:Y:S01]  /*13f10*/  ULDC.64 UR4, c[0x0][0x328] ;  /* 0x0000ca0000047ab9 */ /* 0x000fe20000000a00 */
[C---:B------:R-:W-:Y:S01]  /*13f20*/  LOP3.LUT P5, RZ, R16.reuse, 0x8, RZ, 0xc0, !PT ;  /* 0x0000000810ff7812 */ /* 0x040fe200078ac0ff */
        /* <DEDUP_REMOVED lines=19> */
[----:B0-2---:R-:W-:Y:S01]  /*14060*/  LEA.HI.X R20, R2, UR5, R3, 0x1, P0 ;  /* 0x0000000502147c11 */ /* 0x005fe200080f0c03 */
[----:B------:R-:W-:Y:S08]  /*14070*/  BRA.DIV UR4, `(.L_x_1801) ;  /* 0x0000002604f87947 */ /* 0x000ff0000b800000 */
[----:B------:R-:W0:Y:S01]  /*14080*/  SHFL.IDX PT, R14, R10, RZ, 0x181f ;  /* 0x00181fff0a0e7589 */ /* 0x000e2200000e0000 */
[C---:B------:R-:W-:Y:S01]  /*14090*/  LOP3.LUT P1, RZ, R16.reuse, 0x80, RZ, 0xc0, !PT ;  /* 0x0000008010ff7812 */ /* 0x040fe2000782c0ff */
[----:B------:R-:W-:Y:S01]  /*140a0*/  IMAD R21, R21, 0x2, R17 ;  /* 0x0000000215157824 */ /* 0x000fe200078e0211 */
[----:B------:R-:W-:Y:S01]  /*140b0*/  P2R R11, PR, RZ, 0x8 ;  /* 0x00000008ff0b7803 */ /* 0x000fe20000000000 */
[----:B------:R-:W2:Y:S01]  /*140c0*/  SHFL.IDX PT, R3, R20, RZ, 0x181f ;  /* 0x00181fff14037589 */ /* 0x000ea200000e0000 */
[C---:B------:R-:W-:Y:S02]  /*140d0*/  LOP3.LUT P3, RZ, R16.reuse, 0x40, RZ, 0xc0, !PT ;  /* 0x0000004010ff7812 */ /* 0x040fe4000786c0ff */
[C---:B------:R-:W-:Y:S01]  /*140e0*/  LOP3.LUT P6, RZ, R16.reuse, 0x20, RZ, 0xc0, !PT ;  /* 0x0000002010ff7812 */ /* 0x040fe200078cc0ff */
[----:B------:R-:W-:Y:S01]  /*140f0*/  SHFL.IDX PT, R2, R10, 0x2, 0x181f ;  /* 0x00581f000a027f89 */ /* 0x000fe200000e0000 */
[----:B------:R-:W-:Y:S02]  /*14100*/  LOP3.LUT P2, RZ, R16, 0x10, RZ, 0xc0, !PT ;  /* 0x0000001010ff7812 */ /* 0x000fe4000784c0ff */
[----:B------:R-:W-:-:S02]  /*14110*/  P2R R12, PR, RZ, 0x8 ;  /* 0x00000008ff0c7803 */ /* 0x000fc40000000000 */
[----:B0-----:R-:W-:Y:S02]  /*14120*/  IADD3 R6, P0, R14, R0, RZ ;  /* 0x000000000e067210 */ /* 0x001fe40007f1e0ff */
        /* <DEDUP_REMOVED lines=10> */
[----:B------:R-:W-:Y:S02]  /*141d0*/  LDGSTS.E.BYPASS.LTC128B.128 [R21+0x8400], desc[UR52][R6.64+0x200], !P5 ;  /* 0x0840020006157fae */ /* 0x000fe4000e901d74 */
[----:B--2---:R-:W-:Y:S01]  /*141e0*/  IMAD.X R5, RZ, RZ, R3, P0 ;  /* 0x000000ffff057224 */ /* 0x004fe200000e0603 */
[----:B------:R-:W-:Y:S01]  /*141f0*/  IADD3 R2, P0, R2, R0, RZ ;  /* 0x0000000002027210 */ /* 0x000fe20007f1e0ff */
[----:B------:R-:W0:Y:S04]  /*14200*/  SHFL.IDX PT, R3, R20, 0x2, 0x181f ;  /* 0x00581f0014037f89 */ /* 0x000e2800000e0000 */
[----:B------:R-:W-:Y:S04]  /*14210*/  LDGSTS.E.BYPASS.LTC128B.128 [R21+0xa400], desc[UR52][R6.64+0x280], !P4 ;  /* 0x0a40028006157fae */ /* 0x000fe8000e101d74 */
[----:B------:R2:W3:Y:S04]  /*14220*/  SHFL.IDX PT, R14, R10, 0x3, 0x181f ;  /* 0x00781f000a0e7f89 */ /* 0x0004e800000e0000 */
[----:B------:R-:W4:Y:S01]  /*14230*/  SHFL.IDX PT, R20, R20, 0x3, 0x181f ;  /* 0x00781f0014147f89 */ /* 0x000f2200000e0000 */
[----:B0-----:R-:W-:Y:S01]  /*14240*/  IMAD.X R3, RZ, RZ, R3, P0 ;  /* 0x000000ffff037224 */ /* 0x001fe200000e0603 */
[----:B------:R-:W-:-:S13]  /*14250*/  ISETP.NE.U32.AND P0, PT, R28, RZ, PT ;  /* 0x000000ff1c00720c */ /* 0x000fda0003f05070 */
[----:B------:R-:W-:Y:S04]  /*14260*/  LDGSTS.E.BYPASS.LTC128B.128 [R21+0xc400], desc[UR52][R6.64+0x300], P0 ;  /* 0x0c40030006157fae */ /* 0x000fe80008101d74 */
[----:B------:R0:W-:Y:S04]  /*14270*/  LDGSTS.E.BYPASS.LTC128B.128 [R21+0xe400], desc[UR52][R6.64+0x380], P1 ;  /* 0x0e40038006157fae */ /* 0x0001e80008901d74 */
[----:B------:R2:W-:Y:S01]  /*14280*/  LDGSTS.E.BYPASS.LTC128B.128 [R21+0xc00], desc[UR52][R4.64], !P3 ;  /* 0x00c0000004157fae */ /* 0x0005e2000d901d74 */
[----:B------:R-:W-:-:S04]  /*14290*/  ISETP.NE.AND P3, PT, R12, RZ, PT ;  /* 0x000000ff0c00720c */ /* 0x000fc80003f65270 */
[----:B0-----:R-:W-:-:S09]  /*142a0*/  P2R R6, PR, RZ, 0x8 ;  /* 0x00000008ff067803 */ /* 0x001fd20000000000 */
        /* <DEDUP_REMOVED lines=10> */
[----:B------:R2:W-:Y:S01]  /*14350*/  LDGSTS.E.BYPASS.LTC128B.128 [R21+0x3400], desc[UR52][R2.64+0x80], !P3 ;  /* 0x0340008002157fae */ /* 0x0005e2000d901d74 */
[----:B------:R-:W-:-:S03]  /*14360*/  ISETP.NE.AND P3, PT, R11, RZ, PT ;  /* 0x000000ff0b00720c */ /* 0x000fc60003f65270 */
[----:B------:R2:W-:Y:S04]  /*14370*/  LDGSTS.E.BYPASS.LTC128B.128 [R21+0x5400], desc[UR52][R2.64+0x100], !P6 ;  /* 0x0540010002157fae */ /* 0x0005e8000f101d74 */
[----:B------:R2:W-:Y:S04]  /*14380*/  LDGSTS.E.BYPASS.LTC128B.128 [R21+0x7400], desc[UR52][R2.64+0x180], !P2 ;  /* 0x0740018002157fae */ /* 0x0005e8000d101d74 */
[----:B------:R2:W-:Y:S04]  /*14390*/  LDGSTS.E.BYPASS.LTC128B.128 [R21+0x9400], desc[UR52][R2.64+0x200], !P5 ;  /* 0x0940020002157fae */ /* 0x0005e8000e901d74 */
[----:B------:R2:W-:Y:S04]  /*143a0*/  LDGSTS.E.BYPASS.LTC128B.128 [R21+0xb400], desc[UR52][R2.64+0x280], !P4 ;  /* 0x0b40028002157fae */ /* 0x0005e8000e101d74 */
[----:B------:R2:W-:Y:S04]  /*143b0*/  LDGSTS.E.BYPASS.LTC128B.128 [R21+0xd400], desc[UR52][R2.64+0x300], P0 ;  /* 0x0d40030002157fae */ /* 0x0005e80008101d74 */
[----:B---34-:R2:W-:Y:S02]  /*143c0*/  LDGSTS.E.BYPASS.LTC128B.128 [R21+0xf400], desc[UR52][R2.64+0x380], P1 ;  /* 0x0f40038002157fae */ /* 0x0185e40008901d74 */
.L_x_1881:
[----:B--2---:R-:W-:Y:S02]  /*143d0*/  P2R R4, PR, RZ, 0x2 ;  /* 0x00000002ff047803 */ /* 0x004fe40000000000 */
[----:B------:R-:W-:Y:S02]  /*143e0*/  LOP3.LUT P1, RZ, R16, 0x80, RZ, 0xc0, !PT ;  /* 0x0000008010ff7812 */ /* 0x000fe4000782c0ff */
[----:B------:R-:W-:Y:S02]  /*143f0*/  IADD3 R2, P2, R14, R0, RZ ;  /* 0x000000000e027210 */ /* 0x000fe40007f5e0ff */
[----:B------:R-:W-:Y:S02]  /*14400*/  P2R R5, PR, RZ, 0x8 ;  /* 0x00000008ff057803 */ /* 0x000fe40000000000 */
[C---:B------:R-:W-:Y:S01]  /*14410*/  LOP3.LUT P3, RZ, R16.reuse, 0x40, RZ, 0xc0, !PT ;  /* 0x0000004010ff7812 */ /* 0x040fe2000786c0ff */
[----:B------:R-:W-:Y:S01]  /*14420*/  IMAD.X R3, RZ, RZ, R20, P2 ;  /* 0x000000ffff037224 */ /* 0x000fe200010e0614 */
[----:B------:R-:W-:-:S02]  /*14430*/  LOP3.LUT P2, RZ, R16, 0x20, RZ, 0xc0, !PT ;  /* 0x0000002010ff7812 */ /* 0x000fc4000784c0ff */
[----:B------:R-:W-:-:S03]  /*14440*/  LOP3.LUT P6, RZ, R16, 0x10, RZ, 0xc0, !PT ;  /* 0x0000001010ff7812 */ /* 0x000fc600078cc0ff */
[----:B------:R-:W-:Y:S01]  /*14450*/  @!PT LDS RZ, [RZ] ;  /* 0x00000000fffff984 */ /* 0x000fe20000000800 */
[----:B------:R-:W-:Y:S01]  /*14460*/  @!PT LDS RZ, [RZ] ;  /* 0x00000000fffff984 */ /* 0x000fe20000000800 */
[----:B------:R-:W-:Y:S01]  /*14470*/  @!PT LDS RZ, [RZ] ;  /* 0x00000000fffff984 */ /* 0x000fe20000000800 */
[----:B------:R0:W-:Y:S01]  /*14480*/  LDGSTS.E.BYPASS.LTC128B.128 [R21+0x1c00], desc[UR52][R2.64], !P1 ;  /* 0x01c0000002157fae */ /* 0x0001e2000c901d74 */
[----:B------:R-:W-:-:S05]  /*14490*/  ISETP.NE.AND P1, PT, R4, RZ, PT ;  /* 0x000000ff0400720c */ /* 0x000fca0003f25270 */
[----:B------:R0:W-:Y:S01]  /*144a0*/  LDGSTS.E.BYPASS.LTC128B.128 [R21+0x3c00], desc[UR52][R2.64+0x80], !P3 ;  /* 0x03c0008002157fae */ /* 0x0001e2000d901d74 */
[----:B------:R-:W-:-:S03]  /*144b0*/  ISETP.NE.AND P3, PT, R5, RZ, PT ;  /* 0x000000ff0500720c */ /* 0x000fc60003f65270 */
        /* <DEDUP_REMOVED lines=8> */
.L_x_1802:
        /* <DEDUP_REMOVED lines=11> */
.L_x_1803:
[----:B------:R0:W-:Y:S01]  /*145f0*/  SYNCS.ARRIVE.TRANS64.A1T0 RZ, [R8+URZ+0x28c50], RZ ;  /* 0x028c50ff08ff79a7 */ /* 0x0001e2000810003f */
[----:B------:R-:W-:Y:S05]  /*14600*/  @P3 BRA `(.L_x_1804) ;  /* 0xfffffff000743947 */ /* 0x000fea000383ffff */
[----:B------:R-:W-:Y:S05]  /*14610*/  BSYNC B0 ;  /* 0x0000000000007941 */ /* 0x000fea0003800000 */
.L_x_1791:
[----:B------:R-:W2:Y:S01]  /*14620*/  S2R R0, SR_TID.X ;  /* 0x0000000000007919 */ /* 0x000ea20000002100 */
[----:B------:R-:W-:Y:S01]  /*14630*/  VIADD R18, R18, 0x1 ;  /* 0x0000000112127836 */ /* 0x000fe20000000000 */
[----:B------:R-:W-:Y:S04]  /*14640*/  BSSY B0, `(.L_x_1805) ;  /* 0x0000013000007945 */ /* 0x000fe80003800000 */
[----:B------:R-:W-:-:S04]  /*14650*/  ISETP.NE.AND P0, PT, R18, 0x2, PT ;  /* 0x000000021200780c */ /* 0x000fc80003f05270 */
[----:B------:R-:W-:Y:S02]  /*14660*/  SEL R18, R18, RZ, P0 ;  /* 0x000000ff12127207 */ /* 0x000fe40000000000 */
[----:B------:R-:W-:Y:S02]  /*14670*/  SEL R5, RZ, 0x1, P0 ;  /* 0x00000001ff057807 */ /* 0x000fe40000000000 */
[----:B--2---:R-:W-:-:S04]  /*14680*/  LOP3.LUT R0, R0, 0x7f, RZ, 0xc0, !PT ;  /* 0x0000007f00007812 */ /* 0x004fc800078ec0ff */
[----:B------:R-:W-:-:S13]  /*14690*/  ISETP.NE.AND P1, PT, R0, RZ, PT ;  /* 0x000000ff0000720c */ /* 0x000fda0003f25270 */
[----:B------:R-:W-:Y:S05]  /*146a0*/  @P1 BRA `(.L_x_1806) ;  /* 0x0000000000301947 */ /* 0x000fea0003800000 */
[----:B------:R-:W2:Y:S01]  /*146b0*/  S2R R9, SR_LANEID ;  /* 0x0000000000097919 */ /* 0x000ea20000000000 */
[----:B------:R-:W-:Y:S01]  /*146c0*/  VOTEU.ANY UR4, UPT, PT ;  /* 0x0000000000047886 */ /* 0x000fe200038e0100 */
[----:B------:R-:W3:Y:S01]  /*146d0*/  LDC.64 R2, c[0x0][0xc80] ;  /* 0x00032000ff027b82 */ /* 0x000ee20000000a00 */
[----:B------:R-:W2:Y:S08]  /*146e0*/  FLO.U32 R0, UR4 ;  /* 0x0000000400007d00 */ /* 0x000eb000080e0000 */
[----:B------:R-:W3:Y:S01]  /*146f0*/  POPC R7, UR4 ;  /* 0x0000000400077d09 */ /* 0x000ee20008000000 */
[----:B--2---:R-:W-:-:S13]  /*14700*/  ISETP.EQ.U32.AND P0, PT, R0, R9, PT ;  /* 0x000000090000720c */ /* 0x004fda0003f02070 */
[----:B---3--:R-:W2:Y:S01]  /*14710*/  @P0 ATOMG.E.ADD.STRONG.GPU PT, R3, desc[UR52][R2.64], R7 ;  /* 0x00000007020309a8 */ /* 0x008ea200081ee1f4 */
[----:B------:R-:W3:Y:S02]  /*14720*/  S2R R4, SR_LTMASK ;  /* 0x0000000000047919 */ /* 0x000ee40000003900 */
[----:B---3--:R-:W-:-:S04]  /*14730*/  LOP3.LUT R4, R4, UR4, RZ, 0xc0, !PT ;  /* 0x0000000404047c12 */ /* 0x008fc8000f8ec0ff */
[----:B------:R-:W3:Y:S01]  /*14740*/  POPC R33, R4 ;  /* 0x0000000400217309 */ /* 0x000ee20000000000 */
[----:B--2---:R-:W3:Y:S02]  /*14750*/  SHFL.IDX PT, R0, R3, R0, 0x1f ;  /* 0x00001f0003007589 */ /* 0x004ee400000e0000 */
[----:B---3--:R-:W-:-:S07]  /*14760*/  IADD3 R33, R0, UR46, R33 ;  /* 0x0000002e00217c10 */ /* 0x008fce000fffe021 */
.L_x_1806:
[----:B------:R-:W-:Y:S05]  /*14770*/  BSYNC B0 ;  /* 0x0000000000007941 */ /* 0x000fea0003800000 */
.L_x_1805:
[----:B------:R-:W-:-:S07]  /*14780*/  LOP3.LUT R22, R22, R5, RZ, 0x3c, !PT ;  /* 0x0000000516167212 */ /* 0x000fce00078e3cff */
.L_x_1766:
[----:B------:R-:W-:Y:S05]  /*14790*/  BSYNC B7 ;  /* 0x0000000000077941 */ /* 0x000fea0003800000 */
.L_x_1764:
[----:B------:R-:W-:-:S13]  /*147a0*/  LOP3.LUT P0, RZ, R16, 0x2000, RZ, 0xc0, !PT ;  /* 0x0000200010ff7812 */ /* 0x000fda000780c0ff */
[----:B------:R-:W-:Y:S05]  /*147b0*/  @!P0 BRA `(.L_x_1807) ;  /* 0x0000000000248947 */ /* 0x000fea0003800000 */
[----:B------:R-:W-:Y:S05]  /*147c0*/  WARPSYNC.ALL ;  /* 0x0000000000007948 */ /* 0x000fea0003800000 */
[----:B------:R-:W2:Y:S08]  /*147d0*/  S2UR UR5, SR_CgaCtaId ;  /* 0x00000000000579c3 */ /* 0x000eb00000008800 */
[----:B------:R-:W-:Y:S06]  /*147e0*/  BAR.SYNC.DEFER_BLOCKING 0x5, 0x180 ;  /* 0x0146000000007b1d */ /* 0x000fec0000010000 */
[----:B------:R-:W-:-:S02]  /*147f0*/  UMOV UR4, 0x400 ;  /* 0x0000040000047882 */ /* 0x000fc40000000000 */
[----:B--2---:R-:W-:-:S06]  /*14800*/  ULEA UR4, UR5, UR4, 0x18 ;  /* 0x0000000405047291 */ /* 0x004fcc000f8ec03f */
[----:B------:R-:W-:-:S05]  /*14810*/  IMAD.U32 R17, RZ, RZ, UR4 ;  /* 0x00000004ff117e24 */ /* 0x000fca000f8e00ff */
[----:B------:R2:W3:Y:S01]  /*14820*/  LDS R33, [R17+0x28cd0] ;  /* 0x028cd00011217984 */ /* 0x0004e20000000800 */
[----:B------:R-:W-:Y:S06]  /*14830*/  BAR.ARV 0x4, 0x180 ;  /* 0x0106000000007b1d */ /* 0x000fec0000002000 */
[----:B------:R-:W-:Y:S05]  /*14840*/  BRA `(.L_x_1808) ;  /* 0x00000000002c7947 */ /* 0x000fea0003800000 */
.L_x_1807:
[----:B------:R-:W-:-:S03]  /*14850*/  UMOV UR4, 0xffffffff ;  /* 0xffffffff00047882 */ /* 0x000fc60000000000 */
[----:B------:R-:W-:Y:S05]  /*14860*/  BRA.DIV UR4, `(.L_x_1809) ;  /* 0x0000002604cc7947 */ /* 0x000fea000b800000 */
[----:B------:R2:W3:Y:S02]  /*14870*/  SHFL.IDX PT, R14, R33, RZ, 0x1f ;  /* 0x00001fff210e7589 */ /* 0x0004e400000e0000 */
.L_x_1884:
[----:B------:R-:W4:Y:S01]  /*14880*/  @!P1 S2R R3, SR_CgaCtaId ;  /* 0x0000000000039919 */ /* 0x000f220000008800 */
[----:B------:R-:W-:Y:S05]  /*14890*/  WARPSYNC.ALL ;  /* 0x0000000000007948 */ /* 0x000fea0003800000 */
[----:B------:R-:W-:Y:S01]  /*148a0*/  BAR.SYNC.DEFER_BLOCKING 0x4, 0x180 ;  /* 0x0106000000007b1d */ /* 0x000fe20000010000 */
[----:B------:R-:W-:-:S04]  /*148b0*/  @!P1 MOV R0, 0x400 ;  /* 0x0000040000009802 */ /* 0x000fc80000000f00 */
[----:B----4-:R-:W-:-:S05]  /*148c0*/  @!P1 LEA R17, R3, R0, 0x18 ;  /* 0x0000000003119211 */ /* 0x010fca00078ec0ff */
[----:B------:R2:W-:Y:S02]  /*148d0*/  @!P1 STS [R17+0x28cd0], R33 ;  /* 0x028cd02111009388 */ /* 0x0005e40000000800 */
[----:B--23--:R-:W-:Y:S01]  /*148e0*/  IMAD.MOV.U32 R33, RZ, RZ, R14 ;  /* 0x000000ffff217224 */ /* 0x00cfe200078e000e */
[----:B------:R-:W-:Y:S06]  /*148f0*/  BAR.ARV 0x5, 0x180 ;  /* 0x0146000000007b1d */ /* 0x000fec0000002000 */
.L_x_1808:
[----:B------:R-:W-:Y:S02]  /*14900*/  ULDC UR4, c[0x0][0xc38] ;  /* 0x00030e0000047ab9 */ /* 0x000fe40000000800 */
[----:B---3--:R-:W-:-:S13]  /*14910*/  ISETP.GE.AND P0, PT, R33, UR4, PT ;  /* 0x0000000421007c0c */ /* 0x008fda000bf06270 */
[----:B------:R-:W-:Y:S05]  /*14920*/  @!P0 BRA `(.L_x_1810) ;  /* 0xffffffc400cc8947 */ /* 0x000fea000383ffff */
.L_x_1755:
[----:B------:R-:W3:Y:S01]  /*14930*/  LDL.LU R0, [R1+0x4] ;  /* 0x0000040001007983 */ /* 0x000ee20000300800 */
[----:B------:R-:W-:Y:S01]  /*14940*/  BSSY B0, `(.L_x_1811) ;  /* 0x000000b000007945 */ /* 0x000fe20003800000 */
[----:B------:R-:W4:Y:S01]  /*14950*/  S2R R5, SR_CgaCtaId ;  /* 0x0000000000057919 */ /* 0x000f220000008800 */
[----:B---3--:R-:W-:-:S05]  /*14960*/  VIADD R0, R0, 0x1 ;  /* 0x0000000100007836 */ /* 0x008fca0000000000 */
[----:B------:R-:W-:-:S04]  /*14970*/  LEA.HI R2, R0, R0, RZ, 0x1 ;  /* 0x0000000000027211 */ /* 0x000fc800078f08ff */
[----:B------:R-:W-:Y:S02]  /*14980*/  LOP3.LUT R3, R2, 0xfffffffe, RZ, 0xc0, !PT ;  /* 0xfffffffe02037812 */ /* 0x000fe400078ec0ff */
[----:B------:R-:W-:-:S03]  /*14990*/  MOV R2, 0x400 ;  /* 0x0000040000027802 */ /* 0x000fc60000000f00 */
[----:B------:R-:W-:Y:S01]  /*149a0*/  IMAD.IADD R0, R0, 0x1, -R3 ;  /* 0x0000000100007824 */ /* 0x000fe200078e0a03 */
[----:B----4-:R-:W-:-:S04]  /*149b0*/  LEA R7, R5, R2, 0x18 ;  /* 0x0000000205077211 */ /* 0x010fc800078ec0ff */
[----:B------:R-:W-:-:S04]  /*149c0*/  SHF.L.U32 R0, R0, 0x1f, RZ ;  /* 0x0000001f00007819 */ /* 0x000fc800000006ff */
[----:B------:R-:W3:Y:S02]  /*149d0*/  SYNCS.PHASECHK.TRANS64.TRYWAIT P0, [R7+URZ+0x28c20], R0 ;  /* 0x028c2000070075a7 */ /* 0x000ee4000800017f */
[----:B---3--:R-:W-:Y:S05]  /*149e0*/  @!P0 BRA `(.L_x_1812) ;  /* 0x0000002400948947 */ /* 0x008fea0003800000 */
.L_x_1885:
[----:B------:R-:W-:Y:S05]  /*149f0*/  BSYNC B0 ;  /* 0x0000000000007941 */ /* 0x000fea0003800000 */
.L_x_1811:
[----:B------:R-:W-:-:S03]  /*14a00*/  UMOV UR4, 0xffffffff ;  /* 0xffffffff00047882 */ /* 0x000fc60000000000 */
[----:B------:R-:W-:Y:S05]  /*14a10*/  BRA.DIV UR4, `(.L_x_1813) ;  /* 0x00000026049c7947 */ /* 0x000fea000b800000 */
[----:B---3--:R-:W3:Y:S02]  /*14a20*/  S2R R0, SR_TID.X ;  /* 0x0000000000007919 */ /* 0x008ee40000002100 */
[----:B---3--:R-:W-:-:S04]  /*14a30*/  SHF.R.U32.HI R0, RZ, 0x5, R0 ;  /* 0x00000005ff007819 */ /* 0x008fc80000011600 */
[----:B------:R-:W-:-:S05]  /*14a40*/  LOP3.LUT R0, R0, 0x3, RZ, 0xc0, !PT ;  /* 0x0000000300007812 */ /* 0x000fca00078ec0ff */
[----:B------:R3:W4:Y:S02]  /*14a50*/  SHFL.IDX PT, R14, R0, RZ, 0x1f ;  /* 0x00001fff000e7589 */ /* 0x00072400000e0000 */
.L_x_1888:
[----:B----4-:R-:W-:Y:S01]  /*14a60*/  ISETP.NE.AND P0, PT, R14, RZ, PT ;  /* 0x000000ff0e00720c */ /* 0x010fe20003f05270 */
[----:B------:R-:W-:-:S12]  /*14a70*/  BSSY B0, `(.L_x_1814) ;  /* 0x0000024000007945 */ /* 0x000fd80003800000 */
[----:B------:R-:W-:Y:S05]  /*14a80*/  @P0 BRA `(.L_x_1815) ;  /* 0x0000000000880947 */ /* 0x000fea0003800000 */
[----:B------:R-:W-:-:S03]  /*14a90*/  UMOV UR4, 0xffffffff ;  /* 0xffffffff00047882 */ /* 0x000fc60000000000 */
[----:B------:R-:W-:Y:S05]  /*14aa0*/  BRA.DIV UR4, `(.L_x_1816) ;  /* 0x0000002604ac7947 */ /* 0x000fea000b800000 */
[----:B------:R-:W-:-:S13]  /*14ab0*/  ELECT P6, URZ, PT ;  /* 0x00000000003f782f */ /* 0x000fda00038c0000 */
.L_x_1891:
[----:B------:R-:W-:Y:S05]  /*14ac0*/  @!P6 BRA `(.L_x_1815) ;  /* 0x000000000078e947 */ /* 0x000fea0003800000 */
[----:B------:R-:W-:-:S06]  /*14ad0*/  ULOP3.LUT UR4, UR39, 0x2, URZ, 0xfc, !UPT ;  /* 0x0000000227047892 */ /* 0x000fcc000f8efc3f */
[----:B---3--:R-:W-:-:S04]  /*14ae0*/  MOV R0, UR4 ;  /* 0x0000000400007c02 */ /* 0x008fc80008000f00 */
[----:B------:R-:W-:-:S13]  /*14af0*/  ISETP.NE.AND P0, PT, R0, 0x3, PT ;  /* 0x000000030000780c */ /* 0x000fda0003f05270 */
[----:B------:R-:W-:Y:S05]  /*14b00*/  @!P0 BRA `(.L_x_1817) ;  /* 0x0000000000048947 */ /* 0x000fea0003800000 */
[----:B------:R-:W-:Y:S01]  /*14b10*/  BPT.TRAP 0x1 ;  /* 0x000000040000795c */ /* 0x000fe20000300000 */
.L_x_1817:
[----:B------:R-:W-:Y:S01]  /*14b20*/  IMAD R5, R18, 0x8, R7 ;  /* 0x0000000812057824 */ /* 0x000fe200078e0207 */
[----:B------:R-:W-:Y:S01]  /*14b30*/  SHF.L.U32 R0, R22, 0x1f, RZ ;  /* 0x0000001f16007819 */ /* 0x000fe200000006ff */
[----:B------:R-:W-:-:S03]  /*14b40*/  VIADD R18, R18, 0x1 ;  /* 0x0000000112127836 */ /* 0x000fc60000000000 */
[----:B------:R-:W3:Y:S02]  /*14b50*/  SYNCS.PHASECHK.TRANS64.TRYWAIT P1, [R5+URZ+0x28c40], R0 ;  /* 0x028c4000050075a7 */ /* 0x000ee4000802017f */
[----:B------:R-:W-:-:S04]  /*14b60*/  ISETP.NE.AND P2, PT, R18, 0x2, PT ;  /* 0x000000021200780c */ /* 0x000fc80003f45270 */
[----:B------:R-:W-:Y:S01]  /*14b70*/  SEL R3, RZ, 0x1, P2 ;  /* 0x00000001ff037807 */ /* 0x000fe20001000000 */
[----:B---3--:R-:W-:Y:S08]  /*14b80*/  @!P1 BRA `(.L_x_1818) ;  /* 0x0000002400949947 */ /* 0x008ff00003800000 */
.L_x_1892:
[----:B------:R-:W-:Y:S02]  /*14b90*/  SEL R18, R18, RZ, P2 ;  /* 0x000000ff12127207 */ /* 0x000fe40001000000 */
[----:B------:R-:W-:Y:S01]  /*14ba0*/  LOP3.LUT R2, R22, R3, RZ, 0x3c, !PT ;  /* 0x0000000316027212 */ /* 0x000fe200078e3cff */
[----:B------:R-:W-:Y:S06]  /*14bb0*/  @!P0 BRA `(.L_x_1819) ;  /* 0x0000000000048947 */ /* 0x000fec0003800000 */
[----:B------:R-:W-:Y:S01]  /*14bc0*/  BPT.TRAP 0x1 ;  /* 0x000000040000795c */ /* 0x000fe20000300000 */
.L_x_1819:
[----:B------:R-:W-:Y:S01]  /*14bd0*/  IMAD R3, R18, 0x8, R7 ;  /* 0x0000000812037824 */ /* 0x000fe200078e0207 */
[----:B------:R-:W-:-:S04]  /*14be0*/  SHF.L.U32 R2, R2, 0x1f, RZ ;  /* 0x0000001f02027819 */ /* 0x000fc800000006ff */
[----:B------:R-:W4:Y:S02]  /*14bf0*/  SYNCS.PHASECHK.TRANS64.TRYWAIT P1, [R3+URZ+0x28c40], R2 ;  /* 0x028c4002030075a7 */ /* 0x000f24000802017f */
[----:B----4-:R-:W-:Y:S05]  /*14c00*/  @!P1 BRA `(.L_x_1820) ;  /* 0x0000002400889947 */ /* 0x010fea0003800000 */
.L_x_1893:
[----:B------:R-:W-:Y:S05]  /*14c10*/  @!P0 BRA `(.L_x_1821) ;  /* 0x0000000000048947 */ /* 0x000fea0003800000 */
[----:B------:R-:W-:Y:S01]  /*14c20*/  BPT.TRAP 0x1 ;  /* 0x000000040000795c */ /* 0x000fe20000300000 */
.L_x_1821:
[----:B------:R-:W0:Y:S02]  /*14c30*/  SYNCS.PHASECHK.TRANS64.TRYWAIT P1, [R5+URZ+0x28c60], R0 ;  /* 0x028c6000050075a7 */ /* 0x000e24000802017f */
[----:B0-----:R-:W-:Y:S05]  /*14c40*/  @!P1 BRA `(.L_x_1822) ;  /* 0x00000024008c9947 */ /* 0x001fea0003800000 */
.L_x_1894:
[----:B------:R-:W-:Y:S05]  /*14c50*/  @!P0 BRA `(.L_x_1823) ;  /* 0x0000000000048947 */ /* 0x000fea0003800000 */
[----:B------:R-:W-:Y:S01]  /*14c60*/  BPT.TRAP 0x1 ;  /* 0x000000040000795c */ /* 0x000fe20000300000 */
.L_x_1823:
[----:B------:R0:W0:Y:S02]  /*14c70*/  SYNCS.PHASECHK.TRANS64.TRYWAIT P0, [R3+URZ+0x28c60], R2 ;  /* 0x028c6002030075a7 */ /* 0x000024000800017f */
[----:B0-----:R-:W-:Y:S05]  /*14c80*/  @!P0 NANOSLEEP.SYNCS 0x989680 ;  /* 0x009896800000895d */ /* 0x001fea0003900000 */
[----:B------:R-:W0:Y:S02]  /*14c90*/  @!P0 SYNCS.PHASECHK.TRANS64 P0, [R3+URZ+0x28c60], R2 ;  /* 0x028c6002030085a7 */ /* 0x000e24000800007f */
[----:B0-----:R-:W-:Y:S05]  /*14ca0*/  @!P0 BRA `(.L_x_1823) ;  /* 0xfffffffc00f08947 */ /* 0x001fea000383ffff */
.L_x_1815:
[----:B------:R-:W-:Y:S05]  /*14cb0*/  BSYNC B0 ;  /* 0x0000000000007941 */ /* 0x000fea0003800000 */
.L_x_1814:
[----:B------:R-:W-:Y:S05]  /*14cc0*/  EXIT ;  /* 0x000000000000794d */ /* 0x000fea0003800000 */
.L_x_1651:
[----:B0-----:R-:W-:-:S04]  /*14cd0*/  IMAD.U32 R3, RZ, RZ, UR21 ;  /* 0x00000015ff037e24 */ /* 0x001fc8000f8e00ff */
[----:B------:R0:W1:Y:S03]  /*14ce0*/  SYNCS.PHASECHK.TRANS64.TRYWAIT P1, [R3+URZ+0x28c50], R0 ;  /* 0x028c5000030075a7 */ /* 0x000066000802017f */
[----:B-1----:R-:W-:Y:S05]  /*14cf0*/  @!P1 NANOSLEEP.SYNCS 0x989680 ;  /* 0x009896800000995d */ /* 0x002fea0003900000 */
[----:B------:R-:W1:Y:S02]  /*14d00*/  @!P1 SYNCS.PHASECHK.TRANS64 P1, [R3+URZ+0x28c50], R0 ;  /* 0x028c5000030095a7 */ /* 0x000e64000802007f */
[----:B-1----:R-:W-:Y:S05]  /*14d10*/  @!P1 BRA `(.L_x_1651) ;  /* 0xfffffffc00ec9947 */ /* 0x002fea000383ffff */
[----:B------:R-:W-:Y:S05]  /*14d20*/  BRA `(.L_x_1824) ;  /* 0xfffffecc00d47947 */ /* 0x000fea000383ffff */
.L_x_1657:
[----:B-1----:R-:W-:-:S04]  /*14d30*/  IMAD.U32 R3, RZ, RZ, UR21 ;  /* 0x00000015ff037e24 */ /* 0x002fc8000f8e00ff */
[----:B------:R1:W2:Y:S03]  /*14d40*/  SYNCS.PHASECHK.TRANS64.TRYWAIT P1, [R3+URZ+0x28c50], R0 ;  /* 0x028c5000030075a7 */ /* 0x0002a6000802017f */
[----:B--2---:R-:W-:Y:S05]  /*14d50*/  @!P1 NANOSLEEP.SYNCS 0x989680 ;  /* 0x009896800000995d */ /* 0x004fea0003900000 */
[----:B------:R-:W2:Y:S02]  /*14d60*/  @!P1 SYNCS.PHASECHK.TRANS64 P1, [R3+URZ+0x28c50], R0 ;  /* 0x028c5000030095a7 */ /* 0x000ea4000802007f */
[----:B--2---:R-:W-:Y:S05]  /*14d70*/  @!P1 BRA `(.L_x_1657) ;  /* 0xfffffffc00ec9947 */ /* 0x004fea000383ffff */
[----:B------:R-:W-:Y:S05]  /*14d80*/  BRA `(.L_x_1656) ;  /* 0xfffffed800cc7947 */ /* 0x000fea000383ffff */
.L_x_1667:
[----:B0-----:R-:W-:-:S04]  /*14d90*/  MOV R3, UR42 ;  /* 0x0000002a00037c02 */ /* 0x001fc80008000f00 */
[----:B------:R0:W1:Y:S03]  /*14da0*/  SYNCS.PHASECHK.TRANS64.TRYWAIT P1, [R3+URZ+0x28c00], R0 ;  /* 0x028c0000030075a7 */ /* 0x000066000802017f */
[----:B-1----:R-:W-:Y:S05]  /*14db0*/  @!P1 NANOSLEEP.SYNCS 0x989680 ;  /* 0x009896800000995d */ /* 0x002fea0003900000 */
[----:B------:R-:W1:Y:S02]  /*14dc0*/  @!P1 SYNCS.PHASECHK.TRANS64 P1, [R3+URZ+0x28c00], R0 ;  /* 0x028c0000030095a7 */ /* 0x000e64000802007f */
[----:B-1----:R-:W-:Y:S05]  /*14dd0*/  @!P1 BRA `(.L_x_1667) ;  /* 0xfffffffc00ec9947 */ /* 0x002fea000383ffff */
[----:B------:R-:W-:Y:S05]  /*14de0*/  BRA `(.L_x_1825) ;  /* 0xfffffef000507947 */ /* 0x000fea000383ffff */
.L_x_1671:
[----:B--2---:R2:W3:Y:S02]  /*14df0*/  SYNCS.PHASECHK.TRANS64.TRYWAIT P1, [R7+URZ+0x28c30], R8 ;  /* 0x028c3008070075a7 */ /* 0x0044e4000802017f */
[----:B---3--:R-:W-:Y:S05]  /*14e00*/  @!P1 NANOSLEEP.SYNCS 0x989680 ;  /* 0x009896800000995d */ /* 0x008fea0003900000 */
[----:B------:R-:W3:Y:S02]  /*14e10*/  @!P1 SYNCS.PHASECHK.TRANS64 P1, [R7+URZ+0x28c30], R8 ;  /* 0x028c3008070095a7 */ /* 0x000ee4000802007f */
[----:B---3--:R-:W-:Y:S05]  /*14e20*/  @!P1 BRA `(.L_x_1671) ;  /* 0xfffffffc00f09947 */ /* 0x008fea000383ffff */
[----:B------:R-:W-:Y:S05]  /*14e30*/  BRA `(.L_x_1670) ;  /* 0xfffffef0006c7947 */ /* 0x000fea000383ffff */
.L_x_1684:
[----:B--2---:R2:W3:Y:S02]  /*14e40*/  SYNCS.PHASECHK.TRANS64.TRYWAIT P1, [R7+URZ+0x28c50], R8 ;  /* 0x028c5008070075a7 */ /* 0x0044e4000802017f */
[----:B---3--:R-:W-:Y:S05]  /*14e50*/  @!P1 NANOSLEEP.SYNCS 0x989680 ;  /* 0x009896800000995d */ /* 0x008fea0003900000 */
[----:B------:R-:W3:Y:S02]  /*14e60*/  @!P1 SYNCS.PHASECHK.TRANS64 P1, [R7+URZ+0x28c50], R8 ;  /* 0x028c5008070095a7 */ /* 0x000ee4000802007f */
[----:B---3--:R-:W-:Y:S05]  /*14e70*/  @!P1 BRA `(.L_x_1684) ;  /* 0xfffffffc00f09947 */ /* 0x008fea000383ffff */
[----:B------:R-:W-:Y:S05]  /*14e80*/  BRA `(.L_x_1683) ;  /* 0xffffff10001c7947 */ /* 0x000fea000383ffff */
.L_x_1693:
[----:B--2---:R-:W-:-:S04]  /*14e90*/  IMAD.U32 R6, RZ, RZ, UR21 ;  /* 0x00000015ff067e24 */ /* 0x004fc8000f8e00ff */
[----:B------:R2:W3:Y:S03]  /*14ea0*/  SYNCS.PHASECHK.TRANS64.TRYWAIT P1, [R6+URZ+0x28c30], R7 ;  /* 0x028c3007060075a7 */ /* 0x0004e6000802017f */
[----:B---3--:R-:W-:Y:S05]  /*14eb0*/  @!P1 NANOSLEEP.SYNCS 0x989680 ;  /* 0x009896800000995d */ /* 0x008fea0003900000 */
[----:B------:R-:W3:Y:S02]  /*14ec0*/  @!P1 SYNCS.PHASECHK.TRANS64 P1, [R6+URZ+0x28c30], R7 ;  /* 0x028c3007060095a7 */ /* 0x000ee4000802007f */
[----:B---3--:R-:W-:Y:S05]  /*14ed0*/  @!P1 BRA `(.L_x_1693) ;  /* 0xfffffffc00ec9947 */ /* 0x008fea000383ffff */
[----:B------:R-:W-:Y:S05]  /*14ee0*/  BRA `(.L_x_1692) ;  /* 0xffffff1400a47947 */ /* 0x000fea000383ffff */
.L_x_1706:
[----:B--2---:R-:W-:-:S04]  /*14ef0*/  IMAD.U32 R10, RZ, RZ, UR21 ;  /* 0x00000015ff0a7e24 */ /* 0x004fc8000f8e00ff */
[----:B------:R2:W3:Y:S03]  /*14f00*/  SYNCS.PHASECHK.TRANS64.TRYWAIT P1, [R10+URZ+0x28c50], R7 ;  /* 0x028c50070a0075a7 */ /* 0x0004e6000802017f */
[----:B---3--:R-:W-:Y:S05]  /*14f10*/  @!P1 NANOSLEEP.SYNCS 0x989680 ;  /* 0x009896800000995d */ /* 0x008fea0003900000 */
[----:B------:R-:W3:Y:S02]  /*14f20*/  @!P1 SYNCS.PHASECHK.TRANS64 P1, [R10+URZ+0x28c50], R7 ;  /* 0x028c50070a0095a7 */ /* 0x000ee4000802007f */
[----:B---3--:R-:W-:Y:S05]  /*14f30*/  @!P1 BRA `(.L_x_1706) ;  /* 0xfffffffc00ec9947 */ /* 0x008fea000383ffff */
[----:B------:R-:W-:Y:S05]  /*14f40*/  BRA `(.L_x_1705) ;  /* 0xffffff3800907947 */ /* 0x000fea000383ffff */
.L_x_1716:
[----:B--2---:R-:W-:-:S04]  /*14f50*/  IMAD.U32 R5, RZ, RZ, UR21 ;  /* 0x00000015ff057e24 */ /* 0x004fc8000f8e00ff */
[----:B------:R2:W3:Y:S03]  /*14f60*/  SYNCS.PHASECHK.TRANS64.TRYWAIT P2, [R5+URZ+0x28c30], R8 ;  /* 0x028c3008050075a7 */ /* 0x0004e6000804017f */
[----:B---3--:R-:W-:Y:S05]  /*14f70*/  @!P2 NANOSLEEP.SYNCS 0x989680 ;  /* 0x009896800000a95d */ /* 0x008fea0003900000 */
[----:B------:R-:W3:Y:S02]  /*14f80*/  @!P2 SYNCS.PHASECHK.TRANS64 P2, [R5+URZ+0x28c30], R8 ;  /* 0x028c30080500a5a7 */ /* 0x000ee4000804007f */
[----:B---3--:R-:W-:Y:S05]  /*14f90*/  @!P2 BRA `(.L_x_1716) ;  /* 0xfffffffc00eca947 */ /* 0x008fea000383ffff */
[----:B------:R-:W-:Y:S05]  /*14fa0*/  BRA `(.L_x_1715) ;  /* 0xffffff4000187947 */ /* 0x000fea000383ffff */
.L_x_1721:
[----:B---3--:R-:W-:-:S04]  /*14fb0*/  IMAD.U32 R11, RZ, RZ, UR21 ;  /* 0x00000015ff0b7e24 */ /* 0x008fc8000f8e00ff */
[----:B------:R3:W4:Y:S03]  /*14fc0*/  SYNCS.PHASECHK.TRANS64.TRYWAIT P2, [R11+URZ+0x28c50], R8 ;  /* 0x028c50080b0075a7 */ /* 0x000726000804017f */
[----:B----4-:R-:W-:Y:S05]  /*14fd0*/  @!P2 NANOSLEEP.SYNCS 0x989680 ;  /* 0x009896800000a95d */ /* 0x010fea0003900000 */
[----:B------:R-:W4:Y:S02]  /*14fe0*/  @!P2 SYNCS.PHASECHK.TRANS64 P2, [R11+URZ+0x28c50], R8 ;  /* 0x028c50080b00a5a7 */ /* 0x000f24000804007f */
[----:B----4-:R-:W-:Y:S05]  /*14ff0*/  @!P2 BRA `(.L_x_1721) ;  /* 0xfffffffc00eca947 */ /* 0x010fea000383ffff */
[----:B------:R-:W-:Y:S05]  /*15000*/  BRA `(.L_x_1720) ;  /* 0xffffff58003c7947 */ /* 0x000fea000383ffff */
.L_x_1728:
[----:B---3--:R-:W-:-:S04]  /*15010*/  IMAD.U32 R6, RZ, RZ, UR20 ;  /* 0x00000014ff067e24 */ /* 0x008fc8000f8e00ff */
[----:B------:R3:W4:Y:S03]  /*15020*/  SYNCS.PHASECHK.TRANS64.TRYWAIT P1, [R6+URZ+0x28c30], R7 ;  /* 0x028c3007060075a7 */ /* 0x000726000802017f */
[----:B----4-:R-:W-:Y:S05]  /*15030*/  @!P1 NANOSLEEP.SYNCS 0x989680 ;  /* 0x009896800000995d */ /* 0x010fea0003900000 */
[----:B------:R-:W4:Y:S02]  /*15040*/  @!P1 SYNCS.PHASECHK.TRANS64 P1, [R6+URZ+0x28c30], R7 ;  /* 0x028c3007060095a7 */ /* 0x000f24000802007f */
[----:B----4-:R-:W-:Y:S05]  /*15050*/  @!P1 BRA `(.L_x_1728) ;  /* 0xfffffffc00ec9947 */ /* 0x010fea000383ffff */
[----:B------:R-:W-:Y:S05]  /*15060*/  BRA `(.L_x_1727) ;  /* 0xffffff5c00387947 */ /* 0x000fea000383ffff */
.L_x_1741:
[----:B--2---:R-:W-:-:S04]  /*15070*/  MOV R10, UR20 ;  /* 0x00000014000a7c02 */ /* 0x004fc80008000f00 */
[----:B------:R2:W3:Y:S03]  /*15080*/  SYNCS.PHASECHK.TRANS64.TRYWAIT P1, [R10+URZ+0x28c50], R7 ;  /* 0x028c50070a0075a7 */ /* 0x0004e6000802017f */
[----:B---3--:R-:W-:Y:S05]  /*15090*/  @!P1 NANOSLEEP.SYNCS 0x989680 ;  /* 0x009896800000995d */ /* 0x008fea0003900000 */
[----:B------:R-:W3:Y:S02]  /*150a0*/  @!P1 SYNCS.PHASECHK.TRANS64 P1, [R10+URZ+0x28c50], R7 ;  /* 0x028c50070a0095a7 */ /* 0x000ee4000802007f */
[----:B---3--:R-:W-:Y:S05]  /*150b0*/  @!P1 BRA `(.L_x_1741) ;  /* 0xfffffffc00ec9947 */ /* 0x008fea000383ffff */
[----:B------:R-:W-:Y:S05]  /*150c0*/  BRA `(.L_x_1740) ;  /* 0xffffff8000207947 */ /* 0x000fea000383ffff */
.L_x_1772:
[----:B------:R-:W2:Y:S01]  /*150d0*/  S2R R20, SR_TID.X ;  /* 0x0000000000147919 */ /* 0x000ea20000002100 */
[----:B------:R-:W-:Y:S02]  /*150e0*/  IMAD.MOV.U32 R12, RZ, RZ, RZ ;  /* 0x000000ffff0c7224 */ /* 0x000fe400078e00ff */
[----:B------:R-:W-:Y:S02]  /*150f0*/  IMAD.MOV.U32 R11, RZ, RZ, 0x1f ;  /* 0x0000001fff0b7424 */ /* 0x000fe400078e00ff */
[----:B------:R-:W-:Y:S01]  /*15100*/  IMAD.MOV.U32 R15, RZ, RZ, -0x1 ;  /* 0xffffffffff0f7424 */ /* 0x000fe200078e00ff */
[----:B--2---:R-:W-:-:S04]  /*15110*/  SHF.R.U32.HI R20, RZ, 0x5, R20 ;  /* 0x00000005ff147819 */ /* 0x004fc80000011614 */
[----:B------:R-:W-:-:S05]  /*15120*/  LOP3.LUT R20, R20, 0x3, RZ, 0xc0, !PT ;  /* 0x0000000314147812 */ /* 0x000fca00078ec0ff */
[----:B------:R-:W-:-:S07]  /*15130*/  IMAD.MOV.U32 R13, RZ, RZ, R20 ;  /* 0x000000ffff0d7224 */ /* 0x000fce00078e0014 */
[----:B01---5:R-:W-:Y:S05]  /*15140*/  WARPSYNC.COLLECTIVE R15, `(.L_x_1826) ;  /* 0x000000000f087348 */ /* 0x023fea0003c00000 */
[----:B------:R2:W3:Y:S02]  /*15150*/  SHFL.IDX P6, R14, R13, R12, R11 ;  /* 0x0000000c0d0e7389 */ /* 0x0004e400000c000b */
[----:B0123-5:R-:W-:Y:S01]  /*15160*/  ENDCOLLECTIVE ;  /* 0x000000000000791b */ /* 0x02ffe20003800000 */
.L_x_1826:
[----:B------:R-:W-:Y:S05]  /*15170*/  BRA `(.L_x_1827) ;  /* 0xffffffcc00207947 */ /* 0x000fea000383ffff */
.L_x_1775:
[----:B0-----:R0:W1:Y:S02]  /*15180*/  SYNCS.PHASECHK.TRANS64.TRYWAIT P0, [R25+URZ+0x28c40], R0 ;  /* 0x028c4000190075a7 */ /* 0x001064000800017f */
[----:B-1----:R-:W-:Y:S05]  /*15190*/  @!P0 NANOSLEEP.SYNCS 0x989680 ;  /* 0x009896800000895d */ /* 0x002fea0003900000 */
[----:B------:R-:W1:Y:S02]  /*151a0*/  @!P0 SYNCS.PHASECHK.TRANS64 P0, [R25+URZ+0x28c40], R0 ;  /* 0x028c4000190085a7 */ /* 0x000e64000800007f */
[----:B-1----:R-:W-:Y:S05]  /*151b0*/  @!P0 BRA `(.L_x_1775) ;  /* 0xfffffffc00f08947 */ /* 0x002fea000383ffff */
[----:B------:R-:W-:Y:S05]  /*151c0*/  BRA `(.L_x_1828) ;  /* 0xffffffcc00c87947 */ /* 0x000fea000383ffff */
.L_x_1776:
        /* <DEDUP_REMOVED lines=8> */
.L_x_1830:
[----:B------:R-:W-:Y:S05]  /*15250*/  BSYNC B0 ;  /* 0x0000000000007941 */ /* 0x000fea0003800000 */
.L_x_1829:
[----:B------:R-:W-:Y:S01]  /*15260*/  MOV R13, R0 ;  /* 0x00000000000d7202 */ /* 0x000fe20000000f00 */
[----:B------:R-:W-:Y:S01]  /*15270*/  IMAD.MOV.U32 R12, RZ, RZ, RZ ;  /* 0x000000ffff0c7224 */ /* 0x000fe200078e00ff */
[----:B------:R-:W-:Y:S01]  /*15280*/  @P0 LEA R7, R4, R17, 0x1 ;  /* 0x0000001104070211 */ /* 0x000fe200078e08ff */
[----:B------:R-:W-:Y:S02]  /*15290*/  IMAD.MOV.U32 R11, RZ, RZ, 0x181f ;  /* 0x0000181fff0b7424 */ /* 0x000fe400078e00ff */
[----:B------:R-:W-:Y:S02]  /*152a0*/  IMAD.MOV.U32 R15, RZ, RZ, -0x1 ;  /* 0xffffffffff0f7424 */ /* 0x000fe400078e00ff */
[----:B------:R-:W-:-:S07]  /*152b0*/  IMAD.MOV.U32 R2, RZ, RZ, R14 ;  /* 0x000000ffff027224 */ /* 0x000fce00078e000e */
[----:B------:R-:W-:Y:S05]  /*152c0*/  WARPSYNC.COLLECTIVE R15, `(.L_x_1831) ;  /* 0x000000000f087348 */ /* 0x000fea0003c00000 */
[----:B------:R0:W1:Y:S02]  /*152d0*/  SHFL.IDX P6, R14, R13, R12, R11 ;  /* 0x0000000c0d0e7389 */ /* 0x00006400000c000b */
[----:B01----:R-:W-:Y:S01]  /*152e0*/  ENDCOLLECTIVE ;  /* 0x000000000000791b */ /* 0x003fe20003800000 */
.L_x_1831:
[----:B------:R-:W-:Y:S02]  /*152f0*/  IMAD.MOV.U32 R13, RZ, RZ, R5 ;  /* 0x000000ffff0d7224 */ /* 0x000fe400078e0005 */
[----:B------:R-:W-:Y:S01]  /*15300*/  IMAD.MOV.U32 R12, RZ, RZ, 0x1 ;  /* 0x00000001ff0c7424 */ /* 0x000fe200078e00ff */
[----:B------:R-:W-:-:S05]  /*15310*/  @P0 LEA R14, P1, R6, R14, 0x1 ;  /* 0x0000000e060e0211 */ /* 0x000fca00078208ff */
[----:B------:R-:W-:Y:S02]  /*15320*/  @P0 IMAD.X R3, RZ, RZ, R2, P1 ;  /* 0x000000ffff030224 */ /* 0x000fe400008e0602 */
[----:B------:R-:W-:-:S07]  /*15330*/  @P0 IMAD.MOV.U32 R2, RZ, RZ, R14 ;  /* 0x000000ffff020224 */ /* 0x000fce00078e000e */
[----:B------:R-:W-:Y:S05]  /*15340*/  WARPSYNC.COLLECTIVE R15, `(.L_x_1832) ;  /* 0x000000000f087348 */ /* 0x000fea0003c00000 */
[----:B------:R0:W1:Y:S02]  /*15350*/  SHFL.IDX P6, R14, R13, R12, R11 ;  /* 0x0000000c0d0e7389 */ /* 0x00006400000c000b */
[----:B01----:R-:W-:Y:S01]  /*15360*/  ENDCOLLECTIVE ;  /* 0x000000000000791b */ /* 0x003fe20003800000 */
.L_x_1832:
[----:B------:R-:W-:Y:S01]  /*15370*/  @!PT LDS RZ, [RZ] ;  /* 0x00000000fffff984 */ /* 0x000fe20000000800 */
[----:B------:R-:W-:Y:S01]  /*15380*/  @!PT LDS RZ, [RZ] ;  /* 0x00000000fffff984 */ /* 0x000fe20000000800 */
[----:B------:R-:W-:Y:S01]  /*15390*/  @!PT LDS RZ, [RZ] ;  /* 0x00000000fffff984 */ /* 0x000fe20000000800 */
[----:B------:R0:W-:Y:S01]  /*153a0*/  @P0 LDGSTS.E.BYPASS.LTC128B.128 [R7+0x22400], desc[UR52][R2.64], !P2 ;  /* 0x2240000002070fae */ /* 0x0001e2000d101d74 */
[----:B------:R-:W-:Y:S02]  /*153b0*/  ISETP.GE.AND P0, PT, R27, 0x11, PT ;  /* 0x000000111b00780c */ /* 0x000fe40003f06270 */
[----:B------:R-:W-:-:S11]  /*153c0*/  MOV R13, R0 ;  /* 0x00000000000d7202 */ /* 0x000fd60000000f00 */
[----:B------:R-:W-:Y:S02]  /*153d0*/  @P0 IMAD R9, R4, 0x2, R17 ;  /* 0x0000000204090824 */ /* 0x000fe400078e0211 */
[----:B0-----:R-:W-:-:S07]  /*153e0*/  IMAD.MOV.U32 R2, RZ, RZ, R14 ;  /* 0x000000ffff027224 */ /* 0x001fce00078e000e */
[----:B------:R-:W-:Y:S05]  /*153f0*/  WARPSYNC.COLLECTIVE R15, `(.L_x_1833) ;  /* 0x000000000f087348 */ /* 0x000fea0003c00000 */
[----:B------:R0:W1:Y:S02]  /*15400*/  SHFL.IDX P6, R14, R13, R12, R11 ;  /* 0x0000000c0d0e7389 */ /* 0x00006400000c000b */
[----:B01----:R-:W-:Y:S01]  /*15410*/  ENDCOLLECTIVE ;  /* 0x000000000000791b */ /* 0x003fe20003800000 */
.L_x_1833:
[----:B------:R-:W-:Y:S01]  /*15420*/  IMAD.MOV.U32 R13, RZ, RZ, R5 ;  /* 0x000000ffff0d7224 */ /* 0x000fe200078e0005 */
[----:B------:R-:W-:Y:S02]  /*15430*/  MOV R12, 0x2 ;  /* 0x00000002000c7802 */ /* 0x000fe40000000f00 */
[----:B------:R-:W-:-:S05]  /*15440*/  @P0 LEA R14, P1, R6, R14, 0x1 ;  /* 0x0000000e060e0211 */ /* 0x000fca00078208ff */
[----:B------:R-:W-:Y:S02]  /*15450*/  @P0 IMAD.X R3, RZ, RZ, R2, P1 ;  /* 0x000000ffff030224 */ /* 0x000fe400008e0602 */
[----:B------:R-:W-:-:S07]  /*15460*/  @P0 IMAD.MOV.U32 R2, RZ, RZ, R14 ;  /* 0x000000ffff020224 */ /* 0x000fce00078e000e */
[----:B------:R-:W-:Y:S05]  /*15470*/  WARPSYNC.COLLECTIVE R15, `(.L_x_1834) ;  /* 0x000000000f087348 */ /* 0x000fea0003c00000 */
[----:B------:R0:W1:Y:S02]  /*15480*/  SHFL.IDX P6, R14, R13, R12, R11 ;  /* 0x0000000c0d0e7389 */ /* 0x00006400000c000b */
[----:B01----:R-:W-:Y:S01]  /*15490*/  ENDCOLLECTIVE ;  /* 0x000000000000791b */ /* 0x003fe20003800000 */
.L_x_1834:
[----:B------:R-:W-:Y:S01]  /*154a0*/  @!PT LDS RZ, [RZ] ;  /* 0x00000000fffff984 */ /* 0x000fe20000000800 */
[----:B------:R-:W-:Y:S01]  /*154b0*/  @!PT LDS RZ, [RZ] ;  /* 0x00000000fffff984 */ /* 0x000fe20000000800 */
[----:B------:R-:W-:Y:S01]  /*154c0*/  @!PT LDS RZ, [RZ] ;  /* 0x00000000fffff984 */ /* 0x000fe20000000800 */
[----:B------:R0:W-:Y:S01]  /*154d0*/  @P0 LDGSTS.E.BYPASS.LTC128B.128 [R9+0x22c00], desc[UR52][R2.64], !P2 ;  /* 0x22c0000002090fae */ /* 0x0001e2000d101d74 */
[----:B------:R-:W-:Y:S01]  /*154e0*/  ISETP.GE.AND P0, PT, R27, 0x21, PT ;  /* 0x000000211b00780c */ /* 0x000fe20003f06270 */
[----:B------:R-:W-:-:S12]  /*154f0*/  IMAD.MOV.U32 R13, RZ, RZ, R0 ;  /* 0x000000ffff0d7224 */ /* 0x000fd800078e0000 */
[----:B------:R-:W-:Y:S02]  /*15500*/  @P0 IMAD R7, R4, 0x2, R17 ;  /* 0x0000000204070824 */ /* 0x000fe400078e0211 */
[----:B0-----:R-:W-:-:S07]  /*15510*/  IMAD.MOV.U32 R2, RZ, RZ, R14 ;  /* 0x000000ffff027224 */ /* 0x001fce00078e000e */
[----:B------:R-:W-:Y:S05]  /*15520*/  WARPSYNC.COLLECTIVE R15, `(.L_x_1835) ;  /* 0x000000000f087348 */ /* 0x000fea0003c00000 */
[----:B------:R0:W1:Y:S02]  /*15530*/  SHFL.IDX P6, R14, R13, R12, R11 ;  /* 0x0000000c0d0e7389 */ /* 0x00006400000c000b */
[----:B01----:R-:W-:Y:S01]  /*15540*/  ENDCOLLECTIVE ;  /* 0x000000000000791b */ /* 0x003fe20003800000 */
.L_x_1835:
[----:B------:R-:W-:Y:S02]  /*15550*/  IMAD.MOV.U32 R13, RZ, RZ, R5 ;  /* 0x000000ffff0d7224 */ /* 0x000fe400078e0005 */
[----:B------:R-:W-:Y:S01]  /*15560*/  IMAD.MOV.U32 R12, RZ, RZ, 0x3 ;  /* 0x00000003ff0c7424 */ /* 0x000fe200078e00ff */
[----:B------:R-:W-:-:S05]  /*15570*/  @P0 LEA R14, P1, R6, R14, 0x1 ;  /* 0x0000000e060e0211 */ /* 0x000fca00078208ff */
[----:B------:R-:W-:Y:S01]  /*15580*/  @P0 IMAD.X R3, RZ, RZ, R2, P1 ;  /* 0x000000ffff030224 */ /* 0x000fe200008e0602 */
[----:B------:R-:W-:-:S07]  /*15590*/  @P0 MOV R2, R14 ;  /* 0x0000000e00020202 */ /* 0x000fce0000000f00 */
[----:B------:R-:W-:Y:S05]  /*155a0*/  WARPSYNC.COLLECTIVE R15, `(.L_x_1836) ;  /* 0x000000000f087348 */ /* 0x000fea0003c00000 */
[----:B------:R0:W1:Y:S02]  /*155b0*/  SHFL.IDX P6, R14, R13, R12, R11 ;  /* 0x0000000c0d0e7389 */ /* 0x00006400000c000b */
[----:B01----:R-:W-:Y:S01]  /*155c0*/  ENDCOLLECTIVE ;  /* 0x000000000000791b */ /* 0x003fe20003800000 */
.L_x_1836:
[----:B------:R-:W-:Y:S01]  /*155d0*/  @!PT LDS RZ, [RZ] ;  /* 0x00000000fffff984 */ /* 0x000fe20000000800 */
[----:B------:R-:W-:Y:S01]  /*155e0*/  @!PT LDS RZ, [RZ] ;  /* 0x00000000fffff984 */ /* 0x000fe20000000800 */
[----:B------:R-:W-:Y:S01]  /*155f0*/  @!PT LDS RZ, [RZ] ;  /* 0x00000000fffff984 */ /* 0x000fe20000000800 */
[----:B------:R0:W-:Y:S01]  /*15600*/  @P0 LDGSTS.E.BYPASS.LTC128B.128 [R7+0x23400], desc[UR52][R2.64], !P2 ;  /* 0x2340000002070fae */ /* 0x0001e2000d101d74 */
[----:B------:R-:W-:Y:S02]  /*15610*/  IMAD.MOV.U32 R13, RZ, RZ, R0 ;  /* 0x000000ffff0d7224 */ /* 0x000fe400078e0000 */
[----:B------:R-:W-:-:S07]  /*15620*/  IMAD.MOV.U32 R5, RZ, RZ, R14 ;  /* 0x000000ffff057224 */ /* 0x000fce00078e000e */
[----:B0-----:R-:W-:Y:S05]  /*15630*/  WARPSYNC.COLLECTIVE R15, `(.L_x_1837) ;  /* 0x000000000f087348 */ /* 0x001fea0003c00000 */
[----:B------:R1:W2:Y:S02]  /*15640*/  SHFL.IDX P6, R14, R13, R12, R11 ;  /* 0x0000000c0d0e7389 */ /* 0x0002a400000c000b */
[----:B012---:R-:W-:Y:S01]  /*15650*/  ENDCOLLECTIVE ;  /* 0x000000000000791b */ /* 0x007fe20003800000 */
.L_x_1837:
[----:B------:R-:W-:Y:S05]  /*15660*/  BRA `(.L_x_1838) ;  /* 0xffffffcc00807947 */ /* 0x000fea000383ffff */
.L_x_1781:
[----:B------:R-:W-:Y:S01]  /*15670*/  MOV R13, R5 ;  /* 0x00000005000d7202 */ /* 0x000fe20000000f00 */
[----:B------:R-:W-:Y:S02]  /*15680*/  IMAD.MOV.U32 R12, RZ, RZ, RZ ;  /* 0x000000ffff0c7224 */ /* 0x000fe400078e00ff */
[----:B------:R-:W-:Y:S02]  /*15690*/  IMAD.MOV.U32 R11, RZ, RZ, 0x181f ;  /* 0x0000181fff0b7424 */ /* 0x000fe400078e00ff */
[----:B------:R-:W-:Y:S02]  /*156a0*/  IMAD.MOV.U32 R15, RZ, RZ, -0x1 ;  /* 0xffffffffff0f7424 */ /* 0x000fe400078e00ff */
[----:B------:R-:W-:-:S07]  /*156b0*/  VIADD R4, R36, UR43 ;  /* 0x0000002b24047c36 */ /* 0x000fce0008000000 */
[----:B-1---5:R-:W-:Y:S05]  /*156c0*/  WARPSYNC.COLLECTIVE R15, `(.L_x_1839) ;  /* 0x000000000f087348 */ /* 0x022fea0003c00000 */
[----:B------:R0:W2:Y:S02]  /*156d0*/  SHFL.IDX P6, R14, R13, R12, R11 ;  /* 0x0000000c0d0e7389 */ /* 0x0000a400000c000b */
[----:B012--5:R-:W-:Y:S01]  /*156e0*/  ENDCOLLECTIVE ;  /* 0x000000000000791b */ /* 0x027fe20003800000 */
.L_x_1839:
[C---:B------:R-:W-:Y:S01]  /*156f0*/  VIADD R6, R4.reuse, 0x10 ;  /* 0x0000001004067836 */ /* 0x040fe20000000000 */
[----:B------:R-:W-:Y:S02]  /*15700*/  ISETP.GE.AND P0, PT, R4, UR36, PT ;  /* 0x0000002404007c0c */ /* 0x000fe4000bf06270 */
[----:B------:R-:W-:Y:S01]  /*15710*/  MOV R13, R0 ;  /* 0x00000000000d7202 */ /* 0x000fe20000000f00 */
[----:B------:R-:W-:-:S10]  /*15720*/  IMAD.MOV.U32 R2, RZ, RZ, R14 ;  /* 0x000000ffff027224 */ /* 0x000fd400078e000e */
[----:B------:R-:W-:Y:S05]  /*15730*/  WARPSYNC.COLLECTIVE R15, `(.L_x_1840) ;  /* 0x000000000f087348 */ /* 0x000fea0003c00000 */
[----:B------:R0:W1:Y:S02]  /*15740*/  SHFL.IDX P6, R14, R13, R12, R11 ;  /* 0x0000000c0d0e7389 */ /* 0x00006400000c000b */
[----:B01----:R-:W-:Y:S01]  /*15750*/  ENDCOLLECTIVE ;  /* 0x000000000000791b */ /* 0x003fe20003800000 */
.L_x_1840:
[----:B------:R-:W-:Y:S01]  /*15760*/  MOV R13, R5 ;  /* 0x00000005000d7202 */ /* 0x000fe20000000f00 */
[----:B------:R-:W-:Y:S01]  /*15770*/  IMAD.MOV.U32 R12, RZ, RZ, 0x1 ;  /* 0x00000001ff0c7424 */ /* 0x000fe200078e00ff */
[----:B------:R-:W-:-:S05]  /*15780*/  @!P0 LEA R14, P1, R10, R14, 0x1 ;  /* 0x0000000e0a0e8211 */ /* 0x000fca00078208ff */
[----:B------:R-:W-:Y:S02]  /*15790*/  @!P0 IMAD.X R3, RZ, RZ, R2, P1 ;  /* 0x000000ffff038224 */ /* 0x000fe400008e0602 */
[----:B------:R-:W-:-:S07]  /*157a0*/  @!P0 IMAD.MOV.U32 R2, RZ, RZ, R14 ;  /* 0x000000ffff028224 */ /* 0x000fce00078e000e */
[----:B------:R-:W-:Y:S05]  /*157b0*/  WARPSYNC.COLLECTIVE R15, `(.L_x_1841) ;  /* 0x000000000f087348 */ /* 0x000fea0003c00000 */
[----:B------:R0:W1:Y:S02]  /*157c0*/  SHFL.IDX P6, R14, R13, R12, R11 ;  /* 0x0000000c0d0e7389 */ /* 0x00006400000c000b */
[----:B01----:R-:W-:Y:S01]  /*157d0*/  ENDCOLLECTIVE ;  /* 0x000000000000791b */ /* 0x003fe20003800000 */
.L_x_1841:
[----:B------:R-:W-:Y:S01]  /*157e0*/  @!PT LDS RZ, [RZ] ;  /* 0x00000000fffff984 */ /* 0x000fe20000000800 */
[----:B------:R-:W-:Y:S01]  /*157f0*/  @!PT LDS RZ, [RZ] ;  /* 0x00000000fffff984 */ /* 0x000fe20000000800 */
[----:B------:R-:W-:Y:S01]  /*15800*/  @!PT LDS RZ, [RZ] ;  /* 0x00000000fffff984 */ /* 0x000fe20000000800 */
[----:B------:R0:W-:Y:S01]  /*15810*/  @!P0 LDGSTS.E.BYPASS.LTC128B.128 [R8+0x20400], desc[UR52][R2.64], !P5 ;  /* 0x2040000002088fae */ /* 0x0001e2000e901d74 */
[----:B------:R-:W-:Y:S01]  /*15820*/  ISETP.GE.AND P0, PT, R6, UR36, PT ;  /* 0x0000002406007c0c */ /* 0x000fe2000bf06270 */
[----:B------:R-:W-:Y:S02]  /*15830*/  VIADD R6, R4, 0x20 ;  /* 0x0000002004067836 */ /* 0x000fe40000000000 */
[----:B------:R-:W-:Y:S02]  /*15840*/  IMAD.MOV.U32 R13, RZ, RZ, R0 ;  /* 0x000000ffff0d7224 */ /* 0x000fe400078e0000 */
[----:B0-----:R-:W-:-:S08]  /*15850*/  IMAD.MOV.U32 R2, RZ, RZ, R14 ;  /* 0x000000ffff027224 */ /* 0x001fd000078e000e */
[----:B------:R-:W-:Y:S05]  /*15860*/  WARPSYNC.COLLECTIVE R15, `(.L_x_1842) ;  /* 0x000000000f087348 */ /* 0x000fea0003c00000 */
[----:B------:R0:W1:Y:S02]  /*15870*/  SHFL.IDX P6, R14, R13, R12, R11 ;  /* 0x0000000c0d0e7389 */ /* 0x00006400000c000b */
[----:B01----:R-:W-:Y:S01]  /*15880*/  ENDCOLLECTIVE ;  /* 0x000000000000791b */ /* 0x003fe20003800000 */
.L_x_1842:
[----:B------:R-:W-:Y:S02]  /*15890*/  IMAD.MOV.U32 R13, RZ, RZ, R5 ;  /* 0x000000ffff0d7224 */ /* 0x000fe400078e0005 */
[----:B------:R-:W-:Y:S01]  /*158a0*/  IMAD.MOV.U32 R12, RZ, RZ, 0x2 ;  /* 0x00000002ff0c7424 */ /* 0x000fe200078e00ff */
[----:B------:R-:W-:-:S05]  /*158b0*/  @!P0 LEA R14, P1, R10, R14, 0x1 ;  /* 0x0000000e0a0e8211 */ /* 0x000fca00078208ff */
[----:B------:R-:W-:Y:S01]  /*158c0*/  @!P0 IMAD.X R3, RZ, RZ, R2, P1 ;  /* 0x000000ffff038224 */ /* 0x000fe200008e0602 */
[----:B------:R-:W-:-:S07]  /*158d0*/  @!P0 MOV R2, R14 ;  /* 0x0000000e00028202 */ /* 0x000fce0000000f00 */
[----:B------:R-:W-:Y:S05]  /*158e0*/  WARPSYNC.COLLECTIVE R15, `(.L_x_1843) ;  /* 0x000000000f087348 */ /* 0x000fea0003c00000 */
[----:B------:R0:W1:Y:S02]  /*158f0*/  SHFL.IDX P6, R14, R13, R12, R11 ;  /* 0x0000000c0d0e7389 */ /* 0x00006400000c000b */
[----:B01----:R-:W-:Y:S01]  /*15900*/  ENDCOLLECTIVE ;  /* 0x000000000000791b */ /* 0x003fe20003800000 */
.L_x_1843:
[----:B------:R-:W-:Y:S01]  /*15910*/  @!PT LDS RZ, [RZ] ;  /* 0x00000000fffff984 */ /* 0x000fe20000000800 */
[----:B------:R-:W-:Y:S01]  /*15920*/  @!PT LDS RZ, [RZ] ;  /* 0x00000000fffff984 */ /* 0x000fe20000000800 */
[----:B------:R-:W-:Y:S01]  /*15930*/  @!PT LDS RZ, [RZ] ;  /* 0x00000000fffff984 */ /* 0x000fe20000000800 */
[----:B------:R0:W-:Y:S01]  /*15940*/  @!P0 LDGSTS.E.BYPASS.LTC128B.128 [R8+0x20c00], desc[UR52][R2.64], !P5 ;  /* 0x20c0000002088fae */ /* 0x0001e2000e901d74 */
[----:B------:R-:W-:Y:S02]  /*15950*/  ISETP.GE.AND P0, PT, R6, UR36, PT ;  /* 0x0000002406007c0c */ /* 0x000fe4000bf06270 */
[----:B------:R-:W-:Y:S01]  /*15960*/  MOV R13, R0 ;  /* 0x00000000000d7202 */ /* 0x000fe20000000f00 */
[----:B0-----:R-:W-:-:S10]  /*15970*/  IMAD.MOV.U32 R2, RZ, RZ, R14 ;  /* 0x000000ffff027224 */ /* 0x001fd400078e000e */
[----:B------:R-:W-:Y:S05]  /*15980*/  WARPSYNC.COLLECTIVE R15, `(.L_x_1844) ;  /* 0x000000000f087348 */ /* 0x000fea0003c00000 */
[----:B------:R0:W1:Y:S02]  /*15990*/  SHFL.IDX P6, R14, R13, R12, R11 ;  /* 0x0000000c0d0e7389 */ /* 0x00006400000c000b */
[----:B01----:R-:W-:Y:S01]  /*159a0*/  ENDCOLLECTIVE ;  /* 0x000000000000791b */ /* 0x003fe20003800000 */
.L_x_1844:
[----:B------:R-:W-:Y:S02]  /*159b0*/  IMAD.MOV.U32 R13, RZ, RZ, R5 ;  /* 0x000000ffff0d7224 */ /* 0x000fe400078e0005 */
[----:B------:R-:W-:Y:S01]  /*159c0*/  IMAD.MOV.U32 R12, RZ, RZ, 0x3 ;  /* 0x00000003ff0c7424 */ /* 0x000fe200078e00ff */
[----:B------:R-:W-:-:S05]  /*159d0*/  @!P0 LEA R14, P1, R10, R14, 0x1 ;  /* 0x0000000e0a0e8211 */ /* 0x000fca00078208ff */
[----:B------:R-:W-:Y:S02]  /*159e0*/  @!P0 IMAD.X R3, RZ, RZ, R2, P1 ;  /* 0x000000ffff038224 */ /* 0x000fe400008e0602 */
[----:B------:R-:W-:-:S07]  /*159f0*/  @!P0 IMAD.MOV.U32 R2, RZ, RZ, R14 ;  /* 0x000000ffff028224 */ /* 0x000fce00078e000e */
[----:B------:R-:W-:Y:S05]  /*15a00*/  WARPSYNC.COLLECTIVE R15, `(.L_x_1845) ;  /* 0x000000000f087348 */ /* 0x000fea0003c00000 */
[----:B------:R0:W1:Y:S02]  /*15a10*/  SHFL.IDX P6, R14, R13, R12, R11 ;  /* 0x0000000c0d0e7389 */ /* 0x00006400000c000b */
[----:B01----:R-:W-:Y:S01]  /*15a20*/  ENDCOLLECTIVE ;  /* 0x000000000000791b */ /* 0x003fe20003800000 */
.L_x_1845:
        /* <DEDUP_REMOVED lines=9> */
.L_x_1846:
[----:B------:R-:W-:Y:S05]  /*15ac0*/  BRA `(.L_x_1847) ;  /* 0xffffffd000547947 */ /* 0x000fea000383ffff */
.L_x_1784:
[----:B0-----:R0:W2:Y:S02]  /*15ad0*/  SYNCS.PHASECHK.TRANS64.TRYWAIT P0, [R17+URZ+0x28c20], R0 ;  /* 0x028c2000110075a7 */ /* 0x0010a4000800017f */
[----:B--2---:R-:W-:Y:S05]  /*15ae0*/  @!P0 NANOSLEEP.SYNCS 0x989680 ;  /* 0x009896800000895d */ /* 0x004fea0003900000 */
[----:B------:R-:W2:Y:S02]  /*15af0*/  @!P0 SYNCS.PHASECHK.TRANS64 P0, [R17+URZ+0x28c20], R0 ;  /* 0x028c2000110085a7 */ /* 0x000ea4000800007f */
[----:B--2---:R-:W-:Y:S05]  /*15b00*/  @!P0 BRA `(.L_x_1784) ;  /* 0xfffffffc00f08947 */ /* 0x004fea000383ffff */
[----:B------:R-:W-:Y:S05]  /*15b10*/  BRA `(.L_x_1848) ;  /* 0xffffffd000b07947 */ /* 0x000fea000383ffff */
.L_x_1787:
[----:B0-----:R0:W2:Y:S02]  /*15b20*/  SYNCS.PHASECHK.TRANS64.TRYWAIT P0, [R25+URZ+0x28c60], R0 ;  /* 0x028c6000190075a7 */ /* 0x0010a4000800017f */
[----:B--2---:R-:W-:Y:S05]  /*15b30*/  @!P0 NANOSLEEP.SYNCS 0x989680 ;  /* 0x009896800000895d */ /* 0x004fea0003900000 */
[----:B------:R-:W2:Y:S02]  /*15b40*/  @!P0 SYNCS.PHASECHK.TRANS64 P0, [R25+URZ+0x28c60], R0 ;  /* 0x028c6000190085a7 */ /* 0x000ea4000800007f */
[----:B--2---:R-:W-:Y:S05]  /*15b50*/  @!P0 BRA `(.L_x_1787) ;  /* 0xfffffffc00f08947 */ /* 0x004fea000383ffff */
[----:B------:R-:W-:Y:S05]  /*15b60*/  BRA `(.L_x_1849) ;  /* 0xffffffd000c07947 */ /* 0x000fea000383ffff */
.L_x_1788:
[----:B------:R-:W-:Y:S01]  /*15b70*/  BSSY B0, `(.L_x_1850) ;  /* 0x0000008000007945 */ /* 0x000fe20003800000 */
[----:B------:R-:W-:Y:S01]  /*15b80*/  IMAD.MOV.U32 R13, RZ, RZ, R7 ;  /* 0x000000ffff0d7224 */ /* 0x000fe200078e0007 */
[----:B------:R-:W-:Y:S01]  /*15b90*/  MOV R15, 0xffffffff ;  /* 0xffffffff000f7802 */ /* 0x000fe20000000f00 */
[----:B------:R-:W-:Y:S02]  /*15ba0*/  IMAD.MOV.U32 R12, RZ, RZ, RZ ;  /* 0x000000ffff0c7224 */ /* 0x000fe400078e00ff */
[----:B------:R-:W-:-:S07]  /*15bb0*/  IMAD.MOV.U32 R11, RZ, RZ, 0x181f ;  /* 0x0000181fff0b7424 */ /* 0x000fce00078e00ff */
[----:B-1----:R-:W-:Y:S05]  /*15bc0*/  WARPSYNC.COLLECTIVE R15, `(.L_x_1851) ;  /* 0x000000000f087348 */ /* 0x002fea0003c00000 */
[----:B------:R0:W2:Y:S02]  /*15bd0*/  SHFL.IDX P6, R14, R13, R12, R11 ;  /* 0x0000000c0d0e7389 */ /* 0x0000a400000c000b */
[----:B012---:R-:W-:Y:S01]  /*15be0*/  ENDCOLLECTIVE ;  /* 0x000000000000791b */ /* 0x007fe20003800000 */
.L_x_1851:
[----:B------:R-:W-:Y:S05]  /*15bf0*/  BSYNC B0 ;  /* 0x0000000000007941 */ /* 0x000fea0003800000 */
.L_x_1850:
        /* <DEDUP_REMOVED lines=8> */
[C---:B------:R-:W-:Y:S01]  /*15c80*/  LOP3.LUT P3, RZ, R32.reuse, 0x8, RZ, 0xc0, !PT ;  /* 0x0000000820ff7812 */ /* 0x040fe2000786c0ff */
[----:B------:R-:W-:Y:S01]  /*15c90*/  IMAD.MOV.U32 R3, RZ, RZ, R14 ;  /* 0x000000ffff037224 */ /* 0x000fe200078e000e */
[----:B------:R-:W-:Y:S01]  /*15ca0*/  LOP3.LUT P2, RZ, R32, 0x10, RZ, 0xc0, !PT ;  /* 0x0000001020ff7812 */ /* 0x000fe2000784c0ff */
[----:B------:R-:W-:-:S12]  /*15cb0*/  IMAD R5, R5, 0x2, R17 ;  /* 0x0000000205057824 */ /* 0x000fd800078e0211 */
[----:B0-----:R-:W-:Y:S05]  /*15cc0*/  WARPSYNC.COLLECTIVE R15, `(.L_x_1852) ;  /* 0x000000000f087348 */ /* 0x001fea0003c00000 */
[----:B------:R1:W2:Y:S02]  /*15cd0*/  SHFL.IDX P6, R14, R13, R12, R11 ;  /* 0x0000000c0d0e7389 */ /* 0x0002a400000c000b */
[----:B012---:R-:W-:Y:S01]  /*15ce0*/  ENDCOLLECTIVE ;  /* 0x000000000000791b */ /* 0x007fe20003800000 */
.L_x_1852:
[----:B------:R-:W-:-:S04]  /*15cf0*/  LOP3.LUT R16, R16, 0xfffffdff, RZ, 0xc0, !PT ;  /* 0xfffffdff10107812 */ /* 0x000fc800078ec0ff */
[----:B------:R-:W-:Y:S02]  /*15d00*/  @P1 LOP3.LUT R16, R16, 0x200, RZ, 0xfc, !PT ;  /* 0x0000020010101812 */ /* 0x000fe400078efcff */
[----:B------:R-:W-:Y:S01]  /*15d10*/  MOV R13, R7 ;  /* 0x00000007000d7202 */ /* 0x000fe20000000f00 */
[----:B------:R-:W-:Y:S01]  /*15d20*/  IMAD.MOV.U32 R12, RZ, RZ, 0x1 ;  /* 0x00000001ff0c7424 */ /* 0x000fe200078e00ff */
[----:B------:R-:W-:-:S04]  /*15d30*/  SHF.L.U32 R8, R8, 0x3, RZ ;  /* 0x0000000308087819 */ /* 0x000fc800000006ff */
[----:B------:R-:W-:-:S05]  /*15d40*/  LOP3.LUT R8, R8, 0x38, RZ, 0xc0, !PT ;  /* 0x0000003808087812 */ /* 0x000fca00078ec0ff */
[----:B------:R-:W-:-:S05]  /*15d50*/  IMAD.SHL.U32 R0, R8, 0x2, RZ ;  /* 0x0000000208007824 */ /* 0x000fca00078e00ff */
[----:B------:R-:W-:-:S05]  /*15d60*/  IADD3 R2, P0, R14, R0, RZ ;  /* 0x000000000e027210 */ /* 0x000fca0007f1e0ff */
[----:B------:R-:W-:Y:S01]  /*15d70*/  IMAD.X R3, RZ, RZ, R3, P0 ;  /* 0x000000ffff037224 */ /* 0x000fe200000e0603 */
[----:B------:R-:W-:Y:S02]  /*15d80*/  ISETP.LT.OR P0, PT, R27, 0x1, !P1 ;  /* 0x000000011b00780c */ /* 0x000fe40004f01670 */
[----:B------:R-:W-:-:S11]  /*15d90*/  LOP3.LUT P1, RZ, R32, 0x20, RZ, 0xc0, !PT ;  /* 0x0000002020ff7812 */ /* 0x000fd6000782c0ff */
        /* <DEDUP_REMOVED lines=17> */
[----:B------:R-:W-:-:S04]  /*15eb0*/  ISETP.GT.AND P6, PT, R4, -0x1, PT ;  /* 0xffffffff0400780c */ /* 0x000fc80003fc4270 */
[----:B------:R-:W-:-:S13]  /*15ec0*/  ISETP.LT.OR P6, PT, R27, 0x1, P6 ;  /* 0x000000011b00780c */ /* 0x000fda00037c1670 */
[----:B------:R0:W-:Y:S02]  /*15ed0*/  LDGSTS.E.BYPASS.LTC128B.128 [R5+0xe400], desc[UR52][R2.64+0x380], !P6 ;  /* 0x0e40038002057fae */ /* 0x0001e4000f101d74 */
[----:B0-----:R-:W-:Y:S05]  /*15ee0*/  WARPSYNC.COLLECTIVE R15, `(.L_x_1853) ;  /* 0x000000000f087348 */ /* 0x001fea0003c00000 */
[----:B------:R1:W2:Y:S02]  /*15ef0*/  SHFL.IDX P6, R14, R13, R12, R11 ;  /* 0x0000000c0d0e7389 */ /* 0x0002a400000c000b */
[----:B012---:R-:W-:Y:S01]  /*15f00*/  ENDCOLLECTIVE ;  /* 0x000000000000791b */ /* 0x007fe20003800000 */
.L_x_1853:
[----:B------:R-:W-:Y:S02]  /*15f10*/  IMAD.MOV.U32 R13, RZ, RZ, R6 ;  /* 0x000000ffff0d7224 */ /* 0x000fe400078e0006 */
[----:B------:R-:W-:-:S07]  /*15f20*/  IMAD.MOV.U32 R3, RZ, RZ, R14 ;  /* 0x000000ffff037224 */ /* 0x000fce00078e000e */
[----:B------:R-:W-:Y:S05]  /*15f30*/  WARPSYNC.COLLECTIVE R15, `(.L_x_1854) ;  /* 0x000000000f087348 */ /* 0x000fea0003c00000 */
[----:B------:R0:W1:Y:S02]  /*15f40*/  SHFL.IDX P6, R14, R13, R12, R11 ;  /* 0x0000000c0d0e7389 */ /* 0x00006400000c000b */
[----:B01----:R-:W-:Y:S01]  /*15f50*/  ENDCOLLECTIVE ;  /* 0x000000000000791b */ /* 0x003fe20003800000 */
.L_x_1854:
[----:B------:R-:W-:Y:S01]  /*15f60*/  MOV R13, R7 ;  /* 0x00000007000d7202 */ /* 0x000fe20000000f00 */
[----:B------:R-:W-:Y:S01]  /*15f70*/  IMAD.MOV.U32 R12, RZ, RZ, 0x2 ;  /* 0x00000002ff0c7424 */ /* 0x000fe200078e00ff */
[----:B------:R-:W-:-:S05]  /*15f80*/  IADD3 R2, P6, R14, R0, RZ ;  /* 0x000000000e027210 */ /* 0x000fca0007fde0ff */
[----:B------:R-:W-:Y:S01]  /*15f90*/  IMAD.X R3, RZ, RZ, R3, P6 ;  /* 0x000000ffff037224 */ /* 0x000fe200030e0603 */
[----:B------:R-:W-:-:S04]  /*15fa0*/  LOP3.LUT P6, RZ, R16, 0x200, RZ, 0xc0, !PT ;  /* 0x0000020010ff7812 */ /* 0x000fc800078cc0ff */
[----:B------:R-:W-:-:S13]  /*15fb0*/  ISETP.LT.OR P6, PT, R27, 0x11, !P6 ;  /* 0x000000111b00780c */ /* 0x000fda00077c1670 */
        /* <DEDUP_REMOVED lines=22> */
.L_x_1855:
[----:B------:R-:W-:Y:S02]  /*16120*/  IMAD.MOV.U32 R13, RZ, RZ, R6 ;  /* 0x000000ffff0d7224 */ /* 0x000fe400078e0006 */
[----:B------:R-:W-:-:S07]  /*16130*/  IMAD.MOV.U32 R8, RZ, RZ, R14 ;  /* 0x000000ffff087224 */ /* 0x000fce00078e000e */
[----:B------:R-:W-:Y:S05]  /*16140*/  WARPSYNC.COLLECTIVE R15, `(.L_x_1856) ;  /* 0x000000000f087348 */ /* 0x000fea0003c00000 */
[----:B------:R0:W1:Y:S02]  /*16150*/  SHFL.IDX P6, R14, R13, R12, R11 ;  /* 0x0000000c0d0e7389 */ /* 0x00006400000c000b */
[----:B01----:R-:W-:Y:S01]  /*16160*/  ENDCOLLECTIVE ;  /* 0x000000000000791b */ /* 0x003fe20003800000 */
.L_x_1856:
        /* <DEDUP_REMOVED lines=28> */
.L_x_1857:
[----:B------:R-:W-:Y:S02]  /*16330*/  IMAD.MOV.U32 R13, RZ, RZ, R6 ;  /* 0x000000ffff0d7224 */ /* 0x000fe400078e0006 */
[----:B------:R-:W-:-:S07]  /*16340*/  IMAD.MOV.U32 R7, RZ, RZ, R14 ;  /* 0x000000ffff077224 */ /* 0x000fce00078e000e */
[----:B------:R-:W-:Y:S05]  /*16350*/  WARPSYNC.COLLECTIVE R15, `(.L_x_1858) ;  /* 0x000000000f087348 */ /* 0x000fea0003c00000 */
[----:B------:R0:W1:Y:S02]  /*16360*/  SHFL.IDX P6, R14, R13, R12, R11 ;  /* 0x0000000c0d0e7389 */ /* 0x00006400000c000b */
[----:B01----:R-:W-:Y:S01]  /*16370*/  ENDCOLLECTIVE ;  /* 0x000000000000791b */ /* 0x003fe20003800000 */
.L_x_1858:
[----:B------:R-:W-:Y:S05]  /*16380*/  BRA `(.L_x_1859) ;  /* 0xffffffd000687947 */ /* 0x000fea000383ffff */
.L_x_1794:
[----:B0-----:R0:W2:Y:S02]  /*16390*/  SYNCS.PHASECHK.TRANS64.TRYWAIT P0, [R8+URZ+0x28c40], R20 ;  /* 0x028c4014080075a7 */ /* 0x0010a4000800017f */
[----:B--2---:R-:W-:Y:S05]  /*163a0*/  @!P0 NANOSLEEP.SYNCS 0x989680 ;  /* 0x009896800000895d */ /* 0x004fea0003900000 */
[----:B------:R-:W2:Y:S02]  /*163b0*/  @!P0 SYNCS.PHASECHK.TRANS64 P0, [R8+URZ+0x28c40], R20 ;  /* 0x028c4014080085a7 */ /* 0x000ea4000800007f */
[----:B--2---:R-:W-:Y:S05]  /*163c0*/  @!P0 BRA `(.L_x_1794) ;  /* 0xfffffffc00f08947 */ /* 0x004fea000383ffff */
[----:B------:R-:W-:Y:S05]  /*163d0*/  BRA `(.L_x_1860) ;  /* 0xffffffd400bc7947 */ /* 0x000fea000383ffff */
.L_x_1795:
        /* <DEDUP_REMOVED lines=8> */
.L_x_1862:
[----:B------:R-:W-:Y:S05]  /*16460*/  BSYNC B1 ;  /* 0x0000000000017941 */ /* 0x000fea0003800000 */
.L_x_1861:
[----:B------:R-:W-:Y:S01]  /*16470*/  IMAD.MOV.U32 R13, RZ, RZ, R21 ;  /* 0x000000ffff0d7224 */ /* 0x000fe200078e0015 */
[----:B------:R-:W-:Y:S01]  /*16480*/  MOV R12, RZ ;  /* 0x000000ff000c7202 */ /* 0x000fe20000000f00 */
[----:B------:R-:W-:Y:S02]  /*16490*/  IMAD.MOV.U32 R11, RZ, RZ, 0x181f ;  /* 0x0000181fff0b7424 */ /* 0x000fe400078e00ff */
[----:B------:R-:W-:Y:S02]  /*164a0*/  IMAD.MOV.U32 R15, RZ, RZ, -0x1 ;  /* 0xffffffffff0f7424 */ /* 0x000fe400078e00ff */
[----:B------:R-:W-:Y:S02]  /*164b0*/  IMAD.MOV.U32 R3, RZ, RZ, R14 ;  /* 0x000000ffff037224 */ /* 0x000fe400078e000e */
[----:B------:R-:W-:-:S07]  /*164c0*/  IMAD R25, R6, 0x2, R17 ;  /* 0x0000000206197824 */ /* 0x000fce00078e0211 */
[----:B------:R-:W-:Y:S05]  /*164d0*/  WARPSYNC.COLLECTIVE R15, `(.L_x_1863) ;  /* 0x000000000f087348 */ /* 0x000fea0003c00000 */
[----:B------:R0:W1:Y:S02]  /*164e0*/  SHFL.IDX P6, R14, R13, R12, R11 ;  /* 0x0000000c0d0e7389 */ /* 0x00006400000c000b */
[----:B01----:R-:W-:Y:S01]  /*164f0*/  ENDCOLLECTIVE ;  /* 0x000000000000791b */ /* 0x003fe20003800000 */
.L_x_1863:
[----:B------:R-:W-:Y:S01]  /*16500*/  MOV R13, R27 ;  /* 0x0000001b000d7202 */ /* 0x000fe20000000f00 */
[----:B------:R-:W-:Y:S01]  /*16510*/  IMAD.MOV.U32 R12, RZ, RZ, 0x1 ;  /* 0x00000001ff0c7424 */ /* 0x000fe200078e00ff */
[----:B------:R-:W-:-:S13]  /*16520*/  IADD3 R2, P0, R14, R0, RZ ;  /* 0x000000000e027210 */ /* 0x000fda0007f1e0ff */
[----:B------:R-:W-:Y:S05]  /*16530*/  WARPSYNC.COLLECTIVE R15, `(.L_x_1864) ;  /* 0x000000000f087348 */ /* 0x000fea0003c00000 */
[----:B------:R0:W1:Y:S02]  /*16540*/  SHFL.IDX P6, R14, R13, R12, R11 ;  /* 0x0000000c0d0e7389 */ /* 0x00006400000c000b */
[----:B01----:R-:W-:Y:S01]  /*16550*/  ENDCOLLECTIVE ;  /* 0x000000000000791b */ /* 0x003fe20003800000 */
.L_x_1864:
        /* <DEDUP_REMOVED lines=10> */
.L_x_1865:
[----:B------:R-:W-:Y:S01]  /*16600*/  MOV R13, R27 ;  /* 0x0000001b000d7202 */ /* 0x000fe20000000f00 */
[----:B------:R-:W-:Y:S01]  /*16610*/  IMAD.MOV.U32 R12, RZ, RZ, 0x2 ;  /* 0x00000002ff0c7424 */ /* 0x000fe200078e00ff */
[----:B------:R-:W-:-:S13]  /*16620*/  IADD3 R2, P0, R14, R0, RZ ;  /* 0x000000000e027210 */ /* 0x000fda0007f1e0ff */
[----:B------:R-:W-:Y:S05]  /*16630*/  WARPSYNC.COLLECTIVE R15, `(.L_x_1866) ;  /* 0x000000000f087348 */ /* 0x000fea0003c00000 */
[----:B------:R0:W1:Y:S02]  /*16640*/  SHFL.IDX P6, R14, R13, R12, R11 ;  /* 0x0000000c0d0e7389 */ /* 0x00006400000c000b */
[----:B01----:R-:W-:Y:S01]  /*16650*/  ENDCOLLECTIVE ;  /* 0x000000000000791b */ /* 0x003fe20003800000 */
.L_x_1866:
        /* <DEDUP_REMOVED lines=10> */
.L_x_1867:
[----:B------:R-:W-:Y:S01]  /*16700*/  MOV R13, R27 ;  /* 0x0000001b000d7202 */ /* 0x000fe20000000f00 */
[----:B------:R-:W-:Y:S01]  /*16710*/  IMAD.MOV.U32 R12, RZ, RZ, 0x3 ;  /* 0x00000003ff0c7424 */ /* 0x000fe200078e00ff */
[----:B------:R-:W-:-:S13]  /*16720*/  IADD3 R2, P0, R14, R0, RZ ;  /* 0x000000000e027210 */ /* 0x000fda0007f1e0ff */
[----:B------:R-:W-:Y:S05]  /*16730*/  WARPSYNC.COLLECTIVE R15, `(.L_x_1868) ;  /* 0x000000000f087348 */ /* 0x000fea0003c00000 */
[----:B------:R0:W1:Y:S02]  /*16740*/  SHFL.IDX P6, R14, R13, R12, R11 ;  /* 0x0000000c0d0e7389 */ /* 0x00006400000c000b */
[----:B01----:R-:W-:Y:S01]  /*16750*/  ENDCOLLECTIVE ;  /* 0x000000000000791b */ /* 0x003fe20003800000 */
.L_x_1868:
        /* <DEDUP_REMOVED lines=10> */
.L_x_1869:
[----:B------:R-:W-:Y:S05]  /*16800*/  BRA `(.L_x_1870) ;  /* 0xffffffd400587947 */ /* 0x000fea000383ffff */
.L_x_1800:
[----:B--2---:R2:W3:Y:S02]  /*16810*/  SYNCS.PHASECHK.TRANS64.TRYWAIT P0, [R8+URZ+0x28c60], R20 ;  /* 0x028c6014080075a7 */ /* 0x0044e4000800017f */
[----:B---3--:R-:W-:Y:S05]  /*16820*/  @!P0 NANOSLEEP.SYNCS 0x989680 ;  /* 0x009896800000895d */ /* 0x008fea0003900000 */
[----:B------:R-:W3:Y:S02]  /*16830*/  @!P0 SYNCS.PHASECHK.TRANS64 P0, [R8+URZ+0x28c60], R20 ;  /* 0x028c6014080085a7 */ /* 0x000ee4000800007f */
[----:B---3--:R-:W-:Y:S05]  /*16840*/  @!P0 BRA `(.L_x_1800) ;  /* 0xfffffffc00f08947 */ /* 0x008fea000383ffff */
[----:B------:R-:W-:Y:S05]  /*16850*/  BRA `(.L_x_1871) ;  /* 0xffffffd400a87947 */ /* 0x000fea000383ffff */
.L_x_1801:
[----:B------:R-:W-:Y:S01]  /*16860*/  BSSY B1, `(.L_x_1872) ;  /* 0x0000008000017945 */ /* 0x000fe20003800000 */
[----:B------:R-:W-:Y:S01]  /*16870*/  IMAD.MOV.U32 R13, RZ, RZ, R20 ;  /* 0x000000ffff0d7224 */ /* 0x000fe200078e0014 */
[----:B------:R-:W-:Y:S01]  /*16880*/  MOV R12, RZ ;  /* 0x000000ff000c7202 */ /* 0x000fe20000000f00 */
[----:B------:R-:W-:Y:S02]  /*16890*/  IMAD.MOV.U32 R11, RZ, RZ, 0x181f ;  /* 0x0000181fff0b7424 */ /* 0x000fe400078e00ff */
[----:B------:R-:W-:-:S07]  /*168a0*/  IMAD.MOV.U32 R15, RZ, RZ, -0x1 ;  /* 0xffffffffff0f7424 */ /* 0x000fce00078e00ff */
[----:B-1----:R-:W-:Y:S05]  /*168b0*/  WARPSYNC.COLLECTIVE R15, `(.L_x_1873) ;  /* 0x000000000f087348 */ /* 0x002fea0003c00000 */
[----:B------:R0:W2:Y:S02]  /*168c0*/  SHFL.IDX P6, R14, R13, R12, R11 ;  /* 0x0000000c0d0e7389 */ /* 0x0000a400000c000b */
[----:B012---:R-:W-:Y:S01]  /*168d0*/  ENDCOLLECTIVE ;  /* 0x000000000000791b */ /* 0x007fe20003800000 */
.L_x_1873:
[----:B------:R-:W-:Y:S05]  /*168e0*/  BSYNC B1 ;  /* 0x0000000000017941 */ /* 0x000fea0003800000 */
.L_x_1872:
[----:B------:R-:W-:Y:S01]  /*168f0*/  IMAD.MOV.U32 R13, RZ, RZ, R10 ;  /* 0x000000ffff0d7224 */ /* 0x000fe200078e000a */
[----:B------:R-:W-:Y:S01]  /*16900*/  MOV R12, RZ ;  /* 0x000000ff000c7202 */ /* 0x000fe20000000f00 */
[----:B------:R-:W-:Y:S01]  /*16910*/  IMAD.MOV.U32 R11, RZ, RZ, 0x181f ;  /* 0x0000181fff0b7424 */ /* 0x000fe200078e00ff */
[C---:B------:R-:W-:Y:S01]  /*16920*/  LOP3.LUT P2, RZ, R16.reuse, 0x40, RZ, 0xc0, !PT ;  /* 0x0000004010ff7812 */ /* 0x040fe2000784c0ff */
[----:B------:R-:W-:Y:S01]  /*16930*/  IMAD.MOV.U32 R15, RZ, RZ, -0x1 ;  /* 0xffffffffff0f7424 */ /* 0x000fe200078e00ff */
[----:B------:R-:W-:Y:S01]  /*16940*/  LOP3.LUT P1, RZ, R16, 0x20, RZ, 0xc0, !PT ;  /* 0x0000002010ff7812 */ /* 0x000fe2000782c0ff */
[----:B------:R-:W-:Y:S01]  /*16950*/  IMAD.MOV.U32 R3, RZ, RZ, R14 ;  /* 0x000000ffff037224 */ /* 0x000fe200078e000e */
[----:B------:R-:W-:Y:S01]  /*16960*/  P2R R4, PR, RZ, 0x8 ;  /* 0x00000008ff047803 */ /* 0x000fe20000000000 */
[----:B------:R-:W-:-:S10]  /*16970*/  IMAD R21, R21, 0x2, R17 ;  /* 0x0000000215157824 */ /* 0x000fd400078e0211 */
[----:B------:R-:W-:Y:S05]  /*16980*/  WARPSYNC.COLLECTIVE R15, `(.L_x_1874) ;  /* 0x000000000f087348 */ /* 0x000fea0003c00000 */
[----:B------:R0:W1:Y:S02]  /*16990*/  SHFL.IDX P6, R14, R13, R12, R11 ;  /* 0x0000000c0d0e7389 */ /* 0x00006400000c000b */
[----:B01----:R-:W-:Y:S01]  /*169a0*/  ENDCOLLECTIVE ;  /* 0x000000000000791b */ /* 0x003fe20003800000 */
.L_x_1874:
[----:B------:R-:W-:-:S04]  /*169b0*/  LOP3.LUT P3, RZ, R16, 0x10, RZ, 0xc0, !PT ;  /* 0x0000001010ff7812 */ /* 0x000fc8000786c0ff */
        /* <DEDUP_REMOVED lines=14> */
.L_x_1875:
        /* <DEDUP_REMOVED lines=17> */
.L_x_1876:
        /* <DEDUP_REMOVED lines=17> */
.L_x_1877:
        /* <DEDUP_REMOVED lines=14> */
.L_x_1878:
[----:B------:R-:W-:Y:S02]  /*16da0*/  IMAD.MOV.U32 R13, RZ, RZ, R20 ;  /* 0x000000ffff0d7224 */ /* 0x000fe400078e0014 */
[----:B------:R-:W-:Y:S02]  /*16db0*/  IMAD.MOV.U32 R12, RZ, RZ, 0x3 ;  /* 0x00000003ff0c7424 */ /* 0x000fe400078e00ff */
[----:B------:R-:W-:Y:S01]  /*16dc0*/  IMAD.MOV.U32 R2, RZ, RZ, R14 ;  /* 0x000000ffff027224 */ /* 0x000fe200078e000e */
[----:B------:R-:W-:-:S04]  /*16dd0*/  LOP3.LUT P6, RZ, R16, 0x20, RZ, 0xc0, !PT ;  /* 0x0000002010ff7812 */ /* 0x000fc800078cc0ff */
[----:B------:R-:W-:-:S04]  /*16de0*/  IADD3 R2, P2, R2, R0, RZ ;  /* 0x0000000002027210 */ /* 0x000fc80007f5e0ff */
        /* <DEDUP_REMOVED lines=12> */
.L_x_1879:
[----:B------:R-:W-:Y:S01]  /*16eb0*/  @!PT LDS RZ, [RZ] ;  /* 0x00000000fffff984 */ /* 0x000fe20000000800 */
[----:B------:R-:W-:Y:S01]  /*16ec0*/  @!PT LDS RZ, [RZ] ;  /* 0x00000000fffff984 */ /* 0x000fe20000000800 */
[----:B------:R-:W-:Y:S01]  /*16ed0*/  @!PT LDS RZ, [RZ] ;  /* 0x00000000fffff984 */ /* 0x000fe20000000800 */
[----:B------:R0:W-:Y:S01]  /*16ee0*/  LDGSTS.E.BYPASS.LTC128B.128 [R21+0x7400], desc[UR52][R2.64+0x180], !P3 ;  /* 0x0740018002157fae */ /* 0x0001e2000d901d74 */
[----:B------:R-:W-:-:S03]  /*16ef0*/  ISETP.NE.AND P3, PT, R4, RZ, PT ;  /* 0x000000ff0400720c */ /* 0x000fc60003f65270 */
        /* <DEDUP_REMOVED lines=9> */
.L_x_1880:
[----:B------:R-:W-:Y:S05]  /*16f90*/  BRA `(.L_x_1881) ;  /* 0xffffffd4000c7947 */ /* 0x000fea000383ffff */
.L_x_1809:
[----:B------:R-:W-:Y:S01]  /*16fa0*/  BSSY B0, `(.L_x_1882) ;  /* 0x0000008000007945 */ /* 0x000fe20003800000 */
[----:B------:R-:W-:Y:S01]  /*16fb0*/  MOV R13, R33 ;  /* 0x00000021000d7202 */ /* 0x000fe20000000f00 */
[----:B------:R-:W-:Y:S02]  /*16fc0*/  IMAD.MOV.U32 R12, RZ, RZ, RZ ;  /* 0x000000ffff0c7224 */ /* 0x000fe400078e00ff */
[----:B------:R-:W-:Y:S02]  /*16fd0*/  IMAD.MOV.U32 R11, RZ, RZ, 0x1f ;  /* 0x0000001fff0b7424 */ /* 0x000fe400078e00ff */
[----:B------:R-:W-:-:S07]  /*16fe0*/  IMAD.MOV.U32 R15, RZ, RZ, -0x1 ;  /* 0xffffffffff0f7424 */ /* 0x000fce00078e00ff */
[----:B01---5:R-:W-:Y:S05]  /*16ff0*/  WARPSYNC.COLLECTIVE R15, `(.L_x_1883) ;  /* 0x000000000f087348 */ /* 0x023fea0003c00000 */
[----:B------:R2:W3:Y:S02]  /*17000*/  SHFL.IDX P6, R14, R13, R12, R11 ;  /* 0x0000000c0d0e7389 */ /* 0x0004e400000c000b */
[----:B0123-5:R-:W-:Y:S01]  /*17010*/  ENDCOLLECTIVE ;  /* 0x000000000000791b */ /* 0x02ffe20003800000 */
.L_x_1883:
[----:B------:R-:W-:Y:S05]  /*17020*/  BSYNC B0 ;  /* 0x0000000000007941 */ /* 0x000fea0003800000 */
.L_x_1882:
[----:B------:R-:W-:Y:S05]  /*17030*/  BRA `(.L_x_1884) ;  /* 0xffffffd800107947 */ /* 0x000fea000383ffff */
.L_x_1812:
[----:B---3--:R3:W4:Y:S02]  /*17040*/  SYNCS.PHASECHK.TRANS64.TRYWAIT P0, [R7+URZ+0x28c20], R0 ;  /* 0x028c2000070075a7 */ /* 0x008724000800017f */
[----:B----4-:R-:W-:Y:S05]  /*17050*/  @!P0 NANOSLEEP.SYNCS 0x989680 ;  /* 0x009896800000895d */ /* 0x010fea0003900000 */
[----:B------:R-:W4:Y:S02]  /*17060*/  @!P0 SYNCS.PHASECHK.TRANS64 P0, [R7+URZ+0x28c20], R0 ;  /* 0x028c2000070085a7 */ /* 0x000f24000800007f */
[----:B----4-:R-:W-:Y:S05]  /*17070*/  @!P0 BRA `(.L_x_1812) ;  /* 0xfffffffc00f08947 */ /* 0x010fea000383ffff */
[----:B------:R-:W-:Y:S05]  /*17080*/  BRA `(.L_x_1885) ;  /* 0xffffffd800587947 */ /* 0x000fea000383ffff */
.L_x_1813:
[----:B------:R-:W4:Y:S01]  /*17090*/  S2R R2, SR_TID.X ;  /* 0x0000000000027919 */ /* 0x000f220000002100 */
[----:B------:R-:W-:Y:S01]  /*170a0*/  BSSY B0, `(.L_x_1886) ;  /* 0x000000a000007945 */ /* 0x000fe20003800000 */
[----:B------:R-:W-:Y:S01]  /*170b0*/  MOV R12, RZ ;  /* 0x000000ff000c7202 */ /* 0x000fe20000000f00 */
[----:B------:R-:W-:Y:S02]  /*170c0*/  IMAD.MOV.U32 R11, RZ, RZ, 0x1f ;  /* 0x0000001fff0b7424 */ /* 0x000fe400078e00ff */
[----:B------:R-:W-:Y:S01]  /*170d0*/  IMAD.MOV.U32 R15, RZ, RZ, -0x1 ;  /* 0xffffffffff0f7424 */ /* 0x000fe200078e00ff */
[----:B----4-:R-:W-:-:S04]  /*170e0*/  SHF.R.U32.HI R2, RZ, 0x5, R2 ;  /* 0x00000005ff027819 */ /* 0x010fc80000011602 */
[----:B------:R-:W-:-:S05]  /*170f0*/  LOP3.LUT R2, R2, 0x3, RZ, 0xc0, !PT ;  /* 0x0000000302027812 */ /* 0x000fca00078ec0ff */
[----:B------:R-:W-:-:S07]  /*17100*/  IMAD.MOV.U32 R13, RZ, RZ, R2 ;  /* 0x000000ffff0d7224 */ /* 0x000fce00078e0002 */
[----:B0123-5:R-:W-:Y:S05]  /*17110*/  WARPSYNC.COLLECTIVE R15, `(.L_x_1887) ;  /* 0x000000000f087348 */ /* 0x02ffea0003c00000 */
[----:B------:R4:W0:Y:S02]  /*17120*/  SHFL.IDX P6, R14, R13, R12, R11 ;  /* 0x0000000c0d0e7389 */ /* 0x00082400000c000b */
[----:B012345:R-:W-:Y:S01]  /*17130*/  ENDCOLLECTIVE ;  /* 0x000000000000791b */ /* 0x03ffe20003800000 */
.L_x_1887:
[----:B------:R-:W-:Y:S05]  /*17140*/  BSYNC B0 ;  /* 0x0000000000007941 */ /* 0x000fea0003800000 */
.L_x_1886:
[----:B------:R-:W-:Y:S05]  /*17150*/  BRA `(.L_x_1888) ;  /* 0xffffffd800407947 */ /* 0x000fea000383ffff */
.L_x_1816:
[----:B------:R-:W-:Y:S01]  /*17160*/  BSSY B1, `(.L_x_1889) ;  /* 0x0000006000017945 */ /* 0x000fe20003800000 */
[----:B------:R-:W-:-:S07]  /*17170*/  IMAD.MOV.U32 R15, RZ, RZ, -0x1 ;  /* 0xffffffffff0f7424 */ /* 0x000fce00078e00ff */
[----:B0123-5:R-:W-:Y:S05]  /*17180*/  WARPSYNC.COLLECTIVE R15, `(.L_x_1890) ;  /* 0x000000000f0c7348 */ /* 0x02ffea0003c00000 */
[----:B------:R-:W-:Y:S02]  /*17190*/  ELECT P6, UR62, PT ;  /* 0x00000000003e782f */ /* 0x000fe400038c0000 */
[----:B------:R-:W-:Y:S01]  /*171a0*/  MOV R14, UR62 ;  /* 0x0000003e000e7c02 */ /* 0x000fe20008000f00 */
[----:B0123-5:R-:W-:Y:S10]  /*171b0*/  ENDCOLLECTIVE ;  /* 0x000000000000791b */ /* 0x02fff40003800000 */
.L_x_1890:
[----:B------:R-:W-:Y:S05]  /*171c0*/  BSYNC B1 ;  /* 0x0000000000017941 */ /* 0x000fea0003800000 */
.L_x_1889:
[----:B------:R-:W-:Y:S05]  /*171d0*/  BRA `(.L_x_1891) ;  /* 0xffffffd800387947 */ /* 0x000fea000383ffff */
.L_x_1818:
[----:B---3--:R3:W4:Y:S02]  /*171e0*/  SYNCS.PHASECHK.TRANS64.TRYWAIT P1, [R5+URZ+0x28c40], R0 ;  /* 0x028c4000050075a7 */ /* 0x008724000802017f */
[----:B----4-:R-:W-:Y:S05]  /*171f0*/  @!P1 NANOSLEEP.SYNCS 0x989680 ;  /* 0x009896800000995d */ /* 0x010fea0003900000 */
[----:B------:R-:W4:Y:S02]  /*17200*/  @!P1 SYNCS.PHASECHK.TRANS64 P1, [R5+URZ+0x28c40], R0 ;  /* 0x028c4000050095a7 */ /* 0x000f24000802007f */
[----:B----4-:R-:W-:Y:S05]  /*17210*/  @!P1 BRA `(.L_x_1818) ;  /* 0xfffffffc00f09947 */ /* 0x010fea000383ffff */
[----:B------:R-:W-:Y:S05]  /*17220*/  BRA `(.L_x_1892) ;  /* 0xffffffd800587947 */ /* 0x000fea000383ffff */
.L_x_1820:
[----:B----4-:R4:W0:Y:S02]  /*17230*/  SYNCS.PHASECHK.TRANS64.TRYWAIT P1, [R3+URZ+0x28c40], R2 ;  /* 0x028c4002030075a7 */ /* 0x010824000802017f */
[----:B0-----:R-:W-:Y:S05]  /*17240*/  @!P1 NANOSLEEP.SYNCS 0x989680 ;  /* 0x009896800000995d */ /* 0x001fea0003900000 */
[----:B------:R-:W0:Y:S02]  /*17250*/  @!P1 SYNCS.PHASECHK.TRANS64 P1, [R3+URZ+0x28c40], R2 ;  /* 0x028c4002030095a7 */ /* 0x000e24000802007f */
[----:B0-----:R-:W-:Y:S05]  /*17260*/  @!P1 BRA `(.L_x_1820) ;  /* 0xfffffffc00f09947 */ /* 0x001fea000383ffff */
[----:B------:R-:W-:Y:S05]  /*17270*/  BRA `(.L_x_1893) ;  /* 0xffffffd800647947 */ /* 0x000fea000383ffff */
.L_x_1822:
[----:B------:R0:W0:Y:S02]  /*17280*/  SYNCS.PHASECHK.TRANS64.TRYWAIT P1, [R5+URZ+0x28c60], R0 ;  /* 0x028c6000050075a7 */ /* 0x000024000802017f */
[----:B0-----:R-:W-:Y:S05]  /*17290*/  @!P1 NANOSLEEP.SYNCS 0x989680 ;  /* 0x009896800000995d */ /* 0x001fea0003900000 */
[----:B------:R-:W0:Y:S02]  /*172a0*/  @!P1 SYNCS.PHASECHK.TRANS64 P1, [R5+URZ+0x28c60], R0 ;  /* 0x028c6000050095a7 */ /* 0x000e24000802007f */
[----:B0-----:R-:W-:Y:S05]  /*172b0*/  @!P1 BRA `(.L_x_1822) ;  /* 0xfffffffc00f09947 */ /* 0x001fea000383ffff */
[----:B------:R-:W-:Y:S05]  /*172c0*/  BRA `(.L_x_1894) ;  /* 0xffffffd800607947 */ /* 0x000fea000383ffff */
.L_x_1895:
        /* <DEDUP_REMOVED lines=11> */
.L_x_5809:


//--------------------- .text._ZN7cutlass13device_kernelIN5flash11enable_sm90INS1_16FlashAttnFwdSm90INS1_25CollectiveMainloopFwdSm90ILi2EN4cute5tupleIJNS5_1CILi1EEES8_S8_EEENS6_IJNS7_ILi64EEESA_SA_EEELi512ENS_10bfloat16_tEfNS_4arch4Sm90ELb0ELb1ELb1ELb0ELb1ELb0ELb1ELb0ELb0ELb1ELb0ELb0EEENS1_21CollectiveEpilogueFwdINS6_IJSA_NS7_ILi512EEESA_EEES9_SC_SE_Li256ELb0ELb1ELb0ELb0EEENS1_30DynamicPersistentTileSchedulerILi256ELi128ELb0ELb1ELb1EEEEEEEEEvNT_6ParamsE --------------------------
	.section	.text._ZN7cutlass13device_kernelIN5flash11enable_sm90INS1_16FlashAttnFwdSm90INS1_25CollectiveMainloopFwdSm90ILi2EN4cute5tupleIJNS5_1CILi1EEES8_S8_EEENS6_IJNS7_ILi64EEESA_SA_EEELi512ENS_10bfloat16_tEfNS_4arch4Sm90ELb0ELb1ELb1ELb0ELb1ELb0ELb1ELb0ELb0ELb1ELb0ELb0EEENS1_21CollectiveEpilogueFwdINS6_IJSA_NS7_ILi512EEESA_EEES9_SC_SE_Li256ELb0ELb1ELb0ELb0EEENS1_30DynamicPersistentTileSchedulerILi256ELi128ELb0ELb1ELb1EEEEEEEEEvNT_6ParamsE,"ax",@progbits
	.align	128
.text._ZN7cutlass13device_kernelIN5flash11enable_sm90INS1_16FlashAttnFwdSm90INS1_25CollectiveMainloopFwdSm90ILi2EN4cute5tupleIJNS5_1CILi1EEES8_S8_EEENS6_IJNS7_ILi64EEESA_SA_EEELi512ENS_10bfloat16_tEfNS_4arch4Sm90ELb0ELb1ELb1ELb0ELb1ELb0ELb1ELb0ELb0ELb1ELb0ELb0EEENS1_21CollectiveEpilogueFwdINS6_IJSA_NS7_ILi512EEESA_EEES9_SC_SE_Li256ELb0ELb1ELb0ELb0EEENS1_30DynamicPersistentTileSchedulerILi256ELi128ELb0ELb1ELb1EEEEEEEEEvNT_6ParamsE:
        .type           _ZN7cutlass13device_kernelIN5flash11enable_sm90INS1_16FlashAttnFwdSm90INS1_25CollectiveMainloopFwdSm90ILi2EN4cute5tupleIJNS5_1CILi1EEES8_S8_EEENS6_IJNS7_ILi64EEESA_SA_EEELi512ENS_10bfloat16_tEfNS_4arch4Sm90ELb0ELb1ELb1ELb0ELb1ELb0ELb1ELb0ELb0ELb1ELb0ELb0EEENS1_21CollectiveEpilogueFwdINS6_IJSA_NS7_ILi512EEESA_EEES9_SC_SE_Li256ELb0ELb1ELb0ELb0EEENS1_30DynamicPersistentTileSchedulerILi256ELi128ELb0ELb1ELb1EEEEEEEEEvNT_6ParamsE,@function
        .size           _ZN7cutlass13device_kernelIN5flash11enable_sm90INS1_16FlashAttnFwdSm90INS1_25CollectiveMainloopFwdSm90ILi2EN4cute5tupleIJNS5_1CILi1EEES8_S8_EEENS6_IJNS7_ILi64EEESA_SA_EEELi512ENS_10bfloat16_tEfNS_4arch4Sm90ELb0ELb1ELb1ELb0ELb1ELb0ELb1ELb0ELb0ELb1ELb0ELb0EEENS1_21CollectiveEpilogueFwdINS6_IJSA_NS7_ILi512EEESA_EEES9_SC_SE_Li256ELb0ELb1ELb0ELb0EEENS1_30DynamicPersistentTileSchedulerILi256ELi128ELb0ELb1ELb1EEEEEEEEEvNT_6ParamsE,(.L_x_5810 - _ZN7cutlass13device_kernelIN5flash11enable_sm90INS1_16FlashAttnFwdSm90INS1_25CollectiveMainloopFwdSm90ILi2EN4cute5tupleIJNS5_1CILi1EEES8_S8_EEENS6_IJNS7_ILi64EEESA_SA_EEELi512ENS_10bfloat16_tEfNS_4arch4Sm90ELb0ELb1ELb1ELb0ELb1ELb0ELb1ELb0ELb0ELb1ELb0ELb0EEENS1_21CollectiveEpilogueFwdINS6_IJSA_NS7_ILi512EEESA_EEES9_SC_SE_Li256ELb0ELb1ELb0ELb0EEENS1_30DynamicPersistentTileSchedulerILi256ELi128ELb0ELb1ELb1EEEEEEEEEvNT_6ParamsE)
        .other          _ZN7cutlass13device_kernelIN5flash11enable_sm90INS1_16FlashAttnFwdSm90INS1_25CollectiveMainloopFwdSm90ILi2EN4cute5tupleIJNS5_1CILi1EEES8_S8_EEENS6_IJNS7_ILi64EEESA_SA_EEELi512ENS_10bfloat16_tEfNS_4arch4Sm90ELb0ELb1ELb1ELb0ELb1ELb0ELb1ELb0ELb0ELb1ELb0ELb0EEENS1_21CollectiveEpilogueFwdINS6_IJSA_NS7_ILi512EEESA_EEES9_SC_SE_Li256ELb0ELb1ELb0ELb0EEENS1_30DynamicPersistentTileSchedulerILi256ELi128ELb0ELb1ELb1EEEEEEEEEvNT_6ParamsE,@"STO_CUDA_ENTRY STV_DEFAULT"
_ZN7cutlass13device_kernelIN5flash11enable_sm90INS1_16FlashAttnFwdSm90INS1_25CollectiveMainloopFwdSm90ILi2EN4cute5tupleIJNS5_1CILi1EEES8_S8_EEENS6_IJNS7_ILi64EEESA_SA_EEELi512ENS_10bfloat16_tEfNS_4arch4Sm90ELb0ELb1ELb1ELb0ELb1ELb0ELb1ELb0ELb0ELb1ELb0ELb0EEENS1_21CollectiveEpilogueFwdINS6_IJSA_NS7_ILi512EEESA_EEES9_SC_SE_Li256ELb0ELb1ELb0ELb0EEENS1_30DynamicPersistentTileSchedulerILi256ELi128ELb0ELb1ELb1EEEEEEEEEvNT_6ParamsE:
        /* <DEDUP_REMOVED lines=43> */
.L_x_1896:
        /* <DEDUP_REMOVED lines=22> */
.L_x_1897:
        /* <DEDUP_REMOVED lines=18> */
.L_x_1898:
        /* <DEDUP_REMOVED lines=22> */
.L_x_1899:
[----:B------:R-:W5:Y:S01]  /*0690*/  SHFL.IDX PT, R2, R0, RZ, 0x1f ;  /* 0x00001fff00027589 */ /* 0x000f6200000e0000 */
[----:B0-----:R-:W-:Y:S01]  /*06a0*/  R2UR UR4, R3 ;  /* 0x00000000030472ca */ /* 0x001fe200000e0000 */
[----:B------:R-:W-:-:S12]  /*06b0*/  NOP ;  /* 0x0000000000007918 */ /* 0x000fd80000000000 */
[----:B------:R-:W-:-:S05]  /*06c0*/  IMAD.U32 R4, RZ, RZ, UR4 ;  /* 0x00000004ff047e24 */ /* 0x000fca000f8e00ff */
[----:B------:R0:W-:Y:S01]  /*06d0*/  STL [R1+0x420], R4 ;  /* 0x0004200401007387 */ /* 0x0001e20000100800 */
[----:B-----5:R-:W-:-:S13]  /*06e0*/  ISETP.NE.AND P0, PT, R2, RZ, PT ;  /* 0x000000ff0200720c */ /* 0x020fda0003f05270 */
[----:B0-----:R-:W-:Y:S05]  /*06f0*/  @P0 BRA `(.L_x_1900) ;  /* 0x0000000000480947 */ /* 0x001fea0003800000 */
[----:B------:R-:W0:Y:S01]  /*0700*/  S2UR UR5, SR_CgaCtaId ;  /* 0x00000000000579c3 */ /* 0x000e220000008800 */
        /* <DEDUP_REMOVED lines=17> */
.L_x_1900:
[----:B0-----:R-:W-:Y:S01]  /*0820*/  R2UR UR4, R4 ;  /* 0x00000000040472ca */ /* 0x001fe200000e0000 */
[----:B------:R-:W-:Y:S01]  /*0830*/  UMOV UR61, 0x1 ;  /* 0x00000001003d7882 */ /* 0x000fe20000000000 */
[----:B------:R-:W-:Y:S01]  /*0840*/  NOP ;  /* 0x0000000000007918 */ /* 0x000fe20000000000 */
[----:B------:R-:W-:-:S10]  /*0850*/  ULDC.64 UR36, c[0x0][0x208] ;  /* 0x0000820000247ab9 */ /* 0x000fd40000000a00 */
[----:B------:R-:W-:-:S03]  /*0860*/  UISETP.NE.AND UP0, UPT, UR4, URZ, UPT ;  /* 0x0000003f0400728c */ /* 0x000fc6000bf05270 */
[----:B------:R-:W-:Y:S01]  /*0870*/  ULDC UR4, c[0x0][0x20] ;  /* 0x0000080000047ab9 */ /* 0x000fe20000000800 */
[----:B------:R-:W-:Y:S01]  /*0880*/  USEL UR61, UR61, 0x2, !UP0 ;  /* 0x000000023d3d7887 */ /* 0x000fe2000c000000 */
[----:B-1234-:R-:W-:Y:S01]  /*0890*/  BAR.SYNC.DEFER_BLOCKING 0x0 ;  /* 0x0000000000007b1d */ /* 0x01efe20000010000 */
[----:B------:R-:W-:Y:S02]  /*08a0*/  PLOP3.LUT P1, PT, PT, PT, UP0, 0x80, 0x0 ;  /* 0x000000000000781c */ /* 0x000fe40003f2f008 */
[----:B------:R-:W-:-:S03]  /*08b0*/  IADD3 R2, P0, R1, UR4, RZ ;  /* 0x0000000401027c10 */ /* 0x000fc6000ff1e0ff */
[----:B------:R-:W-:Y:S02]  /*08c0*/  ULDC UR4, c[0x0][0x24] ;  /* 0x0000090000047ab9 */ /* 0x000fe40000000800 */
[----:B------:R-:W-:-:S06]  /*08d0*/  IMAD.X R18, RZ, RZ, UR4, P0 ;  /* 0x00000004ff127e24 */ /* 0x000fcc00080e06ff */
[----:B------:R-:W-:Y:S05]  /*08e0*/  @!P1 BRA `(.L_x_1901) ;  /* 0x0000024400749947 */ /* 0x000fea0003800000 */
.L_x_1902:
[----:B------:R-:W-:-:S08]  /*08f0*/  NOP ;  /* 0x0000000000007918 */ /* 0x000fd00000000000 */
[----:B------:R-:W0:Y:S02]  /*0900*/  USETMAXREG.TRY_ALLOC.CTAPOOL UP0, 0xe8 ;  /* 0x000000e8000079c8 */ /* 0x000e240008000600 */
[----:B0-----:R-:W-:-:S13]  /*0910*/  PLOP3.LUT P0, PT, PT, PT, UP0, 0x80, 0x0 ;  /* 0x000000000000781c */ /* 0x001fda0003f0f008 */
[----:B------:R-:W-:Y:S05]  /*0920*/  @!P0 BRA `(.L_x_1902) ;  /* 0xfffffffc00f08947 */ /* 0x000fea000383ffff */
[----:B------:R-:W0:Y:S01]  /*0930*/  S2R R3, SR_TID.X ;  /* 0x0000000000037919 */ /* 0x000e220000002100 */
[----:B------:R-:W1:Y:S08]  /*0940*/  S2UR UR5, SR_CTAID.X ;  /* 0x00000000000579c3 */ /* 0x000e700000002500 */
[----:B------:R-:W-:Y:S06]  /*0950*/  BAR.ARV 0x4, 0x180 ;  /* 0x0106000000007b1d */ /* 0x000fec0000002000 */
[----:B------:R-:W-:-:S02]  /*0960*/  IADD3 R202, P1, R2, 0x1c8, RZ ;  /* 0x000001c802ca7810 */ /* 0x000fc40007f3e0ff */
[----:B------:R-:W-:Y:S01]  /*0970*/  IADD3 R204, P2, R2, 0x1d4, RZ ;  /* 0x000001d402cc7810 */ /* 0x000fe20007f5e0ff */
[----:B------:R2:W-:Y:S02]  /*0980*/  STL.64 [R1+0x1c8], RZ ;  /* 0x0001c8ff01007387 */ /* 0x0005e40000100a00 */
[--C-:B------:R-:W-:Y:S02]  /*0990*/  IMAD.X R203, RZ, RZ, R18.reuse, P1 ;  /* 0x000000ffffcb7224 */ /* 0x100fe400008e0612 */
[----:B------:R2:W-:Y:S01]  /*09a0*/  STL [R1+0x1d0], RZ ;  /* 0x0001d0ff01007387 */ /* 0x0005e20000100800 */
[----:B------:R-:W-:-:S03]  /*09b0*/  IMAD.X R199, RZ, RZ, R18, P2 ;  /* 0x000000ffffc77224 */ /* 0x000fc600010e0612 */
[----:B------:R2:W-:Y:S01]  /*09c0*/  STL [R1+0x1d4], RZ ;  /* 0x0001d4ff01007387 */ /* 0x0005e20000100800 */
[----:B0-----:R-:W-:-:S04]  /*09d0*/  LOP3.LUT R0, R3, 0xffffff80, RZ, 0xc0, !PT ;  /* 0xffffff8003007812 */ /* 0x001fc800078ec0ff */
[----:B------:R-:W-:Y:S02]  /*09e0*/  ISETP.NE.AND P0, PT, R0, 0x80, PT ;  /* 0x000000800000780c */ /* 0x000fe40003f05270 */
[----:B------:R-:W1:Y:S11]  /*09f0*/  LDC R0, c[0x0][0xd38] ;  /* 0x00034e00ff007b82 */ /* 0x000e760000000800 */
[----:B------:R-:W-:Y:S06]  /*0a00*/  @!P0 BAR.ARV 0x8, 0x100 ;  /* 0x0204000000008b1d */ /* 0x000fec0000002000 */
[----:B------:R-:W-:-:S13]  /*0a10*/  ISETP.GE.U32.AND P0, PT, R3, 0x100, PT ;  /* 0x000001000300780c */ /* 0x000fda0003f06070 */
[----:B------:R-:W-:Y:S06]  /*0a20*/  @P0 BAR.ARV 0xf, 0x100 ;  /* 0x03c4000000000b1d */ /* 0x000fec0000002000 */
[----:B-1----:R-:W-:-:S13]  /*0a30*/  ISETP.LE.AND P0, PT, R0, UR5, PT ;  /* 0x0000000500007c0c */ /* 0x002fda000bf03270 */
[----:B--2---:R-:W-:Y:S05]  /*0a40*/  @P0 EXIT ;  /* 0x000000000000094d */ /* 0x004fea0003800000 */
[----:B------:R-:W0:Y:S01]  /*0a50*/  S2R R7, SR_CgaCtaId ;  /* 0x0000000000077919 */ /* 0x000e220000008800 */
[----:B------:R-:W-:Y:S01]  /*0a60*/  VIADD R191, R3, 0xffffff80 ;  /* 0xffffff8003bf7836 */ /* 0x000fe20000000000 */
[----:B------:R-:W-:Y:S01]  /*0a70*/  MOV R4, 0x400 ;  /* 0x0000040000047802 */ /* 0x000fe20000000f00 */
[----:B------:R-:W1:Y:S01]  /*0a80*/  S2UR UR4, SR_SWINHI ;  /* 0x00000000000479c3 */ /* 0x000e620000002f00 */
[----:B------:R-:W-:Y:S02]  /*0a90*/  ULOP3.LUT UR6, UR61, 0x1, URZ, 0xfc, !UPT ;  /* 0x000000013d067892 */ /* 0x000fe4000f8efc3f */
[----:B------:R-:W-:-:S04]  /*0aa0*/  SHF.R.S32.HI R0, RZ, 0x1f, R191 ;  /* 0x0000001fff007819 */ /* 0x000fc800000114bf */
[CC--:B------:R-:W-:Y:S02]  /*0ab0*/  LEA.HI R5, R0.reuse, R191.reuse, RZ, 0x7 ;  /* 0x000000bf00057211 */ /* 0x0c0fe400078f38ff */
[----:B------:R-:W-:Y:S02]  /*0ac0*/  LEA.HI R3, R0, R191, RZ, 0x4 ;  /* 0x000000bf00037211 */ /* 0x000fe400078f20ff */
[----:B------:R-:W-:Y:S02]  /*0ad0*/  LOP3.LUT R6, R5, 0xffffff80, RZ, 0xc0, !PT ;  /* 0xffffff8005067812 */ /* 0x000fe400078ec0ff */
[----:B------:R-:W-:-:S03]  /*0ae0*/  SHF.R.S32.HI R194, RZ, 0x7, R5 ;  /* 0x00000007ffc27819 */ /* 0x000fc60000011405 */
[----:B------:R-:W-:Y:S01]  /*0af0*/  IMAD.IADD R8, R191, 0x1, -R6 ;  /* 0x00000001bf087824 */ /* 0x000fe200078e0a06 */
[----:B------:R-:W-:Y:S02]  /*0b00*/  LEA.HI R6, R0, R191, RZ, 0x2 ;  /* 0x000000bf00067211 */ /* 0x000fe400078f10ff */
[----:B------:R-:W-:Y:S02]  /*0b10*/  LEA.HI R5, R5, R194, RZ, 0x1 ;  /* 0x000000c205057211 */ /* 0x000fe400078f08ff */
[----:B------:R-:W-:Y:S02]  /*0b20*/  SHF.R.S32.HI R11, RZ, 0x1f, R8 ;  /* 0x0000001fff0b7819 */ /* 0x000fe40000011408 */
[----:B------:R-:W-:Y:S02]  /*0b30*/  LOP3.LUT R12, R6, 0xfffffffc, RZ, 0xc0, !PT ;  /* 0xfffffffc060c7812 */ /* 0x000fe400078ec0ff */
[----:B------:R-:W-:Y:S02]  /*0b40*/  SHF.R.S32.HI R6, RZ, 0x4, R3 ;  /* 0x00000004ff067819 */ /* 0x000fe40000011403 */
[----:B------:R-:W-:Y:S01]  /*0b50*/  LEA.HI R10, R11, R8, RZ, 0x2 ;  /* 0x000000080b0a7211 */ /* 0x000fe200078f10ff */
[----:B------:R-:W-:Y:S01]  /*0b60*/  IMAD.IADD R12, R191, 0x1, -R12 ;  /* 0x00000001bf0c7824 */ /* 0x000fe200078e0a0c */
[----:B0-----:R-:W-:-:S02]  /*0b70*/  LEA R4, R7, R4, 0x18 ;  /* 0x0000000407047211 */ /* 0x001fc400078ec0ff */
[----:B------:R-:W-:Y:S02]  /*0b80*/  SHF.R.S32.HI R13, RZ, 0x1f, R10 ;  /* 0x0000001fff0d7819 */ /* 0x000fe4000001140a */
[----:B------:R-:W-:Y:S02]  /*0b90*/  R2UR UR44, R4 ;  /* 0x00000000042c72ca */ /* 0x000fe400000e0000 */
[CC--:B------:R-:W-:Y:S02]  /*0ba0*/  LEA.HI R4, R0.reuse, R191.reuse, RZ, 0x5 ;  /* 0x000000bf00047211 */ /* 0x0c0fe400078f28ff */
[----:B------:R-:W-:Y:S02]  /*0bb0*/  LEA.HI R0, R0, R191, RZ, 0x3 ;  /* 0x000000bf00007211 */ /* 0x000fe400078f18ff */
[--C-:B------:R-:W-:Y:S02]  /*0bc0*/  SHF.R.S32.HI R206, RZ, 0x5, R4.reuse ;  /* 0x00000005ffce7819 */ /* 0x100fe40000011404 */
[----:B------:R-:W-:-:S02]  /*0bd0*/  SHF.R.S32.HI R9, RZ, 0x1f, R4 ;  /* 0x0000001fff097819 */ /* 0x000fc40000011404 */
[----:B------:R-:W-:Y:S02]  /*0be0*/  LOP3.LUT R4, R3, 0xfffffff0, RZ, 0xc0, !PT ;  /* 0xfffffff003047812 */ /* 0x000fe400078ec0ff */
[----:B------:R-:W-:Y:S01]  /*0bf0*/  LEA.HI R9, R9, R206, RZ, 0x2 ;  /* 0x000000ce09097211 */ /* 0x000fe200078f10ff */
[----:B------:R-:W-:Y:S01]  /*0c00*/  UMOV UR38, UR44 ;  /* 0x0000002c00267c82 */ /* 0x000fe20008000000 */
[----:B-1----:R-:W-:Y:S01]  /*0c10*/  UMOV UR39, UR4 ;  /* 0x0000000400277c82 */ /* 0x002fe20008000000 */
[----:B------:R-:W-:Y:S01]  /*0c20*/  LEA.HI R3, R3, R6, RZ, 0x1 ;  /* 0x0000000603037211 */ /* 0x000fe200078f08ff */
[----:B------:R-:W-:Y:S01]  /*0c30*/  IMAD.IADD R207, R191, 0x1, -R4 ;  /* 0x00000001bfcf7824 */ /* 0x000fe200078e0a04 */
[----:B------:R-:W-:Y:S01]  /*0c40*/  SHF.R.S32.HI R4, RZ, 0x2, R10 ;  /* 0x00000002ff047819 */ /* 0x000fe2000001140a */
[----:B------:R-:W-:Y:S01]  /*0c50*/  IMAD.U32 R200, RZ, RZ, UR38 ;  /* 0x00000026ffc87e24 */ /* 0x000fe2000f8e00ff */
[----:B------:R-:W-:Y:S01]  /*0c60*/  LOP3.LUT R9, R9, 0x3ffffc, RZ, 0xc0, !PT ;  /* 0x003ffffc09097812 */ /* 0x000fe200078ec0ff */
[----:B------:R-:W-:Y:S01]  /*0c70*/  IMAD R14, R194, 0x100, R207 ;  /* 0x00000100c20e7824 */ /* 0x000fe200078e02cf */
[----:B------:R-:W-:Y:S01]  /*0c80*/  LEA.HI R13, R13, R4, RZ, 0x3 ;  /* 0x000000040d0d7211 */ /* 0x000fe200078f18ff */
[----:B------:R-:W-:Y:S01]  /*0c90*/  IMAD.U32 R201, RZ, RZ, UR39 ;  /* 0x00000027ffc97e24 */ /* 0x000fe2000f8e00ff */
[----:B------:R-:W-:Y:S01]  /*0ca0*/  LOP3.LUT R3, R3, 0x1ffffffe, RZ, 0xc0, !PT ;  /* 0x1ffffffe03037812 */ /* 0x000fe200078ec0ff */
[----:B------:R-:W-:Y:S01]  /*0cb0*/  IMAD.IADD R9, R206, 0x1, -R9 ;  /* 0x00000001ce097824 */ /* 0x000fe200078e0a09 */
[----:B------:R-:W-:Y:S01]  /*0cc0*/  LOP3.LUT R198, R0, 0xfffffff8, RZ, 0xc0, !PT ;  /* 0xfffffff800c67812 */ /* 0x000fe200078ec0ff */
[----:B------:R-:W-:Y:S01]  /*0cd0*/  UMOV UR4, UR5 ;  /* 0x0000000500047c82 */ /* 0x000fe20008000000 */
[----:B------:R-:W-:Y:S01]  /*0ce0*/  LOP3.LUT R13, R13, 0xfffffff8, RZ, 0xc0, !PT ;  /* 0xfffffff80d0d7812 */ /* 0x000fe200078ec0ff */
[----:B------:R-:W-:Y:S01]  /*0cf0*/  IMAD.IADD R3, R6, 0x1, -R3 ;  /* 0x0000000106037824 */ /* 0x000fe200078e0a03 */
[----:B------:R-:W-:Y:S01]  /*0d00*/  LEA.HI R6, R12, R12, RZ, 0x1 ;  /* 0x0000000c0c067211 */ /* 0x000fe200078f08ff */
[----:B------:R-:W-:Y:S01]  /*0d10*/  IMAD R14, R9, 0x10, R14 ;  /* 0x00000010090e7824 */ /* 0x000fe200078e020e */
[----:B------:R-:W-:Y:S01]  /*0d20*/  LEA.HI R11, R11, R8, RZ, 0x5 ;  /* 0x000000080b0b7211 */ /* 0x000fe200078f28ff */
[----:B------:R-:W-:Y:S01]  /*0d30*/  IMAD.IADD R198, R191, 0x1, -R198 ;  /* 0x00000001bfc67824 */ /* 0x000fe200078e0ac6 */
[----:B------:R-:W-:Y:S01]  /*0d40*/  LOP3.LUT R9, R10, 0x7ffffffc, RZ, 0xc0, !PT ;  /* 0x7ffffffc0a097812 */ /* 0x000fe200078ec0ff */
[----:B------:R-:W-:Y:S01]  /*0d50*/  IMAD.IADD R22, R4, 0x1, -R13 ;  /* 0x0000000104167824 */ /* 0x000fe200078e0a0d */
[----:B------:R-:W-:Y:S01]  /*0d60*/  LOP3.LUT R5, R5, 0xfffffe, RZ, 0xc0, !PT ;  /* 0x00fffffe05057812 */ /* 0x000fe200078ec0ff */
[----:B------:R-:W-:Y:S01]  /*0d70*/  IMAD.SHL.U32 R156, R198, 0x8, RZ ;  /* 0x00000008c69c7824 */ /* 0x000fe200078e00ff */
[----:B------:R-:W-:Y:S01]  /*0d80*/  LOP3.LUT R13, R6, 0x1ffffffe, RZ, 0xc0, !PT ;  /* 0x1ffffffe060d7812 */ /* 0x000fe200078ec0ff */
[----:B------:R-:W-:Y:S01]  /*0d90*/  IMAD.IADD R9, R8, 0x1, -R9 ;  /* 0x0000000108097824 */ /* 0x000fe200078e0a09 */
[----:B------:R-:W-:Y:S01]  /*0da0*/  SHF.R.S32.HI R11, RZ, 0x5, R11 ;  /* 0x00000005ff0b7819 */ /* 0x000fe2000001140b */
[----:B------:R-:W-:Y:S01]  /*0db0*/  IMAD.IADD R5, R194, 0x1, -R5 ;  /* 0x00000001c2057824 */ /* 0x000fe200078e0a05 */
[----:B------:R-:W-:Y:S01]  /*0dc0*/  SHF.R.S32.HI R159, RZ, 0x3, R0 ;  /* 0x00000003ff9f7819 */ /* 0x000fe20000011400 */
[----:B------:R-:W-:-:S02]  /*0dd0*/  IMAD.SHL.U32 R227, R3, 0x8, RZ ;  /* 0x0000000803e37824 */ /* 0x000fc400078e00ff */
[C---:B------:R-:W-:Y:S02]  /*0de0*/  VIADD R154, R156.reuse, 0x40 ;  /* 0x000000409c9a7836 */ /* 0x040fe40000000000 */
[C---:B------:R-:W-:Y:S02]  /*0df0*/  VIADD R155, R156.reuse, 0x80 ;  /* 0x000000809c9b7836 */ /* 0x040fe40000000000 */
[C---:B------:R-:W-:Y:S01]  /*0e00*/  VIADD R153, R156.reuse, 0xc0 ;  /* 0x000000c09c997836 */ /* 0x040fe20000000000 */
[----:B------:R-:W-:Y:S01]  /*0e10*/  SHF.R.S32.HI R190, RZ, 0x1f, R154 ;  /* 0x0000001fffbe7819 */ /* 0x000fe2000001149a */
        /* <DEDUP_REMOVED lines=8> */
[----:B------:R-:W-:Y:S01]  /*0ea0*/  IMAD.IADD R13, R12, 0x1, -R13 ;  /* 0x000000010c0d7824 */ /* 0x000fe200078e0a0d */
[----:B------:R-:W-:Y:S01]  /*0eb0*/  SHF.R.S32.HI R185, RZ, 0x1f, R158 ;  /* 0x0000001fffb97819 */ /* 0x000fe2000001149e */
[----:B------:R-:W-:Y:S01]  /*0ec0*/  IMAD R22, R11, 0x10, R22 ;  /* 0x000000100b167824 */ /* 0x000fe200078e0216 */
[----:B------:R-:W-:Y:S01]  /*0ed0*/  SHF.R.S32.HI R176, RZ, 0x1f, R157 ;  /* 0x0000001fffb07819 */ /* 0x000fe2000001149d */
[----:B------:R-:W-:-:S02]  /*0ee0*/  IMAD.SHL.U32 R205, R5, 0x100, RZ ;  /* 0x0000010005cd7824 */ /* 0x000fc400078e00ff */
[----:B------:R-:W-:Y:S02]  /*0ef0*/  IMAD.U32 R17, R14, 0x40, R227 ;  /* 0x000000400e117824 */ /* 0x000fe400078e00e3 */
[----:B------:R-:W-:Y:S02]  /*0f00*/  IMAD.SHL.U32 R226, R9, 0x2, RZ ;  /* 0x0000000209e27824 */ /* 0x000fe400078e00ff */
[----:B------:R-:W-:-:S04]  /*0f10*/  IMAD.WIDE R16, R17, 0x2, R200 ;  /* 0x0000000211107825 */ /* 0x000fc800078e02c8 */
[----:B------:R-:W-:Y:S02]  /*0f20*/  IMAD.IADD R23, R226, 0x1, R205 ;  /* 0x00000001e2177824 */ /* 0x000fe400078e02cd */
[----:B------:R-:W-:-:S07]  /*0f30*/  IMAD R228, R13, 0x8, R22 ;  /* 0x000000080de47824 */ /* 0x000fce00078e0216 */
.L_x_2039:
        /* <DEDUP_REMOVED lines=12> */
[----:B01234-:R-:W-:Y:S05]  /*1000*/  @!P0 BRA `(.L_x_1903) ;  /* 0x0000000000208947 */ /* 0x01ffea0003800000 */
        /* <DEDUP_REMOVED lines=8> */
.L_x_1903:
[----:B------:R-:W-:Y:S01]  /*1090*/  ULDC UR7, c[0x0][0xd54] ;  /* 0x0003550000077ab9 */ /* 0x000fe20000000800 */
[----:B------:R-:W-:Y:S01]  /*10a0*/  UMOV UR6, UR9 ;  /* 0x0000000900067c82 */ /* 0x000fe20008000000 */
[----:B------:R-:W-:-:S11]  /*10b0*/  UISETP.NE.AND UP0, UPT, UR7, 0x1, UPT ;  /* 0x000000010700788c */ /* 0x000fd6000bf05270 */
[----:B------:R-:W-:Y:S02]  /*10c0*/  @UP0 ULDC.64 UR10, c[0x0][0xd58] ;  /* 0x00035600000a0ab9 */ /* 0x000fe40000000a00 */
[----:B------:R-:W-:-:S04]  /*10d0*/  UIMAD.WIDE.U32 UR4, UR9, UR10, URZ ;  /* 0x0000000a090472a5 */ /* 0x000fc8000f8e003f */
[----:B------:R-:W-:-:S04]  /*10e0*/  @UP0 USHF.R.U32.HI UR6, URZ, UR11, UR5 ;  /* 0x0000000b3f060299 */ /* 0x000fc80008011605 */
[----:B------:R-:W-:-:S12]  /*10f0*/  UIMAD UR4, UR6, UR7, URZ ;  /* 0x00000007060472a4 */ /* 0x000fd8000f8e023f */
.L_x_1904:
[----:B------:R-:W2:Y:S01]  /*1100*/  LDL R0, [R1+0x420] ;  /* 0x0004200001007983 */ /* 0x000ea20000100800 */
[----:B------:R-:W-:Y:S01]  /*1110*/  ULDC UR60, c[0x0][0xd48] ;  /* 0x00035200003c7ab9 */ /* 0x000fe20000000800 */
[----:B------:R-:W-:Y:S01]  /*1120*/  UIADD3 UR4, UR9, -UR4, URZ ;  /* 0x8000000409047290 */ /* 0x000fe2000fffe03f */
[----:B------:R-:W-:Y:S01]  /*1130*/  IADD3 R32, P0, R2, 0x3f0, RZ ;  /* 0x000003f002207810 */ /* 0x000fe20007f1e0ff */
[----:B------:R-:W-:Y:S01]  /*1140*/  UISETP.NE.AND UP1, UPT, UR60, 0x1, UPT ;  /* 0x000000013c00788c */ /* 0x000fe2000bf25270 */
[----:B------:R0:W-:Y:S01]  /*1150*/  STL.128 [R1+0x3f0], RZ ;  /* 0x0003f0ff01007387 */ /* 0x0001e20000100c00 */
[----:B------:R-:W-:Y:S01]  /*1160*/  ULDC UR5, c[0x0][0xd54] ;  /* 0x0003550000057ab9 */ /* 0x000fe20000000800 */
[----:B------:R-:W-:Y:S01]  /*1170*/  ULOP3.LUT UR59, URZ, UR6, URZ, 0x33, !UPT ;  /* 0x000000063f3b7292 */ /* 0x000fe2000f8e333f */
[----:B------:R-:W-:Y:S01]  /*1180*/  IMAD.X R41, RZ, RZ, R18, P0 ;  /* 0x000000ffff297224 */ /* 0x000fe200000e0612 */
[----:B------:R0:W-:Y:S01]  /*1190*/  STL.128 [R1+0x400], RZ ;  /* 0x000400ff01007387 */ /* 0x0001e20000100c00 */
[----:B------:R-:W-:Y:S01]  /*11a0*/  UIMAD UR8, UR8, UR5, UR4 ;  /* 0x00000005080872a4 */ /* 0x000fe2000f8e0204 */
[----:B------:R-:W-:-:S02]  /*11b0*/  ULDC.64 UR10, c[0x0][0x418] ;  /* 0x00010600000a7ab9 */ /* 0x000fc40000000a00 */
[----:B------:R0:W-:Y:S01]  /*11c0*/  STL.128 [R1+0x1e0], RZ ;  /* 0x0001e0ff01007387 */ /* 0x0001e20000100c00 */
[----:B------:R-:W-:Y:S01]  /*11d0*/  ULDC UR6, c[0x0][0xd3c] ;  /* 0x00034f0000067ab9 */ /* 0x000fe20000000800 */
[----:B------:R-:W-:Y:S01]  /*11e0*/  @UP1 ULDC UR4, c[0x0][0xd4c] ;  /* 0x0003530000041ab9 */ /* 0x000fe20000000800 */
[----:B------:R-:W-:Y:S01]  /*11f0*/  UISETP.NE.U32.AND UP0, UPT, UR10, URZ, UPT ;  /* 0x0000003f0a00728c */ /* 0x000fe2000bf05070 */
[----:B------:R0:W-:Y:S01]  /*1200*/  STL.128 [R1+0x1f0], RZ ;  /* 0x0001f0ff01007387 */ /* 0x0001e20000100c00 */
[----:B------:R-:W-:Y:S02]  /*1210*/  UIMAD.WIDE.U32 UR4, UR8, UR4, URZ ;  /* 0x00000004080472a5 */ /* 0x000fe4000f8e003f */
[----:B------:R-:W-:Y:S01]  /*1220*/  UIADD3 UR59, UR59, UR6, URZ ;  /* 0x000000063b3b7290 */ /* 0x000fe2000fffe03f */
[----:B------:R0:W-:Y:S01]  /*1230*/  STL.128 [R1+0x200], RZ ;  /* 0x000200ff01007387 */ /* 0x0001e20000100c00 */
[----:B------:R-:W-:Y:S01]  /*1240*/  UMOV UR58, UR8 ;  /* 0x00000008003a7c82 */ /* 0x000fe20008000000 */
[----:B------:R-:W-:Y:S01]  /*1250*/  @UP1 ULDC UR6, c[0x0][0xd50] ;  /* 0x0003540000061ab9 */ /* 0x000fe20000000800 */
[----:B------:R-:W-:Y:S01]  /*1260*/  UISETP.NE.AND.EX UP0, UPT, UR11, URZ, UPT, UP0 ;  /* 0x0000003f0b00728c */ /* 0x000fe2000bf05300 */
[----:B------:R0:W-:Y:S01]  /*1270*/  STL.128 [R1+0x210], RZ ;  /* 0x000210ff01007387 */ /* 0x0001e20000100c00 */
[----:B------:R-:W-:Y:S01]  /*1280*/  @UP1 USHF.R.U32.HI UR58, URZ, UR6, UR5 ;  /* 0x000000063f3a1299 */ /* 0x000fe20008011605 */
[----:B------:R-:W-:-:S02]  /*1290*/  ULDC UR47, c[0x0][0x424] ;  /* 0x00010900002f7ab9 */ /* 0x000fc40000000800 */
[----:B------:R0:W-:Y:S01]  /*12a0*/  STL.128 [R1+0x220], RZ ;  /* 0x000220ff01007387 */ /* 0x0001e20000100c00 */
[----:B------:R-:W-:Y:S02]  /*12b0*/  USEL UR47, UR47, 0x1, UP0 ;  /* 0x000000012f2f7887 */ /* 0x000fe40008000000 */
[----:B------:R-:W-:Y:S01]  /*12c0*/  UIADD3 UR4, -UR58, URZ, URZ ;  /* 0x0000003f3a047290 */ /* 0x000fe2000fffe13f */
[----:B------:R0:W-:Y:S01]  /*12d0*/  STL.128 [R1+0x230], RZ ;  /* 0x000230ff01007387 */ /* 0x0001e20000100c00 */
[----:B------:R-:W-:Y:S02]  /*12e0*/  ULDC UR7, c[0x0][0x2f0] ;  /* 0x0000bc0000077ab9 */ /* 0x000fe40000000800 */
[----:B------:R-:W-:Y:S01]  /*12f0*/  UIMAD UR47, UR47, UR7, URZ ;  /* 0x000000072f2f72a4 */ /* 0x000fe2000f8e023f */
[----:B------:R0:W-:Y:S01]  /*1300*/  STL.128 [R1+0x240], RZ ;  /* 0x000240ff01007387 */ /* 0x0001e20000100c00 */
[----:B------:R-:W-:-:S03]  /*1310*/  UIMAD UR60, UR60, UR4, UR8 ;  /* 0x000000043c3c72a4 */ /* 0x000fc6000f8e0208 */
[----:B------:R0:W-:Y:S04]  /*1320*/  STL.128 [R1+0x250], RZ ;  /* 0x000250ff01007387 */ /* 0x0001e80000100c00 */
        /* <DEDUP_REMOVED lines=23> */
[----:B------:R0:W-:Y:S01]  /*14a0*/  STL.128 [R1+0x3d0], RZ ;  /* 0x0003d0ff01007387 */ /* 0x0001e20000100c00 */
[----:B--2---:R-:W-:-:S02]  /*14b0*/  R2UR UR12, R0 ;  /* 0x00000000000c72ca */ /* 0x004fc400000e0000 */
[----:B------:R-:W1:Y:S11]  /*14c0*/  LDC R0, c[0x0][0xa80] ;  /* 0x0002a000ff007b82 */ /* 0x000e760000000800 */
[----:B------:R-:W-:-:S06]  /*14d0*/  UISETP.NE.AND UP2, UPT, UR12, 0x1, UPT ;  /* 0x000000010c00788c */ /* 0x000fcc000bf45270 */
[----:B------:R-:W-:Y:S01]  /*14e0*/  PLOP3.LUT P1, PT, PT, PT, UP2, 0x80, 0x0 ;  /* 0x000000000000781c */ /* 0x000fe20003f2f028 */
[----:B-1----:R0:W-:-:S12]  /*14f0*/  STL [R1+0x410], R0 ;  /* 0x0004100001007387 */ /* 0x0021d80000100800 */
[----:B------:R-:W-:Y:S05]  /*1500*/  @!P1 BRA `(.L_x_1905) ;  /* 0x0000007c00e09947 */ /* 0x000fea0003800000 */
[----:B------:R-:W1:Y:S01]  /*1510*/  LDC.64 R8, c[0x0][0xad8] ;  /* 0x0002b600ff087b82 */ /* 0x000e620000000a00 */
[----:B------:R-:W-:Y:S01]  /*1520*/  ULDC UR4, c[0x0][0x448] ;  /* 0x0001120000047ab9 */ /* 0x000fe20000000800 */
[----:B------:R-:W-:Y:S02]  /*1530*/  USHF.L.U32 UR6, UR59, 0x6, URZ ;  /* 0x000000063b067899 */ /* 0x000fe4000800063f */
[----:B------:R-:W-:Y:S01]  /*1540*/  UISETP.NE.AND UP0, UPT, UR4, 0x1, UPT ;  /* 0x000000010400788c */ /* 0x000fe2000bf05270 */
[----:B------:R-:W-:Y:S01]  /*1550*/  ULDC UR9, c[0x0][0x288] ;  /* 0x0000a20000097ab9 */ /* 0x000fe20000000800 */
[----:B------:R-:W-:Y:S02]  /*1560*/  UIADD3 UR7, UR6, 0x3f, URZ ;  /* 0x0000003f06077890 */ /* 0x000fe4000fffe03f */
[----:B------:R-:W-:-:S07]  /*1570*/  UIADD3 UR8, UR47, 0x1, -UR9 ;  /* 0x000000012f087890 */ /* 0x000fce000fffe809 */
[----:B------:R-:W-:Y:S01]  /*1580*/  @UP0 UIADD3 UR4, UR6, 0x3f, URZ ;  /* 0x0000003f06040890 */ /* 0x000fe2000fffe03f */
[----:B------:R-:W-:Y:S01]  /*1590*/  @UP0 ULDC UR5, c[0x0][0x44c] ;  /* 0x0001130000050ab9 */ /* 0x000fe20000000800 */
[----:B------:R-:W-:Y:S02]  /*15a0*/  @UP0 ULDC UR10, c[0x0][0x450] ;  /* 0x00011400000a0ab9 */ /* 0x000fe40000000800 */
[----:B------:R-:W-:-:S04]  /*15b0*/  UIMAD.WIDE.U32 UR4, UR4, UR5, URZ ;  /* 0x00000005040472a5 */ /* 0x000fc8000f8e003f */
[----:B------:R-:W-:Y:S01]  /*15c0*/  @UP0 USHF.R.U32.HI UR7, URZ, UR10, UR5 ;  /* 0x0000000a3f070299 */ /* 0x000fe20008011605 */
[----:B-1----:R-:W-:-:S03]  /*15d0*/  ISETP.GE.AND P1, PT, R9, 0x1, PT ;  /* 0x000000010900780c */ /* 0x002fc60003f26270 */
[----:B------:R-:W-:-:S06]  /*15e0*/  UIADD3 UR7, UR8, UR7, URZ ;  /* 0x0000000708077290 */ /* 0x000fcc000fffe03f */
[----:B0-----:R-:W-:-:S04]  /*15f0*/  VIADD R0, R8, UR7 ;  /* 0x0000000708007c36 */ /* 0x001fc80008000000 */
[----:B------:R-:W-:Y:S05]  /*1600*/  @!P1 BRA `(.L_x_1906) ;  /* 0x0000000000449947 */ /* 0x000fea0003800000 */
[----:B------:R-:W-:Y:S01]  /*1610*/  ISETP.LT.AND P0, PT, RZ, UR7, PT ;  /* 0x00000007ff007c0c */ /* 0x000fe2000bf01270 */
[----:B------:R-:W-:-:S06]  /*1620*/  UIADD3 UR4, UR7, -0x1, URZ ;  /* 0xffffffff07047890 */ /* 0x000fcc000fffe03f */
[----:B------:R-:W-:-:S06]  /*1630*/  IMAD.U32 R3, RZ, RZ, UR4 ;  /* 0x00000004ff037e24 */ /* 0x000fcc000f8e00ff */
[----:B------:R-:W-:Y:S05]  /*1640*/  @P0 BRA `(.L_x_1907) ;  /* 0x00000000001c0947 */ /* 0x000fea0003800000 */
[----:B------:R-:W-:Y:S01]  /*1650*/  ISETP.NE.AND P0, PT, R9, 0x1, PT ;  /* 0x000000010900780c */ /* 0x000fe20003f05270 */
[----:B------:R-:W-:-:S12]  /*1660*/  IMAD R3, RZ, RZ, -UR7 ;  /* 0x80000007ff037e24 */ /* 0x000fd8000f8e02ff */
[----:B------:R-:W0:Y:S02]  /*1670*/  @P0 LDC.64 R4, c[0x0][0xae0] ;  /* 0x0002b800ff040b82 */ /* 0x000e240000000a00 */
[----:B0-----:R-:W-:-:S05]  /*1680*/  @P0 IMAD.HI.U32 R4, R3, R4, RZ ;  /* 0x0000000403040227 */ /* 0x001fca00078e00ff */
[----:B------:R-:W-:-:S04]  /*1690*/  @P0 SHF.R.U32.HI R3, RZ, R5, R4 ;  /* 0x00000005ff030219 */ /* 0x000fc80000011604 */
[----:B------:R-:W-:Y:S01]  /*16a0*/  LOP3.LUT R3, RZ, R3, RZ, 0x33, !PT ;  /* 0x00000003ff037212 */ /* 0x000fe200078e33ff */
[----:B------:R-:W-:Y:S06]  /*16b0*/  BRA `(.L_x_1908) ;  /* 0x0000000000107947 */ /* 0x000fec0003800000 */
.L_x_1907:
[----:B------:R-:W-:-:S13]  /*16c0*/  ISETP.NE.AND P0, PT, R9, 0x1, PT ;  /* 0x000000010900780c */ /* 0x000fda0003f05270 */
[----:B------:R-:W0:Y:S02]  /*16d0*/  @P0 LDC.64 R4, c[0x0][0xae0] ;  /* 0x0002b800ff040b82 */ /* 0x000e240000000a00 */
[----:B0-----:R-:W-:-:S05]  /*16e0*/  @P0 IMAD.HI.U32 R4, R3, R4, RZ ;  /* 0x0000000403040227 */ /* 0x001fca00078e00ff */
[----:B------:R-:W-:-:S07]  /*16f0*/  @P0 SHF.R.U32.HI R3, RZ, R5, R4 ;  /* 0x00000005ff030219 */ /* 0x000fce0000011604 */
.L_x_1908:
[----:B------:R-:W-:-:S05]  /*1700*/  IMAD R3, R3, R9, R9 ;  /* 0x0000000903037224 */ /* 0x000fca00078e0209 */
[----:B------:R-:W-:-:S07]  /*1710*/  VIMNMX R0, R0, R3, PT ;  /* 0x0000000300007248 */ /* 0x000fce0003fe0100 */
.L_x_1906:
[----:B------:R-:W-:Y:S01]  /*1720*/  @UP0 ULDC UR4, c[0x0][0x44c] ;  /* 0x0001130000040ab9 */ /* 0x000fe20000000800 */
[----:B------:R-:W-:Y:S01]  /*1730*/  UIADD3 UR7, UR47, 0x3f, URZ ;  /* 0x0000003f2f077890 */ /* 0x000fe2000fffe03f */
[----:B------:R-:W-:Y:S01]  /*1740*/  VIADD R0, R0, 0x3f ;  /* 0x0000003f00007836 */ /* 0x000fe20000000000 */
[----:B------:R-:W-:Y:S01]  /*1750*/  UIMAD.WIDE.U32 UR4, UR6, UR4, URZ ;  /* 0x00000004060472a5 */ /* 0x000fe2000f8e003f */
[----:B------:R-:W-:Y:S01]  /*1760*/  @UP0 ULDC UR10, c[0x0][0x450] ;  /* 0x00011400000a0ab9 */ /* 0x000fe20000000800 */
[----:B------:R-:W-:Y:S02]  /*1770*/  USHF.R.S32.HI UR8, URZ, 0x1f, UR7 ;  /* 0x0000001f3f087899 */ /* 0x000fe40008011407 */
[----:B------:R-:W-:Y:S01]  /*1780*/  SHF.R.S32.HI R3, RZ, 0x1f, R0 ;  /* 0x0000001fff037819 */ /* 0x000fe20000011400 */
[----:B------:R-:W-:Y:S02]  /*1790*/  @UP0 USHF.R.U32.HI UR6, URZ, UR10, UR5 ;  /* 0x0000000a3f060299 */ /* 0x000fe40008011605 */
[----:B------:R-:W-:Y:S01]  /*17a0*/  ULEA.HI UR8, UR8, UR7, URZ, 0x6 ;  /* 0x0000000708087291 */ /* 0x000fe2000f8f303f */
[----:B------:R-:W-:Y:S01]  /*17b0*/  LEA.HI R3, R3, R0, RZ, 0x6 ;  /* 0x0000000003037211 */ /* 0x000fe200078f30ff */
[----:B------:R-:W-:Y:S01]  /*17c0*/  UIADD3 UR6, UR6, -UR9, UR47 ;  /* 0x8000000906067290 */ /* 0x000fe2000fffe02f */
[----:B------:R-:W-:Y:S01]  /*17d0*/  ULDC UR4, c[0x0][0xad4] ;  /* 0x0002b50000047ab9 */ /* 0x000fe20000000800 */
[----:B------:R-:W-:Y:S01]  /*17e0*/  USHF.R.S32.HI UR8, URZ, 0x6, UR8 ;  /* 0x000000063f087899 */ /* 0x000fe20008011408 */
[----:B------:R-:W-:Y:S01]  /*17f0*/  SHF.R.S32.HI R3, RZ, 0x6, R3 ;  /* 0x00000006ff037819 */ /* 0x000fe20000011403 */
[----:B------:R-:W-:-:S04]  /*1800*/  UIADD3 UR4, UR6, -UR4, URZ ;  /* 0x8000000406047290 */ /* 0x000fc8000fffe03f */
[----:B------:R-:W-:Y:S02]  /*1810*/  VIMNMX R219, R3, UR8, PT ;  /* 0x0000000803db7c48 */ /* 0x000fe4000bfe0100 */
[----:B------:R-:W-:Y:S01]  /*1820*/  IMAD.U32 R3, RZ, RZ, UR4 ;  /* 0x00000004ff037e24 */ /* 0x000fe2000f8e00ff */
[----:B------:R-:W-:Y:S06]  /*1830*/  @!P1 BRA `(.L_x_1909) ;  /* 0x0000000000409947 */ /* 0x000fec0003800000 */
[----:B------:R-:W-:-:S05]  /*1840*/  IMAD.U32 R0, RZ, RZ, UR6 ;  /* 0x00000006ff007e24 */ /* 0x000fca000f8e00ff */
        /* <DEDUP_REMOVED lines=9> */
.L_x_1910:
[----:B------:R-:W-:-:S13]  /*18e0*/  ISETP.NE.AND P0, PT, R9, 0x1, PT ;  /* 0x000000010900780c */ /* 0x000fda0003f05270 */
[----:B------:R-:W0:Y:S02]  /*18f0*/  @P0 LDC.64 R4, c[0x0][0xae0] ;  /* 0x0002b800ff040b82 */ /* 0x000e240000000a00 */
[----:B0-----:R-:W-:-:S05]  /*1900*/  @P0 IMAD.HI.U32 R4, R0, R4, RZ ;  /* 0x0000000400040227 */ /* 0x001fca00078e00ff */
[----:B------:R-:W-:-:S07]  /*1910*/  @P0 SHF.R.U32.HI R0, RZ, R5, R4 ;  /* 0x00000005ff000219 */ /* 0x000fce0000011604 */
.L_x_1911:
[----:B------:R-:W-:-:S05]  /*1920*/  IMAD R0, R0, R9, RZ ;  /* 0x0000000900007224 */ /* 0x000fca00078e02ff */
[----:B------:R-:W-:-:S07]  /*1930*/  VIMNMX R3, R3, R0, !PT ;  /* 0x0000000003037248 */ /* 0x000fce0007fe0100 */
.L_x_1909:
[----:B------:R-:W-:-:S04]  /*1940*/  SHF.R.S32.HI R0, RZ, 0x1f, R3 ;  /* 0x0000001fff007819 */ /* 0x000fc80000011403 */
[----:B------:R-:W-:Y:S02]  /*1950*/  LEA.HI R0, R0, R3, RZ, 0x6 ;  /* 0x0000000300007211 */ /* 0x000fe400078f30ff */
[----:B------:R-:W-:Y:S02]  /*1960*/  PRMT R3, RZ, 0x7610, R3 ;  /* 0x00007610ff037816 */ /* 0x000fe40000000003 */
[----:B------:R-:W-:-:S04]  /*1970*/  SHF.R.S32.HI R0, RZ, 0x6, R0 ;  /* 0x00000006ff007819 */ /* 0x000fc80000011400 */
[----:B------:R-:W-:-:S04]  /*1980*/  VIMNMX R0, RZ, R0, !PT ;  /* 0x00000000ff007248 */ /* 0x000fc80007fe0100 */
[----:B------:R-:W-:-:S13]  /*1990*/  ISETP.GT.AND P0, PT, R219, R0, PT ;  /* 0x00000000db00720c */ /* 0x000fda0003f04270 */
[----:B------:R-:W-:Y:S05]  /*19a0*/  @!P0 BRA `(.L_x_1912) ;  /* 0x0000020400e08947 */ /* 0x000fea0003800000 */
[----:B------:R-:W2:Y:S04]  /*19b0*/  LDL R24, [R1+0x1c8] ;  /* 0x0001c80001187983 */ /* 0x000ea80000100800 */
[----:B------:R-:W3:Y:S04]  /*19c0*/  LDL R26, [R1+0x1e0] ;  /* 0x0001e000011a7983 */ /* 0x000ee80000100800 */
[----:B------:R-:W4:Y:S04]  /*19d0*/  LDL R60, [R1+0x1e4] ;  /* 0x0001e400013c7983 */ /* 0x000f280000100800 */
        /* <DEDUP_REMOVED lines=126> */
[----:B------:R-:W0:Y:S02]  /*21c0*/  SHFL.IDX PT, R3, R194, RZ, 0x1f ;  /* 0x00001fffc2037589 */ /* 0x000e2400000e0000 */
[----:B0-----:R-:W-:-:S04]  /*21d0*/  LEA.HI R4, R3, R3, RZ, 0x1 ;  /* 0x0000000303047211 */ /* 0x001fc800078f08ff */
[----:B------:R-:W-:-:S05]  /*21e0*/  LOP3.LUT R4, R4, 0x1fffe, RZ, 0xc0, !PT ;  /* 0x0001fffe04047812 */ /* 0x000fca00078ec0ff */
[----:B------:R-:W-:-:S05]  /*21f0*/  IMAD.IADD R4, R3, 0x1, -R4 ;  /* 0x0000000103047824 */ /* 0x000fca00078e0a04 */
[----:B------:R-:W-:-:S05]  /*2200*/  LEA R4, R4, UR44, 0xf ;  /* 0x0000002c04047c11 */ /* 0x000fca000f8e78ff */
[----:B------:R-:W-:-:S05]  /*2210*/  VIADD R4, R4, 0x400 ;  /* 0x0000040004047836 */ /* 0x000fca0000000000 */
[----:B------:R-:W-:-:S04]  /*2220*/  SHF.R.U32.HI R4, RZ, 0x4, R4 ;  /* 0x00000004ff047819 */ /* 0x000fc80000011604 */
[----:B------:R-:W-:Y:S01]  /*2230*/  LOP3.LUT R3, R4, 0x3fff, RZ, 0xc0, !PT ;  /* 0x00003fff04037812 */ /* 0x000fe200078ec0ff */
[----:B------:R-:W-:-:S03]  /*2240*/  UIADD3 UR4, UR44, 0x36400, URZ ;  /* 0x000364002c047890 */ /* 0x000fc6000fffe03f */
[----:B------:R-:W-:Y:S01]  /*2250*/  LOP3.LUT R3, R3, 0x2000000, RZ, 0xfc, !PT ;  /* 0x0200000003037812 */ /* 0x000fe200078efcff */
[----:B------:R-:W-:Y:S01]  /*2260*/  IMAD.MOV.U32 R5, RZ, RZ, 0x40000040 ;  /* 0x40000040ff057424 */ /* 0x000fe200078e00ff */
[----:B------:R-:W-:-:S03]  /*2270*/  USHF.R.U32.HI UR4, URZ, 0x4, UR4 ;  /* 0x000000043f047899 */ /* 0x000fc60008011604 */
[----:B--2---:R-:W-:Y:S01]  /*2280*/  IMAD R4, R24, 0x1000, R3 ;  /* 0x0000100018047824 */ /* 0x004fe200078e0203 */
[----:B------:R-:W-:Y:S01]  /*2290*/  R2UR UR15, R5 ;  /* 0x00000000050f72ca */ /* 0x000fe200000e0000 */
[----:B------:R-:W-:-:S03]  /*22a0*/  ULOP3.LUT UR4, UR4, 0x3fff, URZ, 0xc0, !UPT ;  /* 0x00003fff04047892 */ /* 0x000fc6000f8ec03f */
[----:B------:R-:W-:Y:S01]  /*22b0*/  R2UR UR14, R4 ;  /* 0x00000000040e72ca */ /* 0x000fe200000e0000 */
[----:B------:R-:W-:Y:S01]  /*22c0*/  ULOP3.LUT UR12, UR4, 0x10000, URZ, 0xfc, !UPT ;  /* 0x00010000040c7892 */ /* 0x000fe2000f8efc3f */
[----:B---3--:R-:W-:Y:S04]  /*22d0*/  STL [R1+0x1e0], R26 ;  /* 0x0001e01a01007387 */ /* 0x008fe80000100800 */
[----:B----4-:R-:W-:Y:S04]  /*22e0*/  STL [R1+0x1e4], R60 ;  /* 0x0001e43c01007387 */ /* 0x010fe80000100800 */
[----:B------:R-:W-:Y:S04]  /*22f0*/  STL [R1+0x1e8], R62 ;  /* 0x0001e83e01007387 */ /* 0x000fe80000100800 */
        /* <DEDUP_REMOVED lines=66> */
[----:B------:R0:W-:Y:S01]  /*2720*/  STL [R1+0x304], R37 ;  /* 0x0003042501007387 */ /* 0x0001e20000100800 */
[----:B------:R-:W-:Y:S06]  /*2730*/  BAR.SYNC.DEFER_BLOCKING 0xe, 0x100 ;  /* 0x0384000000007b1d */ /* 0x000fec0000010000 */
[----:B------:R-:W-:Y:S01]  /*2740*/  UMOV UR13, 0x40000040 ;  /* 0x40000040000d7882 */ /* 0x000fe20000000000 */
[----:B0-----:R-:W-:-:S06]  /*2750*/  WARPGROUP.ARRIVE ;  /* 0x00000000000079c5 */ /* 0x001fcc0000000000 */
[----:B------:R-:W-:Y:S01]  /*2760*/  HGMMA.64x256x16.F32.BF16 R24, gdesc[UR12].tnspB, RZ, !UPT, gsb0 ;  /* 0x43e000000c1879f0 */ /* 0x000fe2000c0018ff */
[----:B------:R0:W-:Y:S04]  /*2770*/  STL [R1+0x30c], R8 ;  /* 0x00030c0801007387 */ /* 0x0001e80000100800 */
[----:B------:R1:W-:Y:S01]  /*2780*/  STL [R1+0x37c], R9 ;  /* 0x00037c0901007387 */ /* 0x0003e20000100800 */
[----:B0-----:R-:W-:Y:S02]  /*2790*/  VIADD R8, R4, 0x80 ;  /* 0x0000008004087836 */ /* 0x001fe40000000000 */
[----:B-1----:R-:W-:-:S03]  /*27a0*/  IMAD.MOV.U32 R9, RZ, RZ, 0x40000040 ;  /* 0x40000040ff097424 */ /* 0x002fc600078e00ff */
[----:B------:R-:W-:Y:S02]  /*27b0*/  R2UR UR18, R8 ;  /* 0x00000000081272ca */ /* 0x000fe400000e0000 */
[----:B------:R-:W-:Y:S01]  /*27c0*/  R2UR UR19, R9 ;  /* 0x00000000091372ca */ /* 0x000fe200000e0000 */
[----:B------:R-:W-:Y:S01]  /*27d0*/  UIADD3 UR16, UR12, 0x2, URZ ;  /* 0x000000020c107890 */ /* 0x000fe2000fffe03f */
        /* <DEDUP_REMOVED lines=55> */
[----:B------:R-:W-:Y:S01]  /*2b50*/  STL [R1+0x3dc], R215 ;  /* 0x0003dcd701007387 */ /* 0x000fe20000100800 */
[----:B------:R-:W-:Y:S01]  /*2b60*/  UMOV UR17, 0x40000040 ;  /* 0x4000004000117882 */ /* 0x000fe20000000000 */
[----:B------:R-:W-:-:S02]  /*2b70*/  WARPGROUP.DEPBAR.LE gsb0, 0x0 ;  /* 0x00008000000079c5 */ /* 0x000fc40000010000 */
[----:B------:R-:W-:Y:S04]  /*2b80*/  STL.128 [R1+0x1e0], R24 ;  /* 0x0001e01801007387 */ /* 0x000fe80000100c00 */
        /* <DEDUP_REMOVED lines=30> */
[----:B------:R0:W-:Y:S02]  /*2d70*/  STL.128 [R1+0x3d0], R148 ;  /* 0x0003d09401007387 */ /* 0x0001e40000100c00 */
[----:B0-----:R-:W-:-:S06]  /*2d80*/  WARPGROUP.ARRIVE ;  /* 0x00000000000079c5 */ /* 0x001fcc0000000000 */
[----:B------:R-:W-:Y:S01]  /*2d90*/  HGMMA.64x256x16.F32.BF16 R24, gdesc[UR16].tnspB, R24, gsb0 ;  /* 0x43e00000101879f0 */ /* 0x000fe20008001818 */
[----:B------:R-:W-:Y:S02]  /*2da0*/  VIADD R8, R4, 0x100 ;  /* 0x0000010004087836 */ /* 0x000fe40000000000 */
[----:B------:R-:W-:-:S03]  /*2db0*/  IMAD.MOV.U32 R9, RZ, RZ, 0x40000040 ;  /* 0x40000040ff097424 */ /* 0x000fc600078e00ff */
[----:B------:R-:W-:Y:S02]  /*2dc0*/  R2UR UR6, R8 ;  /* 0x00000000080672ca */ /* 0x000fe400000e0000 */
[----:B------:R-:W-:Y:S01]  /*2dd0*/  R2UR UR7, R9 ;  /* 0x00000000090772ca */ /* 0x000fe200000e0000 */
[----:B------:R-:W-:Y:S01]  /*2de0*/  UIADD3 UR4, UR12, 0x4, URZ ;  /* 0x000000040c047890 */ /* 0x000fe2000fffe03f */
[----:B------:R-:W-:Y:S01]  /*2df0*/  UMOV UR5, 0x40000040 ;  /* 0x4000004000057882 */ /* 0x000fe20000000000 */
[----:B------:R-:W-:Y:S02]  /*2e00*/  VIADD R4, R4, 0x180 ;  /* 0x0000018004047836 */ /* 0x000fe40000000000 */
[----:B------:R-:W-:-:S03]  /*2e10*/  IMAD.MOV.U32 R5, RZ, RZ, 0x40000040 ;  /* 0x40000040ff057424 */ /* 0x000fc600078e00ff */
[----:B------:R-:W-:Y:S02]  /*2e20*/  R2UR UR10, R4 ;  /* 0x00000000040a72ca */ /* 0x000fe400000e0000 */
[----:B------:R-:W-:Y:S01]  /*2e30*/  R2UR UR11, R5 ;  /* 0x00000000050b72ca */ /* 0x000fe200000e0000 */
[----:B------:R-:W-:Y:S01]  /*2e40*/  UIADD3 UR8, UR12, 0x6, URZ ;  /* 0x000000060c087890 */ /* 0x000fe2000fffe03f */
[----:B------:R0:W5:Y:S01]  /*2e50*/  LDL R5, [R1+0x1c8] ;  /* 0x0001c80001057983 */ /* 0x0001620000100800 */
[----:B------:R-:W-:Y:S01]  /*2e60*/  UMOV UR9, 0x40000040 ;  /* 0x4000004000097882 */ /* 0x000fe20000000000 */
[----:B------:R-:W-:Y:S02]  /*2e70*/  WARPGROUP.DEPBAR.LE gsb0, 0x0 ;  /* 0x00008000000079c5 */ /* 0x000fe40000010000 */
        /* <DEDUP_REMOVED lines=32> */
[----:B-1----:R-:W-:-:S06]  /*3080*/  WARPGROUP.ARRIVE ;  /* 0x00000000000079c5 */ /* 0x002fcc0000000000 */
[----:B------:R-:W-:Y:S03]  /*3090*/  HGMMA.64x256x16.F32.BF16 R24, gdesc[UR4].tnspB, R24, gsb0 ;  /* 0x43e00000041879f0 */ /* 0x000fe60008001818 */
        /* <DEDUP_REMOVED lines=48> */
[----:B------:R1:W-:Y:S04]  /*33a0*/  STL.128 [R1+0x2a0], R72 ;  /* 0x0002a04801007387 */ /* 0x0003e80000100c00 */
        /* <DEDUP_REMOVED lines=19> */
[----:B------:R-:W4:Y:S04]  /*34e0*/  LDL R4, [R1+0x1e0] ;  /* 0x0001e00001047983 */ /* 0x000f280000100800 */
[----:B-1----:R-:W4:Y:S04]  /*34f0*/  LDL R74, [R1+0x1e4] ;  /* 0x0001e400014a7983 */ /* 0x002f280000100800 */
[----:B--2---:R-:W2:Y:S04]  /*3500*/  LDL R76, [R1+0x1e8] ;  /* 0x0001e800014c7983 */ /* 0x004ea80000100800 */
[----:B------:R-:W2:Y:S04]  /*3510*/  LDL R78, [R1+0x1ec] ;  /* 0x0001ec00014e7983 */ /* 0x000ea80000100800 */
[----:B------:R-:W2:Y:S04]  /*3520*/  LDL R6, [R1+0x1f0] ;  /* 0x0001f00001067983 */ /* 0x000ea80000100800 */
[----:B---3--:R-:W3:Y:S04]  /*3530*/  LDL R80, [R1+0x1f4] ;  /* 0x0001f40001507983 */ /* 0x008ee80000100800 */
[----:B------:R-:W3:Y:S04]  /*3540*/  LDL R82, [R1+0x1f8] ;  /* 0x0001f80001527983 */ /* 0x000ee80000100800 */
[----:B----4-:R-:W4:Y:S04]  /*3550*/  LDL R84, [R1+0x1fc] ;  /* 0x0001fc0001547983 */ /* 0x010f280000100800 */
[----:B------:R-:W4:Y:S04]  /*3560*/  LDL R8, [R1+0x200] ;  /* 0x0002000001087983 */ /* 0x000f280000100800 */
[----:B------:R-:W4:Y:S04]  /*3570*/  LDL R86, [R1+0x204] ;  /* 0x0002040001567983 */ /* 0x000f280000100800 */
[----:B0-----:R-:W4:Y:S04]  /*3580*/  LDL R88, [R1+0x208] ;  /* 0x0002080001587983 */ /* 0x001f280000100800 */
        /* <DEDUP_REMOVED lines=116> */
[----:B------:R-:W4:Y:S01]  /*3cd0*/  LDL R81, [R1+0x3dc] ;  /* 0x0003dc0001517983 */ /* 0x000f220000100800 */
[----:B------:R-:W-:-:S03]  /*3ce0*/  ULOP3.LUT UR20, UR61, 0x1, URZ, 0xfc, !UPT ;  /* 0x000000013d147892 */ /* 0x000fc6000f8efc3f */
[----:B------:R0:W-:Y:S01]  /*3cf0*/  STL [R1+0x1e0], R4 ;  /* 0x0001e00401007387 */ /* 0x0001e20000100800 */
[----:B------:R-:W-:-:S03]  /*3d00*/  UISETP.NE.AND UP0, UPT, UR20, 0x3, UPT ;  /* 0x000000031400788c */ /* 0x000fc6000bf05270 */
[----:B------:R0:W-:Y:S04]  /*3d10*/  STL [R1+0x1e4], R74 ;  /* 0x0001e44a01007387 */ /* 0x0001e80000100800 */
[----:B--2---:R0:W-:Y:S04]  /*3d20*/  STL [R1+0x1e8], R76 ;  /* 0x0001e84c01007387 */ /* 0x0041e80000100800 */
[----:B------:R0:W-:Y:S04]  /*3d30*/  STL [R1+0x1ec], R78 ;  /* 0x0001ec4e01007387 */ /* 0x0001e80000100800 */
[----:B------:R0:W-:Y:S04]  /*3d40*/  STL [R1+0x1f0], R6 ;  /* 0x0001f00601007387 */ /* 0x0001e80000100800 */
[----:B---3--:R0:W-:Y:S04]  /*3d50*/  STL [R1+0x1f4], R80 ;  /* 0x0001f45001007387 */ /* 0x0081e80000100800 */
[----:B------:R0:W-:Y:S04]  /*3d60*/  STL [R1+0x1f8], R82 ;  /* 0x0001f85201007387 */ /* 0x0001e80000100800 */
[----:B----4-:R0:W-:Y:S04]  /*3d70*/  STL [R1+0x1fc], R84 ;  /* 0x0001fc5401007387 */ /* 0x0101e80000100800 */
[----:B------:R0:W-:Y:S04]  /*3d80*/  STL [R1+0x200], R8 ;  /* 0x0002000801007387 */ /* 0x0001e80000100800 */
        /* <DEDUP_REMOVED lines=118> */
[----:B------:R0:W-:Y:S01]  /*44f0*/  STL [R1+0x3dc], R81 ;  /* 0x0003dc5101007387 */ /* 0x0001e20000100800 */
[----:B------:R-:W-:Y:S06]  /*4500*/  BAR.ARV 0xf, 0x100 ;  /* 0x03c4000000007b1d */ /* 0x000fec0000002000 */
[----:B------:R-:W-:-:S13]  /*4510*/  PLOP3.LUT P1, PT, PT, PT, UP0, 0x80, 0x0 ;  /* 0x000000000000781c */ /* 0x000fda0003f2f008 */
[----:B0-----:R-:W-:Y:S05]  /*4520*/  @!P1 BRA `(.L_x_1913) ;  /* 0x0000000000049947 */ /* 0x001fea0003800000 */
[----:B------:R-:W-:Y:S01]  /*4530*/  BPT.TRAP 0x1 ;  /* 0x000000040000795c */ /* 0x000fe20000300000 */
.L_x_1913:
[----:B-----5:R-:W-:-:S05]  /*4540*/  LEA R5, R5, UR44, 0x3 ;  /* 0x0000002c05057c11 */ /* 0x020fca000f8e18ff */
[----:B------:R-:W-:-:S05]  /*4550*/  VIADD R4, R5, 0x38860 ;  /* 0x0003886005047836 */ /* 0x000fca0000000000 */
[----:B------:R-:W-:-:S04]  /*4560*/  PRMT R4, R7, 0x654, R4 ;  /* 0x0000065407047816 */ /* 0x000fc80000000004 */
[----:B------:R0:W-:Y:S02]  /*4570*/  SYNCS.ARRIVE.TRANS64.RED.A1T0 RZ, [R4+URZ], RZ ;  /* 0x000000ff04ff79a7 */ /* 0x0001e4000810043f */
[----:B0-----:R-:W-:-:S05]  /*4580*/  VIADD R4, R219, 0xfffffffe ;  /* 0xfffffffedb047836 */ /* 0x001fca0000000000 */
[----:B------:R-:W-:-:S13]  /*4590*/  ISETP.GE.AND P0, PT, R4, R0, PT ;  /* 0x000000000400720c */ /* 0x000fda0003f06270 */
[----:B------:R-:W-:Y:S05]  /*45a0*/  @!P0 BRA `(.L_x_1914) ;  /* 0x0000003c005c8947 */ /* 0x000fea0003800000 */
.L_x_1916:
[----:B------:R-:W2:Y:S04]  /*45b0*/  LDL R5, [R1+0x1c8] ;  /* 0x0001c80001057983 */ /* 0x000ea80000100800 */
[----:B------:R-:W3:Y:S04]  /*45c0*/  LDL.64 R122, [R1+0x280] ;  /* 0x00028000017a7983 */ /* 0x000ee80000100a00 */
[----:B------:R-:W4:Y:S04]  /*45d0*/  LDL.64 R104, [R1+0x2f0] ;  /* 0x0002f00001687983 */ /* 0x000f280000100a00 */
        /* <DEDUP_REMOVED lines=61> */
[----:B------:R-:W4:Y:S01]  /*49b0*/  LDL.64 R10, [R1+0x3d8] ;  /* 0x0003d800010a7983 */ /* 0x000f220000100a00 */
[----:B0-2---:R-:W-:-:S05]  /*49c0*/  IMAD R6, R5, 0x40, R22 ;  /* 0x0000004005067824 */ /* 0x005fca00078e0216 */
[----:B------:R-:W-:Y:S01]  /*49d0*/  LEA R128, R6, UR44, 0x2 ;  /* 0x0000002c06807c11 */ /* 0x000fe2000f8e10ff */
[----:B------:R-:W-:Y:S06]  /*49e0*/  BAR.SYNC.DEFER_BLOCKING 0xe, 0x100 ;  /* 0x0384000000007b1d */ /* 0x000fec0000010000 */
[----:B------:R-:W3:Y:S02]  /*49f0*/  LDS R6, [R128+0x38400] ;  /* 0x0384000080067984 */ /* 0x000ee40000000800 */
[C---:B---3--:R-:W-:Y:S01]  /*4a00*/  FMUL.FTZ R123, R6.reuse, R123 ;  /* 0x0000007b067b7220 */ /* 0x048fe20000410000 */
[----:B------:R-:W-:-:S05]  /*4a10*/  FMUL.FTZ R122, R6, R122 ;  /* 0x0000007a067a7220 */ /* 0x000fca0000410000 */
[----:B------:R4:W-:Y:S02]  /*4a20*/  STL.64 [R1+0x280], R122 ;  /* 0x0002807a01007387 */ /* 0x0009e40000100a00 */
[C---:B----4-:R-:W-:Y:S02]  /*4a30*/  FMUL.FTZ R122, R6.reuse, R104 ;  /* 0x00000068067a7220 */ /* 0x050fe40000410000 */
[----:B------:R-:W0:Y:S01]  /*4a40*/  LDS R104, [R128+0x38420] ;  /* 0x0384200080687984 */ /* 0x000e220000000800 */
[C---:B------:R-:W-:Y:S01]  /*4a50*/  FMUL.FTZ R131, R6.reuse, R131 ;  /* 0x0000008306837220 */ /* 0x040fe20000410000 */
        /* <DEDUP_REMOVED lines=55> */
[----:B------:R-:W-:Y:S01]  /*4dd0*/  FMUL.FTZ R100, R6, R100 ;  /* 0x0000006406647220 */ /* 0x000fe20000410000 */
[-C--:B------:R-:W-:Y:S01]  /*4de0*/  FMUL.FTZ R102, R102, R6.reuse ;  /* 0x0000000666667220 */ /* 0x080fe20000410000 */
[----:B------:R-:W-:Y:S01]  /*4df0*/  FMUL.FTZ R103, R103, R6 ;  /* 0x0000000667677220 */ /* 0x000fe20000410000 */
[C---:B------:R-:W-:Y:S01]  /*4e00*/  FMUL.FTZ R79, R6.reuse, R79 ;  /* 0x0000004f064f7220 */ /* 0x040fe20000410000 */
[----:B------:R-:W-:Y:S01]  /*4e10*/  FMUL.FTZ R78, R6, R78 ;  /* 0x0000004e064e7220 */ /* 0x000fe20000410000 */
[C---:B0-----:R-:W-:Y:S01]  /*4e20*/  FMUL.FTZ R77, R104.reuse, R77 ;  /* 0x0000004d684d7220 */ /* 0x041fe20000410000 */
        /* <DEDUP_REMOVED lines=63> */
[----:B------:R-:W-:Y:S04]  /*5220*/  STL.64 [R1+0x1f0], R130 ;  /* 0x0001f08201007387 */ /* 0x000fe80000100a00 */
        /* <DEDUP_REMOVED lines=31> */
[----:B------:R0:W-:Y:S04]  /*5420*/  STL.64 [R1+0x1f8], R74 ;  /* 0x0001f84a01007387 */ /* 0x0001e80000100a00 */
        /* <DEDUP_REMOVED lines=29> */
[----:B------:R2:W-:Y:S04]  /*5600*/  STL.64 [R1+0x3d8], R10 ;  /* 0x0003d80a01007387 */ /* 0x0005e80000100a00 */
[----:B0-----:R-:W3:Y:S04]  /*5610*/  LDL R74, [R1+0x1e4] ;  /* 0x0001e400014a7983 */ /* 0x001ee80000100800 */
[----:B------:R-:W4:Y:S04]  /*5620*/  LDL R76, [R1+0x1e8] ;  /* 0x0001e800014c7983 */ /* 0x000f280000100800 */
[----:B------:R-:W4:Y:S04]  /*5630*/  LDL R78, [R1+0x1ec] ;  /* 0x0001ec00014e7983 */ /* 0x000f280000100800 */
[----:B------:R-:W4:Y:S04]  /*5640*/  LDL R6, [R1+0x1f0] ;  /* 0x0001f00001067983 */ /* 0x000f280000100800 */
[----:B------:R-:W4:Y:S04]  /*5650*/  LDL R80, [R1+0x1f4] ;  /* 0x0001f40001507983 */ /* 0x000f280000100800 */
[----:B------:R-:W4:Y:S04]  /*5660*/  LDL R82, [R1+0x1f8] ;  /* 0x0001f80001527983 */ /* 0x000f280000100800 */
[----:B------:R-:W4:Y:S04]  /*5670*/  LDL R84, [R1+0x1fc] ;  /* 0x0001fc0001547983 */ /* 0x000f280000100800 */
[----:B-1----:R-:W4:Y:S04]  /*5680*/  LDL R8, [R1+0x200] ;  /* 0x0002000001087983 */ /* 0x002f280000100800 */
[----:B------:R-:W4:Y:S04]  /*5690*/  LDL R86, [R1+0x204] ;  /* 0x0002040001567983 */ /* 0x000f280000100800 */
[----:B------:R-:W4:Y:S04]  /*56a0*/  LDL R88, [R1+0x208] ;  /* 0x0002080001587983 */ /* 0x000f280000100800 */
[----:B------:R-:W4:Y:S04]  /*56b0*/  LDL R90, [R1+0x20c] ;  /* 0x00020c00015a7983 */ /* 0x000f280000100800 */
[----:B--2---:R-:W2:Y:S04]  /*56c0*/  LDL R10, [R1+0x210] ;  /* 0x00021000010a7983 */ /* 0x004ea80000100800 */
[----:B------:R-:W2:Y:S04]  /*56d0*/  LDL R92, [R1+0x214] ;  /* 0x00021400015c7983 */ /* 0x000ea80000100800 */
        /* <DEDUP_REMOVED lines=114> */
[----:B------:R-:W-:Y:S04]  /*5e00*/  STL [R1+0x1e0], R102 ;  /* 0x0001e06601007387 */ /* 0x000fe80000100800 */
        /* <DEDUP_REMOVED lines=11> */
[----:B--2---:R-:W-:Y:S04]  /*5ec0*/  STL [R1+0x210], R10 ;  /* 0x0002100a01007387 */ /* 0x004fe80000100800 */
        /* <DEDUP_REMOVED lines=77> */
[----:B------:R0:W-:Y:S04]  /*63a0*/  STL [R1+0x348], R27 ;  /* 0x0003481b01007387 */ /* 0x0001e80000100800 */
[----:B------:R-:W-:Y:S04]  /*63b0*/  STL [R1+0x34c], R29 ;  /* 0x00034c1d01007387 */ /* 0x000fe80000100800 */
[----:B------:R-:W-:Y:S04]  /*63c0*/  STL [R1+0x350], R56 ;  /* 0x0003503801007387 */ /* 0x000fe80000100800 */
[----:B------:R1:W-:Y:S04]  /*63d0*/  STL [R1+0x354], R31 ;  /* 0x0003541f01007387 */ /* 0x0003e80000100800 */
[----:B------:R-:W-:Y:S04]  /*63e0*/  STL [R1+0x358], R33 ;  /* 0x0003582101007387 */ /* 0x000fe80000100800 */
[----:B------:R2:W-:Y:S04]  /*63f0*/  STL [R1+0x35c], R35 ;  /* 0x00035c2301007387 */ /* 0x0005e80000100800 */
        /* <DEDUP_REMOVED lines=27> */
[----:B------:R-:W-:Y:S04]  /*65b0*/  STL [R1+0x3cc], R77 ;  /* 0x0003cc4d01007387 */ /* 0x000fe80000100800 */
[----:B------:R4:W-:Y:S04]  /*65c0*/  STL [R1+0x3d0], R72 ;  /* 0x0003d04801007387 */ /* 0x0009e80000100800 */
[----:B------:R4:W-:Y:S04]  /*65d0*/  STL [R1+0x3d4], R79 ;  /* 0x0003d44f01007387 */ /* 0x0009e80000100800 */
[----:B------:R-:W-:Y:S04]  /*65e0*/  STL [R1+0x3d8], R81 ;  /* 0x0003d85101007387 */ /* 0x000fe80000100800 */
[----:B------:R4:W-:Y:S04]  /*65f0*/  STL [R1+0x3dc], R83 ;  /* 0x0003dc5301007387 */ /* 0x0009e80000100800 */
[----:B0-----:R-:W4:Y:S04]  /*6600*/  LDL.128 R24, [R1+0x1e0] ;  /* 0x0001e00001187983 */ /* 0x001f280000100c00 */
[----:B-1----:R-:W4:Y:S04]  /*6610*/  LDL.128 R28, [R1+0x1f0] ;  /* 0x0001f000011c7983 */ /* 0x002f280000100c00 */
[----:B--2---:R-:W2:Y:S04]  /*6620*/  LDL.128 R32, [R1+0x200] ;  /* 0x0002000001207983 */ /* 0x004ea80000100c00 */
[----:B---3--:R-:W2:Y:S04]  /*6630*/  LDL.128 R36, [R1+0x210] ;  /* 0x0002100001247983 */ /* 0x008ea80000100c00 */
[----:B----4-:R-:W2:Y:S04]  /*6640*/  LDL.128 R40, [R1+0x220] ;  /* 0x0002200001287983 */ /* 0x010ea80000100c00 */
[----:B------:R-:W2:Y:S04]  /*6650*/  LDL.128 R44, [R1+0x230] ;  /* 0x00023000012c7983 */ /* 0x000ea80000100c00 */
        /* <DEDUP_REMOVED lines=25> */
[----:B------:R-:W2:Y:S01]  /*67f0*/  LDL.128 R148, [R1+0x3d0] ;  /* 0x0003d00001947983 */ /* 0x000ea20000100c00 */
[----:B------:R-:W-:-:S02]  /*6800*/  VIADD R6, R5, 0x1 ;  /* 0x0000000105067836 */ /* 0x000fc40000000000 */
[----:B------:R-:W-:Y:S01]  /*6810*/  IMAD.MOV.U32 R9, RZ, RZ, 0x40000040 ;  /* 0x40000040ff097424 */ /* 0x000fe200078e00ff */
[----:B------:R-:W3:Y:S02]  /*6820*/  LDL R5, [R1+0x1d0] ;  /* 0x0001d00001057983 */ /* 0x000ee40000100800 */
[----:B------:R-:W-:Y:S02]  /*6830*/  ISETP.NE.AND P0, PT, R6, 0x2, PT ;  /* 0x000000020600780c */ /* 0x000fe40003f05270 */
[----:B------:R0:W-:Y:S01]  /*6840*/  STL [R1+0x1c8], R6 ;  /* 0x0001c80601007387 */ /* 0x0001e20000100800 */
[----:B------:R-:W-:-:S10]  /*6850*/  R2UR UR15, R9 ;  /* 0x00000000090f72ca */ /* 0x000fd400000e0000 */
[----:B0-----:R-:W-:-:S04]  /*6860*/  @!P0 IMAD.MOV.U32 R6, RZ, RZ, RZ ;  /* 0x000000ffff068224 */ /* 0x001fc800078e00ff */
[----:B------:R-:W-:-:S05]  /*6870*/  IMAD R8, R6, 0x1000, R3 ;  /* 0x0000100006087824 */ /* 0x000fca00078e0203 */
[C---:B------:R-:W-:Y:S01]  /*6880*/  R2UR UR14, R8.reuse ;  /* 0x00000000080e72ca */ /* 0x040fe200000e0000 */
[----:B------:R-:W-:Y:S02]  /*6890*/  VIADD R10, R8, 0x80 ;  /* 0x00000080080a7836 */ /* 0x000fe40000000000 */
[----:B------:R-:W-:-:S03]  /*68a0*/  IMAD.MOV.U32 R11, RZ, RZ, 0x40000040 ;  /* 0x40000040ff0b7424 */ /* 0x000fc600078e00ff */
[----:B------:R-:W-:Y:S02]  /*68b0*/  R2UR UR18, R10 ;  /* 0x000000000a1272ca */ /* 0x000fe400000e0000 */
[----:B------:R-:W-:Y:S01]  /*68c0*/  R2UR UR19, R11 ;  /* 0x000000000b1372ca */ /* 0x000fe200000e0000 */
[----:B--2---:R-:W-:-:S06]  /*68d0*/  WARPGROUP.ARRIVE ;  /* 0x00000000000079c5 */ /* 0x004fcc0000000000 */
[----:B------:R-:W-:Y:S01]  /*68e0*/  HGMMA.64x256x16.F32.BF16 R24, gdesc[UR12].tnspB, R24, gsb0 ;  /* 0x43e000000c1879f0 */ /* 0x000fe20008001818 */
[----:B------:R-:W-:Y:S02]  /*68f0*/  VIADD R10, R8, 0x100 ;  /* 0x00000100080a7836 */ /* 0x000fe40000000000 */
[----:B------:R-:W-:-:S03]  /*6900*/  IMAD.MOV.U32 R11, RZ, RZ, 0x40000040 ;  /* 0x40000040ff0b7424 */ /* 0x000fc600078e00ff */
[----:B------:R-:W-:Y:S02]  /*6910*/  R2UR UR6, R10 ;  /* 0x000000000a0672ca */ /* 0x000fe400000e0000 */
[----:B------:R-:W-:Y:S01]  /*6920*/  R2UR UR7, R11 ;  /* 0x000000000b0772ca */ /* 0x000fe200000e0000 */
        /* <DEDUP_REMOVED lines=39> */
[----:B------:R-:W2:Y:S01]  /*6ba0*/  @!P0 LDL R8, [R1+0x1cc] ;  /* 0x0001cc0001088983 */ /* 0x000ea20000100800 */
[----:B------:R-:W-:-:S03]  /*6bb0*/  WARPGROUP.DEPBAR.LE gsb0, 0x0 ;  /* 0x00008000000079c5 */ /* 0x000fc60000010000 */
        /* <DEDUP_REMOVED lines=34> */
[----:B------:R-:W-:Y:S04]  /*6de0*/  @!P0 STL [R1+0x1c8], RZ ;  /* 0x0001c8ff01008387 */ /* 0x000fe80000100800 */
[----:B------:R0:W5:Y:S01]  /*6df0*/  LDL R9, [R1+0x1c8] ;  /* 0x0001c80001097983 */ /* 0x0001620000100800 */
        /* <DEDUP_REMOVED lines=68> */
[----:B------:R-:W2:Y:S04]  /*7240*/  LDL R10, [R1+0x1e0] ;  /* 0x0001e000010a7983 */ /* 0x000ea80000100800 */
[----:B-1----:R-:W2:Y:S04]  /*7250*/  LDL R80, [R1+0x1e4] ;  /* 0x0001e40001507983 */ /* 0x002ea80000100800 */
[----:B------:R-:W2:Y:S04]  /*7260*/  LDL R82, [R1+0x1e8] ;  /* 0x0001e80001527983 */ /* 0x000ea80000100800 */
[----:B----4-:R-:W4:Y:S04]  /*7270*/  LDL R84, [R1+0x1ec] ;  /* 0x0001ec0001547983 */ /* 0x010f280000100800 */
[----:B------:R-:W4:Y:S04]  /*7280*/  LDL R12, [R1+0x1f0] ;  /* 0x0001f000010c7983 */ /* 0x000f280000100800 */
[----:B------:R-:W4:Y:S04]  /*7290*/  LDL R86, [R1+0x1f4] ;  /* 0x0001f40001567983 */ /* 0x000f280000100800 */
[----:B---3--:R-:W3:Y:S04]  /*72a0*/  LDL R88, [R1+0x1f8] ;  /* 0x0001f80001587983 */ /* 0x008ee80000100800 */
[----:B------:R-:W3:Y:S04]  /*72b0*/  LDL R90, [R1+0x1fc] ;  /* 0x0001fc00015a7983 */ /* 0x000ee80000100800 */
[----:B------:R-:W3:Y:S04]  /*72c0*/  LDL R14, [R1+0x200] ;  /* 0x00020000010e7983 */ /* 0x000ee80000100800 */
[----:B0-----:R-:W3:Y:S04]  /*72d0*/  LDL R92, [R1+0x204] ;  /* 0x00020400015c7983 */ /* 0x001ee80000100800 */
[----:B------:R-:W3:Y:S04]  /*72e0*/  LDL R94, [R1+0x208] ;  /* 0x00020800015e7983 */ /* 0x000ee80000100800 */
        /* <DEDUP_REMOVED lines=116> */
[----:B------:R-:W2:Y:S01]  /*7a30*/  LDL R89, [R1+0x3dc] ;  /* 0x0003dc0001597983 */ /* 0x000ea20000100800 */
[----:B------:R-:W-:-:S03]  /*7a40*/  VIADD R6, R5, 0x1 ;  /* 0x0000000105067836 */ /* 0x000fc60000000000 */
[----:B------:R0:W-:Y:S04]  /*7a50*/  STL [R1+0x1e0], R10 ;  /* 0x0001e00a01007387 */ /* 0x0001e80000100800 */
[----:B------:R0:W-:Y:S04]  /*7a60*/  STL [R1+0x1d0], R6 ;  /* 0x0001d00601007387 */ /* 0x0001e80000100800 */
[----:B------:R0:W-:Y:S04]  /*7a70*/  STL [R1+0x1e4], R80 ;  /* 0x0001e45001007387 */ /* 0x0001e80000100800 */
[----:B------:R0:W-:Y:S04]  /*7a80*/  STL [R1+0x1e8], R82 ;  /* 0x0001e85201007387 */ /* 0x0001e80000100800 */
[----:B----4-:R0:W-:Y:S04]  /*7a90*/  STL [R1+0x1ec], R84 ;  /* 0x0001ec5401007387 */ /* 0x0101e80000100800 */
[----:B------:R0:W-:Y:S04]  /*7aa0*/  STL [R1+0x1f0], R12 ;  /* 0x0001f00c01007387 */ /* 0x0001e80000100800 */
[----:B------:R0:W-:Y:S04]  /*7ab0*/  STL [R1+0x1f4], R86 ;  /* 0x0001f45601007387 */ /* 0x0001e80000100800 */
[----:B---3--:R0:W-:Y:S04]  /*7ac0*/  STL [R1+0x1f8], R88 ;  /* 0x0001f85801007387 */ /* 0x0081e80000100800 */
[----:B------:R0:W-:Y:S04]  /*7ad0*/  STL [R1+0x1fc], R90 ;  /* 0x0001fc5a01007387 */ /* 0x0001e80000100800 */
[----:B------:R0:W-:Y:S04]  /*7ae0*/  STL [R1+0x200], R14 ;  /* 0x0002000e01007387 */ /* 0x0001e80000100800 */
[----:B------:R0:W-:Y:S04]  /*7af0*/  STL [R1+0x204], R92 ;  /* 0x0002045c01007387 */ /* 0x0001e80000100800 */
[----:B------:R0:W-:Y:S04]  /*7b00*/  STL [R1+0x208], R94 ;  /* 0x0002085e01007387 */ /* 0x0001e80000100800 */
[----:B--2---:R0:W-:Y:S04]  /*7b10*/  STL [R1+0x20c], R96 ;  /* 0x00020c6001007387 */ /* 0x0041e80000100800 */
        /* <DEDUP_REMOVED lines=116> */
[----:B------:R-:W-:-:S05]  /*8260*/  @!P0 LOP3.LUT R8, R8, 0x1, RZ, 0x3c, !PT ;  /* 0x0000000108088812 */ /* 0x000fca00078e3cff */
[----:B------:R0:W-:Y:S01]  /*8270*/  @!P0 STL [R1+0x1cc], R8 ;  /* 0x0001cc0801008387 */ /* 0x0001e20000100800 */
[----:B------:R-:W-:Y:S06]  /*8280*/  BAR.ARV 0xf, 0x100 ;  /* 0x03c4000000007b1d */ /* 0x000fec0000002000 */
[C---:B------:R-:W-:Y:S01]  /*8290*/  ISETP.GT.AND P0, PT, R4.reuse, R0, PT ;  /* 0x000000000400720c */ /* 0x040fe20003f04270 */
[----:B------:R-:W-:Y:S01]  /*82a0*/  VIADD R4, R4, 0xffffffff ;  /* 0xffffffff04047836 */ /* 0x000fe20000000000 */
[----:B------:R-:W-:Y:S11]  /*82b0*/  @!P1 BRA `(.L_x_1915) ;  /* 0x0000000000049947 */ /* 0x000ff60003800000 */
[----:B------:R-:W-:Y:S01]  /*82c0*/  BPT.TRAP 0x1 ;  /* 0x000000040000795c */ /* 0x000fe20000300000 */
.L_x_1915:
[----:B-----5:R-:W-:-:S05]  /*82d0*/  LEA R9, R9, UR44, 0x3 ;  /* 0x0000002c09097c11 */ /* 0x020fca000f8e18ff */
[----:B0-----:R-:W-:-:S05]  /*82e0*/  VIADD R6, R9, 0x38860 ;  /* 0x0003886009067836 */ /* 0x001fca0000000000 */
[----:B------:R-:W-:-:S04]  /*82f0*/  PRMT R6, R7, 0x654, R6 ;  /* 0x0000065407067816 */ /* 0x000fc80000000006 */
[----:B------:R0:W-:Y:S01]  /*8300*/  SYNCS.ARRIVE.TRANS64.RED.A1T0 RZ, [R6+URZ], RZ ;  /* 0x000000ff06ff79a7 */ /* 0x0001e2000810043f */
[----:B------:R-:W-:Y:S05]  /*8310*/  @P0 BRA `(.L_x_1916) ;  /* 0xffffffc000a40947 */ /* 0x000fea000383ffff */
.L_x_1914:
[----:B------:R-:W2:Y:S04]  /*8320*/  LDL R119, [R1+0x1c8] ;  /* 0x0001c80001777983 */ /* 0x000ea80000100800 */
[----:B------:R-:W3:Y:S04]  /*8330*/  LDL.64 R122, [R1+0x1e0] ;  /* 0x0001e000017a7983 */ /* 0x000ee80000100a00 */
[----:B------:R-:W4:Y:S04]  /*8340*/  LDL.64 R106, [R1+0x290] ;  /* 0x00029000016a7983 */ /* 0x000f280000100a00 */
[----:B------:R-:W5:Y:S04]  /*8350*/  LDL.64 R10, [R1+0x368] ;  /* 0x00036800010a7983 */ /* 0x000f680000100a00 */
        /* <DEDUP_REMOVED lines=60> */
[----:B0-----:R-:W5:Y:S04]  /*8720*/  LDL.64 R6, [R1+0x3d8] ;  /* 0x0003d80001067983 */ /* 0x001f680000100a00 */
[----:B------:R-:W5:Y:S04]  /*8730*/  LDL R3, [R1+0x1d0] ;  /* 0x0001d00001037983 */ /* 0x000f680000100800 */
[----:B------:R-:W5:Y:S01]  /*8740*/  LDL R0, [R1+0x1c8] ;  /* 0x0001c80001007983 */ /* 0x000f620000100800 */
[----:B--2---:R-:W-:-:S05]  /*8750*/  IMAD R118, R119, 0x40, R22 ;  /* 0x0000004077767824 */ /* 0x004fca00078e0216 */
        /* <DEDUP_REMOVED lines=8> */
[C---:B-----5:R-:W-:Y:S01]  /*87e0*/  FMUL.FTZ R125, R118.reuse, R125 ;  /* 0x0000007d767d7220 */ /* 0x060fe20000410000 */
        /* <DEDUP_REMOVED lines=33> */
[C---:B0-----:R-:W-:Y:S01]  /*8a00*/  FMUL.FTZ R11, R106.reuse, R11 ;  /* 0x0000000b6a0b7220 */ /* 0x041fe20000410000 */
[----:B------:R-:W-:Y:S01]  /*8a10*/  FMUL.FTZ R10, R106, R10 ;  /* 0x0000000a6a0a7220 */ /* 0x000fe20000410000 */
[C---:B------:R-:W-:Y:S01]  /*8a20*/  FMUL.FTZ R102, R118.reuse, R102 ;  /* 0x0000006676667220 */ /* 0x040fe20000410000 */
[C---:B------:R-:W-:Y:S01]  /*8a30*/  FMUL.FTZ R101, R118.reuse, R101 ;  /* 0x0000006576657220 */ /* 0x040fe20000410000 */
[C---:B------:R-:W-:Y:S01]  /*8a40*/  FMUL.FTZ R100, R118.reuse, R100 ;  /* 0x0000006476647220 */ /* 0x040fe20000410000 */
[C---:B------:R-:W-:Y:S01]  /*8a50*/  FMUL.FTZ R99, R118.reuse, R99 ;  /* 0x0000006376637220 */ /* 0x040fe20000410000 */
[----:B------:R0:W-:Y:S01]  /*8a60*/  STL.64 [R1+0x368], R10 ;  /* 0x0003680a01007387 */ /* 0x0001e20000100a00 */
        /* <DEDUP_REMOVED lines=85> */
[----:B0-----:R-:W-:-:S02]  /*8fc0*/  VIADD R10, R3, 0x1 ;  /* 0x00000001030a7836 */ /* 0x001fc40000000000 */
[----:B------:R-:W-:Y:S01]  /*8fd0*/  VIADD R0, R0, 0x1 ;  /* 0x0000000100007836 */ /* 0x000fe20000000000 */
[----:B------:R0:W-:Y:S04]  /*8fe0*/  STL.64 [R1+0x1f0], R124 ;  /* 0x0001f07c01007387 */ /* 0x0001e80000100a00 */
        /* <DEDUP_REMOVED lines=61> */
[----:B------:R0:W-:Y:S04]  /*93c0*/  STL [R1+0x1d0], R10 ;  /* 0x0001d00a01007387 */ /* 0x0001e80000100800 */
[----:B------:R0:W-:Y:S01]  /*93d0*/  STL [R1+0x1c8], R0 ;  /* 0x0001c80001007387 */ /* 0x0001e20000100800 */
[----:B------:R-:W-:Y:S06]  /*93e0*/  BAR.ARV 0xf, 0x100 ;  /* 0x03c4000000007b1d */ /* 0x000fec0000002000 */
[----:B------:R-:W-:Y:S01]  /*93f0*/  ISETP.NE.AND P0, PT, R0, 0x2, PT ;  /* 0x000000020000780c */ /* 0x000fe20003f05270 */
[----:B------:R-:W-:Y:S01]  /*9400*/  BSSY B0, `(.L_x_1917) ;  /* 0x0000007000007945 */ /* 0x000fe20003800000 */
[----:B------:R-:W-:-:S11]  /*9410*/  IMAD.MOV.U32 R3, RZ, RZ, 0x1 ;  /* 0x00000001ff037424 */ /* 0x000fd600078e00ff */
[----:B0-----:R-:W-:Y:S05]  /*9420*/  @P0 BRA `(.L_x_1918) ;  /* 0x0000000000100947 */ /* 0x001fea0003800000 */
[----:B------:R-:W2:Y:S04]  /*9430*/  LDL R0, [R1+0x1cc] ;  /* 0x0001cc0001007983 */ /* 0x000ea80000100800 */
[----:B------:R0:W-:Y:S01]  /*9440*/  STL [R1+0x1c8], RZ ;  /* 0x0001c8ff01007387 */ /* 0x0001e20000100800 */
[----:B--2---:R-:W-:-:S05]  /*9450*/  LOP3.LUT R0, R0, 0x1, RZ, 0x3c, !PT ;  /* 0x0000000100007812 */ /* 0x004fca00078e3cff */
[----:B------:R0:W-:Y:S02]  /*9460*/  STL [R1+0x1cc], R0 ;  /* 0x0001cc0001007387 */ /* 0x0001e40000100800 */
.L_x_1918:
[----:B------:R-:W-:Y:S05]  /*9470*/  BSYNC B0 ;  /* 0x0000000000007941 */ /* 0x000fea0003800000 */
.L_x_1917:
[----:B------:R-:W-:Y:S05]  /*9480*/  BRA `(.L_x_1912) ;  /* 0x0000018c00287947 */ /* 0x000fea0003800000 */
.L_x_1905:
[----:B------:R-:W-:Y:S01]  /*9490*/  UIADD3 UR4, UP3, UR38, 0x38860, URZ ;  /* 0x0003886026047890 */ /* 0x000fe2000ff7e03f */
[----:B------:R-:W-:Y:S01]  /*94a0*/  IMAD.MOV.U32 R9, RZ, RZ, R7 ;  /* 0x000000ffff097224 */ /* 0x000fe200078e0007 */
[----:B------:R-:W-:Y:S01]  /*94b0*/  UIADD3 UR7, UP2, UR38, 0x38850, URZ ;  /* 0x0003885026077890 */ /* 0x000fe2000ff5e03f */
[----:B------:R-:W-:Y:S01]  /*94c0*/  IMAD.MOV.U32 R8, RZ, RZ, 0x100 ;  /* 0x00000100ff087424 */ /* 0x000fe200078e00ff */
[----:B------:R-:W-:Y:S01]  /*94d0*/  UIADD3.X UR5, URZ, UR39, URZ, UP3, !UPT ;  /* 0x000000273f057290 */ /* 0x000fe20009ffe43f */
[----:B------:R-:W-:Y:S01]  /*94e0*/  IMAD.U32 R4, RZ, RZ, UR61 ;  /* 0x0000003dff047e24 */ /* 0x000fe2000f8e00ff */
[----:B------:R-:W-:Y:S01]  /*94f0*/  UIADD3 UR10, UP1, UR38, 0x38830, URZ ;  /* 0x00038830260a7890 */ /* 0x000fe2000ff3e03f */
[----:B------:R-:W-:Y:S01]  /*9500*/  IMAD.MOV.U32 R5, RZ, RZ, 0x80 ;  /* 0x00000080ff057424 */ /* 0x000fe200078e00ff */
[----:B------:R-:W-:Y:S01]  /*9510*/  UIADD3 UR9, UP0, UR38, 0x38840, URZ ;  /* 0x0003884026097890 */ /* 0x000fe2000ff1e03f */
[----:B------:R1:W-:Y:S01]  /*9520*/  STL.64 [R1+0x30], R8 ;  /* 0x0000300801007387 */ /* 0x0003e20000100a00 */
[----:B------:R-:W-:Y:S01]  /*9530*/  UIADD3.X UR8, URZ, UR39, URZ, UP2, !UPT ;  /* 0x000000273f087290 */ /* 0x000fe200097fe43f */
[----:B------:R-:W-:Y:S01]  /*9540*/  IMAD.MOV.U32 R6, RZ, RZ, 0x80 ;  /* 0x00000080ff067424 */ /* 0x000fe200078e00ff */
[----:B------:R-:W-:Y:S01]  /*9550*/  ULDC UR11, c[0x0][0x448] ;  /* 0x00011200000b7ab9 */ /* 0x000fe20000000800 */
[----:B0-----:R-:W-:Y:S01]  /*9560*/  IMAD.U32 R0, RZ, RZ, UR7 ;  /* 0x00000007ff007e24 */ /* 0x001fe2000f8e00ff */
[----:B------:R-:W-:Y:S01]  /*9570*/  UIADD3.X UR7, URZ, UR39, URZ, UP0, !UPT ;  /* 0x000000273f077290 */ /* 0x000fe200087fe43f */
[----:B------:R-:W-:Y:S01]  /*9580*/  IMAD.U32 R10, RZ, RZ, UR61 ;  /* 0x0000003dff0a7e24 */ /* 0x000fe2000f8e00ff */
[----:B------:R-:W-:Y:S01]  /*9590*/  UISETP.NE.AND UP4, UPT, UR11, 0x1, UPT ;  /* 0x000000010b00788c */ /* 0x000fe2000bf85270 */
[----:B------:R-:W-:Y:S01]  /*95a0*/  IMAD.MOV.U32 R11, RZ, RZ, 0x80 ;  /* 0x00000080ff0b7424 */ /* 0x000fe200078e00ff */
[----:B------:R0:W-:Y:S01]  /*95b0*/  STL.128 [R1], R4 ;  /* 0x0000000401007387 */ /* 0x0001e20000100c00 */
[----:B------:R-:W-:Y:S01]  /*95c0*/  IMAD.U32 R3, RZ, RZ, UR8 ;  /* 0x00000008ff037e24 */ /* 0x000fe2000f8e00ff */
[----:B------:R-:W-:Y:S01]  /*95d0*/  USHF.L.U32 UR6, UR59, 0x6, URZ ;  /* 0x000000063b067899 */ /* 0x000fe2000800063f */
[----:B-1----:R-:W-:Y:S01]  /*95e0*/  IMAD.U32 R8, RZ, RZ, UR4 ;  /* 0x00000004ff087e24 */ /* 0x002fe2000f8e00ff */
[----:B------:R-:W-:Y:S01]  /*95f0*/  UIADD3.X UR4, URZ, UR39, URZ, UP1, !UPT ;  /* 0x000000273f047290 */ /* 0x000fe20008ffe43f */
[----:B------:R-:W-:Y:S01]  /*9600*/  IMAD.U32 R9, RZ, RZ, UR5 ;  /* 0x00000005ff097e24 */ /* 0x000fe2000f8e00ff */
[----:B------:R1:W-:Y:S01]  /*9610*/  STL.64 [R1+0x28], R10 ;  /* 0x0000280a01007387 */ /* 0x0003e20000100a00 */
[----:B------:R-:W-:Y:S01]  /*9620*/  IMAD.U32 R12, RZ, RZ, UR59 ;  /* 0x0000003bff0c7e24 */ /* 0x000fe2000f8e00ff */
[----:B------:R-:W-:Y:S01]  /*9630*/  ULDC UR45, c[0x0][0x288] ;  /* 0x0000a200002d7ab9 */ /* 0x000fe20000000800 */
[----:B------:R-:W-:Y:S01]  /*9640*/  @UP4 UIADD3 UR8, UR6, 0x3f, URZ ;  /* 0x0000003f06084890 */ /* 0x000fe2000fffe03f */
[----:B------:R2:W-:Y:S01]  /*9650*/  STL [R1+0x10], RZ ;  /* 0x000010ff01007387 */ /* 0x0005e20000100800 */
[----:B------:R-:W-:Y:S01]  /*9660*/  UIADD3 UR40, UR47, 0x1, -UR45 ;  /* 0x000000012f287890 */ /* 0x000fe2000fffe82d */
[----:B------:R-:W-:Y:S01]  /*9670*/  IADD3 R48, P0, R2, 0x28, RZ ;  /* 0x0000002802307810 */ /* 0x000fe20007f1e0ff */
[----:B------:R-:W-:Y:S01]  /*9680*/  UP2UR UR41, UPR, URZ, 0x10 ;  /* 0x000000103f297883 */ /* 0x000fe20008000000 */
[----:B------:R2:W-:Y:S01]  /*9690*/  STL [R1+0x50], R12 ;  /* 0x0000500c01007387 */ /* 0x0005e20000100800 */
[----:B0-----:R-:W-:-:S02]  /*96a0*/  IMAD.MOV.U32 R6, RZ, RZ, R8 ;  /* 0x000000ffff067224 */ /* 0x001fc400078e0008 */
[----:B------:R-:W-:Y:S01]  /*96b0*/  IMAD.MOV.U32 R7, RZ, RZ, R9 ;  /* 0x000000ffff077224 */ /* 0x000fe200078e0009 */
[----:B------:R2:W-:Y:S01]  /*96c0*/  STL [R1+0x38], RZ ;  /* 0x000038ff01007387 */ /* 0x0005e20000100800 */
[----:B------:R-:W-:Y:S02]  /*96d0*/  IMAD.MOV.U32 R4, RZ, RZ, R0 ;  /* 0x000000ffff047224 */ /* 0x000fe400078e0000 */
[----:B------:R-:W-:Y:S02]  /*96e0*/  IMAD.MOV.U32 R5, RZ, RZ, R3 ;  /* 0x000000ffff057224 */ /* 0x000fe400078e0003 */
[----:B------:R-:W-:Y:S01]  /*96f0*/  IMAD.U32 R8, RZ, RZ, UR10 ;  /* 0x0000000aff087e24 */ /* 0x000fe2000f8e00ff */
[----:B------:R-:W-:Y:S01]  /*9700*/  @UP4 ULDC UR10, c[0x0][0x450] ;  /* 0x00011400000a4ab9 */ /* 0x000fe20000000800 */
[----:B------:R-:W-:Y:S01]  /*9710*/  IMAD.U32 R9, RZ, RZ, UR4 ;  /* 0x00000004ff097e24 */ /* 0x000fe2000f8e00ff */
[----:B------:R-:W-:Y:S01]  /*9720*/  ULDC.64 UR4, c[0x0][0xad8] ;  /* 0x0002b60000047ab9 */ /* 0x000fe20000000a00 */
[----:B-1----:R-:W-:Y:S01]  /*9730*/  IMAD.U32 R10, RZ, RZ, UR9 ;  /* 0x00000009ff0a7e24 */ /* 0x002fe2000f8e00ff */
[----:B------:R-:W-:Y:S01]  /*9740*/  UISETP.GE.AND UP0, UPT, UR5, 0x1, UPT ;  /* 0x000000010500788c */ /* 0x000fe2000bf06270 */
[----:B------:R-:W-:Y:S01]  /*9750*/  IMAD.U32 R11, RZ, RZ, UR7 ;  /* 0x00000007ff0b7e24 */ /* 0x000fe2000f8e00ff */
[----:B------:R2:W-:Y:S01]  /*9760*/  STL.128 [R1+0x40], R4 ;  /* 0x0000400401007387 */ /* 0x0005e20000100c00 */
[----:B------:R-:W-:Y:S01]  /*9770*/  @UP4 ULDC UR9, c[0x0][0x44c] ;  /* 0x0001130000094ab9 */ /* 0x000fe20000000800 */
[----:B------:R-:W-:Y:S01]  /*9780*/  UIADD3 UR7, UR6, 0x3f, URZ ;  /* 0x0000003f06077890 */ /* 0x000fe2000fffe03f */
[----:B------:R-:W-:Y:S01]  /*9790*/  IMAD.X R49, RZ, RZ, R18, P0 ;  /* 0x000000ffff317224 */ /* 0x000fe200000e0612 */
[----:B------:R2:W-:Y:S01]  /*97a0*/  STL.64 [R1+0x18], R8 ;  /* 0x0000180801007387 */ /* 0x0005e20000100a00 */
[----:B------:R-:W-:Y:S01]  /*97b0*/  UIMAD.WIDE.U32 UR8, UR8, UR9, URZ ;  /* 0x00000009080872a5 */ /* 0x000fe2000f8e003f */
[----:B------:R-:W-:Y:S01]  /*97c0*/  PLOP3.LUT P1, PT, PT, PT, UP0, 0x40, 0x0 ;  /* 0x000000000000781c */ /* 0x000fe20003f2e808 */
[----:B------:R-:W-:Y:S01]  /*97d0*/  UP2UR UR43, UPR, URZ, 0x1 ;  /* 0x000000013f2b7883 */ /* 0x000fe20008000000 */
[----:B------:R2:W-:Y:S01]  /*97e0*/  STL.64 [R1+0x20], R10 ;  /* 0x0000200a01007387 */ /* 0x0005e20000100a00 */
[----:B------:R-:W-:-:S04]  /*97f0*/  @UP4 USHF.R.U32.HI UR7, URZ, UR10, UR9 ;  /* 0x0000000a3f074299 */ /* 0x000fc80008011609 */
[----:B------:R-:W-:-:S04]  /*9800*/  UIADD3 UR8, UR40, UR7, URZ ;  /* 0x0000000728087290 */ /* 0x000fc8000fffe03f */
[----:B------:R-:W-:Y:S02]  /*9810*/  UIADD3 UR4, UR8, UR4, URZ ;  /* 0x0000000408047290 */ /* 0x000fe4000fffe03f */
[----:B------:R-:W-:Y:S10]  /*9820*/  @P1 BRA `(.L_x_1919) ;  /* 0x0000000000441947 */ /* 0x000ff40003800000 */
        /* <DEDUP_REMOVED lines=10> */
.L_x_1920:
[----:B------:R-:W-:-:S11]  /*98d0*/  UISETP.NE.AND UP0, UPT, UR5, 0x1, UPT ;  /* 0x000000010500788c */ /* 0x000fd6000bf05270 */
[----:B------:R-:W-:Y:S02]  /*98e0*/  @UP0 ULDC.64 UR10, c[0x0][0xae0] ;  /* 0x0002b800000a0ab9 */ /* 0x000fe40000000a00 */
[----:B------:R-:W-:-:S04]  /*98f0*/  UIMAD.WIDE.U32 UR8, UR7, UR10, URZ ;  /* 0x0000000a070872a5 */ /* 0x000fc8000f8e003f */
[----:B------:R-:W-:-:S12]  /*9900*/  @UP0 USHF.R.U32.HI UR7, URZ, UR11, UR9 ;  /* 0x0000000b3f070299 */ /* 0x000fd80008011609 */
.L_x_1921:
[----:B------:R-:W-:-:S04]  /*9910*/  UIMAD UR7, UR7, UR5, UR5 ;  /* 0x00000005070772a4 */ /* 0x000fc8000f8e0205 */
[----:B------:R-:W-:-:S04]  /*9920*/  UISETP.LT.AND UP0, UPT, UR4, UR7, UPT ;  /* 0x000000070400728c */ /* 0x000fc8000bf01270 */
[----:B------:R-:W-:-:S12]  /*9930*/  USEL UR4, UR4, UR7, UP0 ;  /* 0x0000000704047287 */ /* 0x000fd80008000000 */
.L_x_1919:
[----:B------:R-:W-:Y:S02]  /*9940*/  UISETP.NE.AND UP0, UPT, UR41, URZ, UPT ;  /* 0x0000003f2900728c */ /* 0x000fe4000bf05270 */
[----:B------:R-:W-:Y:S02]  /*9950*/  UIADD3 UR10, UR47, 0x3f, URZ ;  /* 0x0000003f2f0a7890 */ /* 0x000fe4000fffe03f */
[----:B------:R-:W-:Y:S02]  /*9960*/  UIADD3 UR4, UR4, 0x3f, URZ ;  /* 0x0000003f04047890 */ /* 0x000fe4000fffe03f */
[----:B------:R-:W-:Y:S02]  /*9970*/  UISETP.GE.AND UP1, UPT, UR5, 0x1, UPT ;  /* 0x000000010500788c */ /* 0x000fe4000bf26270 */
[----:B------:R-:W-:Y:S02]  /*9980*/  USHF.R.S32.HI UR11, URZ, 0x1f, UR10 ;  /* 0x0000001f3f0b7899 */ /* 0x000fe4000801140a */
[----:B------:R-:W-:Y:S01]  /*9990*/  USHF.R.S32.HI UR7, URZ, 0x1f, UR4 ;  /* 0x0000001f3f077899 */ /* 0x000fe20008011404 */
[----:B------:R-:W-:Y:S01]  /*99a0*/  @UP0 ULDC UR8, c[0x0][0x44c] ;  /* 0x0001130000080ab9 */ /* 0x000fe20000000800 */
[----:B------:R-:W-:Y:S01]  /*99b0*/  ULEA.HI UR11, UR11, UR10, URZ, 0x6 ;  /* 0x0000000a0b0b7291 */ /* 0x000fe2000f8f303f */
[----:B------:R-:W-:Y:S01]  /*99c0*/  PLOP3.LUT P0, PT, PT, PT, UP1, 0x40, 0x0 ;  /* 0x000000000000781c */ /* 0x000fe20003f0e818 */
[----:B------:R-:W-:-:S02]  /*99d0*/  UIMAD.WIDE.U32 UR8, UR6, UR8, URZ ;  /* 0x00000008060872a5 */ /* 0x000fc4000f8e003f */
[----:B------:R-:W-:Y:S01]  /*99e0*/  ULEA.HI UR7, UR7, UR4, URZ, 0x6 ;  /* 0x0000000407077291 */ /* 0x000fe2000f8f303f */
[----:B------:R-:W-:Y:S01]  /*99f0*/  @UP0 ULDC UR12, c[0x0][0x450] ;  /* 0x00011400000c0ab9 */ /* 0x000fe20000000800 */
[----:B------:R-:W-:Y:S02]  /*9a00*/  UIADD3 UR45, UR47, -UR45, URZ ;  /* 0x8000002d2f2d7290 */ /* 0x000fe4000fffe03f */
[----:B------:R-:W-:Y:S02]  /*9a10*/  USHF.R.S32.HI UR11, URZ, 0x6, UR11 ;  /* 0x000000063f0b7899 */ /* 0x000fe4000801140b */
        /* <DEDUP_REMOVED lines=8> */
[----:B------:R-:W-:Y:S02]  /*9aa0*/  UMOV UR4, UR6 ;  /* 0x0000000600047c82 */ /* 0x000fe40008000000 */
        /* <DEDUP_REMOVED lines=10> */
.L_x_1923:
[----:B------:R-:W-:-:S11]  /*9b50*/  UISETP.NE.AND UP0, UPT, UR5, 0x1, UPT ;  /* 0x000000010500788c */ /* 0x000fd6000bf05270 */
[----:B------:R-:W-:Y:S02]  /*9b60*/  @UP0 ULDC.64 UR10, c[0x0][0xae0] ;  /* 0x0002b800000a0ab9 */ /* 0x000fe40000000a00 */
[----:B------:R-:W-:-:S04]  /*9b70*/  UIMAD.WIDE.U32 UR6, UR4, UR10, URZ ;  /* 0x0000000a040672a5 */ /* 0x000fc8000f8e003f */
[----:B------:R-:W-:-:S12]  /*9b80*/  @UP0 USHF.R.U32.HI UR4, URZ, UR11, UR7 ;  /* 0x0000000b3f040299 */ /* 0x000fd80008011607 */
.L_x_1924:
[----:B------:R-:W-:-:S04]  /*9b90*/  UIMAD UR4, UR4, UR5, URZ ;  /* 0x00000005040472a4 */ /* 0x000fc8000f8e023f */
[----:B------:R-:W-:-:S04]  /*9ba0*/  UISETP.LT.AND UP0, UPT, UR8, UR4, UPT ;  /* 0x000000040800728c */ /* 0x000fc8000bf01270 */
[----:B------:R-:W-:-:S12]  /*9bb0*/  USEL UR8, UR8, UR4, !UP0 ;  /* 0x0000000408087287 */ /* 0x000fd8000c000000 */
.L_x_1922:
[----:B------:R-:W-:Y:S01]  /*9bc0*/  USHF.R.S32.HI UR4, URZ, 0x1f, UR8 ;  /* 0x0000001f3f047899 */ /* 0x000fe20008011408 */
[----:B------:R-:W-:-:S03]  /*9bd0*/  PRMT R3, RZ, 0x7610, R3 ;  /* 0x00007610ff037816 */ /* 0x000fc60000000003 */
[----:B------:R-:W-:-:S04]  /*9be0*/  ULEA.HI UR4, UR4, UR8, URZ, 0x6 ;  /* 0x0000000804047291 */ /* 0x000fc8000f8f303f */
[----:B------:R-:W-:-:S04]  /*9bf0*/  USHF.R.S32.HI UR4, URZ, 0x6, UR4 ;  /* 0x000000063f047899 */ /* 0x000fc80008011404 */
[----:B------:R-:W-:-:S04]  /*9c00*/  UISETP.LT.AND UP0, UPT, URZ, UR4, UPT ;  /* 0x000000043f00728c */ /* 0x000fc8000bf01270 */
[----:B------:R-:W-:-:S04]  /*9c10*/  USEL UR42, URZ, UR4, !UP0 ;  /* 0x000000043f2a7287 */ /* 0x000fc8000c000000 */
[----:B------:R-:W-:-:S06]  /*9c20*/  UISETP.GT.AND UP0, UPT, UR46, UR42, UPT ;  /* 0x0000002a2e00728c */ /* 0x000fcc000bf04270 */
[----:B------:R-:W-:-:S13]  /*9c30*/  PLOP3.LUT P0, PT, PT, PT, UP0, 0x80, 0x0 ;  /* 0x000000000000781c */ /* 0x000fda0003f0f008 */
[----:B------:R-:W-:Y:S05]  /*9c40*/  @!P0 BRA `(.L_x_1912) ;  /* 0x0000018400388947 */ /* 0x000fea0003800000 */
[----:B------:R-:W0:Y:S01]  /*9c50*/  SHFL.IDX PT, R0, R194, RZ, 0x1f ;  /* 0x00001fffc2007589 */ /* 0x000e2200000e0000 */
[----:B------:R-:W-:Y:S01]  /*9c60*/  UIADD3 UR6, UR44, 0x26400, URZ ;  /* 0x000264002c067890 */ /* 0x000fe2000fffe03f */
[----:B------:R-:W-:Y:S01]  /*9c70*/  IMAD.MOV.U32 R13, RZ, RZ, 0x40000040 ;  /* 0x40000040ff0d7424 */ /* 0x000fe200078e00ff */
[----:B------:R-:W-:Y:S01]  /*9c80*/  UIADD3 UR4, UR44, 0x20400, URZ ;  /* 0x000204002c047890 */ /* 0x000fe2000fffe03f */
[----:B------:R-:W1:Y:S01]  /*9c90*/  S2R R56, SR_TID.X ;  /* 0x0000000000387919 */ /* 0x000e620000002100 */
[----:B------:R-:W-:Y:S01]  /*9ca0*/  UIADD3 UR8, UR44, 0x400, URZ ;  /* 0x000004002c087890 */ /* 0x000fe2000fffe03f */
[----:B------:R-:W-:Y:S01]  /*9cb0*/  IMAD.MOV.U32 R15, RZ, RZ, 0x40000040 ;  /* 0x40000040ff0f7424 */ /* 0x000fe200078e00ff */
[----:B------:R-:W-:Y:S01]  /*9cc0*/  USHF.R.U32.HI UR6, URZ, 0x4, UR6 ;  /* 0x000000043f067899 */ /* 0x000fe20008011606 */
[----:B--2---:R-:W-:Y:S01]  /*9cd0*/  IMAD.MOV.U32 R7, RZ, RZ, 0x40000040 ;  /* 0x40000040ff077424 */ /* 0x004fe200078e00ff */
[----:B------:R-:W-:Y:S01]  /*9ce0*/  USHF.R.U32.HI UR4, URZ, 0x4, UR4 ;  /* 0x000000043f047899 */ /* 0x000fe20008011604 */
[C---:B------:R-:W-:Y:S01]  /*9cf0*/  IADD3 R42, P5, R2.reuse, 0x88, RZ ;  /* 0x00000088022a7810 */ /* 0x040fe20007fbe0ff */
[----:B------:R-:W-:Y:S01]  /*9d00*/  USHF.R.U32.HI UR7, URZ, 0x4, UR8 ;  /* 0x000000043f077899 */ /* 0x000fe20008011608 */
[----:B------:R-:W-:Y:S01]  /*9d10*/  IMAD.MOV.U32 R8, RZ, RZ, 0x1 ;  /* 0x00000001ff087424 */ /* 0x000fe200078e00ff */
[----:B------:R-:W-:Y:S01]  /*9d20*/  ULOP3.LUT UR6, UR6, 0x3fff, URZ, 0xc0, !UPT ;  /* 0x00003fff06067892 */ /* 0x000fe2000f8ec03f */
[----:B------:R-:W-:Y:S01]  /*9d30*/  IMAD.MOV.U32 R9, RZ, RZ, RZ ;  /* 0x000000ffff097224 */ /* 0x000fe200078e00ff */
[----:B------:R-:W-:Y:S01]  /*9d40*/  ULOP3.LUT UR4, UR4, 0x3fff, URZ, 0xc0, !UPT ;  /* 0x00003fff04047892 */ /* 0x000fe2000f8ec03f */
[----:B------:R-:W-:Y:S01]  /*9d50*/  IMAD.X R55, RZ, RZ, R18, P5 ;  /* 0x000000ffff377224 */ /* 0x000fe200028e0612 */
[----:B------:R-:W-:Y:S01]  /*9d60*/  UIADD3 UR9, UP0, UR38, 0x38400, URZ ;  /* 0x0003840026097890 */ /* 0x000fe2000ff1e03f */
[----:B------:R-:W-:Y:S01]  /*9d70*/  IMAD.MOV.U32 R10, RZ, RZ, 0x1 ;  /* 0x00000001ff0a7424 */ /* 0x000fe200078e00ff */
[----:B------:R-:W-:Y:S01]  /*9d80*/  ULOP3.LUT UR7, UR7, 0x3fff, URZ, 0xc0, !UPT ;  /* 0x00003fff07077892 */ /* 0x000fe2000f8ec03f */
[----:B------:R-:W-:Y:S01]  /*9d90*/  IMAD.MOV.U32 R11, RZ, RZ, RZ ;  /* 0x000000ffff0b7224 */ /* 0x000fe200078e00ff */
[----:B------:R-:W-:Y:S01]  /*9da0*/  ULOP3.LUT UR6, UR6, 0x10000, URZ, 0xfc, !UPT ;  /* 0x0001000006067892 */ /* 0x000fe2000f8efc3f */
[----:B------:R-:W-:Y:S01]  /*9db0*/  IADD3 R46, P1, R2, 0x98, RZ ;  /* 0x00000098022e7810 */ /* 0x000fe20007f3e0ff */
[----:B------:R-:W-:Y:S01]  /*9dc0*/  ULOP3.LUT UR4, UR4, 0x10000, URZ, 0xfc, !UPT ;  /* 0x0001000004047892 */ /* 0x000fe2000f8efc3f */
[C---:B0-----:R-:W-:Y:S01]  /*9dd0*/  LEA.HI R3, R0.reuse, R0, RZ, 0x1 ;  /* 0x0000000000037211 */ /* 0x041fe200078f08ff */
[----:B------:R-:W-:Y:S01]  /*9de0*/  UIADD3.X UR10, URZ, UR39, URZ, UP0, !UPT ;  /* 0x000000273f0a7290 */ /* 0x000fe200087fe43f */
[----:B------:R-:W-:Y:S01]  /*9df0*/  IMAD.U32 R4, RZ, RZ, UR9 ;  /* 0x00000009ff047e24 */ /* 0x000fe2000f8e00ff */
[----:B------:R-:W-:Y:S01]  /*9e00*/  ULOP3.LUT UR7, UR7, 0x10000, URZ, 0xfc, !UPT ;  /* 0x0001000007077892 */ /* 0x000fe2000f8efc3f */
[----:B------:R-:W-:Y:S01]  /*9e10*/  LOP3.LUT R3, R3, 0x6, RZ, 0xc0, !PT ;  /* 0x0000000603037812 */ /* 0x000fe200078ec0ff */
[----:B------:R-:W-:Y:S01]  /*9e20*/  IMAD.U32 R6, RZ, RZ, UR4 ;  /* 0x00000004ff067e24 */ /* 0x000fe2000f8e00ff */
[----:B------:R-:W-:Y:S01]  /*9e30*/  UIADD3 UR4, UR44, 0x36400, URZ ;  /* 0x000364002c047890 */ /* 0x000fe2000fffe03f */
[----:B------:R-:W-:Y:S01]  /*9e40*/  IMAD.U32 R5, RZ, RZ, UR10 ;  /* 0x0000000aff057e24 */ /* 0x000fe2000f8e00ff */
[----:B------:R-:W-:Y:S01]  /*9e50*/  UIADD3 UR5, UR44, 0x22400, URZ ;  /* 0x000224002c057890 */ /* 0x000fe2000fffe03f */
[----:B------:R-:W-:Y:S01]  /*9e60*/  IMAD.IADD R0, R0, 0x1, -R3 ;  /* 0x0000000100007824 */ /* 0x000fe200078e0a03 */
[----:B------:R-:W-:Y:S01]  /*9e70*/  ULOP3.LUT UP0, URZ, UR4, 0x3ff, URZ, 0xc0, !UPT ;  /* 0x000003ff043f7892 */ /* 0x000fe2000f80c03f */
[----:B------:R-:W-:Y:S01]  /*9e80*/  IMAD.U32 R3, RZ, RZ, UR6 ;  /* 0x00000006ff037e24 */ /* 0x000fe2000f8e00ff */
[----:B------:R-:W-:Y:S01]  /*9e90*/  USHF.R.U32.HI UR5, URZ, 0x4, UR5 ;  /* 0x000000043f057899 */ /* 0x000fe20008011605 */
[----:B-1----:R-:W-:Y:S01]  /*9ea0*/  VIADD R12, R56, 0xffffff80 ;  /* 0xffffff80380c7836 */ /* 0x002fe20000000000 */
[----:B------:R-:W-:Y:S01]  /*9eb0*/  LEA R0, R0, UR8, 0xf ;  /* 0x0000000800007c11 */ /* 0x000fe2000f8e78ff */
[----:B------:R-:W-:Y:S01]  /*9ec0*/  IMAD.U32 R14, RZ, RZ, UR7 ;  /* 0x00000007ff0e7e24 */ /* 0x000fe2000f8e00ff */
[----:B------:R-:W-:Y:S01]  /*9ed0*/  STL.64 [R1+0x58], R4 ;  /* 0x0000580401007387 */ /* 0x000fe20000100a00 */
[----:B------:R-:W-:Y:S01]  /*9ee0*/  ULOP3.LUT UR5, UR5, 0x3fff, URZ, 0xc0, !UPT ;  /* 0x00003fff05057892 */ /* 0x000fe2000f8ec03f */
[----:B------:R-:W-:Y:S01]  /*9ef0*/  SHF.R.U32.HI R0, RZ, 0x4, R0 ;  /* 0x00000004ff007819 */ /* 0x000fe20000011600 */
[----:B------:R-:W-:Y:S01]  /*9f00*/  IMAD.X R47, RZ, RZ, R18, P1 ;  /* 0x000000ffff2f7224 */ /* 0x000fe200008e0612 */
[----:B------:R0:W-:Y:S01]  /*9f10*/  STL [R1+0x74], R12 ;  /* 0x0000740c01007387 */ /* 0x0001e20000100800 */
[----:B------:R-:W-:Y:S01]  /*9f20*/  PLOP3.LUT P5, PT, PT, PT, UP0, 0x80, 0x0 ;  /* 0x000000000000781c */ /* 0x000fe20003faf008 */
[----:B------:R-:W-:Y:S01]  /*9f30*/  ULOP3.LUT UR5, UR5, 0x10000, URZ, 0xfc, !UPT ;  /* 0x0001000005057892 */ /* 0x000fe2000f8efc3f */
[----:B------:R-:W-:Y:S01]  /*9f40*/  LOP3.LUT R0, R0, 0x3fff, RZ, 0xc0, !PT ;  /* 0x00003fff00007812 */ /* 0x000fe200078ec0ff */
[----:B------:R-:W-:Y:S01]  /*9f50*/  STL.64 [R1+0x78], R6 ;  /* 0x0000780601007387 */ /* 0x000fe20000100a00 */
[----:B------:R-:W-:-:S02]  /*9f60*/  IADD3 R44, P6, R2, 0x90, RZ ;  /* 0x00000090022c7810 */ /* 0x000fc40007fde0ff */
[----:B------:R-:W-:Y:S01]  /*9f70*/  LOP3.LUT R0, R0, 0x2000000, RZ, 0xfc, !PT ;  /* 0x0200000000007812 */ /* 0x000fe200078efcff */
[----:B------:R1:W-:Y:S01]  /*9f80*/  STL.128 [R1+0x60], R8 ;  /* 0x0000600801007387 */ /* 0x0003e20000100c00 */
[C---:B------:R-:W-:Y:S01]  /*9f90*/  IADD3 R40, P0, R2.reuse, 0x80, RZ ;  /* 0x0000008002287810 */ /* 0x040fe20007f1e0ff */
[----:B0-----:R-:W-:Y:S01]  /*9fa0*/  IMAD.MOV.U32 R12, RZ, RZ, R3 ;  /* 0x000000ffff0c7224 */ /* 0x001fe200078e0003 */
[C---:B------:R-:W-:Y:S01]  /*9fb0*/  IADD3 R35, P4, R2.reuse, 0x78, RZ ;  /* 0x0000007802237810 */ /* 0x040fe20007f9e0ff */
[--C-:B------:R-:W-:Y:S01]  /*9fc0*/  IMAD.X R57, RZ, RZ, R18.reuse, P6 ;  /* 0x000000ffff397224 */ /* 0x100fe200030e0612 */
[C---:B------:R-:W-:Y:S01]  /*9fd0*/  IADD3 R28, P3, R2.reuse, 0x74, RZ ;  /* 0x00000074021c7810 */ /* 0x040fe20007f7e0ff */
[----:B------:R-:W-:Y:S01]  /*9fe0*/  IMAD.MOV.U32 R3, RZ, RZ, R207 ;  /* 0x000000ffff037224 */ /* 0x000fe200078e00cf */
[----:B------:R-:W-:Y:S01]  /*9ff0*/  STL.128 [R1+0x90], R12 ;  /* 0x0000900c01007387 */ /* 0x000fe20000100c00 */
[C---:B------:R-:W-:Y:S01]  /*a000*/  IADD3 R34, P2, R2.reuse, 0x68, RZ ;  /* 0x0000006802227810 */ /* 0x040fe20007f5e0ff */
[--C-:B------:R-:W-:Y:S01]  /*a010*/  IMAD.X R53, RZ, RZ, R18.reuse, P0 ;  /* 0x000000ffff357224 */ /* 0x100fe200000e0612 */
[C---:B------:R-:W-:Y:S01]  /*a020*/  IADD3 R33, P1, R2.reuse, 0x60, RZ ;  /* 0x0000006002217810 */ /* 0x040fe20007f3e0ff */
[--C-:B------:R-:W-:Y:S01]  /*a030*/  IMAD.X R54, RZ, RZ, R18.reuse, P4 ;  /* 0x000000ffff367224 */ /* 0x100fe200020e0612 */
[----:B------:R-:W-:Y:S01]  /*a040*/  IADD3 R24, P6, R2, 0x58, RZ ;  /* 0x0000005802187810 */ /* 0x000fe20007fde0ff */
[----:B------:R-:W-:-:S02]  /*a050*/  IMAD.X R29, RZ, RZ, R18, P3 ;  /* 0x000000ffff1d7224 */ /* 0x000fc400018e0612 */
[----:B------:R-:W-:Y:S02]  /*a060*/  IMAD.X R45, RZ, RZ, R18, P2 ;  /* 0x000000ffff2d7224 */ /* 0x000fe400010e0612 */
[----:B-1----:R-:W-:Y:S02]  /*a070*/  IMAD.U32 R8, RZ, RZ, UR5 ;  /* 0x00000005ff087e24 */ /* 0x002fe4000f8e00ff */
[----:B------:R-:W-:Y:S02]  /*a080*/  IMAD.MOV.U32 R9, RZ, RZ, 0x40000040 ;  /* 0x40000040ff097424 */ /* 0x000fe400078e00ff */
[----:B------:R-:W-:Y:S02]  /*a090*/  IMAD.MOV.U32 R10, RZ, RZ, R0 ;  /* 0x000000ffff0a7224 */ /* 0x000fe400078e0000 */
[----:B------:R-:W-:Y:S02]  /*a0a0*/  IMAD.MOV.U32 R11, RZ, RZ, 0x40000040 ;  /* 0x40000040ff0b7424 */ /* 0x000fe400078e00ff */
[----:B------:R-:W-:-:S02]  /*a0b0*/  IMAD.MOV.U32 R0, RZ, RZ, R206 ;  /* 0x000000ffff007224 */ /* 0x000fc400078e00ce */
[--C-:B------:R-:W-:Y:S01]  /*a0c0*/  IMAD.X R52, RZ, RZ, R18.reuse, P1 ;  /* 0x000000ffff347224 */ /* 0x100fe200008e0612 */
[----:B------:R0:W-:Y:S01]  /*a0d0*/  STL.128 [R1+0x80], R8 ;  /* 0x0000800801007387 */ /* 0x0001e20000100c00 */
[----:B------:R-:W-:Y:S02]  /*a0e0*/  IMAD.X R25, RZ, RZ, R18, P6 ;  /* 0x000000ffff197224 */ /* 0x000fe400030e0612 */
[----:B0-----:R-:W-:Y:S01]  /*a0f0*/  IMAD.MOV.U32 R10, RZ, RZ, R227 ;  /* 0x000000ffff0a7224 */ /* 0x001fe200078e00e3 */
        /* <DEDUP_REMOVED lines=17> */
.L_x_1926:
[----:B------:R-:W2:Y:S02]  /*a210*/  LDL R7, [R1+0x74] ;  /* 0x0000740001077983 */ /* 0x000ea40000100800 */
[----:B--2---:R-:W-:-:S04]  /*a220*/  SHF.R.S32.HI R0, RZ, 0x1f, R7 ;  /* 0x0000001fff007819 */ /* 0x004fc80000011407 */
[CC--:B------:R-:W-:Y:S02]  /*a230*/  LEA.HI R3, R0.reuse, R7.reuse, RZ, 0x4 ;  /* 0x0000000700037211 */ /* 0x0c0fe400078f20ff */
[----:B------:R-:W-:Y:S02]  /*a240*/  LEA.HI R0, R0, R7, RZ, 0x5 ;  /* 0x0000000700007211 */ /* 0x000fe400078f28ff */
[----:B------:R-:W-:Y:S02]  /*a250*/  SHF.R.S32.HI R4, RZ, 0x4, R3 ;  /* 0x00000004ff047819 */ /* 0x000fe40000011403 */
[----:B------:R-:W-:Y:S02]  /*a260*/  SHF.R.S32.HI R0, RZ, 0x5, R0 ;  /* 0x00000005ff007819 */ /* 0x000fe40000011400 */
[C---:B------:R-:W-:Y:S02]  /*a270*/  LEA.HI R5, R3.reuse, R4, RZ, 0x1 ;  /* 0x0000000403057211 */ /* 0x040fe400078f08ff */
[----:B------:R-:W-:-:S02]  /*a280*/  LOP3.LUT R3, R3, 0xfffffff0, RZ, 0xc0, !PT ;  /* 0xfffffff003037812 */ /* 0x000fc400078ec0ff */
[----:B------:R-:W-:-:S03]  /*a290*/  LOP3.LUT R5, R5, 0x1ffffffe, RZ, 0xc0, !PT ;  /* 0x1ffffffe05057812 */ /* 0x000fc600078ec0ff */
[----:B------:R-:W-:Y:S02]  /*a2a0*/  IMAD.IADD R3, R7, 0x1, -R3 ;  /* 0x0000000107037824 */ /* 0x000fe400078e0a03 */
[----:B------:R-:W-:-:S04]  /*a2b0*/  IMAD.IADD R5, R4, 0x1, -R5 ;  /* 0x0000000104057824 */ /* 0x000fc800078e0a05 */
[----:B------:R-:W-:-:S07]  /*a2c0*/  IMAD.SHL.U32 R10, R5, 0x8, RZ ;  /* 0x00000008050a7824 */ /* 0x000fce00078e00ff */
.L_x_1925:
[----:B------:R-:W2:Y:S01]  /*a2d0*/  LDL R43, [R1+0x1d4] ;  /* 0x0001d400012b7983 */ /* 0x000ea20000100800 */
[----:B------:R-:W-:Y:S01]  /*a2e0*/  SHF.R.S32.HI R4, RZ, 0x1f, R3 ;  /* 0x0000001fff047819 */ /* 0x000fe20000011403 */
[----:B------:R-:W0:Y:S01]  /*a2f0*/  LDC.64 R38, c[0x0][0xad0] ;  /* 0x0002b400ff267b82 */ /* 0x000e220000000a00 */
[----:B------:R-:W-:Y:S01]  /*a300*/  IADD3 R7, P0, R2, 0xfc, RZ ;  /* 0x000000fc02077810 */ /* 0x000fe20007f1e0ff */
[----:B------:R1:W-:Y:S01]  /*a310*/  STL.64 [R1+0xc0], R24 ;  /* 0x0000c01801007387 */ /* 0x0003e20000100a00 */
[----:B------:R-:W-:Y:S01]  /*a320*/  LEA.HI R4, R4, R3, RZ, 0x3 ;  /* 0x0000000304047211 */ /* 0x000fe200078f18ff */
[----:B------:R-:W-:Y:S01]  /*a330*/  IMAD.U32 R14, RZ, RZ, UR38 ;  /* 0x00000026ff0e7e24 */ /* 0x000fe2000f8e00ff */
[----:B------:R-:W-:Y:S01]  /*a340*/  IADD3 R30, P3, R2, 0xa0, RZ ;  /* 0x000000a0021e7810 */ /* 0x000fe20007f7e0ff */
[----:B------:R-:W-:Y:S01]  /*a350*/  IMAD.X R8, RZ, RZ, R18, P0 ;  /* 0x000000ffff087224 */ /* 0x000fe200000e0612 */
[C---:B------:R-:W-:Y:S01]  /*a360*/  LOP3.LUT R6, R4.reuse, 0xfffffff8, RZ, 0xc0, !PT ;  /* 0xfffffff804067812 */ /* 0x040fe200078ec0ff */
[----:B------:R-:W-:Y:S01]  /*a370*/  IMAD.SHL.U32 R4, R4, 0x40, RZ ;  /* 0x0000004004047824 */ /* 0x000fe200078e00ff */
[----:B------:R-:W-:Y:S01]  /*a380*/  IADD3 R50, P2, R2, 0xb0, RZ ;  /* 0x000000b002327810 */ /* 0x000fe20007f5e0ff */
[----:B------:R-:W-:Y:S01]  /*a390*/  IMAD.U32 R15, RZ, RZ, UR39 ;  /* 0x00000027ff0f7e24 */ /* 0x000fe2000f8e00ff */
[----:B------:R-:W-:Y:S01]  /*a3a0*/  STL.64 [R1+0xb0], R22 ;  /* 0x0000b01601007387 */ /* 0x000fe20000100a00 */
[----:B------:R-:W-:Y:S01]  /*a3b0*/  IMAD.IADD R3, R3, 0x1, -R6 ;  /* 0x0000000103037824 */ /* 0x000fe200078e0a06 */
[----:B------:R-:W-:Y:S01]  /*a3c0*/  LOP3.LUT R11, R4, 0xfffffe00, RZ, 0xc0, !PT ;  /* 0xfffffe00040b7812 */ /* 0x000fe200078ec0ff */
[----:B-1----:R-:W1:Y:S01]  /*a3d0*/  LDC R24, c[0x0][0x288] ;  /* 0x0000a200ff187b82 */ /* 0x002e620000000800 */
[----:B------:R-:W-:Y:S01]  /*a3e0*/  IADD3 R6, P1, R2, 0x70, RZ ;  /* 0x0000007002067810 */ /* 0x000fe20007f3e0ff */
[C---:B------:R-:W-:Y:S01]  /*a3f0*/  IMAD.SHL.U32 R5, R3.reuse, 0x40, RZ ;  /* 0x0000004003057824 */ /* 0x040fe200078e00ff */
[----:B------:R-:W-:Y:S01]  /*a400*/  LOP3.LUT P0, RZ, R3, 0x2, RZ, 0xc0, !PT ;  /* 0x0000000203ff7812 */ /* 0x000fe2000780c0ff */
[----:B------:R-:W-:Y:S01]  /*a410*/  IMAD R0, R0, 0x400, R11 ;  /* 0x0000040000007824 */ /* 0x000fe200078e020b */
[----:B------:R-:W-:Y:S01]  /*a420*/  STL.U8 [R1+0xc8], RZ ;  /* 0x0000c8ff01007387 */ /* 0x000fe20000100000 */
[----:B------:R-:W-:Y:S01]  /*a430*/  IMAD.X R13, RZ, RZ, R18, P1 ;  /* 0x000000ffff0d7224 */ /* 0x000fe200008e0612 */
[----:B------:R-:W-:Y:S01]  /*a440*/  LOP3.LUT R5, R5, 0x1c0, RZ, 0xc0, !PT ;  /* 0x000001c005057812 */ /* 0x000fe200078ec0ff */
[----:B------:R-:W-:Y:S01]  /*a450*/  IMAD.MOV.U32 R12, RZ, RZ, 0x10 ;  /* 0x00000010ff0c7424 */ /* 0x000fe200078e00ff */
[----:B------:R-:W-:Y:S01]  /*a460*/  LOP3.LUT P1, RZ, R3, 0x4, RZ, 0xc0, !PT ;  /* 0x0000000403ff7812 */ /* 0x000fe2000782c0ff */
[----:B0-----:R-:W-:Y:S01]  /*a470*/  IMAD.MOV.U32 R26, RZ, RZ, R39 ;  /* 0x000000ffff1a7224 */ /* 0x001fe200078e0027 */
[----:B------:R-:W-:Y:S01]  /*a480*/  LOP3.LUT R9, R5, 0x8, R10, 0xf8, !PT ;  /* 0x0000000805097812 */ /* 0x000fe200078ef80a */
[----:B------:R-:W-:Y:S01]  /*a490*/  IMAD.X R31, RZ, RZ, R18, P3 ;  /* 0x000000ffff1f7224 */ /* 0x000fe200018e0612 */
[----:B------:R-:W-:Y:S01]  /*a4a0*/  SHF.R.U32.HI R4, RZ, 0x3, R5 ;  /* 0x00000003ff047819 */ /* 0x000fe20000011605 */
[----:B------:R-:W-:Y:S01]  /*a4b0*/  IMAD.MOV.U32 R5, RZ, RZ, R8 ;  /* 0x000000ffff057224 */ /* 0x000fe200078e0008 */
[----:B------:R-:W0:Y:S01]  /*a4c0*/  LDC.64 R10, c[0x0][0xae0] ;  /* 0x0002b800ff0a7b82 */ /* 0x000e220000000a00 */
[----:B------:R-:W-:Y:S01]  /*a4d0*/  SEL R12, R12, 0xfffffff0, !P0 ;  /* 0xfffffff00c0c7807 */ /* 0x000fe20004000000 */
[----:B------:R-:W-:Y:S01]  /*a4e0*/  IMAD.X R51, RZ, RZ, R18, P2 ;  /* 0x000000ffff337224 */ /* 0x000fe200010e0612 */
[----:B------:R-:W-:Y:S01]  /*a4f0*/  LOP3.LUT R9, R9, R4, RZ, 0x3c, !PT ;  /* 0x0000000409097212 */ /* 0x000fe200078e3cff */
[----:B------:R-:W-:Y:S01]  /*a500*/  IMAD.MOV.U32 R4, RZ, RZ, R7 ;  /* 0x000000ffff047224 */ /* 0x000fe200078e0007 */
[----:B------:R-:W-:Y:S01]  /*a510*/  STL.128 [R1+0x110], R28 ;  /* 0x0001101c01007387 */ /* 0x000fe20000100c00 */
[----:B------:R-:W-:Y:S01]  /*a520*/  IMAD.MOV.U32 R7, RZ, RZ, R13 ;  /* 0x000000ffff077224 */ /* 0x000fe200078e000d */
[----:B------:R-:W-:Y:S01]  /*a530*/  BSSY B0, `(.L_x_1927) ;  /* 0x0000021000007945 */ /* 0x000fe20003800000 */
[----:B------:R-:W-:Y:S01]  /*a540*/  IMAD.IADD R3, R0, 0x1, R9 ;  /* 0x0000000100037824 */ /* 0x000fe200078e0209 */
[----:B------:R-:W-:Y:S01]  /*a550*/  STL.64 [R1+0xb8], R50 ;  /* 0x0000b83201007387 */ /* 0x000fe20000100a00 */
[----:B------:R-:W3:Y:S01]  /*a560*/  LDC.64 R8, c[0x0][0xad8] ;  /* 0x0002b600ff087b82 */ /* 0x000ee20000000a00 */
[----:B------:R-:W-:-:S02]  /*a570*/  IMAD.MOV.U32 R13, RZ, RZ, 0x20 ;  /* 0x00000020ff0d7424 */ /* 0x000fc400078e00ff */
[----:B------:R4:W-:Y:S01]  /*a580*/  STL.128 [R1+0x100], R4 ;  /* 0x0001000401007387 */ /* 0x0009e20000100c00 */
[----:B------:R-:W-:Y:S02]  /*a590*/  IMAD.WIDE.U32 R20, R3, 0x2, R14 ;  /* 0x0000000203147825 */ /* 0x000fe400078e000e */
[----:B------:R-:W-:Y:S01]  /*a5a0*/  SEL R13, R13, 0xffffffe0, !P1 ;  /* 0xffffffe00d0d7807 */ /* 0x000fe20004800000 */
[----:B------:R0:W-:Y:S01]  /*a5b0*/  STL.U8 [R1+0x120], RZ ;  /* 0x000120ff01007387 */ /* 0x0001e20000100000 */
[----:B------:R-:W-:Y:S01]  /*a5c0*/  IMAD.U32 R25, RZ, RZ, UR47 ;  /* 0x0000002fff197e24 */ /* 0x000fe2000f8e00ff */
[----:B------:R-:W-:Y:S01]  /*a5d0*/  IADD3 R20, P0, R20, 0x36400, RZ ;  /* 0x0003640014147810 */ /* 0x000fe20007f1e0ff */
[----:B------:R-:W-:Y:S01]  /*a5e0*/  IMAD.MOV.U32 R36, RZ, RZ, RZ ;  /* 0x000000ffff247224 */ /* 0x000fe200078e00ff */
[----:B------:R0:W-:Y:S01]  /*a5f0*/  STL.64 [R1+0xa0], R12 ;  /* 0x0000a00c01007387 */ /* 0x0001e20000100a00 */
[----:B------:R-:W-:Y:S02]  /*a600*/  VIADD R191, R56, 0xffffff80 ;  /* 0xffffff8038bf7836 */ /* 0x000fe40000000000 */
[----:B------:R-:W-:-:S02]  /*a610*/  IMAD.X R21, RZ, RZ, R21, P0 ;  /* 0x000000ffff157224 */ /* 0x000fc400000e0615 */
[----:B0-----:R-:W-:Y:S01]  /*a620*/  IMAD.MOV.U32 R39, RZ, RZ, R11 ;  /* 0x000000ffff277224 */ /* 0x001fe200078e000b */
[----:B------:R0:W-:Y:S01]  /*a630*/  STL [R1+0xcc], R191 ;  /* 0x0000ccbf01007387 */ /* 0x0001e20000100800 */
[----:B----4-:R-:W4:Y:S01]  /*a640*/  LDC R6, c[0x0][0x450] ;  /* 0x00011400ff067b82 */ /* 0x010f220000000800 */
[----:B------:R-:W-:Y:S02]  /*a650*/  IMAD.MOV.U32 R7, RZ, RZ, R38 ;  /* 0x000000ffff077224 */ /* 0x000fe400078e0026 */
[----:B------:R0:W-:Y:S01]  /*a660*/  STL.64 [R1+0xa8], R20 ;  /* 0x0000a81401007387 */ /* 0x0001e20000100a00 */
[----:B------:R-:W-:Y:S02]  /*a670*/  IMAD.MOV.U32 R38, RZ, RZ, R10 ;  /* 0x000000ffff267224 */ /* 0x000fe400078e000a */
[----:B---3--:R-:W-:Y:S02]  /*a680*/  IMAD.MOV.U32 R27, RZ, RZ, R8 ;  /* 0x000000ffff1b7224 */ /* 0x008fe400078e0008 */
[----:B------:R-:W-:Y:S01]  /*a690*/  IMAD.MOV.U32 R37, RZ, RZ, R9 ;  /* 0x000000ffff257224 */ /* 0x000fe200078e0009 */
[----:B------:R-:W4:Y:S02]  /*a6a0*/  LDC.64 R4, c[0x0][0x448] ;  /* 0x00011200ff047b82 */ /* 0x000f240000000a00 */
[----:B-1----:R0:W-:Y:S04]  /*a6b0*/  STL.128 [R1+0xd0], R24 ;  /* 0x0000d01801007387 */ /* 0x0021e80000100c00 */
[----:B------:R0:W-:Y:S04]  /*a6c0*/  STL.128 [R1+0xe0], R36 ;  /* 0x0000e02401007387 */ /* 0x0001e80000100c00 */
[----:B----4-:R0:W-:Y:S01]  /*a6d0*/  STL.128 [R1+0xf0], R4 ;  /* 0x0000f00401007387 */ /* 0x0101e20000100c00 */
[----:B--2---:R-:W-:-:S04]  /*a6e0*/  LEA.HI R0, R43, R43, RZ, 0x1 ;  /* 0x0000002b2b007211 */ /* 0x004fc800078f08ff */
[----:B------:R-:W-:-:S05]  /*a6f0*/  LOP3.LUT R0, R0, 0xfffffffe, RZ, 0xc0, !PT ;  /* 0xfffffffe00007812 */ /* 0x000fca00078ec0ff */
[----:B------:R-:W-:-:S05]  /*a700*/  IMAD.IADD R0, R43, 0x1, -R0 ;  /* 0x000000012b007824 */ /* 0x000fca00078e0a00 */
[----:B------:R-:W-:-:S04]  /*a710*/  SHF.L.U32 R0, R0, 0x1f, RZ ;  /* 0x0000001f00007819 */ /* 0x000fc800000006ff */
[----:B------:R-:W1:Y:S02]  /*a720*/  SYNCS.PHASECHK.TRANS64.TRYWAIT P0, [UR44+0x38800], R0 ;  /* 0x03880000ff0075a7 */ /* 0x000e64000800016c */
[----:B01----:R-:W-:Y:S05]  /*a730*/  @!P0 BRA `(.L_x_1928) ;  /* 0x000001f800248947 */ /* 0x003fea0003800000 */
.L_x_2113:
[----:B------:R-:W-:Y:S05]  /*a740*/  BSYNC B0 ;  /* 0x0000000000007941 */ /* 0x000fea0003800000 */
.L_x_1927:
[----:B------:R-:W2:Y:S04]  /*a750*/  LDL R30, [R1] ;  /* 0x00000000011e7983 */ /* 0x000ea80000100800 */
[----:B------:R1:W5:Y:S01]  /*a760*/  LDL.64 R20, [R1+0x1c8] ;  /* 0x0001c80001147983 */ /* 0x0003620000100a00 */
[C---:B------:R-:W-:Y:S01]  /*a770*/  IADD3 R26, P0, R2.reuse, 0xc8, RZ ;  /* 0x000000c8021a7810 */ /* 0x040fe20007f1e0ff */
[----:B------:R-:W-:Y:S01]  /*a780*/  IMAD.MOV.U32 R24, RZ, RZ, R33 ;  /* 0x000000ffff187224 */ /* 0x000fe200078e0021 */
[C---:B------:R-:W-:Y:S01]  /*a790*/  IADD3 R4, P1, R2.reuse, 0x100, RZ ;  /* 0x0000010002047810 */ /* 0x040fe20007f3e0ff */
[----:B------:R-:W-:Y:S01]  /*a7a0*/  IMAD.MOV.U32 R25, RZ, RZ, R52 ;  /* 0x000000ffff197224 */ /* 0x000fe200078e0034 */
[----:B------:R-:W-:Y:S01]  /*a7b0*/  STL.64 [R1+0x128], R202 ;  /* 0x000128ca01007387 */ /* 0x000fe20000100a00 */
[----:B------:R-:W-:Y:S01]  /*a7c0*/  IMAD.X R27, RZ, RZ, R18, P0 ;  /* 0x000000ffff1b7224 */ /* 0x000fe200000e0612 */
[----:B0-----:R-:W-:Y:S01]  /*a7d0*/  IADD3 R0, P0, R2, 0x3e0, RZ ;  /* 0x000003e002007810 */ /* 0x001fe20007f1e0ff */
[----:B------:R-:W-:Y:S01]  /*a7e0*/  IMAD.MOV.U32 R12, RZ, RZ, R40 ;  /* 0x000000ffff0c7224 */ /* 0x000fe200078e0028 */
[----:B------:R-:W-:Y:S01]  /*a7f0*/  BSSY B0, `(.L_x_1929) ;  /* 0x0000035000007945 */ /* 0x000fe20003800000 */
[----:B------:R-:W-:Y:S01]  /*a800*/  IMAD.MOV.U32 R13, RZ, RZ, R53 ;  /* 0x000000ffff0d7224 */ /* 0x000fe200078e0035 */
[----:B------:R0:W-:Y:S01]  /*a810*/  STL.128 [R1+0x130], R24 ;  /* 0x0001301801007387 */ /* 0x0001e20000100c00 */
[----:B------:R-:W-:-:S02]  /*a820*/  IMAD.X R3, RZ, RZ, R18, P0 ;  /* 0x000000ffff037224 */ /* 0x000fc400000e0612 */
[----:B------:R-:W-:Y:S01]  /*a830*/  IMAD.X R7, RZ, RZ, R18, P1 ;  /* 0x000000ffff077224 */ /* 0x000fe200008e0612 */
[----:B------:R3:W-:Y:S01]  /*a840*/  STL.128 [R1+0x150], R12 ;  /* 0x0001500c01007387 */ /* 0x0007e20000100c00 */
[----:B------:R-:W-:Y:S01]  /*a850*/  IADD3 R28, P1, R2, 0x120, RZ ;  /* 0x00000120021c7810 */ /* 0x000fe20007f3e0ff */
[----:B------:R-:W-:-:S04]  /*a860*/  IMAD.MOV.U32 R43, RZ, RZ, R55 ;  /* 0x000000ffff2b7224 */ /* 0x000fc800078e0037 */
[----:B------:R-:W-:-:S05]  /*a870*/  IMAD.X R29, RZ, RZ, R18, P1 ;  /* 0x000000ffff1d7224 */ /* 0x000fca00008e0612 */
[----:B------:R-:W-:Y:S01]  /*a880*/  STL.64 [R1+0x1c0], R28 ;  /* 0x0001c01c01007387 */ /* 0x000fe20000100a00 */
[----:B0-----:R-:W-:Y:S02]  /*a890*/  IMAD.MOV.U32 R26, RZ, RZ, R35 ;  /* 0x000000ffff1a7224 */ /* 0x001fe400078e0023 */
[----:B------:R-:W-:Y:S02]  /*a8a0*/  IMAD.MOV.U32 R27, RZ, RZ, R54 ;  /* 0x000000ffff1b7224 */ /* 0x000fe400078e0036 */
[----:B------:R-:W-:Y:S01]  /*a8b0*/  IMAD.MOV.U32 R24, RZ, RZ, R2 ;  /* 0x000000ffff187224 */ /* 0x000fe200078e0002 */
[C---:B---3--:R-:W-:Y:S01]  /*a8c0*/  IADD3 R14, P0, R2.reuse, 0x1e0, RZ ;  /* 0x000001e0020e7810 */ /* 0x048fe20007f1e0ff */
[----:B------:R-:W-:Y:S01]  /*a8d0*/  IMAD.MOV.U32 R25, RZ, RZ, R18 ;  /* 0x000000ffff197224 */ /* 0x000fe200078e0012 */
[----:B------:R-:W-:-:S03]  /*a8e0*/  IADD3 R12, P2, R2, 0x108, RZ ;  /* 0x00000108020c7810 */ /* 0x000fc60007f5e0ff */
[--C-:B------:R-:W-:Y:S01]  /*a8f0*/  IMAD.X R15, RZ, RZ, R18.reuse, P0 ;  /* 0x000000ffff0f7224 */ /* 0x100fe200000e0612 */
[----:B------:R0:W-:Y:S01]  /*a900*/  STL.128 [R1+0x140], R24 ;  /* 0x0001401801007387 */ /* 0x0001e20000100c00 */
[----:B------:R-:W-:Y:S02]  /*a910*/  IMAD.X R13, RZ, RZ, R18, P2 ;  /* 0x000000ffff0d7224 */ /* 0x000fe400010e0612 */
[----:B------:R-:W-:Y:S02]  /*a920*/  IMAD.MOV.U32 R40, RZ, RZ, R14 ;  /* 0x000000ffff287224 */ /* 0x000fe400078e000e */
[----:B0-----:R-:W-:Y:S02]  /*a930*/  IMAD.MOV.U32 R26, RZ, RZ, R48 ;  /* 0x000000ffff1a7224 */ /* 0x001fe400078e0030 */
[----:B------:R-:W-:Y:S02]  /*a940*/  IMAD.MOV.U32 R27, RZ, RZ, R49 ;  /* 0x000000ffff1b7224 */ /* 0x000fe400078e0031 */
[----:B------:R-:W-:-:S02]  /*a950*/  IMAD.MOV.U32 R24, RZ, RZ, R204 ;  /* 0x000000ffff187224 */ /* 0x000fc400078e00cc */
[----:B------:R-:W-:-:S05]  /*a960*/  IMAD.MOV.U32 R25, RZ, RZ, R199 ;  /* 0x000000ffff197224 */ /* 0x000fca00078e00c7 */
[----:B------:R0:W-:Y:S02]  /*a970*/  STL.128 [R1+0x160], R24 ;  /* 0x0001601801007387 */ /* 0x0001e40000100c00 */
[----:B0-----:R-:W-:Y:S02]  /*a980*/  IMAD.MOV.U32 R24, RZ, RZ, R34 ;  /* 0x000000ffff187224 */ /* 0x001fe400078e0022 */
[----:B------:R-:W-:Y:S02]  /*a990*/  IMAD.MOV.U32 R25, RZ, RZ, R45 ;  /* 0x000000ffff197224 */ /* 0x000fe400078e002d */
[----:B------:R-:W-:Y:S02]  /*a9a0*/  IMAD.MOV.U32 R26, RZ, RZ, R44 ;  /* 0x000000ffff1a7224 */ /* 0x000fe400078e002c */
[----:B------:R-:W-:-:S05]  /*a9b0*/  IMAD.MOV.U32 R27, RZ, RZ, R57 ;  /* 0x000000ffff1b7224 */ /* 0x000fca00078e0039 */
[----:B------:R0:W-:Y:S02]  /*a9c0*/  STL.128 [R1+0x170], R24 ;  /* 0x0001701801007387 */ /* 0x0001e40000100c00 */
[----:B0-----:R-:W-:Y:S02]  /*a9d0*/  IMAD.MOV.U32 R24, RZ, RZ, R46 ;  /* 0x000000ffff187224 */ /* 0x001fe400078e002e */
[----:B------:R-:W-:Y:S02]  /*a9e0*/  IMAD.MOV.U32 R25, RZ, RZ, R47 ;  /* 0x000000ffff197224 */ /* 0x000fe400078e002f */
[----:B------:R-:W-:Y:S01]  /*a9f0*/  IMAD.MOV.U32 R26, RZ, RZ, R0 ;  /* 0x000000ffff1a7224 */ /* 0x000fe200078e0000 */
[----:B------:R-:W-:Y:S01]  /*aa00*/  IADD3 R0, P3, R2, 0xb8, RZ ;  /* 0x000000b802007810 */ /* 0x000fe20007f7e0ff */
[----:B------:R-:W-:-:S04]  /*aa10*/  IMAD.MOV.U32 R27, RZ, RZ, R3 ;  /* 0x000000ffff1b7224 */ /* 0x000fc800078e0003 */
[----:B------:R-:W-:Y:S01]  /*aa20*/  IMAD.X R3, RZ, RZ, R18, P3 ;  /* 0x000000ffff037224 */ /* 0x000fe200018e0612 */
[----:B------:R0:W-:Y:S02]  /*aa30*/  STL.128 [R1+0x180], R24 ;  /* 0x0001801801007387 */ /* 0x0001e40000100c00 */
[----:B0-----:R-:W-:Y:S02]  /*aa40*/  IMAD.MOV.U32 R26, RZ, RZ, R32 ;  /* 0x000000ffff1a7224 */ /* 0x001fe400078e0020 */
[----:B------:R-:W-:Y:S02]  /*aa50*/  IMAD.MOV.U32 R27, RZ, RZ, R41 ;  /* 0x000000ffff1b7224 */ /* 0x000fe400078e0029 */
[----:B------:R-:W-:Y:S02]  /*aa60*/  IMAD.MOV.U32 R24, RZ, RZ, R4 ;  /* 0x000000ffff187224 */ /* 0x000fe400078e0004 */
[----:B------:R-:W-:Y:S02]  /*aa70*/  IMAD.MOV.U32 R25, RZ, RZ, R7 ;  /* 0x000000ffff197224 */ /* 0x000fe400078e0007 */
[----:B------:R-:W-:-:S03]  /*aa80*/  IMAD.MOV.U32 R41, RZ, RZ, R15 ;  /* 0x000000ffff297224 */ /* 0x000fc600078e000f */
[----:B------:R0:W-:Y:S04]  /*aa90*/  STL.128 [R1+0x190], R24 ;  /* 0x0001901801007387 */ /* 0x0001e80000100c00 */
[----:B------:R1:W-:Y:S01]  /*aaa0*/  STL.128 [R1+0x1b0], R40 ;  /* 0x0001b02801007387 */ /* 0x0003e20000100c00 */
[----:B0-----:R-:W-:Y:S02]  /*aab0*/  IMAD.MOV.U32 R24, RZ, RZ, R0 ;  /* 0x000000ffff187224 */ /* 0x001fe400078e0000 */
[----:B------:R-:W-:Y:S02]  /*aac0*/  IMAD.MOV.U32 R25, RZ, RZ, R3 ;  /* 0x000000ffff197224 */ /* 0x000fe400078e0003 */
[----:B------:R-:W-:Y:S02]  /*aad0*/  IMAD.MOV.U32 R26, RZ, RZ, R12 ;  /* 0x000000ffff1a7224 */ /* 0x000fe400078e000c */
[----:B------:R-:W-:-:S05]  /*aae0*/  IMAD.MOV.U32 R27, RZ, RZ, R13 ;  /* 0x000000ffff1b7224 */ /* 0x000fca00078e000d */
[----:B------:R1:W-:Y:S01]  /*aaf0*/  STL.128 [R1+0x1a0], R24 ;  /* 0x0001a01801007387 */ /* 0x0003e20000100c00 */
[----:B--2---:R-:W-:-:S04]  /*ab00*/  LOP3.LUT R0, R30, 0x1, RZ, 0xfc, !PT ;  /* 0x000000011e007812 */ /* 0x004fc800078efcff */
[----:B------:R-:W-:-:S13]  /*ab10*/  ISETP.NE.AND P1, PT, R0, 0x3, PT ;  /* 0x000000030000780c */ /* 0x000fda0003f25270 */
[----:B-1----:R-:W-:Y:S05]  /*ab20*/  @!P1 BRA `(.L_x_1930) ;  /* 0x0000000000049947 */ /* 0x002fea0003800000 */
[----:B------:R-:W-:Y:S01]  /*ab30*/  BPT.TRAP 0x1 ;  /* 0x000000040000795c */ /* 0x000fe20000300000 */
.L_x_1930:
[----:B------:R-:W-:Y:S05]  /*ab40*/  BSYNC B0 ;  /* 0x0000000000007941 */ /* 0x000fea0003800000 */
.L_x_1929:
[----:B------:R-:W2:Y:S01]  /*ab50*/  LDL.64 R12, [R1+0x18] ;  /* 0x00001800010c7983 */ /* 0x000ea20000100a00 */
[----:B-----5:R-:W-:Y:S01]  /*ab60*/  SHF.L.U32 R21, R21, 0x1f, RZ ;  /* 0x0000001f15157819 */ /* 0x020fe200000006ff */
[----:B------:R-:W-:Y:S01]  /*ab70*/  BSSY B0, `(.L_x_1931) ;  /* 0x0000006000007945 */ /* 0x000fe20003800000 */
[----:B--2---:R-:W-:-:S05]  /*ab80*/  MOV R3, R12 ;  /* 0x0000000c00037202 */ /* 0x004fca0000000f00 */
[----:B------:R-:W-:-:S04]  /*ab90*/  IMAD R20, R20, 0x8, R3 ;  /* 0x0000000814147824 */ /* 0x000fc800078e0203 */
[----:B------:R0:W1:Y:S01]  /*aba0*/  SYNCS.PHASECHK.TRANS64.TRYWAIT P0, [R20+URZ], R21 ;  /* 0x00000015140075a7 */ /* 0x000062000800017f */
[----:B------:R-:W-:Y:S05]  /*abb0*/  @!P1 BRA `(.L_x_1932) ;  /* 0x0000000000049947 */ /* 0x000fea0003800000 */
[----:B------:R-:W-:Y:S01]  /*abc0*/  BPT.TRAP 0x1 ;  /* 0x000000040000795c */ /* 0x000fe20000300000 */
.L_x_1932:
[----:B------:R-:W-:Y:S05]  /*abd0*/  BSYNC B0 ;  /* 0x0000000000007941 */ /* 0x000fea0003800000 */
.L_x_1931:
[----:B------:R-:W-:Y:S04]  /*abe0*/  BSSY B0, `(.L_x_1933) ;  /* 0x0000004000007945 */ /* 0x000fe80003800000 */
[----:B-1----:R-:W-:Y:S05]  /*abf0*/  @P0 BRA `(.L_x_1934) ;  /* 0x0000000000080947 */ /* 0x002fea0003800000 */
[----:B------:R-:W1:Y:S02]  /*ac00*/  SYNCS.PHASECHK.TRANS64.TRYWAIT P0, [R20+URZ], R21 ;  /* 0x00000015140075a7 */ /* 0x000e64000800017f */
[----:B-1----:R-:W-:Y:S05]  /*ac10*/  @!P0 BRA `(.L_x_1935) ;  /* 0x000001f400048947 */ /* 0x002fea0003800000 */
.L_x_1934:
[----:B------:R-:W-:Y:S05]  /*ac20*/  BSYNC B0 ;  /* 0x0000000000007941 */ /* 0x000fea0003800000 */
.L_x_1933:
[----:B------:R-:W2:Y:S04]  /*ac30*/  LDL R7, [R1+0x1c8] ;  /* 0x0001c80001077983 */ /* 0x000ea80000100800 */
[----:B------:R-:W2:Y:S01]  /*ac40*/  LDL.64 R12, [R1+0x80] ;  /* 0x00008000010c7983 */ /* 0x000ea20000100a00 */
[----:B------:R-:W-:Y:S05]  /*ac50*/  WARPSYNC.ALL ;  /* 0x0000000000007948 */ /* 0x000fea0003800000 */
[----:B01----:R-:W3:Y:S04]  /*ac60*/  LDL.64 R20, [R1+0x78] ;  /* 0x0000780001147983 */ /* 0x003ee80000100a00 */
[----:B------:R-:W4:Y:S04]  /*ac70*/  LDL.64 R14, [R1+0x78] ;  /* 0x00007800010e7983 */ /* 0x000f280000100a00 */
[----:B------:R-:W5:Y:S04]  /*ac80*/  LDL.64 R56, [R1+0x78] ;  /* 0x0000780001387983 */ /* 0x000f680000100a00 */
[----:B------:R-:W5:Y:S01]  /*ac90*/  LDL.64 R58, [R1+0x78] ;  /* 0x00007800013a7983 */ /* 0x000f620000100a00 */
[----:B--2---:R-:W-:Y:S01]  /*aca0*/  IMAD R12, R7, 0x200, R12 ;  /* 0x00000200070c7824 */ /* 0x004fe200078e020c */
[----:B------:R-:W-:-:S02]  /*acb0*/  R2UR UR7, R13 ;  /* 0x000000000d0772ca */ /* 0x000fc400000e0000 */
[----:B------:R-:W2:Y:S01]  /*acc0*/  LDL R3, [R1+0x1d4] ;  /* 0x0001d40001037983 */ /* 0x000ea20000100800 */
[----:B------:R-:W-:Y:S01]  /*acd0*/  WARPGROUP.ARRIVE ;  /* 0x00000000000079c5 */ /* 0x000fe20000000000 */
[----:B------:R-:W-:Y:S01]  /*ace0*/  R2UR UR6, R12 ;  /* 0x000000000c0672ca */ /* 0x000fe200000e0000 */
[----:B------:R-:W-:Y:S01]  /*acf0*/  BSSY B0, `(.L_x_1936) ;  /* 0x000002e000007945 */ /* 0x000fe20003800000 */
[----:B------:R0:W-:Y:S01]  /*ad00*/  STL [R1+0x60], RZ ;  /* 0x000060ff01007387 */ /* 0x0001e20000100800 */
[----:B---3--:R-:W-:Y:S01]  /*ad10*/  R2UR UR4, R20 ;  /* 0x00000000140472ca */ /* 0x008fe200000e0000 */
[----:B------:R-:W-:Y:S01]  /*ad20*/  VIADD R20, R12, 0x2 ;  /* 0x000000020c147836 */ /* 0x000fe20000000000 */
[----:B------:R-:W-:Y:S01]  /*ad30*/  R2UR UR5, R21 ;  /* 0x00000000150572ca */ /* 0x000fe200000e0000 */
[----:B------:R-:W-:Y:S02]  /*ad40*/  IMAD.MOV.U32 R21, RZ, RZ, R13 ;  /* 0x000000ffff157224 */ /* 0x000fe400078e000d */
[----:B----4-:R-:W-:-:S02]  /*ad50*/  VIADD R14, R14, 0x2 ;  /* 0x000000020e0e7836 */ /* 0x010fc40000000000 */
[----:B-----5:R-:W-:Y:S02]  /*ad60*/  VIADD R56, R56, 0x4 ;  /* 0x0000000438387836 */ /* 0x020fe40000000000 */
[----:B------:R-:W-:-:S06]  /*ad70*/  VIADD R58, R58, 0x6 ;  /* 0x000000063a3a7836 */ /* 0x000fcc0000000000 */
[----:B------:R-:W-:Y:S01]  /*ad80*/  HGMMA.64x64x16.F32.BF16 R24, gdesc[UR4], RZ, !UPT, gsb0 ;  /* 0x00e00000041879f0 */ /* 0x000fe2000c0018ff */
[----:B------:R-:W-:Y:S02]  /*ad90*/  R2UR UR6, R20 ;  /* 0x00000000140672ca */ /* 0x000fe400000e0000 */
[----:B------:R-:W-:Y:S02]  /*ada0*/  R2UR UR7, R21 ;  /* 0x00000000150772ca */ /* 0x000fe400000e0000 */
[----:B------:R-:W-:Y:S01]  /*adb0*/  R2UR UR4, R14 ;  /* 0x000000000e0472ca */ /* 0x000fe200000e0000 */
[C---:B------:R-:W-:Y:S01]  /*adc0*/  VIADD R14, R12.reuse, 0x4 ;  /* 0x000000040c0e7836 */ /* 0x040fe20000000000 */
[----:B------:R-:W-:Y:S01]  /*add0*/  R2UR UR5, R15 ;  /* 0x000000000f0572ca */ /* 0x000fe200000e0000 */
[----:B------:R-:W-:Y:S01]  /*ade0*/  IMAD.MOV.U32 R15, RZ, RZ, R13 ;  /* 0x000000ffff0f7224 */ /* 0x000fe200078e000d */
[----:B--2---:R-:W-:Y:S01]  /*adf0*/  LEA.HI R0, R3, R3, RZ, 0x1 ;  /* 0x0000000303007211 */ /* 0x004fe200078f08ff */
[----:B------:R-:W-:-:S03]  /*ae00*/  VIADD R12, R12, 0x6 ;  /* 0x000000060c0c7836 */ /* 0x000fc60000000000 */
[----:B------:R-:W-:Y:S01]  /*ae10*/  LOP3.LUT R4, R0, 0xfffffffe, RZ, 0xc0, !PT ;  /* 0xfffffffe00047812 */ /* 0x000fe200078ec0ff */
[----:B------:R-:W-:-:S04]  /*ae20*/  IMAD.MOV.U32 R0, RZ, RZ, 0x1 ;  /* 0x00000001ff007424 */ /* 0x000fc800078e00ff */
[----:B------:R-:W-:Y:S01]  /*ae30*/  IMAD.IADD R3, R3, 0x1, -R4 ;  /* 0x0000000103037824 */ /* 0x000fe200078e0a04 */
[----:B------:R0:W-:Y:S04]  /*ae40*/  STL [R1+0x60], R0 ;  /* 0x0000600001007387 */ /* 0x0001e80000100800 */
[----:B------:R-:W-:Y:S01]  /*ae50*/  SHF.L.U32 R3, R3, 0x1f, RZ ;  /* 0x0000001f03037819 */ /* 0x000fe200000006ff */
[----:B------:R0:W-:Y:S04]  /*ae60*/  STL [R1+0x60], R0 ;  /* 0x0000600001007387 */ /* 0x0001e80000100800 */
[----:B------:R0:W-:Y:S04]  /*ae70*/  STL [R1+0x60], R0 ;  /* 0x0000600001007387 */ /* 0x0001e80000100800 */
[----:B------:R0:W-:Y:S01]  /*ae80*/  STL [R1+0x60], R0 ;  /* 0x0000600001007387 */ /* 0x0001e20000100800 */
[----:B------:R-:W-:-:S02]  /*ae90*/  WARPGROUP.DEPBAR.LE gsb0, 0x0 ;  /* 0x00008000000079c5 */ /* 0x000fc40000010000 */
[----:B------:R-:W-:-:S06]  /*aea0*/  WARPGROUP.ARRIVE ;  /* 0x00000000000079c5 */ /* 0x000fcc0000000000 */
        /* <DEDUP_REMOVED lines=16> */
[----:B------:R-:W1:Y:S02]  /*afb0*/  SYNCS.PHASECHK.TRANS64.TRYWAIT P0, [UR44+0x38810], R3 ;  /* 0x03881003ff0075a7 */ /* 0x000e64000800016c */
[----:B01----:R-:W-:Y:S05]  /*afc0*/  @!P0 BRA `(.L_x_1937) ;  /* 0x000001f0002c8947 */ /* 0x003fea0003800000 */
.L_x_2114:
[----:B------:R-:W-:Y:S05]  /*afd0*/  BSYNC B0 ;  /* 0x0000000000007941 */ /* 0x000fea0003800000 */
.L_x_1936:
[----:B0-----:R-:W2:Y:S04]  /*afe0*/  LDL R3, [R1+0x28] ;  /* 0x0000280001037983 */ /* 0x001ea80000100800 */
[----:B------:R0:W5:Y:S01]  /*aff0*/  LDL.64 R12, [R1+0x1c8] ;  /* 0x0001c800010c7983 */ /* 0x0001620000100a00 */
[----:B------:R-:W-:Y:S01]  /*b000*/  BSSY B0, `(.L_x_1938) ;  /* 0x0000005000007945 */ /* 0x000fe20003800000 */
[----:B--2---:R-:W-:-:S04]  /*b010*/  LOP3.LUT R3, R3, 0x1, RZ, 0xfc, !PT ;  /* 0x0000000103037812 */ /* 0x004fc800078efcff */
[----:B------:R-:W-:-:S13]  /*b020*/  ISETP.NE.AND P1, PT, R3, 0x3, PT ;  /* 0x000000030300780c */ /* 0x000fda0003f25270 */
[----:B0-----:R-:W-:Y:S05]  /*b030*/  @!P1 BRA `(.L_x_1939) ;  /* 0x0000000000049947 */ /* 0x001fea0003800000 */
[----:B------:R-:W-:Y:S01]  /*b040*/  BPT.TRAP 0x1 ;  /* 0x000000040000795c */ /* 0x000fe20000300000 */
.L_x_1939:
[----:B------:R-:W-:Y:S05]  /*b050*/  BSYNC B0 ;  /* 0x0000000000007941 */ /* 0x000fea0003800000 */
.L_x_1938:
        /* <DEDUP_REMOVED lines=8> */
.L_x_1941:
[----:B------:R-:W-:Y:S05]  /*b0e0*/  BSYNC B0 ;  /* 0x0000000000007941 */ /* 0x000fea0003800000 */
.L_x_1940:
[----:B------:R-:W-:Y:S04]  /*b0f0*/  BSSY B0, `(.L_x_1942) ;  /* 0x0000004000007945 */ /* 0x000fe80003800000 */
[----:B-1----:R-:W-:Y:S05]  /*b100*/  @P0 BRA `(.L_x_1943) ;  /* 0x0000000000080947 */ /* 0x002fea0003800000 */
[----:B------:R-:W1:Y:S02]  /*b110*/  SYNCS.PHASECHK.TRANS64.TRYWAIT P0, [R12+URZ], R13 ;  /* 0x0000000d0c0075a7 */ /* 0x000e64000800017f */
[----:B-1----:R-:W-:Y:S05]  /*b120*/  @!P0 BRA `(.L_x_1944) ;  /* 0x000001ec00ec8947 */ /* 0x002fea0003800000 */
.L_x_1943:
[----:B------:R-:W-:Y:S05]  /*b130*/  BSYNC B0 ;  /* 0x0000000000007941 */ /* 0x000fea0003800000 */
.L_x_1942:
[----:B------:R-:W2:Y:S04]  /*b140*/  LDL R4, [R1+0x68] ;  /* 0x0000680001047983 */ /* 0x000ea80000100800 */
[----:B------:R-:W3:Y:S04]  /*b150*/  LDL R3, [R1+0x1c8] ;  /* 0x0001c80001037983 */ /* 0x000ee80000100800 */
[----:B01----:R-:W3:Y:S04]  /*b160*/  LDL.64 R12, [R1+0x98] ;  /* 0x00009800010c7983 */ /* 0x003ee80000100a00 */
[----:B------:R-:W4:Y:S04]  /*b170*/  LDL.64 R14, [R1+0x90] ;  /* 0x00009000010e7983 */ /* 0x000f280000100a00 */
[----:B------:R-:W4:Y:S04]  /*b180*/  LDL.64 R20, [R1+0x90] ;  /* 0x0000900001147983 */ /* 0x000f280000100a00 */
[----:B------:R-:W4:Y:S04]  /*b190*/  LDL.64 R56, [R1+0x90] ;  /* 0x0000900001387983 */ /* 0x000f280000100a00 */
[----:B------:R-:W4:Y:S01]  /*b1a0*/  LDL.64 R58, [R1+0x90] ;  /* 0x00009000013a7983 */ /* 0x000f220000100a00 */
[----:B------:R-:W-:Y:S05]  /*b1b0*/  WARPSYNC.ALL ;  /* 0x0000000000007948 */ /* 0x000fea0003800000 */
[----:B------:R-:W-:Y:S01]  /*b1c0*/  WARPGROUP.ARRIVE ;  /* 0x00000000000079c5 */ /* 0x000fe20000000000 */
[----:B------:R-:W4:Y:S04]  /*b1d0*/  LDL.64 R60, [R1+0x90] ;  /* 0x00009000013c7983 */ /* 0x000f280000100a00 */
[----:B------:R-:W4:Y:S01]  /*b1e0*/  LDL.64 R62, [R1+0x90] ;  /* 0x00009000013e7983 */ /* 0x000f220000100a00 */
[----:B------:R-:W0:Y:S03]  /*b1f0*/  S2R R7, SR_TID.X ;  /* 0x0000000000077919 */ /* 0x000e260000002100 */
[----:B------:R-:W4:Y:S04]  /*b200*/  LDL.64 R64, [R1+0x90] ;  /* 0x0000900001407983 */ /* 0x000f280000100a00 */
[----:B------:R-:W4:Y:S04]  /*b210*/  LDL.64 R66, [R1+0x90] ;  /* 0x0000900001427983 */ /* 0x000f280000100a00 */
[----:B------:R-:W4:Y:S01]  /*b220*/  LDL.64 R68, [R1+0x90] ;  /* 0x0000900001447983 */ /* 0x000f220000100a00 */
[----:B--2---:R-:W-:Y:S01]  /*b230*/  ISETP.NE.U32.AND P0, PT, R4, RZ, PT ;  /* 0x000000ff0400720c */ /* 0x004fe20003f05070 */
[----:B---3--:R-:W-:Y:S01]  /*b240*/  IMAD R12, R3, 0x1000, R12 ;  /* 0x00001000030c7824 */ /* 0x008fe200078e020c */
[----:B------:R-:W-:-:S02]  /*b250*/  R2UR UR7, R13 ;  /* 0x000000000d0772ca */ /* 0x000fc400000e0000 */
[----:B----4-:R-:W-:Y:S02]  /*b260*/  R2UR UR4, R14 ;  /* 0x000000000e0472ca */ /* 0x010fe400000e0000 */
[----:B------:R-:W-:Y:S02]  /*b270*/  R2UR UR6, R12 ;  /* 0x000000000c0672ca */ /* 0x000fe400000e0000 */
[----:B------:R-:W-:-:S05]  /*b280*/  R2UR UR5, R15 ;  /* 0x000000000f0572ca */ /* 0x000fca00000e0000 */
[----:B------:R-:W-:-:S08]  /*b290*/  VOTEU.ANY UP0, P0 ;  /* 0x00000000003f7886 */ /* 0x000fd00000000100 */
[----:B------:R-:W-:Y:S01]  /*b2a0*/  HGMMA.64x64x16.F32.BF16 R24, gdesc[UR4], R24, UP0, gsb0 ;  /* 0x00e00000041879f0 */ /* 0x000fe2000b801818 */
[----:B------:R-:W-:Y:S02]  /*b2b0*/  VIADD R20, R20, 0x2 ;  /* 0x0000000214147836 */ /* 0x000fe40000000000 */
[----:B------:R-:W-:Y:S02]  /*b2c0*/  VIADD R14, R12, 0x2 ;  /* 0x000000020c0e7836 */ /* 0x000fe40000000000 */
[----:B------:R-:W-:Y:S01]  /*b2d0*/  IMAD.MOV.U32 R15, RZ, RZ, R13 ;  /* 0x000000ffff0f7224 */ /* 0x000fe200078e000d */
[----:B------:R-:W-:Y:S02]  /*b2e0*/  R2UR UR4, R20 ;  /* 0x00000000140472ca */ /* 0x000fe400000e0000 */
[----:B------:R-:W-:Y:S02]  /*b2f0*/  R2UR UR6, R14 ;  /* 0x000000000e0672ca */ /* 0x000fe400000e0000 */
[----:B------:R-:W-:-:S02]  /*b300*/  R2UR UR7, R15 ;  /* 0x000000000f0772ca */ /* 0x000fc400000e0000 */
[----:B------:R-:W-:Y:S01]  /*b310*/  R2UR UR5, R21 ;  /* 0x00000000150572ca */ /* 0x000fe200000e0000 */
[----:B------:R-:W-:Y:S02]  /*b320*/  WARPGROUP.DEPBAR.LE gsb0, 0x0 ;  /* 0x00008000000079c5 */ /* 0x000fe40000010000 */
[----:B------:R-:W-:Y:S01]  /*b330*/  WARPGROUP.ARRIVE ;  /* 0x00000000000079c5 */ /* 0x000fe20000000000 */
[----:B------:R-:W-:Y:S01]  /*b340*/  VIADD R56, R56, 0x4 ;  /* 0x0000000438387836 */ /* 0x000fe20000000000 */
[----:B------:R-:W2:Y:S08]  /*b350*/  LDL.64 R20, [R1+0x90] ;  /* 0x0000900001147983 */ /* 0x000eb00000100a00 */
[----:B------:R-:W-:Y:S01]  /*b360*/  HGMMA.64x64x16.F32.BF16 R24, gdesc[UR4], R24, gsb0 ;  /* 0x00e00000041879f0 */ /* 0x000fe20008001818 */
[----:B------:R-:W-:-:S02]  /*b370*/  VIADD R14, R12, 0x4 ;  /* 0x000000040c0e7836 */ /* 0x000fc40000000000 */
[----:B------:R-:W-:Y:S01]  /*b380*/  IMAD.MOV.U32 R15, RZ, RZ, R13 ;  /* 0x000000ffff0f7224 */ /* 0x000fe200078e000d */
[----:B------:R-:W-:Y:S02]  /*b390*/  R2UR UR4, R56 ;  /* 0x00000000380472ca */ /* 0x000fe400000e0000 */
[----:B------:R-:W-:Y:S02]  /*b3a0*/  R2UR UR6, R14 ;  /* 0x000000000e0672ca */ /* 0x000fe400000e0000 */
[----:B------:R-:W-:Y:S02]  /*b3b0*/  R2UR UR7, R15 ;  /* 0x000000000f0772ca */ /* 0x000fe400000e0000 */
[----:B------:R-:W-:Y:S01]  /*b3c0*/  R2UR UR5, R57 ;  /* 0x00000000390572ca */ /* 0x000fe200000e0000 */
[----:B------:R-:W-:Y:S02]  /*b3d0*/  WARPGROUP.DEPBAR.LE gsb0, 0x0 ;  /* 0x00008000000079c5 */ /* 0x000fe40000010000 */
[----:B------:R-:W-:Y:S01]  /*b3e0*/  WARPGROUP.ARRIVE ;  /* 0x00000000000079c5 */ /* 0x000fe20000000000 */
[----:B------:R-:W-:Y:S01]  /*b3f0*/  VIADD R58, R58, 0x6 ;  /* 0x000000063a3a7836 */ /* 0x000fe20000000000 */
[----:B------:R-:W3:Y:S08]  /*b400*/  LDL.64 R56, [R1+0x90] ;  /* 0x0000900001387983 */ /* 0x000ef00000100a00 */
        /* <DEDUP_REMOVED lines=10> */
[----:B------:R-:W4:Y:S08]  /*b4b0*/  LDL.64 R58, [R1+0x90] ;  /* 0x00009000013a7983 */ /* 0x000f300000100a00 */
        /* <DEDUP_REMOVED lines=20> */
[----:B--2---:R-:W-:Y:S01]  /*b600*/  VIADD R20, R20, 0x204 ;  /* 0x0000020414147836 */ /* 0x004fe20000000000 */
        /* <DEDUP_REMOVED lines=10> */
[----:B---3--:R-:W-:Y:S01]  /*b6b0*/  VIADD R56, R56, 0x206 ;  /* 0x0000020638387836 */ /* 0x008fe20000000000 */
        /* <DEDUP_REMOVED lines=10> */
[----:B----4-:R-:W-:Y:S01]  /*b760*/  VIADD R58, R58, 0x400 ;  /* 0x000004003a3a7836 */ /* 0x010fe20000000000 */
        /* <DEDUP_REMOVED lines=84> */
[----:B------:R-:W-:Y:S02]  /*bcb0*/  R2UR UR5, R63 ;  /* 0x000000003f0572ca */ /* 0x000fe400000e0000 */
[----:B0-----:R-:W-:Y:S01]  /*bcc0*/  SHF.R.U32.HI R7, RZ, 0x7, R7 ;  /* 0x00000007ff077819 */ /* 0x001fe20000011607 */
[----:B------:R-:W-:-:S02]  /*bcd0*/  WARPGROUP.DEPBAR.LE gsb0, 0x0 ;  /* 0x00008000000079c5 */ /* 0x000fc40000010000 */
[----:B------:R-:W-:Y:S01]  /*bce0*/  WARPGROUP.ARRIVE ;  /* 0x00000000000079c5 */ /* 0x000fe20000000000 */
[----:B------:R-:W-:Y:S01]  /*bcf0*/  VIADD R4, R12, 0x800 ;  /* 0x000008000c047836 */ /* 0x000fe20000000000 */
[----:B------:R-:W-:Y:S01]  /*bd00*/  UMOV UR8, 0x1 ;  /* 0x0000000100087882 */ /* 0x000fe20000000000 */
[----:B------:R-:W-:Y:S01]  /*bd10*/  IMAD.MOV.U32 R15, RZ, RZ, R13 ;  /* 0x000000ffff0f7224 */ /* 0x000fe200078e000d */
[----:B------:R-:W3:Y:S04]  /*bd20*/  LDL.64 R62, [R1+0x90] ;  /* 0x00009000013e7983 */ /* 0x000ee80000100a00 */
[----:B------:R-:W-:Y:S01]  /*bd30*/  HGMMA.64x64x16.F32.BF16 R24, gdesc[UR4], R24, gsb0 ;  /* 0x00e00000041879f0 */ /* 0x000fe20008001818 */
[----:B------:R-:W0:Y:S01]  /*bd40*/  SHFL.IDX PT, R3, R7, RZ, 0x1f ;  /* 0x00001fff07037589 */ /* 0x000e2200000e0000 */
[----:B------:R-:W-:-:S02]  /*bd50*/  R2UR UR7, R15 ;  /* 0x000000000f0772ca */ /* 0x000fc400000e0000 */
[----:B----4-:R-:W-:Y:S01]  /*bd60*/  R2UR UR5, R21 ;  /* 0x00000000150572ca */ /* 0x010fe200000e0000 */
[----:B------:R-:W-:Y:S01]  /*bd70*/  UISETP.NE.U32.AND UP0, UPT, UR8, URZ, UPT ;  /* 0x0000003f0800728c */ /* 0x000fe2000bf05070 */
[----:B0-----:R-:W-:-:S04]  /*bd80*/  ISETP.GT.AND P0, PT, R3, 0x7f, PT ;  /* 0x0000007f0300780c */ /* 0x001fc80003f04270 */
[----:B------:R-:W-:-:S04]  /*bd90*/  SEL R3, RZ, 0x2, !P0 ;  /* 0x00000002ff037807 */ /* 0x000fc80004000000 */
[----:B------:R-:W-:Y:S01]  /*bda0*/  IADD3 R20, R20, 0x800, R3 ;  /* 0x0000080014147810 */ /* 0x000fe20007ffe003 */
[----:B------:R-:W-:-:S03]  /*bdb0*/  IMAD.IADD R14, R3, 0x1, R4 ;  /* 0x00000001030e7824 */ /* 0x000fc600078e0204 */
[----:B------:R-:W-:Y:S02]  /*bdc0*/  R2UR UR4, R20 ;  /* 0x00000000140472ca */ /* 0x000fe400000e0000 */
[----:B------:R-:W-:Y:S01]  /*bdd0*/  R2UR UR6, R14 ;  /* 0x000000000e0672ca */ /* 0x000fe200000e0000 */
[----:B------:R-:W-:Y:S02]  /*bde0*/  WARPGROUP.DEPBAR.LE gsb0, 0x0 ;  /* 0x00008000000079c5 */ /* 0x000fe40000010000 */
[----:B------:R-:W-:-:S10]  /*bdf0*/  WARPGROUP.ARRIVE ;  /* 0x00000000000079c5 */ /* 0x000fd40000000000 */
[----:B------:R-:W-:Y:S01]  /*be00*/  HGMMA.64x64x16.F32.BF16 R24, gdesc[UR4], R24, UP0, gsb0 ;  /* 0x00e00000041879f0 */ /* 0x000fe2000b801818 */
[----:B------:R-:W-:-:S05]  /*be10*/  IMAD.MOV.U32 R20, RZ, RZ, 0x4 ;  /* 0x00000004ff147424 */ /* 0x000fca00078e00ff */
[----:B------:R-:W-:Y:S01]  /*be20*/  SEL R7, R20, 0x2, P0 ;  /* 0x0000000214077807 */ /* 0x000fe20000000000 */
[----:B------:R-:W-:-:S03]  /*be30*/  IMAD.MOV.U32 R15, RZ, RZ, R13 ;  /* 0x000000ffff0f7224 */ /* 0x000fc600078e000d */
[----:B------:R-:W-:Y:S01]  /*be40*/  IADD3 R56, R7, 0x800, R56 ;  /* 0x0000080007387810 */ /* 0x000fe20007ffe038 */
[----:B------:R-:W-:Y:S01]  /*be50*/  IMAD.IADD R14, R4, 0x1, R7 ;  /* 0x00000001040e7824 */ /* 0x000fe200078e0207 */
[----:B------:R-:W-:Y:S02]  /*be60*/  R2UR UR7, R15 ;  /* 0x000000000f0772ca */ /* 0x000fe400000e0000 */
[----:B------:R-:W-:Y:S02]  /*be70*/  R2UR UR4, R56 ;  /* 0x00000000380472ca */ /* 0x000fe400000e0000 */
[----:B------:R-:W-:Y:S02]  /*be80*/  R2UR UR6, R14 ;  /* 0x000000000e0672ca */ /* 0x000fe400000e0000 */
[----:B------:R-:W-:Y:S01]  /*be90*/  R2UR UR5, R57 ;  /* 0x00000000390572ca */ /* 0x000fe200000e0000 */
[----:B------:R-:W-:Y:S02]  /*bea0*/  WARPGROUP.DEPBAR.LE gsb0, 0x0 ;  /* 0x00008000000079c5 */ /* 0x000fe40000010000 */
[----:B------:R-:W-:-:S10]  /*beb0*/  WARPGROUP.ARRIVE ;  /* 0x00000000000079c5 */ /* 0x000fd40000000000 */
[----:B------:R-:W-:Y:S01]  /*bec0*/  HGMMA.64x64x16.F32.BF16 R24, gdesc[UR4], R24, gsb0 ;  /* 0x00e00000041879f0 */ /* 0x000fe20008001818 */
[----:B------:R-:W-:Y:S01]  /*bed0*/  SEL R15, R20, 0x6, !P0 ;  /* 0x00000006140f7807 */ /* 0x000fe20004000000 */
[----:B------:R-:W-:-:S03]  /*bee0*/  IMAD.MOV.U32 R21, RZ, RZ, R13 ;  /* 0x000000ffff157224 */ /* 0x000fc600078e000d */
[----:B--2---:R-:W-:Y:S01]  /*bef0*/  IADD3 R58, R15, 0x800, R58 ;  /* 0x000008000f3a7810 */ /* 0x004fe20007ffe03a */
[----:B------:R-:W-:Y:S01]  /*bf00*/  IMAD.IADD R20, R4, 0x1, R15 ;  /* 0x0000000104147824 */ /* 0x000fe200078e020f */
[----:B------:R-:W-:Y:S02]  /*bf10*/  R2UR UR7, R21 ;  /* 0x00000000150772ca */ /* 0x000fe400000e0000 */
[----:B------:R-:W-:Y:S02]  /*bf20*/  R2UR UR4, R58 ;  /* 0x000000003a0472ca */ /* 0x000fe400000e0000 */
[----:B------:R-:W-:Y:S02]  /*bf30*/  R2UR UR6, R20 ;  /* 0x00000000140672ca */ /* 0x000fe400000e0000 */
[----:B------:R-:W-:Y:S01]  /*bf40*/  R2UR UR5, R59 ;  /* 0x000000003b0572ca */ /* 0x000fe200000e0000 */
[----:B------:R-:W-:Y:S01]  /*bf50*/  IMAD.MOV.U32 R4, RZ, RZ, 0x28 ;  /* 0x00000028ff047424 */ /* 0x000fe200078e00ff */
[----:B------:R-:W2:Y:S01]  /*bf60*/  LDL.64 R58, [R1+0x90] ;  /* 0x00009000013a7983 */ /* 0x000ea20000100a00 */
[----:B------:R-:W-:-:S03]  /*bf70*/  IMAD.MOV.U32 R21, RZ, RZ, 0xa00 ;  /* 0x00000a00ff157424 */ /* 0x000fc600078e00ff */
[----:B------:R-:W-:Y:S01]  /*bf80*/  SEL R4, R4, 0x26, P0 ;  /* 0x0000002604047807 */ /* 0x000fe20000000000 */
[----:B------:R-:W-:Y:S02]  /*bf90*/  WARPGROUP.DEPBAR.LE gsb0, 0x0 ;  /* 0x00008000000079c5 */ /* 0x000fe40000010000 */
[----:B------:R-:W-:-:S06]  /*bfa0*/  WARPGROUP.ARRIVE ;  /* 0x00000000000079c5 */ /* 0x000fcc0000000000 */
[----:B------:R-:W-:Y:S01]  /*bfb0*/  HGMMA.64x64x16.F32.BF16 R24, gdesc[UR4], R24, gsb0 ;  /* 0x00e00000041879f0 */ /* 0x000fe20008001818 */
[----:B------:R-:W-:-:S05]  /*bfc0*/  SEL R21, R21, 0x980, P0 ;  /* 0x0000098015157807 */ /* 0x000fca0000000000 */
[----:B------:R-:W-:-:S05]  /*bfd0*/  IMAD.IADD R4, R4, 0x1, R21 ;  /* 0x0000000104047824 */ /* 0x000fca00078e0215 */
[----:B------:R-:W-:-:S05]  /*bfe0*/  LOP3.LUT R21, R4, 0xa06, RZ, 0xc0, !PT ;  /* 0x00000a0604157812 */ /* 0x000fca00078ec0ff */
[----:B---3--:R-:W-:Y:S02]  /*bff0*/  IMAD.IADD R60, R21, 0x1, R60 ;  /* 0x00000001153c7824 */ /* 0x008fe400078e023c */
[----:B------:R-:W-:Y:S02]  /*c000*/  IMAD.IADD R20, R12, 0x1, R21 ;  /* 0x000000010c147824 */ /* 0x000fe400078e0215 */
[----:B------:R-:W-:Y:S01]  /*c010*/  IMAD.MOV.U32 R21, RZ, RZ, R13 ;  /* 0x000000ffff157224 */ /* 0x000fe200078e000d */
[----:B------:R-:W-:Y:S02]  /*c020*/  R2UR UR4, R60 ;  /* 0x000000003c0472ca */ /* 0x000fe400000e0000 */
[----:B------:R-:W-:Y:S02]  /*c030*/  R2UR UR6, R20 ;  /* 0x00000000140672ca */ /* 0x000fe400000e0000 */
[----:B------:R-:W-:Y:S02]  /*c040*/  R2UR UR7, R21 ;  /* 0x00000000150772ca */ /* 0x000fe400000e0000 */
[----:B------:R-:W-:Y:S01]  /*c050*/  R2UR UR5, R61 ;  /* 0x000000003d0572ca */ /* 0x000fe200000e0000 */
[----:B------:R-:W-:-:S02]  /*c060*/  WARPGROUP.DEPBAR.LE gsb0, 0x0 ;  /* 0x00008000000079c5 */ /* 0x000fc40000010000 */
[----:B------:R-:W-:Y:S01]  /*c070*/  WARPGROUP.ARRIVE ;  /* 0x00000000000079c5 */ /* 0x000fe20000000000 */
[----:B------:R-:W-:Y:S01]  /*c080*/  VIADD R4, R12, 0xa00 ;  /* 0x00000a000c047836 */ /* 0x000fe20000000000 */
[C---:B------:R-:W-:Y:S01]  /*c090*/  IADD3 R20, R3.reuse, 0xa00, R64 ;  /* 0x00000a0003147810 */ /* 0x040fe20007ffe040 */
[----:B------:R-:W-:Y:S01]  /*c0a0*/  IMAD.MOV.U32 R21, RZ, RZ, R65 ;  /* 0x000000ffff157224 */ /* 0x000fe200078e0041 */
[----:B------:R-:W3:Y:S06]  /*c0b0*/  LDL.64 R60, [R1+0x90] ;  /* 0x00009000013c7983 */ /* 0x000eec0000100a00 */
[----:B------:R-:W-:Y:S01]  /*c0c0*/  HGMMA.64x64x16.F32.BF16 R24, gdesc[UR4], R24, gsb0 ;  /* 0x00e00000041879f0 */ /* 0x000fe20008001818 */
[----:B------:R-:W-:-:S02]  /*c0d0*/  IMAD.IADD R56, R3, 0x1, R4 ;  /* 0x0000000103387824 */ /* 0x000fc400078e0204 */
[----:B------:R-:W-:Y:S01]  /*c0e0*/  IMAD.MOV.U32 R57, RZ, RZ, R13 ;  /* 0x000000ffff397224 */ /* 0x000fe200078e000d */
[----:B------:R-:W-:Y:S01]  /*c0f0*/  R2UR UR4, R20 ;  /* 0x00000000140472ca */ /* 0x000fe200000e0000 */
[----:B------:R-:W4:Y:S01]  /*c100*/  LDL.64 R64, [R1+0x90] ;  /* 0x0000900001407983 */ /* 0x000f220000100a00 */
[----:B------:R-:W-:Y:S02]  /*c110*/  R2UR UR6, R56 ;  /* 0x00000000380672ca */ /* 0x000fe400000e0000 */
[----:B------:R-:W-:Y:S02]  /*c120*/  R2UR UR7, R57 ;  /* 0x00000000390772ca */ /* 0x000fe400000e0000 */
[----:B------:R-:W-:Y:S01]  /*c130*/  R2UR UR5, R21 ;  /* 0x00000000150572ca */ /* 0x000fe200000e0000 */
[----:B------:R-:W-:Y:S02]  /*c140*/  WARPGROUP.DEPBAR.LE gsb0, 0x0 ;  /* 0x00008000000079c5 */ /* 0x000fe40000010000 */
[----:B------:R-:W-:-:S10]  /*c150*/  WARPGROUP.ARRIVE ;  /* 0x00000000000079c5 */ /* 0x000fd40000000000 */
[----:B------:R-:W-:Y:S01]  /*c160*/  HGMMA.64x64x16.F32.BF16 R24, gdesc[UR4], R24, gsb0 ;  /* 0x00e00000041879f0 */ /* 0x000fe20008001818 */
[C---:B------:R-:W-:Y:S01]  /*c170*/  IMAD.IADD R56, R7.reuse, 0x1, R4 ;  /* 0x0000000107387824 */ /* 0x040fe200078e0204 */
[----:B------:R-:W-:Y:S01]  /*c180*/  IADD3 R20, R7, 0xa00, R66 ;  /* 0x00000a0007147810 */ /* 0x000fe20007ffe042 */
[----:B------:R-:W-:Y:S02]  /*c190*/  IMAD.MOV.U32 R21, RZ, RZ, R67 ;  /* 0x000000ffff157224 */ /* 0x000fe400078e0043 */
[----:B------:R-:W-:Y:S01]  /*c1a0*/  IMAD.MOV.U32 R57, RZ, RZ, R13 ;  /* 0x000000ffff397224 */ /* 0x000fe200078e000d */
[----:B------:R-:W-:Y:S02]  /*c1b0*/  R2UR UR6, R56 ;  /* 0x00000000380672ca */ /* 0x000fe400000e0000 */
[----:B------:R-:W-:Y:S02]  /*c1c0*/  R2UR UR4, R20 ;  /* 0x00000000140472ca */ /* 0x000fe400000e0000 */
[----:B------:R-:W-:-:S02]  /*c1d0*/  R2UR UR7, R57 ;  /* 0x00000000390772ca */ /* 0x000fc400000e0000 */
[----:B------:R-:W-:Y:S01]  /*c1e0*/  R2UR UR5, R21 ;  /* 0x00000000150572ca */ /* 0x000fe200000e0000 */
[----:B------:R-:W-:Y:S02]  /*c1f0*/  WARPGROUP.DEPBAR.LE gsb0, 0x0 ;  /* 0x00008000000079c5 */ /* 0x000fe40000010000 */
[----:B------:R-:W-:Y:S01]  /*c200*/  WARPGROUP.ARRIVE ;  /* 0x00000000000079c5 */ /* 0x000fe20000000000 */
[C---:B------:R-:W-:Y:S01]  /*c210*/  IMAD.IADD R20, R15.reuse, 0x1, R4 ;  /* 0x000000010f147824 */ /* 0x040fe200078e0204 */
[----:B------:R-:W-:Y:S01]  /*c220*/  IADD3 R62, R15, 0xa00, R62 ;  /* 0x00000a000f3e7810 */ /* 0x000fe20007ffe03e */
[----:B------:R-:W4:Y:S07]  /*c230*/  LDL.64 R56, [R1+0x90] ;  /* 0x0000900001387983 */ /* 0x000f2e0000100a00 */
[----:B------:R-:W-:Y:S01]  /*c240*/  HGMMA.64x64x16.F32.BF16 R24, gdesc[UR4], R24, gsb0 ;  /* 0x00e00000041879f0 */ /* 0x000fe20008001818 */
[----:B------:R-:W-:Y:S01]  /*c250*/  IMAD.MOV.U32 R21, RZ, RZ, R13 ;  /* 0x000000ffff157224 */ /* 0x000fe200078e000d */
[----:B------:R-:W-:-:S02]  /*c260*/  R2UR UR6, R20 ;  /* 0x00000000140672ca */ /* 0x000fc400000e0000 */
[----:B------:R-:W-:Y:S02]  /*c270*/  R2UR UR4, R62 ;  /* 0x000000003e0472ca */ /* 0x000fe400000e0000 */
[----:B------:R-:W-:Y:S02]  /*c280*/  R2UR UR7, R21 ;  /* 0x00000000150772ca */ /* 0x000fe400000e0000 */
[----:B------:R-:W-:Y:S01]  /*c290*/  R2UR UR5, R63 ;  /* 0x000000003f0572ca */ /* 0x000fe200000e0000 */
[----:B------:R-:W-:Y:S02]  /*c2a0*/  IMAD.MOV.U32 R4, RZ, RZ, 0x30 ;  /* 0x00000030ff047424 */ /* 0x000fe400078e00ff */
[----:B------:R-:W-:-:S03]  /*c2b0*/  IMAD.MOV.U32 R21, RZ, RZ, 0xc00 ;  /* 0x00000c00ff157424 */ /* 0x000fc600078e00ff */
[----:B------:R-:W-:Y:S02]  /*c2c0*/  SEL R4, R4, 0x2e, P0 ;  /* 0x0000002e04047807 */ /* 0x000fe40000000000 */
[----:B------:R-:W-:Y:S01]  /*c2d0*/  SEL R21, R21, 0xb80, P0 ;  /* 0x00000b8015157807 */ /* 0x000fe20000000000 */
[----:B------:R-:W-:Y:S02]  /*c2e0*/  WARPGROUP.DEPBAR.LE gsb0, 0x0 ;  /* 0x00008000000079c5 */ /* 0x000fe40000010000 */
[----:B------:R-:W-:-:S06]  /*c2f0*/  WARPGROUP.ARRIVE ;  /* 0x00000000000079c5 */ /* 0x000fcc0000000000 */
[----:B------:R-:W-:Y:S01]  /*c300*/  HGMMA.64x64x16.F32.BF16 R24, gdesc[UR4], R24, gsb0 ;  /* 0x00e00000041879f0 */ /* 0x000fe20008001818 */
[----:B------:R-:W-:-:S05]  /*c310*/  IMAD.IADD R4, R4, 0x1, R21 ;  /* 0x0000000104047824 */ /* 0x000fca00078e0215 */
[----:B------:R-:W-:Y:S01]  /*c320*/  LOP3.LUT R63, R4, 0xe06, RZ, 0xc0, !PT ;  /* 0x00000e06043f7812 */ /* 0x000fe200078ec0ff */
[----:B------:R-:W-:-:S04]  /*c330*/  IMAD.MOV.U32 R21, RZ, RZ, R69 ;  /* 0x000000ffff157224 */ /* 0x000fc800078e0045 */
[----:B------:R-:W-:Y:S02]  /*c340*/  IMAD.IADD R20, R63, 0x1, R68 ;  /* 0x000000013f147824 */ /* 0x000fe400078e0244 */
        /* <DEDUP_REMOVED lines=9> */
[C---:B--2---:R-:W-:Y:S01]  /*c3e0*/  IADD3 R58, R3.reuse, 0xc00, R58 ;  /* 0x00000c00033a7810 */ /* 0x044fe20007ffe03a */
[----:B------:R-:W2:Y:S07]  /*c3f0*/  LDL.64 R62, [R1+0x90] ;  /* 0x00009000013e7983 */ /* 0x000eae0000100a00 */
[----:B------:R-:W-:Y:S01]  /*c400*/  HGMMA.64x64x16.F32.BF16 R24, gdesc[UR4], R24, gsb0 ;  /* 0x00e00000041879f0 */ /* 0x000fe20008001818 */
[----:B------:R-:W-:-:S02]  /*c410*/  IMAD.IADD R20, R3, 0x1, R4 ;  /* 0x0000000103147824 */ /* 0x000fc400078e0204 */
[--C-:B------:R-:W-:Y:S01]  /*c420*/  IMAD.MOV.U32 R21, RZ, RZ, R13.reuse ;  /* 0x000000ffff157224 */ /* 0x100fe200078e000d */
[----:B------:R-:W-:Y:S02]  /*c430*/  R2UR UR4, R58 ;  /* 0x000000003a0472ca */ /* 0x000fe400000e0000 */
[----:B------:R-:W-:Y:S02]  /*c440*/  R2UR UR6, R20 ;  /* 0x00000000140672ca */ /* 0x000fe400000e0000 */
[----:B------:R-:W-:Y:S02]  /*c450*/  R2UR UR7, R21 ;  /* 0x00000000150772ca */ /* 0x000fe400000e0000 */
[----:B------:R-:W-:Y:S01]  /*c460*/  R2UR UR5, R59 ;  /* 0x000000003b0572ca */ /* 0x000fe200000e0000 */
[----:B------:R-:W-:Y:S02]  /*c470*/  WARPGROUP.DEPBAR.LE gsb0, 0x0 ;  /* 0x00008000000079c5 */ /* 0x000fe40000010000 */
[----:B------:R-:W-:Y:S01]  /*c480*/  WARPGROUP.ARRIVE ;  /* 0x00000000000079c5 */ /* 0x000fe20000000000 */
[C---:B------:R-:W-:Y:S01]  /*c490*/  IMAD.IADD R20, R7.reuse, 0x1, R4 ;  /* 0x0000000107147824 */ /* 0x040fe200078e0204 */
[----:B---3--:R-:W-:Y:S01]  /*c4a0*/  IADD3 R60, R7, 0xc00, R60 ;  /* 0x00000c00073c7810 */ /* 0x008fe20007ffe03c */
[----:B------:R-:W-:Y:S01]  /*c4b0*/  IMAD.MOV.U32 R21, RZ, RZ, R13 ;  /* 0x000000ffff157224 */ /* 0x000fe200078e000d */
[----:B------:R-:W3:Y:S06]  /*c4c0*/  LDL.64 R58, [R1+0x90] ;  /* 0x00009000013a7983 */ /* 0x000eec0000100a00 */
[----:B------:R-:W-:Y:S01]  /*c4d0*/  HGMMA.64x64x16.F32.BF16 R24, gdesc[UR4], R24, gsb0 ;  /* 0x00e00000041879f0 */ /* 0x000fe20008001818 */
[----:B------:R-:W-:-:S02]  /*c4e0*/  R2UR UR6, R20 ;  /* 0x00000000140672ca */ /* 0x000fc400000e0000 */
[----:B------:R-:W-:Y:S02]  /*c4f0*/  R2UR UR7, R21 ;  /* 0x00000000150772ca */ /* 0x000fe400000e0000 */
[----:B------:R-:W-:Y:S02]  /*c500*/  R2UR UR4, R60 ;  /* 0x000000003c0472ca */ /* 0x000fe400000e0000 */
[----:B------:R-:W-:Y:S01]  /*c510*/  R2UR UR5, R61 ;  /* 0x000000003d0572ca */ /* 0x000fe200000e0000 */
[----:B------:R-:W-:Y:S02]  /*c520*/  WARPGROUP.DEPBAR.LE gsb0, 0x0 ;  /* 0x00008000000079c5 */ /* 0x000fe40000010000 */
[----:B------:R-:W-:Y:S01]  /*c530*/  WARPGROUP.ARRIVE ;  /* 0x00000000000079c5 */ /* 0x000fe20000000000 */
[C---:B------:R-:W-:Y:S01]  /*c540*/  IMAD.IADD R20, R15.reuse, 0x1, R4 ;  /* 0x000000010f147824 */ /* 0x040fe200078e0204 */
[----:B----4-:R-:W-:Y:S01]  /*c550*/  IADD3 R56, R15, 0xc00, R56 ;  /* 0x00000c000f387810 */ /* 0x010fe20007ffe038 */
[----:B------:R-:W-:Y:S01]  /*c560*/  IMAD.MOV.U32 R21, RZ, RZ, R13 ;  /* 0x000000ffff157224 */ /* 0x000fe200078e000d */
[----:B------:R-:W4:Y:S06]  /*c570*/  LDL.64 R60, [R1+0x90] ;  /* 0x00009000013c7983 */ /* 0x000f2c0000100a00 */
[----:B------:R-:W-:Y:S01]  /*c580*/  HGMMA.64x64x16.F32.BF16 R24, gdesc[UR4], R24, gsb0 ;  /* 0x00e00000041879f0 */ /* 0x000fe20008001818 */
        /* <DEDUP_REMOVED lines=15> */
[----:B------:R-:W-:Y:S01]  /*c680*/  IMAD.IADD R56, R12, 0x1, R57 ;  /* 0x000000010c387824 */ /* 0x000fe200078e0239 */
[----:B------:R-:W-:Y:S01]  /*c690*/  R2UR UR5, R21 ;  /* 0x00000000150572ca */ /* 0x000fe200000e0000 */
[----:B------:R-:W-:Y:S01]  /*c6a0*/  IMAD.MOV.U32 R57, RZ, RZ, R13 ;  /* 0x000000ffff397224 */ /* 0x000fe200078e000d */
[----:B------:R-:W-:Y:S01]  /*c6b0*/  R2UR UR4, R20 ;  /* 0x00000000140472ca */ /* 0x000fe200000e0000 */
[----:B------:R-:W4:Y:S01]  /*c6c0*/  LDL.64 R64, [R1+0x90] ;  /* 0x0000900001407983 */ /* 0x000f220000100a00 */
[----:B------:R-:W-:Y:S02]  /*c6d0*/  R2UR UR6, R56 ;  /* 0x00000000380672ca */ /* 0x000fe400000e0000 */
[----:B------:R-:W-:Y:S01]  /*c6e0*/  R2UR UR7, R57 ;  /* 0x00000000390772ca */ /* 0x000fe200000e0000 */
[----:B------:R-:W-:-:S02]  /*c6f0*/  WARPGROUP.DEPBAR.LE gsb0, 0x0 ;  /* 0x00008000000079c5 */ /* 0x000fc40000010000 */
[----:B------:R-:W-:Y:S01]  /*c700*/  WARPGROUP.ARRIVE ;  /* 0x00000000000079c5 */ /* 0x000fe20000000000 */
[----:B------:R-:W-:Y:S01]  /*c710*/  VIADD R4, R12, 0xe00 ;  /* 0x00000e000c047836 */ /* 0x000fe20000000000 */
[C---:B--2---:R-:W-:Y:S01]  /*c720*/  IADD3 R62, R3.reuse, 0xe00, R62 ;  /* 0x00000e00033e7810 */ /* 0x044fe20007ffe03e */
[----:B------:R-:W-:Y:S01]  /*c730*/  IMAD.MOV.U32 R21, RZ, RZ, R13 ;  /* 0x000000ffff157224 */ /* 0x000fe200078e000d */
[----:B------:R-:W2:Y:S06]  /*c740*/  LDL R57, [R1] ;  /* 0x0000000001397983 */ /* 0x000eac0000100800 */
[----:B------:R-:W-:Y:S01]  /*c750*/  HGMMA.64x64x16.F32.BF16 R24, gdesc[UR4], R24, gsb0 ;  /* 0x00e00000041879f0 */ /* 0x000fe20008001818 */
[----:B------:R-:W-:Y:S01]  /*c760*/  IMAD.IADD R20, R3, 0x1, R4 ;  /* 0x0000000103147824 */ /* 0x000fe200078e0204 */
[----:B------:R-:W-:Y:S01]  /*c770*/  R2UR UR7, R21 ;  /* 0x00000000150772ca */ /* 0x000fe200000e0000 */
[----:B------:R0:W5:Y:S01]  /*c780*/  LDL R3, [R1+0x1c8] ;  /* 0x0001c80001037983 */ /* 0x0001620000100800 */
[----:B------:R-:W-:-:S02]  /*c790*/  R2UR UR4, R62 ;  /* 0x000000003e0472ca */ /* 0x000fc400000e0000 */
[----:B------:R-:W-:Y:S01]  /*c7a0*/  R2UR UR6, R20 ;  /* 0x00000000140672ca */ /* 0x000fe200000e0000 */
[----:B------:R0:W5:Y:S01]  /*c7b0*/  LDL R56, [R1+0xc] ;  /* 0x00000c0001387983 */ /* 0x0001620000100800 */
[----:B------:R-:W-:Y:S01]  /*c7c0*/  R2UR UR5, R63 ;  /* 0x000000003f0572ca */ /* 0x000fe200000e0000 */
[----:B------:R-:W-:Y:S02]  /*c7d0*/  WARPGROUP.DEPBAR.LE gsb0, 0x0 ;  /* 0x00008000000079c5 */ /* 0x000fe40000010000 */
[----:B------:R-:W-:-:S10]  /*c7e0*/  WARPGROUP.ARRIVE ;  /* 0x00000000000079c5 */ /* 0x000fd40000000000 */
[----:B------:R-:W-:Y:S01]  /*c7f0*/  HGMMA.64x64x16.F32.BF16 R24, gdesc[UR4], R24, gsb0 ;  /* 0x00e00000041879f0 */ /* 0x000fe20008001818 */
[C---:B------:R-:W-:Y:S01]  /*c800*/  IMAD.IADD R20, R7.reuse, 0x1, R4 ;  /* 0x0000000107147824 */ /* 0x040fe200078e0204 */
[----:B---3--:R-:W-:Y:S01]  /*c810*/  IADD3 R58, R7, 0xe00, R58 ;  /* 0x00000e00073a7810 */ /* 0x008fe20007ffe03a */
[----:B------:R-:W-:Y:S01]  /*c820*/  IMAD.MOV.U32 R21, RZ, RZ, R13 ;  /* 0x000000ffff157224 */ /* 0x000fe200078e000d */
[----:B------:R-:W-:Y:S02]  /*c830*/  R2UR UR5, R59 ;  /* 0x000000003b0572ca */ /* 0x000fe400000e0000 */
[----:B------:R-:W-:Y:S02]  /*c840*/  R2UR UR6, R20 ;  /* 0x00000000140672ca */ /* 0x000fe400000e0000 */
[----:B------:R-:W-:Y:S02]  /*c850*/  R2UR UR7, R21 ;  /* 0x00000000150772ca */ /* 0x000fe400000e0000 */
[----:B------:R-:W-:Y:S01]  /*c860*/  R2UR UR4, R58 ;  /* 0x000000003a0472ca */ /* 0x000fe200000e0000 */
[----:B------:R-:W-:-:S02]  /*c870*/  WARPGROUP.DEPBAR.LE gsb0, 0x0 ;  /* 0x00008000000079c5 */ /* 0x000fc40000010000 */
[----:B------:R-:W-:-:S10]  /*c880*/  WARPGROUP.ARRIVE ;  /* 0x00000000000079c5 */ /* 0x000fd40000000000 */
[----:B------:R-:W-:Y:S01]  /*c890*/  HGMMA.64x64x16.F32.BF16 R24, gdesc[UR4], R24, gsb0 ;  /* 0x00e00000041879f0 */ /* 0x000fe20008001818 */
[C---:B----4-:R-:W-:Y:S01]  /*c8a0*/  IADD3 R60, R15.reuse, 0xe00, R60 ;  /* 0x00000e000f3c7810 */ /* 0x050fe20007ffe03c */
[----:B------:R-:W-:Y:S02]  /*c8b0*/  IMAD.IADD R14, R15, 0x1, R4 ;  /* 0x000000010f0e7824 */ /* 0x000fe400078e0204 */
[----:B------:R-:W-:Y:S01]  /*c8c0*/  IMAD.MOV.U32 R15, RZ, RZ, R13 ;  /* 0x000000ffff0f7224 */ /* 0x000fe200078e000d */
[----:B------:R-:W-:Y:S02]  /*c8d0*/  R2UR UR4, R60 ;  /* 0x000000003c0472ca */ /* 0x000fe400000e0000 */
[----:B------:R-:W-:Y:S02]  /*c8e0*/  R2UR UR6, R14 ;  /* 0x000000000e0672ca */ /* 0x000fe400000e0000 */
[----:B------:R-:W-:Y:S02]  /*c8f0*/  R2UR UR7, R15 ;  /* 0x000000000f0772ca */ /* 0x000fe400000e0000 */
[----:B------:R-:W-:Y:S01]  /*c900*/  R2UR UR5, R61 ;  /* 0x000000003d0572ca */ /* 0x000fe200000e0000 */
[----:B------:R-:W-:-:S02]  /*c910*/  IMAD.MOV.U32 R4, RZ, RZ, 0x40 ;  /* 0x00000040ff047424 */ /* 0x000fc400078e00ff */
        /* <DEDUP_REMOVED lines=8> */
[----:B------:R-:W-:Y:S02]  /*c9a0*/  IMAD.MOV.U32 R15, RZ, RZ, R13 ;  /* 0x000000ffff0f7224 */ /* 0x000fe400078e000d */
[----:B------:R-:W-:Y:S02]  /*c9b0*/  IMAD.MOV.U32 R13, RZ, RZ, R65 ;  /* 0x000000ffff0d7224 */ /* 0x000fe400078e0041 */
[----:B------:R-:W-:Y:S02]  /*c9c0*/  IMAD.IADD R14, R12, 0x1, R7 ;  /* 0x000000010c0e7824 */ /* 0x000fe400078e0207 */
[----:B------:R-:W-:Y:S01]  /*c9d0*/  IMAD.IADD R12, R7, 0x1, R64 ;  /* 0x00000001070c7824 */ /* 0x000fe200078e0240 */
[----:B------:R-:W-:Y:S02]  /*c9e0*/  R2UR UR7, R15 ;  /* 0x000000000f0772ca */ /* 0x000fe400000e0000 */
[----:B------:R-:W-:-:S02]  /*c9f0*/  R2UR UR6, R14 ;  /* 0x000000000e0672ca */ /* 0x000fc400000e0000 */
[----:B------:R-:W-:Y:S02]  /*ca00*/  R2UR UR4, R12 ;  /* 0x000000000c0472ca */ /* 0x000fe400000e0000 */
[----:B------:R-:W-:Y:S01]  /*ca10*/  R2UR UR5, R13 ;  /* 0x000000000d0572ca */ /* 0x000fe200000e0000 */
[----:B------:R0:W-:Y:S04]  /*ca20*/  STL [R1+0x68], R0 ;  /* 0x0000680001007387 */ /* 0x0001e80000100800 */
[----:B------:R0:W-:Y:S04]  /*ca30*/  STL [R1+0x68], R0 ;  /* 0x0000680001007387 */ /* 0x0001e80000100800 */
[----:B------:R0:W-:Y:S04]  /*ca40*/  STL [R1+0x68], R0 ;  /* 0x0000680001007387 */ /* 0x0001e80000100800 */
[----:B------:R0:W-:Y:S04]  /*ca50*/  STL [R1+0x68], R0 ;  /* 0x0000680001007387 */ /* 0x0001e80000100800 */
[----:B------:R0:W-:Y:S01]  /*ca60*/  STL [R1+0x68], R0 ;  /* 0x0000680001007387 */ /* 0x0001e20000100800 */
[----:B------:R-:W-:-:S02]  /*ca70*/  WARPGROUP.DEPBAR.LE gsb0, 0x0 ;  /* 0x00008000000079c5 */ /* 0x000fc40000010000 */
[----:B------:R-:W-:-:S06]  /*ca80*/  WARPGROUP.ARRIVE ;  /* 0x00000000000079c5 */ /* 0x000fcc0000000000 */
[----:B------:R-:W-:Y:S01]  /*ca90*/  HGMMA.64x64x16.F32.BF16 R24, gdesc[UR4], R24, gsb0 ;  /* 0x00e00000041879f0 */ /* 0x000fe20008001818 */
        /* <DEDUP_REMOVED lines=24> */
[----:B--2---:R-:W-:-:S03]  /*cc20*/  LOP3.LUT R4, R57, 0x1, RZ, 0xfc, !PT ;  /* 0x0000000139047812 */ /* 0x004fc600078efcff */
[----:B------:R0:W-:Y:S04]  /*cc30*/  STL [R1+0x68], R0 ;  /* 0x0000680001007387 */ /* 0x0001e80000100800 */
[----:B------:R0:W-:Y:S04]  /*cc40*/  STL [R1+0x68], R0 ;  /* 0x0000680001007387 */ /* 0x0001e80000100800 */
[----:B------:R0:W-:Y:S01]  /*cc50*/  STL [R1+0x68], R0 ;  /* 0x0000680001007387 */ /* 0x0001e20000100800 */
[----:B------:R-:W-:Y:S01]  /*cc60*/  ISETP.NE.AND P0, PT, R4, 0x3, PT ;  /* 0x000000030400780c */ /* 0x000fe20003f05270 */
[----:B------:R-:W-:-:S02]  /*cc70*/  WARPGROUP.DEPBAR.LE gsb0, 0x0 ;  /* 0x00008000000079c5 */ /* 0x000fc40000010000 */
[----:B------:R-:W-:Y:S10]  /*cc80*/  BSSY B0, `(.L_x_1945) ;  /* 0x0000003000007945 */ /* 0x000ff40003800000 */
[----:B0-----:R-:W-:Y:S05]  /*cc90*/  @!P0 BRA `(.L_x_1946) ;  /* 0x0000000000048947 */ /* 0x001fea0003800000 */
[----:B------:R-:W-:Y:S01]  /*cca0*/  BPT.TRAP 0x1 ;  /* 0x000000040000795c */ /* 0x000fe20000300000 */
.L_x_1946:
[----:B------:R-:W-:Y:S05]  /*ccb0*/  BSYNC B0 ;  /* 0x0000000000007941 */ /* 0x000fea0003800000 */
.L_x_1945:
[----:B------:R-:W2:Y:S02]  /*ccc0*/  LDL.64 R12, [R1+0x20] ;  /* 0x00002000010c7983 */ /* 0x000ea40000100a00 */
[----:B--2---:R-:W-:-:S05]  /*ccd0*/  MOV R0, R12 ;  /* 0x0000000c00007202 */ /* 0x004fca0000000f00 */
[----:B-----5:R-:W-:-:S05]  /*cce0*/  IMAD R3, R3, 0x8, R0 ;  /* 0x0000000803037824 */ /* 0x020fca00078e0200 */
[----:B------:R-:W-:-:S04]  /*ccf0*/  PRMT R3, R56, 0x654, R3 ;  /* 0x0000065438037816 */ /* 0x000fc80000000003 */
[----:B------:R0:W-:Y:S01]  /*cd00*/  SYNCS.ARRIVE.TRANS64.RED.A1T0 RZ, [R3+URZ], RZ ;  /* 0x000000ff03ff79a7 */ /* 0x0001e2000810043f */
[----:B------:R-:W2:Y:S04]  /*cd10*/  LDL.64 R60, [R1+0x100] ;  /* 0x00010000013c7983 */ /* 0x000ea80000100a00 */
[----:B------:R-:W3:Y:S04]  /*cd20*/  LDL.64 R20, [R1+0xf0] ;  /* 0x0000f00001147983 */ /* 0x000ee80000100a00 */
[----:B0-----:R-:W4:Y:S04]  /*cd30*/  LDL R3, [R1+0xcc] ;  /* 0x0000cc0001037983 */ /* 0x001f280000100800 */
[----:B------:R-:W4:Y:S04]  /*cd40*/  LDL R4, [R1+0x50] ;  /* 0x0000500001047983 */ /* 0x000f280000100800 */
[----:B------:R-:W4:Y:S04]  /*cd50*/  LDL R7, [R1+0xf8] ;  /* 0x0000f80001077983 */ /* 0x000f280000100800 */
[----:B------:R-:W4:Y:S04]  /*cd60*/  LDL.128 R12, [R1+0xd0] ;  /* 0x0000d000010c7983 */ /* 0x000f280000100c00 */
[----:B------:R-:W4:Y:S04]  /*cd70*/  LDL.128 R56, [R1+0xe0] ;  /* 0x0000e00001387983 */ /* 0x000f280000100c00 */
[----:B--2---:R-:W2:Y:S01]  /*cd80*/  LD.E R60, desc[UR36][R60.64] ;  /* 0x000000243c3c7980 */ /* 0x004ea2000c101900 */
[----:B---3--:R-:W-:Y:S01]  /*cd90*/  ISETP.NE.AND P0, PT, R20, 0x1, PT ;  /* 0x000000011400780c */ /* 0x008fe20003f05270 */
[----:B------:R-:W-:-:S02]  /*cda0*/  UMOV UR4, 0xffffffc0 ;  /* 0xffffffc000047882 */ /* 0x000fc40000000000 */
[----:B------:R-:W-:Y:S01]  /*cdb0*/  UIMAD UR4, UR46, UR4, 0x41 ;  /* 0x000000412e0474a4 */ /* 0x000fe2000f8e0204 */
[----:B------:R-:W-:Y:S01]  /*cdc0*/  BSSY B0, `(.L_x_1947) ;  /* 0x000007c000007945 */ /* 0x000fe20003800000 */
[----:B----4-:R-:W-:Y:S01]  /*cdd0*/  ISETP.GE.AND P1, PT, R57, 0x1, PT ;  /* 0x000000013900780c */ /* 0x010fe20003f26270 */
[-C--:B--2---:R-:W-:Y:S01]  /*cde0*/  FMUL.FTZ R0, R26, R60.reuse ;  /* 0x0000003c1a007220 */ /* 0x084fe20000410000 */
[-C--:B------:R-:W-:Y:S01]  /*cdf0*/  FMUL.FTZ R29, R29, R60.reuse ;  /* 0x0000003c1d1d7220 */ /* 0x080fe20000410000 */
[----:B------:R-:W-:Y:S01]  /*ce00*/  SHF.R.S32.HI R26, RZ, 0x1f, R3 ;  /* 0x0000001fff1a7819 */ /* 0x000fe20000011403 */
[----:B------:R-:W-:Y:S02]  /*ce10*/  FMUL.FTZ R30, R30, R60 ;  /* 0x0000003c1e1e7220 */ /* 0x000fe40000410000 */
[----:B------:R0:W1:Y:S02]  /*ce20*/  MUFU.TANH R61, R29 ;  /* 0x0000001d003d7308 */ /* 0x0000640000002400 */
[----:B0-----:R-:W-:-:S06]  /*ce30*/  LEA.HI R29, R26, R3, RZ, 0x7 ;  /* 0x000000031a1d7211 */ /* 0x001fcc00078f38ff */
[----:B------:R0:W2:Y:S01]  /*ce40*/  MUFU.TANH R62, R30 ;  /* 0x0000001e003e7308 */ /* 0x0000a20000002400 */
[-C--:B------:R-:W-:Y:S01]  /*ce50*/  FMUL.FTZ R32, R32, R60.reuse ;  /* 0x0000003c20207220 */ /* 0x080fe20000410000 */
[----:B0-----:R-:W-:Y:S01]  /*ce60*/  LOP3.LUT R30, R29, 0xffffff80, RZ, 0xc0, !PT ;  /* 0xffffff801d1e7812 */ /* 0x001fe200078ec0ff */
[----:B------:R-:W-:-:S04]  /*ce70*/  FMUL.FTZ R31, R31, R60 ;  /* 0x0000003c1f1f7220 */ /* 0x000fc80000410000 */
[----:B------:R-:W-:Y:S01]  /*ce80*/  IMAD.IADD R30, R3, 0x1, -R30 ;  /* 0x00000001031e7824 */ /* 0x000fe200078e0a1e */
[----:B------:R0:W3:Y:S01]  /*ce90*/  MUFU.TANH R64, R32 ;  /* 0x0000002000407308 */ /* 0x0000e20000002400 */
[----:B------:R-:W-:-:S03]  /*cea0*/  FMUL.FTZ R33, R33, R60 ;  /* 0x0000003c21217220 */ /* 0x000fc60000410000 */
[----:B------:R-:W-:-:S04]  /*ceb0*/  SHF.R.S32.HI R29, RZ, 0x1f, R30 ;  /* 0x0000001fff1d7819 */ /* 0x000fc8000001141e */
[----:B------:R4:W1:Y:S01]  /*cec0*/  MUFU.TANH R63, R31 ;  /* 0x0000001f003f7308 */ /* 0x0008620000002400 */
[----:B0-----:R-:W-:-:S04]  /*ced0*/  LEA.HI R32, R26, R3, RZ, 0x2 ;  /* 0x000000031a207211 */ /* 0x001fc800078f10ff */
[----:B------:R-:W-:Y:S02]  /*cee0*/  LOP3.LUT R32, R32, 0xfffffffc, RZ, 0xc0, !PT ;  /* 0xfffffffc20207812 */ /* 0x000fe400078ec0ff */
[-C--:B----4-:R-:W-:Y:S01]  /*cef0*/  LEA.HI R31, R29, R30.reuse, RZ, 0x2 ;  /* 0x0000001e1d1f7211 */ /* 0x090fe200078f10ff */
[----:B------:R0:W4:Y:S03]  /*cf00*/  MUFU.TANH R65, R33 ;  /* 0x0000002100417308 */ /* 0x0001260000002400 */
[--C-:B------:R-:W-:Y:S01]  /*cf10*/  SHF.R.S32.HI R26, RZ, 0x2, R31.reuse ;  /* 0x00000002ff1a7819 */ /* 0x100fe2000001141f */
[----:B------:R-:W-:Y:S01]  /*cf20*/  IMAD.IADD R32, R3, 0x1, -R32 ;  /* 0x0000000103207824 */ /* 0x000fe200078e0a20 */
[----:B------:R-:W-:Y:S02]  /*cf30*/  LEA.HI R29, R29, R30, RZ, 0x5 ;  /* 0x0000001e1d1d7211 */ /* 0x000fe400078f28ff */
[----:B0-----:R-:W-:-:S04]  /*cf40*/  SHF.R.S32.HI R33, RZ, 0x1f, R31 ;  /* 0x0000001fff217819 */ /* 0x001fc8000001141f */
[----:B------:R-:W-:Y:S02]  /*cf50*/  LEA.HI R33, R33, R26, RZ, 0x3 ;  /* 0x0000001a21217211 */ /* 0x000fe400078f18ff */
[----:B------:R-:W-:Y:S02]  /*cf60*/  LEA.HI R3, R32, R32, RZ, 0x1 ;  /* 0x0000002020037211 */ /* 0x000fe400078f08ff */
[----:B------:R-:W-:Y:S02]  /*cf70*/  LOP3.LUT R33, R33, 0xfffffff8, RZ, 0xc0, !PT ;  /* 0xfffffff821217812 */ /* 0x000fe400078ec0ff */
[----:B------:R-:W-:Y:S02]  /*cf80*/  SHF.R.S32.HI R29, RZ, 0x5, R29 ;  /* 0x00000005ff1d7819 */ /* 0x000fe4000001141d */
[----:B------:R-:W-:Y:S01]  /*cf90*/  LOP3.LUT R3, R3, 0x1ffffffe, RZ, 0xc0, !PT ;  /* 0x1ffffffe03037812 */ /* 0x000fe200078ec0ff */
[----:B------:R-:W-:Y:S02]  /*cfa0*/  IMAD.IADD R33, R26, 0x1, -R33 ;  /* 0x000000011a217824 */ /* 0x000fe400078e0a21 */
[----:B------:R-:W-:-:S02]  /*cfb0*/  IMAD R4, R4, 0x4, R29 ;  /* 0x0000000404047824 */ /* 0x000fc400078e021d */
[----:B------:R-:W-:Y:S02]  /*cfc0*/  IMAD.IADD R3, R32, 0x1, -R3 ;  /* 0x0000000120037824 */ /* 0x000fe400078e0a03 */
[----:B------:R-:W-:-:S04]  /*cfd0*/  IMAD.U32 R4, R4, 0x10, R33 ;  /* 0x0000001004047824 */ /* 0x000fc800078e0021 */
[----:B------:R-:W-:-:S04]  /*cfe0*/  IMAD R20, R3, 0x8, R4 ;  /* 0x0000000803147824 */ /* 0x000fc800078e0204 */
[----:B------:R-:W-:-:S05]  /*cff0*/  @P0 IMAD.HI.U32 R4, R20, R21, RZ ;  /* 0x0000001514040227 */ /* 0x000fca00078e00ff */
[----:B------:R-:W-:Y:S02]  /*d000*/  @P0 SHF.R.U32.HI R20, RZ, R7, R4 ;  /* 0x00000007ff140219 */ /* 0x000fe40000011604 */
[----:B------:R-:W-:-:S03]  /*d010*/  LOP3.LUT R31, R31, 0x7ffffffc, RZ, 0xc0, !PT ;  /* 0x7ffffffc1f1f7812 */ /* 0x000fc600078ec0ff */
[----:B------:R-:W0:Y:S01]  /*d020*/  SHFL.IDX PT, R7, R20, RZ, 0x1c1f ;  /* 0x001c1fff14077589 */ /* 0x000e2200000e0000 */
        /* <DEDUP_REMOVED lines=25> */
[----:B------:R-:W-:-:S02]  /*d1c0*/  IMAD.IADD R31, R30, 0x1, -R31 ;  /* 0x000000011e1f7824 */ /* 0x000fc400078e0a1f */
[----:B------:R-:W-:Y:S01]  /*d1d0*/  FMUL.FTZ R55, R55, R60 ;  /* 0x0000003c37377220 */ /* 0x000fe20000410000 */
[----:B------:R-:W-:Y:S01]  /*d1e0*/  VIADD R4, R13, UR4 ;  /* 0x000000040d047c36 */ /* 0x000fe20008000000 */
[----:B------:R-:W-:Y:S01]  /*d1f0*/  ULEA UR4, UR46, 0xffffffc0, 0x6 ;  /* 0xffffffc02e047891 */ /* 0x000fe2000f8e303f */
[----:B------:R-:W0:Y:S02]  /*d200*/  MUFU.TANH R24, R24 ;  /* 0x0000001800187308 */ /* 0x000e240000002400 */
[----:B------:R-:W-:-:S03]  /*d210*/  IMAD R3, R31, -0x2, R4 ;  /* 0xfffffffe1f037824 */ /* 0x000fc600078e0204 */
[----:B------:R-:W-:-:S03]  /*d220*/  VIADD R4, R13, -UR4 ;  /* 0x800000040d047c36 */ /* 0x000fc60008000000 */
[----:B------:R-:W0:Y:S01]  /*d230*/  MUFU.TANH R25, R25 ;  /* 0x0000001900197308 */ /* 0x000e220000002400 */
[----:B------:R-:W-:Y:S01]  /*d240*/  IMAD.IADD R26, R3, 0x1, -R12 ;  /* 0x00000001031a7824 */ /* 0x000fe200078e0a0c */
[----:B------:R-:W-:-:S06]  /*d250*/  LOP3.LUT R3, RZ, R14, RZ, 0x33, !PT ;  /* 0x0000000eff037212 */ /* 0x000fcc00078e33ff */
[----:B------:R-:W0:Y:S01]  /*d260*/  MUFU.TANH R0, R0 ;  /* 0x0000000000007308 */ /* 0x000e220000002400 */
[----:B------:R-:W-:-:S07]  /*d270*/  IMAD R21, R31, -0x2, R4 ;  /* 0xfffffffe1f157824 */ /* 0x000fce00078e0204 */
[----:B------:R-:W0:Y:S01]  /*d280*/  MUFU.TANH R27, R27 ;  /* 0x0000001b001b7308 */ /* 0x000e220000002400 */
[----:B------:R-:W-:-:S07]  /*d290*/  IMAD.IADD R30, R26, 0x1, R15 ;  /* 0x000000011a1e7824 */ /* 0x000fce00078e020f */
        /* <DEDUP_REMOVED lines=21> */
[----:B------:R-:W1:Y:S08]  /*d3f0*/  MUFU.TANH R54, R54 ;  /* 0x0000003600367308 */ /* 0x000e700000002400 */
[----:B------:R-:W1:Y:S01]  /*d400*/  MUFU.TANH R55, R55 ;  /* 0x0000003700377308 */ /* 0x000e620000002400 */
[----:B------:R-:W-:Y:S01]  /*d410*/  IMAD.IADD R26, R26, 0x1, R3 ;  /* 0x000000011a1a7824 */ /* 0x000fe200078e0203 */
[----:B0-----:R-:W-:Y:S01]  /*d420*/  VIADDMNMX R4, R7, R30, R21, PT ;  /* 0x0000001e07047246 */ /* 0x001fe20003800115 */
[----:B------:R-:W-:-:S02]  /*d430*/  VIADD R56, R56, -UR4 ;  /* 0x8000000438387c36 */ /* 0x000fc40008000000 */
[----:B------:R-:W-:Y:S01]  /*d440*/  IMAD.IADD R3, R26, 0x1, R7 ;  /* 0x000000011a037824 */ /* 0x000fe200078e0207 */
[----:B--234-:R-:W-:Y:S06]  /*d450*/  @!P1 BRA `(.L_x_1948) ;  /* 0x0000000000489947 */ /* 0x01cfec0003800000 */
[----:B------:R-:W-:Y:S01]  /*d460*/  IADD3 R7, -R12, R13, R7 ;  /* 0x0000000d0c077210 */ /* 0x000fe20007ffe107 */
[----:B------:R-:W-:Y:S03]  /*d470*/  BSSY B1, `(.L_x_1949) ;  /* 0x000000c000017945 */ /* 0x000fe60003800000 */
[----:B------:R-:W-:-:S13]  /*d480*/  ISETP.GT.AND P0, PT, R7, -0x1, PT ;  /* 0xffffffff0700780c */ /* 0x000fda0003f04270 */
[----:B------:R-:W-:Y:S05]  /*d490*/  @P0 BRA `(.L_x_1950) ;  /* 0x0000000000180947 */ /* 0x000fea0003800000 */
[----:B------:R-:W-:Y:S02]  /*d4a0*/  ISETP.NE.AND P0, PT, R57, 0x1, PT ;  /* 0x000000013900780c */ /* 0x000fe40003f05270 */
[----:B------:R-:W-:-:S11]  /*d4b0*/  LOP3.LUT R7, RZ, R7, RZ, 0x33, !PT ;  /* 0x00000007ff077212 */ /* 0x000fd600078e33ff */
[----:B------:R-:W-:-:S05]  /*d4c0*/  @P0 IMAD.HI.U32 R14, R7, R58, RZ ;  /* 0x0000003a070e0227 */ /* 0x000fca00078e00ff */
[----:B------:R-:W-:-:S04]  /*d4d0*/  @P0 SHF.R.U32.HI R7, RZ, R59, R14 ;  /* 0x0000003bff070219 */ /* 0x000fc8000001160e */
[----:B------:R-:W-:Y:S01]  /*d4e0*/  LOP3.LUT R7, RZ, R7, RZ, 0x33, !PT ;  /* 0x00000007ff077212 */ /* 0x000fe200078e33ff */
[----:B------:R-:W-:Y:S06]  /*d4f0*/  BRA `(.L_x_1951) ;  /* 0x00000000000c7947 */ /* 0x000fec0003800000 */
.L_x_1950:
[----:B------:R-:W-:-:S13]  /*d500*/  ISETP.NE.AND P0, PT, R57, 0x1, PT ;  /* 0x000000013900780c */ /* 0x000fda0003f05270 */
[----:B------:R-:W-:-:S05]  /*d510*/  @P0 IMAD.HI.U32 R14, R7, R58, RZ ;  /* 0x0000003a070e0227 */ /* 0x000fca00078e00ff */
[----:B------:R-:W-:-:S07]  /*d520*/  @P0 SHF.R.U32.HI R7, RZ, R59, R14 ;  /* 0x0000003bff070219 */ /* 0x000fce000001160e */
.L_x_1951:
[----:B------:R-:W-:Y:S05]  /*d530*/  BSYNC B1 ;  /* 0x0000000000017941 */ /* 0x000fea0003800000 */
.L_x_1949:
[----:B------:R-:W-:-:S04]  /*d540*/  IMAD R14, R7, R57, -UR4 ;  /* 0x80000004070e7e24 */ /* 0x000fc8000f8e0239 */
[----:B------:R-:W-:-:S05]  /*d550*/  IMAD R14, R31, -0x2, R14 ;  /* 0xfffffffe1f0e7824 */ /* 0x000fca00078e020e */
[----:B------:R-:W-:Y:S02]  /*d560*/  VIMNMX R3, R3, R14, !PT ;  /* 0x0000000e03037248 */ /* 0x000fe40007fe0100 */
[----:B------:R-:W-:-:S07]  /*d570*/  VIADDMNMX R4, R14, R57, R4, PT ;  /* 0x000000390e047246 */ /* 0x000fce0003800104 */
.L_x_1948:
[----:B------:R-:W-:Y:S05]  /*d580*/  BSYNC B0 ;  /* 0x0000000000007941 */ /* 0x000fea0003800000 */
.L_x_1947:
[C---:B------:R-:W-:Y:S01]  /*d590*/  ISETP.GE.AND P1, PT, R56.reuse, 0x9, PT ;  /* 0x000000093800780c */ /* 0x040fe20003f26270 */
[----:B------:R-:W0:Y:S01]  /*d5a0*/  SHFL.IDX PT, R7, R20, 0x1, 0x1c1f ;  /* 0x003c1f0014077f89 */ /* 0x000e2200000e0000 */
[----:B------:R-:W-:Y:S01]  /*d5b0*/  ISETP.GE.AND P0, PT, R56, 0x2, PT ;  /* 0x000000023800780c */ /* 0x000fe20003f06270 */
[----:B------:R-:W-:Y:S01]  /*d5c0*/  BSSY B0, `(.L_x_1952) ;  /* 0x000005f000007945 */ /* 0x000fe20003800000 */
[C---:B------:R-:W-:Y:S02]  /*d5d0*/  ISETP.GT.AND P2, PT, R3.reuse, 0x8, !P1 ;  /* 0x000000080300780c */ /* 0x040fe40004f44270 */
[----:B------:R-:W-:Y:S02]  /*d5e0*/  ISETP.GT.AND P3, PT, R3, 0x1, !P0 ;  /* 0x000000010300780c */ /* 0x000fe40004764270 */
[----:B------:R-:W-:Y:S02]  /*d5f0*/  ISETP.LT.OR P2, PT, R4, 0x9, P2 ;  /* 0x000000090400780c */ /* 0x000fe40001741670 */
[----:B------:R-:W-:-:S02]  /*d600*/  ISETP.GE.AND P4, PT, R56, 0x11, PT ;  /* 0x000000113800780c */ /* 0x000fc40003f86270 */
[----:B------:R-:W-:Y:S02]  /*d610*/  ISETP.LT.OR P3, PT, R4, 0x2, P3 ;  /* 0x000000020400780c */ /* 0x000fe40001f61670 */
[----:B------:R-:W-:Y:S02]  /*d620*/  FSEL R162, R28, -INF , !P2 ;  /* 0xff8000001ca27808 */ /* 0x000fe40005000000 */
[----:B------:R-:W-:Y:S02]  /*d630*/  ISETP.GT.AND P2, PT, R3, 0x10, !P4 ;  /* 0x000000100300780c */ /* 0x000fe40006744270 */
[----:B------:R-:W-:Y:S02]  /*d640*/  ISETP.GE.AND P5, PT, R56, 0xa, PT ;  /* 0x0000000a3800780c */ /* 0x000fe40003fa6270 */
[----:B------:R-:W-:Y:S02]  /*d650*/  FSEL R60, R25, -INF , !P3 ;  /* 0xff800000193c7808 */ /* 0x000fe40005800000 */
[----:B------:R-:W-:-:S02]  /*d660*/  P2R R25, PR, RZ, 0x10 ;  /* 0x00000010ff197803 */ /* 0x000fc40000000000 */
[----:B------:R-:W-:Y:S02]  /*d670*/  ISETP.LT.OR P2, PT, R4, 0x11, P2 ;  /* 0x000000110400780c */ /* 0x000fe40001741670 */
[C---:B------:R-:W-:Y:S02]  /*d680*/  ISETP.GT.AND P3, PT, R3.reuse, 0x9, !P5 ;  /* 0x000000090300780c */ /* 0x040fe40006f64270 */
[----:B------:R-:W-:Y:S02]  /*d690*/  ISETP.GE.AND P4, PT, R56, 0x12, PT ;  /* 0x000000123800780c */ /* 0x000fe40003f86270 */
[----:B------:R-:W-:Y:S02]  /*d6a0*/  FSEL R64, R64, -INF , !P2 ;  /* 0xff80000040407808 */ /* 0x000fe40005000000 */
[----:B------:R-:W-:Y:S02]  /*d6b0*/  ISETP.LT.OR P3, PT, R4, 0xa, P3 ;  /* 0x0000000a0400780c */ /* 0x000fe40001f61670 */
[----:B------:R-:W-:-:S02]  /*d6c0*/  ISETP.GT.AND P2, PT, R3, 0x11, !P4 ;  /* 0x000000110300780c */ /* 0x000fc40006744270 */
[----:B-1----:R-:W-:Y:S02]  /*d6d0*/  FSEL R66, R61, -INF , !P3 ;  /* 0xff8000003d427808 */ /* 0x002fe40005800000 */
        /* <DEDUP_REMOVED lines=11> */
[----:B------:R-:W-:Y:S02]  /*d790*/  ISETP.GE.AND P3, PT, R56, 0x21, PT ;  /* 0x000000213800780c */ /* 0x000fe40003f66270 */
        /* <DEDUP_REMOVED lines=14> */
[----:B------:R-:W-:Y:S02]  /*d880*/  P2R R28, PR, RZ, 0x10 ;  /* 0x00000010ff1c7803 */ /* 0x000fe40000000000 */
[----:B------:R-:W-:Y:S02]  /*d890*/  FSEL R44, R44, -INF , !P2 ;  /* 0xff8000002c2c7808 */ /* 0x000fe40005000000 */
[----:B------:R-:W-:-:S02]  /*d8a0*/  ISETP.GE.AND P2, PT, R56, 0x2a, PT ;  /* 0x0000002a3800780c */ /* 0x000fc40003f46270 */
[----:B------:R-:W-:Y:S02]  /*d8b0*/  P2R R15, PR, RZ, 0x20 ;  /* 0x00000020ff0f7803 */ /* 0x000fe40000000000 */
        /* <DEDUP_REMOVED lines=22> */
[----:B------:R-:W-:Y:S01]  /*da20*/  ISETP.GT.AND P6, PT, R3, 0x39, !P6 ;  /* 0x000000390300780c */ /* 0x000fe200077c4270 */
[----:B0-----:R-:W-:-:S03]  /*da30*/  IMAD.IADD R3, R26, 0x1, R7 ;  /* 0x000000011a037824 */ /* 0x001fc600078e0207 */
[----:B------:R-:W-:Y:S02]  /*da40*/  ISETP.LT.OR P6, PT, R4, 0x3a, P6 ;  /* 0x0000003a0400780c */ /* 0x000fe400037c1670 */
[----:B------:R-:W-:Y:S02]  /*da50*/  VIADDMNMX R4, R7, R30, R21, PT ;  /* 0x0000001e07047246 */ /* 0x000fe40003800115 */
[----:B------:R-:W-:Y:S02]  /*da60*/  FSEL R56, R53, -INF , !P6 ;  /* 0xff80000035387808 */ /* 0x000fe40007000000 */
[----:B------:R-:W-:-:S13]  /*da70*/  ISETP.GE.AND P6, PT, R57, 0x1, PT ;  /* 0x000000013900780c */ /* 0x000fda0003fc6270 */
[----:B------:R-:W-:Y:S05]  /*da80*/  @!P6 BRA `(.L_x_1953) ;  /* 0x000000000048e947 */ /* 0x000fea0003800000 */
        /* <DEDUP_REMOVED lines=10> */
.L_x_1955:
[----:B------:R-:W-:-:S13]  /*db30*/  ISETP.NE.AND P6, PT, R57, 0x1, PT ;  /* 0x000000013900780c */ /* 0x000fda0003fc5270 */
[----:B------:R-:W-:-:S05]  /*db40*/  @P6 IMAD.HI.U32 R58, R12, R58, RZ ;  /* 0x0000003a0c3a6227 */ /* 0x000fca00078e00ff */
[----:B------:R-:W-:-:S07]  /*db50*/  @P6 SHF.R.U32.HI R12, RZ, R59, R58 ;  /* 0x0000003bff0c6219 */ /* 0x000fce000001163a */
.L_x_1956:
[----:B------:R-:W-:Y:S05]  /*db60*/  BSYNC B1 ;  /* 0x0000000000017941 */ /* 0x000fea0003800000 */
.L_x_1954:
[----:B------:R-:W-:-:S04]  /*db70*/  IMAD R12, R12, R57, -UR4 ;  /* 0x800000040c0c7e24 */ /* 0x000fc8000f8e0239 */
[----:B------:R-:W-:-:S05]  /*db80*/  IMAD R12, R31, -0x2, R12 ;  /* 0xfffffffe1f0c7824 */ /* 0x000fca00078e020c */
[----:B------:R-:W-:Y:S02]  /*db90*/  VIADDMNMX R4, R12, R57, R4, PT ;  /* 0x000000390c047246 */ /* 0x000fe40003800104 */
[----:B------:R-:W-:-:S07]  /*dba0*/  VIMNMX R3, R3, R12, !PT ;  /* 0x0000000c03037248 */ /* 0x000fce0007fe0100 */
.L_x_1953:
[----:B------:R-:W-:Y:S05]  /*dbb0*/  BSYNC B0 ;  /* 0x0000000000007941 */ /* 0x000fea0003800000 */
.L_x_1952:
[C---:B------:R-:W-:Y:S01]  /*dbc0*/  ISETP.GT.AND P0, PT, R3.reuse, 0x1, !P0 ;  /* 0x000000010300780c */ /* 0x040fe20004704270 */
[----:B------:R-:W-:Y:S01]  /*dbd0*/  BAR.SYNC.DEFER_BLOCKING 0xf, 0x100 ;  /* 0x03c4000000007b1d */ /* 0x000fe20000010000 */
[----:B------:R-:W-:Y:S02]  /*dbe0*/  ISETP.GT.AND P1, PT, R3, 0x8, !P1 ;  /* 0x000000080300780c */ /* 0x000fe40004f24270 */
[C---:B------:R-:W-:Y:S02]  /*dbf0*/  ISETP.LT.OR P0, PT, R4.reuse, 0x2, P0 ;  /* 0x000000020400780c */ /* 0x040fe40000701670 */
[----:B------:R-:W-:Y:S02]  /*dc00*/  ISETP.LT.OR P1, PT, R4, 0x9, P1 ;  /* 0x000000090400780c */ /* 0x000fe40000f21670 */
[----:B------:R-:W-:Y:S01]  /*dc10*/  FSEL R27, R27, -INF , !P0 ;  /* 0xff8000001b1b7808 */ /* 0x000fe20004000000 */
[----:B------:R-:W2:Y:S01]  /*dc20*/  LDL R81, [R1+0x1c8] ;  /* 0x0001c80001517983 */ /* 0x000ea20000100800 */
[----:B------:R-:W-:-:S02]  /*dc30*/  ISETP.NE.AND P0, PT, R15, RZ, PT ;  /* 0x000000ff0f00720c */ /* 0x000fc40003f05270 */
[----:B------:R-:W-:Y:S01]  /*dc40*/  FSEL R21, R62, -INF , !P1 ;  /* 0xff8000003e157808 */ /* 0x000fe20004800000 */
[----:B------:R-:W3:Y:S01]  /*dc50*/  LDL R58, [R1+0x21c] ;  /* 0x00021c00013a7983 */ /* 0x000ee20000100800 */
[----:B------:R-:W-:Y:S02]  /*dc60*/  ISETP.GT.AND P0, PT, R3, 0x9, !P0 ;  /* 0x000000090300780c */ /* 0x000fe40004704270 */
[----:B------:R-:W-:Y:S01]  /*dc70*/  ISETP.NE.AND P1, PT, R32, RZ, PT ;  /* 0x000000ff2000720c */ /* 0x000fe20003f25270 */
[----:B------:R-:W4:Y:S01]  /*dc80*/  LDL R62, [R1+0x224] ;  /* 0x00022400013e7983 */ /* 0x000f220000100800 */
[----:B------:R-:W-:Y:S02]  /*dc90*/  ISETP.LT.OR P0, PT, R4, 0xa, P0 ;  /* 0x0000000a0400780c */ /* 0x000fe40000701670 */
[----:B------:R-:W-:Y:S01]  /*dca0*/  ISETP.NE.AND P6, PT, R14, RZ, PT ;  /* 0x000000ff0e00720c */ /* 0x000fe20003fc5270 */
[----:B------:R-:W2:Y:S01]  /*dcb0*/  LDL R78, [R1+0x244] ;  /* 0x00024400014e7983 */ /* 0x000ea20000100800 */
[----:B------:R-:W-:-:S02]  /*dcc0*/  FSEL R24, R63, -INF , !P0 ;  /* 0xff8000003f187808 */ /* 0x000fc40004000000 */
[----:B------:R-:W-:Y:S01]  /*dcd0*/  ISETP.NE.AND P0, PT, R25, RZ, PT ;  /* 0x000000ff1900720c */ /* 0x000fe20003f05270 */
[----:B------:R-:W2:Y:S01]  /*dce0*/  LDL R80, [R1+0x248] ;  /* 0x0002480001507983 */ /* 0x000ea20000100800 */
[C---:B------:R-:W-:Y:S02]  /*dcf0*/  ISETP.GT.AND P2, PT, R3.reuse, 0x29, !P2 ;  /* 0x000000290300780c */ /* 0x040fe40005744270 */
[C---:B------:R-:W-:Y:S01]  /*dd00*/  ISETP.GT.AND P0, PT, R3.reuse, 0x10, !P0 ;  /* 0x000000100300780c */ /* 0x040fe20004704270 */
[----:B------:R-:W2:Y:S01]  /*dd10*/  LDL R82, [R1+0x24c] ;  /* 0x00024c0001527983 */ /* 0x000ea20000100800 */
[----:B------:R-:W-:Y:S02]  /*dd20*/  ISETP.GT.AND P3, PT, R3, 0x30, !P3 ;  /* 0x000000300300780c */ /* 0x000fe40005f64270 */
[C---:B------:R-:W-:Y:S01]  /*dd30*/  ISETP.LT.OR P0, PT, R4.reuse, 0x11, P0 ;  /* 0x000000110400780c */ /* 0x040fe20000701670 */
[----:B------:R-:W2:Y:S01]  /*dd40*/  LDL R84, [R1+0x250] ;  /* 0x0002500001547983 */ /* 0x000ea20000100800 */
[----:B------:R-:W-:-:S02]  /*dd50*/  ISETP.LT.OR P2, PT, R4, 0x2a, P2 ;  /* 0x0000002a0400780c */ /* 0x000fc40001741670 */
[----:B------:R-:W-:Y:S01]  /*dd60*/  FSEL R25, R34, -INF , !P0 ;  /* 0xff80000022197808 */ /* 0x000fe20004000000 */
[----:B------:R-:W2:Y:S01]  /*dd70*/  LDL R86, [R1+0x254] ;  /* 0x0002540001567983 */ /* 0x000ea20000100800 */
[----:B------:R-:W-:Y:S02]  /*dd80*/  ISETP.NE.AND P0, PT, R28, RZ, PT ;  /* 0x000000ff1c00720c */ /* 0x000fe40003f05270 */
[C---:B------:R-:W-:Y:S01]  /*dd90*/  ISETP.GT.AND P4, PT, R3.reuse, 0x31, !P4 ;  /* 0x000000310300780c */ /* 0x040fe20006784270 */
[----:B------:R-:W2:Y:S01]  /*dda0*/  LDL R88, [R1+0x258] ;  /* 0x0002580001587983 */ /* 0x000ea20000100800 */
[----:B------:R-:W-:Y:S02]  /*ddb0*/  ISETP.GT.AND P0, PT, R3, 0x11, !P0 ;  /* 0x000000110300780c */ /* 0x000fe40004704270 */
[C---:B------:R-:W-:Y:S01]  /*ddc0*/  ISETP.LT.OR P3, PT, R4.reuse, 0x31, P3 ;  /* 0x000000310400780c */ /* 0x040fe20001f61670 */
[----:B------:R-:W2:Y:S01]  /*ddd0*/  LDL R90, [R1+0x25c] ;  /* 0x00025c00015a7983 */ /* 0x000ea20000100800 */
[----:B------:R-:W-:-:S02]  /*dde0*/  ISETP.LT.OR P0, PT, R4, 0x12, P0 ;  /* 0x000000120400780c */ /* 0x000fc40000701670 */
[----:B------:R-:W-:Y:S01]  /*ddf0*/  ISETP.GT.AND P5, PT, R3, 0x38, !P5 ;  /* 0x000000380300780c */ /* 0x000fe20006fa4270 */
[----:B------:R-:W2:Y:S01]  /*de00*/  LDL R92, [R1+0x260] ;  /* 0x00026000015c7983 */ /* 0x000ea20000100800 */
[----:B------:R-:W-:Y:S02]  /*de10*/  FSEL R26, R35, -INF , !P0 ;  /* 0xff800000231a7808 */ /* 0x000fe40004000000 */
[----:B------:R-:W-:Y:S01]  /*de20*/  ISETP.NE.AND P0, PT, R29, RZ, PT ;  /* 0x000000ff1d00720c */ /* 0x000fe20003f05270 */
[----:B------:R-:W2:Y:S01]  /*de30*/  LDL R94, [R1+0x264] ;  /* 0x00026400015e7983 */ /* 0x000ea20000100800 */
[----:B------:R-:W-:Y:S02]  /*de40*/  ISETP.LT.OR P4, PT, R4, 0x32, P4 ;  /* 0x000000320400780c */ /* 0x000fe40002781670 */
[----:B------:R-:W-:Y:S01]  /*de50*/  ISETP.GT.AND P0, PT, R3, 0x18, !P0 ;  /* 0x000000180300780c */ /* 0x000fe20004704270 */
[----:B------:R-:W2:Y:S01]  /*de60*/  LDL R96, [R1+0x268] ;  /* 0x0002680001607983 */ /* 0x000ea20000100800 */
[----:B------:R-:W-:-:S02]  /*de70*/  FSEL R34, R50, -INF , !P3 ;  /* 0xff80000032227808 */ /* 0x000fc40005800000 */
[C---:B------:R-:W-:Y:S01]  /*de80*/  ISETP.LT.OR P0, PT, R4.reuse, 0x19, P0 ;  /* 0x000000190400780c */ /* 0x040fe20000701670 */
[----:B------:R-:W3:Y:S01]  /*de90*/  LDL R50, [R1+0x20c] ;  /* 0x00020c0001327983 */ /* 0x000ee20000100800 */
[----:B------:R-:W-:Y:S02]  /*dea0*/  ISETP.LT.OR P5, PT, R4, 0x39, P5 ;  /* 0x000000390400780c */ /* 0x000fe40002fa1670 */
[----:B------:R-:W-:Y:S01]  /*deb0*/  FSEL R28, R38, -INF , !P0 ;  /* 0xff800000261c7808 */ /* 0x000fe20004000000 */
[----:B------:R-:W2:Y:S01]  /*dec0*/  LDL R98, [R1+0x26c] ;  /* 0x00026c0001627983 */ /* 0x000ea20000100800 */
[----:B------:R-:W-:Y:S02]  /*ded0*/  ISETP.GT.AND P0, PT, R3, 0x19, !P1 ;  /* 0x000000190300780c */ /* 0x000fe40004f04270 */
[----:B------:R-:W-:Y:S01]  /*dee0*/  ISETP.NE.AND P1, PT, R37, RZ, PT ;  /* 0x000000ff2500720c */ /* 0x000fe20003f25270 */
[----:B------:R-:W4:Y:S01]  /*def0*/  LDL R38, [R1+0x410] ;  /* 0x0004100001267983 */ /* 0x000f220000100800 */
        /* <DEDUP_REMOVED lines=10> */
[----:B------:R-:W-:Y:S01]  /*dfa0*/  ISETP.LT.OR P0, PT, R4, 0x21, P0 ;  /* 0x000000210400780c */ /* 0x000fe20000701670 */
[----:B------:R-:W3:Y:S01]  /*dfb0*/  LDL R46, [R1+0x204] ;  /* 0x00020400012e7983 */ /* 0x000ee20000100800 */
[----:B------:R-:W-:Y:S02]  /*dfc0*/  FSEL R33, R47, -INF , !P2 ;  /* 0xff8000002f217808 */ /* 0x000fe40005000000 */
[----:B------:R-:W-:Y:S01]  /*dfd0*/  FSEL R30, R42, -INF , !P0 ;  /* 0xff8000002a1e7808 */ /* 0x000fe20004000000 */
[----:B------:R-:W2:Y:S01]  /*dfe0*/  LDL R106, [R1+0x27c] ;  /* 0x00027c00016a7983 */ /* 0x000ea20000100800 */
[----:B------:R-:W-:Y:S02]  /*dff0*/  ISETP.GT.AND P0, PT, R3, RZ, !P6 ;  /* 0x000000ff0300720c */ /* 0x000fe40007704270 */
[----:B------:R-:W-:Y:S01]  /*e000*/  ISETP.NE.AND P6, PT, R41, RZ, PT ;  /* 0x000000ff2900720c */ /* 0x000fe20003fc5270 */
[----:B------:R-:W3:Y:S01]  /*e010*/  LDL R42, [R1+0x1fc] ;  /* 0x0001fc00012a7983 */ /* 0x000ee20000100800 */
[----:B------:R-:W-:-:S02]  /*e020*/  ISETP.LT.OR P0, PT, R4, 0x1, P0 ;  /* 0x000000010400780c */ /* 0x000fc40000701670 */
[----:B------:R-:W-:Y:S01]  /*e030*/  FSEL R35, R51, -INF , !P4 ;  /* 0xff80000033237808 */ /* 0x000fe20006000000 */
[----:B------:R-:W2:Y:S01]  /*e040*/  LDL R108, [R1+0x280] ;  /* 0x00028000016c7983 */ /* 0x000ea20000100800 */
[----:B------:R-:W-:Y:S02]  /*e050*/  FSEL R20, R0, -INF , !P0 ;  /* 0xff80000000147808 */ /* 0x000fe40004000000 */
[----:B------:R-:W-:Y:S01]  /*e060*/  FMNMX.FTZ R0, R160, R60, !PT ;  /* 0x0000003ca0007209 */ /* 0x000fe20007810000 */
[----:B------:R-:W2:Y:S01]  /*e070*/  LDL R110, [R1+0x284] ;  /* 0x00028400016e7983 */ /* 0x000ea20000100800 */
[----:B------:R-:W-:Y:S02]  /*e080*/  ISETP.NE.AND P0, PT, R36, RZ, PT ;  /* 0x000000ff2400720c */ /* 0x000fe40003f05270 */
[----:B------:R-:W-:Y:S01]  /*e090*/  FMNMX.FTZ R0, R162, R0, !PT ;  /* 0x00000000a2007209 */ /* 0x000fe20007810000 */
[----:B------:R-:W2:Y:S01]  /*e0a0*/  LDL R112, [R1+0x288] ;  /* 0x0002880001707983 */ /* 0x000ea20000100800 */
[----:B------:R-:W-:-:S02]  /*e0b0*/  ISETP.GT.AND P0, PT, R3, 0x21, !P0 ;  /* 0x000000210300780c */ /* 0x000fc40004704270 */
[----:B------:R-:W-:Y:S01]  /*e0c0*/  FMNMX.FTZ R0, R66, R0, !PT ;  /* 0x0000000042007209 */ /* 0x000fe20007810000 */
[----:B------:R-:W2:Y:S01]  /*e0d0*/  LDL R114, [R1+0x28c] ;  /* 0x00028c0001727983 */ /* 0x000ea20000100800 */
[----:B------:R-:W-:Y:S02]  /*e0e0*/  ISETP.LT.OR P0, PT, R4, 0x22, P0 ;  /* 0x000000220400780c */ /* 0x000fe40000701670 */
[----:B------:R-:W-:Y:S01]  /*e0f0*/  FMNMX.FTZ R0, R64, R0, !PT ;  /* 0x0000000040007209 */ /* 0x000fe20007810000 */
[----:B------:R-:W2:Y:S01]  /*e100*/  LDL R116, [R1+0x290] ;  /* 0x0002900001747983 */ /* 0x000ea20000100800 */
[----:B------:R-:W-:Y:S02]  /*e110*/  FSEL R31, R43, -INF , !P0 ;  /* 0xff8000002b1f7808 */ /* 0x000fe40004000000 */
        /* <DEDUP_REMOVED lines=11> */
[----:B------:R-:W-:-:S02]  /*e1d0*/  FSEL R37, R55, -INF , !P0 ;  /* 0xff80000037257808 */ /* 0x000fc40004000000 */
[----:B------:R-:W-:Y:S01]  /*e1e0*/  FMNMX.FTZ R0, R72, R0, !PT ;  /* 0x0000000048007209 */ /* 0x000fe20007810000 */
[----:B------:R-:W2:Y:S03]  /*e1f0*/  LDL R124, [R1+0x2a0] ;  /* 0x0002a000017c7983 */ /* 0x000ea60000100800 */
        /* <DEDUP_REMOVED lines=9> */
[----:B------:R-:W2:Y:S01]  /*e290*/  LDL R134, [R1+0x2b4] ;  /* 0x0002b40001867983 */ /* 0x000ea20000100800 */
[----:B------:R-:W-:-:S02]  /*e2a0*/  FMNMX.FTZ R0, R20, R27, !PT ;  /* 0x0000001b14007209 */ /* 0x000fc40007810000 */
[----:B------:R-:W-:Y:S01]  /*e2b0*/  FMNMX.FTZ R12, R56, R12, !PT ;  /* 0x0000000c380c7209 */ /* 0x000fe20007810000 */
[----:B------:R-:W2:Y:S01]  /*e2c0*/  LDL R136, [R1+0x2b8] ;  /* 0x0002b80001887983 */ /* 0x000ea20000100800 */
[----:B------:R-:W-:-:S03]  /*e2d0*/  FMNMX.FTZ R7, R21, R0, !PT ;  /* 0x0000000015077209 */ /* 0x000fc60007810000 */
[----:B------:R-:W0:Y:S01]  /*e2e0*/  SHFL.BFLY PT, R13, R12, 0x2, 0x1f ;  /* 0x0c401f000c0d7f89 */ /* 0x000e2200000e0000 */
[----:B------:R-:W-:-:S03]  /*e2f0*/  FMNMX.FTZ R0, R24, R7, !PT ;  /* 0x0000000718007209 */ /* 0x000fc60007810000 */
[----:B------:R-:W2:Y:S01]  /*e300*/  LDL R138, [R1+0x2bc] ;  /* 0x0002bc00018a7983 */ /* 0x000ea20000100800 */
        /* <DEDUP_REMOVED lines=8> */
[----:B------:R-:W-:Y:S02]  /*e390*/  FMNMX.FTZ R0, R30, R7, !PT ;  /* 0x000000071e007209 */ /* 0x000fe40007810000 */
[----:B0-----:R-:W-:Y:S01]  /*e3a0*/  FMNMX.FTZ R14, R12, R13, !PT ;  /* 0x0000000d0c0e7209 */ /* 0x001fe20007810000 */
        /* <DEDUP_REMOVED lines=15> */
[----:B------:R-:W2:Y:S04]  /*e4a0*/  LDL R47, [R1+0x2fc] ;  /* 0x0002fc00012f7983 */ /* 0x000ea80000100800 */
[----:B------:R-:W-:Y:S04]  /*e4b0*/  STL.64 [R1+0x3f0], R12 ;  /* 0x0003f00c01007387 */ /* 0x000fe80000100a00 */
[----:B------:R0:W-:Y:S04]  /*e4c0*/  STL [R1+0x3f0], R0 ;  /* 0x0003f00001007387 */ /* 0x0001e80000100800 */
[----:B------:R-:W4:Y:S04]  /*e4d0*/  LDL R7, [R1+0x3f0] ;  /* 0x0003f00001077983 */ /* 0x000f280000100800 */
[----:B------:R-:W3:Y:S04]  /*e4e0*/  LDL R4, [R1+0x3f4] ;  /* 0x0003f40001047983 */ /* 0x000ee80000100800 */
[----:B------:R-:W2:Y:S04]  /*e4f0*/  LDL.64 R14, [R1+0x118] ;  /* 0x00011800010e7983 */ /* 0x000ea80000100a00 */
        /* <DEDUP_REMOVED lines=48> */
[----:B----4-:R-:W-:Y:S01]  /*e800*/  FMUL.FTZ R3, R38, R7 ;  /* 0x0000000726037220 */ /* 0x010fe20000410000 */
[----:B------:R-:W-:-:S02]  /*e810*/  FSETP.NEU.FTZ.AND P0, PT, R7, -INF , PT ;  /* 0xff8000000700780b */ /* 0x000fc40003f1d000 */
[----:B---3--:R-:W1:Y:S02]  /*e820*/  SHFL.BFLY PT, R7, R4, 0x2, 0x1f ;  /* 0x0c401f0004077f89 */ /* 0x008e6400000e0000 */
[----:B------:R-:W-:-:S05]  /*e830*/  FSEL R3, R3, RZ, P0 ;  /* 0x000000ff03037208 */ /* 0x000fca0000000000 */
[----:B0-----:R-:W-:Y:S01]  /*e840*/  FFMA.FTZ R0, R66, R38, -R3 ;  /* 0x0000002642007223 */ /* 0x001fe20000010803 */
[----:B-1----:R-:W-:-:S03]  /*e850*/  FMNMX.FTZ R7, R7, R4, !PT ;  /* 0x0000000407077209 */ /* 0x002fc60007810000 */
        /* <DEDUP_REMOVED lines=9> */
[----:B0-----:R-:W0:Y:S01]  /*e8f0*/  SHFL.BFLY PT, R0, R7, 0x1, 0x1f ;  /* 0x0c201f0007007f89 */ /* 0x001e2200000e0000 */
        /* <DEDUP_REMOVED lines=8> */
[----:B------:R-:W3:Y:S04]  /*e980*/  LDL R40, [R1+0x1f8] ;  /* 0x0001f80001287983 */ /* 0x000ee80000100800 */
[----:B------:R-:W4:Y:S03]  /*e990*/  LDL R44, [R1+0x200] ;  /* 0x00020000012c7983 */ /* 0x000f260000100800 */
[----:B------:R-:W1:Y:S01]  /*e9a0*/  MUFU.EX2 R83, R83 ;  /* 0x0000005300537308 */ /* 0x000e620000000800 */
[----:B------:R-:W4:Y:S04]  /*e9b0*/  LDL R48, [R1+0x208] ;  /* 0x0002080001307983 */ /* 0x000f280000100800 */
[----:B------:R-:W4:Y:S01]  /*e9c0*/  LDL R52, [R1+0x210] ;  /* 0x0002100001347983 */ /* 0x000f220000100800 */
[----:B0-----:R-:W-:-:S02]  /*e9d0*/  FMNMX.FTZ R0, R7, R0, !PT ;  /* 0x0000000007007209 */ /* 0x001fc40007810000 */
[----:B------:R-:W-:Y:S01]  /*e9e0*/  MUFU.EX2 R162, R162 ;  /* 0x000000a200a27308 */ /* 0x000fe20000000800 */
[----:B------:R-:W4:Y:S01]  /*e9f0*/  LDL R56, [R1+0x218] ;  /* 0x0002180001387983 */ /* 0x000f220000100800 */
[C---:B------:R-:W-:Y:S01]  /*ea00*/  FSETP.NEU.FTZ.AND P0, PT, R0.reuse, -INF , PT ;  /* 0xff8000000000780b */ /* 0x040fe20003f1d000 */
[-C--:B------:R-:W-:Y:S02]  /*ea10*/  FMUL.FTZ R4, R0, R38.reuse ;  /* 0x0000002600047220 */ /* 0x080fe40000410000 */
[----:B------:R-:W4:Y:S03]  /*ea20*/  LDL R60, [R1+0x220] ;  /* 0x00022000013c7983 */ /* 0x000f260000100800 */
[----:B------:R-:W-:Y:S01]  /*ea30*/  FSEL R3, R4, RZ, P0 ;  /* 0x000000ff04037208 */ /* 0x000fe20000000000 */
[----:B------:R-:W-:Y:S01]  /*ea40*/  MUFU.EX2 R164, R164 ;  /* 0x000000a400a47308 */ /* 0x000fe20000000800 */
[----:B------:R-:W4:Y:S03]  /*ea50*/  LDL R64, [R1+0x228] ;  /* 0x0002280001407983 */ /* 0x000f260000100800 */
[-CC-:B------:R-:W-:Y:S01]  /*ea60*/  FFMA.FTZ R161, R20, R38.reuse, -R3.reuse ;  /* 0x0000002614a17223 */ /* 0x180fe20000010803 */
[-CC-:B------:R-:W-:Y:S01]  /*ea70*/  FFMA.FTZ R99, R27, R38.reuse, -R3.reuse ;  /* 0x000000261b637223 */ /* 0x180fe20000010803 */
[-CC-:B------:R-:W-:Y:S01]  /*ea80*/  FFMA.FTZ R163, R21, R38.reuse, -R3.reuse ;  /* 0x0000002615a37223 */ /* 0x180fe20000010803 */
[-CC-:B------:R-:W-:Y:S01]  /*ea90*/  FFMA.FTZ R97, R24, R38.reuse, -R3.reuse ;  /* 0x0000002618617223 */ /* 0x180fe20000010803 */
[----:B------:R-:W-:Y:S01]  /*eaa0*/  MUFU.EX2 R111, R111 ;  /* 0x0000006f006f7308 */ /* 0x000fe20000000800 */
[-CC-:B------:R-:W-:Y:S01]  /*eab0*/  FFMA.FTZ R165, R25, R38.reuse, -R3.reuse ;  /* 0x0000002619a57223 */ /* 0x180fe20000010803 */
[----:B------:R-:W4:Y:S04]  /*eac0*/  LDL R66, [R1+0x22c] ;  /* 0x00022c0001427983 */ /* 0x000f280000100800 */
[----:B------:R-:W4:Y:S02]  /*ead0*/  LDL R68, [R1+0x230] ;  /* 0x0002300001447983 */ /* 0x000f240000100800 */
[----:B------:R-:W-:Y:S02]  /*eae0*/  MUFU.EX2 R161, R161 ;  /* 0x000000a100a17308 */ /* 0x000fe40000000800 */
[----:B------:R-:W4:Y:S04]  /*eaf0*/  LDL R70, [R1+0x234] ;  /* 0x0002340001467983 */ /* 0x000f280000100800 */
[----:B------:R-:W4:Y:S02]  /*eb00*/  LDL R72, [R1+0x238] ;  /* 0x0002380001487983 */ /* 0x000f240000100800 */
[----:B------:R-:W0:Y:S01]  /*eb10*/  MUFU.EX2 R99, R99 ;  /* 0x0000006300637308 */ /* 0x000e220000000800 */
[-CC-:B------:R-:W-:Y:S01]  /*eb20*/  FFMA.FTZ R95, R26, R38.reuse, -R3.reuse ;  /* 0x000000261a5f7223 */ /* 0x180fe20000010803 */
[----:B------:R-:W4:Y:S04]  /*eb30*/  LDL R74, [R1+0x23c] ;  /* 0x00023c00014a7983 */ /* 0x000f280000100800 */
[----:B------:R-:W4:Y:S02]  /*eb40*/  LDL R76, [R1+0x240] ;  /* 0x00024000014c7983 */ /* 0x000f240000100800 */
[----:B------:R-:W0:Y:S01]  /*eb50*/  MUFU.EX2 R163, R163 ;  /* 0x000000a300a37308 */ /* 0x000e220000000800 */
[-C--:B------:R-:W-:Y:S01]  /*eb60*/  FFMA.FTZ R167, R28, R38.reuse, -R3 ;  /* 0x000000261ca77223 */ /* 0x080fe20000010803 */
[----:B-1----:R-:W-:Y:S01]  /*eb70*/  FADD.FTZ R7, R160, R83 ;  /* 0x00000053a0077221 */ /* 0x002fe20000010000 */
[-CC-:B------:R-:W-:Y:S01]  /*eb80*/  FFMA.FTZ R93, R29, R38.reuse, -R3.reuse ;  /* 0x000000261d5d7223 */ /* 0x180fe20000010803 */
[----:B------:R-:W-:-:S04]  /*eb90*/  FFMA.FTZ R169, R30, R38, -R3 ;  /* 0x000000261ea97223 */ /* 0x000fc80000010803 */
[----:B------:R-:W-:Y:S08]  /*eba0*/  MUFU.EX2 R166, R166 ;  /* 0x000000a600a67308 */ /* 0x000ff00000000800 */
[----:B------:R-:W1:Y:S01]  /*ebb0*/  MUFU.EX2 R97, R97 ;  /* 0x0000006100617308 */ /* 0x000e620000000800 */
[----:B0-----:R-:W-:-:S07]  /*ebc0*/  FADD.FTZ R4, R161, R99 ;  /* 0x00000063a1047221 */ /* 0x001fce0000010000 */
[----:B------:R-:W0:Y:S01]  /*ebd0*/  MUFU.EX2 R165, R165 ;  /* 0x000000a500a57308 */ /* 0x000e220000000800 */
[----:B------:R-:W-:Y:S01]  /*ebe0*/  FADD.FTZ R12, R162, R7 ;  /* 0x00000007a20c7221 */ /* 0x000fe20000010000 */
[----:B------:R-:W-:Y:S01]  /*ebf0*/  FADD.FTZ R4, R163, R4 ;  /* 0x00000004a3047221 */ /* 0x000fe20000010000 */
[----:B------:R-:W-:-:S05]  /*ec00*/  FFMA.FTZ R91, R31, R38, -R3 ;  /* 0x000000261f5b7223 */ /* 0x000fca0000010803 */
[----:B------:R-:W-:Y:S08]  /*ec10*/  MUFU.EX2 R107, R107 ;  /* 0x0000006b006b7308 */ /* 0x000ff00000000800 */
[----:B------:R-:W0:Y:S01]  /*ec20*/  MUFU.EX2 R95, R95 ;  /* 0x0000005f005f7308 */ /* 0x000e220000000800 */
[----:B------:R-:W-:Y:S01]  /*ec30*/  FADD.FTZ R7, R113, R12 ;  /* 0x0000000c71077221 */ /* 0x000fe20000010000 */
[----:B-1----:R-:W-:Y:S01]  /*ec40*/  FADD.FTZ R4, R97, R4 ;  /* 0x0000000461047221 */ /* 0x002fe20000010000 */
[----:B------:R-:W-:-:S05]  /*ec50*/  FFMA.FTZ R171, R32, R38, -R3 ;  /* 0x0000002620ab7223 */ /* 0x000fca0000010803 */
[----:B------:R-:W-:Y:S01]  /*ec60*/  MUFU.EX2 R168, R168 ;  /* 0x000000a800a87308 */ /* 0x000fe20000000800 */
[-CC-:B------:R-:W-:Y:S01]  /*ec70*/  FFMA.FTZ R89, R33, R38.reuse, -R3.reuse ;  /* 0x0000002621597223 */ /* 0x180fe20000010803 */
[----:B------:R-:W-:-:S06]  /*ec80*/  FFMA.FTZ R173, R34, R38, -R3 ;  /* 0x0000002622ad7223 */ /* 0x000fcc0000010803 */
[----:B------:R-:W-:Y:S01]  /*ec90*/  MUFU.EX2 R109, R109 ;  /* 0x0000006d006d7308 */ /* 0x000fe20000000800 */
[----:B------:R-:W-:-:S07]  /*eca0*/  FFMA.FTZ R87, R35, R38, -R3 ;  /* 0x0000002623577223 */ /* 0x000fce0000010803 */
[----:B------:R-:W-:Y:S01]  /*ecb0*/  MUFU.EX2 R170, R170 ;  /* 0x000000aa00aa7308 */ /* 0x000fe20000000800 */
[----:B------:R-:W-:-:S07]  /*ecc0*/  FFMA.FTZ R175, R36, R38, -R3 ;  /* 0x0000002624af7223 */ /* 0x000fce0000010803 */
[----:B------:R-:W-:Y:S01]  /*ecd0*/  MUFU.EX2 R105, R105 ;  /* 0x0000006900697308 */ /* 0x000fe20000000800 */
[----:B------:R-:W-:-:S07]  /*ece0*/  FFMA.FTZ R85, R37, R38, -R3 ;  /* 0x0000002625557223 */ /* 0x000fce0000010803 */
[----:B------:R-:W-:Y:S08]  /*ecf0*/  MUFU.EX2 R172, R172 ;  /* 0x000000ac00ac7308 */ /* 0x000ff00000000800 */
[----:B------:R-:W-:Y:S08]  /*ed00*/  MUFU.EX2 R101, R101 ;  /* 0x0000006500657308 */ /* 0x000ff00000000800 */
[----:B------:R-:W-:Y:S08]  /*ed10*/  MUFU.EX2 R174, R174 ;  /* 0x000000ae00ae7308 */ /* 0x000ff00000000800 */
[----:B------:R-:W-:Y:S01]  /*ed20*/  MUFU.EX2 R103, R103 ;  /* 0x0000006700677308 */ /* 0x000fe20000000800 */
[----:B------:R1:W-:Y:S04]  /*ed30*/  STL [R1+0x3f4], R0 ;  /* 0x0003f40001007387 */ /* 0x0003e80000100800 */
[----:B------:R-:W4:Y:S03]  /*ed40*/  LDL R28, [R1+0x1e0] ;  /* 0x0001e000011c7983 */ /* 0x000f260000100800 */
[----:B------:R-:W2:Y:S01]  /*ed50*/  MUFU.EX2 R167, R167 ;  /* 0x000000a700a77308 */ /* 0x000ea20000000800 */
[----:B------:R-:W-:Y:S01]  /*ed60*/  FADD.FTZ R12, R164, R7 ;  /* 0x00000007a40c7221 */ /* 0x000fe20000010000 */
[----:B0-----:R-:W-:Y:S01]  /*ed70*/  FADD.FTZ R4, R165, R4 ;  /* 0x00000004a5047221 */ /* 0x001fe20000010000 */
[----:B------:R-:W4:Y:S04]  /*ed80*/  LDL R30, [R1+0x1e4] ;  /* 0x0001e400011e7983 */ /* 0x000f280000100800 */
[----:B------:R-:W4:Y:S01]  /*ed90*/  LDL R29, [R1+0x2d8] ;  /* 0x0002d800011d7983 */ /* 0x000f220000100800 */
[----:B------:R-:W0:Y:S01]  /*eda0*/  MUFU.EX2 R93, R93 ;  /* 0x0000005d005d7308 */ /* 0x000e220000000800 */
[----:B------:R-:W-:Y:S01]  /*edb0*/  FADD.FTZ R7, R111, R12 ;  /* 0x0000000c6f077221 */ /* 0x000fe20000010000 */
[----:B------:R-:W-:Y:S01]  /*edc0*/  FADD.FTZ R4, R95, R4 ;  /* 0x000000045f047221 */ /* 0x000fe20000010000 */
[----:B------:R-:W4:Y:S04]  /*edd0*/  LDL R32, [R1+0x1e8] ;  /* 0x0001e80001207983 */ /* 0x000f280000100800 */
[----:B------:R-:W4:Y:S01]  /*ede0*/  LDL R31, [R1+0x2dc] ;  /* 0x0002dc00011f7983 */ /* 0x000f220000100800 */
[----:B------:R-:W1:Y:S01]  /*edf0*/  MUFU.EX2 R169, R169 ;  /* 0x000000a900a97308 */ /* 0x000e620000000800 */
[----:B------:R-:W-:Y:S01]  /*ee00*/  FADD.FTZ R12, R166, R7 ;  /* 0x00000007a60c7221 */ /* 0x000fe20000010000 */
[----:B--2---:R-:W-:Y:S01]  /*ee10*/  FADD.FTZ R4, R167, R4 ;  /* 0x00000004a7047221 */ /* 0x004fe20000010000 */
[----:B------:R-:W2:Y:S05]  /*ee20*/  LDL R34, [R1+0x1ec] ;  /* 0x0001ec0001227983 */ /* 0x000eaa0000100800 */
[----:B------:R-:W1:Y:S01]  /*ee30*/  MUFU.EX2 R91, R91 ;  /* 0x0000005b005b7308 */ /* 0x000e620000000800 */
[----:B------:R-:W-:Y:S01]  /*ee40*/  FADD.FTZ R7, R107, R12 ;  /* 0x0000000c6b077221 */ /* 0x000fe20000010000 */
[----:B0-----:R-:W-:Y:S01]  /*ee50*/  FADD.FTZ R4, R93, R4 ;  /* 0x000000045d047221 */ /* 0x001fe20000010000 */
[----:B------:R-:W2:Y:S04]  /*ee60*/  LDL R36, [R1+0x1f0] ;  /* 0x0001f00001247983 */ /* 0x000ea80000100800 */
[----:B------:R-:W2:Y:S01]  /*ee70*/  LDL R33, [R1+0x2e0] ;  /* 0x0002e00001217983 */ /* 0x000ea20000100800 */
[----:B------:R-:W0:Y:S01]  /*ee80*/  MUFU.EX2 R171, R171 ;  /* 0x000000ab00ab7308 */ /* 0x000e220000000800 */
[----:B------:R-:W-:Y:S01]  /*ee90*/  FADD.FTZ R12, R168, R7 ;  /* 0x00000007a80c7221 */ /* 0x000fe20000010000 */
[----:B-1----:R-:W-:Y:S01]  /*eea0*/  FADD.FTZ R4, R169, R4 ;  /* 0x00000004a9047221 */ /* 0x002fe20000010000 */
[----:B------:R-:W2:Y:S05]  /*eeb0*/  LDL R38, [R1+0x1f4] ;  /* 0x0001f40001267983 */ /* 0x000eaa0000100800 */
[----:B------:R-:W1:Y:S01]  /*eec0*/  MUFU.EX2 R89, R89 ;  /* 0x0000005900597308 */ /* 0x000e620000000800 */
[----:B------:R-:W-:Y:S01]  /*eed0*/  FADD.FTZ R7, R109, R12 ;  /* 0x0000000c6d077221 */ /* 0x000fe20000010000 */
[----:B------:R-:W-:Y:S01]  /*eee0*/  FADD.FTZ R4, R91, R4 ;  /* 0x000000045b047221 */ /* 0x000fe20000010000 */
[----:B------:R-:W2:Y:S05]  /*eef0*/  LDL R35, [R1+0x2e4] ;  /* 0x0002e40001237983 */ /* 0x000eaa0000100800 */
[----:B------:R-:W1:Y:S01]  /*ef00*/  MUFU.EX2 R173, R173 ;  /* 0x000000ad00ad7308 */ /* 0x000e620000000800 */
[----:B------:R-:W-:Y:S01]  /*ef10*/  FADD.FTZ R12, R170, R7 ;  /* 0x00000007aa0c7221 */ /* 0x000fe20000010000 */
[----:B0-----:R-:W-:Y:S01]  /*ef20*/  FADD.FTZ R4, R171, R4 ;  /* 0x00000004ab047221 */ /* 0x001fe20000010000 */
[----:B------:R-:W2:Y:S05]  /*ef30*/  LDL R37, [R1+0x2e8] ;  /* 0x0002e80001257983 */ /* 0x000eaa0000100800 */
        /* <DEDUP_REMOVED lines=11> */
[----:B------:R-:W2:Y:S02]  /*eff0*/  LDL.64 R12, [R1+0x88] ;  /* 0x00008800010c7983 */ /* 0x000ea40000100a00 */
[----:B------:R-:W-:-:S02]  /*f000*/  FADD.FTZ R20, R174, R3 ;  /* 0x00000003ae147221 */ /* 0x000fc40000010000 */
[----:B------:R-:W2:Y:S01]  /*f010*/  LDL R3, [R1+0x348] ;  /* 0x0003480001037983 */ /* 0x000ea20000100800 */
[----:B-1----:R-:W-:Y:S01]  /*f020*/  FADD.FTZ R4, R175, R4 ;  /* 0x00000004af047221 */ /* 0x002fe20000010000 */
[----:B------:R-:W-:-:S03]  /*f030*/  FADD.FTZ R20, R103, R20 ;  /* 0x0000001467147221 */ /* 0x000fc60000010000 */
[----:B------:R-:W-:Y:S02]  /*f040*/  FADD.FTZ R21, R85, R4 ;  /* 0x0000000455157221 */ /* 0x000fe40000010000 */
[----:B------:R-:W2:Y:S04]  /*f050*/  LDL R4, [R1+0x34c] ;  /* 0x00034c0001047983 */ /* 0x000ea80000100800 */
[----:B------:R0:W-:Y:S04]  /*f060*/  STL.64 [R1+0x400], R20 ;  /* 0x0004001401007387 */ /* 0x0001e80000100a00 */
[----:B------:R-:W2:Y:S04]  /*f070*/  LD.E.64 R26, desc[UR36][R14.64+0x8] ;  /* 0x000008240e1a7980 */ /* 0x000ea8000c101b00 */
[----:B------:R-:W2:Y:S04]  /*f080*/  LD.E.64 R24, desc[UR36][R14.64] ;  /* 0x000000240e187980 */ /* 0x000ea8000c101b00 */
[----:B0-----:R-:W2:Y:S04]  /*f090*/  LDL R20, [R1+0x35c] ;  /* 0x00035c0001147983 */ /* 0x001ea80000100800 */
[----:B------:R-:W2:Y:S04]  /*f0a0*/  LDL R21, [R1+0x360] ;  /* 0x0003600001157983 */ /* 0x000ea80000100800 */
[----:B------:R-:W2:Y:S04]  /*f0b0*/  LDL R14, [R1+0x354] ;  /* 0x00035400010e7983 */ /* 0x000ea80000100800 */
[----:B------:R-:W2:Y:S01]  /*f0c0*/  LDL R15, [R1+0x358] ;  /* 0x00035800010f7983 */ /* 0x000ea20000100800 */
        /* <DEDUP_REMOVED lines=16> */
[----:B---3--:R-:W-:Y:S04]  /*f1d0*/  STL [R1+0x1f8], R40 ;  /* 0x0001f82801007387 */ /* 0x008fe80000100800 */
[----:B------:R-:W-:Y:S04]  /*f1e0*/  STL [R1+0x1fc], R42 ;  /* 0x0001fc2a01007387 */ /* 0x000fe80000100800 */
        /* <DEDUP_REMOVED lines=52> */
[----:B------:R-:W-:Y:S01]  /*f530*/  IMAD R12, R81, 0x1000, R12 ;  /* 0x00001000510c7824 */ /* 0x000fe200078e020c */
[----:B------:R-:W-:-:S04]  /*f540*/  R2UR UR7, R13 ;  /* 0x000000000d0772ca */ /* 0x000fc800000e0000 */
[----:B------:R-:W-:Y:S01]  /*f550*/  R2UR UR6, R12 ;  /* 0x000000000c0672ca */ /* 0x000fe200000e0000 */
[----:B------:R-:W-:Y:S04]  /*f560*/  STL [R1+0x2b8], R136 ;  /* 0x0002b88801007387 */ /* 0x000fe80000100800 */
[----:B------:R-:W-:Y:S01]  /*f570*/  STL [R1+0x2bc], R138 ;  /* 0x0002bc8a01007387 */ /* 0x000fe20000100800 */
[----:B------:R-:W-:-:S05]  /*f580*/  MOV R26, R26 ;  /* 0x0000001a001a7202 */ /* 0x000fca0000000f00 */
[--C-:B------:R-:W-:Y:S02]  /*f590*/  IMAD R25, R25, 0x2, R26.reuse ;  /* 0x0000000219197824 */ /* 0x100fe400078e021a */
[C---:B------:R-:W-:Y:S02]  /*f5a0*/  IMAD R27, R24.reuse, 0x2, R26 ;  /* 0x00000002181b7824 */ /* 0x040fe400078e021a */
[----:B------:R-:W-:Y:S01]  /*f5b0*/  IMAD R24, R24, 0x2, R25 ;  /* 0x0000000218187824 */ /* 0x000fe200078e0219 */
[----:B------:R-:W-:Y:S04]  /*f5c0*/  STSM.16.M88.4 [R26], R160 ;  /* 0x000000a01a007844 */ /* 0x000fe80000000200 */
[----:B------:R-:W-:Y:S04]  /*f5d0*/  STSM.16.M88.4 [R27], R164 ;  /* 0x000000a41b007844 */ /* 0x000fe80000000200 */
[----:B------:R-:W-:Y:S04]  /*f5e0*/  STSM.16.M88.4 [R25], R168 ;  /* 0x000000a819007844 */ /* 0x000fe80000000200 */
[----:B------:R-:W-:Y:S04]  /*f5f0*/  STSM.16.M88.4 [R24], R172 ;  /* 0x000000ac18007844 */ /* 0x000fe80000000200 */
        /* <DEDUP_REMOVED lines=31> */
[----:B------:R0:W-:Y:S02]  /*f7f0*/  STL [R1+0x340], R79 ;  /* 0x0003404f01007387 */ /* 0x0001e40000100800 */
[----:B0-----:R-:W-:-:S06]  /*f800*/  WARPGROUP.ARRIVE ;  /* 0x00000000000079c5 */ /* 0x001fcc0000000000 */
[----:B------:R-:W-:Y:S01]  /*f810*/  HGMMA.64x256x16.F32.BF16 R24, R160, gdesc[UR4].tnspB, RZ, !UPT, gsb0 ;  /* 0x43e00004a0187df0 */ /* 0x000fe2000c0018ff */
[----:B------:R0:W-:Y:S04]  /*f820*/  STL [R1+0x354], R14 ;  /* 0x0003540e01007387 */ /* 0x0001e80000100800 */
[----:B------:R1:W-:Y:S01]  /*f830*/  STL [R1+0x358], R15 ;  /* 0x0003580f01007387 */ /* 0x0003e20000100800 */
[----:B0-----:R-:W-:Y:S02]  /*f840*/  VIADD R14, R12, 0x80 ;  /* 0x000000800c0e7836 */ /* 0x001fe40000000000 */
[----:B-1----:R-:W-:-:S03]  /*f850*/  IMAD.MOV.U32 R15, RZ, RZ, R13 ;  /* 0x000000ffff0f7224 */ /* 0x002fc600078e000d */
[----:B------:R-:W-:Y:S02]  /*f860*/  R2UR UR6, R14 ;  /* 0x000000000e0672ca */ /* 0x000fe400000e0000 */
[----:B------:R-:W-:Y:S01]  /*f870*/  R2UR UR7, R15 ;  /* 0x000000000f0772ca */ /* 0x000fe200000e0000 */
        /* <DEDUP_REMOVED lines=72> */
[----:B------:R-:W-:Y:S01]  /*fd00*/  HGMMA.64x256x16.F32.BF16 R24, R164, gdesc[UR4].tnspB, R24, gsb0 ;  /* 0x43e00004a4187df0 */ /* 0x000fe20008001818 */
[----:B------:R-:W-:Y:S02]  /*fd10*/  VIADD R14, R12, 0x100 ;  /* 0x000001000c0e7836 */ /* 0x000fe40000000000 */
[----:B------:R-:W-:-:S03]  /*fd20*/  IMAD.MOV.U32 R15, RZ, RZ, R13 ;  /* 0x000000ffff0f7224 */ /* 0x000fc600078e000d */
[----:B------:R-:W-:Y:S02]  /*fd30*/  R2UR UR6, R14 ;  /* 0x000000000e0672ca */ /* 0x000fe400000e0000 */
[----:B------:R-:W-:Y:S01]  /*fd40*/  R2UR UR7, R15 ;  /* 0x000000000f0772ca */ /* 0x000fe200000e0000 */
[----:B------:R-:W-:Y:S01]  /*fd50*/  VIADD R12, R12, 0x180 ;  /* 0x000001800c0c7836 */ /* 0x000fe20000000000 */
        /* <DEDUP_REMOVED lines=71> */
[----:B------:R-:W-:Y:S03]  /*101d0*/  HGMMA.64x256x16.F32.BF16 R24, R172, gdesc[UR4].tnspB, R24, gsb0 ;  /* 0x43e00004ac187df0 */ /* 0x000fe60008001818 */
        /* <DEDUP_REMOVED lines=34> */
[----:B0-----:R-:W4:Y:S04]  /*10400*/  LDL R78, [R1+0x1e4] ;  /* 0x0001e400014e7983 */ /* 0x001f280000100800 */
[----:B-1----:R-:W4:Y:S04]  /*10410*/  LDL R80, [R1+0x1e8] ;  /* 0x0001e80001507983 */ /* 0x002f280000100800 */
[----:B------:R-:W4:Y:S04]  /*10420*/  LDL R82, [R1+0x1ec] ;  /* 0x0001ec0001527983 */ /* 0x000f280000100800 */
[----:B------:R-:W4:Y:S04]  /*10430*/  LDL R4, [R1+0x1f0] ;  /* 0x0001f00001047983 */ /* 0x000f280000100800 */
[----:B--2---:R-:W2:Y:S04]  /*10440*/  LDL R84, [R1+0x1f4] ;  /* 0x0001f40001547983 */ /* 0x004ea80000100800 */
[----:B------:R-:W2:Y:S04]  /*10450*/  LDL R86, [R1+0x1f8] ;  /* 0x0001f80001567983 */ /* 0x000ea80000100800 */
[----:B---3--:R-:W3:Y:S04]  /*10460*/  LDL R88, [R1+0x1fc] ;  /* 0x0001fc0001587983 */ /* 0x008ee80000100800 */
[----:B------:R-:W3:Y:S04]  /*10470*/  LDL R12, [R1+0x200] ;  /* 0x00020000010c7983 */ /* 0x000ee80000100800 */
[----:B------:R-:W3:Y:S04]  /*10480*/  LDL R90, [R1+0x204] ;  /* 0x00020400015a7983 */ /* 0x000ee80000100800 */
[----:B----4-:R-:W4:Y:S04]  /*10490*/  LDL R92, [R1+0x208] ;  /* 0x00020800015c7983 */ /* 0x010f280000100800 */
        /* <DEDUP_REMOVED lines=117> */
[----:B------:R-:W-:Y:S01]  /*10bf0*/  @!PT LDS RZ, [RZ] ;  /* 0x00000000fffff984 */ /* 0x000fe20000000800 */
[----:B------:R-:W-:Y:S01]  /*10c00*/  @!PT LDS RZ, [RZ] ;  /* 0x00000000fffff984 */ /* 0x000fe20000000800 */
[----:B------:R-:W-:Y:S01]  /*10c10*/  @!PT LDS RZ, [RZ] ;  /* 0x00000000fffff984 */ /* 0x000fe20000000800 */
[----:B------:R-:W-:Y:S01]  /*10c20*/  @!PT LDS RZ, [RZ] ;  /* 0x00000000fffff984 */ /* 0x000fe20000000800 */
[----:B------:R0:W-:Y:S06]  /*10c30*/  MEMBAR.ALL.CTA ;  /* 0x0000000000007992 */ /* 0x0001ec0000008000 */
[----:B0-----:R-:W0:Y:S04]  /*10c40*/  FENCE.VIEW.ASYNC.S ;  /* 0x00000000000073c6 */ /* 0x001e280000000000 */
[----:B------:R-:W-:Y:S04]  /*10c50*/  STL [R1+0x1e0], R0 ;  /* 0x0001e00001007387 */ /* 0x000fe80000100800 */
[----:B------:R-:W-:Y:S04]  /*10c60*/  STL [R1+0x1e4], R78 ;  /* 0x0001e44e01007387 */ /* 0x000fe80000100800 */
[----:B------:R-:W-:Y:S04]  /*10c70*/  STL [R1+0x1e8], R80 ;  /* 0x0001e85001007387 */ /* 0x000fe80000100800 */
[----:B------:R-:W-:Y:S04]  /*10c80*/  STL [R1+0x1ec], R82 ;  /* 0x0001ec5201007387 */ /* 0x000fe80000100800 */
[----:B------:R-:W-:Y:S04]  /*10c90*/  STL [R1+0x1f0], R4 ;  /* 0x0001f00401007387 */ /* 0x000fe80000100800 */
[----:B--2---:R-:W-:Y:S04]  /*10ca0*/  STL [R1+0x1f4], R84 ;  /* 0x0001f45401007387 */ /* 0x004fe80000100800 */
[----:B------:R-:W-:Y:S04]  /*10cb0*/  STL [R1+0x1f8], R86 ;  /* 0x0001f85601007387 */ /* 0x000fe80000100800 */
[----:B---3--:R-:W-:Y:S04]  /*10cc0*/  STL [R1+0x1fc], R88 ;  /* 0x0001fc5801007387 */ /* 0x008fe80000100800 */
[----:B------:R-:W-:Y:S04]  /*10cd0*/  STL [R1+0x200], R12 ;  /* 0x0002000c01007387 */ /* 0x000fe80000100800 */
        /* <DEDUP_REMOVED lines=119> */
[----:B0-----:R-:W-:-:S03]  /*11450*/  NOP ;  /* 0x0000000000007918 */ /* 0x001fc60000000000 */
[----:B-1----:R-:W3:Y:S04]  /*11460*/  LDL R3, [R1+0x28] ;  /* 0x0000280001037983 */ /* 0x002ee80000100800 */
[----:B------:R2:W5:Y:S01]  /*11470*/  LDL R0, [R1+0x1c8] ;  /* 0x0001c80001007983 */ /* 0x0005620000100800 */
[----:B------:R-:W-:Y:S01]  /*11480*/  BSSY B0, `(.L_x_1957) ;  /* 0x0000006000007945 */ /* 0x000fe20003800000 */
[----:B------:R-:W-:Y:S06]  /*11490*/  BAR.ARV 0xe, 0x100 ;  /* 0x0384000000007b1d */ /* 0x000fec0000002000 */
[----:B---3--:R-:W-:-:S04]  /*114a0*/  LOP3.LUT R3, R3, 0x1, RZ, 0xfc, !PT ;  /* 0x0000000103037812 */ /* 0x008fc800078efcff */
[----:B------:R-:W-:-:S13]  /*114b0*/  ISETP.NE.AND P0, PT, R3, 0x3, PT ;  /* 0x000000030300780c */ /* 0x000fda0003f05270 */
[----:B--2---:R-:W-:Y:S05]  /*114c0*/  @!P0 BRA `(.L_x_1958) ;  /* 0x0000000000048947 */ /* 0x004fea0003800000 */
[----:B------:R-:W-:Y:S01]  /*114d0*/  BPT.TRAP 0x1 ;  /* 0x000000040000795c */ /* 0x000fe20000300000 */
.L_x_1958:
[----:B------:R-:W-:Y:S05]  /*114e0*/  BSYNC B0 ;  /* 0x0000000000007941 */ /* 0x000fea0003800000 */
.L_x_1957:
[----:B------:R-:W2:Y:S01]  /*114f0*/  LDL.64 R12, [R1+0x48] ;  /* 0x00004800010c7983 */ /* 0x000ea20000100a00 */
[----:B------:R-:W-:Y:S02]  /*11500*/  UISETP.NE.AND UP1, UPT, UR41, URZ, UPT ;  /* 0x0000003f2900728c */ /* 0x000fe4000bf25270 */
[----:B------:R-:W-:Y:S01]  /*11510*/  UISETP.NE.AND UP0, UPT, UR43, URZ, UPT ;  /* 0x0000003f2b00728c */ /* 0x000fe2000bf05270 */
[----:B------:R-:W3:Y:S01]  /*11520*/  LDL R3, [R1+0x34] ;  /* 0x0000340001037983 */ /* 0x000ee20000100800 */
[----:B--2---:R-:W-:-:S05]  /*11530*/  MOV R7, R12 ;  /* 0x0000000c00077202 */ /* 0x004fca0000000f00 */
[----:B-----5:R-:W-:-:S05]  /*11540*/  IMAD R0, R0, 0x8, R7 ;  /* 0x0000000800007824 */ /* 0x020fca00078e0207 */
[----:B---3--:R-:W-:-:S04]  /*11550*/  PRMT R0, R3, 0x654, R0 ;  /* 0x0000065403007816 */ /* 0x008fc80000000000 */
[----:B------:R0:W-:Y:S02]  /*11560*/  SYNCS.ARRIVE.TRANS64.RED.A1T0 RZ, [R0+URZ], RZ ;  /* 0x000000ff00ff79a7 */ /* 0x0001e4000810043f */
[----:B0-----:R-:W2:Y:S01]  /*11570*/  LDL R0, [R1+0x50] ;  /* 0x0000500001007983 */ /* 0x001ea20000100800 */
[----:B------:R-:W-:Y:S02]  /*11580*/  PLOP3.LUT P0, PT, PT, PT, UP1, 0x80, 0x0 ;  /* 0x000000000000781c */ /* 0x000fe40003f0f018 */
[----:B------:R-:W-:Y:S01]  /*11590*/  PLOP3.LUT P1, PT, PT, PT, UP1, 0x80, 0x0 ;  /* 0x000000000000781c */ /* 0x000fe20003f2f018 */
[----:B------:R-:W-:Y:S01]  /*115a0*/  UIADD3 UR46, UR46, -0x2, URZ ;  /* 0xfffffffe2e2e7890 */ /* 0x000fe2000fffe03f */
[----:B--2---:R-:W-:-:S09]  /*115b0*/  IMAD.SHL.U32 R4, R0, 0x40, RZ ;  /* 0x0000004000047824 */ /* 0x004fd200078e00ff */
[----:B------:R-:W-:Y:S01]  /*115c0*/  @P0 IMAD.HI.U32 R5, R4, R5, RZ ;  /* 0x0000000504050227 */ /* 0x000fe200078e00ff */
[----:B------:R-:W-:-:S03]  /*115d0*/  PLOP3.LUT P0, PT, PT, PT, UP0, 0x40, 0x0 ;  /* 0x000000000000781c */ /* 0x000fc60003f0e808 */
[----:B------:R-:W-:Y:S01]  /*115e0*/  IMAD.MOV.U32 R0, RZ, RZ, R4 ;  /* 0x000000ffff007224 */ /* 0x000fe200078e0004 */
[----:B------:R-:W-:-:S05]  /*115f0*/  @P1 SHF.R.U32.HI R0, RZ, R6, R5 ;  /* 0x00000006ff001219 */ /* 0x000fca0000011605 */
[----:B------:R-:W-:Y:S02]  /*11600*/  VIADD R3, R0, UR45 ;  /* 0x0000002d00037c36 */ /* 0x000fe40008000000 */
[----:B------:R-:W-:Y:S02]  /*11610*/  IMAD.U32 R0, RZ, RZ, UR46 ;  /* 0x0000002eff007e24 */ /* 0x000fe4000f8e00ff */
[----:B------:R-:W-:Y:S01]  /*11620*/  IMAD.IADD R8, R3, 0x1, R8 ;  /* 0x0000000103087824 */ /* 0x000fe200078e0208 */
[----:B------:R-:W-:Y:S06]  /*11630*/  @P0 BRA `(.L_x_1959) ;  /* 0x0000000000400947 */ /* 0x000fec0003800000 */
[C---:B------:R-:W-:Y:S01]  /*11640*/  ISETP.GT.AND P0, PT, R3.reuse, RZ, PT ;  /* 0x000000ff0300720c */ /* 0x040fe20003f04270 */
[----:B------:R-:W-:Y:S01]  /*11650*/  BSSY B0, `(.L_x_1960) ;  /* 0x000000c000007945 */ /* 0x000fe20003800000 */
[----:B------:R-:W-:-:S11]  /*11660*/  VIADD R5, R3, 0xffffffff ;  /* 0xffffffff03057836 */ /* 0x000fd60000000000 */
[----:B------:R-:W-:Y:S05]  /*11670*/  @P0 BRA `(.L_x_1961) ;  /* 0x0000000000180947 */ /* 0x000fea0003800000 */
[----:B------:R-:W-:Y:S01]  /*11680*/  ISETP.NE.AND P0, PT, R9, 0x1, PT ;  /* 0x000000010900780c */ /* 0x000fe20003f05270 */
[----:B------:R-:W-:-:S12]  /*11690*/  IMAD.MOV R3, RZ, RZ, -R3 ;  /* 0x000000ffff037224 */ /* 0x000fd800078e0a03 */
[----:B------:R-:W-:-:S05]  /*116a0*/  @P0 IMAD.HI.U32 R10, R3, R10, RZ ;  /* 0x0000000a030a0227 */ /* 0x000fca00078e00ff */
[----:B------:R-:W-:-:S04]  /*116b0*/  @P0 SHF.R.U32.HI R3, RZ, R11, R10 ;  /* 0x0000000bff030219 */ /* 0x000fc8000001160a */
[----:B------:R-:W-:Y:S01]  /*116c0*/  LOP3.LUT R5, RZ, R3, RZ, 0x33, !PT ;  /* 0x00000003ff057212 */ /* 0x000fe200078e33ff */
[----:B------:R-:W-:Y:S06]  /*116d0*/  BRA `(.L_x_1962) ;  /* 0x00000000000c7947 */ /* 0x000fec0003800000 */
.L_x_1961:
[----:B------:R-:W-:-:S13]  /*116e0*/  ISETP.NE.AND P0, PT, R9, 0x1, PT ;  /* 0x000000010900780c */ /* 0x000fda0003f05270 */
[----:B------:R-:W-:-:S05]  /*116f0*/  @P0 IMAD.HI.U32 R10, R5, R10, RZ ;  /* 0x0000000a050a0227 */ /* 0x000fca00078e00ff */
[----:B------:R-:W-:-:S07]  /*11700*/  @P0 SHF.R.U32.HI R5, RZ, R11, R10 ;  /* 0x0000000bff050219 */ /* 0x000fce000001160a */
.L_x_1962:
[----:B------:R-:W-:Y:S05]  /*11710*/  BSYNC B0 ;  /* 0x0000000000007941 */ /* 0x000fea0003800000 */
.L_x_1960:
[----:B------:R-:W-:-:S05]  /*11720*/  IMAD R5, R5, R9, R9 ;  /* 0x0000000905057224 */ /* 0x000fca00078e0209 */
[----:B------:R-:W-:-:S07]  /*11730*/  VIMNMX R8, R8, R5, PT ;  /* 0x0000000508087248 */ /* 0x000fce0003fe0100 */
.L_x_1959:
[----:B------:R-:W-:Y:S01]  /*11740*/  SHF.R.S32.HI R3, RZ, 0x1f, R8 ;  /* 0x0000001fff037819 */ /* 0x000fe20000011408 */
[----:B------:R-:W-:Y:S03]  /*11750*/  BSSY B1, `(.L_x_1963) ;  /* 0x0000014000017945 */ /* 0x000fe60003800000 */
[----:B------:R-:W-:-:S04]  /*11760*/  LEA.HI R3, R3, R8, RZ, 0x6 ;  /* 0x0000000803037211 */ /* 0x000fc800078f30ff */
[----:B------:R-:W-:-:S04]  /*11770*/  SHF.R.S32.HI R3, RZ, 0x6, R3 ;  /* 0x00000006ff037819 */ /* 0x000fc80000011403 */
[----:B------:R-:W-:-:S04]  /*11780*/  VIMNMX R6, R3, UR42, !PT ;  /* 0x0000002a03067c48 */ /* 0x000fc8000ffe0100 */
[----:B------:R-:W-:-:S13]  /*11790*/  ISETP.GE.AND P0, PT, R0, R6, PT ;  /* 0x000000060000720c */ /* 0x000fda0003f06270 */
[----:B------:R-:W-:Y:S05]  /*117a0*/  @!P0 BRA `(.L_x_1964) ;  /* 0x0000000000388947 */ /* 0x000fea0003800000 */
[----:B------:R-:W-:Y:S01]  /*117b0*/  BSSY B0, `(.L_x_1965) ;  /* 0x000000b000007945 */ /* 0x000fe20003800000 */
.L_x_1966:
[C---:B------:R-:W-:Y:S01]  /*117c0*/  IADD3 R12, P0, R2.reuse, 0x50, RZ ;  /* 0x00000050020c7810 */ /* 0x040fe20007f1e0ff */
[C---:B------:R-:W-:Y:S01]  /*117d0*/  VIADD R7, R2.reuse, 0x128 ;  /* 0x0000012802077836 */ /* 0x040fe20000000000 */
[----:B------:R-:W-:Y:S02]  /*117e0*/  IADD3 R28, P1, R2, 0xcc, RZ ;  /* 0x000000cc021c7810 */ /* 0x000fe40007f3e0ff */
[----:B------:R-:W-:Y:S01]  /*117f0*/  MOV R3, 0x11830 ;  /* 0x0001183000037802 */ /* 0x000fe20000000f00 */
[--C-:B------:R-:W-:Y:S02]  /*11800*/  IMAD.X R13, RZ, RZ, R18.reuse, P0 ;  /* 0x000000ffff0d7224 */ /* 0x100fe400000e0612 */
[----:B------:R-:W-:-:S08]  /*11810*/  IMAD.X R29, RZ, RZ, R18, P1 ;  /* 0x000000ffff1d7224 */ /* 0x000fd000008e0612 */
[----:B------:R-:W-:Y:S05]  /*11820*/  CALL.REL.NOINC `($_ZN7cutlass13device_kernelIN5flash11enable_sm90INS1_16FlashAttnFwdSm90INS1_25CollectiveMainloopFwdSm90ILi2EN4cute5tupleIJNS5_1CILi1EEES8_S8_EEENS6_IJNS7_ILi64EEESA_SA_EEELi512ENS_10bfloat16_tEfNS_4arch4Sm90ELb0ELb1ELb1ELb0ELb1ELb0ELb1ELb0ELb0ELb1ELb0ELb0EEENS1_21CollectiveEpilogueFwdINS6_IJSA_NS7_ILi512EEESA_EEES9_SC_SE_Li256ELb0ELb1ELb0ELb0EEENS1_30DynamicPersistentTileSchedulerILi256ELi128ELb0ELb1ELb1EEEEEEEEEvNT_6ParamsE$_ZZN5flash25CollectiveMainloopFwdSm90ILi2EN4cute5tupleIJNS1_1CILi1EEES4_S4_EEENS2_IJNS3_ILi64EEES6_S6_EEELi512EN7cutlass10bfloat16_tEfNS8_4arch4Sm90ELb0ELb1ELb1ELb0ELb1ELb0ELb1ELb0ELb0ELb1ELb0ELb0EE3mmaINS_16FlashAttnFwdSm90ISC_NS_21CollectiveEpilogueFwdINS2_IJS6_NS3_ILi512EEES6_EEES5_S9_SB_Li256ELb0ELb1ELb0ELb0EEENS_30DynamicPersistentTileSchedulerILi256ELi128ELb0ELb1ELb1EEEE13SharedStorageENS1_6TensorINS1_11ArrayEngineIfLm128EEENS1_6LayoutINS2_IJNS2_IJNS3_ILi2EEESR_NS3_ILi32EEEEEES4_S4_EEENS2_IJNS2_IJS4_SR_NS3_ILi4EEEEEENS3_ILi0EEESX_EEEEEEENS_7SoftmaxILi2ELi0EEEEEbRKNSC_6ParamsENS8_13PipelineAsyncILi2EEES17_RNS8_13PipelineStateILj2EEERT0_RT1_iRiRKNS_16SeqlenInfoQKNewKILb0ELb0EEENS2_IJiiiiEEERT_ENKUliT_T0_T1_E_clIZSD_ISM_S10_S12_EbS15_S17_S17_S1A_S1C_S1E_iS1F_S1J_S1K_S1M_EUlRS1N_iE1_NS3_ILb0EEENS3_ILb1EEEEEDaiS1N_S1O_S1P_) ;  /* 0x000001b4000c7944 */ /* 0x000fea0003c00000 */
[C---:B------:R-:W-:Y:S01]  /*11830*/  ISETP.GT.AND P0, PT, R0.reuse, R6, PT ;  /* 0x000000060000720c */ /* 0x040fe20003f04270 */
[----:B------:R-:W-:-:S12]  /*11840*/  VIADD R0, R0, 0xffffffff ;  /* 0xffffffff00007836 */ /* 0x000fd80000000000 */
[----:B------:R-:W-:Y:S05]  /*11850*/  @P0 BRA `(.L_x_1966) ;  /* 0xfffffffc00d80947 */ /* 0x000fea000383ffff */
[----:B------:R-:W-:Y:S05]  /*11860*/  BSYNC B0 ;  /* 0x0000000000007941 */ /* 0x000fea0003800000 */
.L_x_1965:
[----:B------:R-:W2:Y:S02]  /*11870*/  LDL R4, [R1+0x50] ;  /* 0x0000500001047983 */ /* 0x000ea40000100800 */
[----:B--2---:R-:W-:-:S07]  /*11880*/  IMAD.SHL.U32 R4, R4, 0x40, RZ ;  /* 0x0000004004047824 */ /* 0x004fce00078e00ff */
.L_x_1964:
[----:B------:R-:W-:Y:S05]  /*11890*/  BSYNC B1 ;  /* 0x0000000000017941 */ /* 0x000fea0003800000 */
.L_x_1963:
[----:B------:R-:W-:Y:S01]  /*118a0*/  UISETP.NE.AND UP1, UPT, UR41, URZ, UPT ;  /* 0x0000003f2900728c */ /* 0x000fe2000bf25270 */
[----:B------:R-:W-:Y:S01]  /*118b0*/  VIADD R4, R4, 0x3f ;  /* 0x0000003f04047836 */ /* 0x000fe20000000000 */
[----:B------:R-:W-:-:S04]  /*118c0*/  UISETP.NE.AND UP0, UPT, UR43, URZ, UPT ;  /* 0x0000003f2b00728c */ /* 0x000fc8000bf05270 */
[----:B------:R-:W-:Y:S02]  /*118d0*/  PLOP3.LUT P0, PT, PT, PT, UP1, 0x80, 0x0 ;  /* 0x000000000000781c */ /* 0x000fe40003f0f018 */
[----:B------:R-:W-:-:S03]  /*118e0*/  PLOP3.LUT P1, PT, PT, PT, UP1, 0x80, 0x0 ;  /* 0x000000000000781c */ /* 0x000fc60003f2f018 */
[----:B------:R-:W-:-:S08]  /*118f0*/  @UP1 ULDC UR4, c[0x0][0x44c] ;  /* 0x0001130000041ab9 */ /* 0x000fd00000000800 */
[----:B------:R-:W-:Y:S01]  /*11900*/  @P0 IMAD.HI.U32 R3, R4, UR4, RZ ;  /* 0x0000000404030c27 */ /* 0x000fe2000f8e00ff */
[----:B------:R-:W-:Y:S01]  /*11910*/  PLOP3.LUT P0, PT, PT, PT, UP0, 0x40, 0x0 ;  /* 0x000000000000781c */ /* 0x000fe20003f0e808 */
[----:B------:R-:W-:-:S03]  /*11920*/  @UP1 ULDC UR4, c[0x0][0x450] ;  /* 0x0001140000041ab9 */ /* 0x000fc60000000800 */
[----:B------:R-:W-:Y:S01]  /*11930*/  @P1 SHF.R.U32.HI R4, RZ, UR4, R3 ;  /* 0x00000004ff041c19 */ /* 0x000fe20008011603 */
[----:B------:R-:W-:-:S04]  /*11940*/  ULDC UR4, c[0x0][0xad4] ;  /* 0x0002b50000047ab9 */ /* 0x000fc80000000800 */
[----:B------:R-:W-:-:S04]  /*11950*/  VIADD R4, R4, UR40 ;  /* 0x0000002804047c36 */ /* 0x000fc80008000000 */
[----:B------:R-:W-:Y:S01]  /*11960*/  VIADD R3, R4, -UR4 ;  /* 0x8000000404037c36 */ /* 0x000fe20008000000 */
[----:B------:R-:W-:Y:S06]  /*11970*/  @P0 BRA `(.L_x_1967) ;  /* 0x0000000000540947 */ /* 0x000fec0003800000 */
[----:B------:R-:W-:Y:S01]  /*11980*/  ISETP.GT.AND P0, PT, R4, -0x1, PT ;  /* 0xffffffff0400780c */ /* 0x000fe20003f04270 */
[----:B------:R-:W-:-:S12]  /*11990*/  BSSY B0, `(.L_x_1968) ;  /* 0x0000011000007945 */ /* 0x000fd80003800000 */
        /* <DEDUP_REMOVED lines=10> */
.L_x_1969:
[----:B------:R-:W-:Y:S02]  /*11a40*/  ULDC UR4, c[0x0][0xadc] ;  /* 0x0002b70000047ab9 */ /* 0x000fe40000000800 */
[----:B------:R-:W-:-:S05]  /*11a50*/  IMAD.U32 R7, RZ, RZ, UR4 ;  /* 0x00000004ff077e24 */ /* 0x000fca000f8e00ff */
[----:B------:R-:W-:-:S13]  /*11a60*/  ISETP.NE.AND P0, PT, R7, 0x1, PT ;  /* 0x000000010700780c */ /* 0x000fda0003f05270 */
[----:B------:R-:W0:Y:S02]  /*11a70*/  @P0 LDC.64 R8, c[0x0][0xae0] ;  /* 0x0002b800ff080b82 */ /* 0x000e240000000a00 */
[----:B0-----:R-:W-:-:S05]  /*11a80*/  @P0 IMAD.HI.U32 R6, R4, R8, RZ ;  /* 0x0000000804060227 */ /* 0x001fca00078e00ff */
[----:B------:R-:W-:-:S07]  /*11a90*/  @P0 SHF.R.U32.HI R4, RZ, R9, R6 ;  /* 0x00000009ff040219 */ /* 0x000fce0000011606 */
.L_x_1970:
[----:B------:R-:W-:Y:S05]  /*11aa0*/  BSYNC B0 ;  /* 0x0000000000007941 */ /* 0x000fea0003800000 */
.L_x_1968:
[----:B------:R-:W-:-:S05]  /*11ab0*/  IMAD R4, R4, R7, RZ ;  /* 0x0000000704047224 */ /* 0x000fca00078e02ff */
[----:B------:R-:W-:-:S07]  /*11ac0*/  VIMNMX R3, R3, R4, !PT ;  /* 0x0000000403037248 */ /* 0x000fce0007fe0100 */
.L_x_1967:
[----:B------:R-:W-:-:S05]  /*11ad0*/  VIADD R3, R3, 0x3f ;  /* 0x0000003f03037836 */ /* 0x000fca0000000000 */
[----:B------:R-:W-:-:S04]  /*11ae0*/  SHF.R.S32.HI R4, RZ, 0x1f, R3 ;  /* 0x0000001fff047819 */ /* 0x000fc80000011403 */
[----:B------:R-:W-:-:S04]  /*11af0*/  LEA.HI R4, R4, R3, RZ, 0x6 ;  /* 0x0000000304047211 */ /* 0x000fc800078f30ff */
[----:B------:R-:W-:-:S04]  /*11b00*/  SHF.R.S32.HI R4, RZ, 0x6, R4 ;  /* 0x00000006ff047819 */ /* 0x000fc80000011404 */
[----:B------:R-:W-:-:S04]  /*11b10*/  VIMNMX R177, R4, UR42, !PT ;  /* 0x0000002a04b17c48 */ /* 0x000fc8000ffe0100 */
[----:B------:R-:W-:-:S13]  /*11b20*/  ISETP.GE.AND P0, PT, R0, R177, PT ;  /* 0x000000b10000720c */ /* 0x000fda0003f06270 */
[----:B------:R-:W-:Y:S05]  /*11b30*/  @!P0 BRA `(.L_x_1971) ;  /* 0x0000007000588947 */ /* 0x000fea0003800000 */
.L_x_1994:
[----:B------:R-:W2:Y:S04]  /*11b40*/  LDL R58, [R1+0x1c8] ;  /* 0x0001c800013a7983 */ /* 0x000ea80000100800 */
[----:B0-----:R-:W3:Y:S04]  /*11b50*/  LDL R3, [R1+0x1d0] ;  /* 0x0001d00001037983 */ /* 0x001ee80000100800 */
[----:B------:R-:W4:Y:S01]  /*11b60*/  LDL R5, [R1] ;  /* 0x0000000001057983 */ /* 0x000f220000100800 */
[----:B--2---:R-:W-:-:S05]  /*11b70*/  VIADD R6, R58, 0x1 ;  /* 0x000000013a067836 */ /* 0x004fca0000000000 */
[----:B------:R-:W-:-:S13]  /*11b80*/  ISETP.NE.AND P0, PT, R6, 0x2, PT ;  /* 0x000000020600780c */ /* 0x000fda0003f05270 */
[----:B------:R0:W5:Y:S04]  /*11b90*/  @P0 LDL R8, [R1+0x1cc] ;  /* 0x0001cc0001080983 */ /* 0x0001680000100800 */
[----:B------:R-:W2:Y:S01]  /*11ba0*/  @!P0 LDL R7, [R1+0x1cc] ;  /* 0x0001cc0001078983 */ /* 0x000ea20000100800 */
[----:B---3--:R-:W-:Y:S01]  /*11bb0*/  VIADD R4, R3, 0x1 ;  /* 0x0000000103047836 */ /* 0x008fe20000000000 */
[----:B----4-:R-:W-:Y:S02]  /*11bc0*/  LOP3.LUT R5, R5, 0x1, RZ, 0xfc, !PT ;  /* 0x0000000105057812 */ /* 0x010fe400078efcff */
[----:B------:R1:W-:Y:S04]  /*11bd0*/  STL [R1+0x1c8], R6 ;  /* 0x0001c80601007387 */ /* 0x0003e80000100800 */
[----:B------:R0:W-:Y:S04]  /*11be0*/  STL [R1+0x1d0], R4 ;  /* 0x0001d00401007387 */ /* 0x0001e80000100800 */
[----:B------:R0:W-:Y:S01]  /*11bf0*/  @!P0 STL [R1+0x1c8], RZ ;  /* 0x0001c8ff01008387 */ /* 0x0001e20000100800 */
[----:B------:R-:W-:Y:S01]  /*11c00*/  ISETP.NE.AND P1, PT, R5, 0x3, PT ;  /* 0x000000030500780c */ /* 0x000fe20003f25270 */
[----:B------:R-:W-:Y:S05]  /*11c10*/  YIELD ;  /* 0x0000000000007946 */ /* 0x000fea0003800000 */
[----:B------:R-:W-:Y:S01]  /*11c20*/  BSSY B0, `(.L_x_1972) ;  /* 0x0000006000007945 */ /* 0x000fe20003800000 */
[----:B-1----:R-:W-:Y:S01]  /*11c30*/  @!P0 IMAD.MOV.U32 R6, RZ, RZ, RZ ;  /* 0x000000ffff068224 */ /* 0x002fe200078e00ff */
[----:B--2---:R-:W-:-:S05]  /*11c40*/  @!P0 LOP3.LUT R8, R7, 0x1, RZ, 0x3c, !PT ;  /* 0x0000000107088812 */ /* 0x004fca00078e3cff */
[----:B------:R0:W-:Y:S01]  /*11c50*/  @!P0 STL [R1+0x1cc], R8 ;  /* 0x0001cc0801008387 */ /* 0x0001e20000100800 */
[----:B------:R-:W-:Y:S05]  /*11c60*/  @!P1 BRA `(.L_x_1973) ;  /* 0x0000000000049947 */ /* 0x000fea0003800000 */
[----:B------:R-:W-:Y:S01]  /*11c70*/  BPT.TRAP 0x1 ;  /* 0x000000040000795c */ /* 0x000fe20000300000 */
.L_x_1973:
[----:B------:R-:W-:Y:S05]  /*11c80*/  BSYNC B0 ;  /* 0x0000000000007941 */ /* 0x000fea0003800000 */
.L_x_1972:
[----:B0-----:R-:W2:Y:S02]  /*11c90*/  LDL.64 R4, [R1+0x18] ;  /* 0x0000180001047983 */ /* 0x001ea40000100a00 */
[----:B--2---:R-:W-:Y:S02]  /*11ca0*/  MOV R3, R4 ;  /* 0x0000000400037202 */ /* 0x004fe40000000f00 */
[----:B-----5:R-:W-:-:S03]  /*11cb0*/  SHF.L.U32 R5, R8, 0x1f, RZ ;  /* 0x0000001f08057819 */ /* 0x020fc600000006ff */
[----:B------:R-:W-:-:S04]  /*11cc0*/  IMAD R6, R6, 0x8, R3 ;  /* 0x0000000806067824 */ /* 0x000fc800078e0203 */
[----:B------:R0:W1:Y:S01]  /*11cd0*/  SYNCS.PHASECHK.TRANS64.TRYWAIT P0, [R6+URZ], R5 ;  /* 0x00000005060075a7 */ /* 0x000062000800017f */
[----:B------:R0:W5:Y:S01]  /*11ce0*/  LDL.64 R8, [R1+0x1c8] ;  /* 0x0001c80001087983 */ /* 0x0001620000100a00 */
[----:B------:R-:W-:Y:S04]  /*11cf0*/  BSSY B0, `(.L_x_1974) ;  /* 0x0000003000007945 */ /* 0x000fe80003800000 */
[----:B------:R-:W-:Y:S05]  /*11d00*/  @!P1 BRA `(.L_x_1975) ;  /* 0x0000000000049947 */ /* 0x000fea0003800000 */
[----:B------:R-:W-:Y:S01]  /*11d10*/  BPT.TRAP 0x1 ;  /* 0x000000040000795c */ /* 0x000fe20000300000 */
.L_x_1975:
[----:B------:R-:W-:Y:S05]  /*11d20*/  BSYNC B0 ;  /* 0x0000000000007941 */ /* 0x000fea0003800000 */
.L_x_1974:
[----:B------:R-:W-:Y:S04]  /*11d30*/  BSSY B0, `(.L_x_1976) ;  /* 0x0000006000007945 */ /* 0x000fe80003800000 */
[----:B-1----:R-:W-:Y:S05]  /*11d40*/  @P0 BRA `(.L_x_1977) ;  /* 0x0000000000100947 */ /* 0x002fea0003800000 */
[----:B-----5:R-:W-:Y:S01]  /*11d50*/  IMAD R8, R8, 0x8, R3 ;  /* 0x0000000808087824 */ /* 0x020fe200078e0203 */
[----:B------:R-:W-:-:S04]  /*11d60*/  SHF.L.U32 R9, R9, 0x1f, RZ ;  /* 0x0000001f09097819 */ /* 0x000fc800000006ff */
[----:B------:R-:W1:Y:S02]  /*11d70*/  SYNCS.PHASECHK.TRANS64.TRYWAIT P0, [R8+URZ], R9 ;  /* 0x00000009080075a7 */ /* 0x000e64000800017f */
[----:B-1----:R-:W-:Y:S05]  /*11d80*/  @!P0 BRA `(.L_x_1978) ;  /* 0x0000018000e88947 */ /* 0x002fea0003800000 */
.L_x_1977:
[----:B------:R-:W-:Y:S05]  /*11d90*/  BSYNC B0 ;  /* 0x0000000000007941 */ /* 0x000fea0003800000 */
.L_x_1976:
[----:B------:R-:W2:Y:S04]  /*11da0*/  LDL R3, [R1+0x1c8] ;  /* 0x0001c80001037983 */ /* 0x000ea80000100800 */
[----:B0-----:R-:W2:Y:S01]  /*11db0*/  LDL.64 R4, [R1+0x80] ;  /* 0x0000800001047983 */ /* 0x001ea20000100a00 */
[----:B------:R-:W-:Y:S05]  /*11dc0*/  WARPSYNC.ALL ;  /* 0x0000000000007948 */ /* 0x000fea0003800000 */
[----:B-1---5:R-:W3:Y:S04]  /*11dd0*/  LDL.64 R8, [R1+0x78] ;  /* 0x0000780001087983 */ /* 0x022ee80000100a00 */
[----:B------:R-:W4:Y:S04]  /*11de0*/  LDL.64 R6, [R1+0x78] ;  /* 0x0000780001067983 */ /* 0x000f280000100a00 */
[----:B------:R-:W4:Y:S04]  /*11df0*/  LDL.64 R10, [R1+0x78] ;  /* 0x00007800010a7983 */ /* 0x000f280000100a00 */
[----:B------:R-:W4:Y:S01]  /*11e00*/  LDL.64 R12, [R1+0x78] ;  /* 0x00007800010c7983 */ /* 0x000f220000100a00 */
[----:B--2---:R-:W-:Y:S01]  /*11e10*/  IMAD R4, R3, 0x200, R4 ;  /* 0x0000020003047824 */ /* 0x004fe200078e0204 */
[----:B------:R-:W-:Y:S01]  /*11e20*/  R2UR UR7, R5 ;  /* 0x00000000050772ca */ /* 0x000fe200000e0000 */
[----:B------:R-:W-:Y:S01]  /*11e30*/  WARPGROUP.ARRIVE ;  /* 0x00000000000079c5 */ /* 0x000fe20000000000 */
[----:B------:R-:W2:Y:S02]  /*11e40*/  LDL R3, [R1+0x28] ;  /* 0x0000280001037983 */ /* 0x000ea40000100800 */
[----:B------:R-:W-:-:S02]  /*11e50*/  R2UR UR6, R4 ;  /* 0x00000000040672ca */ /* 0x000fc400000e0000 */
[----:B------:R0:W5:Y:S01]  /*11e60*/  LDL.64 R14, [R1+0x1c8] ;  /* 0x0001c800010e7983 */ /* 0x0001620000100a00 */
[----:B---3--:R-:W-:Y:S02]  /*11e70*/  R2UR UR4, R8 ;  /* 0x00000000080472ca */ /* 0x008fe400000e0000 */
[----:B------:R-:W-:-:S13]  /*11e80*/  R2UR UR5, R9 ;  /* 0x00000000090572ca */ /* 0x000fda00000e0000 */
[----:B------:R-:W-:Y:S01]  /*11e90*/  HGMMA.64x64x16.F32.BF16 R24, gdesc[UR4], RZ, !UPT, gsb0 ;  /* 0x00e00000041879f0 */ /* 0x000fe2000c0018ff */
[----:B----4-:R-:W-:Y:S02]  /*11ea0*/  VIADD R6, R6, 0x2 ;  /* 0x0000000206067836 */ /* 0x010fe40000000000 */
[----:B------:R-:W-:Y:S02]  /*11eb0*/  VIADD R8, R4, 0x2 ;  /* 0x0000000204087836 */ /* 0x000fe40000000000 */
[----:B------:R-:W-:Y:S01]  /*11ec0*/  IMAD.MOV.U32 R9, RZ, RZ, R5 ;  /* 0x000000ffff097224 */ /* 0x000fe200078e0005 */
[----:B------:R-:W-:Y:S02]  /*11ed0*/  R2UR UR4, R6 ;  /* 0x00000000060472ca */ /* 0x000fe400000e0000 */
[----:B------:R-:W-:Y:S02]  /*11ee0*/  R2UR UR6, R8 ;  /* 0x00000000080672ca */ /* 0x000fe400000e0000 */
[----:B------:R-:W-:-:S02]  /*11ef0*/  R2UR UR7, R9 ;  /* 0x00000000090772ca */ /* 0x000fc400000e0000 */
[----:B------:R-:W-:Y:S01]  /*11f00*/  R2UR UR5, R7 ;  /* 0x00000000070572ca */ /* 0x000fe200000e0000 */
[----:B------:R-:W-:Y:S02]  /*11f10*/  WARPGROUP.DEPBAR.LE gsb0, 0x0 ;  /* 0x00008000000079c5 */ /* 0x000fe40000010000 */
[----:B------:R-:W-:-:S10]  /*11f20*/  WARPGROUP.ARRIVE ;  /* 0x00000000000079c5 */ /* 0x000fd40000000000 */
[----:B------:R-:W-:Y:S01]  /*11f30*/  HGMMA.64x64x16.F32.BF16 R24, gdesc[UR4], R24, gsb0 ;  /* 0x00e00000041879f0 */ /* 0x000fe20008001818 */
        /* <DEDUP_REMOVED lines=11> */
[----:B------:R-:W-:Y:S01]  /*11ff0*/  VIADD R12, R12, 0x6 ;  /* 0x000000060c0c7836 */ /* 0x000fe20000000000 */
[----:B------:R-:W-:Y:S02]  /*12000*/  R2UR UR7, R5 ;  /* 0x00000000050772ca */ /* 0x000fe400000e0000 */
[----:B------:R-:W-:Y:S02]  /*12010*/  R2UR UR6, R4 ;  /* 0x00000000040672ca */ /* 0x000fe400000e0000 */
[----:B------:R-:W-:Y:S02]  /*12020*/  R2UR UR4, R12 ;  /* 0x000000000c0472ca */ /* 0x000fe400000e0000 */
[----:B------:R-:W-:Y:S01]  /*12030*/  R2UR UR5, R13 ;  /* 0x000000000d0572ca */ /* 0x000fe200000e0000 */
[----:B------:R-:W-:Y:S01]  /*12040*/  IMAD.MOV.U32 R6, RZ, RZ, 0x1 ;  /* 0x00000001ff067424 */ /* 0x000fe200078e00ff */
[----:B------:R0:W-:Y:S01]  /*12050*/  STL [R1+0x60], RZ ;  /* 0x000060ff01007387 */ /* 0x0001e20000100800 */
[----:B------:R-:W-:-:S02]  /*12060*/  WARPGROUP.DEPBAR.LE gsb0, 0x0 ;  /* 0x00008000000079c5 */ /* 0x000fc40000010000 */
[----:B------:R-:W-:-:S08]  /*12070*/  WARPGROUP.ARRIVE ;  /* 0x00000000000079c5 */ /* 0x000fd00000000000 */
[----:B------:R-:W-:Y:S01]  /*12080*/  HGMMA.64x64x16.F32.BF16 R24, gdesc[UR4], R24, gsb0 ;  /* 0x00e00000041879f0 */ /* 0x000fe20008001818 */
[----:B------:R0:W-:Y:S01]  /*12090*/  STL [R1+0x60], R6 ;  /* 0x0000600601007387 */ /* 0x0001e20000100800 */
[----:B--2---:R-:W-:-:S03]  /*120a0*/  LOP3.LUT R3, R3, 0x1, RZ, 0xfc, !PT ;  /* 0x0000000103037812 */ /* 0x004fc600078efcff */
[----:B------:R0:W-:Y:S04]  /*120b0*/  STL [R1+0x60], R6 ;  /* 0x0000600601007387 */ /* 0x0001e80000100800 */
[----:B------:R0:W-:Y:S04]  /*120c0*/  STL [R1+0x60], R6 ;  /* 0x0000600601007387 */ /* 0x0001e80000100800 */
[----:B------:R0:W-:Y:S01]  /*120d0*/  STL [R1+0x60], R6 ;  /* 0x0000600601007387 */ /* 0x0001e20000100800 */
[----:B------:R-:W-:Y:S01]  /*120e0*/  ISETP.NE.AND P1, PT, R3, 0x3, PT ;  /* 0x000000030300780c */ /* 0x000fe20003f25270 */
[----:B------:R-:W-:Y:S01]  /*120f0*/  BSSY B0, `(.L_x_1979) ;  /* 0x0000004000007945 */ /* 0x000fe20003800000 */
[----:B------:R-:W-:-:S11]  /*12100*/  WARPGROUP.DEPBAR.LE gsb0, 0x0 ;  /* 0x00008000000079c5 */ /* 0x000fd60000010000 */
[----:B0-----:R-:W-:Y:S05]  /*12110*/  @!P1 BRA `(.L_x_1980) ;  /* 0x0000000000049947 */ /* 0x001fea0003800000 */
[----:B------:R-:W-:Y:S01]  /*12120*/  BPT.TRAP 0x1 ;  /* 0x000000040000795c */ /* 0x000fe20000300000 */
.L_x_1980:
[----:B------:R-:W-:Y:S05]  /*12130*/  BSYNC B0 ;  /* 0x0000000000007941 */ /* 0x000fea0003800000 */
.L_x_1979:
        /* <DEDUP_REMOVED lines=8> */
.L_x_1982:
[----:B------:R-:W-:Y:S05]  /*121c0*/  BSYNC B0 ;  /* 0x0000000000007941 */ /* 0x000fea0003800000 */
.L_x_1981:
[----:B------:R-:W-:Y:S04]  /*121d0*/  BSSY B0, `(.L_x_1983) ;  /* 0x0000004000007945 */ /* 0x000fe80003800000 */
[----:B-1----:R-:W-:Y:S05]  /*121e0*/  @P0 BRA `(.L_x_1984) ;  /* 0x0000000000080947 */ /* 0x002fea0003800000 */
[----:B------:R-:W1:Y:S02]  /*121f0*/  SYNCS.PHASECHK.TRANS64.TRYWAIT P0, [R14+URZ], R15 ;  /* 0x0000000f0e0075a7 */ /* 0x000e64000800017f */
[----:B-1----:R-:W-:Y:S05]  /*12200*/  @!P0 BRA `(.L_x_1985) ;  /* 0x0000017c00dc8947 */ /* 0x002fea0003800000 */
.L_x_1984:
[----:B------:R-:W-:Y:S05]  /*12210*/  BSYNC B0 ;  /* 0x0000000000007941 */ /* 0x000fea0003800000 */
.L_x_1983:
[----:B------:R-:W2:Y:S04]  /*12220*/  LDL R7, [R1+0x68] ;  /* 0x0000680001077983 */ /* 0x000ea80000100800 */
[----:B------:R-:W3:Y:S04]  /*12230*/  LDL R3, [R1+0x1c8] ;  /* 0x0001c80001037983 */ /* 0x000ee80000100800 */
[----:B------:R-:W3:Y:S04]  /*12240*/  LDL.64 R4, [R1+0x98] ;  /* 0x0000980001047983 */ /* 0x000ee80000100a00 */
[----:B------:R-:W4:Y:S04]  /*12250*/  LDL.64 R8, [R1+0x90] ;  /* 0x0000900001087983 */ /* 0x000f280000100a00 */
[----:B------:R-:W4:Y:S04]  /*12260*/  LDL.64 R10, [R1+0x90] ;  /* 0x00009000010a7983 */ /* 0x000f280000100a00 */
[----:B------:R-:W4:Y:S04]  /*12270*/  LDL.64 R12, [R1+0x90] ;  /* 0x00009000010c7983 */ /* 0x000f280000100a00 */
[----:B01----:R-:W4:Y:S01]  /*12280*/  LDL.64 R14, [R1+0x90] ;  /* 0x00009000010e7983 */ /* 0x003f220000100a00 */
        /* <DEDUP_REMOVED lines=177> */
[----:B0-----:R-:W-:-:S05]  /*12da0*/  SHF.R.U32.HI R59, RZ, 0x7, R59 ;  /* 0x00000007ff3b7819 */ /* 0x001fca000001163b */
[----:B------:R-:W0:Y:S01]  /*12db0*/  SHFL.IDX PT, R3, R59, RZ, 0x1f ;  /* 0x00001fff3b037589 */ /* 0x000e2200000e0000 */
[----:B------:R-:W-:Y:S02]  /*12dc0*/  WARPGROUP.DEPBAR.LE gsb0, 0x0 ;  /* 0x00008000000079c5 */ /* 0x000fe40000010000 */
[----:B------:R-:W-:-:S06]  /*12dd0*/  WARPGROUP.ARRIVE ;  /* 0x00000000000079c5 */ /* 0x000fcc0000000000 */
[----:B------:R-:W-:Y:S01]  /*12de0*/  HGMMA.64x64x16.F32.BF16 R24, gdesc[UR4], R24, gsb0 ;  /* 0x00e00000041879f0 */ /* 0x000fe20008001818 */
[----:B0-----:R-:W-:Y:S01]  /*12df0*/  ISETP.GT.AND P0, PT, R3, 0x7f, PT ;  /* 0x0000007f0300780c */ /* 0x001fe20003f04270 */
[----:B------:R-:W-:-:S03]  /*12e00*/  VIADD R8, R4, 0x800 ;  /* 0x0000080004087836 */ /* 0x000fc60000000000 */
[----:B------:R-:W-:Y:S01]  /*12e10*/  SEL R3, RZ, 0x2, !P0 ;  /* 0x00000002ff037807 */ /* 0x000fe20004000000 */
[----:B------:R-:W-:-:S03]  /*12e20*/  IMAD.MOV.U32 R57, RZ, RZ, R5 ;  /* 0x000000ffff397224 */ /* 0x000fc600078e0005 */
[----:B----4-:R-:W-:Y:S01]  /*12e30*/  IADD3 R10, R10, 0x800, R3 ;  /* 0x000008000a0a7810 */ /* 0x010fe20007ffe003 */
[----:B------:R-:W-:Y:S01]  /*12e40*/  IMAD.IADD R56, R3, 0x1, R8 ;  /* 0x0000000103387824 */ /* 0x000fe200078e0208 */
[----:B------:R-:W-:Y:S01]  /*12e50*/  R2UR UR11, R57 ;  /* 0x00000000390b72ca */ /* 0x000fe200000e0000 */
[----:B------:R-:W-:Y:S01]  /*12e60*/  UMOV UR4, 0x1 ;  /* 0x0000000100047882 */ /* 0x000fe20000000000 */
[----:B------:R-:W-:Y:S02]  /*12e70*/  R2UR UR8, R10 ;  /* 0x000000000a0872ca */ /* 0x000fe400000e0000 */
[----:B------:R-:W-:Y:S02]  /*12e80*/  R2UR UR10, R56 ;  /* 0x00000000380a72ca */ /* 0x000fe400000e0000 */
[----:B------:R-:W-:Y:S01]  /*12e90*/  R2UR UR9, R11 ;  /* 0x000000000b0972ca */ /* 0x000fe200000e0000 */
[----:B------:R-:W-:Y:S01]  /*12ea0*/  UISETP.NE.U32.AND UP0, UPT, UR4, URZ, UPT ;  /* 0x0000003f0400728c */ /* 0x000fe2000bf05070 */
[----:B------:R-:W-:-:S02]  /*12eb0*/  WARPGROUP.DEPBAR.LE gsb0, 0x0 ;  /* 0x00008000000079c5 */ /* 0x000fc40000010000 */
[----:B------:R-:W-:Y:S01]  /*12ec0*/  WARPGROUP.ARRIVE ;  /* 0x00000000000079c5 */ /* 0x000fe20000000000 */
[----:B------:R-:W-:Y:S01]  /*12ed0*/  IMAD.MOV.U32 R9, RZ, RZ, 0x4 ;  /* 0x00000004ff097424 */ /* 0x000fe200078e00ff */
[----:B------:R-:W-:Y:S01]  /*12ee0*/  R2UR UR5, R13 ;  /* 0x000000000d0572ca */ /* 0x000fe200000e0000 */
[----:B------:R-:W4:Y:S06]  /*12ef0*/  LDL.64 R56, [R1+0x90] ;  /* 0x0000900001387983 */ /* 0x000f2c0000100a00 */
[----:B------:R-:W-:Y:S01]  /*12f00*/  HGMMA.64x64x16.F32.BF16 R24, gdesc[UR8], R24, UP0, gsb0 ;  /* 0x00e00000081879f0 */ /* 0x000fe2000b801818 */
[----:B------:R-:W-:Y:S01]  /*12f10*/  SEL R7, R9, 0x2, P0 ;  /* 0x0000000209077807 */ /* 0x000fe20000000000 */
[----:B------:R-:W-:-:S03]  /*12f20*/  IMAD.MOV.U32 R11, RZ, RZ, R5 ;  /* 0x000000ffff0b7224 */ /* 0x000fc600078e0005 */
[----:B------:R-:W-:Y:S01]  /*12f30*/  IADD3 R12, R7, 0x800, R12 ;  /* 0x00000800070c7810 */ /* 0x000fe20007ffe00c */
[----:B------:R-:W-:Y:S01]  /*12f40*/  IMAD.IADD R10, R8, 0x1, R7 ;  /* 0x00000001080a7824 */ /* 0x000fe200078e0207 */
        /* <DEDUP_REMOVED lines=41> */
[----:B------:R-:W3:Y:S01]  /*131e0*/  LDL.64 R60, [R1+0x90] ;  /* 0x00009000013c7983 */ /* 0x000ee20000100a00 */
        /* <DEDUP_REMOVED lines=17> */
[----:B----4-:R-:W-:Y:S01]  /*13300*/  IADD3 R56, R9, 0xa00, R56 ;  /* 0x00000a0009387810 */ /* 0x010fe20007ffe038 */
        /* <DEDUP_REMOVED lines=168> */
.L_x_1987:
[----:B------:R-:W-:Y:S05]  /*13d90*/  BSYNC B0 ;  /* 0x0000000000007941 */ /* 0x000fea0003800000 */
.L_x_1986:
[----:B------:R-:W2:Y:S02]  /*13da0*/  LDL.64 R4, [R1+0x20] ;  /* 0x0000200001047983 */ /* 0x000ea40000100a00 */
[----:B--2---:R-:W-:-:S05]  /*13db0*/  MOV R4, R4 ;  /* 0x0000000400047202 */ /* 0x004fca0000000f00 */
[----:B-----5:R-:W-:-:S05]  /*13dc0*/  IMAD R3, R3, 0x8, R4 ;  /* 0x0000000803037824 */ /* 0x020fca00078e0204 */
[----:B------:R-:W-:-:S04]  /*13dd0*/  PRMT R3, R12, 0x654, R3 ;  /* 0x000006540c037816 */ /* 0x000fc80000000003 */
[----:B------:R0:W-:Y:S01]  /*13de0*/  SYNCS.ARRIVE.TRANS64.RED.A1T0 RZ, [R3+URZ], RZ ;  /* 0x000000ff03ff79a7 */ /* 0x0001e2000810043f */
[----:B------:R-:W2:Y:S04]  /*13df0*/  LDL.64 R6, [R1+0x100] ;  /* 0x0001000001067983 */ /* 0x000ea80000100a00 */
[----:B------:R-:W3:Y:S04]  /*13e00*/  LDL.64 R4, [R1+0x3f0] ;  /* 0x0003f00001047983 */ /* 0x000ee80000100a00 */
[----:B------:R-:W4:Y:S04]  /*13e10*/  LDL R15, [R1+0x410] ;  /* 0x00041000010f7983 */ /* 0x000f280000100800 */
[----:B------:R-:W4:Y:S04]  /*13e20*/  LDL.64 R20, [R1+0x400] ;  /* 0x0004000001147983 */ /* 0x000f280000100a00 */
[----:B--2---:R-:W2:Y:S02]  /*13e30*/  LD.E R6, desc[UR36][R6.64] ;  /* 0x0000002406067980 */ /* 0x004ea4000c101900 */
[-C--:B--2---:R-:W-:Y:S01]  /*13e40*/  FMUL.FTZ R11, R24, R6.reuse ;  /* 0x00000006180b7220 */ /* 0x084fe20000410000 */
[-C--:B------:R-:W-:Y:S01]  /*13e50*/  FMUL.FTZ R14, R26, R6.reuse ;  /* 0x000000061a0e7220 */ /* 0x080fe20000410000 */
[-C--:B0-----:R-:W-:Y:S01]  /*13e60*/  FMUL.FTZ R3, R25, R6.reuse ;  /* 0x0000000619037220 */ /* 0x081fe20000410000 */
[-C--:B------:R-:W-:Y:S01]  /*13e70*/  FMUL.FTZ R12, R27, R6.reuse ;  /* 0x000000061b0c7220 */ /* 0x080fe20000410000 */
[-C--:B------:R-:W-:Y:S01]  /*13e80*/  FMUL.FTZ R9, R28, R6.reuse ;  /* 0x000000061c097220 */ /* 0x080fe20000410000 */
[-C--:B------:R-:W-:Y:S01]  /*13e90*/  FMUL.FTZ R182, R30, R6.reuse ;  /* 0x000000061eb67220 */ /* 0x080fe20000410000 */
[----:B------:R-:W3:Y:S01]  /*13ea0*/  MUFU.TANH R11, R11 ;  /* 0x0000000b000b7308 */ /* 0x000ee20000002400 */
[-C--:B------:R-:W-:Y:S01]  /*13eb0*/  FMUL.FTZ R73, R29, R6.reuse ;  /* 0x000000061d497220 */ /* 0x080fe20000410000 */
[-C--:B------:R-:W-:Y:S01]  /*13ec0*/  FMUL.FTZ R180, R31, R6.reuse ;  /* 0x000000061fb47220 */ /* 0x080fe20000410000 */
[-C--:B------:R-:W-:Y:S01]  /*13ed0*/  FMUL.FTZ R77, R32, R6.reuse ;  /* 0x00000006204d7220 */ /* 0x080fe20000410000 */
[-C--:B------:R-:W-:Y:S01]  /*13ee0*/  FMUL.FTZ R192, R34, R6.reuse ;  /* 0x0000000622c07220 */ /* 0x080fe20000410000 */
[-C--:B------:R-:W-:Y:S01]  /*13ef0*/  FMUL.FTZ R83, R33, R6.reuse ;  /* 0x0000000621537220 */ /* 0x080fe20000410000 */
[-C--:B------:R-:W-:Y:S01]  /*13f00*/  FMUL.FTZ R184, R35, R6.reuse ;  /* 0x0000000623b87220 */ /* 0x080fe20000410000 */
[-C--:B------:R-:W-:Y:S01]  /*13f10*/  FMUL.FTZ R87, R36, R6.reuse ;  /* 0x0000000624577220 */ /* 0x080fe20000410000 */
[----:B------:R-:W0:Y:S01]  /*13f20*/  MUFU.TANH R14, R14 ;  /* 0x0000000e000e7308 */ /* 0x000e220000002400 */
[-C--:B------:R-:W-:Y:S01]  /*13f30*/  FMUL.FTZ R208, R38, R6.reuse ;  /* 0x0000000626d07220 */ /* 0x080fe20000410000 */
[-C--:B------:R-:W-:Y:S01]  /*13f40*/  FMUL.FTZ R93, R37, R6.reuse ;  /* 0x00000006255d7220 */ /* 0x080fe20000410000 */
[-C--:B------:R-:W-:Y:S01]  /*13f50*/  FMUL.FTZ R196, R39, R6.reuse ;  /* 0x0000000627c47220 */ /* 0x080fe20000410000 */
[-C--:B------:R-:W-:Y:S01]  /*13f60*/  FMUL.FTZ R97, R40, R6.reuse ;  /* 0x0000000628617220 */ /* 0x080fe20000410000 */
[-C--:B------:R-:W-:Y:S01]  /*13f70*/  FMUL.FTZ R212, R42, R6.reuse ;  /* 0x000000062ad47220 */ /* 0x080fe20000410000 */
[-C--:B------:R-:W-:Y:S01]  /*13f80*/  FMUL.FTZ R103, R41, R6.reuse ;  /* 0x0000000629677220 */ /* 0x080fe20000410000 */
[-C--:B------:R-:W-:Y:S01]  /*13f90*/  FMUL.FTZ R210, R43, R6.reuse ;  /* 0x000000062bd27220 */ /* 0x080fe20000410000 */
[----:B------:R-:W1:Y:S01]  /*13fa0*/  MUFU.TANH R3, R3 ;  /* 0x0000000300037308 */ /* 0x000e620000002400 */
[-C--:B------:R-:W-:Y:S01]  /*13fb0*/  FMUL.FTZ R107, R44, R6.reuse ;  /* 0x000000062c6b7220 */ /* 0x080fe20000410000 */
[-C--:B------:R-:W-:Y:S01]  /*13fc0*/  FMUL.FTZ R216, R46, R6.reuse ;  /* 0x000000062ed87220 */ /* 0x080fe20000410000 */
[-C--:B------:R-:W-:Y:S01]  /*13fd0*/  FMUL.FTZ R113, R45, R6.reuse ;  /* 0x000000062d717220 */ /* 0x080fe20000410000 */
[-C--:B------:R-:W-:Y:S01]  /*13fe0*/  FMUL.FTZ R214, R47, R6.reuse ;  /* 0x000000062fd67220 */ /* 0x080fe20000410000 */
[-C--:B------:R-:W-:Y:S01]  /*13ff0*/  FMUL.FTZ R117, R48, R6.reuse ;  /* 0x0000000630757220 */ /* 0x080fe20000410000 */
[-C--:B------:R-:W-:Y:S01]  /*14000*/  FMUL.FTZ R220, R50, R6.reuse ;  /* 0x0000000632dc7220 */ /* 0x080fe20000410000 */
[-C--:B------:R-:W-:Y:S01]  /*14010*/  FMUL.FTZ R123, R49, R6.reuse ;  /* 0x00000006317b7220 */ /* 0x080fe20000410000 */
[----:B------:R-:W2:Y:S01]  /*14020*/  MUFU.TANH R12, R12 ;  /* 0x0000000c000c7308 */ /* 0x000ea20000002400 */
[-C--:B------:R-:W-:Y:S01]  /*14030*/  FMUL.FTZ R218, R51, R6.reuse ;  /* 0x0000000633da7220 */ /* 0x080fe20000410000 */
[-C--:B------:R-:W-:Y:S01]  /*14040*/  FMUL.FTZ R125, R52, R6.reuse ;  /* 0x00000006347d7220 */ /* 0x080fe20000410000 */
[-C--:B------:R-:W-:Y:S01]  /*14050*/  FMUL.FTZ R222, R54, R6.reuse ;  /* 0x0000000636de7220 */ /* 0x080fe20000410000 */
[-C--:B------:R-:W-:Y:S01]  /*14060*/  FMUL.FTZ R135, R53, R6.reuse ;  /* 0x0000000635877220 */ /* 0x080fe20000410000 */
[----:B------:R-:W-:Y:S01]  /*14070*/  FMUL.FTZ R224, R55, R6 ;  /* 0x0000000637e07220 */ /* 0x000fe20000410000 */
[----:B------:R-:W4:Y:S02]  /*14080*/  LDL.64 R24, [R1+0xb8] ;  /* 0x0000b80001187983 */ /* 0x000f240000100a00 */
[----:B------:R-:W2:Y:S08]  /*14090*/  MUFU.TANH R9, R9 ;  /* 0x0000000900097308 */ /* 0x000eb00000002400 */
[----:B------:R-:W2:Y:S01]  /*140a0*/  MUFU.TANH R182, R182 ;  /* 0x000000b600b67308 */ /* 0x000ea20000002400 */
[----:B---3--:R-:W-:-:S02]  /*140b0*/  FMNMX.FTZ R8, R11, R4, !PT ;  /* 0x000000040b087209 */ /* 0x008fc40007810000 */
[----:B0-----:R-:W-:-:S05]  /*140c0*/  FMNMX.FTZ R7, R14, R5, !PT ;  /* 0x000000050e077209 */ /* 0x001fca0007810000 */
[----:B------:R-:W0:Y:S08]  /*140d0*/  MUFU.TANH R73, R73 ;  /* 0x0000004900497308 */ /* 0x000e300000002400 */
[----:B------:R-:W3:Y:S01]  /*140e0*/  MUFU.TANH R180, R180 ;  /* 0x000000b400b47308 */ /* 0x000ee20000002400 */
[----:B-1----:R-:W-:Y:S02]  /*140f0*/  FMNMX.FTZ R8, R3, R8, !PT ;  /* 0x0000000803087209 */ /* 0x002fe40007810000 */
[----:B--2---:R-:W-:-:S05]  /*14100*/  FMNMX.FTZ R7, R12, R7, !PT ;  /* 0x000000070c077209 */ /* 0x004fca0007810000 */
[----:B------:R-:W1:Y:S08]  /*14110*/  MUFU.TANH R77, R77 ;  /* 0x0000004d004d7308 */ /* 0x000e700000002400 */
[----:B------:R-:W2:Y:S01]  /*14120*/  MUFU.TANH R192, R192 ;  /* 0x000000c000c07308 */ /* 0x000ea20000002400 */
[----:B------:R-:W-:Y:S02]  /*14130*/  FMNMX.FTZ R8, R9, R8, !PT ;  /* 0x0000000809087209 */ /* 0x000fe40007810000 */
[----:B------:R-:W-:-:S05]  /*14140*/  FMNMX.FTZ R7, R182, R7, !PT ;  /* 0x00000007b6077209 */ /* 0x000fca0007810000 */
[----:B------:R-:W2:Y:S08]  /*14150*/  MUFU.TANH R83, R83 ;  /* 0x0000005300537308 */ /* 0x000eb00000002400 */
[----:B------:R-:W2:Y:S01]  /*14160*/  MUFU.TANH R184, R184 ;  /* 0x000000b800b87308 */ /* 0x000ea20000002400 */
[----:B0-----:R-:W-:Y:S02]  /*14170*/  FMNMX.FTZ R8, R73, R8, !PT ;  /* 0x0000000849087209 */ /* 0x001fe40007810000 */
[----:B---3--:R-:W-:-:S05]  /*14180*/  FMNMX.FTZ R7, R180, R7, !PT ;  /* 0x00000007b4077209 */ /* 0x008fca0007810000 */
        /* <DEDUP_REMOVED lines=39> */
[----:B--2---:R-:W-:-:S02]  /*14400*/  FMNMX.FTZ R7, R218, R7, !PT ;  /* 0x00000007da077209 */ /* 0x004fc40007810000 */
[----:B------:R-:W-:Y:S02]  /*14410*/  FMNMX.FTZ R6, R125, R8, !PT ;  /* 0x000000087d067209 */ /* 0x000fe40007810000 */
[----:B------:R-:W-:Y:S02]  /*14420*/  FMNMX.FTZ R7, R222, R7, !PT ;  /* 0x00000007de077209 */ /* 0x000fe40007810000 */
[----:B0-----:R-:W-:Y:S02]  /*14430*/  FMNMX.FTZ R6, R135, R6, !PT ;  /* 0x0000000687067209 */ /* 0x001fe40007810000 */
[----:B---3--:R-:W-:-:S03]  /*14440*/  FMNMX.FTZ R7, R224, R7, !PT ;  /* 0x00000007e0077209 */ /* 0x008fc60007810000 */
[----:B------:R-:W0:Y:S04]  /*14450*/  SHFL.BFLY PT, R13, R6, 0x2, 0x1f ;  /* 0x0c401f00060d7f89 */ /* 0x000e2800000e0000 */
[----:B------:R-:W-:Y:S04]  /*14460*/  STL.64 [R1+0x3f0], R6 ;  /* 0x0003f00601007387 */ /* 0x000fe80000100a00 */
[----:B------:R-:W2:Y:S01]  /*14470*/  LDL R26, [R1+0x3f4] ;  /* 0x0003f400011a7983 */ /* 0x000ea20000100800 */
[----:B0-----:R-:W-:-:S05]  /*14480*/  FMNMX.FTZ R13, R6, R13, !PT ;  /* 0x0000000d060d7209 */ /* 0x001fca0007810000 */
[----:B------:R-:W0:Y:S02]  /*14490*/  SHFL.BFLY PT, R8, R13, 0x1, 0x1f ;  /* 0x0c201f000d087f89 */ /* 0x000e2400000e0000 */
[----:B0-----:R-:W-:-:S05]  /*144a0*/  FMNMX.FTZ R8, R13, R8, !PT ;  /* 0x000000080d087209 */ /* 0x001fca0007810000 */
[----:B------:R-:W-:Y:S04]  /*144b0*/  STL [R1+0x3f0], R8 ;  /* 0x0003f00801007387 */ /* 0x000fe80000100800 */
[----:B------:R-:W3:Y:S04]  /*144c0*/  LDL R27, [R1+0x3f0] ;  /* 0x0003f000011b7983 */ /* 0x000ee80000100800 */
[----:B--2---:R-:W0:Y:S02]  /*144d0*/  SHFL.BFLY PT, R7, R26, 0x2, 0x1f ;  /* 0x0c401f001a077f89 */ /* 0x004e2400000e0000 */
[----:B0-----:R-:W-:-:S05]  /*144e0*/  FMNMX.FTZ R7, R7, R26, !PT ;  /* 0x0000001a07077209 */ /* 0x001fca0007810000 */
[----:B------:R-:W0:Y:S02]  /*144f0*/  SHFL.BFLY PT, R6, R7, 0x1, 0x1f ;  /* 0x0c201f0007067f89 */ /* 0x000e2400000e0000 */
[----:B0-----:R-:W-:Y:S01]  /*14500*/  FMNMX.FTZ R6, R7, R6, !PT ;  /* 0x0000000607067209 */ /* 0x001fe20007810000 */
[----:B---3--:R-:W-:-:S04]  /*14510*/  FADD.FTZ R4, R4, -R27 ;  /* 0x8000001b04047221 */ /* 0x008fc80000010000 */
[----:B------:R-:W-:Y:S01]  /*14520*/  FADD.FTZ R10, R5, -R6 ;  /* 0x80000006050a7221 */ /* 0x000fe20000010000 */
[----:B----4-:R-:W-:-:S03]  /*14530*/  FMUL.FTZ R4, R4, R15 ;  /* 0x0000000f04047220 */ /* 0x010fc60000410000 */
[----:B------:R-:W-:Y:S01]  /*14540*/  FMUL.FTZ R10, R15, R10 ;  /* 0x0000000a0f0a7220 */ /* 0x000fe20000410000 */
[----:B------:R-:W0:Y:S08]  /*14550*/  MUFU.EX2 R151, R4 ;  /* 0x0000000400977308 */ /* 0x000e300000000800 */
[----:B------:R-:W1:Y:S01]  /*14560*/  MUFU.EX2 R150, R10 ;  /* 0x0000000a00967308 */ /* 0x000e620000000800 */
[----:B------:R2:W-:Y:S01]  /*14570*/  STL [R1+0x3f4], R6 ;  /* 0x0003f40601007387 */ /* 0x0005e20000100800 */
[----:B0-----:R-:W-:Y:S01]  /*14580*/  FMUL.FTZ R20, R151, R20 ;  /* 0x0000001497147220 */ /* 0x001fe20000410000 */
[----:B-1----:R-:W-:-:S05]  /*14590*/  FMUL.FTZ R21, R21, R150 ;  /* 0x0000009615157220 */ /* 0x002fca0000410000 */
[----:B------:R2:W-:Y:S04]  /*145a0*/  STL.64 [R1+0x400], R20 ;  /* 0x0004001401007387 */ /* 0x0005e80000100a00 */
[----:B------:R-:W3:Y:S01]  /*145b0*/  LD.E R5, desc[UR36][R24.64+0x4] ;  /* 0x0000042418057980 */ /* 0x000ee2000c101900 */
[----:B------:R-:W-:Y:S01]  /*145c0*/  BSSY B0, `(.L_x_1988) ;  /* 0x000000c000007945 */ /* 0x000fe20003800000 */
[----:B---3--:R-:W-:-:S13]  /*145d0*/  ISETP.NE.AND P0, PT, R5, RZ, PT ;  /* 0x000000ff0500720c */ /* 0x008fda0003f05270 */
[----:B--2---:R-:W-:Y:S05]  /*145e0*/  @P0 BRA `(.L_x_1989) ;  /* 0x0000000000240947 */ /* 0x004fea0003800000 */
[----:B------:R-:W2:Y:S04]  /*145f0*/  LDL.64 R20, [R1+0xc0] ;  /* 0x0000c00001147983 */ /* 0x000ea80000100a00 */
[----:B------:R-:W3:Y:S04]  /*14600*/  LD.E R25, desc[UR36][R24.64] ;  /* 0x0000002418197980 */ /* 0x000ee8000c101900 */
[----:B--2---:R-:W2:Y:S01]  /*14610*/  LD.E.64 R6, desc[UR36][R20.64] ;  /* 0x0000002414067980 */ /* 0x004ea2000c101b00 */
[----:B---3--:R-:W-:-:S04]  /*14620*/  IMAD R4, R58, 0x40, R25 ;  /* 0x000000403a047824 */ /* 0x008fc800078e0219 */
[----:B--2---:R-:W-:-:S05]  /*14630*/  IMAD.WIDE R4, R4, 0x4, R6 ;  /* 0x0000000404047825 */ /* 0x004fca00078e0206 */
[----:B------:R0:W-:Y:S04]  /*14640*/  ST.E desc[UR36][R4.64], R151 ;  /* 0x0000009704007985 */ /* 0x0001e8000c101924 */
[----:B------:R-:W2:Y:S04]  /*14650*/  LDL.64 R24, [R1+0xb8] ;  /* 0x0000b80001187983 */ /* 0x000ea80000100a00 */
[----:B--2---:R-:W2:Y:S02]  /*14660*/  LD.E R6, desc[UR36][R24.64+0x4] ;  /* 0x0000042418067980 */ /* 0x004ea4000c101900 */
[----:B0-2---:R-:W-:-:S13]  /*14670*/  ISETP.NE.AND P0, PT, R6, RZ, PT ;  /* 0x000000ff0600720c */ /* 0x005fda0003f05270 */
.L_x_1989:
[----:B------:R-:W-:Y:S05]  /*14680*/  BSYNC B0 ;  /* 0x0000000000007941 */ /* 0x000fea0003800000 */
.L_x_1988:
[----:B------:R-:W-:Y:S04]  /*14690*/  BSSY B0, `(.L_x_1990) ;  /* 0x0000009000007945 */ /* 0x000fe80003800000 */
[----:B------:R-:W-:Y:S05]  /*146a0*/  @P0 BRA `(.L_x_1991) ;  /* 0x00000000001c0947 */ /* 0x000fea0003800000 */
[----:B------:R-:W2:Y:S04]  /*146b0*/  LDL.64 R6, [R1+0xc0] ;  /* 0x0000c00001067983 */ /* 0x000ea80000100a00 */
[----:B------:R-:W3:Y:S04]  /*146c0*/  LD.E R25, desc[UR36][R24.64] ;  /* 0x0000002418197980 */ /* 0x000ee8000c101900 */
[----:B--2---:R-:W2:Y:S01]  /*146d0*/  LD.E.64 R4, desc[UR36][R6.64] ;  /* 0x0000002406047980 */ /* 0x004ea2000c101b00 */
[----:B---3--:R-:W-:-:S04]  /*146e0*/  IMAD R58, R58, 0x40, R25 ;  /* 0x000000403a3a7824 */ /* 0x008fc800078e0219 */
[----:B------:R-:W-:-:S04]  /*146f0*/  VIADD R58, R58, 0x8 ;  /* 0x000000083a3a7836 */ /* 0x000fc80000000000 */
[----:B--2---:R-:W-:-:S05]  /*14700*/  IMAD.WIDE R4, R58, 0x4, R4 ;  /* 0x000000043a047825 */ /* 0x004fca00078e0204 */
[----:B------:R0:W-:Y:S02]  /*14710*/  ST.E desc[UR36][R4.64], R150 ;  /* 0x0000009604007985 */ /* 0x0001e4000c101924 */
.L_x_1991:
[----:B------:R-:W-:Y:S05]  /*14720*/  BSYNC B0 ;  /* 0x0000000000007941 */ /* 0x000fea0003800000 */
.L_x_1990:
[----:B------:R-:W2:Y:S04]  /*14730*/  LDL R195, [R1+0x410] ;  /* 0x0004100001c37983 */ /* 0x000ea80000100800 */
[----:B------:R-:W2:Y:S04]  /*14740*/  LDL.64 R132, [R1+0x3f0] ;  /* 0x0003f00001847983 */ /* 0x000ea80000100a00 */
[----:B0-----:R-:W3:Y:S04]  /*14750*/  LDL.64 R4, [R1+0x400] ;  /* 0x0004000001047983 */ /* 0x001ee80000100a00 */
        /* <DEDUP_REMOVED lines=51> */
[-C--:B--2---:R-:W-:Y:S01]  /*14a90*/  FMUL.FTZ R132, R132, R195.reuse ;  /* 0x000000c384847220 */ /* 0x084fe20000410000 */
[----:B------:R-:W-:-:S03]  /*14aa0*/  FMUL.FTZ R193, R133, R195 ;  /* 0x000000c385c17220 */ /* 0x000fc60000410000 */
        /* <DEDUP_REMOVED lines=15> */
[-C--:B------:R-:W-:Y:S01]  /*14ba0*/  FFMA.FTZ R174, R135, R195.reuse, -R132 ;  /* 0x000000c387ae7223 */ /* 0x080fe20000010884 */
[----:B------:R-:W2:Y:S04]  /*14bb0*/  LDL.64 R72, [R1+0x390] ;  /* 0x0003900001487983 */ /* 0x000ea80000100a00 */
        /* <DEDUP_REMOVED lines=12> */
[----:B------:R-:W2:Y:S01]  /*14c80*/  LDL.64 R134, [R1+0x398] ;  /* 0x0003980001867983 */ /* 0x000ea20000100a00 */
[-CC-:B------:R-:W-:Y:S01]  /*14c90*/  FFMA.FTZ R161, R14, R195.reuse, -R193.reuse ;  /* 0x000000c30ea17223 */ /* 0x180fe200000108c1 */
[-CC-:B------:R-:W-:Y:S01]  /*14ca0*/  FFMA.FTZ R20, R12, R195.reuse, -R193.reuse ;  /* 0x000000c30c147223 */ /* 0x180fe200000108c1 */
[----:B------:R-:W-:Y:S01]  /*14cb0*/  MUFU.EX2 R21, R21 ;  /* 0x0000001500157308 */ /* 0x000fe20000000800 */
[-CC-:B------:R-:W-:Y:S01]  /*14cc0*/  FFMA.FTZ R163, R182, R195.reuse, -R193.reuse ;  /* 0x000000c3b6a37223 */ /* 0x180fe200000108c1 */
[----:B------:R-:W-:-:S06]  /*14cd0*/  FFMA.FTZ R14, R180, R195, -R193 ;  /* 0x000000c3b40e7223 */ /* 0x000fcc00000108c1 */
[----:B------:R-:W3:Y:S01]  /*14ce0*/  MUFU.EX2 R161, R161 ;  /* 0x000000a100a17308 */ /* 0x000ee20000000800 */
[----:B------:R-:W-:-:S07]  /*14cf0*/  FFMA.FTZ R165, R192, R195, -R193 ;  /* 0x000000c3c0a57223 */ /* 0x000fce00000108c1 */
[----:B------:R-:W0:Y:S08]  /*14d00*/  MUFU.EX2 R20, R20 ;  /* 0x0000001400147308 */ /* 0x000e300000000800 */
[----:B------:R-:W1:Y:S01]  /*14d10*/  MUFU.EX2 R160, R160 ;  /* 0x000000a000a07308 */ /* 0x000e620000000800 */
[----:B------:R-:W-:-:S07]  /*14d20*/  FFMA.FTZ R12, R184, R195, -R193 ;  /* 0x000000c3b80c7223 */ /* 0x000fce00000108c1 */
[----:B------:R-:W1:Y:S08]  /*14d30*/  MUFU.EX2 R163, R163 ;  /* 0x000000a300a37308 */ /* 0x000e700000000800 */
[----:B------:R-:W1:Y:S01]  /*14d40*/  MUFU.EX2 R162, R162 ;  /* 0x000000a200a27308 */ /* 0x000e620000000800 */
[----:B---3--:R-:W-:Y:S01]  /*14d50*/  FADD.FTZ R173, R161, R5 ;  /* 0x00000005a1ad7221 */ /* 0x008fe20000010000 */
[----:B------:R-:W-:-:S06]  /*14d60*/  FFMA.FTZ R167, R208, R195, -R193 ;  /* 0x000000c3d0a77223 */ /* 0x000fcc00000108c1 */
[----:B------:R-:W3:Y:S01]  /*14d70*/  MUFU.EX2 R14, R14 ;  /* 0x0000000e000e7308 */ /* 0x000ee20000000800 */
[----:B------:R-:W-:-:S07]  /*14d80*/  FADD.FTZ R5, R21, R4 ;  /* 0x0000000415057221 */ /* 0x000fce0000010000 */
[----:B------:R-:W3:Y:S01]  /*14d90*/  MUFU.EX2 R15, R15 ;  /* 0x0000000f000f7308 */ /* 0x000ee20000000800 */
[----:B0-----:R-:W-:Y:S01]  /*14da0*/  FADD.FTZ R4, R20, R173 ;  /* 0x000000ad14047221 */ /* 0x001fe20000010000 */
[----:B------:R-:W-:-:S06]  /*14db0*/  FFMA.FTZ R184, R196, R195, -R193 ;  /* 0x000000c3c4b87223 */ /* 0x000fcc00000108c1 */
[----:B------:R-:W0:Y:S01]  /*14dc0*/  MUFU.EX2 R165, R165 ;  /* 0x000000a500a57308 */ /* 0x000e220000000800 */
[----:B-1----:R-:W-:-:S07]  /*14dd0*/  FADD.FTZ R5, R160, R5 ;  /* 0x00000005a0057221 */ /* 0x002fce0000010000 */
[----:B------:R-:W1:Y:S01]  /*14de0*/  MUFU.EX2 R164, R164 ;  /* 0x000000a400a47308 */ /* 0x000e620000000800 */
[----:B------:R-:W-:Y:S01]  /*14df0*/  FADD.FTZ R173, R163, R4 ;  /* 0x00000004a3ad7221 */ /* 0x000fe20000010000 */
[----:B------:R-:W-:-:S06]  /*14e00*/  FFMA.FTZ R169, R212, R195, -R193 ;  /* 0x000000c3d4a97223 */ /* 0x000fcc00000108c1 */
[----:B------:R-:W1:Y:S01]  /*14e10*/  MUFU.EX2 R12, R12 ;  /* 0x0000000c000c7308 */ /* 0x000e620000000800 */
[----:B------:R-:W-:-:S07]  /*14e20*/  FADD.FTZ R4, R162, R5 ;  /* 0x00000005a2047221 */ /* 0x000fce0000010000 */
        /* <DEDUP_REMOVED lines=13> */
[----:B------:R-:W4:Y:S01]  /*14f00*/  MUFU.EX2 R169, R169 ;  /* 0x000000a900a97308 */ /* 0x000f220000000800 */
[----:B------:R-:W-:-:S07]  /*14f10*/  FADD.FTZ R5, R13, R4 ;  /* 0x000000040d057221 */ /* 0x000fce0000010000 */
[----:B------:R-:W4:Y:S01]  /*14f20*/  MUFU.EX2 R168, R168 ;  /* 0x000000a800a87308 */ /* 0x000f220000000800 */
        /* <DEDUP_REMOVED lines=10> */
[----:B----4-:R-:W-:Y:S01]  /*14fd0*/  FADD.FTZ R180, R169, R180 ;  /* 0x000000b4a9b47221 */ /* 0x010fe20000010000 */
[----:B------:R-:W-:-:S06]  /*14fe0*/  FADD.FTZ R5, R168, R5 ;  /* 0x00000005a8057221 */ /* 0x000fcc0000010000 */
[----:B------:R-:W4:Y:S01]  /*14ff0*/  MUFU.EX2 R182, R182 ;  /* 0x000000b600b67308 */ /* 0x000f220000000800 */
[----:B------:R-:W-:-:S07]  /*15000*/  FFMA.FTZ R175, R222, R195, -R193 ;  /* 0x000000c3deaf7223 */ /* 0x000fce00000108c1 */
[----:B------:R-:W4:Y:S01]  /*15010*/  MUFU.EX2 R170, R170 ;  /* 0x000000aa00aa7308 */ /* 0x000f220000000800 */
[----:B---3--:R-:W-:Y:S01]  /*15020*/  FADD.FTZ R192, R183, R180 ;  /* 0x000000b4b7c07221 */ /* 0x008fe20000010000 */
[----:B------:R-:W-:-:S06]  /*15030*/  FADD.FTZ R4, R10, R5 ;  /* 0x000000050a047221 */ /* 0x000fcc0000010000 */
[----:B------:R-:W3:Y:S01]  /*15040*/  MUFU.EX2 R173, R173 ;  /* 0x000000ad00ad7308 */ /* 0x000ee20000000800 */
[----:B------:R-:W-:-:S07]  /*15050*/  FFMA.FTZ R180, R224, R195, -R193 ;  /* 0x000000c3e0b47223 */ /* 0x000fce00000108c1 */
[----:B------:R-:W3:Y:S01]  /*15060*/  MUFU.EX2 R8, R8 ;  /* 0x0000000800087308 */ /* 0x000ee20000000800 */
[----:B0-----:R-:W-:Y:S01]  /*15070*/  FADD.FTZ R193, R171, R192 ;  /* 0x000000c0abc17221 */ /* 0x001fe20000010000 */
[----:B-1----:R-:W-:-:S06]  /*15080*/  FADD.FTZ R5, R9, R4 ;  /* 0x0000000409057221 */ /* 0x002fcc0000010000 */
[----:B------:R-:W0:Y:S08]  /*15090*/  MUFU.EX2 R181, R181 ;  /* 0x000000b500b57308 */ /* 0x000e300000000800 */
[----:B------:R-:W1:Y:S01]  /*150a0*/  MUFU.EX2 R172, R172 ;  /* 0x000000ac00ac7308 */ /* 0x000e620000000800 */
[----:B----4-:R-:W-:Y:S01]  /*150b0*/  FADD.FTZ R4, R182, R193 ;  /* 0x000000c1b6047221 */ /* 0x010fe20000010000 */
[----:B------:R-:W-:-:S06]  /*150c0*/  FADD.FTZ R5, R170, R5 ;  /* 0x00000005aa057221 */ /* 0x000fcc0000010000 */
[----:B------:R-:W-:Y:S08]  /*150d0*/  MUFU.EX2 R3, R3 ;  /* 0x0000000300037308 */ /* 0x000ff00000000800 */
[----:B------:R-:W4:Y:S01]  /*150e0*/  MUFU.EX2 R175, R175 ;  /* 0x000000af00af7308 */ /* 0x000f220000000800 */
[----:B---3--:R-:W-:Y:S01]  /*150f0*/  FADD.FTZ R4, R173, R4 ;  /* 0x00000004ad047221 */ /* 0x008fe20000010000 */
[----:B------:R-:W-:-:S06]  /*15100*/  FADD.FTZ R5, R8, R5 ;  /* 0x0000000508057221 */ /* 0x000fcc0000010000 */
[----:B------:R-:W3:Y:S08]  /*15110*/  MUFU.EX2 R174, R174 ;  /* 0x000000ae00ae7308 */ /* 0x000ef00000000800 */
[----:B------:R-:W3:Y:S01]  /*15120*/  MUFU.EX2 R180, R180 ;  /* 0x000000b400b47308 */ /* 0x000ee20000000800 */
[----:B0-----:R-:W-:Y:S01]  /*15130*/  FADD.FTZ R192, R181, R4 ;  /* 0x00000004b5c07221 */ /* 0x001fe20000010000 */
[----:B-1----:R-:W-:-:S03]  /*15140*/  FADD.FTZ R4, R172, R5 ;  /* 0x00000005ac047221 */ /* 0x002fc60000010000 */
[----:B----4-:R-:W-:Y:S01]  /*15150*/  FADD.FTZ R5, R175, R192 ;  /* 0x000000c0af057221 */ /* 0x010fe20000010000 */
[----:B------:R-:W-:Y:S01]  /*15160*/  FADD.FTZ R193, R3, R4 ;  /* 0x0000000403c17221 */ /* 0x000fe20000010000 */
[----:B------:R-:W-:-:S03]  /*15170*/  FMUL.FTZ R147, R151, R147 ;  /* 0x0000009397937220 */ /* 0x000fc60000410000 */
[----:B---3--:R-:W-:Y:S01]  /*15180*/  FADD.FTZ R4, R174, R193 ;  /* 0x000000c1ae047221 */ /* 0x008fe20000010000 */
[C---:B------:R-:W-:Y:S01]  /*15190*/  FMUL.FTZ R146, R151.reuse, R146 ;  /* 0x0000009297927220 */ /* 0x040fe20000410000 */
[C---:B------:R-:W-:Y:S01]  /*151a0*/  FMUL.FTZ R7, R151.reuse, R7 ;  /* 0x0000000797077220 */ /* 0x040fe20000410000 */
[C---:B------:R-:W-:Y:S01]  /*151b0*/  FMUL.FTZ R6, R151.reuse, R6 ;  /* 0x0000000697067220 */ /* 0x040fe20000410000 */
[C---:B------:R-:W-:Y:S01]  /*151c0*/  FMUL.FTZ R109, R150.reuse, R109 ;  /* 0x0000006d966d7220 */ /* 0x040fe20000410000 */
[----:B------:R-:W-:Y:S01]  /*151d0*/  FMUL.FTZ R108, R150, R108 ;  /* 0x0000006c966c7220 */ /* 0x000fe20000410000 */
[C---:B------:R-:W-:Y:S01]  /*151e0*/  FMUL.FTZ R143, R151.reuse, R143 ;  /* 0x0000008f978f7220 */ /* 0x040fe20000410000 */
[----:B------:R-:W-:Y:S01]  /*151f0*/  FADD.FTZ R5, R180, R5 ;  /* 0x00000005b4057221 */ /* 0x000fe20000010000 */
[C---:B------:R-:W-:Y:S01]  /*15200*/  FMUL.FTZ R142, R151.reuse, R142 ;  /* 0x0000008e978e7220 */ /* 0x040fe20000410000 */
[C---:B------:R-:W-:Y:S01]  /*15210*/  FMUL.FTZ R145, R150.reuse, R145 ;  /* 0x0000009196917220 */ /* 0x040fe20000410000 */
[C---:B------:R-:W-:Y:S01]  /*15220*/  FMUL.FTZ R144, R150.reuse, R144 ;  /* 0x0000009096907220 */ /* 0x040fe20000410000 */
[C---:B------:R-:W-:Y:S01]  /*15230*/  FMUL.FTZ R149, R151.reuse, R149 ;  /* 0x0000009597957220 */ /* 0x040fe20000410000 */
[----:B------:R0:W-:Y:S01]  /*15240*/  STL.64 [R1+0x400], R4 ;  /* 0x0004000401007387 */ /* 0x0001e20000100a00 */
[----:B------:R-:W-:Y:S01]  /*15250*/  BAR.SYNC.DEFER_BLOCKING 0xf, 0x100 ;  /* 0x03c4000000007b1d */ /* 0x000fe20000010000 */
        /* <DEDUP_REMOVED lines=23> */
[----:B0-----:R-:W3:Y:S01]  /*153d0*/  LD.E.64 R4, desc[UR36][R178.64+0x8] ;  /* 0x00000824b2047980 */ /* 0x001ee2000c101b00 */
        /* <DEDUP_REMOVED lines=9> */
[----:B------:R-:W4:Y:S04]  /*15470*/  LD.E.64 R178, desc[UR36][R178.64] ;  /* 0x00000024b2b27980 */ /* 0x000f28000c101b00 */
[----:B------:R-:W-:Y:S04]  /*15480*/  STL.64 [R1+0x1e0], R146 ;  /* 0x0001e09201007387 */ /* 0x000fe80000100a00 */
[----:B------:R0:W-:Y:S04]  /*15490*/  STL.64 [R1+0x200], R6 ;  /* 0x0002000601007387 */ /* 0x0001e80000100a00 */
[----:B------:R-:W-:Y:S01]  /*154a0*/  STL.64 [R1+0x2c8], R108 ;  /* 0x0002c86c01007387 */ /* 0x000fe20000100a00 */
[C---:B------:R-:W-:Y:S01]  /*154b0*/  FMUL.FTZ R54, R151.reuse, R54 ;  /* 0x0000003697367220 */ /* 0x040fe20000410000 */
[C---:B------:R-:W-:Y:S01]  /*154c0*/  FMUL.FTZ R57, R151.reuse, R57 ;  /* 0x0000003997397220 */ /* 0x040fe20000410000 */
[C---:B------:R-:W-:Y:S01]  /*154d0*/  FMUL.FTZ R56, R151.reuse, R56 ;  /* 0x0000003897387220 */ /* 0x040fe20000410000 */
[C---:B------:R-:W-:Y:S01]  /*154e0*/  FMUL.FTZ R59, R151.reuse, R59 ;  /* 0x0000003b973b7220 */ /* 0x040fe20000410000 */
[C---:B------:R-:W-:Y:S01]  /*154f0*/  FMUL.FTZ R58, R151.reuse, R58 ;  /* 0x0000003a973a7220 */ /* 0x040fe20000410000 */
[C---:B------:R-:W-:Y:S01]  /*15500*/  FMUL.FTZ R61, R151.reuse, R61 ;  /* 0x0000003d973d7220 */ /* 0x040fe20000410000 */
[C---:B------:R-:W-:Y:S01]  /*15510*/  FMUL.FTZ R60, R151.reuse, R60 ;  /* 0x0000003c973c7220 */ /* 0x040fe20000410000 */
[----:B0-----:R-:W3:Y:S04]  /*15520*/  LDL R6, [R1+0x1e0] ;  /* 0x0001e00001067983 */ /* 0x001ee80000100800 */
[----:B------:R-:W4:Y:S01]  /*15530*/  LDL R7, [R1+0x2cc] ;  /* 0x0002cc0001077983 */ /* 0x000f220000100800 */
        /* <DEDUP_REMOVED lines=10> */
[C---:B--2---:R-:W-:Y:S01]  /*155e0*/  FMUL.FTZ R73, R151.reuse, R73 ;  /* 0x0000004997497220 */ /* 0x044fe20000410000 */
        /* <DEDUP_REMOVED lines=128> */
[----:B0-----:R-:W4:Y:S04]  /*15df0*/  LDL R86, [R1+0x1e4] ;  /* 0x0001e40001567983 */ /* 0x001f280000100800 */
[----:B-1----:R-:W4:Y:S04]  /*15e00*/  LDL R88, [R1+0x1e8] ;  /* 0x0001e80001587983 */ /* 0x002f280000100800 */
        /* <DEDUP_REMOVED lines=10> */
[----:B---3--:R-:W3:Y:S04]  /*15eb0*/  LDL R104, [R1+0x214] ;  /* 0x0002140001687983 */ /* 0x008ee80000100800 */
[----:B------:R-:W3:Y:S04]  /*15ec0*/  LDL R106, [R1+0x218] ;  /* 0x00021800016a7983 */ /* 0x000ee80000100800 */
[----:B------:R-:W3:Y:S04]  /*15ed0*/  LDL R108, [R1+0x21c] ;  /* 0x00021c00016c7983 */ /* 0x000ee80000100800 */
[----:B------:R-:W3:Y:S04]  /*15ee0*/  LDL R30, [R1+0x220] ;  /* 0x00022000011e7983 */ /* 0x000ee80000100800 */
        /* <DEDUP_REMOVED lines=110> */
[----:B------:R-:W-:Y:S04]  /*165d0*/  STL [R1+0x1e0], R6 ;  /* 0x0001e00601007387 */ /* 0x000fe80000100800 */
[----:B------:R0:W-:Y:S04]  /*165e0*/  STL [R1+0x2cc], R7 ;  /* 0x0002cc0701007387 */ /* 0x0001e80000100800 */
[----:B------:R-:W4:Y:S04]  /*165f0*/  LDL R193, [R1+0x1c8] ;  /* 0x0001c80001c17983 */ /* 0x000f280000100800 */
[----:B0-----:R-:W4:Y:S04]  /*16600*/  LDL.64 R6, [R1+0x88] ;  /* 0x0000880001067983 */ /* 0x001f280000100a00 */
        /* <DEDUP_REMOVED lines=12> */
[----:B---3--:R-:W-:Y:S04]  /*166d0*/  STL [R1+0x214], R104 ;  /* 0x0002146801007387 */ /* 0x008fe80000100800 */
[----:B------:R-:W-:Y:S04]  /*166e0*/  STL [R1+0x218], R106 ;  /* 0x0002186a01007387 */ /* 0x000fe80000100800 */
[----:B------:R-:W-:Y:S04]  /*166f0*/  STL [R1+0x21c], R108 ;  /* 0x00021c6c01007387 */ /* 0x000fe80000100800 */
[----:B------:R-:W-:Y:S04]  /*16700*/  STL [R1+0x220], R30 ;  /* 0x0002201e01007387 */ /* 0x000fe80000100800 */
        /* <DEDUP_REMOVED lines=106> */
[----:B------:R4:W-:Y:S04]  /*16db0*/  STL [R1+0x3d0], R84 ;  /* 0x0003d05401007387 */ /* 0x0009e80000100800 */
[----:B------:R-:W-:Y:S04]  /*16dc0*/  STL [R1+0x3d4], R121 ;  /* 0x0003d47901007387 */ /* 0x000fe80000100800 */
[----:B------:R4:W-:Y:S04]  /*16dd0*/  STL [R1+0x3d8], R123 ;  /* 0x0003d87b01007387 */ /* 0x0009e80000100800 */
        /* <DEDUP_REMOVED lines=33> */
[----:B------:R-:W-:Y:S01]  /*16ff0*/  MOV R5, R4 ;  /* 0x0000000400057202 */ /* 0x000fe20000000f00 */
[----:B------:R-:W-:Y:S01]  /*17000*/  IMAD R6, R193, 0x1000, R6 ;  /* 0x00001000c1067824 */ /* 0x000fe200078e0206 */
[----:B------:R-:W-:-:S02]  /*17010*/  F2FP.BF16.F32.PACK_AB R160, R160, R21 ;  /* 0x00000015a0a0723e */ /* 0x000fc400000010ff */
[----:B------:R-:W-:Y:S01]  /*17020*/  F2FP.BF16.F32.PACK_AB R161, R20, R161 ;  /* 0x000000a114a1723e */ /* 0x000fe200000010ff */
[--C-:B------:R-:W-:Y:S01]  /*17030*/  IMAD R179, R179, 0x2, R5.reuse ;  /* 0x00000002b3b37824 */ /* 0x100fe200078e0205 */
[----:B------:R-:W-:Y:S01]  /*17040*/  F2FP.BF16.F32.PACK_AB R162, R15, R162 ;  /* 0x000000a20fa2723e */ /* 0x000fe200000010ff */
[----:B------:R-:W-:Y:S01]  /*17050*/  IMAD R4, R178, 0x2, R5 ;  /* 0x00000002b2047824 */ /* 0x000fe200078e0205 */
[----:B------:R-:W-:Y:S02]  /*17060*/  F2FP.BF16.F32.PACK_AB R163, R14, R163 ;  /* 0x000000a30ea3723e */ /* 0x000fe400000010ff */
[----:B------:R-:W-:Y:S02]  /*17070*/  F2FP.BF16.F32.PACK_AB R164, R13, R164 ;  /* 0x000000a40da4723e */ /* 0x000fe400000010ff */
[----:B------:R-:W-:Y:S02]  /*17080*/  F2FP.BF16.F32.PACK_AB R165, R12, R165 ;  /* 0x000000a50ca5723e */ /* 0x000fe400000010ff */
[----:B------:R-:W-:-:S02]  /*17090*/  F2FP.BF16.F32.PACK_AB R166, R11, R166 ;  /* 0x000000a60ba6723e */ /* 0x000fc400000010ff */
[----:B------:R-:W-:Y:S01]  /*170a0*/  F2FP.BF16.F32.PACK_AB R167, R184, R167 ;  /* 0x000000a7b8a7723e */ /* 0x000fe200000010ff */
[----:B------:R-:W-:Y:S01]  /*170b0*/  IMAD R178, R178, 0x2, R179 ;  /* 0x00000002b2b27824 */ /* 0x000fe200078e02b3 */
[----:B------:R-:W-:Y:S02]  /*170c0*/  R2UR UR6, R6 ;  /* 0x00000000060672ca */ /* 0x000fe400000e0000 */
[----:B------:R-:W-:Y:S02]  /*170d0*/  R2UR UR7, R7 ;  /* 0x00000000070772ca */ /* 0x000fe400000e0000 */
        /* <DEDUP_REMOVED lines=8> */
[----:B------:R-:W-:Y:S04]  /*17160*/  STSM.16.M88.4 [R5], R160 ;  /* 0x000000a005007844 */ /* 0x000fe80000000200 */
[----:B------:R0:W-:Y:S04]  /*17170*/  STSM.16.M88.4 [R4], R164 ;  /* 0x000000a404007844 */ /* 0x0001e80000000200 */
[----:B------:R-:W-:Y:S04]  /*17180*/  STSM.16.M88.4 [R179], R168 ;  /* 0x000000a8b3007844 */ /* 0x000fe80000000200 */
[----:B------:R-:W-:Y:S01]  /*17190*/  STSM.16.M88.4 [R178], R172 ;  /* 0x000000acb2007844 */ /* 0x000fe20000000200 */
[----:B------:R-:W-:-:S02]  /*171a0*/  VIADD R8, R6, 0x80 ;  /* 0x0000008006087836 */ /* 0x000fc40000000000 */
[----:B------:R-:W-:Y:S01]  /*171b0*/  IMAD.MOV.U32 R9, RZ, RZ, R7 ;  /* 0x000000ffff097224 */ /* 0x000fe200078e0007 */
[----:B--2---:R-:W-:-:S06]  /*171c0*/  WARPGROUP.ARRIVE ;  /* 0x00000000000079c5 */ /* 0x004fcc0000000000 */
[----:B------:R-:W-:Y:S01]  /*171d0*/  HGMMA.64x256x16.F32.BF16 R24, R160, gdesc[UR4].tnspB, R24, gsb0 ;  /* 0x43e00004a0187df0 */ /* 0x000fe20008001818 */
[----:B------:R-:W-:Y:S02]  /*171e0*/  R2UR UR6, R8 ;  /* 0x00000000080672ca */ /* 0x000fe400000e0000 */
[----:B------:R-:W-:Y:S01]  /*171f0*/  R2UR UR7, R9 ;  /* 0x00000000090772ca */ /* 0x000fe200000e0000 */
[----:B0-----:R-:W-:Y:S02]  /*17200*/  VIADD R4, R6, 0x100 ;  /* 0x0000010006047836 */ /* 0x001fe40000000000 */
[----:B------:R-:W-:Y:S01]  /*17210*/  IMAD.MOV.U32 R5, RZ, RZ, R7 ;  /* 0x000000ffff057224 */ /* 0x000fe200078e0007 */
        /* <DEDUP_REMOVED lines=277> */
[----:B------:R1:W-:Y:S04]  /*18370*/  STL [R1+0x1e0], R4 ;  /* 0x0001e00401007387 */ /* 0x0003e80000100800 */
        /* <DEDUP_REMOVED lines=128> */
[----:B-1----:R-:W4:Y:S04]  /*18b80*/  LDL R4, [R1+0x28] ;  /* 0x0000280001047983 */ /* 0x002f280000100800 */
[----:B--2---:R3:W5:Y:S01]  /*18b90*/  LDL R3, [R1+0x1c8] ;  /* 0x0001c80001037983 */ /* 0x0047620000100800 */
[----:B------:R-:W-:Y:S01]  /*18ba0*/  BSSY B0, `(.L_x_1992) ;  /* 0x0000006000007945 */ /* 0x000fe20003800000 */
[----:B------:R-:W-:Y:S06]  /*18bb0*/  BAR.ARV 0xe, 0x100 ;  /* 0x0384000000007b1d */ /* 0x000fec0000002000 */
[----:B----4-:R-:W-:-:S04]  /*18bc0*/  LOP3.LUT R4, R4, 0x1, RZ, 0xfc, !PT ;  /* 0x0000000104047812 */ /* 0x010fc800078efcff */
[----:B------:R-:W-:-:S13]  /*18bd0*/  ISETP.NE.AND P0, PT, R4, 0x3, PT ;  /* 0x000000030400780c */ /* 0x000fda0003f05270 */
[----:B---3--:R-:W-:Y:S05]  /*18be0*/  @!P0 BRA `(.L_x_1993) ;  /* 0x0000000000048947 */ /* 0x008fea0003800000 */
[----:B------:R-:W-:Y:S01]  /*18bf0*/  BPT.TRAP 0x1 ;  /* 0x000000040000795c */ /* 0x000fe20000300000 */
.L_x_1993:
[----:B------:R-:W-:Y:S05]  /*18c00*/  BSYNC B0 ;  /* 0x0000000000007941 */ /* 0x000fea0003800000 */
.L_x_1992:
[----:B------:R-:W2:Y:S04]  /*18c10*/  LDL.64 R6, [R1+0x48] ;  /* 0x0000480001067983 */ /* 0x000ea80000100a00 */
[----:B------:R-:W3:Y:S01]  /*18c20*/  LDL R4, [R1+0x34] ;  /* 0x0000340001047983 */ /* 0x000ee20000100800 */
[C---:B------:R-:W-:Y:S01]  /*18c30*/  ISETP.GT.AND P0, PT, R0.reuse, R177, PT ;  /* 0x000000b10000720c */ /* 0x040fe20003f04270 */
[----:B------:R-:W-:Y:S01]  /*18c40*/  VIADD R0, R0, 0xffffffff ;  /* 0xffffffff00007836 */ /* 0x000fe20000000000 */
[----:B--2---:R-:W-:-:S05]  /*18c50*/  MOV R6, R6 ;  /* 0x0000000600067202 */ /* 0x004fca0000000f00 */
[----:B-----5:R-:W-:-:S05]  /*18c60*/  IMAD R3, R3, 0x8, R6 ;  /* 0x0000000803037824 */ /* 0x020fca00078e0206 */
[----:B---3--:R-:W-:-:S04]  /*18c70*/  PRMT R3, R4, 0x654, R3 ;  /* 0x0000065404037816 */ /* 0x008fc80000000003 */
[----:B------:R0:W-:Y:S01]  /*18c80*/  SYNCS.ARRIVE.TRANS64.RED.A1T0 RZ, [R3+URZ], RZ ;  /* 0x000000ff03ff79a7 */ /* 0x0001e2000810043f */
[----:B------:R-:W-:Y:S05]  /*18c90*/  @P0 BRA `(.L_x_1994) ;  /* 0xffffff8c00a80947 */ /* 0x000fea000383ffff */
.L_x_1971:
[----:B------:R-:W-:-:S13]  /*18ca0*/  ISETP.GE.AND P0, PT, R0, UR42, PT ;  /* 0x0000002a00007c0c */ /* 0x000fda000bf06270 */
[----:B------:R-:W-:Y:S05]  /*18cb0*/  @!P0 BRA `(.L_x_1995) ;  /* 0x0000007c00f48947 */ /* 0x000fea0003800000 */
.L_x_2028:
[----:B------:R-:W2:Y:S04]  /*18cc0*/  LDL R58, [R1+0x1c8] ;  /* 0x0001c800013a7983 */ /* 0x000ea80000100800 */
[----:B01----:R-:W3:Y:S04]  /*18cd0*/  LDL R3, [R1+0x1d0] ;  /* 0x0001d00001037983 */ /* 0x003ee80000100800 */
        /* <DEDUP_REMOVED lines=18> */
.L_x_1997:
[----:B------:R-:W-:Y:S05]  /*18e00*/  BSYNC B0 ;  /* 0x0000000000007941 */ /* 0x000fea0003800000 */
.L_x_1996:
        /* <DEDUP_REMOVED lines=9> */
.L_x_1999:
[----:B------:R-:W-:Y:S05]  /*18ea0*/  BSYNC B0 ;  /* 0x0000000000007941 */ /* 0x000fea0003800000 */
.L_x_1998:
[----:B------:R-:W-:Y:S04]  /*18eb0*/  BSSY B0, `(.L_x_2000) ;  /* 0x0000006000007945 */ /* 0x000fe80003800000 */
[----:B-1----:R-:W-:Y:S05]  /*18ec0*/  @P0 BRA `(.L_x_2001) ;  /* 0x0000000000100947 */ /* 0x002fea0003800000 */
[----:B-----5:R-:W-:Y:S01]  /*18ed0*/  IMAD R8, R8, 0x8, R3 ;  /* 0x0000000808087824 */ /* 0x020fe200078e0203 */
[----:B------:R-:W-:-:S04]  /*18ee0*/  SHF.L.U32 R9, R9, 0x1f, RZ ;  /* 0x0000001f09097819 */ /* 0x000fc800000006ff */
[----:B------:R-:W1:Y:S02]  /*18ef0*/  SYNCS.PHASECHK.TRANS64.TRYWAIT P0, [R8+URZ], R9 ;  /* 0x00000009080075a7 */ /* 0x000e64000800017f */
[----:B-1----:R-:W-:Y:S05]  /*18f00*/  @!P0 BRA `(.L_x_2002) ;  /* 0x0000011000b08947 */ /* 0x002fea0003800000 */
.L_x_2001:
[----:B------:R-:W-:Y:S05]  /*18f10*/  BSYNC B0 ;  /* 0x0000000000007941 */ /* 0x000fea0003800000 */
.L_x_2000:
        /* <DEDUP_REMOVED lines=57> */
.L_x_2004:
[----:B------:R-:W-:Y:S05]  /*192b0*/  BSYNC B0 ;  /* 0x0000000000007941 */ /* 0x000fea0003800000 */
.L_x_2003:
        /* <DEDUP_REMOVED lines=8> */
.L_x_2006:
[----:B------:R-:W-:Y:S05]  /*19340*/  BSYNC B0 ;  /* 0x0000000000007941 */ /* 0x000fea0003800000 */
.L_x_2005:
[----:B------:R-:W-:Y:S04]  /*19350*/  BSSY B0, `(.L_x_2007) ;  /* 0x0000004000007945 */ /* 0x000fe80003800000 */
[----:B-1----:R-:W-:Y:S05]  /*19360*/  @P0 BRA `(.L_x_2008) ;  /* 0x0000000000080947 */ /* 0x002fea0003800000 */
[----:B------:R-:W1:Y:S02]  /*19370*/  SYNCS.PHASECHK.TRANS64.TRYWAIT P0, [R14+URZ], R15 ;  /* 0x0000000f0e0075a7 */ /* 0x000e64000800017f */
[----:B-1----:R-:W-:Y:S05]  /*19380*/  @!P0 BRA `(.L_x_2009) ;  /* 0x0000010c00a48947 */ /* 0x002fea0003800000 */
.L_x_2008:
[----:B------:R-:W-:Y:S05]  /*19390*/  BSYNC B0 ;  /* 0x0000000000007941 */ /* 0x000fea0003800000 */
.L_x_2007:
        /* <DEDUP_REMOVED lines=439> */
.L_x_2011:
[----:B------:R-:W-:Y:S05]  /*1af10*/  BSYNC B0 ;  /* 0x0000000000007941 */ /* 0x000fea0003800000 */
.L_x_2010:
[----:B------:R-:W2:Y:S02]  /*1af20*/  LDL.64 R4, [R1+0x20] ;  /* 0x0000200001047983 */ /* 0x000ea40000100a00 */
[----:B--2---:R-:W-:-:S05]  /*1af30*/  MOV R4, R4 ;  /* 0x0000000400047202 */ /* 0x004fca0000000f00 */
[----:B-----5:R-:W-:-:S05]  /*1af40*/  IMAD R3, R3, 0x8, R4 ;  /* 0x0000000803037824 */ /* 0x020fca00078e0204 */
[----:B------:R-:W-:-:S04]  /*1af50*/  PRMT R3, R12, 0x654, R3 ;  /* 0x000006540c037816 */ /* 0x000fc80000000003 */
[----:B------:R0:W-:Y:S01]  /*1af60*/  SYNCS.ARRIVE.TRANS64.RED.A1T0 RZ, [R3+URZ], RZ ;  /* 0x000000ff03ff79a7 */ /* 0x0001e2000810043f */
[----:B------:R-:W2:Y:S04]  /*1af70*/  LDL.64 R14, [R1+0x100] ;  /* 0x00010000010e7983 */ /* 0x000ea80000100a00 */
[----:B------:R-:W3:Y:S04]  /*1af80*/  LDL R20, [R1+0xcc] ;  /* 0x0000cc0001147983 */ /* 0x000ee80000100800 */
[----:B------:R-:W4:Y:S04]  /*1af90*/  LDL.64 R12, [R1+0xf0] ;  /* 0x0000f000010c7983 */ /* 0x000f280000100a00 */
[----:B------:R-:W4:Y:S04]  /*1afa0*/  LDL R21, [R1+0x50] ;  /* 0x0000500001157983 */ /* 0x000f280000100800 */
[----:B------:R-:W4:Y:S04]  /*1afb0*/  LDL R56, [R1+0xf8] ;  /* 0x0000f80001387983 */ /* 0x000f280000100800 */
[----:B------:R-:W4:Y:S04]  /*1afc0*/  LDL.128 R8, [R1+0xe0] ;  /* 0x0000e00001087983 */ /* 0x000f280000100c00 */
[----:B------:R-:W4:Y:S04]  /*1afd0*/  LDL.128 R4, [R1+0xd0] ;  /* 0x0000d00001047983 */ /* 0x000f280000100c00 */
[----:B--2---:R3:W0:Y:S02]  /*1afe0*/  LD.E R14, desc[UR36][R14.64] ;  /* 0x000000240e0e7980 */ /* 0x004624000c101900 */
[----:B---3--:R-:W-:-:S02]  /*1aff0*/  SHF.R.S32.HI R15, RZ, 0x1f, R20 ;  /* 0x0000001fff0f7819 */ /* 0x008fc40000011414 */
[----:B----4-:R-:W-:Y:S02]  /*1b000*/  ISETP.NE.AND P0, PT, R12, 0x1, PT ;  /* 0x000000010c00780c */ /* 0x010fe40003f05270 */
[----:B------:R-:W-:Y:S01]  /*1b010*/  ISETP.GE.AND P1, PT, R9, 0x1, PT ;  /* 0x000000010900780c */ /* 0x000fe20003f26270 */
[----:B------:R-:W-:Y:S01]  /*1b020*/  BSSY B0, `(.L_x_2012) ;  /* 0x0000078000007945 */ /* 0x000fe20003800000 */
[-C--:B0-----:R-:W-:Y:S01]  /*1b030*/  FMUL.FTZ R3, R26, R14.reuse ;  /* 0x0000000e1a037220 */ /* 0x081fe20000410000 */
[----:B------:R-:W-:Y:S01]  /*1b040*/  FMUL.FTZ R29, R29, R14 ;  /* 0x0000000e1d1d7220 */ /* 0x000fe20000410000 */
[----:B------:R-:W-:-:S03]  /*1b050*/  LEA.HI R26, R15, R20, RZ, 0x7 ;  /* 0x000000140f1a7211 */ /* 0x000fc600078f38ff */
[----:B------:R0:W1:Y:S01]  /*1b060*/  MUFU.TANH R57, R29 ;  /* 0x0000001d00397308 */ /* 0x0000620000002400 */
[-C--:B------:R-:W-:Y:S01]  /*1b070*/  FMUL.FTZ R31, R31, R14.reuse ;  /* 0x0000000e1f1f7220 */ /* 0x080fe20000410000 */
[----:B0-----:R-:W-:Y:S01]  /*1b080*/  LOP3.LUT R29, R26, 0xffffff80, RZ, 0xc0, !PT ;  /* 0xffffff801a1d7812 */ /* 0x001fe200078ec0ff */
[----:B------:R-:W-:-:S04]  /*1b090*/  FMUL.FTZ R30, R30, R14 ;  /* 0x0000000e1e1e7220 */ /* 0x000fc80000410000 */
[----:B------:R-:W-:Y:S01]  /*1b0a0*/  IMAD.IADD R29, R20, 0x1, -R29 ;  /* 0x00000001141d7824 */ /* 0x000fe200078e0a1d */
[----:B------:R0:W2:Y:S01]  /*1b0b0*/  MUFU.TANH R59, R31 ;  /* 0x0000001f003b7308 */ /* 0x0000a20000002400 */
[----:B------:R-:W-:-:S03]  /*1b0c0*/  FMUL.FTZ R32, R32, R14 ;  /* 0x0000000e20207220 */ /* 0x000fc60000410000 */
[----:B------:R-:W-:-:S04]  /*1b0d0*/  SHF.R.S32.HI R26, RZ, 0x1f, R29 ;  /* 0x0000001fff1a7819 */ /* 0x000fc8000001141d */
[----:B------:R3:W4:Y:S01]  /*1b0e0*/  MUFU.TANH R210, R30 ;  /* 0x0000001e00d27308 */ /* 0x0007220000002400 */
[----:B0-----:R-:W-:-:S04]  /*1b0f0*/  LEA.HI R31, R15, R20, RZ, 0x2 ;  /* 0x000000140f1f7211 */ /* 0x001fc800078f10ff */
[----:B------:R-:W-:Y:S02]  /*1b100*/  LOP3.LUT R31, R31, 0xfffffffc, RZ, 0xc0, !PT ;  /* 0xfffffffc1f1f7812 */ /* 0x000fe400078ec0ff */
[-C--:B---3--:R-:W-:Y:S01]  /*1b110*/  LEA.HI R30, R26, R29.reuse, RZ, 0x2 ;  /* 0x0000001d1a1e7211 */ /* 0x088fe200078f10ff */
[----:B------:R0:W3:Y:S03]  /*1b120*/  MUFU.TANH R77, R32 ;  /* 0x00000020004d7308 */ /* 0x0000e60000002400 */
[--C-:B------:R-:W-:Y:S01]  /*1b130*/  SHF.R.S32.HI R15, RZ, 0x2, R30.reuse ;  /* 0x00000002ff0f7819 */ /* 0x100fe2000001141e */
[----:B------:R-:W-:Y:S01]  /*1b140*/  IMAD.IADD R31, R20, 0x1, -R31 ;  /* 0x00000001141f7824 */ /* 0x000fe200078e0a1f */
[----:B0-----:R-:W-:Y:S02]  /*1b150*/  SHF.R.S32.HI R32, RZ, 0x1f, R30 ;  /* 0x0000001fff207819 */ /* 0x001fe4000001141e */
[----:B------:R-:W-:-:S02]  /*1b160*/  LEA.HI R26, R26, R29, RZ, 0x5 ;  /* 0x0000001d1a1a7211 */ /* 0x000fc400078f28ff */
        /* <DEDUP_REMOVED lines=11> */
[----:B------:R-:W-:Y:S01]  /*1b220*/  @P0 SHF.R.U32.HI R20, RZ, R56, R13 ;  /* 0x00000038ff140219 */ /* 0x000fe2000001160d */
[----:B------:R-:W-:Y:S01]  /*1b230*/  IMAD.SHL.U32 R31, R0, 0x40, RZ ;  /* 0x00000040001f7824 */ /* 0x000fe200078e00ff */
[----:B------:R-:W-:-:S03]  /*1b240*/  LOP3.LUT R30, R30, 0x7ffffffc, RZ, 0xc0, !PT ;  /* 0x7ffffffc1e1e7812 */ /* 0x000fc600078ec0ff */
[----:B------:R-:W0:Y:S01]  /*1b250*/  SHFL.IDX PT, R15, R20, RZ, 0x1c1f ;  /* 0x001c1fff140f7589 */ /* 0x000e2200000e0000 */
[----:B------:R-:W-:Y:S01]  /*1b260*/  IADD3 R13, -R31, 0x1, RZ ;  /* 0x000000011f0d7810 */ /* 0x000fe20007ffe1ff */
[----:B------:R-:W-:Y:S02]  /*1b270*/  IMAD.IADD R30, R29, 0x1, -R30 ;  /* 0x000000011d1e7824 */ /* 0x000fe400078e0a1e */
        /* <DEDUP_REMOVED lines=27> */
[----:B------:R-:W-:Y:S01]  /*1b430*/  IMAD R13, R30, -0x2, R13 ;  /* 0xfffffffe1e0d7824 */ /* 0x000fe200078e020d */
[----:B------:R-:W0:Y:S04]  /*1b440*/  MUFU.TANH R24, R24 ;  /* 0x0000001800187308 */ /* 0x000e280000002400 */
[----:B------:R-:W-:-:S04]  /*1b450*/  IADD3 R12, -R4, R13, R5 ;  /* 0x0000000d040c7210 */ /* 0x000fc80007ffe105 */
[----:B------:R-:W0:Y:S01]  /*1b460*/  MUFU.TANH R25, R25 ;  /* 0x0000001900197308 */ /* 0x000e220000002400 */
[----:B------:R-:W-:-:S07]  /*1b470*/  LOP3.LUT R13, RZ, R6, RZ, 0x33, !PT ;  /* 0x00000006ff0d7212 */ /* 0x000fce00078e33ff */
        /* <DEDUP_REMOVED lines=25> */
[----:B------:R1:W1:Y:S01]  /*1b610*/  MUFU.TANH R196, R14 ;  /* 0x0000000e00c47308 */ /* 0x0002620000002400 */
[----:B------:R-:W-:-:S02]  /*1b620*/  IMAD.IADD R26, R12, 0x1, R7 ;  /* 0x000000010c1a7824 */ /* 0x000fc400078e0207 */
[----:B------:R-:W-:Y:S02]  /*1b630*/  IMAD.IADD R29, R12, 0x1, R13 ;  /* 0x000000010c1d7824 */ /* 0x000fe400078e020d */
[----:B------:R-:W-:Y:S02]  /*1b640*/  IMAD.IADD R32, R8, 0x1, -R31 ;  /* 0x0000000108207824 */ /* 0x000fe400078e0a1f */
[--C-:B0-----:R-:W-:Y:S02]  /*1b650*/  IMAD.IADD R6, R26, 0x1, R15.reuse ;  /* 0x000000011a067824 */ /* 0x101fe400078e020f */
        /* <DEDUP_REMOVED lines=12> */
.L_x_2015:
[----:B------:R-:W-:-:S13]  /*1b720*/  ISETP.NE.AND P0, PT, R9, 0x1, PT ;  /* 0x000000010900780c */ /* 0x000fda0003f05270 */
[----:B------:R-:W-:-:S05]  /*1b730*/  @P0 IMAD.HI.U32 R12, R8, R10, RZ ;  /* 0x0000000a080c0227 */ /* 0x000fca00078e00ff */
[----:B------:R-:W-:-:S07]  /*1b740*/  @P0 SHF.R.U32.HI R8, RZ, R11, R12 ;  /* 0x0000000bff080219 */ /* 0x000fce000001160c */
.L_x_2016:
[----:B------:R-:W-:Y:S05]  /*1b750*/  BSYNC B1 ;  /* 0x0000000000017941 */ /* 0x000fea0003800000 */
.L_x_2014:
[----:B------:R-:W-:-:S04]  /*1b760*/  IMAD R13, R8, R9, -R31 ;  /* 0x00000009080d7224 */ /* 0x000fc800078e0a1f */
[----:B------:R-:W-:-:S05]  /*1b770*/  IMAD R8, R30, -0x2, R13 ;  /* 0xfffffffe1e087824 */ /* 0x000fca00078e020d */
[----:B------:R-:W-:Y:S02]  /*1b780*/  VIMNMX R7, R7, R8, !PT ;  /* 0x0000000807077248 */ /* 0x000fe40007fe0100 */
[----:B------:R-:W-:-:S07]  /*1b790*/  VIADDMNMX R6, R8, R9, R6, PT ;  /* 0x0000000908067246 */ /* 0x000fce0003800106 */
.L_x_2013:
[----:B------:R-:W-:Y:S05]  /*1b7a0*/  BSYNC B0 ;  /* 0x0000000000007941 */ /* 0x000fea0003800000 */
.L_x_2012:
        /* <DEDUP_REMOVED lines=13> */
[----:B-1----:R-:W-:-:S02]  /*1b880*/  P2R R14, PR, RZ, 0x10 ;  /* 0x00000010ff0e7803 */ /* 0x002fc40000000000 */
[----:B------:R-:W-:Y:S02]  /*1b890*/  ISETP.LT.OR P2, PT, R6, 0x11, P2 ;  /* 0x000000110600780c */ /* 0x000fe40001741670 */
        /* <DEDUP_REMOVED lines=60> */
[----:B------:R-:W-:Y:S01]  /*1bc60*/  ISETP.LT.OR P6, PT, R6, 0x3a, P6 ;  /* 0x0000003a0600780c */ /* 0x000fe200037c1670 */
[----:B------:R-:W-:-:S03]  /*1bc70*/  IMAD.IADD R6, R26, 0x1, R20 ;  /* 0x000000011a067824 */ /* 0x000fc600078e0214 */
        /* <DEDUP_REMOVED lines=13> */
.L_x_2020:
[----:B------:R-:W-:-:S13]  /*1bd50*/  ISETP.NE.AND P6, PT, R9, 0x1, PT ;  /* 0x000000010900780c */ /* 0x000fda0003fc5270 */
[----:B------:R-:W-:-:S05]  /*1bd60*/  @P6 IMAD.HI.U32 R10, R4, R10, RZ ;  /* 0x0000000a040a6227 */ /* 0x000fca00078e00ff */
[----:B------:R-:W-:-:S07]  /*1bd70*/  @P6 SHF.R.U32.HI R4, RZ, R11, R10 ;  /* 0x0000000bff046219 */ /* 0x000fce000001160a */
.L_x_2021:
[----:B------:R-:W-:Y:S05]  /*1bd80*/  BSYNC B1 ;  /* 0x0000000000017941 */ /* 0x000fea0003800000 */
.L_x_2019:
[----:B------:R-:W-:-:S04]  /*1bd90*/  IMAD R5, R4, R9, -R31 ;  /* 0x0000000904057224 */ /* 0x000fc800078e0a1f */
[----:B------:R-:W-:-:S05]  /*1bda0*/  IMAD R30, R30, -0x2, R5 ;  /* 0xfffffffe1e1e7824 */ /* 0x000fca00078e0205 */
[----:B------:R-:W-:Y:S02]  /*1bdb0*/  VIADDMNMX R6, R30, R9, R6, PT ;  /* 0x000000091e067246 */ /* 0x000fe40003800106 */
[----:B------:R-:W-:-:S07]  /*1bdc0*/  VIMNMX R7, R7, R30, !PT ;  /* 0x0000001e07077248 */ /* 0x000fce0007fe0100 */
.L_x_2018:
[----:B------:R-:W-:Y:S05]  /*1bdd0*/  BSYNC B0 ;  /* 0x0000000000007941 */ /* 0x000fea0003800000 */
.L_x_2017:
[C---:B------:R-:W-:Y:S01]  /*1bde0*/  ISETP.GT.AND P0, PT, R7.reuse, 0x1, !P0 ;  /* 0x000000010700780c */ /* 0x040fe20004704270 */
[----:B------:R-:W2:Y:S01]  /*1bdf0*/  LDL.64 R10, [R1+0x400] ;  /* 0x00040000010a7983 */ /* 0x000ea20000100a00 */
[----:B------:R-:W-:Y:S02]  /*1be00*/  ISETP.GT.AND P1, PT, R7, 0x8, !P1 ;  /* 0x000000080700780c */ /* 0x000fe40004f24270 */
[C---:B------:R-:W-:Y:S02]  /*1be10*/  ISETP.LT.OR P0, PT, R6.reuse, 0x2, P0 ;  /* 0x000000020600780c */ /* 0x040fe40000701670 */
[----:B------:R-:W-:Y:S02]  /*1be20*/  ISETP.LT.OR P1, PT, R6, 0x9, P1 ;  /* 0x000000090600780c */ /* 0x000fe40000f21670 */
[----:B------:R-:W-:Y:S02]  /*1be30*/  FSEL R20, R27, -INF , !P0 ;  /* 0xff8000001b147808 */ /* 0x000fe40004000000 */
[----:B------:R-:W-:-:S02]  /*1be40*/  ISETP.NE.AND P0, PT, R12, RZ, PT ;  /* 0x000000ff0c00720c */ /* 0x000fc40003f05270 */
[----:B------:R-:W-:Y:S02]  /*1be50*/  FSEL R210, R210, -INF , !P1 ;  /* 0xff800000d2d27808 */ /* 0x000fe40004800000 */
[----:B------:R-:W-:Y:S02]  /*1be60*/  ISETP.GT.AND P0, PT, R7, 0x9, !P0 ;  /* 0x000000090700780c */ /* 0x000fe40004704270 */
[----:B------:R-:W-:Y:S02]  /*1be70*/  ISETP.NE.AND P1, PT, R14, RZ, PT ;  /* 0x000000ff0e00720c */ /* 0x000fe40003f25270 */
[----:B------:R-:W-:Y:S02]  /*1be80*/  ISETP.LT.OR P0, PT, R6, 0xa, P0 ;  /* 0x0000000a0600780c */ /* 0x000fe40000701670 */
[----:B------:R-:W-:Y:S02]  /*1be90*/  ISETP.NE.AND P6, PT, R33, RZ, PT ;  /* 0x000000ff2100720c */ /* 0x000fe40003fc5270 */
[----:B------:R-:W-:-:S02]  /*1bea0*/  FSEL R14, R59, -INF , !P0 ;  /* 0xff8000003b0e7808 */ /* 0x000fc40004000000 */
[----:B------:R-:W-:Y:S02]  /*1beb0*/  ISETP.GT.AND P0, PT, R7, 0x10, !P1 ;  /* 0x000000100700780c */ /* 0x000fe40004f04270 */
[----:B------:R-:W-:Y:S02]  /*1bec0*/  ISETP.NE.AND P1, PT, R40, RZ, PT ;  /* 0x000000ff2800720c */ /* 0x000fe40003f25270 */
[----:B------:R-:W-:-:S04]  /*1bed0*/  ISETP.LT.OR P0, PT, R6, 0x11, P0 ;  /* 0x000000110600780c */ /* 0x000fc80000701670 */
[----:B------:R-:W-:Y:S02]  /*1bee0*/  FSEL R192, R34, -INF , !P0 ;  /* 0xff80000022c07808 */ /* 0x000fe40004000000 */
[----:B------:R-:W-:-:S04]  /*1bef0*/  ISETP.NE.AND P0, PT, R25, RZ, PT ;  /* 0x000000ff1900720c */ /* 0x000fc80003f05270 */
[----:B------:R-:W-:-:S04]  /*1bf00*/  ISETP.GT.AND P0, PT, R7, 0x11, !P0 ;  /* 0x000000110700780c */ /* 0x000fc80004704270 */
[----:B------:R-:W-:-:S04]  /*1bf10*/  ISETP.LT.OR P0, PT, R6, 0x12, P0 ;  /* 0x000000120600780c */ /* 0x000fc80000701670 */
[----:B------:R-:W-:Y:S02]  /*1bf20*/  FSEL R12, R35, -INF , !P0 ;  /* 0xff800000230c7808 */ /* 0x000fe40004000000 */
[----:B------:R-:W-:Y:S02]  /*1bf30*/  ISETP.NE.AND P0, PT, R28, RZ, PT ;  /* 0x000000ff1c00720c */ /* 0x000fe40003f05270 */
[----:B------:R-:W3:Y:S02]  /*1bf40*/  LDL.64 R28, [R1+0x3f0] ;  /* 0x0003f000011c7983 */ /* 0x000ee40000100a00 */
[----:B------:R-:W-:-:S04]  /*1bf50*/  ISETP.GT.AND P0, PT, R7, 0x18, !P0 ;  /* 0x000000180700780c */ /* 0x000fc80004704270 */
[----:B------:R-:W-:-:S04]  /*1bf60*/  ISETP.LT.OR P0, PT, R6, 0x19, P0 ;  /* 0x000000190600780c */ /* 0x000fc80000701670 */
[----:B------:R-:W-:Y:S02]  /*1bf70*/  FSEL R184, R38, -INF , !P0 ;  /* 0xff80000026b87808 */ /* 0x000fe40004000000 */
[C---:B------:R-:W-:Y:S02]  /*1bf80*/  ISETP.GT.AND P0, PT, R7.reuse, 0x19, !P6 ;  /* 0x000000190700780c */ /* 0x040fe40007704270 */
[C---:B------:R-:W-:Y:S02]  /*1bf90*/  ISETP.GT.AND P1, PT, R7.reuse, 0x28, !P1 ;  /* 0x000000280700780c */ /* 0x040fe40004f24270 */
[----:B------:R-:W-:Y:S02]  /*1bfa0*/  ISETP.LT.OR P0, PT, R6, 0x1a, P0 ;  /* 0x0000001a0600780c */ /* 0x000fe40000701670 */
[----:B------:R-:W-:Y:S02]  /*1bfb0*/  ISETP.GT.AND P2, PT, R7, 0x29, !P2 ;  /* 0x000000290700780c */ /* 0x000fe40005744270 */
[----:B------:R-:W-:-:S02]  /*1bfc0*/  FSEL R182, R39, -INF , !P0 ;  /* 0xff80000027b67808 */ /* 0x000fc40004000000 */
[----:B------:R-:W-:Y:S02]  /*1bfd0*/  ISETP.NE.AND P0, PT, R36, RZ, PT ;  /* 0x000000ff2400720c */ /* 0x000fe40003f05270 */
[C---:B------:R-:W-:Y:S02]  /*1bfe0*/  ISETP.GT.AND P3, PT, R7.reuse, 0x30, !P3 ;  /* 0x000000300700780c */ /* 0x040fe40005f64270 */
[C---:B------:R-:W-:Y:S02]  /*1bff0*/  ISETP.GT.AND P0, PT, R7.reuse, 0x20, !P0 ;  /* 0x000000200700780c */ /* 0x040fe40004704270 */
[----:B------:R-:W-:Y:S02]  /*1c000*/  ISETP.GT.AND P4, PT, R7, 0x31, !P4 ;  /* 0x000000310700780c */ /* 0x000fe40006784270 */
[----:B------:R-:W-:Y:S02]  /*1c010*/  ISETP.LT.OR P0, PT, R6, 0x21, P0 ;  /* 0x000000210600780c */ /* 0x000fe40000701670 */
[----:B------:R-:W-:-:S02]  /*1c020*/  ISETP.NE.AND P6, PT, R24, RZ, PT ;  /* 0x000000ff1800720c */ /* 0x000fc40003fc5270 */
[----:B------:R-:W-:Y:S01]  /*1c030*/  FSEL R180, R42, -INF , !P0 ;  /* 0xff8000002ab47808 */ /* 0x000fe20004000000 */
[----:B------:R-:W4:Y:S01]  /*1c040*/  LDL.64 R24, [R1+0xb8] ;  /* 0x0000b80001187983 */ /* 0x000f220000100a00 */
[----:B------:R-:W-:Y:S02]  /*1c050*/  ISETP.NE.AND P0, PT, R8, RZ, PT ;  /* 0x000000ff0800720c */ /* 0x000fe40003f05270 */
[----:B------:R-:W-:Y:S01]  /*1c060*/  ISETP.LT.OR P1, PT, R6, 0x29, P1 ;  /* 0x000000290600780c */ /* 0x000fe20000f21670 */
[----:B------:R-:W5:Y:S01]  /*1c070*/  LDL R8, [R1+0x410] ;  /* 0x0004100001087983 */ /* 0x000f620000100800 */
[----:B------:R-:W-:-:S04]  /*1c080*/  ISETP.GT.AND P0, PT, R7, RZ, !P0 ;  /* 0x000000ff0700720c */ /* 0x000fc80004704270 */
[----:B------:R-:W-:-:S04]  /*1c090*/  ISETP.LT.OR P0, PT, R6, 0x1, P0 ;  /* 0x000000010600780c */ /* 0x000fc80000701670 */
[----:B------:R-:W-:Y:S02]  /*1c0a0*/  FSEL R132, R3, -INF , !P0 ;  /* 0xff80000003847808 */ /* 0x000fe40004000000 */
[----:B------:R-:W-:-:S04]  /*1c0b0*/  ISETP.NE.AND P0, PT, R37, RZ, PT ;  /* 0x000000ff2500720c */ /* 0x000fc80003f05270 */
[----:B------:R-:W-:-:S04]  /*1c0c0*/  ISETP.GT.AND P0, PT, R7, 0x21, !P0 ;  /* 0x000000210700780c */ /* 0x000fc80004704270 */
[----:B------:R-:W-:-:S04]  /*1c0d0*/  ISETP.LT.OR P0, PT, R6, 0x22, P0 ;  /* 0x000000220600780c */ /* 0x000fc80000701670 */
[----:B------:R-:W-:Y:S02]  /*1c0e0*/  FSEL R220, R43, -INF , !P0 ;  /* 0xff8000002bdc7808 */ /* 0x000fe40004000000 */
[----:B------:R-:W-:Y:S02]  /*1c0f0*/  ISETP.LT.OR P2, PT, R6, 0x2a, P2 ;  /* 0x0000002a0600780c */ /* 0x000fe40001741670 */
[----:B------:R-:W-:Y:S02]  /*1c100*/  FSEL R218, R46, -INF , !P1 ;  /* 0xff8000002eda7808 */ /* 0x000fe40004800000 */
[----:B------:R-:W-:Y:S02]  /*1c110*/  ISETP.LT.OR P3, PT, R6, 0x31, P3 ;  /* 0x000000310600780c */ /* 0x000fe40001f61670 */
[----:B------:R-:W-:Y:S02]  /*1c120*/  FSEL R216, R47, -INF , !P2 ;  /* 0xff8000002fd87808 */ /* 0x000fe40005000000 */
[----:B------:R-:W-:-:S02]  /*1c130*/  ISETP.GT.AND P5, PT, R7, 0x38, !P5 ;  /* 0x000000380700780c */ /* 0x000fc40006fa4270 */
[----:B------:R-:W-:Y:S02]  /*1c140*/  ISETP.LT.OR P4, PT, R6, 0x32, P4 ;  /* 0x000000320600780c */ /* 0x000fe40002781670 */
[----:B------:R-:W-:Y:S02]  /*1c150*/  FSEL R214, R50, -INF , !P3 ;  /* 0xff80000032d67808 */ /* 0x000fe40005800000 */
[----:B------:R-:W-:Y:S02]  /*1c160*/  ISETP.GT.AND P6, PT, R7, 0x39, !P6 ;  /* 0x000000390700780c */ /* 0x000fe400077c4270 */
[C---:B------:R-:W-:Y:S02]  /*1c170*/  ISETP.LT.OR P5, PT, R6.reuse, 0x39, P5 ;  /* 0x000000390600780c */ /* 0x040fe40002fa1670 */
[----:B------:R-:W-:Y:S02]  /*1c180*/  FSEL R212, R51, -INF , !P4 ;  /* 0xff80000033d47808 */ /* 0x000fe40006000000 */
[----:B------:R-:W-:-:S02]  /*1c190*/  ISETP.LT.OR P6, PT, R6, 0x3a, P6 ;  /* 0x0000003a0600780c */ /* 0x000fc400037c1670 */
[----:B------:R-:W-:Y:S02]  /*1c1a0*/  FSEL R208, R54, -INF , !P5 ;  /* 0xff80000036d07808 */ /* 0x000fe40006800000 */
[----:B------:R-:W-:Y:S02]  /*1c1b0*/  FSEL R196, R196, -INF , !P6 ;  /* 0xff800000c4c47808 */ /* 0x000fe40007000000 */
[----:B---3--:R-:W-:-:S04]  /*1c1c0*/  FMNMX.FTZ R3, R21, R28, !PT ;  /* 0x0000001c15037209 */ /* 0x008fc80007810000 */
[----:B------:R-:W-:Y:S02]  /*1c1d0*/  FMNMX.FTZ R4, R63, R3, !PT ;  /* 0x000000033f047209 */ /* 0x000fe40007810000 */
[----:B------:R-:W-:Y:S02]  /*1c1e0*/  FMNMX.FTZ R3, R132, R29, !PT ;  /* 0x0000001d84037209 */ /* 0x000fe40007810000 */
[----:B------:R-:W-:Y:S02]  /*1c1f0*/  FMNMX.FTZ R4, R67, R4, !PT ;  /* 0x0000000443047209 */ /* 0x000fe40007810000 */
[----:B------:R-:W-:Y:S02]  /*1c200*/  FMNMX.FTZ R3, R20, R3, !PT ;  /* 0x0000000314037209 */ /* 0x000fe40007810000 */
[----:B------:R-:W-:Y:S02]  /*1c210*/  FMNMX.FTZ R4, R15, R4, !PT ;  /* 0x000000040f047209 */ /* 0x000fe40007810000 */
[----:B------:R-:W-:-:S02]  /*1c220*/  FMNMX.FTZ R3, R210, R3, !PT ;  /* 0x00000003d2037209 */ /* 0x000fc40007810000 */
        /* <DEDUP_REMOVED lines=23> */
[----:B------:R-:W-:-:S03]  /*1c3a0*/  FMNMX.FTZ R3, R208, R3, !PT ;  /* 0x00000003d0037209 */ /* 0x000fc60007810000 */
[----:B------:R-:W0:Y:S01]  /*1c3b0*/  SHFL.BFLY PT, R7, R4, 0x2, 0x1f ;  /* 0x0c401f0004077f89 */ /* 0x000e2200000e0000 */
[----:B------:R-:W-:-:S05]  /*1c3c0*/  FMNMX.FTZ R5, R196, R3, !PT ;  /* 0x00000003c4057209 */ /* 0x000fca0007810000 */
[----:B------:R-:W-:Y:S04]  /*1c3d0*/  STL.64 [R1+0x3f0], R4 ;  /* 0x0003f00401007387 */ /* 0x000fe80000100a00 */
[----:B------:R-:W3:Y:S01]  /*1c3e0*/  LDL R26, [R1+0x3f4] ;  /* 0x0003f400011a7983 */ /* 0x000ee20000100800 */
[----:B0-----:R-:W-:-:S05]  /*1c3f0*/  FMNMX.FTZ R3, R4, R7, !PT ;  /* 0x0000000704037209 */ /* 0x001fca0007810000 */
[----:B------:R-:W0:Y:S02]  /*1c400*/  SHFL.BFLY PT, R6, R3, 0x1, 0x1f ;  /* 0x0c201f0003067f89 */ /* 0x000e2400000e0000 */
[----:B0-----:R-:W-:-:S05]  /*1c410*/  FMNMX.FTZ R6, R3, R6, !PT ;  /* 0x0000000603067209 */ /* 0x001fca0007810000 */
[----:B------:R-:W-:Y:S04]  /*1c420*/  STL [R1+0x3f0], R6 ;  /* 0x0003f00601007387 */ /* 0x000fe80000100800 */
[----:B------:R-:W2:Y:S04]  /*1c430*/  LDL R9, [R1+0x3f0] ;  /* 0x0003f00001097983 */ /* 0x000ea80000100800 */
[----:B---3--:R-:W0:Y:S02]  /*1c440*/  SHFL.BFLY PT, R7, R26, 0x2, 0x1f ;  /* 0x0c401f001a077f89 */ /* 0x008e2400000e0000 */
[----:B0-----:R-:W-:-:S05]  /*1c450*/  FMNMX.FTZ R7, R7, R26, !PT ;  /* 0x0000001a07077209 */ /* 0x001fca0007810000 */
[----:B------:R-:W0:Y:S01]  /*1c460*/  SHFL.BFLY PT, R4, R7, 0x1, 0x1f ;  /* 0x0c201f0007047f89 */ /* 0x000e2200000e0000 */
[----:B--2---:R-:W-:Y:S02]  /*1c470*/  FSETP.NEU.FTZ.AND P0, PT, R9, -INF , PT ;  /* 0xff8000000900780b */ /* 0x004fe40003f1d000 */
[----:B0-----:R-:W-:Y:S02]  /*1c480*/  FMNMX.FTZ R4, R7, R4, !PT ;  /* 0x0000000407047209 */ /* 0x001fe40007810000 */
[----:B------:R-:W-:Y:S02]  /*1c490*/  FSEL R3, R9, RZ, P0 ;  /* 0x000000ff09037208 */ /* 0x000fe40000000000 */
[----:B------:R-:W-:-:S04]  /*1c4a0*/  FSETP.NEU.FTZ.AND P0, PT, R4, -INF , PT ;  /* 0xff8000000400780b */ /* 0x000fc80003f1d000 */
[----:B------:R-:W-:Y:S01]  /*1c4b0*/  FSEL R6, R4, RZ, P0 ;  /* 0x000000ff04067208 */ /* 0x000fe20000000000 */
[----:B------:R-:W-:-:S04]  /*1c4c0*/  FADD.FTZ R3, R28, -R3 ;  /* 0x800000031c037221 */ /* 0x000fc80000010000 */
[----:B------:R-:W-:Y:S01]  /*1c4d0*/  FADD.FTZ R29, R29, -R6 ;  /* 0x800000061d1d7221 */ /* 0x000fe20000010000 */
[----:B-----5:R-:W-:-:S03]  /*1c4e0*/  FMUL.FTZ R3, R3, R8 ;  /* 0x0000000803037220 */ /* 0x020fc60000410000 */
[----:B------:R-:W-:Y:S01]  /*1c4f0*/  FMUL.FTZ R29, R8, R29 ;  /* 0x0000001d081d7220 */ /* 0x000fe20000410000 */
[----:B------:R-:W0:Y:S08]  /*1c500*/  MUFU.EX2 R150, R3 ;  /* 0x0000000300967308 */ /* 0x000e300000000800 */
[----:B------:R-:W1:Y:S01]  /*1c510*/  MUFU.EX2 R151, R29 ;  /* 0x0000001d00977308 */ /* 0x000e620000000800 */
[----:B------:R2:W-:Y:S01]  /*1c520*/  STL [R1+0x3f4], R4 ;  /* 0x0003f40401007387 */ /* 0x0005e20000100800 */
[----:B0-----:R-:W-:Y:S01]  /*1c530*/  FMUL.FTZ R10, R150, R10 ;  /* 0x0000000a960a7220 */ /* 0x001fe20000410000 */
[----:B-1----:R-:W-:-:S05]  /*1c540*/  FMUL.FTZ R11, R11, R151 ;  /* 0x000000970b0b7220 */ /* 0x002fca0000410000 */
[----:B------:R2:W-:Y:S04]  /*1c550*/  STL.64 [R1+0x400], R10 ;  /* 0x0004000a01007387 */ /* 0x0005e80000100a00 */
[----:B----4-:R-:W3:Y:S01]  /*1c560*/  LD.E R5, desc[UR36][R24.64+0x4] ;  /* 0x0000042418057980 */ /* 0x010ee2000c101900 */
        /* <DEDUP_REMOVED lines=12> */
.L_x_2023:
[----:B------:R-:W-:Y:S05]  /*1c630*/  BSYNC B0 ;  /* 0x0000000000007941 */ /* 0x000fea0003800000 */
.L_x_2022:
        /* <DEDUP_REMOVED lines=9> */
.L_x_2025:
[----:B------:R-:W-:Y:S05]  /*1c6d0*/  BSYNC B0 ;  /* 0x0000000000007941 */ /* 0x000fea0003800000 */
.L_x_2024:
        /* <DEDUP_REMOVED lines=52> */
[CC--:B--2---:R-:W-:Y:S01]  /*1ca20*/  FMUL.FTZ R3, R126.reuse, R193.reuse ;  /* 0x000000c17e037220 */ /* 0x0c4fe20000410000 */
[----:B------:R-:W-:Y:S01]  /*1ca30*/  FSETP.NEU.FTZ.AND P0, PT, R126, -INF , PT ;  /* 0xff8000007e00780b */ /* 0x000fe20003f1d000 */
[----:B------:R-:W-:-:S03]  /*1ca40*/  FMUL.FTZ R177, R127, R193 ;  /* 0x000000c17fb17220 */ /* 0x000fc60000410000 */
[----:B------:R-:W-:Y:S02]  /*1ca50*/  FSEL R134, R3, RZ, P0 ;  /* 0x000000ff03867208 */ /* 0x000fe40000000000 */
[----:B------:R-:W-:Y:S02]  /*1ca60*/  FSETP.NEU.FTZ.AND P0, PT, R127, -INF , PT ;  /* 0xff8000007f00780b */ /* 0x000fe40003f1d000 */
[----:B------:R-:W2:Y:S02]  /*1ca70*/  LDL.64 R126, [R1+0x358] ;  /* 0x00035800017e7983 */ /* 0x000ea40000100a00 */
[----:B------:R-:W-:Y:S01]  /*1ca80*/  FSEL R177, R177, RZ, P0 ;  /* 0x000000ffb1b17208 */ /* 0x000fe20000000000 */
        /* <DEDUP_REMOVED lines=16> */
[-CC-:B------:R-:W-:Y:S01]  /*1cb90*/  FFMA.FTZ R161, R132, R193.reuse, -R177.reuse ;  /* 0x000000c184a17223 */ /* 0x180fe200000108b1 */
        /* <DEDUP_REMOVED lines=16> */
[----:B------:R-:W3:Y:S01]  /*1cca0*/  MUFU.EX2 R161, R161 ;  /* 0x000000a100a17308 */ /* 0x000ee20000000800 */
[-CC-:B------:R-:W-:Y:S01]  /*1ccb0*/  FFMA.FTZ R163, R210, R193.reuse, -R177.reuse ;  /* 0x000000c1d2a37223 */ /* 0x180fe200000108b1 */
[----:B------:R-:W-:-:S06]  /*1ccc0*/  FFMA.FTZ R14, R14, R193, -R177 ;  /* 0x000000c10e0e7223 */ /* 0x000fcc00000108b1 */
[----:B------:R-:W0:Y:S01]  /*1ccd0*/  MUFU.EX2 R21, R21 ;  /* 0x0000001500157308 */ /* 0x000e220000000800 */
[----:B------:R-:W-:-:S07]  /*1cce0*/  FFMA.FTZ R165, R192, R193, -R177 ;  /* 0x000000c1c0a57223 */ /* 0x000fce00000108b1 */
[----:B------:R-:W1:Y:S08]  /*1ccf0*/  MUFU.EX2 R20, R20 ;  /* 0x0000001400147308 */ /* 0x000e700000000800 */
[----:B------:R-:W1:Y:S01]  /*1cd00*/  MUFU.EX2 R160, R160 ;  /* 0x000000a000a07308 */ /* 0x000e620000000800 */
[----:B------:R-:W-:-:S07]  /*1cd10*/  FFMA.FTZ R12, R12, R193, -R177 ;  /* 0x000000c10c0c7223 */ /* 0x000fce00000108b1 */
[----:B------:R-:W1:Y:S08]  /*1cd20*/  MUFU.EX2 R163, R163 ;  /* 0x000000a300a37308 */ /* 0x000e700000000800 */
[----:B------:R-:W1:Y:S01]  /*1cd30*/  MUFU.EX2 R162, R162 ;  /* 0x000000a200a27308 */ /* 0x000e620000000800 */
[----:B---3--:R-:W-:Y:S01]  /*1cd40*/  FADD.FTZ R173, R161, R5 ;  /* 0x00000005a1ad7221 */ /* 0x008fe20000010000 */
[----:B0-----:R-:W-:-:S06]  /*1cd50*/  FADD.FTZ R5, R21, R4 ;  /* 0x0000000415057221 */ /* 0x001fcc0000010000 */
[----:B------:R-:W-:Y:S01]  /*1cd60*/  MUFU.EX2 R15, R15 ;  /* 0x0000000f000f7308 */ /* 0x000fe20000000800 */
[----:B------:R-:W-:-:S07]  /*1cd70*/  FFMA.FTZ R167, R184, R193, -R177 ;  /* 0x000000c1b8a77223 */ /* 0x000fce00000108b1 */
[----:B------:R-:W0:Y:S01]  /*1cd80*/  MUFU.EX2 R14, R14 ;  /* 0x0000000e000e7308 */ /* 0x000e220000000800 */
[----:B-1----:R-:W-:Y:S01]  /*1cd90*/  FADD.FTZ R4, R20, R173 ;  /* 0x000000ad14047221 */ /* 0x002fe20000010000 */
[----:B------:R-:W-:-:S06]  /*1cda0*/  FADD.FTZ R5, R160, R5 ;  /* 0x00000005a0057221 */ /* 0x000fcc0000010000 */
[----:B------:R-:W-:Y:S01]  /*1cdb0*/  MUFU.EX2 R164, R164 ;  /* 0x000000a400a47308 */ /* 0x000fe20000000800 */
[----:B------:R-:W-:-:S07]  /*1cdc0*/  FFMA.FTZ R183, R182, R193, -R177 ;  /* 0x000000c1b6b77223 */ /* 0x000fce00000108b1 */
[----:B------:R-:W1:Y:S01]  /*1cdd0*/  MUFU.EX2 R165, R165 ;  /* 0x000000a500a57308 */ /* 0x000e620000000800 */
[----:B------:R-:W-:Y:S01]  /*1cde0*/  FADD.FTZ R173, R163, R4 ;  /* 0x00000004a3ad7221 */ /* 0x000fe20000010000 */
[----:B------:R-:W-:-:S06]  /*1cdf0*/  FADD.FTZ R4, R162, R5 ;  /* 0x00000005a2047221 */ /* 0x000fcc0000010000 */
[----:B------:R-:W-:Y:S01]  /*1ce00*/  MUFU.EX2 R13, R13 ;  /* 0x0000000d000d7308 */ /* 0x000fe20000000800 */
[----:B------:R-:W-:-:S07]  /*1ce10*/  FFMA.FTZ R169, R180, R193, -R177 ;  /* 0x000000c1b4a97223 */ /* 0x000fce00000108b1 */
[----:B------:R-:W3:Y:S01]  /*1ce20*/  MUFU.EX2 R12, R12 ;  /* 0x0000000c000c7308 */ /* 0x000ee20000000800 */
[----:B0-----:R-:W-:Y:S01]  /*1ce30*/  FADD.FTZ R180, R14, R173 ;  /* 0x000000ad0eb47221 */ /* 0x001fe20000010000 */
[----:B------:R-:W-:-:S06]  /*1ce40*/  FADD.FTZ R5, R15, R4 ;  /* 0x000000040f057221 */ /* 0x000fcc0000010000 */
        /* <DEDUP_REMOVED lines=8> */
[----:B---3--:R-:W-:Y:S01]  /*1ced0*/  FADD.FTZ R184, R12, R175 ;  /* 0x000000af0cb87221 */ /* 0x008fe20000010000 */
        /* <DEDUP_REMOVED lines=26> */
[----:B------:R-:W-:Y:S08]  /*1d080*/  MUFU.EX2 R172, R172 ;  /* 0x000000ac00ac7308 */ /* 0x000ff00000000800 */
[----:B------:R-:W1:Y:S01]  /*1d090*/  MUFU.EX2 R180, R180 ;  /* 0x000000b400b47308 */ /* 0x000e620000000800 */
[----:B---3--:R-:W-:Y:S01]  /*1d0a0*/  FADD.FTZ R184, R181, R184 ;  /* 0x000000b8b5b87221 */ /* 0x008fe20000010000 */
[----:B------:R-:W-:-:S06]  /*1d0b0*/  FADD.FTZ R5, R170, R5 ;  /* 0x00000005aa057221 */ /* 0x000fcc0000010000 */
[----:B------:R-:W-:Y:S08]  /*1d0c0*/  MUFU.EX2 R3, R3 ;  /* 0x0000000300037308 */ /* 0x000ff00000000800 */
[----:B------:R-:W3:Y:S01]  /*1d0d0*/  MUFU.EX2 R175, R175 ;  /* 0x000000af00af7308 */ /* 0x000ee20000000800 */
[----:B0-----:R-:W-:Y:S01]  /*1d0e0*/  FADD.FTZ R193, R173, R184 ;  /* 0x000000b8adc17221 */ /* 0x001fe20000010000 */
[----:B------:R-:W-:-:S06]  /*1d0f0*/  FADD.FTZ R5, R8, R5 ;  /* 0x0000000508057221 */ /* 0x000fcc0000010000 */
[----:B------:R-:W0:Y:S08]  /*1d100*/  MUFU.EX2 R174, R174 ;  /* 0x000000ae00ae7308 */ /* 0x000e300000000800 */
[----:B------:R-:W0:Y:S01]  /*1d110*/  MUFU.EX2 R177, R177 ;  /* 0x000000b100b17308 */ /* 0x000e220000000800 */
[----:B-1----:R-:W-:Y:S01]  /*1d120*/  FADD.FTZ R184, R180, R193 ;  /* 0x000000c1b4b87221 */ /* 0x002fe20000010000 */
[----:B------:R-:W-:-:S03]  /*1d130*/  FADD.FTZ R4, R172, R5 ;  /* 0x00000005ac047221 */ /* 0x000fc60000010000 */
[----:B---3--:R-:W-:Y:S01]  /*1d140*/  FADD.FTZ R184, R175, R184 ;  /* 0x000000b8afb87221 */ /* 0x008fe20000010000 */
[----:B------:R-:W-:Y:S01]  /*1d150*/  FADD.FTZ R193, R3, R4 ;  /* 0x0000000403c17221 */ /* 0x000fe20000010000 */
[----:B----4-:R-:W-:-:S03]  /*1d160*/  FMUL.FTZ R147, R150, R147 ;  /* 0x0000009396937220 */ /* 0x010fc60000410000 */
[----:B0-----:R-:W-:Y:S01]  /*1d170*/  FADD.FTZ R4, R174, R193 ;  /* 0x000000c1ae047221 */ /* 0x001fe20000010000 */
[C---:B------:R-:W-:Y:S01]  /*1d180*/  FMUL.FTZ R146, R150.reuse, R146 ;  /* 0x0000009296927220 */ /* 0x040fe20000410000 */
[C---:B------:R-:W-:Y:S01]  /*1d190*/  FMUL.FTZ R7, R150.reuse, R7 ;  /* 0x0000000796077220 */ /* 0x040fe20000410000 */
[C---:B------:R-:W-:Y:S01]  /*1d1a0*/  FMUL.FTZ R6, R150.reuse, R6 ;  /* 0x0000000696067220 */ /* 0x040fe20000410000 */
[C---:B------:R-:W-:Y:S01]  /*1d1b0*/  FMUL.FTZ R49, R150.reuse, R49 ;  /* 0x0000003196317220 */ /* 0x040fe20000410000 */
[C---:B------:R-:W-:Y:S01]  /*1d1c0*/  FMUL.FTZ R48, R150.reuse, R48 ;  /* 0x0000003096307220 */ /* 0x040fe20000410000 */
        /* <DEDUP_REMOVED lines=50> */
[C---:B--2---:R-:W-:Y:S01]  /*1d4f0*/  FMUL.FTZ R63, R150.reuse, R63 ;  /* 0x0000003f963f7220 */ /* 0x044fe20000410000 */
[C---:B------:R-:W-:Y:S01]  /*1d500*/  FMUL.FTZ R62, R150.reuse, R62 ;  /* 0x0000003e963e7220 */ /* 0x040fe20000410000 */
[----:B0-----:R-:W2:Y:S04]  /*1d510*/  LDL R6, [R1+0x1e0] ;  /* 0x0001e00001067983 */ /* 0x001ea80000100800 */
[----:B------:R-:W3:Y:S01]  /*1d520*/  LDL R7, [R1+0x2d4] ;  /* 0x0002d40001077983 */ /* 0x000ee20000100800 */
        /* <DEDUP_REMOVED lines=139> */
[----:B0-----:R-:W3:Y:S04]  /*1dde0*/  LDL R86, [R1+0x1e4] ;  /* 0x0001e40001567983 */ /* 0x001ee80000100800 */
[----:B-1----:R-:W3:Y:S04]  /*1ddf0*/  LDL R88, [R1+0x1e8] ;  /* 0x0001e80001587983 */ /* 0x002ee80000100800 */
[----:B------:R-:W3:Y:S04]  /*1de00*/  LDL R90, [R1+0x1ec] ;  /* 0x0001ec00015a7983 */ /* 0x000ee80000100800 */
[----:B------:R-:W3:Y:S04]  /*1de10*/  LDL R24, [R1+0x1f0] ;  /* 0x0001f00001187983 */ /* 0x000ee80000100800 */
        /* <DEDUP_REMOVED lines=122> */
[----:B------:R-:W-:Y:S04]  /*1e5c0*/  STL [R1+0x1e0], R6 ;  /* 0x0001e00601007387 */ /* 0x000fe80000100800 */
[----:B------:R0:W-:Y:S04]  /*1e5d0*/  STL [R1+0x2d4], R7 ;  /* 0x0002d40701007387 */ /* 0x0001e80000100800 */
[----:B------:R-:W3:Y:S04]  /*1e5e0*/  LDL R193, [R1+0x1c8] ;  /* 0x0001c80001c17983 */ /* 0x000ee80000100800 */
[----:B0-----:R-:W3:Y:S04]  /*1e5f0*/  LDL.64 R6, [R1+0x88] ;  /* 0x0000880001067983 */ /* 0x001ee80000100a00 */
        /* <DEDUP_REMOVED lines=607> */
.L_x_2027:
[----:B------:R-:W-:Y:S05]  /*20bf0*/  BSYNC B0 ;  /* 0x0000000000007941 */ /* 0x000fea0003800000 */
.L_x_2026:
[----:B------:R-:W2:Y:S04]  /*20c00*/  LDL.64 R6, [R1+0x48] ;  /* 0x0000480001067983 */ /* 0x000ea80000100a00 */
[----:B------:R-:W3:Y:S01]  /*20c10*/  LDL R4, [R1+0x34] ;  /* 0x0000340001047983 */ /* 0x000ee20000100800 */
[C---:B------:R-:W-:Y:S01]  /*20c20*/  ISETP.GT.AND P0, PT, R0.reuse, UR42, PT ;  /* 0x0000002a00007c0c */ /* 0x040fe2000bf04270 */
[----:B------:R-:W-:Y:S01]  /*20c30*/  VIADD R0, R0, 0xffffffff ;  /* 0xffffffff00007836 */ /* 0x000fe20000000000 */
[----:B--2---:R-:W-:-:S05]  /*20c40*/  MOV R6, R6 ;  /* 0x0000000600067202 */ /* 0x004fca0000000f00 */
[----:B-----5:R-:W-:-:S05]  /*20c50*/  IMAD R3, R3, 0x8, R6 ;  /* 0x0000000803037824 */ /* 0x020fca00078e0206 */
[----:B---3--:R-:W-:-:S04]  /*20c60*/  PRMT R3, R4, 0x654, R3 ;  /* 0x0000065404037816 */ /* 0x008fc80000000003 */
[----:B------:R1:W-:Y:S01]  /*20c70*/  SYNCS.ARRIVE.TRANS64.RED.A1T0 RZ, [R3+URZ], RZ ;  /* 0x000000ff03ff79a7 */ /* 0x0003e2000810043f */
[----:B------:R-:W-:Y:S05]  /*20c80*/  @P0 BRA `(.L_x_2028) ;  /* 0xffffff80000c0947 */ /* 0x000fea000383ffff */
.L_x_1995:
[----:B------:R-:W-:Y:S05]  /*20c90*/  WARPSYNC.ALL ;  /* 0x0000000000007948 */ /* 0x000fea0003800000 */
[----:B------:R-:W2:Y:S04]  /*20ca0*/  LDL R5, [R1+0x400] ;  /* 0x0004000001057983 */ /* 0x000ea80000100800 */
[----:B------:R-:W3:Y:S04]  /*20cb0*/  LDL R8, [R1+0x404] ;  /* 0x0004040001087983 */ /* 0x000ee80000100800 */
[----:B------:R-:W4:Y:S01]  /*20cc0*/  LDL.64 R14, [R1+0xb8] ;  /* 0x0000b800010e7983 */ /* 0x000f220000100a00 */
[----:B------:R-:W-:Y:S08]  /*20cd0*/  BAR.ARV 0x8, 0x100 ;  /* 0x0204000000007b1d */ /* 0x000ff00000002000 */
[----:B------:R-:W-:Y:S06]  /*20ce0*/  BAR.SYNC.DEFER_BLOCKING 0xf, 0x100 ;  /* 0x03c4000000007b1d */ /* 0x000fec0000010000 */
[----:B--2---:R-:W2:Y:S02]  /*20cf0*/  SHFL.BFLY PT, R0, R5, 0x2, 0x1f ;  /* 0x0c401f0005007f89 */ /* 0x004ea400000e0000 */
[----:B--2---:R-:W-:-:S05]  /*20d00*/  FADD.FTZ R0, R5, R0 ;  /* 0x0000000005007221 */ /* 0x004fca0000010000 */
[----:B01----:R-:W0:Y:S02]  /*20d10*/  SHFL.BFLY PT, R3, R0, 0x1, 0x1f ;  /* 0x0c201f0000037f89 */ /* 0x003e2400000e0000 */
[----:B0-----:R-:W-:-:S05]  /*20d20*/  FADD.FTZ R4, R0, R3 ;  /* 0x0000000300047221 */ /* 0x001fca0000010000 */
[----:B------:R-:W-:Y:S04]  /*20d30*/  STL [R1+0x400], R4 ;  /* 0x0004000401007387 */ /* 0x000fe80000100800 */
[----:B------:R-:W2:Y:S04]  /*20d40*/  LDL R20, [R1+0x400] ;  /* 0x0004000001147983 */ /* 0x000ea80000100800 */
[----:B---3--:R-:W0:Y:S02]  /*20d50*/  SHFL.BFLY PT, R3, R8, 0x2, 0x1f ;  /* 0x0c401f0008037f89 */ /* 0x008e2400000e0000 */
[----:B0-----:R-:W-:-:S05]  /*20d60*/  FADD.FTZ R3, R3, R8 ;  /* 0x0000000803037221 */ /* 0x001fca0000010000 */
[----:B------:R-:W0:Y:S02]  /*20d70*/  SHFL.BFLY PT, R6, R3, 0x1, 0x1f ;  /* 0x0c201f0003067f89 */ /* 0x000e2400000e0000 */
[----:B0-----:R-:W-:-:S05]  /*20d80*/  FADD.FTZ R6, R3, R6 ;  /* 0x0000000603067221 */ /* 0x001fca0000010000 */
[----:B------:R-:W-:-:S13]  /*20d90*/  FSETP.NE.FTZ.AND P2, PT, R6, RZ, PT ;  /* 0x000000ff0600720b */ /* 0x000fda0003f55000 */
[----:B------:R-:W3:Y:S04]  /*20da0*/  @P2 LDL R9, [R1+0x410] ;  /* 0x0004100001092983 */ /* 0x000ee80000100800 */
[----:B------:R-:W5:Y:S01]  /*20db0*/  @P2 LDL R10, [R1+0x3f4] ;  /* 0x0003f400010a2983 */ /* 0x000f620000100800 */
[----:B--2---:R-:W-:-:S13]  /*20dc0*/  FSETP.NE.FTZ.AND P1, PT, R20, RZ, PT ;  /* 0x000000ff1400720b */ /* 0x004fda0003f35000 */
[----:B------:R-:W2:Y:S04]  /*20dd0*/  @P1 LDL R0, [R1+0x410] ;  /* 0x0004100001001983 */ /* 0x000ea80000100800 */
[----:B------:R-:W4:Y:S01]  /*20de0*/  @P1 LDL R5, [R1+0x3f0] ;  /* 0x0003f00001051983 */ /* 0x000f220000100800 */
[----:B------:R-:W0:Y:S08]  /*20df0*/  @P2 MUFU.LG2 R11, R6 ;  /* 0x00000006000b2308 */ /* 0x000e300000000c00 */
[----:B------:R-:W1:Y:S01]  /*20e00*/  @P1 MUFU.LG2 R7, R20 ;  /* 0x0000001400071308 */ /* 0x000e620000000c00 */
[----:B------:R-:W-:-:S02]  /*20e10*/  IMAD.MOV.U32 R4, RZ, RZ, -0x800000 ;  /* 0xff800000ff047424 */ /* 0x000fc400078e00ff */
[----:B------:R-:W-:Y:S02]  /*20e20*/  IMAD.MOV.U32 R8, RZ, RZ, -0x800000 ;  /* 0xff800000ff087424 */ /* 0x000fe400078e00ff */
[----:B0-----:R-:W-:Y:S01]  /*20e30*/  @P2 FMUL.FTZ R12, R11, 0.69314718246459960938 ;  /* 0x3f3172180b0c2820 */ /* 0x001fe20000410000 */
[----:B-1----:R-:W-:Y:S01]  /*20e40*/  @P1 FMUL.FTZ R7, R7, 0.69314718246459960938 ;  /* 0x3f31721807071820 */ /* 0x002fe20000410000 */
[----:B------:R-:W-:Y:S01]  /*20e50*/  STL [R1+0x404], R6 ;  /* 0x0004040601007387 */ /* 0x000fe20000100800 */
[----:B---3--:R-:W-:-:S04]  /*20e60*/  @P2 FMUL.FTZ R9, R9, 0.69314718246459960938 ;  /* 0x3f31721809092820 */ /* 0x008fc80000410000 */
[----:B-----5:R-:W-:-:S05]  /*20e70*/  @P2 FFMA.FTZ R8, R9, R10, R12 ;  /* 0x0000000a09082223 */ /* 0x020fca000001000c */
[----:B------:R0:W-:Y:S01]  /*20e80*/  STL [R1+0x404], R8 ;  /* 0x0004040801007387 */ /* 0x0001e20000100800 */
[----:B--2---:R-:W-:-:S04]  /*20e90*/  @P1 FMUL.FTZ R0, R0, 0.69314718246459960938 ;  /* 0x3f31721800001820 */ /* 0x004fc80000410000 */
[----:B----4-:R-:W-:Y:S02]  /*20ea0*/  @P1 FFMA.FTZ R4, R0, R5, R7 ;  /* 0x0000000500041223 */ /* 0x010fe40000010007 */
[----:B------:R-:W2:Y:S04]  /*20eb0*/  LDL R5, [R1+0x1c8] ;  /* 0x0001c80001057983 */ /* 0x000ea80000100800 */
[----:B------:R1:W-:Y:S04]  /*20ec0*/  STL [R1+0x400], R4 ;  /* 0x0004000401007387 */ /* 0x0003e80000100800 */
[----:B------:R-:W3:Y:S02]  /*20ed0*/  LD.E R0, desc[UR36][R14.64+0x4] ;  /* 0x000004240e007980 */ /* 0x000ee4000c101900 */
[----:B---3--:R-:W-:-:S13]  /*20ee0*/  ISETP.NE.AND P0, PT, R0, RZ, PT ;  /* 0x000000ff0000720c */ /* 0x008fda0003f05270 */
[----:B------:R-:W3:Y:S04]  /*20ef0*/  @!P0 LDL.64 R12, [R1+0xc0] ;  /* 0x0000c000010c8983 */ /* 0x000ee80000100a00 */
[----:B------:R-:W2:Y:S01]  /*20f00*/  @!P0 LD.E R10, desc[UR36][R14.64] ;  /* 0x000000240e0a8980 */ /* 0x000ea2000c101900 */
[----:B------:R-:W-:-:S06]  /*20f10*/  IMAD.MOV.U32 R0, RZ, RZ, RZ ;  /* 0x000000ffff007224 */ /* 0x000fcc00078e00ff */
[----:B------:R-:W4:Y:S01]  /*20f20*/  @P1 MUFU.RCP R0, R20 ;  /* 0x0000001400001308 */ /* 0x000f220000001000 */
[----:B---3--:R-:W3:Y:S01]  /*20f30*/  @!P0 LD.E.64 R12, desc[UR36][R12.64] ;  /* 0x000000240c0c8980 */ /* 0x008ee2000c101b00 */
[----:B--2---:R-:W-:-:S04]  /*20f40*/  @!P0 IMAD R10, R5, 0x40, R10 ;  /* 0x00000040050a8824 */ /* 0x004fc800078e020a */
[----:B---3--:R-:W-:-:S05]  /*20f50*/  @!P0 IMAD.WIDE R10, R10, 0x4, R12 ;  /* 0x000000040a0a8825 */ /* 0x008fca00078e020c */
[----:B----4-:R2:W-:Y:S04]  /*20f60*/  @!P0 ST.E desc[UR36][R10.64], R0 ;  /* 0x000000000a008985 */ /* 0x0105e8000c101924 */
[----:B------:R-:W3:Y:S04]  /*20f70*/  @!P0 LDL.64 R14, [R1+0xb8] ;  /* 0x0000b800010e8983 */ /* 0x000ee80000100a00 */
[----:B---3--:R-:W3:Y:S02]  /*20f80*/  @!P0 LD.E R3, desc[UR36][R14.64+0x4] ;  /* 0x000004240e038980 */ /* 0x008ee4000c101900 */
[----:B---3--:R-:W-:-:S13]  /*20f90*/  @!P0 ISETP.NE.AND P0, PT, R3, RZ, PT ;  /* 0x000000ff0300820c */ /* 0x008fda0003f05270 */
[----:B0-----:R-:W3:Y:S04]  /*20fa0*/  @!P0 LDL.64 R8, [R1+0xc0] ;  /* 0x0000c00001088983 */ /* 0x001ee80000100a00 */
[----:B-1----:R-:W4:Y:S01]  /*20fb0*/  @!P0 LD.E R4, desc[UR36][R14.64] ;  /* 0x000000240e048980 */ /* 0x002f22000c101900 */
[----:B------:R-:W-:-:S06]  /*20fc0*/  IMAD.MOV.U32 R3, RZ, RZ, RZ ;  /* 0x000000ffff037224 */ /* 0x000fcc00078e00ff */
[----:B------:R-:W0:Y:S01]  /*20fd0*/  @P2 MUFU.RCP R3, R6 ;  /* 0x0000000600032308 */ /* 0x000e220000001000 */
[----:B---3--:R-:W3:Y:S01]  /*20fe0*/  @!P0 LD.E.64 R8, desc[UR36][R8.64] ;  /* 0x0000002408088980 */ /* 0x008ee2000c101b00 */
[----:B----4-:R-:W-:-:S04]  /*20ff0*/  @!P0 IMAD R4, R5, 0x40, R4 ;  /* 0x0000004005048824 */ /* 0x010fc800078e0204 */
[----:B------:R-:W-:-:S04]  /*21000*/  @!P0 VIADD R4, R4, 0x8 ;  /* 0x0000000804048836 */ /* 0x000fc80000000000 */
[----:B---3--:R-:W-:-:S05]  /*21010*/  @!P0 IMAD.WIDE R4, R4, 0x4, R8 ;  /* 0x0000000404048825 */ /* 0x008fca00078e0208 */
[----:B0-----:R0:W-:Y:S04]  /*21020*/  @!P0 ST.E desc[UR36][R4.64], R3 ;  /* 0x0000000304008985 */ /* 0x0011e8000c101924 */
[----:B------:R-:W3:Y:S04]  /*21030*/  LDL R114, [R1+0x1c8] ;  /* 0x0001c80001727983 */ /* 0x000ee80000100800 */
        /* <DEDUP_REMOVED lines=59> */
[----:B--2---:R-:W2:Y:S04]  /*213f0*/  LDL.64 R10, [R1+0x388] ;  /* 0x00038800010a7983 */ /* 0x004ea80000100a00 */
[----:B------:R-:W2:Y:S04]  /*21400*/  LDL.64 R6, [R1+0x398] ;  /* 0x0003980001067983 */ /* 0x000ea80000100a00 */
[----:B------:R-:W2:Y:S04]  /*21410*/  LDL.64 R12, [R1+0x3a8] ;  /* 0x0003a800010c7983 */ /* 0x000ea80000100a00 */
[----:B0-----:R-:W2:Y:S04]  /*21420*/  LDL.64 R4, [R1+0x3b8] ;  /* 0x0003b80001047983 */ /* 0x001ea80000100a00 */
[----:B------:R-:W2:Y:S04]  /*21430*/  LDL.64 R8, [R1+0x3c8] ;  /* 0x0003c80001087983 */ /* 0x000ea80000100a00 */
[----:B------:R-:W2:Y:S04]  /*21440*/  LDL R115, [R1+0x1d0] ;  /* 0x0001d00001737983 */ /* 0x000ea80000100800 */
[----:B------:R-:W2:Y:S01]  /*21450*/  LDL R112, [R1+0x1d4] ;  /* 0x0001d40001707983 */ /* 0x000ea20000100800 */
[----:B---3--:R-:W-:-:S05]  /*21460*/  VIADD R114, R114, 0x1 ;  /* 0x0000000172727836 */ /* 0x008fca0000000000 */
[----:B------:R-:W-:-:S13]  /*21470*/  ISETP.NE.AND P0, PT, R114, 0x2, PT ;  /* 0x000000027200780c */ /* 0x000fda0003f05270 */
[----:B------:R-:W3:Y:S01]  /*21480*/  @!P0 LDL R113, [R1+0x1cc] ;  /* 0x0001cc0001718983 */ /* 0x000ee20000100800 */
[-C--:B----4-:R-:W-:Y:S01]  /*21490*/  FMUL.FTZ R15, R15, R3.reuse ;  /* 0x000000030f0f7220 */ /* 0x090fe20000410000 */
[-C--:B------:R-:W-:Y:S01]  /*214a0*/  FMUL.FTZ R14, R14, R3.reuse ;  /* 0x000000030e0e7220 */ /* 0x080fe20000410000 */
[-C--:B-----5:R-:W-:Y:S01]  /*214b0*/  FMUL.FTZ R139, R139, R0.reuse ;  /* 0x000000008b8b7220 */ /* 0x0a0fe20000410000 */
        /* <DEDUP_REMOVED lines=13> */
[----:B------:R3:W-:Y:S01]  /*21590*/  STL.64 [R1+0x338], R14 ;  /* 0x0003380e01007387 */ /* 0x0007e20000100a00 */
        /* <DEDUP_REMOVED lines=113> */
[----:B------:R-:W-:Y:S01]  /*21cb0*/  VIADD R112, R112, 0x1 ;  /* 0x0000000170707836 */ /* 0x000fe20000000000 */
[----:B------:R1:W-:Y:S04]  /*21cc0*/  STL [R1+0x1c8], R114 ;  /* 0x0001c87201007387 */ /* 0x0003e80000100800 */
        /* <DEDUP_REMOVED lines=11> */
[----:B------:R1:W-:Y:S01]  /*21d80*/  STL.64 [R1+0x270], R118 ;  /* 0x0002707601007387 */ /* 0x0003e20000100a00 */
[----:B---3--:R-:W-:-:S03]  /*21d90*/  @!P0 LOP3.LUT R14, R113, 0x1, RZ, 0x3c, !PT ;  /* 0x00000001710e8812 */ /* 0x008fc600078e3cff */
        /* <DEDUP_REMOVED lines=52> */
[----:B------:R1:W-:Y:S04]  /*220e0*/  @!P0 STL [R1+0x1cc], R14 ;  /* 0x0001cc0e01008387 */ /* 0x0003e80000100800 */
[----:B------:R1:W-:Y:S04]  /*220f0*/  STL [R1+0x1d4], R112 ;  /* 0x0001d47001007387 */ /* 0x0003e80000100800 */
[----:B------:R1:W-:Y:S01]  /*22100*/  @!P0 STL [R1+0x1c8], RZ ;  /* 0x0001c8ff01008387 */ /* 0x0003e20000100800 */
[----:B------:R-:W-:Y:S01]  /*22110*/  IMAD.MOV.U32 R3, RZ, RZ, 0x1 ;  /* 0x00000001ff037424 */ /* 0x000fe200078e00ff */
[----:B------:R-:W-:Y:S06]  /*22120*/  BAR.ARV 0xe, 0x100 ;  /* 0x0384000000007b1d */ /* 0x000fec0000002000 */
.L_x_1912:
[----:B-12---:R-:W1:Y:S01]  /*22130*/  S2R R7, SR_CgaCtaId ;  /* 0x0000000000077919 */ /* 0x006e620000008800 */
[----:B0-----:R-:W-:Y:S01]  /*22140*/  MOV R0, 0x400 ;  /* 0x0000040000007802 */ /* 0x001fe20000000f00 */
[----:B------:R-:W-:Y:S01]  /*22150*/  BSSY B0, `(.L_x_2029) ;  /* 0x00002d1000007945 */ /* 0x000fe20003800000 */
[----:B------:R-:W-:Y:S02]  /*22160*/  BAR.SYNC.DEFER_BLOCKING 0x5, 0x180 ;  /* 0x0146000000007b1d */ /* 0x000fe40000010000 */
[----:B-1----:R-:W-:-:S04]  /*22170*/  LEA R0, R7, R0, 0x18 ;  /* 0x0000000007007211 */ /* 0x002fc800078ec0ff */
[----:B------:R-:W-:Y:S02]  /*22180*/  R2UR UR44, R0 ;  /* 0x00000000002c72ca */ /* 0x000fe400000e0000 */
[----:B------:R-:W-:-:S04]  /*22190*/  PRMT R0, R3, 0x9910, RZ ;  /* 0x0000991003007816 */ /* 0x000fc800000000ff */
[----:B------:R-:W-:-:S07]  /*221a0*/  ISETP.NE.AND P0, PT, R0, RZ, PT ;  /* 0x000000ff0000720c */ /* 0x000fce0003f05270 */
[----:B------:R-:W0:Y:S02]  /*221b0*/  LDS R4, [UR44+0x388d0] ;  /* 0x0388d02cff047984 */ /* 0x000e240008000800 */
[----:B0-----:R-:W-:Y:S01]  /*221c0*/  R2UR UR4, R4 ;  /* 0x00000000040472ca */ /* 0x001fe200000e0000 */
[----:B------:R-:W-:Y:S06]  /*221d0*/  BAR.ARV 0x4, 0x180 ;  /* 0x0106000000007b1d */ /* 0x000fec0000002000 */
[----:B------:R-:W-:Y:S08]  /*221e0*/  @!P0 BRA `(.L_x_2030) ;  /* 0x0000002000188947 */ /* 0x000ff00003800000 */
[----:B------:R-:W2:Y:S04]  /*221f0*/  LDL.128 R144, [R1+0x1e0] ;  /* 0x0001e00001907983 */ /* 0x000ea80000100c00 */
[----:B------:R-:W3:Y:S04]  /*22200*/  LDL.128 R132, [R1+0x200] ;  /* 0x0002000001847983 */ /* 0x000ee80000100c00 */
[----:B------:R-:W4:Y:S04]  /*22210*/  LDL.128 R136, [R1+0x1f0] ;  /* 0x0001f00001887983 */ /* 0x000f280000100c00 */
[----:B------:R-:W5:Y:S04]  /*22220*/  LDL.128 R124, [R1+0x220] ;  /* 0x00022000017c7983 */ /* 0x000f680000100c00 */
        /* <DEDUP_REMOVED lines=27> */
[----:B------:R-:W5:Y:S01]  /*223e0*/  LDL.128 R8, [R1+0x3d0] ;  /* 0x0003d00001087983 */ /* 0x000f620000100c00 */
[----:B------:R-:W-:-:S04]  /*223f0*/  IADD3 R209, P1, R16, 0x20, RZ ;  /* 0x0000002010d17810 */ /* 0x000fc80007f3e0ff */
[----:B------:R-:W-:-:S04]  /*22400*/  LOP3.LUT R208, R209, 0x380, RZ, 0xc0, !PT ;  /* 0x00000380d1d07812 */ /* 0x000fc800078ec0ff */
[----:B------:R-:W-:-:S04]  /*22410*/  SHF.R.U64 R208, R208, 0x3, RZ ;  /* 0x00000003d0d07819 */ /* 0x000fc800000012ff */
[----:B------:R-:W-:Y:S01]  /*22420*/  LOP3.LUT R208, R208, R209, RZ, 0x3c, !PT ;  /* 0x000000d1d0d07212 */ /* 0x000fe200078e3cff */
[----:B------:R-:W-:Y:S01]  /*22430*/  IMAD.X R209, RZ, RZ, R17, P1 ;  /* 0x000000ffffd17224 */ /* 0x000fe200008e0611 */
[C---:B------:R-:W-:Y:S02]  /*22440*/  IADD3 R163, P1, R16.reuse, 0x4000, RZ ;  /* 0x0000400010a37810 */ /* 0x040fe40007f3e0ff */
[----:B------:R-:W-:Y:S02]  /*22450*/  IADD3 R175, P0, R16, 0x40, RZ ;  /* 0x0000004010af7810 */ /* 0x000fe40007f1e0ff */
[----:B------:R-:W-:Y:S02]  /*22460*/  LOP3.LUT R162, R163, 0x380, RZ, 0xc0, !PT ;  /* 0x00000380a3a27812 */ /* 0x000fe400078ec0ff */
[----:B------:R-:W-:Y:S02]  /*22470*/  LOP3.LUT R174, R175, 0x380, RZ, 0xc0, !PT ;  /* 0x00000380afae7812 */ /* 0x000fe400078ec0ff */
[----:B------:R-:W-:-:S02]  /*22480*/  SHF.R.U64 R162, R162, 0x3, RZ ;  /* 0x00000003a2a27819 */ /* 0x000fc400000012ff */
[----:B------:R-:W-:Y:S02]  /*22490*/  SHF.R.U64 R174, R174, 0x3, RZ ;  /* 0x00000003aeae7819 */ /* 0x000fe400000012ff */
[----:B------:R-:W-:Y:S01]  /*224a0*/  LOP3.LUT R162, R162, R163, RZ, 0x3c, !PT ;  /* 0x000000a3a2a27212 */ /* 0x000fe200078e3cff */
[--C-:B------:R-:W-:Y:S01]  /*224b0*/  IMAD.X R163, RZ, RZ, R17.reuse, P1 ;  /* 0x000000ffffa37224 */ /* 0x100fe200008e0611 */
[----:B------:R-:W-:Y:S01]  /*224c0*/  LOP3.LUT R174, R174, R175, RZ, 0x3c, !PT ;  /* 0x000000afaeae7212 */ /* 0x000fe200078e3cff */
[----:B------:R-:W-:Y:S01]  /*224d0*/  IMAD.X R175, RZ, RZ, R17, P0 ;  /* 0x000000ffffaf7224 */ /* 0x000fe200000e0611 */
[C---:B------:R-:W-:Y:S02]  /*224e0*/  IADD3 R141, P1, R16.reuse, 0x6060, RZ ;  /* 0x00006060108d7810 */ /* 0x040fe40007f3e0ff */
[C---:B------:R-:W-:Y:S02]  /*224f0*/  IADD3 R161, P0, R16.reuse, 0x4020, RZ ;  /* 0x0000402010a17810 */ /* 0x040fe40007f1e0ff */
[----:B------:R-:W-:-:S02]  /*22500*/  IADD3 R167, P5, R16, 0x2040, RZ ;  /* 0x0000204010a77810 */ /* 0x000fc40007fbe0ff */
[C---:B------:R-:W-:Y:S02]  /*22510*/  IADD3 R165, P6, R16.reuse, 0x2060, RZ ;  /* 0x0000206010a57810 */ /* 0x040fe40007fde0ff */
[----:B------:R-:W-:Y:S01]  /*22520*/  LOP3.LUT R140, R141, 0x380, RZ, 0xc0, !PT ;  /* 0x000003808d8c7812 */ /* 0x000fe200078ec0ff */
[----:B------:R-:W-:Y:S01]  /*22530*/  IMAD R193, R159, 0x40, R156 ;  /* 0x000000409fc17824 */ /* 0x000fe200078e029c */
[----:B------:R-:W-:Y:S02]  /*22540*/  IADD3 R173, P2, R16, 0x60, RZ ;  /* 0x0000006010ad7810 */ /* 0x000fe40007f5e0ff */
[----:B------:R-:W-:Y:S02]  /*22550*/  LOP3.LUT R160, R161, 0x380, RZ, 0xc0, !PT ;  /* 0x00000380a1a07812 */ /* 0x000fe400078ec0ff */
[----:B------:R-:W-:Y:S02]  /*22560*/  LOP3.LUT R166, R167, 0x380, RZ, 0xc0, !PT ;  /* 0x00000380a7a67812 */ /* 0x000fe400078ec0ff */
[----:B------:R-:W-:-:S02]  /*22570*/  LOP3.LUT R164, R165, 0x380, RZ, 0xc0, !PT ;  /* 0x00000380a5a47812 */ /* 0x000fc400078ec0ff */
[----:B------:R-:W-:Y:S01]  /*22580*/  SHF.R.U64 R140, R140, 0x3, RZ ;  /* 0x000000038c8c7819 */ /* 0x000fe200000012ff */
[----:B------:R-:W-:Y:S01]  /*22590*/  IMAD.WIDE R192, R193, 0x2, R200 ;  /* 0x00000002c1c07825 */ /* 0x000fe200078e02c8 */
[----:B------:R-:W-:Y:S02]  /*225a0*/  LOP3.LUT R172, R173, 0x380, RZ, 0xc0, !PT ;  /* 0x00000380adac7812 */ /* 0x000fe400078ec0ff */
[----:B------:R-:W-:Y:S02]  /*225b0*/  SHF.R.U64 R160, R160, 0x3, RZ ;  /* 0x00000003a0a07819 */ /* 0x000fe400000012ff */
[----:B------:R-:W-:Y:S02]  /*225c0*/  SHF.R.U64 R166, R166, 0x3, RZ ;  /* 0x00000003a6a67819 */ /* 0x000fe400000012ff */
[----:B------:R-:W-:Y:S02]  /*225d0*/  SHF.R.U64 R164, R164, 0x3, RZ ;  /* 0x00000003a4a47819 */ /* 0x000fe400000012ff */
[----:B------:R-:W-:Y:S01]  /*225e0*/  LOP3.LUT R140, R140, R141, RZ, 0x3c, !PT ;  /* 0x0000008d8c8c7212 */ /* 0x000fe200078e3cff */
[----:B------:R-:W-:Y:S01]  /*225f0*/  IMAD.X R141, RZ, RZ, R17, P1 ;  /* 0x000000ffff8d7224 */ /* 0x000fe200008e0611 */
[----:B------:R-:W-:-:S02]  /*22600*/  SHF.R.U64 R172, R172, 0x3, RZ ;  /* 0x00000003acac7819 */ /* 0x000fc400000012ff */
[----:B------:R-:W-:Y:S01]  /*22610*/  LOP3.LUT R160, R160, R161, RZ, 0x3c, !PT ;  /* 0x000000a1a0a07212 */ /* 0x000fe200078e3cff */
[--C-:B------:R-:W-:Y:S01]  /*22620*/  IMAD.X R161, RZ, RZ, R17.reuse, P0 ;  /* 0x000000ffffa17224 */ /* 0x100fe200000e0611 */
[----:B------:R-:W-:Y:S02]  /*22630*/  IADD3 R171, P3, R16, 0x2000, RZ ;  /* 0x0000200010ab7810 */ /* 0x000fe40007f7e0ff */
[----:B------:R-:W-:Y:S01]  /*22640*/  LOP3.LUT R166, R166, R167, RZ, 0x3c, !PT ;  /* 0x000000a7a6a67212 */ /* 0x000fe200078e3cff */
[--C-:B------:R-:W-:Y:S01]  /*22650*/  IMAD.X R167, RZ, RZ, R17.reuse, P5 ;  /* 0x000000ffffa77224 */ /* 0x100fe200028e0611 */
[----:B------:R-:W-:Y:S02]  /*22660*/  IADD3 R181, P0, R192, 0x1000, RZ ;  /* 0x00001000c0b57810 */ /* 0x000fe40007f1e0ff */
[----:B------:R-:W-:Y:S01]  /*22670*/  LOP3.LUT R164, R164, R165, RZ, 0x3c, !PT ;  /* 0x000000a5a4a47212 */ /* 0x000fe200078e3cff */
[--C-:B------:R-:W-:Y:S01]  /*22680*/  IMAD.X R165, RZ, RZ, R17.reuse, P6 ;  /* 0x000000ffffa57224 */ /* 0x100fe200030e0611 */
[----:B------:R-:W-:Y:S01]  /*22690*/  LOP3.LUT R172, R172, R173, RZ, 0x3c, !PT ;  /* 0x000000adacac7212 */ /* 0x000fe200078e3cff */
[----:B------:R-:W-:Y:S01]  /*226a0*/  IMAD.X R173, RZ, RZ, R17, P2 ;  /* 0x000000ffffad7224 */ /* 0x000fe200010e0611 */
[----:B------:R-:W-:-:S02]  /*226b0*/  IADD3 R5, P5, R16, 0x6020, RZ ;  /* 0x0000602010057810 */ /* 0x000fc40007fbe0ff */
[C---:B------:R-:W-:Y:S02]  /*226c0*/  IADD3 R169, P4, R16.reuse, 0x2020, RZ ;  /* 0x0000202010a97810 */ /* 0x040fe40007f9e0ff */
[----:B------:R-:W-:Y:S02]  /*226d0*/  LOP3.LUT R170, R171, 0x380, RZ, 0xc0, !PT ;  /* 0x00000380abaa7812 */ /* 0x000fe400078ec0ff */
[C---:B------:R-:W-:Y:S02]  /*226e0*/  IADD3 R143, P6, R16.reuse, 0x6040, RZ ;  /* 0x00006040108f7810 */ /* 0x040fe40007fde0ff */
[----:B------:R-:W-:Y:S02]  /*226f0*/  MOV R3, R140 ;  /* 0x0000008c00037202 */ /* 0x000fe40000000f00 */
[----:B------:R-:W-:Y:S01]  /*22700*/  IADD3 R21, P2, R16, 0x4040, RZ ;  /* 0x0000404010157810 */ /* 0x000fe20007f5e0ff */
[----:B------:R-:W0:Y:S01]  /*22710*/  SHFL.IDX PT, R141, R194, RZ, 0x1f ;  /* 0x00001fffc28d7589 */ /* 0x000e2200000e0000 */
[----:B------:R-:W-:-:S02]  /*22720*/  LOP3.LUT R180, R181, 0x380, RZ, 0xc0, !PT ;  /* 0x00000380b5b47812 */ /* 0x000fc400078ec0ff */
[----:B------:R-:W-:Y:S02]  /*22730*/  LOP3.LUT R4, R5, 0x380, RZ, 0xc0, !PT ;  /* 0x0000038005047812 */ /* 0x000fe400078ec0ff */
[----:B------:R-:W-:Y:S02]  /*22740*/  LOP3.LUT R168, R169, 0x380, RZ, 0xc0, !PT ;  /* 0x00000380a9a87812 */ /* 0x000fe400078ec0ff */
[----:B------:R-:W-:Y:S02]  /*22750*/  SHF.R.U64 R170, R170, 0x3, RZ ;  /* 0x00000003aaaa7819 */ /* 0x000fe400000012ff */
[----:B------:R-:W-:Y:S02]  /*22760*/  LOP3.LUT R142, R143, 0x380, RZ, 0xc0, !PT ;  /* 0x000003808f8e7812 */ /* 0x000fe400078ec0ff */
[----:B------:R-:W-:Y:S02]  /*22770*/  LOP3.LUT R20, R21, 0x380, RZ, 0xc0, !PT ;  /* 0x0000038015147812 */ /* 0x000fe400078ec0ff */
[----:B------:R-:W-:-:S02]  /*22780*/  SHF.R.U64 R180, R180, 0x3, RZ ;  /* 0x00000003b4b47819 */ /* 0x000fc400000012ff */
[----:B------:R-:W-:Y:S02]  /*22790*/  SHF.R.U64 R4, R4, 0x3, RZ ;  /* 0x0000000304047819 */ /* 0x000fe400000012ff */
[----:B------:R-:W-:Y:S02]  /*227a0*/  SHF.R.U64 R168, R168, 0x3, RZ ;  /* 0x00000003a8a87819 */ /* 0x000fe400000012ff */
[----:B------:R-:W-:Y:S01]  /*227b0*/  LOP3.LUT R170, R170, R171, RZ, 0x3c, !PT ;  /* 0x000000abaaaa7212 */ /* 0x000fe200078e3cff */
[----:B------:R-:W-:Y:S01]  /*227c0*/  IMAD.X R171, RZ, RZ, R17, P3 ;  /* 0x000000ffffab7224 */ /* 0x000fe200018e0611 */
[----:B------:R-:W-:Y:S02]  /*227d0*/  SHF.R.U64 R142, R142, 0x3, RZ ;  /* 0x000000038e8e7819 */ /* 0x000fe400000012ff */
[----:B------:R-:W-:Y:S02]  /*227e0*/  SHF.R.U64 R20, R20, 0x3, RZ ;  /* 0x0000000314147819 */ /* 0x000fe400000012ff */
[----:B------:R-:W-:Y:S01]  /*227f0*/  LOP3.LUT R180, R180, R181, RZ, 0x3c, !PT ;  /* 0x000000b5b4b47212 */ /* 0x000fe200078e3cff */
[----:B------:R-:W-:Y:S01]  /*22800*/  IMAD.X R181, RZ, RZ, R193, P0 ;  /* 0x000000ffffb57224 */ /* 0x000fe200000e06c1 */
[----:B------:R-:W-:-:S02]  /*22810*/  IADD3 R151, P3, R16, 0x4060, RZ ;  /* 0x0000406010977810 */ /* 0x000fc40007f7e0ff */
[----:B------:R-:W-:Y:S02]  /*22820*/  MOV R6, R164 ;  /* 0x000000a400067202 */ /* 0x000fe40000000f00 */
[----:B------:R-:W-:Y:S01]  /*22830*/  LOP3.LUT R4, R4, R5, RZ, 0x3c, !PT ;  /* 0x0000000504047212 */ /* 0x000fe200078e3cff */
[--C-:B------:R-:W-:Y:S01]  /*22840*/  IMAD.X R5, RZ, RZ, R17.reuse, P5 ;  /* 0x000000ffff057224 */ /* 0x100fe200028e0611 */
[----:B------:R-:W-:Y:S02]  /*22850*/  IADD3 R165, P0, R192, 0x8000, RZ ;  /* 0x00008000c0a57810 */ /* 0x000fe40007f1e0ff */
[----:B------:R-:W-:Y:S01]  /*22860*/  LOP3.LUT R168, R168, R169, RZ, 0x3c, !PT ;  /* 0x000000a9a8a87212 */ /* 0x000fe200078e3cff */
[--C-:B------:R-:W-:Y:S01]  /*22870*/  IMAD.X R169, RZ, RZ, R17.reuse, P4 ;  /* 0x000000ffffa97224 */ /* 0x100fe200020e0611 */
[----:B------:R-:W-:Y:S01]  /*22880*/  LOP3.LUT R142, R142, R143, RZ, 0x3c, !PT ;  /* 0x0000008f8e8e7212 */ /* 0x000fe200078e3cff */
[--C-:B------:R-:W-:Y:S01]  /*22890*/  IMAD.X R143, RZ, RZ, R17.reuse, P6 ;  /* 0x000000ffff8f7224 */ /* 0x100fe200030e0611 */
[----:B------:R-:W-:Y:S01]  /*228a0*/  LOP3.LUT R20, R20, R21, RZ, 0x3c, !PT ;  /* 0x0000001514147212 */ /* 0x000fe200078e3cff */
[----:B------:R-:W-:Y:S01]  /*228b0*/  IMAD.X R21, RZ, RZ, R17, P2 ;  /* 0x000000ffff157224 */ /* 0x000fe200010e0611 */
[----:B------:R-:W-:-:S02]  /*228c0*/  LOP3.LUT R150, R151, 0x380, RZ, 0xc0, !PT ;  /* 0x0000038097967812 */ /* 0x000fc400078ec0ff */
[----:B------:R-:W-:Y:S02]  /*228d0*/  IADD3 R149, P4, R16, 0x6000, RZ ;  /* 0x0000600010957810 */ /* 0x000fe40007f9e0ff */
[----:B------:R-:W-:Y:S02]  /*228e0*/  MOV R197, R172 ;  /* 0x000000ac00c57202 */ /* 0x000fe40000000f00 */
[C---:B------:R-:W-:Y:S02]  /*228f0*/  IADD3 R179, P6, R192.reuse, 0x2000, RZ ;  /* 0x00002000c0b37810 */ /* 0x040fe40007fde0ff */
[----:B------:R-:W-:Y:S02]  /*22900*/  IADD3 R173, P2, R192, 0x4000, RZ ;  /* 0x00004000c0ad7810 */ /* 0x000fe40007f5e0ff */
[----:B------:R-:W-:Y:S02]  /*22910*/  LOP3.LUT R164, R165, 0x380, RZ, 0xc0, !PT ;  /* 0x00000380a5a47812 */ /* 0x000fe400078ec0ff */
[----:B------:R-:W-:-:S02]  /*22920*/  MOV R5, R4 ;  /* 0x0000000400057202 */ /* 0x000fc40000000f00 */
[----:B------:R-:W-:Y:S02]  /*22930*/  SHF.R.U64 R150, R150, 0x3, RZ ;  /* 0x0000000396967819 */ /* 0x000fe400000012ff */
[----:B------:R-:W-:Y:S02]  /*22940*/  LOP3.LUT R148, R149, 0x380, RZ, 0xc0, !PT ;  /* 0x0000038095947812 */ /* 0x000fe400078ec0ff */
[----:B------:R-:W-:Y:S02]  /*22950*/  MOV R4, R142 ;  /* 0x0000008e00047202 */ /* 0x000fe40000000f00 */
[----:B------:R-:W-:Y:S02]  /*22960*/  LOP3.LUT R178, R179, 0x380, RZ, 0xc0, !PT ;  /* 0x00000380b3b27812 */ /* 0x000fe400078ec0ff */
[----:B------:R-:W-:Y:S02]  /*22970*/  LOP3.LUT R172, R173, 0x380, RZ, 0xc0, !PT ;  /* 0x00000380adac7812 */ /* 0x000fe400078ec0ff */
[----:B------:R-:W-:-:S02]  /*22980*/  SHF.R.U64 R164, R164, 0x3, RZ ;  /* 0x00000003a4a47819 */ /* 0x000fc400000012ff */
[----:B------:R-:W-:Y:S02]  /*22990*/  LOP3.LUT R143, R16, 0x380, RZ, 0xc0, !PT ;  /* 0x00000380108f7812 */ /* 0x000fe400078ec0ff */
[----:B------:R-:W-:Y:S01]  /*229a0*/  LOP3.LUT R150, R150, R151, RZ, 0x3c, !PT ;  /* 0x0000009796967212 */ /* 0x000fe200078e3cff */
[----:B------:R-:W-:Y:S01]  /*229b0*/  IMAD.X R151, RZ, RZ, R17, P3 ;  /* 0x000000ffff977224 */ /* 0x000fe200018e0611 */
[----:B------:R-:W-:Y:S02]  /*229c0*/  SHF.R.U64 R148, R148, 0x3, RZ ;  /* 0x0000000394947819 */ /* 0x000fe400000012ff */
[----:B------:R-:W-:Y:S02]  /*229d0*/  SHF.R.U64 R178, R178, 0x3, RZ ;  /* 0x00000003b2b27819 */ /* 0x000fe400000012ff */
[----:B------:R-:W-:Y:S02]  /*229e0*/  SHF.R.U64 R172, R172, 0x3, RZ ;  /* 0x00000003acac7819 */ /* 0x000fe400000012ff */
[----:B------:R-:W-:Y:S01]  /*229f0*/  LOP3.LUT R164, R164, R165, RZ, 0x3c, !PT ;  /* 0x000000a5a4a47212 */ /* 0x000fe200078e3cff */
[----:B------:R-:W-:Y:S01]  /*22a00*/  IMAD.X R165, RZ, RZ, R193, P0 ;  /* 0x000000ffffa57224 */ /* 0x000fe200000e06c1 */
[----:B------:R-:W-:-:S02]  /*22a10*/  SHF.R.U64 R143, R143, 0x3, RZ ;  /* 0x000000038f8f7819 */ /* 0x000fc400000012ff */
[----:B0-----:R-:W-:Y:S01]  /*22a20*/  ISETP.NE.AND P0, PT, R141, RZ, PT ;  /* 0x000000ff8d00720c */ /* 0x001fe20003f05270 */
[--C-:B------:R-:W-:Y:S01]  /*22a30*/  IMAD.MOV.U32 R141, RZ, RZ, R17.reuse ;  /* 0x000000ffff8d7224 */ /* 0x100fe200078e0011 */
[----:B------:R-:W-:Y:S01]  /*22a40*/  LOP3.LUT R148, R148, R149, RZ, 0x3c, !PT ;  /* 0x0000009594947212 */ /* 0x000fe200078e3cff */
[----:B------:R-:W-:Y:S01]  /*22a50*/  IMAD.X R149, RZ, RZ, R17, P4 ;  /* 0x000000ffff957224 */ /* 0x000fe200020e0611 */
[----:B------:R-:W-:Y:S02]  /*22a60*/  MOV R183, R174 ;  /* 0x000000ae00b77202 */ /* 0x000fe40000000f00 */
[----:B------:R-:W-:Y:S02]  /*22a70*/  MOV R196, R170 ;  /* 0x000000aa00c47202 */ /* 0x000fe40000000f00 */
[----:B------:R-:W-:Y:S02]  /*22a80*/  MOV R195, R168 ;  /* 0x000000a800c37202 */ /* 0x000fe40000000f00 */
[----:B------:R-:W-:-:S02]  /*22a90*/  MOV R184, R166 ;  /* 0x000000a600b87202 */ /* 0x000fc40000000f00 */
[----:B------:R-:W-:Y:S02]  /*22aa0*/  MOV R21, R20 ;  /* 0x0000001400157202 */ /* 0x000fe40000000f00 */
[----:B------:R-:W-:Y:S01]  /*22ab0*/  LOP3.LUT R178, R178, R179, RZ, 0x3c, !PT ;  /* 0x000000b3b2b27212 */ /* 0x000fe200078e3cff */
[--C-:B------:R-:W-:Y:S01]  /*22ac0*/  IMAD.X R179, RZ, RZ, R193.reuse, P6 ;  /* 0x000000ffffb37224 */ /* 0x100fe200030e06c1 */
[----:B------:R-:W-:Y:S01]  /*22ad0*/  LOP3.LUT R172, R172, R173, RZ, 0x3c, !PT ;  /* 0x000000adacac7212 */ /* 0x000fe200078e3cff */
[----:B------:R-:W-:Y:S01]  /*22ae0*/  IMAD.X R173, RZ, RZ, R193, P2 ;  /* 0x000000ffffad7224 */ /* 0x000fe200010e06c1 */
[----:B------:R-:W-:Y:S02]  /*22af0*/  LOP3.LUT R140, R143, R16, RZ, 0x3c, !PT ;  /* 0x000000108f8c7212 */ /* 0x000fe400078e3cff */
[----:B------:R-:W-:Y:S02]  /*22b00*/  MOV R182, R162 ;  /* 0x000000a200b67202 */ /* 0x000fe40000000f00 */
[----:B------:R-:W-:-:S02]  /*22b10*/  MOV R20, R150 ;  /* 0x0000009600147202 */ /* 0x000fc40000000f00 */
[C---:B------:R-:W-:Y:S02]  /*22b20*/  IADD3 R175, P1, R192.reuse, 0x3000, RZ ;  /* 0x00003000c0af7810 */ /* 0x040fe40007f3e0ff */
[C---:B------:R-:W-:Y:S02]  /*22b30*/  IADD3 R171, P5, R192.reuse, 0x5000, RZ ;  /* 0x00005000c0ab7810 */ /* 0x040fe40007fbe0ff */
[C---:B------:R-:W-:Y:S02]  /*22b40*/  IADD3 R169, P4, R192.reuse, 0x6000, RZ ;  /* 0x00006000c0a97810 */ /* 0x040fe40007f9e0ff */
[C---:B------:R-:W-:Y:S02]  /*22b50*/  IADD3 R167, P3, R192.reuse, 0x7000, RZ ;  /* 0x00007000c0a77810 */ /* 0x040fe40007f7e0ff */
[C---:B------:R-:W-:Y:S02]  /*22b60*/  IADD3 R163, P6, R192.reuse, 0x9000, RZ ;  /* 0x00009000c0a37810 */ /* 0x040fe40007fde0ff */
[----:B------:R-:W-:-:S02]  /*22b70*/  IADD3 R151, P2, R192, 0xb000, RZ ;  /* 0x0000b000c0977810 */ /* 0x000fc40007f5e0ff */
[----:B--2---:R-:W-:Y:S02]  /*22b80*/  F2FP.BF16.F32.PACK_AB R144, R145, R144 ;  /* 0x000000909190723e */ /* 0x004fe400000010ff */
[----:B------:R-:W-:Y:S02]  /*22b90*/  MOV R208, R208 ;  /* 0x000000d000d07202 */ /* 0x000fe40000000f00 */
[----:B------:R-:W-:Y:S02]  /*22ba0*/  F2FP.BF16.F32.PACK_AB R145, R147, R146 ;  /* 0x000000929391723e */ /* 0x000fe400000010ff */
[----:B---3--:R-:W-:Y:S02]  /*22bb0*/  F2FP.BF16.F32.PACK_AB R132, R133, R132 ;  /* 0x000000848584723e */ /* 0x008fe400000010ff */
[----:B------:R-:W-:Y:S02]  /*22bc0*/  MOV R209, R140 ;  /* 0x0000008c00d17202 */ /* 0x000fe40000000f00 */
[----:B----4-:R-:W-:-:S02]  /*22bd0*/  F2FP.BF16.F32.PACK_AB R146, R137, R136 ;  /* 0x000000888992723e */ /* 0x010fc400000010ff */
[----:B------:R-:W-:Y:S01]  /*22be0*/  F2FP.BF16.F32.PACK_AB R147, R139, R138 ;  /* 0x0000008a8b93723e */ /* 0x000fe200000010ff */
[----:B------:R-:W-:Y:S01]  /*22bf0*/  BAR.SYNC.DEFER_BLOCKING 0x1, 0x100 ;  /* 0x0044000000007b1d */ /* 0x000fe20000010000 */
[----:B------:R-:W-:Y:S02]  /*22c00*/  F2FP.BF16.F32.PACK_AB R133, R135, R134 ;  /* 0x000000868785723e */ /* 0x000fe400000010ff */
[----:B-----5:R-:W-:Y:S02]  /*22c10*/  F2FP.BF16.F32.PACK_AB R124, R125, R124 ;  /* 0x0000007c7d7c723e */ /* 0x020fe400000010ff */
[----:B------:R-:W-:Y:S02]  /*22c20*/  LOP3.LUT R174, R175, 0x380, RZ, 0xc0, !PT ;  /* 0x00000380afae7812 */ /* 0x000fe400078ec0ff */
[----:B------:R-:W-:Y:S02]  /*22c30*/  LOP3.LUT R170, R171, 0x380, RZ, 0xc0, !PT ;  /* 0x00000380abaa7812 */ /* 0x000fe400078ec0ff */
[----:B------:R-:W-:-:S02]  /*22c40*/  LOP3.LUT R168, R169, 0x380, RZ, 0xc0, !PT ;  /* 0x00000380a9a87812 */ /* 0x000fc400078ec0ff */
[----:B------:R-:W-:Y:S02]  /*22c50*/  LOP3.LUT R166, R167, 0x380, RZ, 0xc0, !PT ;  /* 0x00000380a7a67812 */ /* 0x000fe400078ec0ff */
[----:B------:R-:W-:Y:S02]  /*22c60*/  F2FP.BF16.F32.PACK_AB R134, R129, R128 ;  /* 0x000000808186723e */ /* 0x000fe400000010ff */
[----:B------:R-:W-:Y:S02]  /*22c70*/  F2FP.BF16.F32.PACK_AB R135, R131, R130 ;  /* 0x000000828387723e */ /* 0x000fe400000010ff */
[----:B------:R-:W-:Y:S02]  /*22c80*/  F2FP.BF16.F32.PACK_AB R125, R127, R126 ;  /* 0x0000007e7f7d723e */ /* 0x000fe400000010ff */
[----:B------:R-:W-:Y:S02]  /*22c90*/  F2FP.BF16.F32.PACK_AB R116, R117, R116 ;  /* 0x000000747574723e */ /* 0x000fe400000010ff */
[----:B------:R-:W-:-:S02]  /*22ca0*/  LOP3.LUT R162, R163, 0x380, RZ, 0xc0, !PT ;  /* 0x00000380a3a27812 */ /* 0x000fc400078ec0ff */
[----:B------:R-:W-:Y:S02]  /*22cb0*/  LOP3.LUT R150, R151, 0x380, RZ, 0xc0, !PT ;  /* 0x0000038097967812 */ /* 0x000fe400078ec0ff */
        /* <DEDUP_REMOVED lines=8> */
[----:B------:R0:W-:Y:S01]  /*22d40*/  STSM.16.M88.4 [R209], R144 ;  /* 0x00000090d1007844 */ /* 0x0001e20000000200 */
[----:B------:R-:W-:Y:S02]  /*22d50*/  F2FP.BF16.F32.PACK_AB R110, R105, R104 ;  /* 0x00000068696e723e */ /* 0x000fe400000010ff */
[----:B------:R-:W-:Y:S02]  /*22d60*/  F2FP.BF16.F32.PACK_AB R111, R107, R106 ;  /* 0x0000006a6b6f723e */ /* 0x000fe400000010ff */
[----:B------:R-:W-:-:S02]  /*22d70*/  F2FP.BF16.F32.PACK_AB R101, R103, R102 ;  /* 0x000000666765723e */ /* 0x000fc400000010ff */
[----:B------:R-:W-:Y:S01]  /*22d80*/  F2FP.BF16.F32.PACK_AB R92, R93, R92 ;  /* 0x0000005c5d5c723e */ /* 0x000fe200000010ff */
[----:B------:R0:W-:Y:S01]  /*22d90*/  STSM.16.M88.4 [R208], R132 ;  /* 0x00000084d0007844 */ /* 0x0001e20000000200 */
[----:B------:R-:W-:Y:S02]  /*22da0*/  SHF.R.U64 R174, R174, 0x3, RZ ;  /* 0x00000003aeae7819 */ /* 0x000fe400000012ff */
[----:B------:R-:W-:Y:S02]  /*22db0*/  SHF.R.U64 R170, R170, 0x3, RZ ;  /* 0x00000003aaaa7819 */ /* 0x000fe400000012ff */
[----:B------:R-:W-:Y:S02]  /*22dc0*/  SHF.R.U64 R168, R168, 0x3, RZ ;  /* 0x00000003a8a87819 */ /* 0x000fe400000012ff */
[----:B------:R-:W-:Y:S02]  /*22dd0*/  SHF.R.U64 R166, R166, 0x3, RZ ;  /* 0x00000003a6a67819 */ /* 0x000fe400000012ff */
[----:B------:R-:W-:-:S02]  /*22de0*/  F2FP.BF16.F32.PACK_AB R102, R97, R96 ;  /* 0x000000606166723e */ /* 0x000fc400000010ff */
[----:B------:R-:W-:Y:S02]  /*22df0*/  F2FP.BF16.F32.PACK_AB R103, R99, R98 ;  /* 0x000000626367723e */ /* 0x000fe400000010ff */
[----:B------:R-:W-:Y:S02]  /*22e00*/  F2FP.BF16.F32.PACK_AB R93, R95, R94 ;  /* 0x0000005e5f5d723e */ /* 0x000fe400000010ff */
[----:B------:R-:W-:Y:S01]  /*22e10*/  F2FP.BF16.F32.PACK_AB R84, R85, R84 ;  /* 0x000000545554723e */ /* 0x000fe200000010ff */
[----:B------:R0:W-:Y:S01]  /*22e20*/  STSM.16.M88.4 [R183], R124 ;  /* 0x0000007cb7007844 */ /* 0x0001e20000000200 */
[----:B------:R-:W-:Y:S02]  /*22e30*/  SHF.R.U64 R162, R162, 0x3, RZ ;  /* 0x00000003a2a27819 */ /* 0x000fe400000012ff */
[----:B------:R-:W-:Y:S02]  /*22e40*/  SHF.R.U64 R150, R150, 0x3, RZ ;  /* 0x0000000396967819 */ /* 0x000fe400000012ff */
        /* <DEDUP_REMOVED lines=10> */
[----:B------:R-:W-:Y:S02]  /*22ef0*/  F2FP.BF16.F32.PACK_AB R78, R73, R72 ;  /* 0x00000048494e723e */ /* 0x000fe400000010ff */
[----:B------:R-:W-:Y:S02]  /*22f00*/  F2FP.BF16.F32.PACK_AB R79, R75, R74 ;  /* 0x0000004a4b4f723e */ /* 0x000fe400000010ff */
[----:B------:R-:W-:Y:S02]  /*22f10*/  F2FP.BF16.F32.PACK_AB R69, R71, R70 ;  /* 0x000000464745723e */ /* 0x000fe400000010ff */
[----:B------:R-:W-:Y:S01]  /*22f20*/  F2FP.BF16.F32.PACK_AB R60, R61, R60 ;  /* 0x0000003c3d3c723e */ /* 0x000fe200000010ff */
[----:B------:R0:W-:Y:S01]  /*22f30*/  STSM.16.M88.4 [R195], R100 ;  /* 0x00000064c3007844 */ /* 0x0001e20000000200 */
[----:B------:R-:W-:-:S02]  /*22f40*/  MOV R177, R160 ;  /* 0x000000a000b17202 */ /* 0x000fc40000000f00 */
        /* <DEDUP_REMOVED lines=8> */
[----:B------:R-:W-:Y:S02]  /*22fd0*/  F2FP.BF16.F32.PACK_AB R70, R65, R64 ;  /* 0x000000404146723e */ /* 0x000fe400000010ff */
[----:B------:R-:W-:-:S02]  /*22fe0*/  F2FP.BF16.F32.PACK_AB R71, R67, R66 ;  /* 0x000000424347723e */ /* 0x000fc400000010ff */
[----:B------:R-:W-:Y:S02]  /*22ff0*/  F2FP.BF16.F32.PACK_AB R61, R63, R62 ;  /* 0x0000003e3f3d723e */ /* 0x000fe400000010ff */
[----:B------:R-:W-:Y:S01]  /*23000*/  F2FP.BF16.F32.PACK_AB R52, R53, R52 ;  /* 0x000000343534723e */ /* 0x000fe200000010ff */
[----:B------:R0:W-:Y:S01]  /*23010*/  STSM.16.M88.4 [R184], R92 ;  /* 0x0000005cb8007844 */ /* 0x0001e20000000200 */
[----:B------:R-:W-:Y:S02]  /*23020*/  MOV R0, R148 ;  /* 0x0000009400007202 */ /* 0x000fe40000000f00 */
[----:B------:R-:W-:Y:S01]  /*23030*/  LOP3.LUT R162, R162, R163, RZ, 0x3c, !PT ;  /* 0x000000a3a2a27212 */ /* 0x000fe200078e3cff */
[----:B------:R-:W-:Y:S01]  /*23040*/  IMAD.X R163, RZ, RZ, R193, P6 ;  /* 0x000000ffffa37224 */ /* 0x000fe200030e06c1 */
[----:B------:R-:W-:Y:S02]  /*23050*/  LOP3.LUT R150, R150, R151, RZ, 0x3c, !PT ;  /* 0x0000009796967212 */ /* 0x000fe400078e3cff */
[----:B------:R-:W-:-:S02]  /*23060*/  F2FP.BF16.F32.PACK_AB R62, R57, R56 ;  /* 0x00000038393e723e */ /* 0x000fc400000010ff */
[----:B------:R-:W-:Y:S02]  /*23070*/  F2FP.BF16.F32.PACK_AB R63, R59, R58 ;  /* 0x0000003a3b3f723e */ /* 0x000fe400000010ff */
[----:B------:R-:W-:Y:S02]  /*23080*/  F2FP.BF16.F32.PACK_AB R53, R55, R54 ;  /* 0x000000363735723e */ /* 0x000fe400000010ff */
[----:B------:R-:W-:Y:S01]  /*23090*/  F2FP.BF16.F32.PACK_AB R44, R45, R44 ;  /* 0x0000002c2d2c723e */ /* 0x000fe200000010ff */
[----:B------:R0:W-:Y:S01]  /*230a0*/  STSM.16.M88.4 [R6], R84 ;  /* 0x0000005406007844 */ /* 0x0001e20000000200 */
[C---:B------:R-:W-:Y:S02]  /*230b0*/  IADD3 R161, P1, R192.reuse, 0xa000, RZ ;  /* 0x0000a000c0a17810 */ /* 0x040fe40007f3e0ff */
[C---:B------:R-:W-:Y:S02]  /*230c0*/  IADD3 R151, P5, R192.reuse, 0xc000, RZ ;  /* 0x0000c000c0977810 */ /* 0x040fe40007fbe0ff */
[----:B------:R-:W-:-:S02]  /*230d0*/  IADD3 R149, P4, R192, 0xd000, RZ ;  /* 0x0000d000c0957810 */ /* 0x000fc40007f9e0ff */
[C---:B------:R-:W-:Y:S02]  /*230e0*/  IADD3 R210, P3, R192.reuse, 0xe000, RZ ;  /* 0x0000e000c0d27810 */ /* 0x040fe40007f7e0ff */
[----:B------:R-:W-:Y:S02]  /*230f0*/  F2FP.BF16.F32.PACK_AB R54, R49, R48 ;  /* 0x000000303136723e */ /* 0x000fe400000010ff */
[----:B------:R-:W-:Y:S02]  /*23100*/  F2FP.BF16.F32.PACK_AB R55, R51, R50 ;  /* 0x000000323337723e */ /* 0x000fe400000010ff */
[----:B------:R-:W-:Y:S02]  /*23110*/  F2FP.BF16.F32.PACK_AB R45, R47, R46 ;  /* 0x0000002e2f2d723e */ /* 0x000fe400000010ff */
[----:B------:R-:W-:Y:S01]  /*23120*/  F2FP.BF16.F32.PACK_AB R36, R37, R36 ;  /* 0x000000242524723e */ /* 0x000fe200000010ff */
[----:B------:R0:W-:Y:S01]  /*23130*/  STSM.16.M88.4 [R182], R76 ;  /* 0x0000004cb6007844 */ /* 0x0001e20000000200 */
[----:B------:R-:W-:-:S02]  /*23140*/  IADD3 R137, P6, R192, 0xf000, RZ ;  /* 0x0000f000c0897810 */ /* 0x000fc40007fde0ff */
[----:B------:R-:W-:Y:S02]  /*23150*/  F2FP.BF16.F32.PACK_AB R46, R41, R40 ;  /* 0x00000028292e723e */ /* 0x000fe400000010ff */
[----:B------:R-:W-:Y:S02]  /*23160*/  F2FP.BF16.F32.PACK_AB R47, R43, R42 ;  /* 0x0000002a2b2f723e */ /* 0x000fe400000010ff */
[----:B------:R-:W-:Y:S02]  /*23170*/  F2FP.BF16.F32.PACK_AB R37, R39, R38 ;  /* 0x000000262725723e */ /* 0x000fe400000010ff */
[----:B------:R-:W-:Y:S01]  /*23180*/  F2FP.BF16.F32.PACK_AB R28, R29, R28 ;  /* 0x0000001c1d1c723e */ /* 0x000fe200000010ff */
[----:B------:R0:W-:Y:S01]  /*23190*/  STSM.16.M88.4 [R177], R68 ;  /* 0x00000044b1007844 */ /* 0x0001e20000000200 */
[----:B------:R-:W-:Y:S02]  /*231a0*/  F2FP.BF16.F32.PACK_AB R38, R33, R32 ;  /* 0x000000202126723e */ /* 0x000fe400000010ff */
[----:B------:R-:W-:-:S02]  /*231b0*/  F2FP.BF16.F32.PACK_AB R39, R35, R34 ;  /* 0x000000222327723e */ /* 0x000fc400000010ff */
[----:B------:R-:W-:Y:S02]  /*231c0*/  F2FP.BF16.F32.PACK_AB R29, R31, R30 ;  /* 0x0000001e1f1d723e */ /* 0x000fe400000010ff */
[----:B------:R-:W-:Y:S01]  /*231d0*/  F2FP.BF16.F32.PACK_AB R12, R13, R12 ;  /* 0x0000000c0d0c723e */ /* 0x000fe200000010ff */
[----:B------:R0:W-:Y:S01]  /*231e0*/  STSM.16.M88.4 [R21], R60 ;  /* 0x0000003c15007844 */ /* 0x0001e20000000200 */
[----:B------:R-:W-:Y:S02]  /*231f0*/  F2FP.BF16.F32.PACK_AB R30, R25, R24 ;  /* 0x00000018191e723e */ /* 0x000fe400000010ff */
[----:B------:R-:W-:Y:S02]  /*23200*/  F2FP.BF16.F32.PACK_AB R31, R27, R26 ;  /* 0x0000001a1b1f723e */ /* 0x000fe400000010ff */
[----:B------:R-:W-:Y:S01]  /*23210*/  F2FP.BF16.F32.PACK_AB R13, R15, R14 ;  /* 0x0000000e0f0d723e */ /* 0x000fe200000010ff */
[----:B------:R0:W-:Y:S01]  /*23220*/  STSM.16.M88.4 [R20], R52 ;  /* 0x0000003414007844 */ /* 0x0001e20000000200 */
[----:B------:R-:W-:-:S02]  /*23230*/  LOP3.LUT R160, R161, 0x380, RZ, 0xc0, !PT ;  /* 0x00000380a1a07812 */ /* 0x000fc400078ec0ff */
[----:B------:R-:W-:Y:S02]  /*23240*/  LOP3.LUT R148, R151, 0x380, RZ, 0xc0, !PT ;  /* 0x0000038097947812 */ /* 0x000fe400078ec0ff */
[----:B------:R-:W-:Y:S02]  /*23250*/  LOP3.LUT R142, R149, 0x380, RZ, 0xc0, !PT ;  /* 0x00000380958e7812 */ /* 0x000fe400078ec0ff */
[----:B------:R-:W-:Y:S02]  /*23260*/  LOP3.LUT R143, R210, 0x380, RZ, 0xc0, !PT ;  /* 0x00000380d28f7812 */ /* 0x000fe400078ec0ff */
[----:B------:R-:W-:Y:S02]  /*23270*/  LOP3.LUT R129, R192, 0x380, RZ, 0xc0, !PT ;  /* 0x00000380c0817812 */ /* 0x000fe400078ec0ff */
[----:B------:R-:W-:Y:S02]  /*23280*/  F2FP.BF16.F32.PACK_AB R14, R9, R8 ;  /* 0x00000008090e723e */ /* 0x000fe400000010ff */
[----:B------:R-:W-:Y:S01]  /*23290*/  F2FP.BF16.F32.PACK_AB R15, R11, R10 ;  /* 0x0000000a0b0f723e */ /* 0x000fe200000010ff */
[----:B------:R0:W-:Y:S01]  /*232a0*/  STSM.16.M88.4 [R0], R44 ;  /* 0x0000002c00007844 */ /* 0x0001e20000000200 */
[----:B------:R-:W-:-:S02]  /*232b0*/  LOP3.LUT R130, R137, 0x380, RZ, 0xc0, !PT ;  /* 0x0000038089827812 */ /* 0x000fc400078ec0ff */
[----:B------:R-:W-:Y:S01]  /*232c0*/  SHF.R.U64 R160, R160, 0x3, RZ ;  /* 0x00000003a0a07819 */ /* 0x000fe200000012ff */
[----:B------:R0:W-:Y:S01]  /*232d0*/  STSM.16.M88.4 [R5], R36 ;  /* 0x0000002405007844 */ /* 0x0001e20000000200 */
[----:B------:R-:W-:Y:S02]  /*232e0*/  SHF.R.U64 R148, R148, 0x3, RZ ;  /* 0x0000000394947819 */ /* 0x000fe400000012ff */
[----:B------:R-:W-:Y:S01]  /*232f0*/  SHF.R.U64 R142, R142, 0x3, RZ ;  /* 0x000000038e8e7819 */ /* 0x000fe200000012ff */
[----:B------:R0:W-:Y:S01]  /*23300*/  STSM.16.M88.4 [R4], R28 ;  /* 0x0000001c04007844 */ /* 0x0001e20000000200 */
[----:B------:R-:W-:Y:S02]  /*23310*/  SHF.R.U64 R143, R143, 0x3, RZ ;  /* 0x000000038f8f7819 */ /* 0x000fe400000012ff */
[----:B------:R-:W-:Y:S01]  /*23320*/  SHF.R.U64 R129, R129, 0x3, RZ ;  /* 0x0000000381817819 */ /* 0x000fe200000012ff */
[----:B------:R0:W-:Y:S01]  /*23330*/  STSM.16.M88.4 [R3], R12 ;  /* 0x0000000c03007844 */ /* 0x0001e20000000200 */
[----:B------:R-:W-:Y:S01]  /*23340*/  SHF.R.U64 R130, R130, 0x3, RZ ;  /* 0x0000000382827819 */ /* 0x000fe200000012ff */
[----:B------:R-:W-:-:S02]  /*23350*/  USHF.R.S32.HI UR12, URZ, 0x1f, UR60 ;  /* 0x0000001f3f0c7899 */ /* 0x000fc4000801143c */
[----:B------:R-:W-:Y:S01]  /*23360*/  USHF.R.S32.HI UR13, URZ, 0x1f, UR58 ;  /* 0x0000001f3f0d7899 */ /* 0x000fe2000801143a */
        /* <DEDUP_REMOVED lines=11> */
[----:B------:R-:W-:-:S02]  /*23420*/  IMAD.X R131, RZ, RZ, R193, P6 ;  /* 0x000000ffff837224 */ /* 0x000fc400030e06c1 */
[----:B------:R-:W-:Y:S01]  /*23430*/  IMAD.MOV.U32 R129, RZ, RZ, R193 ;  /* 0x000000ffff817224 */ /* 0x000fe200078e00c1 */
[----:B------:R-:W-:Y:S06]  /*23440*/  BAR.SYNC.DEFER_BLOCKING 0x1, 0x100 ;  /* 0x0044000000007b1d */ /* 0x000fec0000010000 */
[----:B0-----:R-:W-:Y:S05]  /*23450*/  @P0 BRA `(.L_x_2031) ;  /* 0x0000000000c80947 */ /* 0x001fea0003800000 */
[----:B------:R-:W0:Y:S01]  /*23460*/  LDC R8, c[0x0][0xce8] ;  /* 0x00033a00ff087b82 */ /* 0x000e220000000800 */
[----:B------:R-:W-:Y:S01]  /*23470*/  IMAD.MOV R3, RZ, RZ, -R205 ;  /* 0x000000ffff037224 */ /* 0x000fe200078e0acd */
[----:B------:R-:W-:Y:S01]  /*23480*/  ULDC UR5, c[0x0][0xb88] ;  /* 0x0002e20000057ab9 */ /* 0x000fe20000000800 */
[----:B------:R-:W-:Y:S01]  /*23490*/  IMAD.U32 R13, RZ, RZ, UR59 ;  /* 0x0000003bff0d7e24 */ /* 0x000fe2000f8e00ff */
[----:B------:R-:W-:Y:S01]  /*234a0*/  ULDC.64 UR8, c[0x0][0xc90] ;  /* 0x0003240000087ab9 */ /* 0x000fe20000000a00 */
[----:B------:R-:W-:Y:S01]  /*234b0*/  IMAD.U32 R5, RZ, RZ, UR59 ;  /* 0x0000003bff057e24 */ /* 0x000fe2000f8e00ff */
[----:B------:R-:W-:Y:S01]  /*234c0*/  ISETP.NE.AND P0, PT, R226, R3, PT ;  /* 0x00000003e200720c */ /* 0x000fe20003f05270 */
[----:B------:R-:W-:Y:S01]  /*234d0*/  IMAD R13, R13, 0x40, R22 ;  /* 0x000000400d0d7824 */ /* 0x000fe200078e0216 */
[----:B------:R-:W-:Y:S01]  /*234e0*/  ULDC.64 UR10, c[0x0][0xc98] ;  /* 0x00032600000a7ab9 */ /* 0x000fe20000000a00 */
[----:B0-----:R-:W-:-:S05]  /*234f0*/  IMAD R6, R8, UR5, RZ ;  /* 0x0000000508067c24 */ /* 0x001fca000f8e02ff */
[----:B------:R-:W-:-:S13]  /*23500*/  ISETP.GE.OR P1, PT, R13, R6, P0 ;  /* 0x000000060d00720c */ /* 0x000fda0000726670 */
[----:B------:R-:W2:Y:S01]  /*23510*/  @!P1 LDL R11, [R1+0x400] ;  /* 0x00040000010b9983 */ /* 0x000ea20000100800 */
[----:B------:R-:W-:Y:S01]  /*23520*/  ISETP.NE.AND P2, PT, R8, 0x1, PT ;  /* 0x000000010800780c */ /* 0x000fe20003f45270 */
[----:B------:R-:W-:Y:S01]  /*23530*/  IMAD R5, R5, 0x40, R228 ;  /* 0x0000004005057824 */ /* 0x000fe200078e02e4 */
[----:B------:R-:W-:Y:S02]  /*23540*/  UIMAD UR5, UR12, UR8, URZ ;  /* 0x000000080c0572a4 */ /* 0x000fe4000f8e023f */
[----:B------:R-:W-:Y:S01]  /*23550*/  UIMAD.WIDE.U32 UR6, UR60, UR8, URZ ;  /* 0x000000083c0672a5 */ /* 0x000fe2000f8e003f */
[----:B------:R-:W-:Y:S01]  /*23560*/  IMAD.MOV.U32 R4, RZ, RZ, R5 ;  /* 0x000000ffff047224 */ /* 0x000fe200078e0005 */
[----:B------:R-:W-:Y:S02]  /*23570*/  UIMAD UR5, UR60, UR9, UR5 ;  /* 0x000000093c0572a4 */ /* 0x000fe4000f8e0205 */
[----:B------:R-:W-:Y:S02]  /*23580*/  UIMAD UR8, UR13, UR10, URZ ;  /* 0x0000000a0d0872a4 */ /* 0x000fe4000f8e023f */
[----:B------:R-:W-:-:S02]  /*23590*/  UIADD3 UR7, UR7, UR5, URZ ;  /* 0x0000000507077290 */ /* 0x000fc4000fffe03f */
[----:B------:R-:W-:Y:S01]  /*235a0*/  UIMAD UR8, UR58, UR11, UR8 ;  /* 0x0000000b3a0872a4 */ /* 0x000fe2000f8e0208 */
[----:B------:R-:W0:Y:S01]  /*235b0*/  @P2 LDC R0, c[0x0][0xcec] ;  /* 0x00033b00ff002b82 */ /* 0x000e220000000800 */
[----:B------:R-:W-:-:S07]  /*235c0*/  UIMAD.WIDE.U32 UR6, UR58, UR10, UR6 ;  /* 0x0000000a3a0672a5 */ /* 0x000fce000f8e0006 */
[----:B------:R-:W1:Y:S01]  /*235d0*/  @P2 LDC R3, c[0x0][0xcf0] ;  /* 0x00033c00ff032b82 */ /* 0x000e620000000800 */
[----:B0-----:R-:W-:-:S05]  /*235e0*/  @P2 IMAD.HI.U32 R0, R5, R0, RZ ;  /* 0x0000000005002227 */ /* 0x001fca00078e00ff */
[----:B-1----:R-:W-:-:S05]  /*235f0*/  @P2 SHF.R.U32.HI R4, RZ, R3, R0 ;  /* 0x00000003ff042219 */ /* 0x002fca0000011600 */
        /* <DEDUP_REMOVED lines=14> */
[----:B------:R-:W-:Y:S01]  /*236e0*/  SHFL.IDX PT, R8, R0, RZ, 0x1c1f ;  /* 0x001c1fff00087589 */ /* 0x000fe200000e0000 */
[----:B------:R-:W-:Y:S01]  /*236f0*/  LEA.HI.X R10, R4, UR7, R3, 0x2, P2 ;  /* 0x00000007040a7c11 */ /* 0x000fe200090f1403 */
[----:B------:R-:W-:-:S04]  /*23700*/  VIADD R3, R13, 0x8 ;  /* 0x000000080d037836 */ /* 0x000fc80000000000 */
[----:B------:R-:W2:Y:S01]  /*23710*/  SHFL.IDX PT, R9, R10, RZ, 0x1c1f ;  /* 0x001c1fff0a097589 */ /* 0x000ea200000e0000 */
[----:B------:R-:W-:-:S03]  /*23720*/  ISETP.GE.OR P0, PT, R3, R6, P0 ;  /* 0x000000060300720c */ /* 0x000fc60000706670 */
[----:B--2---:R-:W-:Y:S10]  /*23730*/  @!P1 ST.E desc[UR36][R8.64], R11 ;  /* 0x0000000b08009985 */ /* 0x004ff4000c101924 */
[----:B------:R-:W2:Y:S04]  /*23740*/  @!P0 LDL R3, [R1+0x404] ;  /* 0x0004040001038983 */ /* 0x000ea80000100800 */
[----:B------:R-:W-:Y:S04]  /*23750*/  SHFL.IDX PT, R4, R0, 0x1, 0x1c1f ;  /* 0x003c1f0000047f89 */ /* 0x000fe800000e0000 */
[----:B------:R-:W2:Y:S04]  /*23760*/  SHFL.IDX PT, R5, R10, 0x1, 0x1c1f ;  /* 0x003c1f000a057f89 */ /* 0x000ea800000e0000 */
[----:B--2---:R0:W-:Y:S02]  /*23770*/  @!P0 ST.E desc[UR36][R4.64], R3 ;  /* 0x0000000304008985 */ /* 0x0041e4000c101924 */
.L_x_2031:
[----:B------:R-:W1:Y:S01]  /*23780*/  LDC R74, c[0x0][0xce8] ;  /* 0x00033a00ff4a7b82 */ /* 0x000e620000000800 */
[----:B------:R-:W-:Y:S01]  /*23790*/  ULDC UR10, c[0x0][0xbc8] ;  /* 0x0002f200000a7ab9 */ /* 0x000fe20000000800 */
[----:B------:R-:W-:Y:S01]  /*237a0*/  IMAD R0, R198, 0x20, R159 ;  /* 0x00000020c6007824 */ /* 0x000fe200078e029f */
[----:B------:R-:W-:Y:S01]  /*237b0*/  ISETP.GE.AND P1, PT, R154, UR10, PT ;  /* 0x0000000a9a007c0c */ /* 0x000fe2000bf26270 */
[----:B0-----:R-:W-:Y:S01]  /*237c0*/  IMAD.U32 R5, RZ, RZ, UR59 ;  /* 0x0000003bff057e24 */ /* 0x001fe2000f8e00ff */
[----:B------:R-:W-:Y:S01]  /*237d0*/  ULDC.64 UR8, c[0x0][0xbe8] ;  /* 0x0002fa0000087ab9 */ /* 0x000fe20000000a00 */
[----:B------:R0:W5:Y:S04]  /*237e0*/  LD.E.128 R8, desc[UR36][R128.64] ;  /* 0x0000002480087980 */ /* 0x000168000c101d00 */
[----:B------:R-:W5:Y:S04]  /*237f0*/  LD.E.128 R180, desc[UR36][R180.64] ;  /* 0x00000024b4b47980 */ /* 0x000f68000c101d00 */
[----:B------:R0:W5:Y:S04]  /*23800*/  LD.E.128 R12, desc[UR36][R178.64] ;  /* 0x00000024b20c7980 */ /* 0x000168000c101d00 */
[----:B------:R0:W5:Y:S04]  /*23810*/  LD.E.128 R24, desc[UR36][R174.64] ;  /* 0x00000024ae187980 */ /* 0x000168000c101d00 */
[----:B------:R0:W5:Y:S01]  /*23820*/  LD.E.128 R28, desc[UR36][R172.64] ;  /* 0x00000024ac1c7980 */ /* 0x000162000c101d00 */
[----:B-1----:R-:W-:-:S02]  /*23830*/  ISETP.NE.AND P3, PT, R74, 0x1, PT ;  /* 0x000000014a00780c */ /* 0x002fc40003f65270 */
[----:B------:R-:W-:Y:S01]  /*23840*/  SEL R4, RZ, 0xffffffff, P1 ;  /* 0xffffffffff047807 */ /* 0x000fe20000800000 */
[----:B------:R0:W5:Y:S01]  /*23850*/  LD.E.128 R32, desc[UR36][R170.64] ;  /* 0x00000024aa207980 */ /* 0x000162000c101d00 */
[----:B------:R-:W-:Y:S02]  /*23860*/  ISETP.GE.AND P0, PT, R155, UR10, PT ;  /* 0x0000000a9b007c0c */ /* 0x000fe4000bf06270 */
[----:B------:R-:W-:Y:S01]  /*23870*/  ISETP.GE.AND P2, PT, R156, UR10, PT ;  /* 0x0000000a9c007c0c */ /* 0x000fe2000bf46270 */
[----:B------:R-:W-:Y:S01]  /*23880*/  IMAD R72, R5, 0x40, R0 ;  /* 0x0000004005487824 */ /* 0x000fe200078e0200 */
[----:B------:R-:W-:Y:S01]  /*23890*/  UIMAD UR5, UR12, UR8, URZ ;  /* 0x000000080c0572a4 */ /* 0x000fe2000f8e023f */
[----:B------:R0:W5:Y:S04]  /*238a0*/  LD.E.128 R36, desc[UR36][R168.64] ;  /* 0x00000024a8247980 */ /* 0x000168000c101d00 */
[----:B------:R-:W1:Y:S01]  /*238b0*/  @P3 LDC R21, c[0x0][0xcec] ;  /* 0x00033b00ff153b82 */ /* 0x000e620000000800 */
[----:B------:R-:W-:Y:S01]  /*238c0*/  UIMAD.WIDE.U32 UR6, UR60, UR8, URZ ;  /* 0x000000083c0672a5 */ /* 0x000fe2000f8e003f */
[----:B------:R0:W5:Y:S04]  /*238d0*/  LD.E.128 R40, desc[UR36][R166.64] ;  /* 0x00000024a6287980 */ /* 0x000168000c101d00 */
[----:B------:R0:W5:Y:S02]  /*238e0*/  LD.E.128 R44, desc[UR36][R164.64] ;  /* 0x00000024a42c7980 */ /* 0x000164000c101d00 */
[----:B------:R-:W2:Y:S01]  /*238f0*/  @P3 LDC R73, c[0x0][0xcf0] ;  /* 0x00033c00ff493b82 */ /* 0x000ea20000000800 */
[----:B------:R-:W-:Y:S01]  /*23900*/  ISETP.GE.AND P1, PT, R153, UR10, PT ;  /* 0x0000000a99007c0c */ /* 0x000fe2000bf26270 */
[----:B------:R-:W-:Y:S01]  /*23910*/  IMAD.SHL.U32 R6, R4, 0x2, RZ ;  /* 0x0000000204067824 */ /* 0x000fe200078e00ff */
[----:B------:R-:W-:Y:S01]  /*23920*/  SEL R4, RZ, 0xffffffff, P0 ;  /* 0xffffffffff047807 */ /* 0x000fe20000000000 */
[----:B------:R0:W5:Y:S01]  /*23930*/  LD.E.128 R48, desc[UR36][R162.64] ;  /* 0x00000024a2307980 */ /* 0x000162000c101d00 */
[----:B------:R-:W-:-:S02]  /*23940*/  SEL R0, RZ, 0xffffffff, P1 ;  /* 0xffffffffff007807 */ /* 0x000fc40000800000 */
[----:B------:R-:W-:Y:S01]  /*23950*/  SEL R3, RZ, 0x1, P2 ;  /* 0x00000001ff037807 */ /* 0x000fe20001000000 */
[----:B------:R-:W-:Y:S01]  /*23960*/  UIMAD UR5, UR60, UR9, UR5 ;  /* 0x000000093c0572a4 */ /* 0x000fe2000f8e0205 */
[----:B------:R-:W-:Y:S01]  /*23970*/  IMAD.SHL.U32 R4, R4, 0x4, RZ ;  /* 0x0000000404047824 */ /* 0x000fe200078e00ff */
[----:B------:R-:W-:Y:S01]  /*23980*/  ISETP.GE.AND P0, PT, R152, UR10, PT ;  /* 0x0000000a98007c0c */ /* 0x000fe2000bf06270 */
[----:B------:R-:W-:Y:S01]  /*23990*/  IMAD.SHL.U32 R75, R0, 0x8, RZ ;  /* 0x00000008004b7824 */ /* 0x000fe200078e00ff */
[----:B------:R-:W-:Y:S01]  /*239a0*/  LOP3.LUT R3, R6, 0x2, R3, 0xe2, !PT ;  /* 0x0000000206037812 */ /* 0x000fe200078ee203 */
[----:B------:R-:W-:Y:S01]  /*239b0*/  ULDC.64 UR8, c[0x0][0xbf0] ;  /* 0x0002fc0000087ab9 */ /* 0x000fe20000000a00 */
[----:B------:R-:W-:Y:S01]  /*239c0*/  UIADD3 UR7, UR7, UR5, URZ ;  /* 0x0000000507077290 */ /* 0x000fe2000fffe03f */
[----:B------:R0:W5:Y:S01]  /*239d0*/  LD.E.128 R52, desc[UR36][R160.64] ;  /* 0x00000024a0347980 */ /* 0x000162000c101d00 */
[----:B-1----:R-:W-:Y:S01]  /*239e0*/  @P3 IMAD.HI.U32 R0, R72, R21, RZ ;  /* 0x0000001548003227 */ /* 0x002fe200078e00ff */
[----:B------:R-:W-:Y:S01]  /*239f0*/  UIMAD UR5, UR13, UR8, URZ ;  /* 0x000000080d0572a4 */ /* 0x000fe2000f8e023f */
[----:B------:R-:W-:Y:S01]  /*23a00*/  SEL R5, RZ, 0xffffffff, P0 ;  /* 0xffffffffff057807 */ /* 0x000fe20000000000 */
[----:B------:R0:W5:Y:S01]  /*23a10*/  LD.E.128 R56, desc[UR36][R150.64] ;  /* 0x0000002496387980 */ /* 0x000162000c101d00 */
[----:B------:R-:W-:Y:S01]  /*23a20*/  LOP3.LUT R4, R4, 0x4, R3, 0xe2, !PT ;  /* 0x0000000404047812 */ /* 0x000fe200078ee203 */
[----:B------:R-:W-:Y:S01]  /*23a30*/  IMAD.MOV.U32 R3, RZ, RZ, R72 ;  /* 0x000000ffff037224 */ /* 0x000fe200078e0048 */
[----:B------:R-:W-:Y:S01]  /*23a40*/  UIMAD UR5, UR58, UR9, UR5 ;  /* 0x000000093a0572a4 */ /* 0x000fe2000f8e0205 */
[----:B------:R0:W5:Y:S01]  /*23a50*/  LD.E.128 R60, desc[UR36][R148.64] ;  /* 0x00000024943c7980 */ /* 0x000162000c101d00 */
[----:B--2---:R-:W-:Y:S01]  /*23a60*/  @P3 SHF.R.U32.HI R3, RZ, R73, R0 ;  /* 0x00000049ff033219 */ /* 0x004fe20000011600 */
[----:B------:R-:W-:Y:S01]  /*23a70*/  UIMAD.WIDE.U32 UR6, UR58, UR8, UR6 ;  /* 0x000000083a0672a5 */ /* 0x000fe2000f8e0006 */
[----:B------:R-:W-:Y:S01]  /*23a80*/  IMAD.SHL.U32 R5, R5, 0x10, RZ ;  /* 0x0000001005057824 */ /* 0x000fe200078e00ff */
[----:B------:R-:W-:Y:S01]  /*23a90*/  LOP3.LUT R4, R75, 0x8, R4, 0xe2, !PT ;  /* 0x000000084b047812 */ /* 0x000fe200078ee204 */
[----:B------:R0:W5:Y:S01]  /*23aa0*/  LD.E.128 R64, desc[UR36][R142.64] ;  /* 0x000000248e407980 */ /* 0x000162000c101d00 */
[----:B------:R-:W-:Y:S01]  /*23ab0*/  ISETP.GE.AND P0, PT, R19, UR10, PT ;  /* 0x0000000a13007c0c */ /* 0x000fe2000bf06270 */
[----:B------:R-:W-:Y:S01]  /*23ac0*/  UIADD3 UR5, UR7, UR5, URZ ;  /* 0x0000000507057290 */ /* 0x000fe2000fffe03f */
[--C-:B------:R-:W-:Y:S01]  /*23ad0*/  IMAD.MOV R21, RZ, RZ, -R3.reuse ;  /* 0x000000ffff157224 */ /* 0x100fe200078e0a03 */
[----:B------:R-:W-:Y:S01]  /*23ae0*/  SHF.R.S32.HI R20, RZ, 0x1f, R3 ;  /* 0x0000001fff147819 */ /* 0x000fe20000011403 */
[----:B------:R0:W5:Y:S01]  /*23af0*/  LD.E.128 R68, desc[UR36][R140.64] ;  /* 0x000000248c447980 */ /* 0x000162000c101d00 */
[----:B------:R-:W-:Y:S01]  /*23b00*/  LOP3.LUT R0, R5, 0x10, R4, 0xe2, !PT ;  /* 0x0000001005007812 */ /* 0x000fe200078ee204 */
[----:B------:R-:W-:Y:S01]  /*23b10*/  IMAD.U32 R4, RZ, RZ, UR6 ;  /* 0x00000006ff047e24 */ /* 0x000fe2000f8e00ff */
[----:B------:R-:W-:Y:S01]  /*23b20*/  SEL R6, RZ, 0xffffffff, P0 ;  /* 0xffffffffff067807 */ /* 0x000fe20000000000 */
[----:B------:R-:W-:Y:S01]  /*23b30*/  IMAD.U32 R5, RZ, RZ, UR7 ;  /* 0x00000007ff057e24 */ /* 0x000fe2000f8e00ff */
[----:B------:R-:W-:Y:S01]  /*23b40*/  ULDC.64 UR6, c[0x0][0xbe0] ;  /* 0x0002f80000067ab9 */ /* 0x000fe20000000a00 */
[----:B------:R-:W-:Y:S01]  /*23b50*/  IMAD R21, R74, R21, R72 ;  /* 0x000000154a157224 */ /* 0x000fe200078e0248 */
[----:B------:R-:W5:Y:S01]  /*23b60*/  LD.E.128 R128, desc[UR36][R130.64] ;  /* 0x0000002482807980 */ /* 0x000f62000c101d00 */
[----:B------:R-:W-:Y:S01]  /*23b70*/  IMAD.U32 R5, RZ, RZ, UR5 ;  /* 0x00000005ff057e24 */ /* 0x000fe2000f8e00ff */
[----:B------:R-:W-:Y:S01]  /*23b80*/  ISETP.GE.AND P0, PT, R158, UR10, PT ;  /* 0x0000000a9e007c0c */ /* 0x000fe2000bf06270 */
[----:B------:R-:W-:Y:S01]  /*23b90*/  IMAD R20, R20, UR6, RZ ;  /* 0x0000000614147c24 */ /* 0x000fe2000f8e02ff */
[----:B------:R-:W-:Y:S01]  /*23ba0*/  @!PT LDS RZ, [RZ] ;  /* 0x00000000fffff984 */ /* 0x000fe20000000800 */
[----:B------:R-:W-:Y:S01]  /*23bb0*/  @!PT LDS RZ, [RZ] ;  /* 0x00000000fffff984 */ /* 0x000fe20000000800 */
[----:B------:R-:W-:Y:S01]  /*23bc0*/  @!PT LDS RZ, [RZ] ;  /* 0x00000000fffff984 */ /* 0x000fe20000000800 */
[----:B------:R-:W-:Y:S01]  /*23bd0*/  @!PT LDS RZ, [RZ] ;  /* 0x00000000fffff984 */ /* 0x000fe20000000800 */
[----:B------:R1:W-:Y:S06]  /*23be0*/  MEMBAR.ALL.CTA ;  /* 0x0000000000007992 */ /* 0x0003ec0000008000 */
[----:B-1----:R-:W1:Y:S01]  /*23bf0*/  FENCE.VIEW.ASYNC.S ;  /* 0x00000000000073c6 */ /* 0x002e620000000000 */
[----:B------:R-:W-:Y:S01]  /*23c00*/  IMAD.SHL.U32 R75, R6, 0x20, RZ ;  /* 0x00000020064b7824 */ /* 0x000fe200078e00ff */
[----:B------:R-:W-:Y:S01]  /*23c10*/  SHF.R.S32.HI R6, RZ, 0x1f, R21 ;  /* 0x0000001fff067819 */ /* 0x000fe20000011415 */
[C---:B------:R-:W-:Y:S01]  /*23c20*/  IMAD R73, R3.reuse, UR7, R20 ;  /* 0x0000000703497c24 */ /* 0x040fe2000f8e0214 */
[----:B------:R-:W-:Y:S01]  /*23c30*/  ULDC UR8, c[0x0][0xb88] ;  /* 0x0002e20000087ab9 */ /* 0x000fe20000000800 */
[----:B------:R-:W-:Y:S01]  /*23c40*/  IMAD.WIDE.U32 R4, R3, UR6, R4 ;  /* 0x0000000603047c25 */ /* 0x000fe2000f8e0004 */
[----:B------:R-:W-:Y:S01]  /*23c50*/  ULDC.64 UR6, c[0x0][0xbd8] ;  /* 0x0002f60000067ab9 */ /* 0x000fe20000000a00 */
[----:B------:R-:W-:Y:S01]  /*23c60*/  LOP3.LUT R0, R75, 0x20, R0, 0xe2, !PT ;  /* 0x000000204b007812 */ /* 0x000fe200078ee200 */
[----:B------:R-:W-:Y:S01]  /*23c70*/  UIADD3 UR5, UR44, 0x38820, URZ ;  /* 0x000388202c057890 */ /* 0x000fe2000fffe03f */
[----:B------:R-:W-:Y:S01]  /*23c80*/  IMAD.U32 R20, RZ, RZ, UR59 ;  /* 0x0000003bff147e24 */ /* 0x000fe2000f8e00ff */
[----:B------:R-:W-:Y:S01]  /*23c90*/  SEL R3, RZ, 0x40, P0 ;  /* 0x00000040ff037807 */ /* 0x000fe20000000000 */
[----:B------:R-:W-:Y:S01]  /*23ca0*/  IMAD.IADD R5, R5, 0x1, R73 ;  /* 0x0000000105057824 */ /* 0x000fe200078e0249 */
[----:B------:R-:W-:Y:S01]  /*23cb0*/  ISETP.GE.AND P0, PT, R157, UR10, PT ;  /* 0x0000000a9d007c0c */ /* 0x000fe2000bf06270 */
[----:B------:R-:W-:Y:S01]  /*23cc0*/  IMAD R6, R6, UR6, RZ ;  /* 0x0000000606067c24 */ /* 0x000fe2000f8e02ff */
[----:B------:R-:W-:Y:S01]  /*23cd0*/  LOP3.LUT R0, R0, R3, RZ, 0xfc, !PT ;  /* 0x0000000300007212 */ /* 0x000fe200078efcff */
[----:B------:R-:W-:Y:S01]  /*23ce0*/  IMAD R79, R20, 0x40, R159 ;  /* 0x00000040144f7824 */ /* 0x000fe200078e029f */
[----:B------:R-:W-:Y:S01]  /*23cf0*/  SEL R3, RZ, 0x80, P0 ;  /* 0x00000080ff037807 */ /* 0x000fe20000000000 */
[----:B------:R-:W-:Y:S01]  /*23d00*/  IMAD R80, R74, UR8, RZ ;  /* 0x000000084a507c24 */ /* 0x000fe2000f8e02ff */
[----:B------:R-:W-:Y:S01]  /*23d10*/  UPRMT UR5, URZ, 0x654, UR5 ;  /* 0x000006543f057896 */ /* 0x000fe20008000005 */
[C---:B------:R-:W-:Y:S01]  /*23d20*/  IMAD R73, R21.reuse, UR7, R6 ;  /* 0x0000000715497c24 */ /* 0x040fe2000f8e0206 */
[----:B------:R-:W-:Y:S01]  /*23d30*/  BSSY B1, `(.L_x_2032) ;  /* 0x000002b000017945 */ /* 0x000fe20003800000 */
[----:B------:R-:W-:Y:S01]  /*23d40*/  IMAD.WIDE.U32 R4, R21, UR6, R4 ;  /* 0x0000000615047c25 */ /* 0x000fe2000f8e0004 */
[----:B------:R-:W-:Y:S01]  /*23d50*/  ISETP.GE.AND P0, PT, R79, R80, PT ;  /* 0x000000504f00720c */ /* 0x000fe20003f06270 */
[----:B------:R-:W-:Y:S01]  /*23d60*/  ULDC.64 UR6, c[0x0][0xb80] ;  /* 0x0002e00000067ab9 */ /* 0x000fe20000000a00 */
[----:B------:R-:W-:Y:S01]  /*23d70*/  LOP3.LUT R3, R0, R3, RZ, 0xfc, !PT ;  /* 0x0000000300037212 */ /* 0x000fe200078efcff */
[----:B------:R-:W-:Y:S01]  /*23d80*/  IMAD.IADD R5, R5, 0x1, R73 ;  /* 0x0000000105057824 */ /* 0x000fe200078e0249 */
[C---:B------:R-:W-:Y:S01]  /*23d90*/  LEA R6, P1, R4.reuse, UR6, 0x1 ;  /* 0x0000000604067c11 */ /* 0x040fe2000f8208ff */
[----:B-1----:R-:W-:Y:S03]  /*23da0*/  SYNCS.ARRIVE.TRANS64.RED.A1T0 RZ, [UR5], RZ ;  /* 0x000000ffffff79a7 */ /* 0x002fe60008100405 */
        /* <DEDUP_REMOVED lines=27> */
[----:B--2---:R-:W-:Y:S02]  /*23f60*/  @P4 LEA R12, P5, R157, R20, 0x1 ;  /* 0x000000149d0c4211 */ /* 0x004fe400078a08ff */
[-C--:B------:R-:W-:Y:S01]  /*23f70*/  @!P1 LEA.HI.X R9, R19, R21.reuse, R186, 0x1, P6 ;  /* 0x0000001513099211 */ /* 0x080fe200030f0cba */
[----:B------:R3:W-:Y:S01]  /*23f80*/  @!P2 ST.E.128 desc[UR36][R4.64], R44 ;  /* 0x0000002c0400a985 */ /* 0x0007e2000c101d24 */
[----:B------:R-:W-:-:S02]  /*23f90*/  @P0 LEA.HI.X R11, R158, R21, R185, 0x1, P3 ;  /* 0x000000159e0b0211 */ /* 0x000fc400018f0cb9 */
[----:B------:R-:W-:Y:S01]  /*23fa0*/  @P4 LEA.HI.X R13, R157, R21, R176, 0x1, P5 ;  /* 0x000000159d0d4211 */ /* 0x000fe200028f0cb0 */
[----:B------:R3:W-:Y:S04]  /*23fb0*/  @!P1 ST.E.128 desc[UR36][R8.64], R52 ;  /* 0x0000003408009985 */ /* 0x0007e8000c101d24 */
[----:B------:R3:W-:Y:S04]  /*23fc0*/  @P0 ST.E.128 desc[UR36][R10.64], R60 ;  /* 0x0000003c0a000985 */ /* 0x0007e8000c101d24 */
[----:B------:R3:W-:Y:S02]  /*23fd0*/  @P4 ST.E.128 desc[UR36][R12.64], R68 ;  /* 0x000000440c004985 */ /* 0x0007e4000c101d24 */
.L_x_2033:
[----:B------:R-:W-:Y:S05]  /*23fe0*/  BSYNC B1 ;  /* 0x0000000000017941 */ /* 0x000fea0003800000 */
.L_x_2032:
        /* <DEDUP_REMOVED lines=11> */
[CC--:B------:R-:W-:Y:S02]  /*240a0*/  @!P5 LEA R10, P4, R154.reuse, R8.reuse, 0x1 ;  /* 0x000000089a0ad211 */ /* 0x0c0fe400078808ff */
        /* <DEDUP_REMOVED lines=9> */
[-C--:B------:R-:W-:Y:S02]  /*24140*/  @!P2 LEA.HI.X R15, R153, R9.reuse, R188, 0x1, P5 ;  /* 0x00000009990fa211 */ /* 0x080fe400028f0cbc */
[CC--:B-1----:R-:W-:Y:S02]  /*24150*/  @!P0 LEA R20, P3, R19.reuse, R8.reuse, 0x1 ;  /* 0x0000000813148211 */ /* 0x0c2fe400078608ff */
[-C--:B0-----:R-:W-:Y:S01]  /*24160*/  @!P1 LEA R4, P6, R152, R8.reuse, 0x1 ;  /* 0x0000000898049211 */ /* 0x081fe200078c08ff */
[----:B------:R4:W-:Y:S01]  /*24170*/  @!P2 ST.E.128 desc[UR36][R14.64], R40 ;  /* 0x000000280e00a985 */ /* 0x0009e2000c101d24 */
[----:B------:R-:W-:Y:S02]  /*24180*/  @P4 LEA R28, P5, R158, R8, 0x1 ;  /* 0x000000089e1c4211 */ /* 0x000fe400078a08ff */
[-C--:B------:R-:W-:Y:S02]  /*24190*/  @!P1 LEA.HI.X R5, R152, R9.reuse, R187, 0x1, P6 ;  /* 0x0000000998059211 */ /* 0x080fe400030f0cbb */
[----:B--2---:R-:W-:-:S02]  /*241a0*/  @!P0 LEA.HI.X R21, R19, R9, R186, 0x1, P3 ;  /* 0x0000000913158211 */ /* 0x004fc400018f0cba */
        /* <DEDUP_REMOVED lines=10> */
.L_x_2030:
[----:B------:R-:W0:Y:S01]  /*24250*/  LDC R12, c[0x0][0xce8] ;  /* 0x00033a00ff0c7b82 */ /* 0x000e220000000800 */
[----:B------:R-:W-:Y:S01]  /*24260*/  ISETP.GE.AND P2, PT, R191, 0x40, PT ;  /* 0x00000040bf00780c */ /* 0x000fe20003f46270 */
[----:B------:R-:W-:Y:S01]  /*24270*/  ULDC UR12, c[0x0][0xbc8] ;  /* 0x0002f200000c7ab9 */ /* 0x000fe20000000800 */
[----:B------:R-:W-:Y:S01]  /*24280*/  IMAD R0, R198, 0x20, R159 ;  /* 0x00000020c6007824 */ /* 0x000fe200078e029f */
[----:B------:R-:W-:Y:S01]  /*24290*/  ISETP.GE.AND P4, PT, R156, UR12, PT ;  /* 0x0000000c9c007c0c */ /* 0x000fe2000bf86270 */
[----:B------:R-:W-:Y:S01]  /*242a0*/  IMAD.U32 R3, RZ, RZ, UR59 ;  /* 0x0000003bff037e24 */ /* 0x000fe2000f8e00ff */
[----:B------:R-:W-:Y:S01]  /*242b0*/  ISETP.GE.AND P3, PT, R154, UR12, PT ;  /* 0x0000000c9a007c0c */ /* 0x000fe2000bf66270 */
[----:B------:R-:W-:Y:S01]  /*242c0*/  USHF.R.S32.HI UR8, URZ, 0x1f, UR60 ;  /* 0x0000001f3f087899 */ /* 0x000fe2000801143c */
[----:B------:R-:W-:Y:S01]  /*242d0*/  BSSY B1, `(.L_x_2035) ;  /* 0x0000033000017945 */ /* 0x000fe20003800000 */
[----:B------:R-:W-:Y:S01]  /*242e0*/  USHF.R.S32.HI UR9, URZ, 0x1f, UR58 ;  /* 0x0000001f3f097899 */ /* 0x000fe2000801143a */
[----:B------:R-:W-:Y:S01]  /*242f0*/  ISETP.GE.AND P1, PT, R155, UR12, PT ;  /* 0x0000000c9b007c0c */ /* 0x000fe2000bf26270 */
[----:B------:R-:W-:Y:S01]  /*24300*/  IMAD R10, R3, 0x40, R0 ;  /* 0x00000040030a7824 */ /* 0x000fe200078e0200 */
[----:B------:R-:W-:-:S02]  /*24310*/  SEL R14, RZ, 0x1, P4 ;  /* 0x00000001ff0e7807 */ /* 0x000fc40002000000 */
[----:B------:R-:W-:Y:S02]  /*24320*/  SEL R15, RZ, 0xffffffff, P3 ;  /* 0xffffffffff0f7807 */ /* 0x000fe40001800000 */
[----:B0-----:R-:W-:-:S13]  /*24330*/  ISETP.NE.AND P0, PT, R12, 0x1, PT ;  /* 0x000000010c00780c */ /* 0x001fda0003f05270 */
[----:B------:R-:W0:Y:S08]  /*24340*/  @P0 LDC R11, c[0x0][0xcec] ;  /* 0x00033b00ff0b0b82 */ /* 0x000e300000000800 */
[----:B------:R-:W1:Y:S01]  /*24350*/  @P0 LDC R13, c[0x0][0xcf0] ;  /* 0x00033c00ff0d0b82 */ /* 0x000e620000000800 */
[----:B------:R-:W-:Y:S05]  /*24360*/  @P2 BRA `(.L_x_2036) ;  /* 0x0000000000a42947 */ /* 0x000fea0003800000 */
[----:B------:R-:W2:Y:S01]  /*24370*/  S2R R4, SR_TID.X ;  /* 0x0000000000047919 */ /* 0x000ea20000002100 */
[----:B------:R-:W3:Y:S01]  /*24380*/  LDC R5, c[0x0][0xce8] ;  /* 0x00033a00ff057b82 */ /* 0x000ee20000000800 */
[----:B------:R-:W-:Y:S01]  /*24390*/  IMAD.U32 R0, RZ, RZ, UR59 ;  /* 0x0000003bff007e24 */ /* 0x000fe2000f8e00ff */
[----:B------:R-:W-:Y:S02]  /*243a0*/  ULDC UR5, c[0x0][0xb88] ;  /* 0x0002e20000057ab9 */ /* 0x000fe40000000800 */
[----:B---3--:R-:W-:Y:S02]  /*243b0*/  IMAD R3, R5, UR5, RZ ;  /* 0x0000000505037c24 */ /* 0x008fe4000f8e02ff */
[----:B--2---:R-:W-:-:S04]  /*243c0*/  IMAD R0, R0, 0x40, R4 ;  /* 0x0000004000007824 */ /* 0x004fc800078e0204 */
[----:B------:R-:W-:-:S05]  /*243d0*/  VIADD R6, R0, 0xffffff80 ;  /* 0xffffff8000067836 */ /* 0x000fca0000000000 */
        /* <DEDUP_REMOVED lines=34> */
.L_x_2036:
[----:B------:R-:W-:Y:S05]  /*24600*/  BSYNC B1 ;  /* 0x0000000000017941 */ /* 0x000fea0003800000 */
.L_x_2035:
[----:B------:R-:W-:Y:S01]  /*24610*/  SEL R0, RZ, 0xffffffff, P1 ;  /* 0xffffffffff007807 */ /* 0x000fe20000800000 */
[----:B------:R-:W-:Y:S01]  /*24620*/  ULDC.64 UR10, c[0x0][0xbe8] ;  /* 0x0002fa00000a7ab9 */ /* 0x000fe20000000a00 */
[----:B------:R-:W-:Y:S01]  /*24630*/  IMAD.SHL.U32 R15, R15, 0x2, RZ ;  /* 0x000000020f0f7824 */ /* 0x000fe200078e00ff */
[----:B------:R-:W-:Y:S01]  /*24640*/  UIMAD UR5, UR8, UR10, URZ ;  /* 0x0000000a080572a4 */ /* 0x000fe2000f8e023f */
[----:B------:R-:W-:Y:S01]  /*24650*/  ISETP.GE.AND P1, PT, R153, UR12, PT ;  /* 0x0000000c99007c0c */ /* 0x000fe2000bf26270 */
[----:B------:R-:W-:Y:S01]  /*24660*/  IMAD.SHL.U32 R5, R0, 0x4, RZ ;  /* 0x0000000400057824 */ /* 0x000fe200078e00ff */
[----:B------:R-:W-:Y:S01]  /*24670*/  UIMAD.WIDE.U32 UR6, UR60, UR10, URZ ;  /* 0x0000000a3c0672a5 */ /* 0x000fe2000f8e003f */
[----:B0-----:R-:W-:Y:S01]  /*24680*/  @P0 IMAD.HI.U32 R0, R10, R11, RZ ;  /* 0x0000000b0a000227 */ /* 0x001fe200078e00ff */
[----:B------:R-:W-:Y:S01]  /*24690*/  UIMAD UR5, UR60, UR11, UR5 ;  /* 0x0000000b3c0572a4 */ /* 0x000fe2000f8e0205 */
[----:B------:R-:W-:Y:S01]  /*246a0*/  LOP3.LUT R14, R15, 0x2, R14, 0xe2, !PT ;  /* 0x000000020f0e7812 */ /* 0x000fe200078ee20e */
[----:B------:R-:W-:Y:S01]  /*246b0*/  BSSY B1, `(.L_x_2037) ;  /* 0x0000056000017945 */ /* 0x000fe20003800000 */
[----:B--2---:R-:W-:Y:S01]  /*246c0*/  IMAD.MOV.U32 R3, RZ, RZ, R10 ;  /* 0x000000ffff037224 */ /* 0x004fe200078e000a */
[----:B-1----:R-:W-:Y:S01]  /*246d0*/  @P0 SHF.R.U32.HI R3, RZ, R13, R0 ;  /* 0x0000000dff030219 */ /* 0x002fe20000011600 */
[----:B------:R-:W-:Y:S01]  /*246e0*/  ULDC.64 UR10, c[0x0][0xbf0] ;  /* 0x0002fc00000a7ab9 */ /* 0x000fe20000000a00 */
[----:B------:R-:W-:Y:S01]  /*246f0*/  SEL R0, RZ, 0xffffffff, P1 ;  /* 0xffffffffff007807 */ /* 0x000fe20000800000 */
[----:B------:R-:W-:Y:S01]  /*24700*/  UIADD3 UR7, UR7, UR5, URZ ;  /* 0x0000000507077290 */ /* 0x000fe2000fffe03f */
[----:B------:R-:W-:Y:S01]  /*24710*/  LOP3.LUT R14, R5, 0x4, R14, 0xe2, !PT ;  /* 0x00000004050e7812 */ /* 0x000fe200078ee20e */
[----:B------:R-:W-:Y:S01]  /*24720*/  UIMAD UR5, UR9, UR10, URZ ;  /* 0x0000000a090572a4 */ /* 0x000fe2000f8e023f */
[----:B------:R-:W-:Y:S01]  /*24730*/  ISETP.GE.AND P1, PT, R152, UR12, PT ;  /* 0x0000000c98007c0c */ /* 0x000fe2000bf26270 */
[----:B------:R-:W-:Y:S01]  /*24740*/  UIMAD.WIDE.U32 UR6, UR58, UR10, UR6 ;  /* 0x0000000a3a0672a5 */ /* 0x000fe2000f8e0006 */
[----:B------:R-:W-:Y:S01]  /*24750*/  IMAD.SHL.U32 R5, R0, 0x8, RZ ;  /* 0x0000000800057824 */ /* 0x000fe200078e00ff */
[----:B------:R-:W-:Y:S01]  /*24760*/  UIMAD UR5, UR58, UR11, UR5 ;  /* 0x0000000b3a0572a4 */ /* 0x000fe2000f8e0205 */
[--C-:B------:R-:W-:Y:S01]  /*24770*/  SHF.R.S32.HI R0, RZ, 0x1f, R3.reuse ;  /* 0x0000001fff007819 */ /* 0x100fe20000011403 */
[----:B------:R-:W-:Y:S01]  /*24780*/  IMAD.MOV R9, RZ, RZ, -R3 ;  /* 0x000000ffff097224 */ /* 0x000fe200078e0a03 */
[----:B------:R-:W-:Y:S01]  /*24790*/  ISETP.GE.AND P0, PT, R19, UR12, PT ;  /* 0x0000000c13007c0c */ /* 0x000fe2000bf06270 */
[----:B------:R-:W-:Y:S01]  /*247a0*/  UIADD3 UR5, UR7, UR5, URZ ;  /* 0x0000000507057290 */ /* 0x000fe2000fffe03f */
[----:B------:R-:W-:Y:S01]  /*247b0*/  LOP3.LUT R14, R5, 0x8, R14, 0xe2, !PT ;  /* 0x00000008050e7812 */ /* 0x000fe200078ee20e */
[----:B------:R-:W-:Y:S01]  /*247c0*/  IMAD.U32 R4, RZ, RZ, UR6 ;  /* 0x00000006ff047e24 */ /* 0x000fe2000f8e00ff */
[----:B------:R-:W-:Y:S01]  /*247d0*/  SEL R6, RZ, 0xffffffff, P1 ;  /* 0xffffffffff067807 */ /* 0x000fe20000800000 */
[----:B------:R-:W-:Y:S01]  /*247e0*/  IMAD.U32 R5, RZ, RZ, UR7 ;  /* 0x00000007ff057e24 */ /* 0x000fe2000f8e00ff */
[----:B------:R-:W-:Y:S01]  /*247f0*/  ULDC.64 UR6, c[0x0][0xbe0] ;  /* 0x0002f80000067ab9 */ /* 0x000fe20000000a00 */
[----:B------:R-:W-:Y:S01]  /*24800*/  IMAD R9, R12, R9, R10 ;  /* 0x000000090c097224 */ /* 0x000fe200078e020a */
[----:B------:R-:W-:Y:S01]  /*24810*/  SEL R8, RZ, 0xffffffff, P0 ;  /* 0xffffffffff087807 */ /* 0x000fe20000000000 */
[----:B------:R-:W-:Y:S01]  /*24820*/  IMAD R0, R0, UR6, RZ ;  /* 0x0000000600007c24 */ /* 0x000fe2000f8e02ff */
[----:B------:R-:W-:Y:S01]  /*24830*/  ISETP.GE.AND P0, PT, R158, UR12, PT ;  /* 0x0000000c9e007c0c */ /* 0x000fe2000bf06270 */
[----:B------:R-:W-:Y:S01]  /*24840*/  IMAD.U32 R5, RZ, RZ, UR5 ;  /* 0x00000005ff057e24 */ /* 0x000fe2000f8e00ff */
[----:B------:R-:W-:Y:S01]  /*24850*/  ULDC UR5, c[0x0][0xb88] ;  /* 0x0002e20000057ab9 */ /* 0x000fe20000000800 */
[----:B------:R-:W-:Y:S01]  /*24860*/  IMAD.SHL.U32 R13, R6, 0x10, RZ ;  /* 0x00000010060d7824 */ /* 0x000fe200078e00ff */
[----:B------:R-:W-:Y:S01]  /*24870*/  ISETP.GE.AND P2, PT, R157, UR12, PT ;  /* 0x0000000c9d007c0c */ /* 0x000fe2000bf46270 */
[C---:B------:R-:W-:Y:S01]  /*24880*/  IMAD R11, R3.reuse, UR7, R0 ;  /* 0x00000007030b7c24 */ /* 0x040fe2000f8e0200 */
[----:B------:R-:W-:Y:S01]  /*24890*/  SHF.R.S32.HI R0, RZ, 0x1f, R9 ;  /* 0x0000001fff007819 */ /* 0x000fe20000011409 */
[----:B------:R-:W-:Y:S01]  /*248a0*/  IMAD.WIDE.U32 R4, R3, UR6, R4 ;  /* 0x0000000603047c25 */ /* 0x000fe2000f8e0004 */
[----:B------:R-:W-:Y:S01]  /*248b0*/  ULDC.64 UR6, c[0x0][0xbd8] ;  /* 0x0002f60000067ab9 */ /* 0x000fe20000000a00 */
[----:B------:R-:W-:-:S02]  /*248c0*/  LOP3.LUT R14, R13, 0x10, R14, 0xe2, !PT ;  /* 0x000000100d0e7812 */ /* 0x000fc400078ee20e */
[----:B------:R-:W-:Y:S02]  /*248d0*/  IMAD.SHL.U32 R3, R8, 0x20, RZ ;  /* 0x0000002008037824 */ /* 0x000fe400078e00ff */
[----:B------:R-:W-:Y:S02]  /*248e0*/  IMAD R0, R0, UR6, RZ ;  /* 0x0000000600007c24 */ /* 0x000fe4000f8e02ff */
[----:B------:R-:W-:Y:S01]  /*248f0*/  IMAD.IADD R5, R5, 0x1, R11 ;  /* 0x0000000105057824 */ /* 0x000fe200078e020b */
[----:B------:R-:W-:Y:S01]  /*24900*/  LOP3.LUT R14, R3, 0x20, R14, 0xe2, !PT ;  /* 0x00000020030e7812 */ /* 0x000fe200078ee20e */
[----:B------:R-:W-:Y:S02]  /*24910*/  IMAD R3, R9, UR7, R0 ;  /* 0x0000000709037c24 */ /* 0x000fe4000f8e0200 */
[----:B------:R-:W-:Y:S02]  /*24920*/  IMAD.U32 R0, RZ, RZ, UR59 ;  /* 0x0000003bff007e24 */ /* 0x000fe4000f8e00ff */
[----:B------:R-:W-:-:S02]  /*24930*/  IMAD R27, R12, UR5, RZ ;  /* 0x000000050c1b7c24 */ /* 0x000fc4000f8e02ff */
[----:B------:R-:W-:Y:S02]  /*24940*/  IMAD R0, R0, 0x40, R159 ;  /* 0x0000004000007824 */ /* 0x000fe400078e029f */
[----:B------:R-:W-:Y:S01]  /*24950*/  IMAD.WIDE.U32 R4, R9, UR6, R4 ;  /* 0x0000000609047c25 */ /* 0x000fe2000f8e0004 */
        /* <DEDUP_REMOVED lines=43> */
.L_x_2038:
[----:B------:R-:W-:Y:S05]  /*24c10*/  BSYNC B1 ;  /* 0x0000000000017941 */ /* 0x000fea0003800000 */
.L_x_2037:
        /* <DEDUP_REMOVED lines=13> */
[C---:B------:R-:W-:Y:S01]  /*24cf0*/  @!P5 LEA R12, P0, R155.reuse, R8, 0x1 ;  /* 0x000000089b0cd211 */ /* 0x040fe200078008ff */
        /* <DEDUP_REMOVED lines=22> */
.L_x_2034:
[----:B------:R-:W-:Y:S05]  /*24e60*/  BSYNC B0 ;  /* 0x0000000000007941 */ /* 0x000fea0003800000 */
.L_x_2029:
[----:B------:R-:W-:Y:S02]  /*24e70*/  ULDC UR5, c[0x0][0xd38] ;  /* 0x00034e0000057ab9 */ /* 0x000fe40000000800 */
[----:B------:R-:W-:-:S06]  /*24e80*/  UISETP.GE.AND UP0, UPT, UR4, UR5, UPT ;  /* 0x000000050400728c */ /* 0x000fcc000bf06270 */
[----:B------:R-:W-:-:S13]  /*24e90*/  PLOP3.LUT P0, PT, PT, PT, UP0, 0x80, 0x0 ;  /* 0x000000000000781c */ /* 0x000fda0003f0f008 */
[----:B------:R-:W-:Y:S05]  /*24ea0*/  @!P0 BRA `(.L_x_2039) ;  /* 0xfffffdc000248947 */ /* 0x000fea000383ffff */
[----:B------:R-:W-:Y:S05]  /*24eb0*/  EXIT ;  /* 0x000000000000794d */ /* 0x000fea0003800000 */
.L_x_1901:
[----:B------:R-:W-:-:S08]  /*24ec0*/  NOP ;  /* 0x0000000000007918 */ /* 0x000fd00000000000 */
[----:B------:R-:W0:-:S00]  /*24ed0*/  USETMAXREG.DEALLOC.CTAPOOL 0x28 ;  /* 0x00000028000079c8 */ /* 0x000e0000080e0500 */
[----:B0-----:R-:W-:-:S06]  /*24ee0*/  LOP3.LUT R0, R0, 0x3, RZ, 0xc0, !PT ;  /* 0x0000000300007812 */ /* 0x001fcc00078ec0ff */
[----:B------:R-:W0:Y:S01]  /*24ef0*/  S2UR UR8, SR_CTAID.X ;  /* 0x00000000000879c3 */ /* 0x000e220000002500 */
[----:B------:R-:W-:Y:S01]  /*24f00*/  LOP3.LUT R16, R16, 0xffdfffff, RZ, 0xc0, !PT ;  /* 0xffdfffff10107812 */ /* 0x000fe200078ec0ff */
[----:B------:R-:W-:Y:S01]  /*24f10*/  STL [R1+0x440], RZ ;  /* 0x000440ff01007387 */ /* 0x000fe20000100800 */
[----:B------:R-:W-:Y:S02]  /*24f20*/  IMAD.MOV.U32 R18, RZ, RZ, RZ ;  /* 0x000000ffff127224 */ /* 0x000fe400078e00ff */
[----:B------:R-:W-:Y:S01]  /*24f30*/  IMAD.MOV.U32 R23, RZ, RZ, 0x1 ;  /* 0x00000001ff177424 */ /* 0x000fe200078e00ff */
[----:B------:R1:W2:Y:S02]  /*24f40*/  SHFL.IDX PT, R2, R0, RZ, 0x1f ;  /* 0x00001fff00027589 */ /* 0x0002a400000e0000 */
[----:B-1----:R-:W0:Y:S01]  /*24f50*/  LDC R0, c[0x0][0xd38] ;  /* 0x00034e00ff007b82 */ /* 0x002e220000000800 */
[----:B--2---:R-:W-:-:S13]  /*24f60*/  ISETP.NE.AND P0, PT, R2, RZ, PT ;  /* 0x000000ff0200720c */ /* 0x004fda0003f05270 */
[----:B------:R-:W-:Y:S01]  /*24f70*/  @P0 LOP3.LUT R16, R16, 0x200000, RZ, 0xfc, !PT ;  /* 0x0020000010100812 */ /* 0x000fe200078efcff */
[----:B------:R-:W-:Y:S06]  /*24f80*/  @P0 BAR.ARV 0x4, 0x180 ;  /* 0x0106000000000b1d */ /* 0x000fec0000002000 */
[----:B0-----:R-:W-:-:S13]  /*24f90*/  ISETP.LE.AND P0, PT, R0, UR8, PT ;  /* 0x0000000800007c0c */ /* 0x001fda000bf03270 */
[----:B------:R-:W-:Y:S05]  /*24fa0*/  @P0 BRA `(.L_x_2040) ;  /* 0x0000004c00200947 */ /* 0x000fea0003800000 */
[----:B------:R-:W0:Y:S01]  /*24fb0*/  S2R R13, SR_TID.X ;  /* 0x00000000000d7919 */ /* 0x000e220000002100 */
[----:B------:R-:W-:Y:S01]  /*24fc0*/  ULDC UR4, c[0x0][0x320] ;  /* 0x0000c80000047ab9 */ /* 0x000fe20000000800 */
[----:B------:R-:W-:Y:S01]  /*24fd0*/  ULDC UR5, c[0x0][0x3b8] ;  /* 0x0000ee0000057ab9 */ /* 0x000fe20000000800 */
[----:B------:R-:W-:Y:S01]  /*24fe0*/  LOP3.LUT R16, R16, 0xfffffdff, RZ, 0xc0, !PT ;  /* 0xfffffdff10107812 */ /* 0x000fe200078ec0ff */
[----:B------:R-:W1:Y:S01]  /*24ff0*/  S2UR UR6, SR_CgaCtaId ;  /* 0x00000000000679c3 */ /* 0x000e620000008800 */
[----:B------:R-:W-:Y:S01]  /*25000*/  ULDC.64 UR10, c[0x0][0x418] ;  /* 0x00010600000a7ab9 */ /* 0x000fe20000000a00 */
[----:B------:R2:W-:Y:S01]  /*25010*/  STL [R1+0x440], RZ ;  /* 0x000440ff01007387 */ /* 0x0005e20000100800 */
[----:B------:R-:W-:Y:S01]  /*25020*/  UISETP.NE.U32.AND UP0, UPT, UR10, URZ, UPT ;  /* 0x0000003f0a00728c */ /* 0x000fe2000bf05070 */
[----:B------:R-:W-:Y:S01]  /*25030*/  IMAD.U32 R36, RZ, RZ, UR8 ;  /* 0x00000008ff247e24 */ /* 0x000fe2000f8e00ff */
[----:B------:R-:W-:Y:S01]  /*25040*/  ULDC.64 UR42, c[0x0][0x2f0] ;  /* 0x0000bc00002a7ab9 */ /* 0x000fe20000000a00 */
[----:B------:R-:W-:Y:S01]  /*25050*/  ULDC UR7, c[0x0][0x2b8] ;  /* 0x0000ae0000077ab9 */ /* 0x000fe20000000800 */
[----:B------:R-:W-:Y:S01]  /*25060*/  UISETP.NE.AND.EX UP0, UPT, UR11, URZ, UPT, UP0 ;  /* 0x0000003f0b00728c */ /* 0x000fe2000bf05300 */
[----:B------:R-:W-:Y:S01]  /*25070*/  IMAD.MOV.U32 R23, RZ, RZ, 0x1 ;  /* 0x00000001ff177424 */ /* 0x000fe200078e00ff */
[----:B------:R-:W-:Y:S01]  /*25080*/  ULDC UR40, c[0x0][0x288] ;  /* 0x0000a20000287ab9 */ /* 0x000fe20000000800 */
[----:B------:R-:W-:Y:S01]  /*25090*/  ULDC UR41, c[0x0][0x448] ;  /* 0x0001120000297ab9 */ /* 0x000fe20000000800 */
[----:B------:R-:W-:Y:S01]  /*250a0*/  IMAD.MOV.U32 R18, RZ, RZ, RZ ;  /* 0x000000ffff127224 */ /* 0x000fe200078e00ff */
[----:B------:R-:W-:Y:S01]  /*250b0*/  UIMAD UR41, UR41, UR40, URZ ;  /* 0x00000028292972a4 */ /* 0x000fe2000f8e023f */
[----:B------:R-:W-:Y:S01]  /*250c0*/  ULDC UR48, c[0x0][0xc] ;  /* 0x0000030000307ab9 */ /* 0x000fe20000000800 */
[----:B------:R-:W-:Y:S01]  /*250d0*/  ULOP3.LUT UR47, UR61, 0x2, URZ, 0xfc, !UPT ;  /* 0x000000023d2f7892 */ /* 0x000fe2000f8efc3f */
[C---:B0-----:R-:W-:Y:S01]  /*250e0*/  IMAD.SHL.U32 R32, R13.reuse, 0x8, RZ ;  /* 0x000000080d207824 */ /* 0x041fe200078e00ff */
[----:B------:R-:W-:-:S04]  /*250f0*/  LOP3.LUT R12, R13, 0x7f, RZ, 0xc0, !PT ;  /* 0x0000007f0d0c7812 */ /* 0x000fc800078ec0ff */
[----:B------:R-:W-:-:S04]  /*25100*/  LOP3.LUT R11, R32, 0x38, RZ, 0xc0, !PT ;  /* 0x00000038200b7812 */ /* 0x000fc800078ec0ff */
[C---:B------:R-:W-:Y:S02]  /*25110*/  LOP3.LUT R0, R11.reuse, 0x40, RZ, 0xfc, !PT ;  /* 0x000000400b007812 */ /* 0x040fe400078efcff */
[C---:B------:R-:W-:Y:S02]  /*25120*/  ISETP.GE.AND P6, PT, R11.reuse, UR4, PT ;  /* 0x000000040b007c0c */ /* 0x040fe4000bfc6270 */
[C---:B------:R-:W-:Y:S02]  /*25130*/  ISETP.GE.AND P1, PT, R0.reuse, UR4, PT ;  /* 0x0000000400007c0c */ /* 0x040fe4000bf26270 */
[----:B------:R-:W-:Y:S02]  /*25140*/  ISETP.GE.AND P0, PT, R0, UR5, PT ;  /* 0x0000000500007c0c */ /* 0x000fe4000bf06270 */
[C---:B------:R-:W-:Y:S02]  /*25150*/  ISETP.GE.AND P5, PT, R11.reuse, UR5, PT ;  /* 0x000000050b007c0c */ /* 0x040fe4000bfa6270 */
[----:B------:R-:W-:-:S02]  /*25160*/  LOP3.LUT R2, R11, 0x180, RZ, 0xfc, !PT ;  /* 0x000001800b027812 */ /* 0x000fc400078efcff */
[C---:B------:R-:W-:Y:S02]  /*25170*/  LOP3.LUT R8, R11.reuse, 0x80, RZ, 0xfc, !PT ;  /* 0x000000800b087812 */ /* 0x040fe400078efcff */
[----:B------:R-:W-:Y:S02]  /*25180*/  LOP3.LUT R3, R11, 0x1c0, RZ, 0xfc, !PT ;  /* 0x000001c00b037812 */ /* 0x000fe400078efcff */
[----:B------:R-:W-:Y:S02]  /*25190*/  ISETP.GE.AND P2, PT, R2, UR5, PT ;  /* 0x0000000502007c0c */ /* 0x000fe4000bf46270 */
[----:B------:R-:W-:Y:S02]  /*251a0*/  @P1 LOP3.LUT R16, R16, 0x200, RZ, 0xfc, !PT ;  /* 0x0000020010101812 */ /* 0x000fe400078efcff */
[----:B------:R-:W-:Y:S02]  /*251b0*/  ISETP.GE.AND P4, PT, R8, UR4, PT ;  /* 0x0000000408007c0c */ /* 0x000fe4000bf86270 */
[----:B------:R-:W-:-:S02]  /*251c0*/  LOP3.LUT R16, R16, 0xfffbffff, RZ, 0xc0, !PT ;  /* 0xfffbffff10107812 */ /* 0x000fc400078ec0ff */
[----:B------:R-:W-:Y:S02]  /*251d0*/  ISETP.GE.AND P3, PT, R2, UR4, PT ;  /* 0x0000000402007c0c */ /* 0x000fe4000bf66270 */
[----:B------:R-:W-:Y:S02]  /*251e0*/  @P0 LOP3.LUT R16, R16, 0x40000, RZ, 0xfc, !PT ;  /* 0x0004000010100812 */ /* 0x000fe400078efcff */
[----:B------:R-:W-:Y:S02]  /*251f0*/  ISETP.GE.AND P1, PT, R3, UR4, PT ;  /* 0x0000000403007c0c */ /* 0x000fe4000bf26270 */
[----:B------:R-:W-:Y:S02]  /*25200*/  LOP3.LUT R16, R16, 0xfffffbff, RZ, 0xc0, !PT ;  /* 0xfffffbff10107812 */ /* 0x000fe400078ec0ff */
[----:B------:R-:W-:Y:S02]  /*25210*/  SEL R2, RZ, 0x40, P2 ;  /* 0x00000040ff027807 */ /* 0x000fe40001000000 */
[----:B------:R-:W-:-:S02]  /*25220*/  @P6 LOP3.LUT R16, R16, 0x400, RZ, 0xfc, !PT ;  /* 0x0000040010106812 */ /* 0x000fc400078efcff */
[----:B------:R-:W-:Y:S02]  /*25230*/  LOP3.LUT R10, R11, 0xc0, RZ, 0xfc, !PT ;  /* 0x000000c00b0a7812 */ /* 0x000fe400078efcff */
[----:B------:R-:W-:Y:S02]  /*25240*/  LOP3.LUT R16, R16, 0xfff7ffff, RZ, 0xc0, !PT ;  /* 0xfff7ffff10107812 */ /* 0x000fe400078ec0ff */
[----:B------:R-:W-:Y:S02]  /*25250*/  ISETP.GE.AND P2, PT, R0, UR4, PT ;  /* 0x0000000400007c0c */ /* 0x000fe4000bf46270 */
[----:B------:R-:W-:Y:S02]  /*25260*/  @P5 LOP3.LUT R16, R16, 0x80000, RZ, 0xfc, !PT ;  /* 0x0008000010105812 */ /* 0x000fe400078efcff */
[----:B------:R-:W-:Y:S02]  /*25270*/  SEL R7, RZ, 0x40, P3 ;  /* 0x00000040ff077807 */ /* 0x000fe40001800000 */
[----:B------:R-:W-:-:S02]  /*25280*/  SEL R33, RZ, 0x80, P1 ;  /* 0x00000080ff217807 */ /* 0x000fc40000800000 */
[----:B------:R-:W-:Y:S02]  /*25290*/  ISETP.GE.AND P3, PT, R0, UR5, PT ;  /* 0x0000000500007c0c */ /* 0x000fe4000bf66270 */
[----:B------:R-:W-:Y:S02]  /*252a0*/  ISETP.GE.AND P1, PT, R10, UR4, PT ;  /* 0x000000040a007c0c */ /* 0x000fe4000bf26270 */
[----:B------:R-:W-:Y:S02]  /*252b0*/  SEL R0, RZ, 0xffffffff, P2 ;  /* 0xffffffffff007807 */ /* 0x000fe40001000000 */
[----:B------:R-:W-:Y:S02]  /*252c0*/  LOP3.LUT R16, R16, 0xffffffdf, RZ, 0xc0, !PT ;  /* 0xffffffdf10107812 */ /* 0x000fe400078ec0ff */
[----:B------:R-:W-:Y:S01]  /*252d0*/  ISETP.GE.AND P0, PT, R3, UR5, PT ;  /* 0x0000000503007c0c */ /* 0x000fe2000bf06270 */
[----:B------:R-:W-:Y:S01]  /*252e0*/  IMAD.SHL.U32 R6, R0, 0x2, RZ ;  /* 0x0000000200067824 */ /* 0x000fe200078e00ff */
[----:B------:R-:W-:-:S02]  /*252f0*/  @P4 LOP3.LUT R16, R16, 0x20, RZ, 0xfc, !PT ;  /* 0x0000002010104812 */ /* 0x000fc400078efcff */
[----:B------:R-:W-:Y:S02]  /*25300*/  SEL R0, RZ, 0xffffff80, P0 ;  /* 0xffffff80ff007807 */ /* 0x000fe40000000000 */
[----:B------:R-:W-:Y:S02]  /*25310*/  ISETP.GE.AND P0, PT, R8, UR5, PT ;  /* 0x0000000508007c0c */ /* 0x000fe4000bf06270 */
[----:B------:R-:W-:Y:S02]  /*25320*/  LOP3.LUT R16, R16, 0xffffffef, RZ, 0xc0, !PT ;  /* 0xffffffef10107812 */ /* 0x000fe400078ec0ff */
[----:B------:R-:W-:Y:S02]  /*25330*/  SEL R5, RZ, 0xffffffff, P3 ;  /* 0xffffffffff057807 */ /* 0x000fe40001800000 */
[----:B------:R-:W-:Y:S02]  /*25340*/  @P1 LOP3.LUT R16, R16, 0x10, RZ, 0xfc, !PT ;  /* 0x0000001010101812 */ /* 0x000fe400078efcff */
[----:B------:R-:W-:Y:S01]  /*25350*/  SEL R9, RZ, 0x4, P0 ;  /* 0x00000004ff097807 */ /* 0x000fe20000000000 */
[----:B------:R-:W-:Y:S01]  /*25360*/  IMAD.SHL.U32 R5, R5, 0x2, RZ ;  /* 0x0000000205057824 */ /* 0x000fe200078e00ff */
[----:B------:R-:W-:-:S02]  /*25370*/  LOP3.LUT R16, R16, 0xfffdffff, RZ, 0xc0, !PT ;  /* 0xfffdffff10107812 */ /* 0x000fc400078ec0ff */
[----:B------:R-:W-:Y:S02]  /*25380*/  SEL R3, RZ, 0x1, P6 ;  /* 0x00000001ff037807 */ /* 0x000fe40003000000 */
[----:B------:R-:W-:Y:S02]  /*25390*/  @P0 LOP3.LUT R16, R16, 0x20000, RZ, 0xfc, !PT ;  /* 0x0002000010100812 */ /* 0x000fe400078efcff */
[----:B------:R-:W-:Y:S02]  /*253a0*/  ISETP.GE.AND P0, PT, R10, UR5, PT ;  /* 0x000000050a007c0c */ /* 0x000fe4000bf06270 */
[----:B------:R-:W-:Y:S02]  /*253b0*/  SEL R4, RZ, 0x1, P5 ;  /* 0x00000001ff047807 */ /* 0x000fe40002800000 */
[----:B------:R-:W-:Y:S02]  /*253c0*/  LOP3.LUT R3, R6, 0x2, R3, 0xe2, !PT ;  /* 0x0000000206037812 */ /* 0x000fe400078ee203 */
[----:B------:R-:W-:-:S02]  /*253d0*/  LOP3.LUT R6, R5, 0x2, R4, 0xe2, !PT ;  /* 0x0000000205067812 */ /* 0x000fc400078ee204 */
[----:B------:R-:W-:Y:S02]  /*253e0*/  SEL R8, RZ, 0x8, P0 ;  /* 0x00000008ff087807 */ /* 0x000fe40000000000 */
[----:B------:R-:W-:Y:S02]  /*253f0*/  LOP3.LUT R16, R16, 0xfffeffff, RZ, 0xc0, !PT ;  /* 0xfffeffff10107812 */ /* 0x000fe400078ec0ff */
[----:B------:R-:W-:Y:S02]  /*25400*/  LOP3.LUT R8, R8, R6, R9, 0xfe, !PT ;  /* 0x0000000608087212 */ /* 0x000fe400078efe09 */
[----:B------:R-:W-:Y:S02]  /*25410*/  LOP3.LUT R9, R11, 0x100, RZ, 0xfc, !PT ;  /* 0x000001000b097812 */ /* 0x000fe400078efcff */
[----:B------:R-:W-:Y:S02]  /*25420*/  @P0 LOP3.LUT R16, R16, 0x10000, RZ, 0xfc, !PT ;  /* 0x0001000010100812 */ /* 0x000fe400078efcff */
[----:B------:R-:W-:-:S02]  /*25430*/  ISETP.GE.AND P0, PT, R9, UR4, PT ;  /* 0x0000000409007c0c */ /* 0x000fc4000bf06270 */
[----:B------:R-:W-:Y:S02]  /*25440*/  SEL R4, RZ, 0x4, P4 ;  /* 0x00000004ff047807 */ /* 0x000fe40002000000 */
[----:B------:R-:W-:Y:S02]  /*25450*/  SEL R5, RZ, 0x8, P1 ;  /* 0x00000008ff057807 */ /* 0x000fe40000800000 */
[----:B------:R-:W-:Y:S02]  /*25460*/  LOP3.LUT R16, R16, 0xfffffff7, RZ, 0xc0, !PT ;  /* 0xfffffff710107812 */ /* 0x000fe400078ec0ff */
[----:B------:R-:W-:Y:S02]  /*25470*/  LOP3.LUT R10, R11, 0x140, RZ, 0xfc, !PT ;  /* 0x000001400b0a7812 */ /* 0x000fe400078efcff */
[----:B------:R-:W-:Y:S02]  /*25480*/  LOP3.LUT R4, R5, R3, R4, 0xfe, !PT ;  /* 0x0000000305047212 */ /* 0x000fe400078efe04 */
[----:B------:R-:W-:-:S02]  /*25490*/  SEL R5, RZ, 0x10, P0 ;  /* 0x00000010ff057807 */ /* 0x000fc40000000000 */
[----:B------:R-:W-:Y:S02]  /*254a0*/  @P0 LOP3.LUT R16, R16, 0x8, RZ, 0xfc, !PT ;  /* 0x0000000810100812 */ /* 0x000fe400078efcff */
[----:B------:R-:W-:Y:S01]  /*254b0*/  ISETP.GE.AND P0, PT, R10, UR4, PT ;  /* 0x000000040a007c0c */ /* 0x000fe2000bf06270 */
[----:B------:R-:W-:Y:S01]  /*254c0*/  ULDC UR4, c[0x0][0x424] ;  /* 0x0001090000047ab9 */ /* 0x000fe20000000800 */
[----:B------:R-:W-:Y:S01]  /*254d0*/  LOP3.LUT R16, R16, 0xfffffffb, RZ, 0xc0, !PT ;  /* 0xfffffffb10107812 */ /* 0x000fe200078ec0ff */
[----:B------:R-:W-:Y:S01]  /*254e0*/  USEL UR4, UR4, 0x1, UP0 ;  /* 0x0000000104047887 */ /* 0x000fe20008000000 */
[----:B------:R-:W-:Y:S02]  /*254f0*/  SEL R6, RZ, 0x20, P0 ;  /* 0x00000020ff067807 */ /* 0x000fe40000000000 */
[----:B------:R-:W-:Y:S01]  /*25500*/  LOP3.LUT R3, R32, 0x1f8, RZ, 0xc0, !PT ;  /* 0x000001f820037812 */ /* 0x000fe200078ec0ff */
[----:B------:R-:W-:Y:S01]  /*25510*/  UIMAD UR42, UR4, UR42, URZ ;  /* 0x0000002a042a72a4 */ /* 0x000fe2000f8e023f */
[----:B------:R-:W-:-:S02]  /*25520*/  ISETP.GE.AND P1, PT, R11, UR43, PT ;  /* 0x0000002b0b007c0c */ /* 0x000fc4000bf26270 */
[----:B------:R-:W-:Y:S01]  /*25530*/  LOP3.LUT R3, R3, 0x38, R13, 0x78, !PT ;  /* 0x0000003803037812 */ /* 0x000fe200078e780d */
[----:B------:R-:W-:Y:S01]  /*25540*/  UIADD3 UR4, UR42, 0x3f, URZ ;  /* 0x0000003f2a047890 */ /* 0x000fe2000fffe03f */
[----:B------:R-:W-:Y:S01]  /*25550*/  LOP3.LUT R4, R6, R4, R5, 0xfe, !PT ;  /* 0x0000000406047212 */ /* 0x000fe200078efe05 */
[----:B------:R-:W-:Y:S01]  /*25560*/  UIADD3 UR46, UR42, 0x1, -UR40 ;  /* 0x000000012a2e7890 */ /* 0x000fe2000fffe828 */
[----:B------:R-:W-:Y:S01]  /*25570*/  @P0 LOP3.LUT R16, R16, 0x4, RZ, 0xfc, !PT ;  /* 0x0000000410100812 */ /* 0x000fe200078efcff */
[----:B------:R-:W-:Y:S01]  /*25580*/  UIADD3 UR40, UR42, -UR40, URZ ;  /* 0x800000282a287290 */ /* 0x000fe2000fffe03f */
[----:B------:R-:W-:Y:S02]  /*25590*/  ISETP.GE.AND P0, PT, R9, UR5, PT ;  /* 0x0000000509007c0c */ /* 0x000fe4000bf06270 */
[----:B------:R-:W-:Y:S02]  /*255a0*/  LOP3.LUT R16, R16, 0xffff7fff, RZ, 0xc0, !PT ;  /* 0xffff7fff10107812 */ /* 0x000fe400078ec0ff */
[----:B------:R-:W-:-:S02]  /*255b0*/  SEL R9, RZ, 0x10, P0 ;  /* 0x00000010ff097807 */ /* 0x000fc40000000000 */
[----:B------:R-:W-:Y:S02]  /*255c0*/  LOP3.LUT R32, R3, 0x200, R32, 0xf8, !PT ;  /* 0x0000020003207812 */ /* 0x000fe400078ef820 */
[----:B------:R-:W-:Y:S02]  /*255d0*/  SHF.R.U32.HI R3, RZ, 0x3, R12 ;  /* 0x00000003ff037819 */ /* 0x000fe4000001160c */
[----:B------:R-:W-:-:S03]  /*255e0*/  LOP3.LUT R4, R4, R7, RZ, 0xfc, !PT ;  /* 0x0000000704047212 */ /* 0x000fc600078efcff */
[----:B------:R-:W-:Y:S02]  /*255f0*/  @P0 LOP3.LUT R16, R16, 0x8000, RZ, 0xfc, !PT ;  /* 0x0000800010100812 */ /* 0x000fe400078efcff */
[----:B------:R-:W-:Y:S01]  /*25600*/  ISETP.GE.AND P0, PT, R10, UR5, PT ;  /* 0x000000050a007c0c */ /* 0x000fe2000bf06270 */
[----:B------:R-:W-:Y:S01]  /*25610*/  UMOV UR5, 0x400 ;  /* 0x0000040000057882 */ /* 0x000fe20000000000 */
[----:B------:R-:W-:Y:S01]  /*25620*/  LOP3.LUT R16, R16, 0xffffbfff, RZ, 0xc0, !PT ;  /* 0xffffbfff10107812 */ /* 0x000fe200078ec0ff */
[----:B-1----:R-:W-:Y:S01]  /*25630*/  ULEA UR5, UR6, UR5, 0x18 ;  /* 0x0000000506057291 */ /* 0x002fe2000f8ec03f */
[----:B------:R-:W-:Y:S02]  /*25640*/  SEL R10, RZ, 0x20, P0 ;  /* 0x00000020ff0a7807 */ /* 0x000fe40000000000 */
[----:B------:R-:W-:Y:S02]  /*25650*/  LOP3.LUT R33, R4, R33, RZ, 0xfc, !PT ;  /* 0x0000002104217212 */ /* 0x000fe400078efcff */
[----:B------:R-:W-:Y:S01]  /*25660*/  LOP3.LUT R9, R10, R8, R9, 0xfe, !PT ;  /* 0x000000080a097212 */ /* 0x000fe200078efe09 */
[----:B------:R-:W-:Y:S01]  /*25670*/  IMAD.U32 R17, RZ, RZ, UR5 ;  /* 0x00000005ff117e24 */ /* 0x000fe2000f8e00ff */
[----:B------:R-:W-:Y:S01]  /*25680*/  USHF.R.S32.HI UR5, URZ, 0x1f, UR4 ;  /* 0x0000001f3f057899 */ /* 0x000fe20008011404 */
[----:B------:R-:W-:-:S02]  /*25690*/  LOP3.LUT R29, R4, 0x40, RZ, 0xc0, !PT ;  /* 0x00000040041d7812 */ /* 0x000fc400078ec0ff */
[----:B------:R-:W-:Y:S01]  /*256a0*/  LOP3.LUT R9, R9, R2, RZ, 0xfc, !PT ;  /* 0x0000000209097212 */ /* 0x000fe200078efcff */
[----:B------:R-:W-:Y:S01]  /*256b0*/  IMAD.SHL.U32 R2, R13, 0x10, RZ ;  /* 0x000000100d027824 */ /* 0x000fe200078e00ff */
[----:B------:R-:W-:Y:S01]  /*256c0*/  @P0 LOP3.LUT R16, R16, 0x4000, RZ, 0xfc, !PT ;  /* 0x0000400010100812 */ /* 0x000fe200078efcff */
[----:B------:R-:W-:Y:S01]  /*256d0*/  ULEA.HI UR5, UR5, UR4, URZ, 0x6 ;  /* 0x0000000405057291 */ /* 0x000fe2000f8f303f */
[C---:B------:R-:W-:Y:S01]  /*256e0*/  LOP3.LUT R0, R9.reuse, 0x80, R0, 0xc8, !PT ;  /* 0x0000008009007812 */ /* 0x040fe200078ec800 */
[----:B------:R-:W-:Y:S01]  /*256f0*/  IMAD R22, R32, 0x2, R17 ;  /* 0x0000000220167824 */ /* 0x000fe200078e0211 */
[----:B------:R-:W-:Y:S01]  /*25700*/  LOP3.LUT R9, R9, 0x40, RZ, 0xc0, !PT ;  /* 0x0000004009097812 */ /* 0x000fe200078ec0ff */
[----:B------:R-:W-:Y:S01]  /*25710*/  USHF.R.S32.HI UR39, URZ, 0x6, UR5 ;  /* 0x000000063f277899 */ /* 0x000fe20008011405 */
[----:B------:R-:W-:Y:S02]  /*25720*/  LOP3.LUT R2, R3, 0x70, R2, 0xf8, !PT ;  /* 0x0000007003027812 */ /* 0x000fe400078ef802 */
[----:B------:R-:W-:-:S02]  /*25730*/  SHF.R.U32.HI R2, RZ, 0x2, R9 ;  /* 0x00000002ff027819 */ /* 0x000fc40000011609 */
[----:B------:R-:W-:Y:S02]  /*25740*/  SHF.R.U32.HI R0, RZ, 0x3, R0 ;  /* 0x00000003ff007819 */ /* 0x000fe40000011600 */
[----:B------:R-:W-:Y:S01]  /*25750*/  ISETP.GE.AND P0, PT, R11, UR7, PT ;  /* 0x000000070b007c0c */ /* 0x000fe2000bf06270 */
[----:B------:R2:W-:Y:S01]  /*25760*/  STL [R1+0x424], R2 ;  /* 0x0004240201007387 */ /* 0x0005e20000100800 */
[----:B------:R-:W-:Y:S02]  /*25770*/  LOP3.LUT R16, R16, 0xffefffff, RZ, 0xc0, !PT ;  /* 0xffefffff10107812 */ /* 0x000fe400078ec0ff */
[----:B------:R-:W-:Y:S01]  /*25780*/  LOP3.LUT R28, R33, 0x80, RZ, 0xc0, !PT ;  /* 0x00000080211c7812 */ /* 0x000fe200078ec0ff */
[----:B------:R2:W-:Y:S01]  /*25790*/  STL [R1+0x420], R0 ;  /* 0x0004200001007387 */ /* 0x0005e20000100800 */
[----:B------:R-:W-:Y:S02]  /*257a0*/  LOP3.LUT R16, R16, 0xfffffffd, RZ, 0xc0, !PT ;  /* 0xfffffffd10107812 */ /* 0x000fe400078ec0ff */
[----:B------:R-:W-:-:S02]  /*257b0*/  SHF.R.U32.HI R29, RZ, 0x2, R29 ;  /* 0x00000002ff1d7819 */ /* 0x000fc4000001161d */
[----:B------:R-:W-:Y:S02]  /*257c0*/  @P1 LOP3.LUT R16, R16, 0x2, RZ, 0xfc, !PT ;  /* 0x0000000210101812 */ /* 0x000fe400078efcff */
[----:B------:R-:W-:Y:S02]  /*257d0*/  SHF.R.U32.HI R28, RZ, 0x3, R28 ;  /* 0x00000003ff1c7819 */ /* 0x000fe4000001161c */
[----:B------:R-:W-:-:S07]  /*257e0*/  @P0 LOP3.LUT R16, R16, 0x100000, RZ, 0xfc, !PT ;  /* 0x0010000010100812 */ /* 0x000fce00078efcff */
.L_x_2099:
        /* <DEDUP_REMOVED lines=13> */
[----:B-12345:R-:W-:Y:S05]  /*258c0*/  @P0 BRA `(.L_x_2041) ;  /* 0x0000000000200947 */ /* 0x03efea0003800000 */
        /* <DEDUP_REMOVED lines=8> */
.L_x_2041:
[----:B------:R-:W-:Y:S01]  /*25950*/  ULDC UR8, c[0x0][0xd54] ;  /* 0x0003550000087ab9 */ /* 0x000fe20000000800 */
[----:B------:R-:W-:Y:S01]  /*25960*/  UMOV UR6, UR7 ;  /* 0x0000000700067c82 */ /* 0x000fe20008000000 */
[----:B------:R-:W-:-:S11]  /*25970*/  UISETP.NE.AND UP0, UPT, UR8, 0x1, UPT ;  /* 0x000000010800788c */ /* 0x000fd6000bf05270 */
[----:B------:R-:W-:Y:S02]  /*25980*/  @UP0 ULDC.64 UR10, c[0x0][0xd58] ;  /* 0x00035600000a0ab9 */ /* 0x000fe40000000a00 */
[----:B------:R-:W-:-:S04]  /*25990*/  UIMAD.WIDE.U32 UR4, UR7, UR10, URZ ;  /* 0x0000000a070472a5 */ /* 0x000fc8000f8e003f */
[----:B------:R-:W-:-:S04]  /*259a0*/  @UP0 USHF.R.U32.HI UR6, URZ, UR11, UR5 ;  /* 0x0000000b3f060299 */ /* 0x000fc80008011605 */
[----:B------:R-:W-:-:S12]  /*259b0*/  UIMAD UR4, UR6, UR8, URZ ;  /* 0x00000008060472a4 */ /* 0x000fd8000f8e023f */
.L_x_2042:
        /* <DEDUP_REMOVED lines=20> */
[----:B--2---:R-:W-:Y:S01]  /*25b00*/  IMAD.U32 R2, RZ, RZ, UR4 ;  /* 0x00000004ff027e24 */ /* 0x004fe2000f8e00ff */
        /* <DEDUP_REMOVED lines=15> */
[----:B------:R-:W-:Y:S02]  /*25c00*/  PLOP3.LUT P0, PT, PT, PT, UP0, 0x40, 0x0 ;  /* 0x000000000000781c */ /* 0x000fe40003f0e808 */
[----:B------:R-:W-:-:S11]  /*25c10*/  IMAD.U32 R0, RZ, RZ, UR4 ;  /* 0x00000004ff007e24 */ /* 0x000fd6000f8e00ff */
        /* <DEDUP_REMOVED lines=11> */
.L_x_2044:
[----:B------:R-:W-:-:S11]  /*25cd0*/  UISETP.NE.AND UP1, UPT, UR5, 0x1, UPT ;  /* 0x000000010500788c */ /* 0x000fd6000bf25270 */
[----:B------:R-:W-:Y:S02]  /*25ce0*/  @UP1 ULDC.64 UR8, c[0x0][0xae0] ;  /* 0x0002b80000081ab9 */ /* 0x000fe40000000a00 */
[----:B------:R-:W-:-:S04]  /*25cf0*/  UIMAD.WIDE.U32 UR6, UR4, UR8, URZ ;  /* 0x00000008040672a5 */ /* 0x000fc8000f8e003f */
[----:B------:R-:W-:-:S12]  /*25d00*/  @UP1 USHF.R.U32.HI UR4, URZ, UR9, UR7 ;  /* 0x000000093f041299 */ /* 0x000fd80008011607 */
.L_x_2045:
[----:B------:R-:W-:-:S06]  /*25d10*/  UIMAD UR4, UR4, UR5, UR5 ;  /* 0x00000005040472a4 */ /* 0x000fcc000f8e0205 */
[----:B------:R-:W-:-:S07]  /*25d20*/  VIMNMX R0, R0, UR4, PT ;  /* 0x0000000400007c48 */ /* 0x000fce000bfe0100 */
.L_x_2043:
[----:B------:R-:W-:Y:S01]  /*25d30*/  VIADD R0, R0, 0x3f ;  /* 0x0000003f00007836 */ /* 0x000fe20000000000 */
[----:B------:R-:W-:Y:S01]  /*25d40*/  UISETP.NE.AND UP1, UPT, UR49, URZ, UPT ;  /* 0x0000003f3100728c */ /* 0x000fe2000bf25270 */
[----:B------:R-:W-:Y:S01]  /*25d50*/  PLOP3.LUT P0, PT, PT, PT, UP0, 0x40, 0x0 ;  /* 0x000000000000781c */ /* 0x000fe20003f0e808 */
[----:B------:R-:W-:Y:S02]  /*25d60*/  UMOV UR4, UR43 ;  /* 0x0000002b00047c82 */ /* 0x000fe40008000000 */
[----:B------:R-:W-:-:S04]  /*25d70*/  SHF.R.S32.HI R3, RZ, 0x1f, R0 ;  /* 0x0000001fff037819 */ /* 0x000fc80000011400 */
[----:B------:R-:W-:-:S03]  /*25d80*/  LEA.HI R3, R3, R0, RZ, 0x6 ;  /* 0x0000000003037211 */ /* 0x000fc600078f30ff */
[----:B------:R-:W-:Y:S01]  /*25d90*/  @UP1 ULDC UR6, c[0x0][0x44c] ;  /* 0x0001130000061ab9 */ /* 0x000fe20000000800 */
[----:B------:R-:W-:Y:S01]  /*25da0*/  SHF.R.S32.HI R3, RZ, 0x6, R3 ;  /* 0x00000006ff037819 */ /* 0x000fe20000011403 */
[----:B------:R-:W-:Y:S01]  /*25db0*/  UIMAD.WIDE.U32 UR6, UR43, UR6, URZ ;  /* 0x000000062b0672a5 */ /* 0x000fe2000f8e003f */
[----:B------:R-:W-:Y:S02]  /*25dc0*/  @UP1 ULDC UR8, c[0x0][0x450] ;  /* 0x0001140000081ab9 */ /* 0x000fe40000000800 */
[----:B------:R-:W-:Y:S01]  /*25dd0*/  VIMNMX R24, R3, UR39, PT ;  /* 0x0000002703187c48 */ /* 0x000fe2000bfe0100 */
[----:B------:R-:W-:-:S03]  /*25de0*/  @UP1 USHF.R.U32.HI UR4, URZ, UR8, UR7 ;  /* 0x000000083f041299 */ /* 0x000fc60008011607 */
[----:B------:R-:W-:Y:S01]  /*25df0*/  ULDC UR8, c[0x0][0xad4] ;  /* 0x0002b50000087ab9 */ /* 0x000fe20000000800 */
[----:B------:R0:W-:Y:S01]  /*25e00*/  STL [R1+0x428], R24 ;  /* 0x0004281801007387 */ /* 0x0001e20000100800 */
[----:B------:R-:W-:-:S04]  /*25e10*/  UIADD3 UR4, UR40, UR4, URZ ;  /* 0x0000000428047290 */ /* 0x000fc8000fffe03f */
        /* <DEDUP_REMOVED lines=12> */
.L_x_2047:
[----:B------:R-:W-:-:S11]  /*25ee0*/  UISETP.NE.AND UP0, UPT, UR5, 0x1, UPT ;  /* 0x000000010500788c */ /* 0x000fd6000bf05270 */
[----:B------:R-:W-:Y:S02]  /*25ef0*/  @UP0 ULDC.64 UR10, c[0x0][0xae0] ;  /* 0x0002b800000a0ab9 */ /* 0x000fe40000000a00 */
[----:B------:R-:W-:-:S04]  /*25f00*/  UIMAD.WIDE.U32 UR6, UR4, UR10, URZ ;  /* 0x0000000a040672a5 */ /* 0x000fc8000f8e003f */
[----:B------:R-:W-:-:S12]  /*25f10*/  @UP0 USHF.R.U32.HI UR4, URZ, UR11, UR7 ;  /* 0x0000000b3f040299 */ /* 0x000fd80008011607 */
.L_x_2048:
[----:B------:R-:W-:-:S04]  /*25f20*/  UIMAD UR4, UR4, UR5, URZ ;  /* 0x00000005040472a4 */ /* 0x000fc8000f8e023f */
[----:B------:R-:W-:-:S04]  /*25f30*/  UISETP.LT.AND UP0, UPT, UR8, UR4, UPT ;  /* 0x000000040800728c */ /* 0x000fc8000bf01270 */
[----:B------:R-:W-:-:S12]  /*25f40*/  USEL UR8, UR8, UR4, !UP0 ;  /* 0x0000000408087287 */ /* 0x000fd8000c000000 */
.L_x_2046:
[----:B------:R-:W-:Y:S01]  /*25f50*/  USHF.R.S32.HI UR4, URZ, 0x1f, UR8 ;  /* 0x0000001f3f047899 */ /* 0x000fe20008011408 */
[----:B------:R-:W-:Y:S03]  /*25f60*/  BSSY B7, `(.L_x_2049) ;  /* 0x00003b3000077945 */ /* 0x000fe60003800000 */
[----:B------:R-:W-:-:S04]  /*25f70*/  ULEA.HI UR4, UR4, UR8, URZ, 0x6 ;  /* 0x0000000804047291 */ /* 0x000fc8000f8f303f */
[----:B------:R-:W-:-:S04]  /*25f80*/  USHF.R.S32.HI UR4, URZ, 0x6, UR4 ;  /* 0x000000063f047899 */ /* 0x000fc80008011404 */
[----:B------:R-:W-:-:S04]  /*25f90*/  UISETP.LT.AND UP0, UPT, URZ, UR4, UPT ;  /* 0x000000043f00728c */ /* 0x000fc8000bf01270 */
[----:B------:R-:W-:-:S06]  /*25fa0*/  USEL UR44, URZ, UR4, !UP0 ;  /* 0x000000043f2c7287 */ /* 0x000fcc000c000000 */
[----:B------:R-:W-:-:S13]  /*25fb0*/  ISETP.GT.AND P0, PT, R24, UR44, PT ;  /* 0x0000002c18007c0c */ /* 0x000fda000bf04270 */
        /* <DEDUP_REMOVED lines=8> */
[----:B------:R-:W1:Y:S08]  /*26040*/  FLO.U32 R0, UR4 ;  /* 0x0000000400007d00 */ /* 0x000e7000080e0000 */
[----:B------:R-:W2:Y:S01]  /*26050*/  POPC R5, UR4 ;  /* 0x0000000400057d09 */ /* 0x000ea20008000000 */
[----:B-1----:R-:W-:-:S13]  /*26060*/  ISETP.EQ.U32.AND P0, PT, R0, R7, PT ;  /* 0x000000070000720c */ /* 0x002fda0003f02070 */
[----:B--2---:R-:W2:Y:S01]  /*26070*/  @P0 ATOMG.E.ADD.STRONG.GPU PT, R3, desc[UR36][R2.64], R5 ;  /* 0x00000005020309a8 */ /* 0x004ea200081ee1e4 */
[----:B------:R-:W1:Y:S02]  /*26080*/  S2R R4, SR_LTMASK ;  /* 0x0000000000047919 */ /* 0x000e640000003900 */
[----:B-1----:R-:W-:-:S04]  /*26090*/  LOP3.LUT R4, R4, UR4, RZ, 0xc0, !PT ;  /* 0x0000000404047c12 */ /* 0x002fc8000f8ec0ff */
[----:B------:R-:W1:Y:S01]  /*260a0*/  POPC R7, R4 ;  /* 0x0000000400077309 */ /* 0x000e620000000000 */
[----:B--2---:R-:W1:Y:S02]  /*260b0*/  SHFL.IDX PT, R0, R3, R0, 0x1f ;  /* 0x00001f0003007589 */ /* 0x004e6400000e0000 */
[----:B-1----:R-:W-:Y:S01]  /*260c0*/  IADD3 R36, R0, UR48, R7 ;  /* 0x0000003000247c10 */ /* 0x002fe2000fffe007 */
[----:B------:R-:W-:Y:S06]  /*260d0*/  BRA `(.L_x_2051) ;  /* 0x00000038006c7947 */ /* 0x000fec0003800000 */
.L_x_2050:
        /* <DEDUP_REMOVED lines=9> */
[----:B------:R-:W1:Y:S01]  /*26170*/  LDC.64 R2, c[0x4][R2] ;  /* 0x0100000002027b82 */ /* 0x000e620000000a00 */
        /* <DEDUP_REMOVED lines=9> */
[----:B01---5:R-:W-:Y:S05]  /*26210*/  CALL.ABS.NOINC R2 ;  /* 0x0000000002007343 */ /* 0x023fea0003c00000 */
.L_x_2053:
[----:B------:R-:W-:Y:S05]  /*26220*/  BSYNC B6 ;  /* 0x0000000000067941 */ /* 0x000fea0003800000 */
.L_x_2052:
        /* <DEDUP_REMOVED lines=17> */
[----:B-1----:R-:W-:-:S07]  /*26340*/  IMAD.MOV.U32 R13, RZ, RZ, RZ ;  /* 0x000000ffff0d7224 */ /* 0x002fce00078e00ff */
[----:B------:R-:W-:-:S07]  /*26350*/  LEPC R20, `(.L_x_2056) ;  /* 0x000000001014794e */ /* 0x000fce0000000000 */
[----:B0-2--5:R-:W-:Y:S05]  /*26360*/  CALL.ABS.NOINC R2 ;  /* 0x0000000002007343 */ /* 0x025fea0003c00000 */
.L_x_2056:
        /* <DEDUP_REMOVED lines=15> */
.L_x_2055:
[----:B------:R-:W-:Y:S05]  /*26460*/  BSYNC B6 ;  /* 0x0000000000067941 */ /* 0x000fea0003800000 */
.L_x_2054:
[----:B------:R-:W-:Y:S01]  /*26470*/  ULDC.64 UR4, c[0x0][0xaf0] ;  /* 0x0002bc0000047ab9 */ /* 0x000fe20000000a00 */
[----:B------:R-:W-:Y:S01]  /*26480*/  IMAD.U32 R26, RZ, RZ, UR38 ;  /* 0x00000026ff1a7e24 */ /* 0x000fe2000f8e00ff */
[----:B------:R-:W-:Y:S01]  /*26490*/  UISETP.NE.U32.AND UP0, UPT, UR4, URZ, UPT ;  /* 0x0000003f0400728c */ /* 0x000fe2000bf05070 */
[----:B------:R-:W1:Y:S03]  /*264a0*/  LDC R10, c[0x0][0x430] ;  /* 0x00010c00ff0a7b82 */ /* 0x000e660000000800 */
[----:B------:R-:W-:-:S06]  /*264b0*/  UISETP.NE.AND.EX UP0, UPT, UR5, URZ, UPT, UP0 ;  /* 0x0000003f0500728c */ /* 0x000fcc000bf05300 */
[----:B------:R-:W-:-:S05]  /*264c0*/  PLOP3.LUT P0, PT, PT, PT, UP0, 0x80, 0x0 ;  /* 0x000000000000781c */ /* 0x000fca0003f0f008 */
[----:B------:R-:W-:Y:S02]  /*264d0*/  @UP0 ULDC.64 UR4, c[0x0][0xaf0] ;  /* 0x0002bc0000040ab9 */ /* 0x000fe40000000a00 */
[----:B------:R-:W-:-:S06]  /*264e0*/  @UP0 UIMAD.WIDE UR4, UR38, 0x4, UR4 ;  /* 0x00000004260408a5 */ /* 0x000fcc000f8e0204 */
[----:B------:R-:W-:Y:S01]  /*264f0*/  IMAD.U32 R2, RZ, RZ, UR4 ;  /* 0x00000004ff027e24 */ /* 0x000fe2000f8e00ff */
[----:B------:R-:W-:Y:S01]  /*26500*/  ULDC UR4, c[0x0][0xd48] ;  /* 0x0003520000047ab9 */ /* 0x000fe20000000800 */
[----:B------:R-:W-:-:S05]  /*26510*/  IMAD.U32 R3, RZ, RZ, UR5 ;  /* 0x00000005ff037e24 */ /* 0x000fca000f8e00ff */
[----:B------:R2:W5:Y:S01]  /*26520*/  @P0 LDG.E R26, desc[UR36][R2.64] ;  /* 0x00000024021a0981 */ /* 0x000562000c1e1900 */
[----:B------:R-:W-:Y:S01]  /*26530*/  UMOV UR5, 0xffffffff ;  /* 0xffffffff00057882 */ /* 0x000fe20000000000 */
[----:B------:R-:W-:Y:S01]  /*26540*/  IMAD.U32 R19, RZ, RZ, UR4 ;  /* 0x00000004ff137e24 */ /* 0x000fe2000f8e00ff */
[----:B------:R-:W-:Y:S01]  /*26550*/  LEA R25, R24, 0xffffffc0, 0x6 ;  /* 0xffffffc018197811 */ /* 0x000fe200078e30ff */
[----:B------:R-:W-:Y:S06]  /*26560*/  BRA.DIV UR5, `(.L_x_2057) ;  /* 0x0000003e05407947 */ /* 0x000fec000b800000 */
.L_x_2116:
[----:B------:R-:W3:Y:S01]  /*26570*/  S2R R0, SR_TID.X ;  /* 0x0000000000007919 */ /* 0x000ee20000002100 */
[----:B-1----:R-:W-:Y:S01]  /*26580*/  ISETP.NE.AND P1, PT, R10, 0x1, PT ;  /* 0x000000010a00780c */ /* 0x002fe20003f25270 */
[----:B------:R-:W-:Y:S01]  /*26590*/  IMAD.MOV.U32 R35, RZ, RZ, RZ ;  /* 0x000000ffff237224 */ /* 0x000fe200078e00ff */
[----:B-----5:R-:W-:Y:S01]  /*265a0*/  SHF.R.S32.HI R30, RZ, 0x1f, R26 ;  /* 0x0000001fff1e7819 */ /* 0x020fe2000001141a */
[----:B--2---:R-:W1:Y:S01]  /*265b0*/  S2R R2, SR_TID.X ;  /* 0x0000000000027919 */ /* 0x004e620000002100 */
[----:B------:R-:W-:-:S09]  /*265c0*/  LOP3.LUT R16, R16, 0xffffdfff, RZ, 0xc0, !PT ;  /* 0xffffdfff10107812 */ /* 0x000fd200078ec0ff */
[----:B------:R-:W2:Y:S01]  /*265d0*/  @P1 LDC R4, c[0x0][0x434] ;  /* 0x00010d00ff041b82 */ /* 0x000ea20000000800 */
[----:B------:R-:W-:-:S07]  /*265e0*/  @P1 LOP3.LUT R16, R16, 0x2000, RZ, 0xfc, !PT ;  /* 0x0000200010101812 */ /* 0x000fce00078efcff */
[----:B------:R-:W4:Y:S01]  /*265f0*/  @P1 LDC R5, c[0x0][0x438] ;  /* 0x00010e00ff051b82 */ /* 0x000f220000000800 */
[----:B---3--:R-:W-:Y:S01]  /*26600*/  LOP3.LUT R0, R0, 0x7f, RZ, 0xc0, !PT ;  /* 0x0000007f00007812 */ /* 0x008fe200078ec0ff */
[----:B-1----:R-:W-:-:S03]  /*26610*/  IMAD.SHL.U32 R8, R2, 0x10, RZ ;  /* 0x0000001002087824 */ /* 0x002fc600078e00ff */
[----:B------:R-:W-:-:S04]  /*26620*/  SHF.R.U32.HI R0, RZ, 0x3, R0 ;  /* 0x00000003ff007819 */ /* 0x000fc80000011600 */
[----:B------:R-:W-:-:S05]  /*26630*/  LOP3.LUT R8, R0, 0x70, R8, 0xf8, !PT ;  /* 0x0000007000087812 */ /* 0x000fca00078ef808 */
[----:B------:R-:W-:-:S04]  /*26640*/  IMAD.IADD R0, R8, 0x1, R25 ;  /* 0x0000000108007824 */ /* 0x000fc800078e0219 */
[C---:B------:R-:W-:Y:S01]  /*26650*/  IMAD.IADD R37, R0.reuse, 0x1, R31 ;  /* 0x0000000100257824 */ /* 0x040fe200078e021f */
[----:B------:R-:W-:-:S03]  /*26660*/  ISETP.GE.AND P0, PT, R0, UR42, PT ;  /* 0x0000002a00007c0c */ /* 0x000fc6000bf06270 */
[----:B--2---:R-:W-:Y:S01]  /*26670*/  @P1 IMAD.HI.U32 R4, R37, R4, RZ ;  /* 0x0000000425041227 */ /* 0x004fe200078e00ff */
[----:B------:R-:W-:-:S03]  /*26680*/  ISETP.GT.U32.OR P0, PT, R8, 0x3f, P0 ;  /* 0x0000003f0800780c */ /* 0x000fc60000704470 */
[----:B------:R-:W-:Y:S01]  /*26690*/  IMAD.MOV.U32 R0, RZ, RZ, R37 ;  /* 0x000000ffff007224 */ /* 0x000fe200078e0025 */
[----:B----4-:R-:W-:-:S09]  /*266a0*/  @P1 SHF.R.U32.HI R0, RZ, R5, R4 ;  /* 0x00000005ff001219 */ /* 0x010fd20000011604 */
[----:B------:R-:W1:Y:S01]  /*266b0*/  @!P0 LDC.64 R2, c[0x0][0x428] ;  /* 0x00010a00ff028b82 */ /* 0x000e620000000a00 */
[----:B------:R-:W-:-:S07]  /*266c0*/  @!P0 SHF.R.S32.HI R7, RZ, 0x1f, R0 ;  /* 0x0000001fff078819 */ /* 0x000fce0000011400 */
[----:B------:R-:W2:Y:S01]  /*266d0*/  @!P0 LDC.64 R4, c[0x0][0x418] ;  /* 0x00010600ff048b82 */ /* 0x000ea20000000a00 */
[----:B-1----:R-:W-:-:S04]  /*266e0*/  @!P0 IMAD R6, R30, R2, RZ ;  /* 0x000000021e068224 */ /* 0x002fc800078e02ff */
[C---:B------:R-:W-:Y:S02]  /*266f0*/  @!P0 IMAD R9, R26.reuse, R3, R6 ;  /* 0x000000031a098224 */ /* 0x040fe400078e0206 */
[--C-:B------:R-:W-:Y:S02]  /*26700*/  @!P0 IMAD.MOV.U32 R6, RZ, RZ, R0.reuse ;  /* 0x000000ffff068224 */ /* 0x100fe400078e0000 */
[----:B------:R-:W-:Y:S02]  /*26710*/  IMAD.MOV R0, RZ, RZ, -R0 ;  /* 0x000000ffff007224 */ /* 0x000fe400078e0a00 */
[----:B------:R-:W-:-:S04]  /*26720*/  @!P0 IMAD.WIDE.U32 R2, R26, R2, R6 ;  /* 0x000000021a028225 */ /* 0x000fc800078e0006 */
[----:B------:R-:W-:Y:S01]  /*26730*/  IMAD R37, R10, R0, R37 ;  /* 0x000000000a257224 */ /* 0x000fe200078e0225 */
[C---:B--2---:R-:W-:Y:S01]  /*26740*/  @!P0 LEA R4, P1, R2.reuse, R4, 0x2 ;  /* 0x0000000402048211 */ /* 0x044fe200078210ff */
[----:B------:R-:W-:Y:S02]  /*26750*/  IMAD R0, RZ, RZ, -UR38 ;  /* 0x80000026ff007e24 */ /* 0x000fe4000f8e02ff */
[----:B------:R-:W-:Y:S02]  /*26760*/  @!P0 IMAD.IADD R3, R3, 0x1, R9 ;  /* 0x0000000103038824 */ /* 0x000fe400078e0209 */
[----:B------:R-:W-:Y:S02]  /*26770*/  IMAD R19, R19, R0, UR45 ;  /* 0x0000002d13137e24 */ /* 0x000fe4000f8e0200 */
[----:B------:R-:W-:Y:S01]  /*26780*/  IMAD.U32 R0, RZ, RZ, UR47 ;  /* 0x0000002fff007e24 */ /* 0x000fe2000f8e00ff */
[----:B------:R-:W-:-:S04]  /*26790*/  @!P0 LEA.HI.X R5, R2, R5, R3, 0x2, P1 ;  /* 0x0000000502058211 */ /* 0x000fc800008f1403 */
[----:B------:R-:W-:Y:S01]  /*267a0*/  ISETP.NE.AND P2, PT, R0, 0x3, PT ;  /* 0x000000030000780c */ /* 0x000fe20003f45270 */
[----:B------:R1:W5:Y:S01]  /*267b0*/  @!P0 LDG.E R35, desc[UR36][R4.64] ;  /* 0x0000002404238981 */ /* 0x000362000c1e1900 */
[----:B------:R-:W-:Y:S02]  /*267c0*/  ISETP.GT.U32.AND P0, PT, R8, 0x3f, PT ;  /* 0x0000003f0800780c */ /* 0x000fe40003f04070 */
[----:B------:R-:W-:Y:S02]  /*267d0*/  LOP3.LUT R16, R16, 0xfffff7ff, RZ, 0xc0, !PT ;  /* 0xfffff7ff10107812 */ /* 0x000fe400078ec0ff */
[----:B0-----:R-:W-:-:S07]  /*267e0*/  SHF.R.S32.HI R24, RZ, 0x1f, R19 ;  /* 0x0000001fff187819 */ /* 0x001fce0000011413 */
[----:B------:R-:W-:-:S04]  /*267f0*/  @P2 LOP3.LUT R16, R16, 0x800, RZ, 0xfc, !PT ;  /* 0x0000080010102812 */ /* 0x000fc800078efcff */
[----:B------:R-:W-:-:S04]  /*26800*/  LOP3.LUT R16, R16, 0xfffffffe, RZ, 0xc0, !PT ;  /* 0xfffffffe10107812 */ /* 0x000fc800078ec0ff */
[----:B------:R-:W-:Y:S01]  /*26810*/  @P0 LOP3.LUT R16, R16, 0x1, RZ, 0xfc, !PT ;  /* 0x0000000110100812 */ /* 0x000fe200078efcff */
[----:B-1----:R-:W-:Y:S06]  /*26820*/  @!P2 BRA `(.L_x_2058) ;  /* 0x000000000004a947 */ /* 0x002fec0003800000 */
[----:B------:R-:W-:Y:S01]  /*26830*/  BPT.TRAP 0x1 ;  /* 0x000000040000795c */ /* 0x000fe20000300000 */
.L_x_2058:
[----:B------:R-:W-:Y:S01]  /*26840*/  IMAD R27, R18, 0x8, R17 ;  /* 0x00000008121b7824 */ /* 0x000fe200078e0211 */
[----:B------:R-:W-:Y:S01]  /*26850*/  SHF.L.U32 R0, R23, 0x1f, RZ ;  /* 0x0000001f17007819 */ /* 0x000fe200000006ff */
[----:B------:R-:W-:Y:S03]  /*26860*/  BSSY B0, `(.L_x_2059) ;  /* 0x0000003000007945 */ /* 0x000fe60003800000 */
[----:B------:R-:W0:Y:S02]  /*26870*/  SYNCS.PHASECHK.TRANS64.TRYWAIT P0, [R27+URZ+0x38840], R0 ;  /* 0x038840001b0075a7 */ /* 0x000e24000800017f */
[----:B0-----:R-:W-:Y:S05]  /*26880*/  @!P0 BRA `(.L_x_2060) ;  /* 0x0000003800a48947 */ /* 0x001fea0003800000 */
.L_x_2117:
[----:B------:R-:W-:Y:S05]  /*26890*/  BSYNC B0 ;  /* 0x0000000000007941 */ /* 0x000fea0003800000 */
.L_x_2059:
[----:B0-----:R-:W-:Y:S01]  /*268a0*/  SHF.R.S32.HI R0, RZ, 0x1f, R37 ;  /* 0x0000001fff007819 */ /* 0x001fe20000011425 */
[----:B------:R-:W-:Y:S01]  /*268b0*/  ULDC.64 UR4, c[0x0][0x300] ;  /* 0x0000c00000047ab9 */ /* 0x000fe20000000a00 */
[----:B-----5:R-:W-:Y:S01]  /*268c0*/  SHF.R.S32.HI R4, RZ, 0x1f, R35 ;  /* 0x0000001fff047819 */ /* 0x020fe20000011423 */
[----:B------:R-:W-:Y:S01]  /*268d0*/  IMAD.WIDE.U32 R2, R37, UR4, RZ ;  /* 0x0000000425027c25 */ /* 0x000fe2000f8e00ff */
[----:B------:R-:W0:Y:S01]  /*268e0*/  S2R R6, SR_TID.X ;  /* 0x0000000000067919 */ /* 0x000e220000002100 */
[----:B------:R-:W-:Y:S01]  /*268f0*/  LOP3.LUT P2, RZ, R16, 0x2, RZ, 0xc0, !PT ;  /* 0x0000000210ff7812 */ /* 0x000fe2000784c0ff */
[----:B------:R1:W-:Y:S04]  /*26900*/  STL [R1+0x438], R0 ;  /* 0x0004380001007387 */ /* 0x0003e80000100800 */
[----:B------:R2:W-:Y:S01]  /*26910*/  STL [R1+0x43c], R4 ;  /* 0x00043c0401007387 */ /* 0x0005e20000100800 */
[----:B-1----:R-:W-:-:S04]  /*26920*/  IMAD R0, R0, UR4, RZ ;  /* 0x0000000400007c24 */ /* 0x002fc8000f8e02ff */
[----:B------:R-:W-:Y:S01]  /*26930*/  IMAD R5, R37, UR5, R0 ;  /* 0x0000000525057c24 */ /* 0x000fe2000f8e0200 */
[----:B------:R-:W-:Y:S02]  /*26940*/  ULDC.64 UR4, c[0x0][0x310] ;  /* 0x0000c40000047ab9 */ /* 0x000fe40000000a00 */
[----:B------:R-:W-:Y:S02]  /*26950*/  IMAD R0, R4, UR4, RZ ;  /* 0x0000000404007c24 */ /* 0x000fe4000f8e02ff */
[----:B--2---:R-:W1:Y:S01]  /*26960*/  S2R R4, SR_TID.X ;  /* 0x0000000000047919 */ /* 0x004e620000002100 */
[----:B------:R-:W-:Y:S02]  /*26970*/  IMAD.IADD R3, R3, 0x1, R5 ;  /* 0x0000000103037824 */ /* 0x000fe400078e0205 */
        /* <DEDUP_REMOVED lines=8> */
[----:B0-----:R-:W-:Y:S01]  /*26a00*/  IMAD.SHL.U32 R8, R6, 0x8, RZ ;  /* 0x0000000806087824 */ /* 0x001fe200078e00ff */
[----:B------:R-:W-:Y:S01]  /*26a10*/  LEA R0, P0, R2, UR4, 0x1 ;  /* 0x0000000402007c11 */ /* 0x000fe2000f8008ff */
[----:B------:R-:W-:Y:S01]  /*26a20*/  IMAD.IADD R5, R3, 0x1, R5 ;  /* 0x0000000103057824 */ /* 0x000fe200078e0205 */
[----:B------:R-:W-:Y:S02]  /*26a30*/  UMOV UR4, 0xffffffff ;  /* 0xffffffff00047882 */ /* 0x000fe40000000000 */
[----:B------:R-:W-:Y:S02]  /*26a40*/  LOP3.LUT R8, R8, 0x38, RZ, 0xc0, !PT ;  /* 0x0000003808087812 */ /* 0x000fe400078ec0ff */
[----:B------:R-:W-:Y:S02]  /*26a50*/  LEA.HI.X R5, R2, UR5, R5, 0x1, P0 ;  /* 0x0000000502057c11 */ /* 0x000fe400080f0c05 */
[----:B-1----:R-:W-:-:S04]  /*26a60*/  LOP3.LUT R4, R4, 0x7f, RZ, 0xc0, !PT ;  /* 0x0000007f04047812 */ /* 0x002fc800078ec0ff */
[----:B------:R-:W-:-:S04]  /*26a70*/  SHF.R.U32.HI R4, RZ, 0x3, R4 ;  /* 0x00000003ff047819 */ /* 0x000fc80000011604 */
[----:B------:R-:W-:Y:S01]  /*26a80*/  IADD3 R25, -R4, UR42, -R25 ;  /* 0x0000002a04197c10 */ /* 0x000fe2000fffe919 */
[----:B------:R-:W-:-:S03]  /*26a90*/  IMAD R4, R18, 0x1000, R32 ;  /* 0x0000100012047824 */ /* 0x000fc600078e0220 */
[----:B------:R-:W-:Y:S01]  /*26aa0*/  ISETP.GE.AND P0, PT, R25, 0x1, PT ;  /* 0x000000011900780c */ /* 0x000fe20003f06270 */
[----:B------:R-:W-:-:S12]  /*26ab0*/  BRA.DIV UR4, `(.L_x_2061) ;  /* 0x0000003a042c7947 */ /* 0x000fd8000b800000 */
[----:B------:R-:W0:Y:S01]  /*26ac0*/  SHFL.IDX PT, R14, R0, RZ, 0x181f ;  /* 0x00181fff000e7589 */ /* 0x000e2200000e0000 */
[----:B------:R-:W-:-:S03]  /*26ad0*/  @P0 IMAD R7, R4, 0x2, R17 ;  /* 0x0000000204070824 */ /* 0x000fc600078e0211 */
[----:B------:R-:W1:Y:S01]  /*26ae0*/  SHFL.IDX PT, R2, R5, RZ, 0x181f ;  /* 0x00181fff05027589 */ /* 0x000e6200000e0000 */
[----:B0-----:R-:W-:-:S03]  /*26af0*/  @P0 LEA R6, P1, R8, R14, 0x1 ;  /* 0x0000000e08060211 */ /* 0x001fc600078208ff */
[----:B------:R-:W0:Y:S02]  /*26b00*/  SHFL.IDX PT, R14, R0, 0x1, 0x181f ;  /* 0x00381f00000e7f89 */ /* 0x000e2400000e0000 */
[----:B-1----:R-:W-:Y:S02]  /*26b10*/  @P0 IMAD.X R3, RZ, RZ, R2, P1 ;  /* 0x000000ffff030224 */ /* 0x002fe400008e0602 */
[----:B------:R-:W-:-:S05]  /*26b20*/  @P0 IMAD.MOV.U32 R2, RZ, RZ, R6 ;  /* 0x000000ffff020224 */ /* 0x000fca00078e0006 */
[----:B------:R1:W-:Y:S01]  /*26b30*/  @P0 LDGSTS.E.BYPASS.LTC128B.128 [R7+0x22400], desc[UR36][R2.64], !P2 ;  /* 0x2240000002070fae */ /* 0x0003e2000d101d64 */
[----:B------:R-:W-:-:S03]  /*26b40*/  ISETP.GE.AND P0, PT, R25, 0x11, PT ;  /* 0x000000111900780c */ /* 0x000fc60003f06270 */
[----:B-1----:R-:W1:Y:S10]  /*26b50*/  SHFL.IDX PT, R2, R5, 0x1, 0x181f ;  /* 0x00381f0005027f89 */ /* 0x002e7400000e0000 */
[----:B0-----:R-:W-:Y:S01]  /*26b60*/  @P0 LEA R6, P1, R8, R14, 0x1 ;  /* 0x0000000e08060211 */ /* 0x001fe200078208ff */
[----:B------:R-:W-:Y:S01]  /*26b70*/  @P0 IMAD R9, R4, 0x2, R17 ;  /* 0x0000000204090824 */ /* 0x000fe200078e0211 */
[----:B------:R-:W0:Y:S03]  /*26b80*/  SHFL.IDX PT, R14, R0, 0x2, 0x181f ;  /* 0x00581f00000e7f89 */ /* 0x000e2600000e0000 */
[----:B-1----:R-:W-:-:S02]  /*26b90*/  @P0 IMAD.X R3, RZ, RZ, R2, P1 ;  /* 0x000000ffff030224 */ /* 0x002fc400008e0602 */
[----:B------:R-:W-:-:S05]  /*26ba0*/  @P0 IMAD.MOV.U32 R2, RZ, RZ, R6 ;  /* 0x000000ffff020224 */ /* 0x000fca00078e0006 */
[----:B------:R1:W-:Y:S01]  /*26bb0*/  @P0 LDGSTS.E.BYPASS.LTC128B.128 [R9+0x22c00], desc[UR36][R2.64], !P2 ;  /* 0x22c0000002090fae */ /* 0x0003e2000d101d64 */
[----:B------:R-:W-:-:S03]  /*26bc0*/  ISETP.GE.AND P0, PT, R25, 0x21, PT ;  /* 0x000000211900780c */ /* 0x000fc60003f06270 */
[----:B-1----:R-:W1:Y:S10]  /*26bd0*/  SHFL.IDX PT, R2, R5, 0x2, 0x181f ;  /* 0x00581f0005027f89 */ /* 0x002e7400000e0000 */
[----:B0-----:R-:W-:Y:S01]  /*26be0*/  @P0 LEA R6, P1, R8, R14, 0x1 ;  /* 0x0000000e08060211 */ /* 0x001fe200078208ff */
[----:B------:R-:W-:Y:S01]  /*26bf0*/  @P0 IMAD R7, R4, 0x2, R17 ;  /* 0x0000000204070824 */ /* 0x000fe200078e0211 */
[----:B------:R-:W0:Y:S04]  /*26c00*/  SHFL.IDX PT, R5, R5, 0x3, 0x181f ;  /* 0x00781f0005057f89 */ /* 0x000e2800000e0000 */
[----:B------:R2:W3:Y:S01]  /*26c10*/  SHFL.IDX PT, R14, R0, 0x3, 0x181f ;  /* 0x00781f00000e7f89 */ /* 0x0004e200000e0000 */
[----:B-1----:R-:W-:-:S02]  /*26c20*/  @P0 IMAD.X R3, RZ, RZ, R2, P1 ;  /* 0x000000ffff030224 */ /* 0x002fc400008e0602 */
[----:B------:R-:W-:-:S05]  /*26c30*/  @P0 IMAD.MOV.U32 R2, RZ, RZ, R6 ;  /* 0x000000ffff020224 */ /* 0x000fca00078e0006 */
[----:B0-----:R2:W-:Y:S02]  /*26c40*/  @P0 LDGSTS.E.BYPASS.LTC128B.128 [R7+0x23400], desc[UR36][R2.64], !P2 ;  /* 0x2340000002070fae */ /* 0x0015e4000d101d64 */
.L_x_2127:
[----:B------:R-:W-:-:S13]  /*26c50*/  ISETP.GE.AND P0, PT, R25, 0x31, PT ;  /* 0x000000311900780c */ /* 0x000fda0003f06270 */
[----:B--23--:R-:W-:-:S05]  /*26c60*/  @P0 LEA R2, P1, R8, R14, 0x1 ;  /* 0x0000000e08020211 */ /* 0x00cfca00078208ff */
[----:B------:R-:W-:Y:S02]  /*26c70*/  @P0 IMAD.X R3, RZ, RZ, R5, P1 ;  /* 0x000000ffff030224 */ /* 0x000fe400008e0605 */
[----:B------:R-:W-:-:S05]  /*26c80*/  @P0 IMAD R5, R4, 0x2, R17 ;  /* 0x0000000204050824 */ /* 0x000fca00078e0211 */
[----:B------:R-:W-:Y:S01]  /*26c90*/  @!PT LDS RZ, [RZ] ;  /* 0x00000000fffff984 */ /* 0x000fe20000000800 */
[----:B------:R-:W-:Y:S01]  /*26ca0*/  @!PT LDS RZ, [RZ] ;  /* 0x00000000fffff984 */ /* 0x000fe20000000800 */
[----:B------:R-:W-:Y:S01]  /*26cb0*/  @!PT LDS RZ, [RZ] ;  /* 0x00000000fffff984 */ /* 0x000fe20000000800 */
[----:B------:R0:W-:Y:S01]  /*26cc0*/  @P0 LDGSTS.E.BYPASS.LTC128B.128 [R5+0x23c00], desc[UR36][R2.64], !P2 ;  /* 0x23c0000002050fae */ /* 0x0001e2000d101d64 */
[----:B------:R-:W-:Y:S01]  /*26cd0*/  PLOP3.LUT P0, PT, PT, PT, PT, 0x80, 0x0 ;  /* 0x000000000000781c */ /* 0x000fe20003f0f070 */
[----:B------:R-:W-:-:S12]  /*26ce0*/  NOP ;  /* 0x0000000000007918 */ /* 0x000fd80000000000 */
.L_x_2062:
[----:B------:R-:W-:Y:S02]  /*26cf0*/  PLOP3.LUT P1, PT, P1, P0, PT, 0xa2, 0x0 ;  /* 0x000000000000781c */ /* 0x000fe40000f21472 */
[----:B------:R-:W-:-:S08]  /*26d00*/  @P0 R2UR P1, UR4, R27 ;  /* 0x000000001b0402ca */ /* 0x000fd00000020000 */
[----:B------:R-:W-:-:S05]  /*26d10*/  @P0 PLOP3.LUT P0, PT, P1, PT, PT, 0x80, 0x0 ;  /* 0x000000000000081c */ /* 0x000fca0000f0f070 */
[----:B------:R-:W-:Y:S01]  /*26d20*/  @!P1 SYNCS.ARRIVE.TRANS64.RED.A0T1 RZ, [UR4+0x38830], RZ ;  /* 0x038830ffffff99a7 */ /* 0x000fe20008200404 */
[----:B------:R-:W-:Y:S07]  /*26d30*/  @!P1 ARRIVES.LDGSTSBAR.64.TRANSCNT [UR4+0x38830] ;  /* 0x03883000ff0099b0 */ /* 0x000fee0008000a84 */
[----:B------:R-:W-:Y:S05]  /*26d40*/  @P0 BRA.U.ANY `(.L_x_2062) ;  /* 0xfffffffd00e80947 */ /* 0x000fea000393ffff */
[----:B------:R-:W-:Y:S01]  /*26d50*/  NOP ;  /* 0x0000000000007918 */ /* 0x000fe20000000000 */
[----:B------:R-:W-:-:S13]  /*26d60*/  LOP3.LUT P2, RZ, R16, 0x800, RZ, 0xc0, !PT ;  /* 0x0000080010ff7812 */ /* 0x000fda000784c0ff */
[----:B------:R-:W-:Y:S05]  /*26d70*/  @!P2 BRA `(.L_x_2063) ;  /* 0x000000000004a947 */ /* 0x000fea0003800000 */
[----:B------:R-:W-:Y:S01]  /*26d80*/  BPT.TRAP 0x1 ;  /* 0x000000040000795c */ /* 0x000fe20000300000 */
.L_x_2063:
[----:B------:R1:W-:Y:S02]  /*26d90*/  SYNCS.ARRIVE.TRANS64.A1T0 RZ, [R27+URZ+0x38830], RZ ;  /* 0x038830ff1bff79a7 */ /* 0x0003e4000810003f */
[----:B------:R-:W-:Y:S05]  /*26da0*/  WARPSYNC.ALL ;  /* 0x0000000000007948 */ /* 0x000fea0003800000 */
[----:B------:R-:W-:Y:S01]  /*26db0*/  VIADD R0, R17, 0x20400 ;  /* 0x0002040011007836 */ /* 0x000fe20000000000 */
[----:B------:R-:W-:Y:S01]  /*26dc0*/  BAR.SYNC.DEFER_BLOCKING 0x8, 0x100 ;  /* 0x0204000000007b1d */ /* 0x000fe20000010000 */
[----:B------:R-:W-:-:S03]  /*26dd0*/  USHF.R.S32.HI UR50, URZ, 0x1f, UR38 ;  /* 0x0000001f3f327899 */ /* 0x000fc60008011426 */
[----:B------:R-:W-:Y:S02]  /*26de0*/  LOP3.LUT P0, RZ, R0, 0x3ff, RZ, 0xc0, !PT ;  /* 0x000003ff00ff7812 */ /* 0x000fe4000780c0ff */
[----:B------:R-:W-:Y:S11]  /*26df0*/  BSSY B6, `(.L_x_2064) ;  /* 0x0000012000067945 */ /* 0x000ff60003800000 */
        /* <DEDUP_REMOVED lines=17> */
.L_x_2065:
[----:B------:R-:W-:Y:S05]  /*26f10*/  BSYNC B6 ;  /* 0x0000000000067941 */ /* 0x000fea0003800000 */
.L_x_2064:
[----:B0-----:R-:W0:Y:S01]  /*26f20*/  S2R R2, SR_TID.X ;  /* 0x0000000000027919 */ /* 0x001e220000002100 */
[----:B------:R-:W-:Y:S01]  /*26f30*/  UISETP.NE.AND UP0, UPT, UR49, URZ, UPT ;  /* 0x0000003f3100728c */ /* 0x000fe2000bf05270 */
[----:B------:R-:W-:Y:S01]  /*26f40*/  R2UR UR6, R24 ;  /* 0x00000000180672ca */ /* 0x000fe200000e0000 */
[----:B------:R-:W-:Y:S01]  /*26f50*/  ULDC.64 UR8, c[0x0][0x2d8] ;  /* 0x0000b60000087ab9 */ /* 0x000fe20000000a00 */
[----:B------:R-:W-:Y:S01]  /*26f60*/  R2UR UR7, R19 ;  /* 0x00000000130772ca */ /* 0x000fe200000e0000 */
[----:B------:R-:W2:Y:S01]  /*26f70*/  S2R R21, SR_TID.X ;  /* 0x0000000000157919 */ /* 0x000ea20000002100 */
[----:B------:R-:W-:Y:S02]  /*26f80*/  LOP3.LUT P5, RZ, R16, 0x100000, RZ, 0xc0, !PT ;  /* 0x0010000010ff7812 */ /* 0x000fe400078ac0ff */
[----:B------:R-:W-:-:S04]  /*26f90*/  PLOP3.LUT P0, PT, PT, PT, UP0, 0x80, 0x0 ;  /* 0x000000000000781c */ /* 0x000fc80003f0f008 */
[----:B------:R-:W-:-:S03]  /*26fa0*/  @UP0 ULDC UR4, c[0x0][0x44c] ;  /* 0x0001130000040ab9 */ /* 0x000fc60000000800 */
[----:B------:R-:W-:-:S04]  /*26fb0*/  UIMAD UR6, UR6, UR8, URZ ;  /* 0x00000008060672a4 */ /* 0x000fc8000f8e023f */
[----:B------:R-:W-:Y:S01]  /*26fc0*/  UIMAD UR6, UR7, UR9, UR6 ;  /* 0x00000009070672a4 */ /* 0x000fe2000f8e0206 */
[C---:B0-----:R-:W-:Y:S01]  /*26fd0*/  LOP3.LUT R20, R2.reuse, 0x7f, RZ, 0xc0, !PT ;  /* 0x0000007f02147812 */ /* 0x041fe200078ec0ff */
[----:B------:R-:W-:-:S03]  /*26fe0*/  IMAD.SHL.U32 R2, R2, 0x10, RZ ;  /* 0x0000001002027824 */ /* 0x000fc600078e00ff */
[----:B------:R-:W-:Y:S01]  /*26ff0*/  SHF.R.U32.HI R20, RZ, 0x3, R20 ;  /* 0x00000003ff147819 */ /* 0x000fe20000011614 */
[----:B--2---:R-:W-:-:S03]  /*27000*/  IMAD.SHL.U32 R7, R21, 0x8, RZ ;  /* 0x0000000815077824 */ /* 0x004fc600078e00ff */
[----:B------:R-:W-:Y:S02]  /*27010*/  LOP3.LUT R2, R20, 0x70, R2, 0xf8, !PT ;  /* 0x0000007014027812 */ /* 0x000fe400078ef802 */
[----:B------:R-:W-:Y:S02]  /*27020*/  LOP3.LUT R20, R21, 0x7f, RZ, 0xc0, !PT ;  /* 0x0000007f15147812 */ /* 0x000fe400078ec0ff */
[----:B------:R-:W-:Y:S01]  /*27030*/  LOP3.LUT R7, R7, 0x38, RZ, 0xc0, !PT ;  /* 0x0000003807077812 */ /* 0x000fe200078ec0ff */
[----:B------:R-:W-:Y:S01]  /*27040*/  VIADD R34, R2, UR43 ;  /* 0x0000002b02227c36 */ /* 0x000fe20008000000 */
[----:B------:R-:W-:-:S03]  /*27050*/  SHF.R.U32.HI R8, RZ, 0x3, R20 ;  /* 0x00000003ff087819 */ /* 0x000fc60000011614 */
[----:B------:R-:W-:Y:S01]  /*27060*/  @P0 IMAD.HI.U32 R2, R34, UR4, RZ ;  /* 0x0000000422020c27 */ /* 0x000fe2000f8e00ff */
[----:B------:R-:W-:Y:S01]  /*27070*/  PLOP3.LUT P0, PT, PT, PT, UP0, 0x80, 0x0 ;  /* 0x000000000000781c */ /* 0x000fe20003f0f008 */
[----:B------:R-:W-:Y:S02]  /*27080*/  @UP0 ULDC UR4, c[0x0][0x450] ;  /* 0x0001140000040ab9 */ /* 0x000fe40000000800 */
[----:B------:R-:W-:-:S10]  /*27090*/  IMAD.MOV.U32 R0, RZ, RZ, R34 ;  /* 0x000000ffff007224 */ /* 0x000fd400078e0022 */
[----:B------:R-:W-:Y:S02]  /*270a0*/  @P0 SHF.R.U32.HI R0, RZ, UR4, R2 ;  /* 0x00000004ff000c19 */ /* 0x000fe40008011602 */
[----:B------:R-:W-:-:S13]  /*270b0*/  R2UR UR4, R19 ;  /* 0x00000000130472ca */ /* 0x000fda00000e0000 */
[----:B------:R-:W-:-:S03]  /*270c0*/  UIMAD.WIDE.U32 UR4, UR4, UR8, URZ ;  /* 0x00000008040472a5 */ /* 0x000fc6000f8e003f */
[----:B------:R-:W-:Y:S01]  /*270d0*/  ULDC.64 UR8, c[0x0][0x2e0] ;  /* 0x0000b80000087ab9 */ /* 0x000fe20000000a00 */
[----:B------:R-:W-:Y:S02]  /*270e0*/  UIADD3 UR5, UR5, UR6, URZ ;  /* 0x0000000605057290 */ /* 0x000fe4000fffe03f */
[----:B------:R-:W-:Y:S02]  /*270f0*/  UIMAD UR6, UR50, UR8, URZ ;  /* 0x00000008320672a4 */ /* 0x000fe4000f8e023f */
[----:B------:R-:W-:Y:S02]  /*27100*/  UIMAD.WIDE.U32 UR4, UR38, UR8, UR4 ;  /* 0x00000008260472a5 */ /* 0x000fe4000f8e0004 */
[----:B------:R-:W-:-:S04]  /*27110*/  UIMAD UR6, UR38, UR9, UR6 ;  /* 0x00000009260672a4 */ /* 0x000fc8000f8e0206 */
[----:B------:R-:W-:Y:S01]  /*27120*/  IMAD.U32 R4, RZ, RZ, UR4 ;  /* 0x00000004ff047e24 */ /* 0x000fe2000f8e00ff */
[----:B------:R-:W-:Y:S02]  /*27130*/  UIADD3 UR6, UR5, UR6, URZ ;  /* 0x0000000605067290 */ /* 0x000fe4000fffe03f */
[----:B------:R-:W-:Y:S02]  /*27140*/  IMAD.U32 R5, RZ, RZ, UR5 ;  /* 0x00000005ff057e24 */ /* 0x000fe4000f8e00ff */
[----:B------:R-:W-:Y:S01]  /*27150*/  IMAD.MOV.U32 R2, RZ, RZ, R4 ;  /* 0x000000ffff027224 */ /* 0x000fe200078e0004 */
[----:B------:R-:W-:Y:S01]  /*27160*/  SHF.R.S32.HI R4, RZ, 0x1f, R0 ;  /* 0x0000001fff047819 */ /* 0x000fe20000011400 */
[----:B------:R-:W-:Y:S01]  /*27170*/  ULDC.64 UR4, c[0x0][0x2d0] ;  /* 0x0000b40000047ab9 */ /* 0x000fe20000000a00 */
[----:B------:R-:W-:-:S03]  /*27180*/  IMAD.U32 R3, RZ, RZ, UR6 ;  /* 0x00000006ff037e24 */ /* 0x000fc6000f8e00ff */
[----:B------:R-:W-:Y:S02]  /*27190*/  IMAD R5, R4, UR4, RZ ;  /* 0x0000000404057c24 */ /* 0x000fe4000f8e02ff */
[----:B------:R-:W-:Y:S01]  /*271a0*/  IMAD.WIDE.U32 R2, R0, UR4, R2 ;  /* 0x0000000400027c25 */ /* 0x000fe2000f8e0002 */
[----:B------:R-:W-:-:S03]  /*271b0*/  ULDC UR4, c[0x0][0x448] ;  /* 0x0001120000047ab9 */ /* 0x000fc60000000800 */
[----:B------:R-:W-:Y:S02]  /*271c0*/  IMAD R4, R0, UR5, R5 ;  /* 0x0000000500047c24 */ /* 0x000fe4000f8e0205 */
[----:B------:R-:W-:Y:S02]  /*271d0*/  IMAD.MOV R0, RZ, RZ, -R0 ;  /* 0x000000ffff007224 */ /* 0x000fe400078e0a00 */
[----:B------:R-:W-:Y:S02]  /*271e0*/  IMAD.IADD R3, R3, 0x1, R4 ;  /* 0x0000000103037824 */ /* 0x000fe400078e0204 */
[----:B------:R-:W-:Y:S01]  /*271f0*/  IMAD R0, R0, UR4, R34 ;  /* 0x0000000400007c24 */ /* 0x000fe2000f8e0222 */
[----:B------:R-:W-:-:S03]  /*27200*/  ULDC.64 UR4, c[0x0][0x2c8] ;  /* 0x0000b20000047ab9 */ /* 0x000fc60000000a00 */
[----:B------:R-:W-:Y:S01]  /*27210*/  IMAD.WIDE.U32 R2, R0, UR4, R2 ;  /* 0x0000000400027c25 */ /* 0x000fe2000f8e0002 */
[----:B------:R-:W-:-:S05]  /*27220*/  SHF.R.S32.HI R4, RZ, 0x1f, R0 ;  /* 0x0000001fff047819 */ /* 0x000fca0000011400 */
[----:B------:R-:W-:-:S04]  /*27230*/  IMAD R5, R4, UR4, RZ ;  /* 0x0000000404057c24 */ /* 0x000fc8000f8e02ff */
        /* <DEDUP_REMOVED lines=8> */
[----:B------:R-:W-:Y:S01]  /*272c0*/  VIADD R4, R8, UR43 ;  /* 0x0000002b08047c36 */ /* 0x000fe20008000000 */
[----:B------:R-:W-:Y:S02]  /*272d0*/  LOP3.LUT R16, R16, 0xfffffeff, RZ, 0xc0, !PT ;  /* 0xfffffeff10107812 */ /* 0x000fe400078ec0ff */
[----:B------:R-:W2:Y:S02]  /*272e0*/  SHFL.IDX PT, R2, R5, RZ, 0x181f ;  /* 0x00181fff05027589 */ /* 0x000ea400000e0000 */
[----:B------:R-:W-:-:S13]  /*272f0*/  ISETP.GE.AND P1, PT, R4, UR41, PT ;  /* 0x0000002904007c0c */ /* 0x000fda000bf26270 */
[----:B------:R-:W-:-:S04]  /*27300*/  @P1 LOP3.LUT R16, R16, 0x100, RZ, 0xfc, !PT ;  /* 0x0000010010101812 */ /* 0x000fc800078efcff */
[----:B------:R-:W-:Y:S02]  /*27310*/  LOP3.LUT R16, R16, 0xffffff7f, RZ, 0xc0, !PT ;  /* 0xffffff7f10107812 */ /* 0x000fe400078ec0ff */
[----:B0-----:R-:W-:Y:S02]  /*27320*/  @!P1 LEA R6, P0, R7, R14, 0x1 ;  /* 0x0000000e07069211 */ /* 0x001fe400078008ff */
[----:B------:R-:W0:Y:S03]  /*27330*/  SHFL.IDX PT, R14, R0, 0x1, 0x181f ;  /* 0x00381f00000e7f89 */ /* 0x000e2600000e0000 */
[----:B--2---:R-:W-:Y:S02]  /*27340*/  @!P1 IMAD.X R3, RZ, RZ, R2, P0 ;  /* 0x000000ffff039224 */ /* 0x004fe400000e0602 */
[----:B------:R-:W-:Y:S02]  /*27350*/  @!P1 IMAD.MOV.U32 R2, RZ, RZ, R6 ;  /* 0x000000ffff029224 */ /* 0x000fe400078e0006 */
[----:B------:R-:W-:-:S03]  /*27360*/  VIADD R6, R4, 0x10 ;  /* 0x0000001004067836 */ /* 0x000fc60000000000 */
[----:B------:R2:W-:Y:S02]  /*27370*/  @!P1 LDGSTS.E.BYPASS.LTC128B.128 [R22+0x20400], desc[UR36][R2.64], !P5 ;  /* 0x2040000002169fae */ /* 0x0005e4000e901d64 */
[----:B------:R-:W-:Y:S02]  /*27380*/  ISETP.GE.AND P1, PT, R6, UR41, PT ;  /* 0x0000002906007c0c */ /* 0x000fe4000bf26270 */
[----:B--2---:R-:W2:Y:S11]  /*27390*/  SHFL.IDX PT, R2, R5, 0x1, 0x181f ;  /* 0x00381f0005027f89 */ /* 0x004eb600000e0000 */
[----:B0-----:R-:W-:-:S02]  /*273a0*/  @!P1 LEA R6, P0, R7, R14, 0x1 ;  /* 0x0000000e07069211 */ /* 0x001fc400078008ff */
[----:B------:R-:W0:Y:S01]  /*273b0*/  SHFL.IDX PT, R14, R0, 0x2, 0x181f ;  /* 0x00581f00000e7f89 */ /* 0x000e2200000e0000 */
[----:B------:R-:W-:-:S04]  /*273c0*/  @P1 LOP3.LUT R16, R16, 0x80, RZ, 0xfc, !PT ;  /* 0x0000008010101812 */ /* 0x000fc800078efcff */
[----:B------:R-:W-:Y:S01]  /*273d0*/  LOP3.LUT R16, R16, 0xffffffbf, RZ, 0xc0, !PT ;  /* 0xffffffbf10107812 */ /* 0x000fe200078ec0ff */
[----:B--2---:R-:W-:Y:S02]  /*273e0*/  @!P1 IMAD.X R3, RZ, RZ, R2, P0 ;  /* 0x000000ffff039224 */ /* 0x004fe400000e0602 */
[----:B------:R-:W-:Y:S02]  /*273f0*/  @!P1 IMAD.MOV.U32 R2, RZ, RZ, R6 ;  /* 0x000000ffff029224 */ /* 0x000fe400078e0006 */
[----:B------:R-:W-:-:S03]  /*27400*/  VIADD R6, R4, 0x20 ;  /* 0x0000002004067836 */ /* 0x000fc60000000000 */
[----:B------:R2:W-:Y:S02]  /*27410*/  @!P1 LDGSTS.E.BYPASS.LTC128B.128 [R22+0x20c00], desc[UR36][R2.64], !P5 ;  /* 0x20c0000002169fae */ /* 0x0005e4000e901d64 */
[----:B------:R-:W-:Y:S02]  /*27420*/  ISETP.GE.AND P1, PT, R6, UR41, PT ;  /* 0x0000002906007c0c */ /* 0x000fe4000bf26270 */
[----:B--2---:R-:W2:Y:S11]  /*27430*/  SHFL.IDX PT, R2, R5, 0x2, 0x181f ;  /* 0x00581f0005027f89 */ /* 0x004eb600000e0000 */
[----:B0-----:R-:W-:Y:S01]  /*27440*/  @!P1 LEA R6, P0, R7, R14, 0x1 ;  /* 0x0000000e07069211 */ /* 0x001fe200078008ff */
[----:B------:R-:W0:Y:S01]  /*27450*/  SHFL.IDX PT, R5, R5, 0x3, 0x181f ;  /* 0x00781f0005057f89 */ /* 0x000e2200000e0000 */
[----:B------:R-:W-:-:S03]  /*27460*/  @P1 LOP3.LUT R16, R16, 0x40, RZ, 0xfc, !PT ;  /* 0x0000004010101812 */ /* 0x000fc600078efcff */
[----:B------:R3:W4:Y:S01]  /*27470*/  SHFL.IDX PT, R14, R0, 0x3, 0x181f ;  /* 0x00781f00000e7f89 */ /* 0x00072200000e0000 */
[----:B--2---:R-:W-:Y:S02]  /*27480*/  @!P1 IMAD.X R3, RZ, RZ, R2, P0 ;  /* 0x000000ffff039224 */ /* 0x004fe400000e0602 */
[----:B------:R-:W-:-:S05]  /*27490*/  @!P1 IMAD.MOV.U32 R2, RZ, RZ, R6 ;  /* 0x000000ffff029224 */ /* 0x000fca00078e0006 */
[----:B0-----:R3:W-:Y:S02]  /*274a0*/  @!P1 LDGSTS.E.BYPASS.LTC128B.128 [R22+0x21400], desc[UR36][R2.64], !P5 ;  /* 0x2140000002169fae */ /* 0x0017e4000e901d64 */
.L_x_2136:
[----:B------:R-:W-:Y:S01]  /*274b0*/  VIADD R4, R4, 0x30 ;  /* 0x0000003004047836 */ /* 0x000fe20000000000 */
[----:B------:R-:W-:-:S04]  /*274c0*/  LOP3.LUT R16, R16, 0xffffefff, RZ, 0xc0, !PT ;  /* 0xffffefff10107812 */ /* 0x000fc800078ec0ff */
[----:B------:R-:W-:-:S13]  /*274d0*/  ISETP.GE.AND P1, PT, R4, UR41, PT ;  /* 0x0000002904007c0c */ /* 0x000fda000bf26270 */
[----:B---34-:R-:W-:Y:S02]  /*274e0*/  @!P1 LEA R2, P0, R7, R14, 0x1 ;  /* 0x0000000e07029211 */ /* 0x018fe400078008ff */
[----:B------:R-:W-:-:S03]  /*274f0*/  @P1 LOP3.LUT R16, R16, 0x1000, RZ, 0xfc, !PT ;  /* 0x0000100010101812 */ /* 0x000fc600078efcff */
[----:B------:R-:W-:Y:S01]  /*27500*/  @!P1 IMAD.X R3, RZ, RZ, R5, P0 ;  /* 0x000000ffff039224 */ /* 0x000fe200000e0605 */
[----:B------:R-:W-:-:S04]  /*27510*/  PLOP3.LUT P0, PT, PT, PT, PT, 0x80, 0x0 ;  /* 0x000000000000781c */ /* 0x000fc80003f0f070 */
[----:B------:R-:W-:Y:S01]  /*27520*/  @!PT LDS RZ, [RZ] ;  /* 0x00000000fffff984 */ /* 0x000fe20000000800 */
[----:B------:R-:W-:Y:S01]  /*27530*/  @!PT LDS RZ, [RZ] ;  /* 0x00000000fffff984 */ /* 0x000fe20000000800 */
[----:B------:R-:W-:Y:S01]  /*27540*/  @!PT LDS RZ, [RZ] ;  /* 0x00000000fffff984 */ /* 0x000fe20000000800 */
[----:B------:R0:W-:Y:S01]  /*27550*/  @!P1 LDGSTS.E.BYPASS.LTC128B.128 [R22+0x21c00], desc[UR36][R2.64], !P5 ;  /* 0x21c0000002169fae */ /* 0x0001e2000e901d64 */
[----:B------:R-:W-:-:S08]  /*27560*/  NOP ;  /* 0x0000000000007918 */ /* 0x000fd00000000000 */
.L_x_2067:
[----:B------:R-:W-:Y:S02]  /*27570*/  PLOP3.LUT P1, PT, P1, P0, PT, 0xa2, 0x0 ;  /* 0x000000000000781c */ /* 0x000fe40000f21472 */
[----:B------:R-:W-:-:S08]  /*27580*/  @P0 R2UR P1, UR4, R17 ;  /* 0x00000000110402ca */ /* 0x000fd00000020000 */
[----:B------:R-:W-:-:S05]  /*27590*/  @P0 PLOP3.LUT P0, PT, P1, PT, PT, 0x80, 0x0 ;  /* 0x000000000000081c */ /* 0x000fca0000f0f070 */
[----:B------:R-:W-:Y:S01]  /*275a0*/  @!P1 SYNCS.ARRIVE.TRANS64.RED.A0T1 RZ, [UR4+0x38800], RZ ;  /* 0x038800ffffff99a7 */ /* 0x000fe20008200404 */
[----:B------:R-:W-:Y:S07]  /*275b0*/  @!P1 ARRIVES.LDGSTSBAR.64.TRANSCNT [UR4+0x38800] ;  /* 0x03880000ff0099b0 */ /* 0x000fee0008000a84 */
[----:B------:R-:W-:Y:S05]  /*275c0*/  @P0 BRA.U.ANY `(.L_x_2067) ;  /* 0xfffffffd00e80947 */ /* 0x000fea000393ffff */
[----:B------:R-:W-:Y:S01]  /*275d0*/  ULDC.64 UR4, c[0x0][0x3d8] ;  /* 0x0000f60000047ab9 */ /* 0x000fe20000000a00 */
[----:B------:R-:W-:Y:S01]  /*275e0*/  NOP ;  /* 0x0000000000007918 */ /* 0x000fe20000000000 */
[----:B------:R-:W-:Y:S01]  /*275f0*/  IMAD R0, R24, UR4, RZ ;  /* 0x0000000418007c24 */ /* 0x000fe2000f8e02ff */
[----:B------:R2:W-:Y:S01]  /*27600*/  SYNCS.ARRIVE.TRANS64.A1T0 RZ, [R17+URZ+0x38800], RZ ;  /* 0x038800ff11ff79a7 */ /* 0x0005e2000810003f */
[C---:B------:R-:W-:Y:S01]  /*27610*/  IMAD.WIDE.U32 R4, R19.reuse, UR4, RZ ;  /* 0x0000000413047c25 */ /* 0x040fe2000f8e00ff */
[----:B------:R-:W-:Y:S03]  /*27620*/  BSSY B6, `(.L_x_2068) ;  /* 0x0000018000067945 */ /* 0x000fe60003800000 */
[----:B------:R-:W-:Y:S01]  /*27630*/  IMAD R0, R19, UR5, R0 ;  /* 0x0000000513007c24 */ /* 0x000fe2000f8e0200 */
[----:B------:R2:W-:Y:S01]  /*27640*/  STL.64 [R1+0x430], R4 ;  /* 0x0004300401007387 */ /* 0x0005e20000100a00 */
[----:B0-----:R-:W-:-:S02]  /*27650*/  VIADD R2, R17, 0x26400 ;  /* 0x0002640011027836 */ /* 0x001fc40000000000 */
[----:B------:R-:W-:-:S03]  /*27660*/  IMAD.IADD R0, R5, 0x1, R0 ;  /* 0x0000000105007824 */ /* 0x000fc600078e0200 */
[----:B------:R-:W-:Y:S02]  /*27670*/  LOP3.LUT P0, RZ, R2, 0x3ff, RZ, 0xc0, !PT ;  /* 0x000003ff02ff7812 */ /* 0x000fe4000780c0ff */
[----:B------:R2:W-:Y:S11]  /*27680*/  STL [R1+0x444], R0 ;  /* 0x0004440001007387 */ /* 0x0005f60000100800 */
[----:B--2---:R-:W-:Y:S05]  /*27690*/  @!P0 BRA `(.L_x_2069) ;  /* 0x0000000000408947 */ /* 0x004fea0003800000 */
        /* <DEDUP_REMOVED lines=16> */
.L_x_2069:
[----:B------:R-:W-:Y:S05]  /*277a0*/  BSYNC B6 ;  /* 0x0000000000067941 */ /* 0x000fea0003800000 */
.L_x_2068:
[----:B------:R-:W2:Y:S04]  /*277b0*/  LDL.LU.64 R4, [R1+0x430] ;  /* 0x0004300001047983 */ /* 0x000ea80000300a00 */
[----:B------:R-:W3:Y:S01]  /*277c0*/  LDL.LU R20, [R1+0x444] ;  /* 0x0004440001147983 */ /* 0x000ee20000300800 */
[----:B------:R-:W-:Y:S01]  /*277d0*/  UISETP.NE.AND UP0, UPT, UR49, URZ, UPT ;  /* 0x0000003f3100728c */ /* 0x000fe2000bf05270 */
[----:B------:R-:W-:Y:S01]  /*277e0*/  IMAD.MOV.U32 R2, RZ, RZ, R34 ;  /* 0x000000ffff027224 */ /* 0x000fe200078e0022 */
[----:B------:R-:W-:Y:S01]  /*277f0*/  ULDC UR6, c[0x0][0x448] ;  /* 0x0001120000067ab9 */ /* 0x000fe20000000800 */
[----:B------:R0:W5:Y:S01]  /*27800*/  LDL R8, [R1+0x424] ;  /* 0x0004240001087983 */ /* 0x0001620000100800 */
[----:B------:R-:W-:Y:S01]  /*27810*/  ULDC.64 UR8, c[0x0][0x3e0] ;  /* 0x0000f80000087ab9 */ /* 0x000fe20000000a00 */
[----:B------:R-:W-:-:S02]  /*27820*/  LOP3.LUT P2, RZ, R16, 0x20000, RZ, 0xc0, !PT ;  /* 0x0002000010ff7812 */ /* 0x000fc4000784c0ff */
[----:B------:R0:W5:Y:S01]  /*27830*/  LDL R6, [R1+0x420] ;  /* 0x0004200001067983 */ /* 0x0001620000100800 */
[----:B------:R-:W-:Y:S02]  /*27840*/  PLOP3.LUT P0, PT, PT, PT, UP0, 0x80, 0x0 ;  /* 0x000000000000781c */ /* 0x000fe40003f0f008 */
[C---:B------:R-:W-:Y:S01]  /*27850*/  LOP3.LUT P3, RZ, R16.reuse, 0x10000, RZ, 0xc0, !PT ;  /* 0x0001000010ff7812 */ /* 0x040fe2000786c0ff */
[----:B------:R-:W-:Y:S01]  /*27860*/  @UP0 ULDC UR4, c[0x0][0x44c] ;  /* 0x0001130000040ab9 */ /* 0x000fe20000000800 */
[C---:B------:R-:W-:Y:S02]  /*27870*/  LOP3.LUT P4, RZ, R16.reuse, 0x8000, RZ, 0xc0, !PT ;  /* 0x0000800010ff7812 */ /* 0x040fe4000788c0ff */
[----:B------:R-:W-:-:S07]  /*27880*/  LOP3.LUT P5, RZ, R16, 0x4000, RZ, 0xc0, !PT ;  /* 0x0000400010ff7812 */ /* 0x000fce00078ac0ff */
[----:B------:R-:W-:Y:S01]  /*27890*/  @P0 IMAD.HI.U32 R0, R34, UR4, RZ ;  /* 0x0000000422000c27 */ /* 0x000fe2000f8e00ff */
[----:B------:R-:W-:Y:S01]  /*278a0*/  PLOP3.LUT P0, PT, PT, PT, UP0, 0x80, 0x0 ;  /* 0x000000000000781c */ /* 0x000fe20003f0f008 */
[----:B------:R-:W-:-:S12]  /*278b0*/  @UP0 ULDC UR4, c[0x0][0x450] ;  /* 0x0001140000040ab9 */ /* 0x000fd80000000800 */
[----:B------:R-:W-:-:S04]  /*278c0*/  @P0 SHF.R.U32.HI R2, RZ, UR4, R0 ;  /* 0x00000004ff020c19 */ /* 0x000fc80008011600 */
[--C-:B------:R-:W-:Y:S02]  /*278d0*/  SHF.R.S32.HI R0, RZ, 0x1f, R2.reuse ;  /* 0x0000001fff007819 */ /* 0x100fe40000011402 */
[----:B--2---:R-:W-:Y:S02]  /*278e0*/  R2UR UR5, R5 ;  /* 0x00000000050572ca */ /* 0x004fe400000e0000 */
[----:B------:R-:W-:Y:S02]  /*278f0*/  R2UR UR4, R4 ;  /* 0x00000000040472ca */ /* 0x000fe400000e0000 */
[----:B---3--:R-:W-:Y:S01]  /*27900*/  R2UR UR5, R20 ;  /* 0x00000000140572ca */ /* 0x008fe200000e0000 */
[----:B------:R-:W-:Y:S01]  /*27910*/  IMAD.MOV R5, RZ, RZ, -R2 ;  /* 0x000000ffff057224 */ /* 0x000fe200078e0a02 */
[----:B------:R-:W2:Y:S03]  /*27920*/  S2R R20, SR_TID.X ;  /* 0x0000000000147919 */ /* 0x000ea60000002100 */
[----:B------:R-:W-:Y:S01]  /*27930*/  IMAD R5, R5, UR6, R34 ;  /* 0x0000000605057c24 */ /* 0x000fe2000f8e0222 */
[----:B------:R-:W-:-:S04]  /*27940*/  UIMAD UR6, UR50, UR8, URZ ;  /* 0x00000008320672a4 */ /* 0x000fc8000f8e023f */
[----:B------:R-:W-:-:S03]  /*27950*/  UIMAD UR6, UR38, UR9, UR6 ;  /* 0x00000009260672a4 */ /* 0x000fc6000f8e0206 */
[----:B------:R-:W-:-:S03]  /*27960*/  UIMAD.WIDE.U32 UR4, UR38, UR8, UR4 ;  /* 0x00000008260472a5 */ /* 0x000fc6000f8e0004 */
[----:B------:R-:W-:Y:S01]  /*27970*/  ULDC.64 UR8, c[0x0][0x3d0] ;  /* 0x0000f40000087ab9 */ /* 0x000fe20000000a00 */
[----:B------:R-:W-:Y:S01]  /*27980*/  UIADD3 UR5, UR5, UR6, URZ ;  /* 0x0000000605057290 */ /* 0x000fe2000fffe03f */
[----:B------:R-:W-:Y:S02]  /*27990*/  IMAD R7, R0, UR8, RZ ;  /* 0x0000000800077c24 */ /* 0x000fe4000f8e02ff */
[----:B------:R-:W-:Y:S01]  /*279a0*/  IMAD.U32 R3, RZ, RZ, UR8 ;  /* 0x00000008ff037e24 */ /* 0x000fe2000f8e00ff */
[----:B------:R-:W-:Y:S01]  /*279b0*/  SHF.R.S32.HI R0, RZ, 0x1f, R5 ;  /* 0x0000001fff007819 */ /* 0x000fe20000011405 */
        /* <DEDUP_REMOVED lines=10> */
[----:B------:R-:W-:Y:S01]  /*27a60*/  UMOV UR4, 0xffffffff ;  /* 0xffffffff00047882 */ /* 0x000fe20000000000 */
[----:B--2---:R-:W-:-:S03]  /*27a70*/  IMAD.SHL.U32 R9, R20, 0x8, RZ ;  /* 0x0000000814097824 */ /* 0x004fc600078e00ff */
[----:B------:R-:W-:Y:S02]  /*27a80*/  LEA.HI.X R4, R2, UR5, R3, 0x1, P0 ;  /* 0x0000000502047c11 */ /* 0x000fe400080f0c03 */
[----:B------:R-:W-:Y:S01]  /*27a90*/  LOP3.LUT R9, R9, 0x38, RZ, 0xc0, !PT ;  /* 0x0000003809097812 */ /* 0x000fe200078ec0ff */
[----:B0-----:R-:W-:Y:S06]  /*27aa0*/  BRA.DIV UR4, `(.L_x_2070) ;  /* 0x0000003204887947 */ /* 0x001fec000b800000 */
[C---:B------:R-:W-:Y:S01]  /*27ab0*/  LOP3.LUT P1, RZ, R16.reuse, 0x40, RZ, 0xc0, !PT ;  /* 0x0000004010ff7812 */ /* 0x040fe2000782c0ff */
[----:B------:R-:W0:Y:S01]  /*27ac0*/  SHFL.IDX PT, R14, R0, RZ, 0x181f ;  /* 0x00181fff000e7589 */ /* 0x000e2200000e0000 */
[C---:B------:R-:W-:Y:S02]  /*27ad0*/  LOP3.LUT P6, RZ, R16.reuse, 0x40000, RZ, 0xc0, !PT ;  /* 0x0004000010ff7812 */ /* 0x040fe400078cc0ff */
[----:B------:R-:W-:Y:S01]  /*27ae0*/  LOP3.LUT R16, R16, 0xffbfffff, RZ, 0xc0, !PT ;  /* 0xffbfffff10107812 */ /* 0x000fe200078ec0ff */
[----:B------:R-:W2:Y:S04]  /*27af0*/  SHFL.IDX PT, R2, R4, RZ, 0x181f ;  /* 0x00181fff04027589 */ /* 0x000ea800000e0000 */
[----:B------:R-:W-:Y:S04]  /*27b00*/  SHFL.IDX PT, R5, R4, 0x1, 0x181f ;  /* 0x00381f0004057f89 */ /* 0x000fe800000e0000 */
[----:B------:R-:W-:-:S04]  /*27b10*/  @P1 LOP3.LUT R16, R16, 0x400000, RZ, 0xfc, !PT ;  /* 0x0040000010101812 */ /* 0x000fc800078efcff */
[C---:B------:R-:W-:Y:S02]  /*27b20*/  LOP3.LUT P1, RZ, R16.reuse, 0x80, RZ, 0xc0, !PT ;  /* 0x0000008010ff7812 */ /* 0x040fe4000782c0ff */
[----:B------:R-:W-:-:S11]  /*27b30*/  LOP3.LUT R16, R16, 0xff7fffff, RZ, 0xc0, !PT ;  /* 0xff7fffff10107812 */ /* 0x000fd600078ec0ff */
[----:B------:R-:W-:-:S04]  /*27b40*/  @P1 LOP3.LUT R16, R16, 0x800000, RZ, 0xfc, !PT ;  /* 0x0080000010101812 */ /* 0x000fc800078efcff */
[----:B------:R-:W-:-:S13]  /*27b50*/  LOP3.LUT P1, RZ, R16, 0x100, RZ, 0xc0, !PT ;  /* 0x0000010010ff7812 */ /* 0x000fda000782c0ff */
[----:B0-----:R-:W-:-:S05]  /*27b60*/  @!P1 LEA R14, P0, R9, R14, 0x1 ;  /* 0x0000000e090e9211 */ /* 0x001fca00078008ff */
[----:B--2---:R-:W-:Y:S01]  /*27b70*/  @!P1 IMAD.X R3, RZ, RZ, R2, P0 ;  /* 0x000000ffff039224 */ /* 0x004fe200000e0602 */
[----:B------:R-:W-:Y:S01]  /*27b80*/  LOP3.LUT P0, RZ, R16, 0x80000, RZ, 0xc0, !PT ;  /* 0x0008000010ff7812 */ /* 0x000fe2000780c0ff */
[----:B------:R-:W-:Y:S02]  /*27b90*/  @!P1 IMAD.MOV.U32 R2, RZ, RZ, R14 ;  /* 0x000000ffff029224 */ /* 0x000fe400078e000e */
[----:B------:R-:W0:Y:S10]  /*27ba0*/  SHFL.IDX PT, R14, R0, 0x1, 0x181f ;  /* 0x00381f00000e7f89 */ /* 0x000e3400000e0000 */
        /* <DEDUP_REMOVED lines=11> */
[----:B0-----:R-:W-:-:S05]  /*27c60*/  @!P1 LEA R14, P0, R9, R14, 0x1 ;  /* 0x0000000e090e9211 */ /* 0x001fca00078008ff */
[----:B------:R-:W-:Y:S01]  /*27c70*/  @!P1 IMAD.X R5, RZ, RZ, R5, P0 ;  /* 0x000000ffff059224 */ /* 0x000fe200000e0605 */
[----:B------:R-:W-:Y:S01]  /*27c80*/  LOP3.LUT P0, RZ, R16, 0x80000, RZ, 0xc0, !PT ;  /* 0x0008000010ff7812 */ /* 0x000fe2000780c0ff */
[----:B--2---:R-:W-:Y:S02]  /*27c90*/  @!P1 IMAD.MOV.U32 R2, RZ, RZ, R14 ;  /* 0x000000ffff029224 */ /* 0x004fe400078e000e */
[----:B------:R-:W-:Y:S01]  /*27ca0*/  @!P1 IMAD.MOV.U32 R3, RZ, RZ, R5 ;  /* 0x000000ffff039224 */ /* 0x000fe200078e0005 */
[----:B------:R-:W0:Y:S04]  /*27cb0*/  SHFL.IDX PT, R14, R0, 0x2, 0x181f ;  /* 0x00581f00000e7f89 */ /* 0x000e2800000e0000 */
[----:B------:R-:W2:Y:S04]  /*27cc0*/  SHFL.IDX PT, R5, R4, 0x2, 0x181f ;  /* 0x00581f0004057f89 */ /* 0x000ea800000e0000 */
[----:B------:R-:W3:Y:S04]  /*27cd0*/  SHFL.IDX PT, R4, R4, 0x3, 0x181f ;  /* 0x00781f0004047f89 */ /* 0x000ee800000e0000 */
        /* <DEDUP_REMOVED lines=12> */
[----:B--2---:R-:W-:Y:S01]  /*27da0*/  @!P1 IMAD.X R5, RZ, RZ, R5, P0 ;  /* 0x000000ffff059224 */ /* 0x004fe200000e0605 */
[----:B------:R-:W-:Y:S01]  /*27db0*/  LOP3.LUT P0, RZ, R16, 0x80000, RZ, 0xc0, !PT ;  /* 0x0008000010ff7812 */ /* 0x000fe2000780c0ff */
[----:B----4-:R-:W-:Y:S02]  /*27dc0*/  @!P1 IMAD.MOV.U32 R2, RZ, RZ, R14 ;  /* 0x000000ffff029224 */ /* 0x010fe400078e000e */
[----:B------:R-:W-:Y:S01]  /*27dd0*/  @!P1 IMAD.MOV.U32 R3, RZ, RZ, R5 ;  /* 0x000000ffff039224 */ /* 0x000fe200078e0005 */
[----:B------:R2:W4:Y:S09]  /*27de0*/  SHFL.IDX PT, R14, R0, 0x3, 0x181f ;  /* 0x00781f00000e7f89 */ /* 0x00053200000e0000 */
        /* <DEDUP_REMOVED lines=9> */
[----:B---34-:R2:W-:Y:S02]  /*27e80*/  @!P1 LDGSTS.E.BYPASS.LTC128B.128 [R22+0x35400], desc[UR36][R2.64+0x380], P0 ;  /* 0x3540038002169fae */ /* 0x0185e40008101d64 */
.L_x_2146:
[C---:B------:R-:W-:Y:S02]  /*27e90*/  LOP3.LUT P1, RZ, R16.reuse, 0x1000, RZ, 0xc0, !PT ;  /* 0x0000100010ff7812 */ /* 0x040fe4000782c0ff */
[----:B------:R-:W-:-:S11]  /*27ea0*/  LOP3.LUT P6, RZ, R16, 0x40000, RZ, 0xc0, !PT ;  /* 0x0004000010ff7812 */ /* 0x000fd600078cc0ff */
[----:B0-2---:R-:W-:-:S05]  /*27eb0*/  @!P1 LEA R2, P0, R9, R14, 0x1 ;  /* 0x0000000e09029211 */ /* 0x005fca00078008ff */
        /* <DEDUP_REMOVED lines=15> */
[----:B------:R-:W-:Y:S01]  /*27fb0*/  PLOP3.LUT P0, PT, PT, PT, PT, 0x80, 0x0 ;  /* 0x000000000000781c */ /* 0x000fe20003f0f070 */
[----:B------:R-:W-:-:S12]  /*27fc0*/  NOP ;  /* 0x0000000000007918 */ /* 0x000fd80000000000 */
.L_x_2071:
        /* <DEDUP_REMOVED lines=18> */
.L_x_2147:
[----:B------:R-:W-:Y:S05]  /*280f0*/  BSYNC B0 ;  /* 0x0000000000007941 */ /* 0x000fea0003800000 */
.L_x_2072:
[----:B------:R-:W-:-:S13]  /*28100*/  LOP3.LUT P0, RZ, R16, 0x800, RZ, 0xc0, !PT ;  /* 0x0000080010ff7812 */ /* 0x000fda000780c0ff */
[----:B------:R-:W-:Y:S05]  /*28110*/  @!P0 BRA `(.L_x_2074) ;  /* 0x0000000000048947 */ /* 0x000fea0003800000 */
[----:B------:R-:W-:Y:S01]  /*28120*/  BPT.TRAP 0x1 ;  /* 0x000000040000795c */ /* 0x000fe20000300000 */
.L_x_2074:
[----:B0-----:R-:W-:Y:S01]  /*28130*/  SHF.L.U32 R0, R23, 0x1f, RZ ;  /* 0x0000001f17007819 */ /* 0x001fe200000006ff */
[----:B------:R-:W-:Y:S03]  /*28140*/  BSSY B0, `(.L_x_2075) ;  /* 0x0000003000007945 */ /* 0x000fe60003800000 */
[----:B------:R-:W0:Y:S02]  /*28150*/  SYNCS.PHASECHK.TRANS64.TRYWAIT P0, [R27+URZ+0x38860], R0 ;  /* 0x038860001b0075a7 */ /* 0x000e24000800017f */
[----:B0-----:R-:W-:Y:S05]  /*28160*/  @!P0 BRA `(.L_x_2076) ;  /* 0x0000003000c88947 */ /* 0x001fea0003800000 */
.L_x_2148:
[----:B------:R-:W-:Y:S05]  /*28170*/  BSYNC B0 ;  /* 0x0000000000007941 */ /* 0x000fea0003800000 */
.L_x_2075:
[----:B------:R-:W0:Y:S01]  /*28180*/  LDL.LU R2, [R1+0x438] ;  /* 0x0004380001027983 */ /* 0x000e220000300800 */
[----:B------:R-:W-:-:S03]  /*28190*/  ULDC.64 UR4, c[0x0][0x328] ;  /* 0x0000ca0000047ab9 */ /* 0x000fc60000000a00 */
[----:B------:R-:W2:Y:S01]  /*281a0*/  LDL.LU R4, [R1+0x43c] ;  /* 0x00043c0001047983 */ /* 0x000ea20000300800 */
[----:B------:R-:W-:Y:S01]  /*281b0*/  LOP3.LUT R16, R16, 0xffffff7f, RZ, 0xc0, !PT ;  /* 0xffffff7f10107812 */ /* 0x000fe200078ec0ff */
[----:B0-----:R-:W-:Y:S02]  /*281c0*/  IMAD R0, R2, UR4, RZ ;  /* 0x0000000402007c24 */ /* 0x001fe4000f8e02ff */
[----:B------:R-:W-:-:S04]  /*281d0*/  IMAD.WIDE.U32 R2, R37, UR4, RZ ;  /* 0x0000000425027c25 */ /* 0x000fc8000f8e00ff */
[----:B------:R-:W-:Y:S01]  /*281e0*/  IMAD R5, R37, UR5, R0 ;  /* 0x0000000525057c24 */ /* 0x000fe2000f8e0200 */
[----:B------:R-:W-:Y:S02]  /*281f0*/  ULDC.64 UR4, c[0x0][0x338] ;  /* 0x0000ce0000047ab9 */ /* 0x000fe40000000a00 */
[----:B--2---:R-:W-:Y:S01]  /*28200*/  IMAD R0, R4, UR4, RZ ;  /* 0x0000000404007c24 */ /* 0x004fe2000f8e02ff */
[----:B------:R-:W-:Y:S01]  /*28210*/  PRMT R4, R33, 0x8880, RZ ;  /* 0x0000888021047816 */ /* 0x000fe200000000ff */
        /* <DEDUP_REMOVED lines=13> */
[----:B------:R-:W-:Y:S02]  /*282f0*/  LEA.HI.X R7, R2, UR5, R7, 0x1, P0 ;  /* 0x0000000502077c11 */ /* 0x000fe400080f0c07 */
[----:B------:R-:W-:-:S13]  /*28300*/  ISETP.GT.AND P0, PT, R4, -0x1, PT ;  /* 0xffffffff0400780c */ /* 0x000fda0003f04270 */
[----:B------:R-:W-:Y:S01]  /*28310*/  @P0 LOP3.LUT R16, R16, 0x80, RZ, 0xfc, !PT ;  /* 0x0000008010100812 */ /* 0x000fe200078efcff */
[----:B------:R-:W-:Y:S06]  /*28320*/  BRA.DIV UR4, `(.L_x_2077) ;  /* 0x00000032046c7947 */ /* 0x000fec000b800000 */
[----:B------:R-:W0:Y:S01]  /*28330*/  S2R R2, SR_TID.X ;  /* 0x0000000000027919 */ /* 0x000e220000002100 */
[----:B------:R-:W-:Y:S01]  /*28340*/  LOP3.LUT P1, RZ, R33, 0x1, RZ, 0xc0, !PT ;  /* 0x0000000121ff7812 */ /* 0x000fe2000782c0ff */
        /* <DEDUP_REMOVED lines=39> */
[----:B--2---:R-:W-:Y:S01]  /*285c0*/  IMAD.X R3, RZ, RZ, R3, P6 ;  /* 0x000000ffff037224 */ /* 0x004fe200030e0603 */
        /* <DEDUP_REMOVED lines=39> */
.L_x_2158:
        /* <DEDUP_REMOVED lines=25> */
.L_x_2078:
        /* <DEDUP_REMOVED lines=10> */
.L_x_2079:
[----:B0-----:R-:W2:Y:S01]  /*28a70*/  LDL.LU R2, [R1+0x428] ;  /* 0x0004280001027983 */ /* 0x001ea20000300800 */
[----:B------:R0:W-:Y:S01]  /*28a80*/  SYNCS.ARRIVE.TRANS64.A1T0 RZ, [R27+URZ+0x38850], RZ ;  /* 0x038850ff1bff79a7 */ /* 0x0001e2000810003f */
[----:B--2---:R-:W-:-:S05]  /*28a90*/  VIADD R9, R2, 0xfffffffe ;  /* 0xfffffffe02097836 */ /* 0x004fca0000000000 */
[----:B------:R-:W-:-:S13]  /*28aa0*/  ISETP.GE.AND P0, PT, R9, UR44, PT ;  /* 0x0000002c09007c0c */ /* 0x000fda000bf06270 */
[----:B0-----:R-:W-:Y:S05]  /*28ab0*/  @!P0 BRA `(.L_x_2080) ;  /* 0x0000000c00988947 */ /* 0x001fea0003800000 */
[----:B------:R-:W-:Y:S01]  /*28ac0*/  BSSY B0, `(.L_x_2080) ;  /* 0x00000e5000007945 */ /* 0x000fe20003800000 */
.L_x_2093:
[----:B0-----:R-:W0:Y:S01]  /*28ad0*/  S2R R2, SR_TID.X ;  /* 0x0000000000027919 */ /* 0x001e220000002100 */
[----:B--23--:R-:W-:Y:S01]  /*28ae0*/  IMAD R8, R9, 0x40, R31 ;  /* 0x0000004009087824 */ /* 0x00cfe200078e021f */
[----:B------:R-:W-:Y:S01]  /*28af0*/  LOP3.LUT P1, RZ, R16, 0x800, RZ, 0xc0, !PT ;  /* 0x0000080010ff7812 */ /* 0x000fe2000782c0ff */
[----:B------:R-:W-:Y:S01]  /*28b00*/  VIADD R18, R18, 0x1 ;  /* 0x0000000112127836 */ /* 0x000fe20000000000 */
[C---:B0-----:R-:W-:Y:S01]  /*28b10*/  LOP3.LUT R3, R2.reuse, 0x7f, RZ, 0xc0, !PT ;  /* 0x0000007f02037812 */ /* 0x041fe200078ec0ff */
[----:B------:R-:W-:-:S03]  /*28b20*/  IMAD.SHL.U32 R2, R2, 0x10, RZ ;  /* 0x0000001002027824 */ /* 0x000fc600078e00ff */
[----:B------:R-:W-:Y:S02]  /*28b30*/  SHF.R.U32.HI R4, RZ, 0x3, R3 ;  /* 0x00000003ff047819 */ /* 0x000fe40000011603 */
[----:B------:R-:W0:Y:S02]  /*28b40*/  LDC R3, c[0x0][0x430] ;  /* 0x00010c00ff037b82 */ /* 0x000e240000000800 */
[----:B------:R-:W-:-:S04]  /*28b50*/  LOP3.LUT R2, R4, 0x70, R2, 0xf8, !PT ;  /* 0x0000007004027812 */ /* 0x000fc800078ef802 */
[C---:B------:R-:W-:Y:S01]  /*28b60*/  ISETP.GT.U32.AND P2, PT, R2.reuse, 0x3f, PT ;  /* 0x0000003f0200780c */ /* 0x040fe20003f44070 */
[----:B------:R-:W-:-:S04]  /*28b70*/  IMAD.IADD R8, R2, 0x1, R8 ;  /* 0x0000000102087824 */ /* 0x000fc800078e0208 */
[----:B------:R-:W-:-:S08]  /*28b80*/  IMAD.MOV.U32 R10, RZ, RZ, R8 ;  /* 0x000000ffff0a7224 */ /* 0x000fd000078e0008 */
[----:B------:R-:W2:Y:S01]  /*28b90*/  @!P2 LDC.64 R4, c[0x0][0x428] ;  /* 0x00010a00ff04ab82 */ /* 0x000ea20000000a00 */
[----:B0-----:R-:W-:-:S13]  /*28ba0*/  ISETP.NE.AND P0, PT, R3, 0x1, PT ;  /* 0x000000010300780c */ /* 0x001fda0003f05270 */
[----:B------:R-:W0:Y:S08]  /*28bb0*/  @P0 LDC R3, c[0x0][0x434] ;  /* 0x00010d00ff030b82 */ /* 0x000e300000000800 */
[----:B------:R-:W3:Y:S01]  /*28bc0*/  @P0 LDC R7, c[0x0][0x438] ;  /* 0x00010e00ff070b82 */ /* 0x000ee20000000800 */
[----:B0-----:R-:W-:-:S05]  /*28bd0*/  @P0 IMAD.HI.U32 R2, R8, R3, RZ ;  /* 0x0000000308020227 */ /* 0x001fca00078e00ff */
[----:B---3--:R-:W-:Y:S01]  /*28be0*/  @P0 SHF.R.U32.HI R10, RZ, R7, R2 ;  /* 0x00000007ff0a0219 */ /* 0x008fe20000011602 */
[----:B--2---:R-:W-:Y:S01]  /*28bf0*/  @!P2 IMAD R2, R30, R4, RZ ;  /* 0x000000041e02a224 */ /* 0x004fe200078e02ff */
[----:B------:R-:W0:Y:S02]  /*28c00*/  @!P2 LDC.64 R6, c[0x0][0x418] ;  /* 0x00010600ff06ab82 */ /* 0x000e240000000a00 */
[----:B------:R-:W-:Y:S01]  /*28c10*/  @!P2 SHF.R.S32.HI R3, RZ, 0x1f, R10 ;  /* 0x0000001fff03a819 */ /* 0x000fe2000001140a */
[----:B------:R-:W-:Y:S02]  /*28c20*/  @!P2 IMAD R5, R26, R5, R2 ;  /* 0x000000051a05a224 */ /* 0x000fe400078e0202 */
[----:B------:R-:W-:-:S04]  /*28c30*/  @!P2 IMAD.MOV.U32 R2, RZ, RZ, R10 ;  /* 0x000000ffff02a224 */ /* 0x000fc800078e000a */
[----:B------:R-:W-:-:S04]  /*28c40*/  @!P2 IMAD.WIDE.U32 R2, R26, R4, R2 ;  /* 0x000000041a02a225 */ /* 0x000fc800078e0002 */
[----:B------:R-:W-:Y:S02]  /*28c50*/  @!P2 IMAD.IADD R3, R5, 0x1, R3 ;  /* 0x000000010503a824 */ /* 0x000fe400078e0203 */
[----:B------:R-:W-:Y:S01]  /*28c60*/  IMAD.MOV.U32 R4, RZ, RZ, RZ ;  /* 0x000000ffff047224 */ /* 0x000fe200078e00ff */
[----:B0-----:R-:W-:-:S04]  /*28c70*/  @!P2 LEA R6, P0, R2, R6, 0x2 ;  /* 0x000000060206a211 */ /* 0x001fc800078010ff */
[----:B------:R-:W-:Y:S02]  /*28c80*/  @!P2 LEA.HI.X R7, R2, R7, R3, 0x2, P0 ;  /* 0x000000070207a211 */ /* 0x000fe400000f1403 */
[----:B------:R-:W-:-:S03]  /*28c90*/  ISETP.NE.AND P0, PT, R18, 0x2, PT ;  /* 0x000000021200780c */ /* 0x000fc60003f05270 */
[----:B------:R0:W5:Y:S01]  /*28ca0*/  @!P2 LDG.E R4, desc[UR36][R6.64] ;  /* 0x000000240604a981 */ /* 0x000162000c1e1900 */
[----:B------:R-:W-:Y:S01]  /*28cb0*/  SEL R2, RZ, 0x1, P0 ;  /* 0x00000001ff027807 */ /* 0x000fe20000000000 */
[----:B------:R-:W-:Y:S01]  /*28cc0*/  IMAD.MOV R5, RZ, RZ, -R10 ;  /* 0x000000ffff057224 */ /* 0x000fe200078e0a0a */
[----:B------:R-:W-:Y:S05]  /*28cd0*/  YIELD ;  /* 0x0000000000007946 */ /* 0x000fea0003800000 */
[----:B------:R-:W-:Y:S01]  /*28ce0*/  LOP3.LUT R23, R23, R2, RZ, 0x3c, !PT ;  /* 0x0000000217177212 */ /* 0x000fe200078e3cff */
[----:B------:R-:W-:Y:S01]  /*28cf0*/  ULDC UR4, c[0x0][0x430] ;  /* 0x00010c0000047ab9 */ /* 0x000fe20000000800 */
[----:B------:R-:W-:Y:S01]  /*28d00*/  IMAD.MOV.U32 R2, RZ, RZ, R9 ;  /* 0x000000ffff027224 */ /* 0x000fe200078e0009 */
[----:B------:R-:W-:Y:S01]  /*28d10*/  SEL R18, R18, RZ, P0 ;  /* 0x000000ff12127207 */ /* 0x000fe20000000000 */
[----:B------:R-:W-:-:S02]  /*28d20*/  IMAD R5, R5, UR4, R8 ;  /* 0x0000000405057c24 */ /* 0x000fc4000f8e0208 */
[----:B------:R-:W-:Y:S01]  /*28d30*/  VIADD R9, R9, 0xffffffff ;  /* 0xffffffff09097836 */ /* 0x000fe20000000000 */
[----:B------:R-:W-:Y:S01]  /*28d40*/  ISETP.GT.AND P3, PT, R2, UR44, PT ;  /* 0x0000002c02007c0c */ /* 0x000fe2000bf64270 */
[----:B0-----:R-:W-:-:S12]  /*28d50*/  @!P1 BRA `(.L_x_2081) ;  /* 0x0000000000049947 */ /* 0x001fd80003800000 */
[----:B------:R-:W-:Y:S01]  /*28d60*/  BPT.TRAP 0x1 ;  /* 0x000000040000795c */ /* 0x000fe20000300000 */
.L_x_2081:
[----:B------:R-:W-:Y:S01]  /*28d70*/  IMAD R8, R18, 0x8, R17 ;  /* 0x0000000812087824 */ /* 0x000fe200078e0211 */
[----:B------:R-:W-:Y:S01]  /*28d80*/  SHF.L.U32 R20, R23, 0x1f, RZ ;  /* 0x0000001f17147819 */ /* 0x000fe200000006ff */
[----:B------:R-:W-:Y:S01]  /*28d90*/  BSSY B1, `(.L_x_2082) ;  /* 0x0000004000017945 */ /* 0x000fe20003800000 */
[----:B------:R-:W-:Y:S02]  /*28da0*/  SHF.R.S32.HI R7, RZ, 0x1f, R5 ;  /* 0x0000001fff077819 */ /* 0x000fe40000011405 */
[----:B------:R-:W0:Y:S02]  /*28db0*/  SYNCS.PHASECHK.TRANS64.TRYWAIT P0, [R8+URZ+0x38840], R20 ;  /* 0x03884014080075a7 */ /* 0x000e24000800017f */
[----:B0-----:R-:W-:Y:S05]  /*28dc0*/  @!P0 BRA `(.L_x_2083) ;  /* 0x0000002c00cc8947 */ /* 0x001fea0003800000 */
.L_x_2159:
[----:B------:R-:W-:Y:S05]  /*28dd0*/  BSYNC B1 ;  /* 0x0000000000017941 */ /* 0x000fea0003800000 */
.L_x_2082:
[----:B------:R-:W-:Y:S01]  /*28de0*/  ULDC.64 UR4, c[0x0][0x300] ;  /* 0x0000c00000047ab9 */ /* 0x000fe20000000a00 */
[----:B-----5:R-:W-:Y:S01]  /*28df0*/  SHF.R.S32.HI R10, RZ, 0x1f, R4 ;  /* 0x0000001fff0a7819 */ /* 0x020fe20000011404 */
[----:B------:R-:W-:Y:S01]  /*28e00*/  IMAD R2, R7, UR4, RZ ;  /* 0x0000000407027c24 */ /* 0x000fe2000f8e02ff */
[----:B------:R-:W-:-:S03]  /*28e10*/  LOP3.LUT P1, RZ, R16, 0x2, RZ, 0xc0, !PT ;  /* 0x0000000210ff7812 */ /* 0x000fc6000782c0ff */
        /* <DEDUP_REMOVED lines=10> */
[C---:B-1----:R-:W-:Y:S02]  /*28ec0*/  IMAD R27, R19.reuse, UR5, R6 ;  /* 0x00000005131b7c24 */ /* 0x042fe4000f8e0206 */
[----:B------:R-:W-:Y:S01]  /*28ed0*/  IMAD.WIDE.U32 R2, R19, UR4, R2 ;  /* 0x0000000413027c25 */ /* 0x000fe2000f8e0002 */
[----:B------:R-:W-:-:S03]  /*28ee0*/  ULDC.64 UR4, c[0x0][0x2e8] ;  /* 0x0000ba0000047ab9 */ /* 0x000fc60000000a00 */
[----:B------:R-:W-:Y:S01]  /*28ef0*/  IMAD.IADD R27, R27, 0x1, R3 ;  /* 0x000000011b1b7824 */ /* 0x000fe200078e0203 */
[----:B------:R-:W-:Y:S01]  /*28f00*/  LEA R21, P0, R2, UR4, 0x1 ;  /* 0x0000000402157c11 */ /* 0x000fe2000f8008ff */
[----:B------:R-:W-:Y:S01]  /*28f10*/  UMOV UR4, 0xffffffff ;  /* 0xffffffff00047882 */ /* 0x000fe20000000000 */
[----:B------:R-:W-:Y:S02]  /*28f20*/  IMAD R6, R18, 0x1000, R32 ;  /* 0x0000100012067824 */ /* 0x000fe400078e0220 */
[----:B------:R-:W-:Y:S01]  /*28f30*/  LEA.HI.X R27, R2, UR5, R27, 0x1, P0 ;  /* 0x00000005021b7c11 */ /* 0x000fe200080f0c1b */
[----:B------:R-:W-:Y:S08]  /*28f40*/  BRA.DIV UR4, `(.L_x_2084) ;  /* 0x0000002e04807947 */ /* 0x000ff0000b800000 */
[----:B------:R-:W1:Y:S01]  /*28f50*/  SHFL.IDX PT, R14, R21, RZ, 0x181f ;  /* 0x00181fff150e7589 */ /* 0x000e6200000e0000 */
[----:B------:R-:W-:-:S03]  /*28f60*/  IMAD R25, R6, 0x2, R17 ;  /* 0x0000000206197824 */ /* 0x000fc600078e0211 */
[----:B------:R-:W2:Y:S01]  /*28f70*/  SHFL.IDX PT, R3, R27, RZ, 0x181f ;  /* 0x00181fff1b037589 */ /* 0x000ea200000e0000 */
[----:B-1----:R-:W-:-:S03]  /*28f80*/  IADD3 R2, P0, R14, R0, RZ ;  /* 0x000000000e027210 */ /* 0x002fc60007f1e0ff */
[----:B------:R-:W-:Y:S02]  /*28f90*/  SHFL.IDX PT, R14, R21, 0x3, 0x181f ;  /* 0x00781f00150e7f89 */ /* 0x000fe400000e0000 */
[----:B--2---:R-:W-:-:S05]  /*28fa0*/  IMAD.X R3, RZ, RZ, R3, P0 ;  /* 0x000000ffff037224 */ /* 0x004fca00000e0603 */
        /* <DEDUP_REMOVED lines=11> */
[----:B---3--:R1:W-:Y:S03]  /*29060*/  LDGSTS.E.BYPASS.LTC128B.128 [R25+0x23400], desc[UR36][R2.64], !P1 ;  /* 0x2340000002197fae */ /* 0x0083e6000c901d64 */
.L_x_2169:
[----:B-1----:R-:W-:-:S05]  /*29070*/  IADD3 R2, P0, R14, R0, RZ ;  /* 0x000000000e027210 */ /* 0x002fca0007f1e0ff */
[----:B------:R-:W-:Y:S01]  /*29080*/  IMAD.X R3, RZ, RZ, R27, P0 ;  /* 0x000000ffff037224 */ /* 0x000fe200000e061b */
[----:B------:R-:W-:-:S04]  /*29090*/  PLOP3.LUT P0, PT, PT, PT, PT, 0x80, 0x0 ;  /* 0x000000000000781c */ /* 0x000fc80003f0f070 */
[----:B------:R-:W-:Y:S01]  /*290a0*/  @!PT LDS RZ, [RZ] ;  /* 0x00000000fffff984 */ /* 0x000fe20000000800 */
[----:B------:R-:W-:Y:S01]  /*290b0*/  @!PT LDS RZ, [RZ] ;  /* 0x00000000fffff984 */ /* 0x000fe20000000800 */
[----:B------:R-:W-:Y:S01]  /*290c0*/  @!PT LDS RZ, [RZ] ;  /* 0x00000000fffff984 */ /* 0x000fe20000000800 */
[----:B------:R1:W-:Y:S01]  /*290d0*/  LDGSTS.E.BYPASS.LTC128B.128 [R25+0x23c00], desc[UR36][R2.64], !P1 ;  /* 0x23c0000002197fae */ /* 0x0003e2000c901d64 */
[----:B------:R-:W-:-:S08]  /*290e0*/  NOP ;  /* 0x0000000000007918 */ /* 0x000fd00000000000 */
.L_x_2085:
        /* <DEDUP_REMOVED lines=10> */
.L_x_2086:
[----:B------:R2:W-:Y:S01]  /*29190*/  SYNCS.ARRIVE.TRANS64.A1T0 RZ, [R8+URZ+0x38830], RZ ;  /* 0x038830ff08ff79a7 */ /* 0x0005e2000810003f */
[----:B------:R-:W-:Y:S05]  /*291a0*/  @!P2 BRA `(.L_x_2087) ;  /* 0x000000000004a947 */ /* 0x000fea0003800000 */
[----:B------:R-:W-:Y:S01]  /*291b0*/  BPT.TRAP 0x1 ;  /* 0x000000040000795c */ /* 0x000fe20000300000 */
.L_x_2087:
[----:B------:R-:W3:Y:S01]  /*291c0*/  SYNCS.PHASECHK.TRANS64.TRYWAIT P0, [R8+URZ+0x38860], R20 ;  /* 0x03886014080075a7 */ /* 0x000ee2000800017f */
[----:B------:R-:W-:Y:S04]  /*291d0*/  BSSY B1, `(.L_x_2088) ;  /* 0x0000002000017945 */ /* 0x000fe80003800000 */
[----:B---3--:R-:W-:Y:S05]  /*291e0*/  @!P0 BRA `(.L_x_2089) ;  /* 0x0000002c00ec8947 */ /* 0x008fea0003800000 */
.L_x_2170:
[----:B------:R-:W-:Y:S05]  /*291f0*/  BSYNC B1 ;  /* 0x0000000000017941 */ /* 0x000fea0003800000 */
.L_x_2088:
[----:B------:R-:W-:Y:S01]  /*29200*/  ULDC.64 UR4, c[0x0][0x328] ;  /* 0x0000ca0000047ab9 */ /* 0x000fe20000000a00 */
[C---:B------:R-:W-:Y:S01]  /*29210*/  LOP3.LUT P5, RZ, R16.reuse, 0x8, RZ, 0xc0, !PT ;  /* 0x0000000810ff7812 */ /* 0x040fe200078ac0ff */
[----:B-1----:R-:W-:Y:S01]  /*29220*/  IMAD R2, R7, UR4, RZ ;  /* 0x0000000407027c24 */ /* 0x002fe2000f8e02ff */
        /* <DEDUP_REMOVED lines=18> */
[----:B0--3--:R-:W-:Y:S01]  /*29350*/  LEA.HI.X R20, R2, UR5, R3, 0x1, P0 ;  /* 0x0000000502147c11 */ /* 0x009fe200080f0c03 */
[----:B------:R-:W-:Y:S08]  /*29360*/  BRA.DIV UR4, `(.L_x_2090) ;  /* 0x0000002e04a07947 */ /* 0x000ff0000b800000 */
[----:B------:R-:W0:Y:S01]  /*29370*/  SHFL.IDX PT, R14, R10, RZ, 0x181f ;  /* 0x00181fff0a0e7589 */ /* 0x000e2200000e0000 */
[C---:B------:R-:W-:Y:S01]  /*29380*/  LOP3.LUT P1, RZ, R16.reuse, 0x400, RZ, 0xc0, !PT ;  /* 0x0000040010ff7812 */ /* 0x040fe2000782c0ff */
[----:B------:R-:W-:Y:S01]  /*29390*/  IMAD R21, R21, 0x2, R17 ;  /* 0x0000000215157824 */ /* 0x000fe200078e0211 */
[----:B------:R-:W-:Y:S01]  /*293a0*/  LOP3.LUT R16, R16, 0xffbfffff, RZ, 0xc0, !PT ;  /* 0xffbfffff10107812 */ /* 0x000fe200078ec0ff */
[----:B------:R-:W1:Y:S03]  /*293b0*/  SHFL.IDX PT, R3, R20, RZ, 0x181f ;  /* 0x00181fff14037589 */ /* 0x000e6600000e0000 */
[----:B------:R-:W-:Y:S01]  /*293c0*/  @P3 LOP3.LUT R16, R16, 0x400000, RZ, 0xfc, !PT ;  /* 0x0040000010103812 */ /* 0x000fe200078efcff */
[----:B------:R-:W-:Y:S03]  /*293d0*/  SHFL.IDX PT, R2, R10, 0x2, 0x181f ;  /* 0x00581f000a027f89 */ /* 0x000fe600000e0000 */
[----:B------:R-:W-:-:S02]  /*293e0*/  LOP3.LUT P3, RZ, R16, 0x200, RZ, 0xc0, !PT ;  /* 0x0000020010ff7812 */ /* 0x000fc4000786c0ff */
[C---:B------:R-:W-:Y:S02]  /*293f0*/  LOP3.LUT P6, RZ, R16.reuse, 0x20, RZ, 0xc0, !PT ;  /* 0x0000002010ff7812 */ /* 0x040fe400078cc0ff */
[C---:B------:R-:W-:Y:S02]  /*29400*/  LOP3.LUT P2, RZ, R16.reuse, 0x10, RZ, 0xc0, !PT ;  /* 0x0000001010ff7812 */ /* 0x040fe4000784c0ff */
[----:B------:R-:W-:Y:S02]  /*29410*/  LOP3.LUT R16, R16, 0xff7fffff, RZ, 0xc0, !PT ;  /* 0xff7fffff10107812 */ /* 0x000fe400078ec0ff */
[----:B0-----:R-:W-:Y:S02]  /*29420*/  IADD3 R6, P0, R14, R0, RZ ;  /* 0x000000000e067210 */ /* 0x001fe40007f1e0ff */
[----:B------:R-:W0:Y:S03]  /*29430*/  SHFL.IDX PT, R14, R10, 0x1, 0x181f ;  /* 0x00381f000a0e7f89 */ /* 0x000e2600000e0000 */
[----:B------:R-:W-:Y:S01]  /*29440*/  @P3 LOP3.LUT R16, R16, 0x800000, RZ, 0xfc, !PT ;  /* 0x0080000010103812 */ /* 0x000fe200078efcff */
[----:B-1----:R-:W-:-:S02]  /*29450*/  IMAD.X R7, RZ, RZ, R3, P0 ;  /* 0x000000ffff077224 */ /* 0x002fc400000e0603 */
[----:B------:R-:W1:Y:S04]  /*29460*/  SHFL.IDX PT, R3, R20, 0x1, 0x181f ;  /* 0x00381f0014037f89 */ /* 0x000e6800000e0000 */
        /* <DEDUP_REMOVED lines=8> */
[----:B-1----:R-:W-:Y:S01]  /*294f0*/  IMAD.X R5, RZ, RZ, R3, P0 ;  /* 0x000000ffff057224 */ /* 0x002fe200000e0603 */
        /* <DEDUP_REMOVED lines=10> */
[----:B------:R-:W-:-:S04]  /*295a0*/  LOP3.LUT P3, RZ, R16, 0x800000, RZ, 0xc0, !PT ;  /* 0x0080000010ff7812 */ /* 0x000fc8000786c0ff */
        /* <DEDUP_REMOVED lines=12> */
[----:B------:R-:W-:-:S03]  /*29670*/  LOP3.LUT P3, RZ, R16, 0x400000, RZ, 0xc0, !PT ;  /* 0x0040000010ff7812 */ /* 0x000fc6000786c0ff */
[----:B------:R1:W-:Y:S04]  /*29680*/  LDGSTS.E.BYPASS.LTC128B.128 [R21+0x5400], desc[UR36][R2.64+0x100], !P6 ;  /* 0x0540010002157fae */ /* 0x0003e8000f101d64 */
[----:B------:R1:W-:Y:S04]  /*29690*/  LDGSTS.E.BYPASS.LTC128B.128 [R21+0x7400], desc[UR36][R2.64+0x180], !P2 ;  /* 0x0740018002157fae */ /* 0x0003e8000d101d64 */
[----:B------:R1:W-:Y:S04]  /*296a0*/  LDGSTS.E.BYPASS.LTC128B.128 [R21+0x9400], desc[UR36][R2.64+0x200], !P5 ;  /* 0x0940020002157fae */ /* 0x0003e8000e901d64 */
[----:B------:R1:W-:Y:S04]  /*296b0*/  LDGSTS.E.BYPASS.LTC128B.128 [R21+0xb400], desc[UR36][R2.64+0x280], !P4 ;  /* 0x0b40028002157fae */ /* 0x0003e8000e101d64 */
[----:B------:R1:W-:Y:S04]  /*296c0*/  LDGSTS.E.BYPASS.LTC128B.128 [R21+0xd400], desc[UR36][R2.64+0x300], P0 ;  /* 0x0d40030002157fae */ /* 0x0003e80008101d64 */
[----:B---34-:R1:W-:Y:S02]  /*296d0*/  LDGSTS.E.BYPASS.LTC128B.128 [R21+0xf400], desc[UR36][R2.64+0x380], P1 ;  /* 0x0f40038002157fae */ /* 0x0183e40008901d64 */
.L_x_2180:
[----:B-1----:R-:W-:Y:S02]  /*296e0*/  P2R R4, PR, RZ, 0x2 ;  /* 0x00000002ff047803 */ /* 0x002fe40000000000 */
        /* <DEDUP_REMOVED lines=22> */
.L_x_2091:
        /* <DEDUP_REMOVED lines=10> */
.L_x_2092:
[----:B------:R3:W-:Y:S01]  /*298f0*/  SYNCS.ARRIVE.TRANS64.A1T0 RZ, [R8+URZ+0x38850], RZ ;  /* 0x038850ff08ff79a7 */ /* 0x0007e2000810003f */
[----:B------:R-:W-:Y:S05]  /*29900*/  @P3 BRA `(.L_x_2093) ;  /* 0xfffffff000703947 */ /* 0x000fea000383ffff */
[----:B------:R-:W-:Y:S05]  /*29910*/  BSYNC B0 ;  /* 0x0000000000007941 */ /* 0x000fea0003800000 */
.L_x_2080:
[----:B------:R-:W0:Y:S01]  /*29920*/  S2R R0, SR_TID.X ;  /* 0x0000000000007919 */ /* 0x000e220000002100 */
[----:B------:R-:W-:Y:S01]  /*29930*/  VIADD R18, R18, 0x1 ;  /* 0x0000000112127836 */ /* 0x000fe20000000000 */
[----:B------:R-:W-:Y:S04]  /*29940*/  BSSY B0, `(.L_x_2094) ;  /* 0x0000013000007945 */ /* 0x000fe80003800000 */
[----:B------:R-:W-:-:S04]  /*29950*/  ISETP.NE.AND P0, PT, R18, 0x2, PT ;  /* 0x000000021200780c */ /* 0x000fc80003f05270 */
[----:B------:R-:W-:Y:S02]  /*29960*/  SEL R18, R18, RZ, P0 ;  /* 0x000000ff12127207 */ /* 0x000fe40000000000 */
[----:B0-----:R-:W-:Y:S02]  /*29970*/  LOP3.LUT R2, R0, 0x7f, RZ, 0xc0, !PT ;  /* 0x0000007f00027812 */ /* 0x001fe400078ec0ff */
[----:B------:R-:W-:Y:S02]  /*29980*/  SEL R0, RZ, 0x1, P0 ;  /* 0x00000001ff007807 */ /* 0x000fe40000000000 */
[----:B------:R-:W-:-:S13]  /*29990*/  ISETP.NE.AND P1, PT, R2, RZ, PT ;  /* 0x000000ff0200720c */ /* 0x000fda0003f25270 */
[----:B------:R-:W-:Y:S05]  /*299a0*/  @P1 BRA `(.L_x_2095) ;  /* 0x0000000000301947 */ /* 0x000fea0003800000 */
[----:B------:R-:W0:Y:S01]  /*299b0*/  S2R R7, SR_LANEID ;  /* 0x0000000000077919 */ /* 0x000e220000000000 */
[----:B------:R-:W-:Y:S01]  /*299c0*/  VOTEU.ANY UR4, UPT, PT ;  /* 0x0000000000047886 */ /* 0x000fe200038e0100 */
[----:B------:R-:W4:Y:S01]  /*299d0*/  LDC.64 R2, c[0x0][0xd80] ;  /* 0x00036000ff027b82 */ /* 0x000f220000000a00 */
[----:B------:R-:W0:Y:S08]  /*299e0*/  FLO.U32 R4, UR4 ;  /* 0x0000000400047d00 */ /* 0x000e3000080e0000 */
[----:B------:R-:W4:Y:S01]  /*299f0*/  POPC R5, UR4 ;  /* 0x0000000400057d09 */ /* 0x000f220008000000 */
[----:B0-----:R-:W-:-:S13]  /*29a00*/  ISETP.EQ.U32.AND P0, PT, R4, R7, PT ;  /* 0x000000070400720c */ /* 0x001fda0003f02070 */
[----:B----4-:R-:W4:Y:S01]  /*29a10*/  @P0 ATOMG.E.ADD.STRONG.GPU PT, R3, desc[UR36][R2.64], R5 ;  /* 0x00000005020309a8 */ /* 0x010f2200081ee1e4 */
[----:B------:R-:W0:Y:S02]  /*29a20*/  S2R R6, SR_LTMASK ;  /* 0x0000000000067919 */ /* 0x000e240000003900 */
[----:B0-----:R-:W-:-:S04]  /*29a30*/  LOP3.LUT R6, R6, UR4, RZ, 0xc0, !PT ;  /* 0x0000000406067c12 */ /* 0x001fc8000f8ec0ff */
[----:B------:R-:W0:Y:S01]  /*29a40*/  POPC R7, R6 ;  /* 0x0000000600077309 */ /* 0x000e220000000000 */
[----:B----4-:R-:W0:Y:S02]  /*29a50*/  SHFL.IDX PT, R4, R3, R4, 0x1f ;  /* 0x00001f0403047589 */ /* 0x010e2400000e0000 */
[----:B0-----:R-:W-:-:S07]  /*29a60*/  IADD3 R36, R4, UR48, R7 ;  /* 0x0000003004247c10 */ /* 0x001fce000fffe007 */
.L_x_2095:
[----:B------:R-:W-:Y:S05]  /*29a70*/  BSYNC B0 ;  /* 0x0000000000007941 */ /* 0x000fea0003800000 */
.L_x_2094:
[----:B------:R-:W-:-:S07]  /*29a80*/  LOP3.LUT R23, R23, R0, RZ, 0x3c, !PT ;  /* 0x0000000017177212 */ /* 0x000fce00078e3cff */
.L_x_2051:
[----:B------:R-:W-:Y:S05]  /*29a90*/  BSYNC B7 ;  /* 0x0000000000077941 */ /* 0x000fea0003800000 */
.L_x_2049:
        /* <DEDUP_REMOVED lines=8> */
[----:B------:R4:W0:Y:S01]  /*29b20*/  LDS R36, [R17+0x388d0] ;  /* 0x0388d00011247984 */ /* 0x0008220000000800 */
[----:B------:R-:W-:Y:S06]  /*29b30*/  BAR.ARV 0x4, 0x180 ;  /* 0x0106000000007b1d */ /* 0x000fec0000002000 */
[----:B------:R-:W-:Y:S05]  /*29b40*/  BRA `(.L_x_2097) ;  /* 0x00000000002c7947 */ /* 0x000fea0003800000 */
.L_x_2096:
[----:B------:R-:W-:-:S03]  /*29b50*/  UMOV UR4, 0xffffffff ;  /* 0xffffffff00047882 */ /* 0x000fc60000000000 */
[----:B------:R-:W-:Y:S05]  /*29b60*/  BRA.DIV UR4, `(.L_x_2098) ;  /* 0x0000002e04707947 */ /* 0x000fea000b800000 */
[----:B------:R4:W0:Y:S02]  /*29b70*/  SHFL.IDX PT, R14, R36, RZ, 0x1f ;  /* 0x00001fff240e7589 */ /* 0x00082400000e0000 */
.L_x_2183:
[----:B------:R-:W1:Y:S01]  /*29b80*/  @!P1 S2R R3, SR_CgaCtaId ;  /* 0x0000000000039919 */ /* 0x000e620000008800 */
[----:B------:R-:W-:Y:S05]  /*29b90*/  WARPSYNC.ALL ;  /* 0x0000000000007948 */ /* 0x000fea0003800000 */
[----:B------:R-:W-:Y:S01]  /*29ba0*/  BAR.SYNC.DEFER_BLOCKING 0x4, 0x180 ;  /* 0x0106000000007b1d */ /* 0x000fe20000010000 */
[----:B------:R-:W-:-:S04]  /*29bb0*/  @!P1 MOV R0, 0x400 ;  /* 0x0000040000009802 */ /* 0x000fc80000000f00 */
[----:B-1----:R-:W-:-:S05]  /*29bc0*/  @!P1 LEA R17, R3, R0, 0x18 ;  /* 0x0000000003119211 */ /* 0x002fca00078ec0ff */
[----:B------:R0:W-:Y:S02]  /*29bd0*/  @!P1 STS [R17+0x388d0], R36 ;  /* 0x0388d02411009388 */ /* 0x0001e40000000800 */
[----:B0---4-:R-:W-:Y:S01]  /*29be0*/  IMAD.MOV.U32 R36, RZ, RZ, R14 ;  /* 0x000000ffff247224 */ /* 0x011fe200078e000e */
[----:B------:R-:W-:Y:S06]  /*29bf0*/  BAR.ARV 0x5, 0x180 ;  /* 0x0146000000007b1d */ /* 0x000fec0000002000 */
.L_x_2097:
[----:B------:R-:W-:Y:S02]  /*29c00*/  ULDC UR4, c[0x0][0xd38] ;  /* 0x00034e0000047ab9 */ /* 0x000fe40000000800 */
[----:B0-----:R-:W-:-:S13]  /*29c10*/  ISETP.GE.AND P0, PT, R36, UR4, PT ;  /* 0x0000000424007c0c */ /* 0x001fda000bf06270 */
[----:B------:R-:W-:Y:S05]  /*29c20*/  @!P0 BRA `(.L_x_2099) ;  /* 0xffffffb800f08947 */ /* 0x000fea000383ffff */
.L_x_2040:
[----:B------:R-:W2:Y:S01]  /*29c30*/  LDL.LU R0, [R1+0x440] ;  /* 0x0004400001007983 */ /* 0x000ea20000300800 */
[----:B------:R-:W-:Y:S01]  /*29c40*/  BSSY B0, `(.L_x_2100) ;  /* 0x000000b000007945 */ /* 0x000fe20003800000 */
[----:B------:R-:W0:Y:S01]  /*29c50*/  S2R R5, SR_CgaCtaId ;  /* 0x0000000000057919 */ /* 0x000e220000008800 */
[----:B--2---:R-:W-:-:S05]  /*29c60*/  VIADD R0, R0, 0x1 ;  /* 0x0000000100007836 */ /* 0x004fca0000000000 */
        /* <DEDUP_REMOVED lines=8> */
.L_x_2184:
[----:B------:R-:W-:Y:S05]  /*29cf0*/  BSYNC B0 ;  /* 0x0000000000007941 */ /* 0x000fea0003800000 */
.L_x_2100:
[----:B------:R-:W-:-:S03]  /*29d00*/  UMOV UR4, 0xffffffff ;  /* 0xffffffff00047882 */ /* 0x000fc60000000000 */
[----:B------:R-:W-:Y:S05]  /*29d10*/  BRA.DIV UR4, `(.L_x_2102) ;  /* 0x0000002e04407947 */ /* 0x000fea000b800000 */
[----:B0-----:R-:W0:Y:S02]  /*29d20*/  S2R R0, SR_TID.X ;  /* 0x0000000000007919 */ /* 0x001e240000002100 */
[----:B0-----:R-:W-:-:S04]  /*29d30*/  SHF.R.U32.HI R0, RZ, 0x5, R0 ;  /* 0x00000005ff007819 */ /* 0x001fc80000011600 */
[----:B------:R-:W-:-:S05]  /*29d40*/  LOP3.LUT R0, R0, 0x3, RZ, 0xc0, !PT ;  /* 0x0000000300007812 */ /* 0x000fca00078ec0ff */
[----:B------:R0:W2:Y:S02]  /*29d50*/  SHFL.IDX PT, R14, R0, RZ, 0x1f ;  /* 0x00001fff000e7589 */ /* 0x0000a400000e0000 */
.L_x_2187:
[----:B--2---:R-:W-:Y:S01]  /*29d60*/  ISETP.NE.AND P0, PT, R14, RZ, PT ;  /* 0x000000ff0e00720c */ /* 0x004fe20003f05270 */
[----:B------:R-:W-:-:S12]  /*29d70*/  BSSY B0, `(.L_x_2103) ;  /* 0x0000024000007945 */ /* 0x000fd80003800000 */
[----:B------:R-:W-:Y:S05]  /*29d80*/  @P0 BRA `(.L_x_2104) ;  /* 0x0000000000880947 */ /* 0x000fea0003800000 */
[----:B------:R-:W-:-:S03]  /*29d90*/  UMOV UR4, 0xffffffff ;  /* 0xffffffff00047882 */ /* 0x000fc60000000000 */
[----:B------:R-:W-:Y:S05]  /*29da0*/  BRA.DIV UR4, `(.L_x_2105) ;  /* 0x0000002e04507947 */ /* 0x000fea000b800000 */
[----:B------:R-:W-:-:S13]  /*29db0*/  ELECT P6, URZ, PT ;  /* 0x00000000003f782f */ /* 0x000fda00038c0000 */
.L_x_2190:
[----:B------:R-:W-:Y:S05]  /*29dc0*/  @!P6 BRA `(.L_x_2104) ;  /* 0x000000000078e947 */ /* 0x000fea0003800000 */
[----:B------:R-:W-:-:S06]  /*29dd0*/  ULOP3.LUT UR4, UR61, 0x2, URZ, 0xfc, !UPT ;  /* 0x000000023d047892 */ /* 0x000fcc000f8efc3f */
[----:B0-----:R-:W-:-:S05]  /*29de0*/  IMAD.U32 R0, RZ, RZ, UR4 ;  /* 0x00000004ff007e24 */ /* 0x001fca000f8e00ff */
[----:B------:R-:W-:-:S13]  /*29df0*/  ISETP.NE.AND P0, PT, R0, 0x3, PT ;  /* 0x000000030000780c */ /* 0x000fda0003f05270 */
[----:B------:R-:W-:Y:S05]  /*29e00*/  @!P0 BRA `(.L_x_2106) ;  /* 0x0000000000048947 */ /* 0x000fea0003800000 */
[----:B------:R-:W-:Y:S01]  /*29e10*/  BPT.TRAP 0x1 ;  /* 0x000000040000795c */ /* 0x000fe20000300000 */
.L_x_2106:
[C---:B------:R-:W-:Y:S01]  /*29e20*/  IMAD R3, R18.reuse, 0x8, R5 ;  /* 0x0000000812037824 */ /* 0x040fe200078e0205 */
[----:B------:R-:W-:Y:S01]  /*29e30*/  SHF.L.U32 R2, R23, 0x1f, RZ ;  /* 0x0000001f17027819 */ /* 0x000fe200000006ff */
[----:B------:R-:W-:-:S03]  /*29e40*/  VIADD R18, R18, 0x1 ;  /* 0x0000000112127836 */ /* 0x000fc60000000000 */
[----:B------:R-:W0:Y:S02]  /*29e50*/  SYNCS.PHASECHK.TRANS64.TRYWAIT P1, [R3+URZ+0x38840], R2 ;  /* 0x03884002030075a7 */ /* 0x000e24000802017f */
[----:B------:R-:W-:-:S04]  /*29e60*/  ISETP.NE.AND P2, PT, R18, 0x2, PT ;  /* 0x000000021200780c */ /* 0x000fc80003f45270 */
[----:B------:R-:W-:Y:S01]  /*29e70*/  SEL R0, RZ, 0x1, P2 ;  /* 0x00000001ff007807 */ /* 0x000fe20001000000 */
[----:B0-----:R-:W-:Y:S08]  /*29e80*/  @!P1 BRA `(.L_x_2107) ;  /* 0x0000002c00389947 */ /* 0x001ff00003800000 */
.L_x_2191:
[----:B------:R-:W-:Y:S02]  /*29e90*/  SEL R18, R18, RZ, P2 ;  /* 0x000000ff12127207 */ /* 0x000fe40001000000 */
[----:B------:R-:W-:Y:S01]  /*29ea0*/  LOP3.LUT R0, R23, R0, RZ, 0x3c, !PT ;  /* 0x0000000017007212 */ /* 0x000fe200078e3cff */
[----:B------:R-:W-:Y:S06]  /*29eb0*/  @!P0 BRA `(.L_x_2108) ;  /* 0x0000000000048947 */ /* 0x000fec0003800000 */
[----:B------:R-:W-:Y:S01]  /*29ec0*/  BPT.TRAP 0x1 ;  /* 0x000000040000795c */ /* 0x000fe20000300000 */
.L_x_2108:
[----:B------:R-:W-:Y:S01]  /*29ed0*/  IMAD R5, R18, 0x8, R5 ;  /* 0x0000000812057824 */ /* 0x000fe200078e0205 */
[----:B------:R-:W-:-:S04]  /*29ee0*/  SHF.L.U32 R0, R0, 0x1f, RZ ;  /* 0x0000001f00007819 */ /* 0x000fc800000006ff */
[----:B------:R-:W2:Y:S02]  /*29ef0*/  SYNCS.PHASECHK.TRANS64.TRYWAIT P1, [R5+URZ+0x38840], R0 ;  /* 0x03884000050075a7 */ /* 0x000ea4000802017f */
[----:B--2---:R-:W-:Y:S05]  /*29f00*/  @!P1 BRA `(.L_x_2109) ;  /* 0x0000002c002c9947 */ /* 0x004fea0003800000 */
.L_x_2192:
[----:B------:R-:W-:Y:S05]  /*29f10*/  @!P0 BRA `(.L_x_2110) ;  /* 0x0000000000048947 */ /* 0x000fea0003800000 */
[----:B------:R-:W-:Y:S01]  /*29f20*/  BPT.TRAP 0x1 ;  /* 0x000000040000795c */ /* 0x000fe20000300000 */
.L_x_2110:
[----:B------:R-:W0:Y:S02]  /*29f30*/  SYNCS.PHASECHK.TRANS64.TRYWAIT P1, [R3+URZ+0x38860], R2 ;  /* 0x03886002030075a7 */ /* 0x000e24000802017f */
[----:B0-----:R-:W-:Y:S05]  /*29f40*/  @!P1 BRA `(.L_x_2111) ;  /* 0x0000002c00309947 */ /* 0x001fea0003800000 */
.L_x_2193:
[----:B------:R-:W-:Y:S05]  /*29f50*/  @!P0 BRA `(.L_x_2112) ;  /* 0x0000000000048947 */ /* 0x000fea0003800000 */
[----:B------:R-:W-:Y:S01]  /*29f60*/  BPT.TRAP 0x1 ;  /* 0x000000040000795c */ /* 0x000fe20000300000 */
.L_x_2112:
[----:B------:R0:W0:Y:S02]  /*29f70*/  SYNCS.PHASECHK.TRANS64.TRYWAIT P0, [R5+URZ+0x38860], R0 ;  /* 0x03886000050075a7 */ /* 0x000024000800017f */
[----:B0-----:R-:W-:Y:S05]  /*29f80*/  @!P0 NANOSLEEP.SYNCS 0x989680 ;  /* 0x009896800000895d */ /* 0x001fea0003900000 */
[----:B------:R-:W0:Y:S02]  /*29f90*/  @!P0 SYNCS.PHASECHK.TRANS64 P0, [R5+URZ+0x38860], R0 ;  /* 0x03886000050085a7 */ /* 0x000e24000800007f */
[----:B0-----:R-:W-:Y:S05]  /*29fa0*/  @!P0 BRA `(.L_x_2112) ;  /* 0xfffffffc00f08947 */ /* 0x001fea000383ffff */
.L_x_2104:
[----:B------:R-:W-:Y:S05]  /*29fb0*/  BSYNC B0 ;  /* 0x0000000000007941 */ /* 0x000fea0003800000 */
.L_x_2103:
[----:B------:R-:W-:Y:S05]  /*29fc0*/  EXIT ;  /* 0x000000000000794d */ /* 0x000fea0003800000 */
.L_x_1928:
[----:B0-----:R-:W-:-:S04]  /*29fd0*/  IMAD.U32 R3, RZ, RZ, UR44 ;  /* 0x0000002cff037e24 */ /* 0x001fc8000f8e00ff */
[----:B------:R0:W1:Y:S03]  /*29fe0*/  SYNCS.PHASECHK.TRANS64.TRYWAIT P0, [R3+URZ+0x38800], R0 ;  /* 0x03880000030075a7 */ /* 0x000066000800017f */
[----:B-1----:R-:W-:Y:S05]  /*29ff0*/  @!P0 NANOSLEEP.SYNCS 0x989680 ;  /* 0x009896800000895d */ /* 0x002fea0003900000 */
[----:B------:R-:W1:Y:S02]  /*2a000*/  @!P0 SYNCS.PHASECHK.TRANS64 P0, [R3+URZ+0x38800], R0 ;  /* 0x03880000030085a7 */ /* 0x000e64000800007f */
[----:B-1----:R-:W-:Y:S05]  /*2a010*/  @!P0 BRA `(.L_x_1928) ;  /* 0xfffffffc00ec8947 */ /* 0x002fea000383ffff */
[----:B------:R-:W-:Y:S05]  /*2a020*/  BRA `(.L_x_2113) ;  /* 0xfffffe0400c47947 */ /* 0x000fea000383ffff */
.L_x_1935:
[----:B-1----:R1:W2:Y:S02]  /*2a030*/  SYNCS.PHASECHK.TRANS64.TRYWAIT P0, [R20+URZ], R21 ;  /* 0x00000015140075a7 */ /* 0x0022a4000800017f */
[----:B--2---:R-:W-:Y:S05]  /*2a040*/  @!P0 NANOSLEEP.SYNCS 0x989680 ;  /* 0x009896800000895d */ /* 0x004fea0003900000 */
[----:B------:R-:W2:Y:S02]  /*2a050*/  @!P0 SYNCS.PHASECHK.TRANS64 P0, [R20+URZ], R21 ;  /* 0x00000015140085a7 */ /* 0x000ea4000800007f */
[----:B--2---:R-:W-:Y:S05]  /*2a060*/  @!P0 BRA `(.L_x_1935) ;  /* 0xfffffffc00f08947 */ /* 0x004fea000383ffff */
[----:B------:R-:W-:Y:S05]  /*2a070*/  BRA `(.L_x_1934) ;  /* 0xfffffe0800e87947 */ /* 0x000fea000383ffff */
.L_x_1937:
[----:B0-----:R-:W-:-:S04]  /*2a080*/  IMAD.U32 R4, RZ, RZ, UR44 ;  /* 0x0000002cff047e24 */ /* 0x001fc8000f8e00ff */
[----:B------:R0:W1:Y:S03]  /*2a090*/  SYNCS.PHASECHK.TRANS64.TRYWAIT P0, [R4+URZ+0x38810], R3 ;  /* 0x03881003040075a7 */ /* 0x000066000800017f */
[----:B-1----:R-:W-:Y:S05]  /*2a0a0*/  @!P0 NANOSLEEP.SYNCS 0x989680 ;  /* 0x009896800000895d */ /* 0x002fea0003900000 */
[----:B------:R-:W1:Y:S02]  /*2a0b0*/  @!P0 SYNCS.PHASECHK.TRANS64 P0, [R4+URZ+0x38810], R3 ;  /* 0x03881003040085a7 */ /* 0x000e64000800007f */
[----:B-1----:R-:W-:Y:S05]  /*2a0c0*/  @!P0 BRA `(.L_x_1937) ;  /* 0xfffffffc00ec8947 */ /* 0x002fea000383ffff */
[----:B------:R-:W-:Y:S05]  /*2a0d0*/  BRA `(.L_x_2114) ;  /* 0xfffffe0c00bc7947 */ /* 0x000fea000383ffff */
.L_x_1944:
[----:B-1----:R1:W2:Y:S02]  /*2a0e0*/  SYNCS.PHASECHK.TRANS64.TRYWAIT P0, [R12+URZ], R13 ;  /* 0x0000000d0c0075a7 */ /* 0x0022a4000800017f */
[----:B--2---:R-:W-:Y:S05]  /*2a0f0*/  @!P0 NANOSLEEP.SYNCS 0x989680 ;  /* 0x009896800000895d */ /* 0x004fea0003900000 */
[----:B------:R-:W2:Y:S02]  /*2a100*/  @!P0 SYNCS.PHASECHK.TRANS64 P0, [R12+URZ], R13 ;  /* 0x0000000d0c0085a7 */ /* 0x000ea4000800007f */
[----:B--2---:R-:W-:Y:S05]  /*2a110*/  @!P0 BRA `(.L_x_1944) ;  /* 0xfffffffc00f08947 */ /* 0x004fea000383ffff */
[----:B------:R-:W-:Y:S05]  /*2a120*/  BRA `(.L_x_1943) ;  /* 0xfffffe1000007947 */ /* 0x000fea000383ffff */
.L_x_1978:
[----:B-1----:R1:W2:Y:S02]  /*2a130*/  SYNCS.PHASECHK.TRANS64.TRYWAIT P0, [R8+URZ], R9 ;  /* 0x00000009080075a7 */ /* 0x0022a4000800017f */
[----:B--2---:R-:W-:Y:S05]  /*2a140*/  @!P0 NANOSLEEP.SYNCS 0x989680 ;  /* 0x009896800000895d */ /* 0x004fea0003900000 */
[----:B------:R-:W2:Y:S02]  /*2a150*/  @!P0 SYNCS.PHASECHK.TRANS64 P0, [R8+URZ], R9 ;  /* 0x00000009080085a7 */ /* 0x000ea4000800007f */
[----:B--2---:R-:W-:Y:S05]  /*2a160*/  @!P0 BRA `(.L_x_1978) ;  /* 0xfffffffc00f08947 */ /* 0x004fea000383ffff */
[----:B------:R-:W-:Y:S05]  /*2a170*/  BRA `(.L_x_1977) ;  /* 0xfffffe7c00047947 */ /* 0x000fea000383ffff */
.L_x_1985:
[----:B-1----:R1:W2:Y:S02]  /*2a180*/  SYNCS.PHASECHK.TRANS64.TRYWAIT P0, [R14+URZ], R15 ;  /* 0x0000000f0e0075a7 */ /* 0x0022a4000800017f */
[----:B--2---:R-:W-:Y:S05]  /*2a190*/  @!P0 NANOSLEEP.SYNCS 0x989680 ;  /* 0x009896800000895d */ /* 0x004fea0003900000 */
[----:B------:R-:W2:Y:S02]  /*2a1a0*/  @!P0 SYNCS.PHASECHK.TRANS64 P0, [R14+URZ], R15 ;  /* 0x0000000f0e0085a7 */ /* 0x000ea4000800007f */
[----:B--2---:R-:W-:Y:S05]  /*2a1b0*/  @!P0 BRA `(.L_x_1985) ;  /* 0xfffffffc00f08947 */ /* 0x004fea000383ffff */
[----:B------:R-:W-:Y:S05]  /*2a1c0*/  BRA `(.L_x_1984) ;  /* 0xfffffe8000107947 */ /* 0x000fea000383ffff */
.L_x_2002:
[----:B-1----:R1:W2:Y:S02]  /*2a1d0*/  SYNCS.PHASECHK.TRANS64.TRYWAIT P0, [R8+URZ], R9 ;  /* 0x00000009080075a7 */ /* 0x0022a4000800017f */
[----:B--2---:R-:W-:Y:S05]  /*2a1e0*/  @!P0 NANOSLEEP.SYNCS 0x989680 ;  /* 0x009896800000895d */ /* 0x004fea0003900000 */
[----:B------:R-:W2:Y:S02]  /*2a1f0*/  @!P0 SYNCS.PHASECHK.TRANS64 P0, [R8+URZ], R9 ;  /* 0x00000009080085a7 */ /* 0x000ea4000800007f */
[----:B--2---:R-:W-:Y:S05]  /*2a200*/  @!P0 BRA `(.L_x_2002) ;  /* 0xfffffffc00f08947 */ /* 0x004fea000383ffff */
[----:B------:R-:W-:Y:S05]  /*2a210*/  BRA `(.L_x_2001) ;  /* 0xfffffeec003c7947 */ /* 0x000fea000383ffff */
.L_x_2009:
[----:B-1----:R1:W2:Y:S02]  /*2a220*/  SYNCS.PHASECHK.TRANS64.TRYWAIT P0, [R14+URZ], R15 ;  /* 0x0000000f0e0075a7 */ /* 0x0022a4000800017f */
[----:B--2---:R-:W-:Y:S05]  /*2a230*/  @!P0 NANOSLEEP.SYNCS 0x989680 ;  /* 0x009896800000895d */ /* 0x004fea0003900000 */
[----:B------:R-:W2:Y:S02]  /*2a240*/  @!P0 SYNCS.PHASECHK.TRANS64 P0, [R14+URZ], R15 ;  /* 0x0000000f0e0085a7 */ /* 0x000ea4000800007f */
[----:B--2---:R-:W-:Y:S05]  /*2a250*/  @!P0 BRA `(.L_x_2009) ;  /* 0xfffffffc00f08947 */ /* 0x004fea000383ffff */
[----:B------:R-:W-:Y:S05]  /*2a260*/  BRA `(.L_x_2008) ;  /* 0xfffffef000487947 */ /* 0x000fea000383ffff */
.L_x_2057:
[----:B------:R-:W3:Y:S01]  /*2a270*/  S2R R20, SR_TID.X ;  /* 0x0000000000147919 */ /* 0x000ee20000002100 */
[----:B------:R-:W-:Y:S02]  /*2a280*/  IMAD.MOV.U32 R12, RZ, RZ, RZ ;  /* 0x000000ffff0c7224 */ /* 0x000fe400078e00ff */
[----:B------:R-:W-:Y:S02]  /*2a290*/  IMAD.MOV.U32 R11, RZ, RZ, 0x1f ;  /* 0x0000001fff0b7424 */ /* 0x000fe400078e00ff */
[----:B------:R-:W-:Y:S01]  /*2a2a0*/  IMAD.MOV.U32 R15, RZ, RZ, -0x1 ;  /* 0xffffffffff0f7424 */ /* 0x000fe200078e00ff */
[----:B---3--:R-:W-:-:S04]  /*2a2b0*/  SHF.R.U32.HI R20, RZ, 0x5, R20 ;  /* 0x00000005ff147819 */ /* 0x008fc80000011614 */
[----:B------:R-:W-:-:S05]  /*2a2c0*/  LOP3.LUT R20, R20, 0x3, RZ, 0xc0, !PT ;  /* 0x0000000314147812 */ /* 0x000fca00078ec0ff */
[----:B------:R-:W-:-:S07]  /*2a2d0*/  IMAD.MOV.U32 R13, RZ, RZ, R20 ;  /* 0x000000ffff0d7224 */ /* 0x000fce00078e0014 */
[----:B012--5:R-:W-:Y:S05]  /*2a2e0*/  WARPSYNC.COLLECTIVE R15, `(.L_x_2115) ;  /* 0x000000000f087348 */ /* 0x027fea0003c00000 */
[----:B------:R3:W4:Y:S02]  /*2a2f0*/  SHFL.IDX P6, R14, R13, R12, R11 ;  /* 0x0000000c0d0e7389 */ /* 0x00072400000c000b */
[----:B012345:R-:W-:Y:S01]  /*2a300*/  ENDCOLLECTIVE ;  /* 0x000000000000791b */ /* 0x03ffe20003800000 */
.L_x_2115:
[----:B------:R-:W-:Y:S05]  /*2a310*/  BRA `(.L_x_2116) ;  /* 0xffffffc000947947 */ /* 0x000fea000383ffff */
.L_x_2060:
[----:B0-----:R0:W1:Y:S02]  /*2a320*/  SYNCS.PHASECHK.TRANS64.TRYWAIT P0, [R27+URZ+0x38840], R0 ;  /* 0x038840001b0075a7 */ /* 0x001064000800017f */
[----:B-1----:R-:W-:Y:S05]  /*2a330*/  @!P0 NANOSLEEP.SYNCS 0x989680 ;  /* 0x009896800000895d */ /* 0x002fea0003900000 */
[----:B------:R-:W1:Y:S02]  /*2a340*/  @!P0 SYNCS.PHASECHK.TRANS64 P0, [R27+URZ+0x38840], R0 ;  /* 0x038840001b0085a7 */ /* 0x000e64000800007f */
[----:B-1----:R-:W-:Y:S05]  /*2a350*/  @!P0 BRA `(.L_x_2060) ;  /* 0xfffffffc00f08947 */ /* 0x002fea000383ffff */
[----:B------:R-:W-:Y:S05]  /*2a360*/  BRA `(.L_x_2117) ;  /* 0xffffffc400487947 */ /* 0x000fea000383ffff */
.L_x_2061:
        /* <DEDUP_REMOVED lines=8> */
.L_x_2119:
[----:B------:R-:W-:Y:S05]  /*2a3f0*/  BSYNC B0 ;  /* 0x0000000000007941 */ /* 0x000fea0003800000 */
.L_x_2118:
        /* <DEDUP_REMOVED lines=9> */
.L_x_2120:
[----:B------:R-:W-:Y:S02]  /*2a490*/  IMAD.MOV.U32 R13, RZ, RZ, R5 ;  /* 0x000000ffff0d7224 */ /* 0x000fe400078e0005 */
[----:B------:R-:W-:Y:S01]  /*2a4a0*/  IMAD.MOV.U32 R12, RZ, RZ, 0x1 ;  /* 0x00000001ff0c7424 */ /* 0x000fe200078e00ff */
[----:B------:R-:W-:-:S13]  /*2a4b0*/  @P0 LEA R6, P1, R8, R14, 0x1 ;  /* 0x0000000e08060211 */ /* 0x000fda00078208ff */
[----:B------:R-:W-:Y:S05]  /*2a4c0*/  WARPSYNC.COLLECTIVE R15, `(.L_x_2121) ;  /* 0x000000000f087348 */ /* 0x000fea0003c00000 */
[----:B------:R0:W1:Y:S02]  /*2a4d0*/  SHFL.IDX P6, R14, R13, R12, R11 ;  /* 0x0000000c0d0e7389 */ /* 0x00006400000c000b */
[----:B01----:R-:W-:Y:S01]  /*2a4e0*/  ENDCOLLECTIVE ;  /* 0x000000000000791b */ /* 0x003fe20003800000 */
.L_x_2121:
[----:B------:R-:W-:Y:S02]  /*2a4f0*/  @P0 IMAD.X R3, RZ, RZ, R2, P1 ;  /* 0x000000ffff030224 */ /* 0x000fe400008e0602 */
[----:B------:R-:W-:-:S05]  /*2a500*/  @P0 IMAD.MOV.U32 R2, RZ, RZ, R6 ;  /* 0x000000ffff020224 */ /* 0x000fca00078e0006 */
[----:B------:R-:W-:Y:S01]  /*2a510*/  @!PT LDS RZ, [RZ] ;  /* 0x00000000fffff984 */ /* 0x000fe20000000800 */
[----:B------:R-:W-:Y:S01]  /*2a520*/  @!PT LDS RZ, [RZ] ;  /* 0x00000000fffff984 */ /* 0x000fe20000000800 */
[----:B------:R-:W-:Y:S01]  /*2a530*/  @!PT LDS RZ, [RZ] ;  /* 0x00000000fffff984 */ /* 0x000fe20000000800 */
[----:B------:R0:W-:Y:S01]  /*2a540*/  @P0 LDGSTS.E.BYPASS.LTC128B.128 [R7+0x22400], desc[UR36][R2.64], !P2 ;  /* 0x2240000002070fae */ /* 0x0001e2000d101d64 */
[----:B------:R-:W-:Y:S01]  /*2a550*/  ISETP.GE.AND P0, PT, R25, 0x11, PT ;  /* 0x000000111900780c */ /* 0x000fe20003f06270 */
[----:B------:R-:W-:Y:S02]  /*2a560*/  IMAD.MOV.U32 R13, RZ, RZ, R0 ;  /* 0x000000ffff0d7224 */ /* 0x000fe400078e0000 */
[----:B0-----:R-:W-:-:S10]  /*2a570*/  IMAD.MOV.U32 R2, RZ, RZ, R14 ;  /* 0x000000ffff027224 */ /* 0x001fd400078e000e */
[----:B------:R-:W-:Y:S05]  /*2a580*/  WARPSYNC.COLLECTIVE R15, `(.L_x_2122) ;  /* 0x000000000f087348 */ /* 0x000fea0003c00000 */
[----:B------:R0:W1:Y:S02]  /*2a590*/  SHFL.IDX P6, R14, R13, R12, R11 ;  /* 0x0000000c0d0e7389 */ /* 0x00006400000c000b */
[----:B01----:R-:W-:Y:S01]  /*2a5a0*/  ENDCOLLECTIVE ;  /* 0x000000000000791b */ /* 0x003fe20003800000 */
.L_x_2122:
[----:B------:R-:W-:Y:S02]  /*2a5b0*/  @P0 IMAD R9, R4, 0x2, R17 ;  /* 0x0000000204090824 */ /* 0x000fe400078e0211 */
[----:B------:R-:W-:Y:S02]  /*2a5c0*/  IMAD.MOV.U32 R13, RZ, RZ, R5 ;  /* 0x000000ffff0d7224 */ /* 0x000fe400078e0005 */
[----:B------:R-:W-:Y:S01]  /*2a5d0*/  IMAD.MOV.U32 R12, RZ, RZ, 0x2 ;  /* 0x00000002ff0c7424 */ /* 0x000fe200078e00ff */
[----:B------:R-:W-:-:S13]  /*2a5e0*/  @P0 LEA R6, P1, R8, R14, 0x1 ;  /* 0x0000000e08060211 */ /* 0x000fda00078208ff */
[----:B------:R-:W-:Y:S05]  /*2a5f0*/  WARPSYNC.COLLECTIVE R15, `(.L_x_2123) ;  /* 0x000000000f087348 */ /* 0x000fea0003c00000 */
[----:B------:R0:W1:Y:S02]  /*2a600*/  SHFL.IDX P6, R14, R13, R12, R11 ;  /* 0x0000000c0d0e7389 */ /* 0x00006400000c000b */
[----:B01----:R-:W-:Y:S01]  /*2a610*/  ENDCOLLECTIVE ;  /* 0x000000000000791b */ /* 0x003fe20003800000 */
.L_x_2123:
        /* <DEDUP_REMOVED lines=12> */
.L_x_2124:
[----:B------:R-:W-:Y:S02]  /*2a6e0*/  @P0 IMAD R7, R4, 0x2, R17 ;  /* 0x0000000204070824 */ /* 0x000fe400078e0211 */
[----:B------:R-:W-:Y:S02]  /*2a6f0*/  IMAD.MOV.U32 R13, RZ, RZ, R5 ;  /* 0x000000ffff0d7224 */ /* 0x000fe400078e0005 */
[----:B------:R-:W-:Y:S01]  /*2a700*/  IMAD.MOV.U32 R12, RZ, RZ, 0x3 ;  /* 0x00000003ff0c7424 */ /* 0x000fe200078e00ff */
[----:B------:R-:W-:-:S13]  /*2a710*/  @P0 LEA R6, P1, R8, R14, 0x1 ;  /* 0x0000000e08060211 */ /* 0x000fda00078208ff */
[----:B------:R-:W-:Y:S05]  /*2a720*/  WARPSYNC.COLLECTIVE R15, `(.L_x_2125) ;  /* 0x000000000f087348 */ /* 0x000fea0003c00000 */
[----:B------:R0:W1:Y:S02]  /*2a730*/  SHFL.IDX P6, R14, R13, R12, R11 ;  /* 0x0000000c0d0e7389 */ /* 0x00006400000c000b */
[----:B01----:R-:W-:Y:S01]  /*2a740*/  ENDCOLLECTIVE ;  /* 0x000000000000791b */ /* 0x003fe20003800000 */
.L_x_2125:
[----:B------:R-:W-:Y:S02]  /*2a750*/  @P0 IMAD.X R3, RZ, RZ, R2, P1 ;  /* 0x000000ffff030224 */ /* 0x000fe400008e0602 */
[----:B------:R-:W-:-:S05]  /*2a760*/  @P0 IMAD.MOV.U32 R2, RZ, RZ, R6 ;  /* 0x000000ffff020224 */ /* 0x000fca00078e0006 */
        /* <DEDUP_REMOVED lines=9> */
.L_x_2126:
[----:B------:R-:W-:Y:S05]  /*2a800*/  BRA `(.L_x_2127) ;  /* 0xffffffc400107947 */ /* 0x000fea000383ffff */
.L_x_2066:
[----:B------:R-:W-:Y:S01]  /*2a810*/  IMAD.MOV.U32 R13, RZ, RZ, R5 ;  /* 0x000000ffff0d7224 */ /* 0x000fe200078e0005 */
[----:B------:R-:W-:Y:S01]  /*2a820*/  LOP3.LUT R16, R16, 0xfffffeff, RZ, 0xc0, !PT ;  /* 0xfffffeff10107812 */ /* 0x000fe200078ec0ff */
[----:B------:R-:W-:Y:S02]  /*2a830*/  IMAD.MOV.U32 R12, RZ, RZ, RZ ;  /* 0x000000ffff0c7224 */ /* 0x000fe400078e00ff */
[----:B------:R-:W-:Y:S02]  /*2a840*/  IMAD.MOV.U32 R11, RZ, RZ, 0x181f ;  /* 0x0000181fff0b7424 */ /* 0x000fe400078e00ff */
[----:B------:R-:W-:Y:S02]  /*2a850*/  IMAD.MOV.U32 R15, RZ, RZ, -0x1 ;  /* 0xffffffffff0f7424 */ /* 0x000fe400078e00ff */
[----:B------:R-:W-:-:S07]  /*2a860*/  VIADD R4, R8, UR43 ;  /* 0x0000002b08047c36 */ /* 0x000fce0008000000 */
[----:B-1----:R-:W-:Y:S05]  /*2a870*/  WARPSYNC.COLLECTIVE R15, `(.L_x_2128) ;  /* 0x000000000f087348 */ /* 0x002fea0003c00000 */
[----:B------:R0:W2:Y:S02]  /*2a880*/  SHFL.IDX P6, R14, R13, R12, R11 ;  /* 0x0000000c0d0e7389 */ /* 0x0000a400000c000b */
[----:B012---:R-:W-:Y:S01]  /*2a890*/  ENDCOLLECTIVE ;  /* 0x000000000000791b */ /* 0x007fe20003800000 */
.L_x_2128:
[----:B------:R-:W-:Y:S01]  /*2a8a0*/  ISETP.GE.AND P1, PT, R4, UR41, PT ;  /* 0x0000002904007c0c */ /* 0x000fe2000bf26270 */
[----:B------:R-:W-:-:S12]  /*2a8b0*/  IMAD.MOV.U32 R13, RZ, RZ, R0 ;  /* 0x000000ffff0d7224 */ /* 0x000fd800078e0000 */
[----:B------:R-:W-:-:S04]  /*2a8c0*/  @P1 LOP3.LUT R16, R16, 0x100, RZ, 0xfc, !PT ;  /* 0x0000010010101812 */ /* 0x000fc800078efcff */
[----:B------:R-:W-:Y:S01]  /*2a8d0*/  LOP3.LUT R16, R16, 0xffffff7f, RZ, 0xc0, !PT ;  /* 0xffffff7f10107812 */ /* 0x000fe200078ec0ff */
[----:B------:R-:W-:-:S07]  /*2a8e0*/  IMAD.MOV.U32 R2, RZ, RZ, R14 ;  /* 0x000000ffff027224 */ /* 0x000fce00078e000e */
[----:B------:R-:W-:Y:S05]  /*2a8f0*/  WARPSYNC.COLLECTIVE R15, `(.L_x_2129) ;  /* 0x000000000f087348 */ /* 0x000fea0003c00000 */
[----:B------:R0:W1:Y:S02]  /*2a900*/  SHFL.IDX P6, R14, R13, R12, R11 ;  /* 0x0000000c0d0e7389 */ /* 0x00006400000c000b */
[----:B01----:R-:W-:Y:S01]  /*2a910*/  ENDCOLLECTIVE ;  /* 0x000000000000791b */ /* 0x003fe20003800000 */
.L_x_2129:
[----:B------:R-:W-:Y:S02]  /*2a920*/  IMAD.MOV.U32 R13, RZ, RZ, R5 ;  /* 0x000000ffff0d7224 */ /* 0x000fe400078e0005 */
[----:B------:R-:W-:Y:S01]  /*2a930*/  IMAD.MOV.U32 R12, RZ, RZ, 0x1 ;  /* 0x00000001ff0c7424 */ /* 0x000fe200078e00ff */
[----:B------:R-:W-:-:S13]  /*2a940*/  @!P1 LEA R6, P0, R7, R14, 0x1 ;  /* 0x0000000e07069211 */ /* 0x000fda00078008ff */
[----:B------:R-:W-:Y:S05]  /*2a950*/  WARPSYNC.COLLECTIVE R15, `(.L_x_2130) ;  /* 0x000000000f087348 */ /* 0x000fea0003c00000 */
[----:B------:R0:W1:Y:S02]  /*2a960*/  SHFL.IDX P6, R14, R13, R12, R11 ;  /* 0x0000000c0d0e7389 */ /* 0x00006400000c000b */
[----:B01----:R-:W-:Y:S01]  /*2a970*/  ENDCOLLECTIVE ;  /* 0x000000000000791b */ /* 0x003fe20003800000 */
.L_x_2130:
[----:B------:R-:W-:Y:S02]  /*2a980*/  @!P1 IMAD.X R3, RZ, RZ, R2, P0 ;  /* 0x000000ffff039224 */ /* 0x000fe400000e0602 */
[----:B------:R-:W-:Y:S02]  /*2a990*/  @!P1 IMAD.MOV.U32 R2, RZ, RZ, R6 ;  /* 0x000000ffff029224 */ /* 0x000fe400078e0006 */
[----:B------:R-:W-:-:S03]  /*2a9a0*/  VIADD R6, R4, 0x10 ;  /* 0x0000001004067836 */ /* 0x000fc60000000000 */
[----:B------:R-:W-:Y:S01]  /*2a9b0*/  @!PT LDS RZ, [RZ] ;  /* 0x00000000fffff984 */ /* 0x000fe20000000800 */
[----:B------:R-:W-:Y:S01]  /*2a9c0*/  @!PT LDS RZ, [RZ] ;  /* 0x00000000fffff984 */ /* 0x000fe20000000800 */
[----:B------:R-:W-:Y:S01]  /*2a9d0*/  @!PT LDS RZ, [RZ] ;  /* 0x00000000fffff984 */ /* 0x000fe20000000800 */
[----:B------:R0:W-:Y:S02]  /*2a9e0*/  @!P1 LDGSTS.E.BYPASS.LTC128B.128 [R22+0x20400], desc[UR36][R2.64], !P5 ;  /* 0x2040000002169fae */ /* 0x0001e4000e901d64 */
[----:B------:R-:W-:Y:S01]  /*2a9f0*/  ISETP.GE.AND P1, PT, R6, UR41, PT ;  /* 0x0000002906007c0c */ /* 0x000fe2000bf26270 */
[----:B------:R-:W-:Y:S02]  /*2aa00*/  IMAD.MOV.U32 R13, RZ, RZ, R0 ;  /* 0x000000ffff0d7224 */ /* 0x000fe400078e0000 */
[----:B0-----:R-:W-:-:S10]  /*2aa10*/  IMAD.MOV.U32 R2, RZ, RZ, R14 ;  /* 0x000000ffff027224 */ /* 0x001fd400078e000e */
[----:B------:R-:W-:-:S07]  /*2aa20*/  @P1 LOP3.LUT R16, R16, 0x80, RZ, 0xfc, !PT ;  /* 0x0000008010101812 */ /* 0x000fce00078efcff */
[----:B------:R-:W-:Y:S05]  /*2aa30*/  WARPSYNC.COLLECTIVE R15, `(.L_x_2131) ;  /* 0x000000000f087348 */ /* 0x000fea0003c00000 */
[----:B------:R0:W1:Y:S02]  /*2aa40*/  SHFL.IDX P6, R14, R13, R12, R11 ;  /* 0x0000000c0d0e7389 */ /* 0x00006400000c000b */
[----:B01----:R-:W-:Y:S01]  /*2aa50*/  ENDCOLLECTIVE ;  /* 0x000000000000791b */ /* 0x003fe20003800000 */
.L_x_2131:
[----:B------:R-:W-:Y:S01]  /*2aa60*/  LOP3.LUT R16, R16, 0xffffffbf, RZ, 0xc0, !PT ;  /* 0xffffffbf10107812 */ /* 0x000fe200078ec0ff */
[----:B------:R-:W-:Y:S02]  /*2aa70*/  IMAD.MOV.U32 R13, RZ, RZ, R5 ;  /* 0x000000ffff0d7224 */ /* 0x000fe400078e0005 */
[----:B------:R-:W-:Y:S01]  /*2aa80*/  IMAD.MOV.U32 R12, RZ, RZ, 0x2 ;  /* 0x00000002ff0c7424 */ /* 0x000fe200078e00ff */
[----:B------:R-:W-:-:S13]  /*2aa90*/  @!P1 LEA R6, P0, R7, R14, 0x1 ;  /* 0x0000000e07069211 */ /* 0x000fda00078008ff */
[----:B------:R-:W-:Y:S05]  /*2aaa0*/  WARPSYNC.COLLECTIVE R15, `(.L_x_2132) ;  /* 0x000000000f087348 */ /* 0x000fea0003c00000 */
[----:B------:R0:W1:Y:S02]  /*2aab0*/  SHFL.IDX P6, R14, R13, R12, R11 ;  /* 0x0000000c0d0e7389 */ /* 0x00006400000c000b */
[----:B01----:R-:W-:Y:S01]  /*2aac0*/  ENDCOLLECTIVE ;  /* 0x000000000000791b */ /* 0x003fe20003800000 */
.L_x_2132:
        /* <DEDUP_REMOVED lines=14> */
.L_x_2133:
[----:B------:R-:W-:Y:S02]  /*2abb0*/  IMAD.MOV.U32 R13, RZ, RZ, R5 ;  /* 0x000000ffff0d7224 */ /* 0x000fe400078e0005 */
[----:B------:R-:W-:Y:S01]  /*2abc0*/  IMAD.MOV.U32 R12, RZ, RZ, 0x3 ;  /* 0x00000003ff0c7424 */ /* 0x000fe200078e00ff */
[----:B------:R-:W-:-:S13]  /*2abd0*/  @!P1 LEA R6, P0, R7, R14, 0x1 ;  /* 0x0000000e07069211 */ /* 0x000fda00078008ff */
[----:B------:R-:W-:Y:S05]  /*2abe0*/  WARPSYNC.COLLECTIVE R15, `(.L_x_2134) ;  /* 0x000000000f087348 */ /* 0x000fea0003c00000 */
[----:B------:R0:W1:Y:S02]  /*2abf0*/  SHFL.IDX P6, R14, R13, R12, R11 ;  /* 0x0000000c0d0e7389 */ /* 0x00006400000c000b */
[----:B01----:R-:W-:Y:S01]  /*2ac00*/  ENDCOLLECTIVE ;  /* 0x000000000000791b */ /* 0x003fe20003800000 */
.L_x_2134:
[----:B------:R-:W-:Y:S02]  /*2ac10*/  @!P1 IMAD.X R3, RZ, RZ, R2, P0 ;  /* 0x000000ffff039224 */ /* 0x000fe400000e0602 */
[----:B------:R-:W-:-:S05]  /*2ac20*/  @!P1 IMAD.MOV.U32 R2, RZ, RZ, R6 ;  /* 0x000000ffff029224 */ /* 0x000fca00078e0006 */
[----:B------:R-:W-:Y:S01]  /*2ac30*/  @!PT LDS RZ, [RZ] ;  /* 0x00000000fffff984 */ /* 0x000fe20000000800 */
[----:B------:R-:W-:Y:S01]  /*2ac40*/  @!PT LDS RZ, [RZ] ;  /* 0x00000000fffff984 */ /* 0x000fe20000000800 */
[----:B------:R-:W-:Y:S01]  /*2ac50*/  @!PT LDS RZ, [RZ] ;  /* 0x00000000fffff984 */ /* 0x000fe20000000800 */
[----:B------:R0:W-:Y:S01]  /*2ac60*/  @!P1 LDGSTS.E.BYPASS.LTC128B.128 [R22+0x21400], desc[UR36][R2.64], !P5 ;  /* 0x2140000002169fae */ /* 0x0001e2000e901d64 */
[----:B------:R-:W-:Y:S02]  /*2ac70*/  IMAD.MOV.U32 R13, RZ, RZ, R0 ;  /* 0x000000ffff0d7224 */ /* 0x000fe400078e0000 */
[----:B------:R-:W-:-:S07]  /*2ac80*/  IMAD.MOV.U32 R5, RZ, RZ, R14 ;  /* 0x000000ffff057224 */ /* 0x000fce00078e000e */
[----:B0-----:R-:W-:Y:S05]  /*2ac90*/  WARPSYNC.COLLECTIVE R15, `(.L_x_2135) ;  /* 0x000000000f087348 */ /* 0x001fea0003c00000 */
[----:B------:R1:W2:Y:S02]  /*2aca0*/  SHFL.IDX P6, R14, R13, R12, R11 ;  /* 0x0000000c0d0e7389 */ /* 0x0002a400000c000b */
[----:B012---:R-:W-:Y:S01]  /*2acb0*/  ENDCOLLECTIVE ;  /* 0x000000000000791b */ /* 0x007fe20003800000 */
.L_x_2135:
[----:B------:R-:W-:Y:S05]  /*2acc0*/  BRA `(.L_x_2136) ;  /* 0xffffffc400f87947 */ /* 0x000fea000383ffff */
.L_x_2070:
        /* <DEDUP_REMOVED lines=8> */
.L_x_2138:
[----:B------:R-:W-:Y:S05]  /*2ad50*/  BSYNC B0 ;  /* 0x0000000000007941 */ /* 0x000fea0003800000 */
.L_x_2137:
[----:B------:R-:W-:Y:S01]  /*2ad60*/  IMAD.MOV.U32 R13, RZ, RZ, R0 ;  /* 0x000000ffff0d7224 */ /* 0x000fe200078e0000 */
[----:B------:R-:W-:Y:S01]  /*2ad70*/  LOP3.LUT P1, RZ, R16, 0x100, RZ, 0xc0, !PT ;  /* 0x0000010010ff7812 */ /* 0x000fe2000782c0ff */
[----:B------:R-:W-:Y:S02]  /*2ad80*/  IMAD.MOV.U32 R12, RZ, RZ, RZ ;  /* 0x000000ffff0c7224 */ /* 0x000fe400078e00ff */
[----:B------:R-:W-:Y:S02]  /*2ad90*/  IMAD.MOV.U32 R11, RZ, RZ, 0x181f ;  /* 0x0000181fff0b7424 */ /* 0x000fe400078e00ff */
[----:B------:R-:W-:Y:S02]  /*2ada0*/  IMAD.MOV.U32 R15, RZ, RZ, -0x1 ;  /* 0xffffffffff0f7424 */ /* 0x000fe400078e00ff */
[----:B------:R-:W-:-:S07]  /*2adb0*/  IMAD.MOV.U32 R2, RZ, RZ, R14 ;  /* 0x000000ffff027224 */ /* 0x000fce00078e000e */
[----:B------:R-:W-:Y:S05]  /*2adc0*/  WARPSYNC.COLLECTIVE R15, `(.L_x_2139) ;  /* 0x000000000f087348 */ /* 0x000fea0003c00000 */
[----:B------:R0:W1:Y:S02]  /*2add0*/  SHFL.IDX P6, R14, R13, R12, R11 ;  /* 0x0000000c0d0e7389 */ /* 0x00006400000c000b */
[----:B01----:R-:W-:Y:S01]  /*2ade0*/  ENDCOLLECTIVE ;  /* 0x000000000000791b */ /* 0x003fe20003800000 */
.L_x_2139:
[----:B------:R-:W-:Y:S02]  /*2adf0*/  IMAD.MOV.U32 R13, RZ, RZ, R4 ;  /* 0x000000ffff0d7224 */ /* 0x000fe400078e0004 */
[----:B------:R-:W-:Y:S01]  /*2ae00*/  IMAD.MOV.U32 R12, RZ, RZ, 0x1 ;  /* 0x00000001ff0c7424 */ /* 0x000fe200078e00ff */
[----:B------:R-:W-:Y:S02]  /*2ae10*/  @!P1 LEA R14, P0, R9, R14, 0x1 ;  /* 0x0000000e090e9211 */ /* 0x000fe400078008ff */
[----:B------:R-:W-:-:S03]  /*2ae20*/  LOP3.LUT P6, RZ, R16, 0x40000, RZ, 0xc0, !PT ;  /* 0x0004000010ff7812 */ /* 0x000fc600078cc0ff */
[----:B------:R-:W-:Y:S01]  /*2ae30*/  @!P1 IMAD.X R3, RZ, RZ, R2, P0 ;  /* 0x000000ffff039224 */ /* 0x000fe200000e0602 */
[C---:B------:R-:W-:Y:S01]  /*2ae40*/  LOP3.LUT P0, RZ, R16.reuse, 0x80000, RZ, 0xc0, !PT ;  /* 0x0008000010ff7812 */ /* 0x040fe2000780c0ff */
[----:B------:R-:W-:Y:S01]  /*2ae50*/  @!P1 IMAD.MOV.U32 R2, RZ, RZ, R14 ;  /* 0x000000ffff029224 */ /* 0x000fe200078e000e */
[----:B------:R-:W-:-:S04]  /*2ae60*/  LOP3.LUT R16, R16, 0xffbfffff, RZ, 0xc0, !PT ;  /* 0xffbfffff10107812 */ /* 0x000fc800078ec0ff */
[----:B------:R-:W-:-:S07]  /*2ae70*/  @P2 LOP3.LUT R16, R16, 0x400000, RZ, 0xfc, !PT ;  /* 0x0040000010102812 */ /* 0x000fce00078efcff */
        /* <DEDUP_REMOVED lines=9> */
.L_x_2140:
        /* <DEDUP_REMOVED lines=15> */
.L_x_2141:
        /* <DEDUP_REMOVED lines=11> */
[----:B0-----:R-:W-:Y:S02]  /*2b0b0*/  @!P6 IMAD.MOV.U32 R2, RZ, RZ, R14 ;  /* 0x000000ffff02e224 */ /* 0x001fe400078e000e */
[----:B------:R-:W-:-:S05]  /*2b0c0*/  @!P6 IMAD.MOV.U32 R3, RZ, RZ, R5 ;  /* 0x000000ffff03e224 */ /* 0x000fca00078e0005 */
[----:B------:R0:W-:Y:S01]  /*2b0d0*/  @!P6 LDGSTS.E.BYPASS.LTC128B.128 [R22+0x26c00], desc[UR36][R2.64], !P2 ;  /* 0x26c000000216efae */ /* 0x0001e2000d101d64 */
[----:B------:R-:W-:-:S04]  /*2b0e0*/  LOP3.LUT P2, RZ, R16, 0x400000, RZ, 0xc0, !PT ;  /* 0x0040000010ff7812 */ /* 0x000fc8000784c0ff */
[----:B------:R0:W-:Y:S01]  /*2b0f0*/  @!P6 LDGSTS.E.BYPASS.LTC128B.128 [R22+0x28c00], desc[UR36][R2.64+0x80], !P0 ;  /* 0x28c000800216efae */ /* 0x0001e2000c101d64 */
[----:B------:R-:W-:-:S08]  /*2b100*/  @!P6 ISETP.NE.U32.AND P0, PT, R8, RZ, PT ;  /* 0x000000ff0800e20c */ /* 0x000fd00003f05070 */
        /* <DEDUP_REMOVED lines=10> */
.L_x_2142:
[----:B------:R-:W-:Y:S02]  /*2b1b0*/  IMAD.MOV.U32 R13, RZ, RZ, R0 ;  /* 0x000000ffff0d7224 */ /* 0x000fe400078e0000 */
[----:B------:R-:W-:-:S07]  /*2b1c0*/  IMAD.MOV.U32 R5, RZ, RZ, R14 ;  /* 0x000000ffff057224 */ /* 0x000fce00078e000e */
[----:B------:R-:W-:Y:S05]  /*2b1d0*/  WARPSYNC.COLLECTIVE R15, `(.L_x_2143) ;  /* 0x000000000f087348 */ /* 0x000fea0003c00000 */
[----:B------:R0:W1:Y:S02]  /*2b1e0*/  SHFL.IDX P6, R14, R13, R12, R11 ;  /* 0x0000000c0d0e7389 */ /* 0x00006400000c000b */
[----:B01----:R-:W-:Y:S01]  /*2b1f0*/  ENDCOLLECTIVE ;  /* 0x000000000000791b */ /* 0x003fe20003800000 */
.L_x_2143:
        /* <DEDUP_REMOVED lines=17> */
.L_x_2144:
[----:B------:R-:W-:Y:S01]  /*2b310*/  @!PT LDS RZ, [RZ] ;  /* 0x00000000fffff984 */ /* 0x000fe20000000800 */
[----:B------:R-:W-:Y:S01]  /*2b320*/  @!PT LDS RZ, [RZ] ;  /* 0x00000000fffff984 */ /* 0x000fe20000000800 */
[----:B------:R-:W-:Y:S01]  /*2b330*/  @!PT LDS RZ, [RZ] ;  /* 0x00000000fffff984 */ /* 0x000fe20000000800 */
[----:B------:R0:W-:Y:S04]  /*2b340*/  @!P1 LDGSTS.E.BYPASS.LTC128B.128 [R22+0x2b400], desc[UR36][R2.64+0x100], !P2 ;  /* 0x2b40010002169fae */ /* 0x0001e8000d101d64 */
        /* <DEDUP_REMOVED lines=10> */
.L_x_2145:
[----:B------:R-:W-:Y:S01]  /*2b3f0*/  @!PT LDS RZ, [RZ] ;  /* 0x00000000fffff984 */ /* 0x000fe20000000800 */
[----:B------:R-:W-:Y:S01]  /*2b400*/  @!PT LDS RZ, [RZ] ;  /* 0x00000000fffff984 */ /* 0x000fe20000000800 */
[----:B------:R-:W-:Y:S01]  /*2b410*/  @!PT LDS RZ, [RZ] ;  /* 0x00000000fffff984 */ /* 0x000fe20000000800 */
[----:B------:R0:W-:Y:S01]  /*2b420*/  @!P1 LDGSTS.E.BYPASS.LTC128B.128 [R22+0x35400], desc[UR36][R2.64+0x380], P0 ;  /* 0x3540038002169fae */ /* 0x0001e20008101d64 */
[----:B------:R-:W-:Y:S05]  /*2b430*/  BRA `(.L_x_2146) ;  /* 0xffffffc800947947 */ /* 0x000fea000383ffff */
.L_x_2073:
[----:B0-----:R0:W2:Y:S02]  /*2b440*/  SYNCS.PHASECHK.TRANS64.TRYWAIT P0, [R17+URZ+0x38820], R0 ;  /* 0x03882000110075a7 */ /* 0x0010a4000800017f */
[----:B--2---:R-:W-:Y:S05]  /*2b450*/  @!P0 NANOSLEEP.SYNCS 0x989680 ;  /* 0x009896800000895d */ /* 0x004fea0003900000 */
[----:B------:R-:W2:Y:S02]  /*2b460*/  @!P0 SYNCS.PHASECHK.TRANS64 P0, [R17+URZ+0x38820], R0 ;  /* 0x03882000110085a7 */ /* 0x000ea4000800007f */
[----:B--2---:R-:W-:Y:S05]  /*2b470*/  @!P0 BRA `(.L_x_2073) ;  /* 0xfffffffc00f08947 */ /* 0x004fea000383ffff */
[----:B------:R-:W-:Y:S05]  /*2b480*/  BRA `(.L_x_2147) ;  /* 0xffffffcc00187947 */ /* 0x000fea000383ffff */
.L_x_2076:
[----:B0-----:R0:W2:Y:S02]  /*2b490*/  SYNCS.PHASECHK.TRANS64.TRYWAIT P0, [R27+URZ+0x38860], R0 ;  /* 0x038860001b0075a7 */ /* 0x0010a4000800017f */
[----:B--2---:R-:W-:Y:S05]  /*2b4a0*/  @!P0 NANOSLEEP.SYNCS 0x989680 ;  /* 0x009896800000895d */ /* 0x004fea0003900000 */
[----:B------:R-:W2:Y:S02]  /*2b4b0*/  @!P0 SYNCS.PHASECHK.TRANS64 P0, [R27+URZ+0x38860], R0 ;  /* 0x038860001b0085a7 */ /* 0x000ea4000800007f */
[----:B--2---:R-:W-:Y:S05]  /*2b4c0*/  @!P0 BRA `(.L_x_2076) ;  /* 0xfffffffc00f08947 */ /* 0x004fea000383ffff */
[----:B------:R-:W-:Y:S05]  /*2b4d0*/  BRA `(.L_x_2148) ;  /* 0xffffffcc00247947 */ /* 0x000fea000383ffff */
.L_x_2077:
[----:B------:R-:W-:Y:S01]  /*2b4e0*/  BSSY B0, `(.L_x_2149) ;  /* 0x0000008000007945 */ /* 0x000fe20003800000 */
[----:B------:R-:W-:Y:S02]  /*2b4f0*/  IMAD.MOV.U32 R13, RZ, RZ, R7 ;  /* 0x000000ffff0d7224 */ /* 0x000fe400078e0007 */
[----:B------:R-:W-:Y:S02]  /*2b500*/  IMAD.MOV.U32 R12, RZ, RZ, RZ ;  /* 0x000000ffff0c7224 */ /* 0x000fe400078e00ff */
[----:B------:R-:W-:Y:S02]  /*2b510*/  IMAD.MOV.U32 R11, RZ, RZ, 0x181f ;  /* 0x0000181fff0b7424 */ /* 0x000fe400078e00ff */
[----:B------:R-:W-:-:S07]  /*2b520*/  IMAD.MOV.U32 R15, RZ, RZ, -0x1 ;  /* 0xffffffffff0f7424 */ /* 0x000fce00078e00ff */
[----:B-1----:R-:W-:Y:S05]  /*2b530*/  WARPSYNC.COLLECTIVE R15, `(.L_x_2150) ;  /* 0x000000000f087348 */ /* 0x002fea0003c00000 */
[----:B------:R0:W2:Y:S02]  /*2b540*/  SHFL.IDX P6, R14, R13, R12, R11 ;  /* 0x0000000c0d0e7389 */ /* 0x0000a400000c000b */
[----:B012---:R-:W-:Y:S01]  /*2b550*/  ENDCOLLECTIVE ;  /* 0x000000000000791b */ /* 0x007fe20003800000 */
.L_x_2150:
[----:B------:R-:W-:Y:S05]  /*2b560*/  BSYNC B0 ;  /* 0x0000000000007941 */ /* 0x000fea0003800000 */
.L_x_2149:
        /* <DEDUP_REMOVED lines=15> */
.L_x_2151:
[----:B------:R-:W-:-:S04]  /*2b660*/  LOP3.LUT R16, R16, 0xffffffbf, RZ, 0xc0, !PT ;  /* 0xffffffbf10107812 */ /* 0x000fc800078ec0ff */
[----:B------:R-:W-:Y:S01]  /*2b670*/  @P1 LOP3.LUT R16, R16, 0x40, RZ, 0xfc, !PT ;  /* 0x0000004010101812 */ /* 0x000fe200078efcff */
[----:B------:R-:W-:Y:S02]  /*2b680*/  IMAD.MOV.U32 R13, RZ, RZ, R7 ;  /* 0x000000ffff0d7224 */ /* 0x000fe400078e0007 */
[----:B------:R-:W-:Y:S02]  /*2b690*/  IMAD.MOV.U32 R12, RZ, RZ, 0x1 ;  /* 0x00000001ff0c7424 */ /* 0x000fe400078e00ff */
[----:B------:R-:W-:-:S05]  /*2b6a0*/  IMAD.SHL.U32 R8, R8, 0x8, RZ ;  /* 0x0000000808087824 */ /* 0x000fca00078e00ff */
        /* <DEDUP_REMOVED lines=29> */
.L_x_2152:
[----:B------:R-:W-:Y:S02]  /*2b880*/  IMAD.MOV.U32 R13, RZ, RZ, R6 ;  /* 0x000000ffff0d7224 */ /* 0x000fe400078e0006 */
[----:B------:R-:W-:-:S07]  /*2b890*/  IMAD.MOV.U32 R3, RZ, RZ, R14 ;  /* 0x000000ffff037224 */ /* 0x000fce00078e000e */
[----:B------:R-:W-:Y:S05]  /*2b8a0*/  WARPSYNC.COLLECTIVE R15, `(.L_x_2153) ;  /* 0x000000000f087348 */ /* 0x000fea0003c00000 */
[----:B------:R0:W1:Y:S02]  /*2b8b0*/  SHFL.IDX P6, R14, R13, R12, R11 ;  /* 0x0000000c0d0e7389 */ /* 0x00006400000c000b */
[----:B01----:R-:W-:Y:S01]  /*2b8c0*/  ENDCOLLECTIVE ;  /* 0x000000000000791b */ /* 0x003fe20003800000 */
.L_x_2153:
[----:B------:R-:W-:Y:S02]  /*2b8d0*/  IMAD.MOV.U32 R13, RZ, RZ, R7 ;  /* 0x000000ffff0d7224 */ /* 0x000fe400078e0007 */
        /* <DEDUP_REMOVED lines=27> */
.L_x_2154:
[----:B------:R-:W-:Y:S02]  /*2ba90*/  IMAD.MOV.U32 R13, RZ, RZ, R6 ;  /* 0x000000ffff0d7224 */ /* 0x000fe400078e0006 */
[----:B------:R-:W-:-:S07]  /*2baa0*/  IMAD.MOV.U32 R8, RZ, RZ, R14 ;  /* 0x000000ffff087224 */ /* 0x000fce00078e000e */
[----:B------:R-:W-:Y:S05]  /*2bab0*/  WARPSYNC.COLLECTIVE R15, `(.L_x_2155) ;  /* 0x000000000f087348 */ /* 0x000fea0003c00000 */
[----:B------:R0:W1:Y:S02]  /*2bac0*/  SHFL.IDX P6, R14, R13, R12, R11 ;  /* 0x0000000c0d0e7389 */ /* 0x00006400000c000b */
[----:B01----:R-:W-:Y:S01]  /*2bad0*/  ENDCOLLECTIVE ;  /* 0x000000000000791b */ /* 0x003fe20003800000 */
.L_x_2155:
        /* <DEDUP_REMOVED lines=28> */
.L_x_2156:
[----:B------:R-:W-:Y:S02]  /*2bca0*/  IMAD.MOV.U32 R13, RZ, RZ, R6 ;  /* 0x000000ffff0d7224 */ /* 0x000fe400078e0006 */
[----:B------:R-:W-:-:S07]  /*2bcb0*/  IMAD.MOV.U32 R7, RZ, RZ, R14 ;  /* 0x000000ffff077224 */ /* 0x000fce00078e000e */
[----:B------:R-:W-:Y:S05]  /*2bcc0*/  WARPSYNC.COLLECTIVE R15, `(.L_x_2157) ;  /* 0x000000000f087348 */ /* 0x000fea0003c00000 */
[----:B------:R0:W1:Y:S02]  /*2bcd0*/  SHFL.IDX P6, R14, R13, R12, R11 ;  /* 0x0000000c0d0e7389 */ /* 0x00006400000c000b */
[----:B01----:R-:W-:Y:S01]  /*2bce0*/  ENDCOLLECTIVE ;  /* 0x000000000000791b */ /* 0x003fe20003800000 */
.L_x_2157:
[----:B------:R-:W-:Y:S05]  /*2bcf0*/  BRA `(.L_x_2158) ;  /* 0xffffffc800d07947 */ /* 0x000fea000383ffff */
.L_x_2083:
[----:B0-----:R0:W2:Y:S02]  /*2bd00*/  SYNCS.PHASECHK.TRANS64.TRYWAIT P0, [R8+URZ+0x38840], R20 ;  /* 0x03884014080075a7 */ /* 0x0010a4000800017f */
[----:B--2---:R-:W-:Y:S05]  /*2bd10*/  @!P0 NANOSLEEP.SYNCS 0x989680 ;  /* 0x009896800000895d */ /* 0x004fea0003900000 */
[----:B------:R-:W2:Y:S02]  /*2bd20*/  @!P0 SYNCS.PHASECHK.TRANS64 P0, [R8+URZ+0x38840], R20 ;  /* 0x03884014080085a7 */ /* 0x000ea4000800007f */
[----:B--2---:R-:W-:Y:S05]  /*2bd30*/  @!P0 BRA `(.L_x_2083) ;  /* 0xfffffffc00f08947 */ /* 0x004fea000383ffff */
[----:B------:R-:W-:Y:S05]  /*2bd40*/  BRA `(.L_x_2159) ;  /* 0xffffffd000207947 */ /* 0x000fea000383ffff */
.L_x_2084:
        /* <DEDUP_REMOVED lines=8> */
.L_x_2161:
[----:B------:R-:W-:Y:S05]  /*2bdd0*/  BSYNC B1 ;  /* 0x0000000000017941 */ /* 0x000fea0003800000 */
.L_x_2160:
        /* <DEDUP_REMOVED lines=9> */
.L_x_2162:
[----:B------:R-:W-:Y:S02]  /*2be70*/  IMAD.MOV.U32 R13, RZ, RZ, R27 ;  /* 0x000000ffff0d7224 */ /* 0x000fe400078e001b */
[----:B------:R-:W-:Y:S01]  /*2be80*/  IMAD.MOV.U32 R12, RZ, RZ, 0x1 ;  /* 0x00000001ff0c7424 */ /* 0x000fe200078e00ff */
[----:B------:R-:W-:-:S13]  /*2be90*/  IADD3 R2, P0, R14, R0, RZ ;  /* 0x000000000e027210 */ /* 0x000fda0007f1e0ff */
[----:B------:R-:W-:Y:S05]  /*2bea0*/  WARPSYNC.COLLECTIVE R15, `(.L_x_2163) ;  /* 0x000000000f087348 */ /* 0x000fea0003c00000 */
[----:B------:R0:W1:Y:S02]  /*2beb0*/  SHFL.IDX P6, R14, R13, R12, R11 ;  /* 0x0000000c0d0e7389 */ /* 0x00006400000c000b */
[----:B01----:R-:W-:Y:S01]  /*2bec0*/  ENDCOLLECTIVE ;  /* 0x000000000000791b */ /* 0x003fe20003800000 */
.L_x_2163:
        /* <DEDUP_REMOVED lines=10> */
.L_x_2164:
[----:B------:R-:W-:Y:S02]  /*2bf70*/  IMAD.MOV.U32 R13, RZ, RZ, R27 ;  /* 0x000000ffff0d7224 */ /* 0x000fe400078e001b */
[----:B------:R-:W-:Y:S02]  /*2bf80*/  IMAD.MOV.U32 R12, RZ, RZ, 0x2 ;  /* 0x00000002ff0c7424 */ /* 0x000fe400078e00ff */
[----:B------:R-:W-:-:S07]  /*2bf90*/  IMAD.MOV.U32 R2, RZ, RZ, R14 ;  /* 0x000000ffff027224 */ /* 0x000fce00078e000e */
[----:B------:R-:W-:Y:S05]  /*2bfa0*/  WARPSYNC.COLLECTIVE R15, `(.L_x_2165) ;  /* 0x000000000f087348 */ /* 0x000fea0003c00000 */
[----:B------:R0:W1:Y:S02]  /*2bfb0*/  SHFL.IDX P6, R14, R13, R12, R11 ;  /* 0x0000000c0d0e7389 */ /* 0x00006400000c000b */
[----:B01----:R-:W-:Y:S01]  /*2bfc0*/  ENDCOLLECTIVE ;  /* 0x000000000000791b */ /* 0x003fe20003800000 */
.L_x_2165:
        /* <DEDUP_REMOVED lines=11> */
.L_x_2166:
[----:B------:R-:W-:Y:S02]  /*2c080*/  IMAD.MOV.U32 R13, RZ, RZ, R27 ;  /* 0x000000ffff0d7224 */ /* 0x000fe400078e001b */
[----:B------:R-:W-:Y:S02]  /*2c090*/  IMAD.MOV.U32 R12, RZ, RZ, 0x3 ;  /* 0x00000003ff0c7424 */ /* 0x000fe400078e00ff */
[----:B------:R-:W-:-:S07]  /*2c0a0*/  IMAD.MOV.U32 R2, RZ, RZ, R14 ;  /* 0x000000ffff027224 */ /* 0x000fce00078e000e */
[----:B------:R-:W-:Y:S05]  /*2c0b0*/  WARPSYNC.COLLECTIVE R15, `(.L_x_2167) ;  /* 0x000000000f087348 */ /* 0x000fea0003c00000 */
[----:B------:R0:W1:Y:S02]  /*2c0c0*/  SHFL.IDX P6, R14, R13, R12, R11 ;  /* 0x0000000c0d0e7389 */ /* 0x00006400000c000b */
[----:B01----:R-:W-:Y:S01]  /*2c0d0*/  ENDCOLLECTIVE ;  /* 0x000000000000791b */ /* 0x003fe20003800000 */
.L_x_2167:
        /* <DEDUP_REMOVED lines=11> */
.L_x_2168:
[----:B------:R-:W-:Y:S05]  /*2c190*/  BRA `(.L_x_2169) ;  /* 0xffffffcc00b47947 */ /* 0x000fea000383ffff */
.L_x_2089:
[----:B---3--:R3:W4:Y:S02]  /*2c1a0*/  SYNCS.PHASECHK.TRANS64.TRYWAIT P0, [R8+URZ+0x38860], R20 ;  /* 0x03886014080075a7 */ /* 0x008724000800017f */
[----:B----4-:R-:W-:Y:S05]  /*2c1b0*/  @!P0 NANOSLEEP.SYNCS 0x989680 ;  /* 0x009896800000895d */ /* 0x010fea0003900000 */
[----:B------:R-:W4:Y:S02]  /*2c1c0*/  @!P0 SYNCS.PHASECHK.TRANS64 P0, [R8+URZ+0x38860], R20 ;  /* 0x03886014080085a7 */ /* 0x000f24000800007f */
[----:B----4-:R-:W-:Y:S05]  /*2c1d0*/  @!P0 BRA `(.L_x_2089) ;  /* 0xfffffffc00f08947 */ /* 0x010fea000383ffff */
[----:B------:R-:W-:Y:S05]  /*2c1e0*/  BRA `(.L_x_2170) ;  /* 0xffffffd000007947 */ /* 0x000fea000383ffff */
.L_x_2090:
[----:B------:R-:W-:Y:S01]  /*2c1f0*/  BSSY B1, `(.L_x_2171) ;  /* 0x0000008000017945 */ /* 0x000fe20003800000 */
[----:B------:R-:W-:Y:S02]  /*2c200*/  IMAD.MOV.U32 R13, RZ, RZ, R20 ;  /* 0x000000ffff0d7224 */ /* 0x000fe400078e0014 */
[----:B------:R-:W-:Y:S02]  /*2c210*/  IMAD.MOV.U32 R12, RZ, RZ, RZ ;  /* 0x000000ffff0c7224 */ /* 0x000fe400078e00ff */
[----:B------:R-:W-:Y:S02]  /*2c220*/  IMAD.MOV.U32 R11, RZ, RZ, 0x181f ;  /* 0x0000181fff0b7424 */ /* 0x000fe400078e00ff */
[----:B------:R-:W-:-:S07]  /*2c230*/  IMAD.MOV.U32 R15, RZ, RZ, -0x1 ;  /* 0xffffffffff0f7424 */ /* 0x000fce00078e00ff */
[----:B--2---:R-:W-:Y:S05]  /*2c240*/  WARPSYNC.COLLECTIVE R15, `(.L_x_2172) ;  /* 0x000000000f087348 */ /* 0x004fea0003c00000 */
[----:B------:R0:W1:Y:S02]  /*2c250*/  SHFL.IDX P6, R14, R13, R12, R11 ;  /* 0x0000000c0d0e7389 */ /* 0x00006400000c000b */
[----:B012---:R-:W-:Y:S01]  /*2c260*/  ENDCOLLECTIVE ;  /* 0x000000000000791b */ /* 0x007fe20003800000 */
.L_x_2172:
[----:B------:R-:W-:Y:S05]  /*2c270*/  BSYNC B1 ;  /* 0x0000000000017941 */ /* 0x000fea0003800000 */
.L_x_2171:
[----:B------:R-:W-:Y:S01]  /*2c280*/  IMAD.MOV.U32 R13, RZ, RZ, R10 ;  /* 0x000000ffff0d7224 */ /* 0x000fe200078e000a */
[C---:B------:R-:W-:Y:S01]  /*2c290*/  LOP3.LUT P2, RZ, R16.reuse, 0x200, RZ, 0xc0, !PT ;  /* 0x0000020010ff7812 */ /* 0x040fe2000784c0ff */
[----:B------:R-:W-:Y:S01]  /*2c2a0*/  IMAD.MOV.U32 R12, RZ, RZ, RZ ;  /* 0x000000ffff0c7224 */ /* 0x000fe200078e00ff */
[C---:B------:R-:W-:Y:S01]  /*2c2b0*/  LOP3.LUT P1, RZ, R16.reuse, 0x20, RZ, 0xc0, !PT ;  /* 0x0000002010ff7812 */ /* 0x040fe2000782c0ff */
[----:B------:R-:W-:Y:S01]  /*2c2c0*/  IMAD.MOV.U32 R11, RZ, RZ, 0x181f ;  /* 0x0000181fff0b7424 */ /* 0x000fe200078e00ff */
[----:B------:R-:W-:Y:S01]  /*2c2d0*/  P2R R4, PR, RZ, 0x8 ;  /* 0x00000008ff047803 */ /* 0x000fe20000000000 */
[----:B------:R-:W-:Y:S01]  /*2c2e0*/  IMAD.MOV.U32 R15, RZ, RZ, -0x1 ;  /* 0xffffffffff0f7424 */ /* 0x000fe200078e00ff */
[----:B------:R-:W-:Y:S01]  /*2c2f0*/  LOP3.LUT P3, RZ, R16, 0x10, RZ, 0xc0, !PT ;  /* 0x0000001010ff7812 */ /* 0x000fe2000786c0ff */
[----:B------:R-:W-:Y:S02]  /*2c300*/  IMAD.MOV.U32 R3, RZ, RZ, R14 ;  /* 0x000000ffff037224 */ /* 0x000fe400078e000e */
[----:B------:R-:W-:-:S10]  /*2c310*/  IMAD R21, R21, 0x2, R17 ;  /* 0x0000000215157824 */ /* 0x000fd400078e0211 */
[----:B------:R-:W-:Y:S05]  /*2c320*/  WARPSYNC.COLLECTIVE R15, `(.L_x_2173) ;  /* 0x000000000f087348 */ /* 0x000fea0003c00000 */
[----:B------:R0:W1:Y:S02]  /*2c330*/  SHFL.IDX P6, R14, R13, R12, R11 ;  /* 0x0000000c0d0e7389 */ /* 0x00006400000c000b */
[----:B01----:R-:W-:Y:S01]  /*2c340*/  ENDCOLLECTIVE ;  /* 0x000000000000791b */ /* 0x003fe20003800000 */
.L_x_2173:
[----:B------:R-:W-:Y:S01]  /*2c350*/  P2R R5, PR, RZ, 0x8 ;  /* 0x00000008ff057803 */ /* 0x000fe20000000000 */
[----:B------:R-:W-:Y:S02]  /*2c360*/  IMAD.MOV.U32 R13, RZ, RZ, R20 ;  /* 0x000000ffff0d7224 */ /* 0x000fe400078e0014 */
        /* <DEDUP_REMOVED lines=12> */
.L_x_2174:
        /* <DEDUP_REMOVED lines=17> */
.L_x_2175:
        /* <DEDUP_REMOVED lines=17> */
.L_x_2176:
        /* <DEDUP_REMOVED lines=14> */
.L_x_2177:
        /* <DEDUP_REMOVED lines=17> */
.L_x_2178:
        /* <DEDUP_REMOVED lines=14> */
.L_x_2179:
[----:B------:R-:W-:Y:S05]  /*2c920*/  BRA `(.L_x_2180) ;  /* 0xffffffcc006c7947 */ /* 0x000fea000383ffff */
.L_x_2098:
[----:B------:R-:W-:Y:S01]  /*2c930*/  BSSY B0, `(.L_x_2181) ;  /* 0x0000008000007945 */ /* 0x000fe20003800000 */
[----:B------:R-:W-:Y:S02]  /*2c940*/  IMAD.MOV.U32 R13, RZ, RZ, R36 ;  /* 0x000000ffff0d7224 */ /* 0x000fe400078e0024 */
[----:B------:R-:W-:Y:S02]  /*2c950*/  IMAD.MOV.U32 R12, RZ, RZ, RZ ;  /* 0x000000ffff0c7224 */ /* 0x000fe400078e00ff */
[----:B------:R-:W-:Y:S02]  /*2c960*/  IMAD.MOV.U32 R11, RZ, RZ, 0x1f ;  /* 0x0000001fff0b7424 */ /* 0x000fe400078e00ff */
[----:B------:R-:W-:-:S07]  /*2c970*/  IMAD.MOV.U32 R15, RZ, RZ, -0x1 ;  /* 0xffffffffff0f7424 */ /* 0x000fce00078e00ff */
[----:B0123-5:R-:W-:Y:S05]  /*2c980*/  WARPSYNC.COLLECTIVE R15, `(.L_x_2182) ;  /* 0x000000000f087348 */ /* 0x02ffea0003c00000 */
[----:B------:R4:W0:Y:S02]  /*2c990*/  SHFL.IDX P6, R14, R13, R12, R11 ;  /* 0x0000000c0d0e7389 */ /* 0x00082400000c000b */
[----:B012345:R-:W-:Y:S01]  /*2c9a0*/  ENDCOLLECTIVE ;  /* 0x000000000000791b */ /* 0x03ffe20003800000 */
.L_x_2182:
[----:B------:R-:W-:Y:S05]  /*2c9b0*/  BSYNC B0 ;  /* 0x0000000000007941 */ /* 0x000fea0003800000 */
.L_x_2181:
[----:B------:R-:W-:Y:S05]  /*2c9c0*/  BRA `(.L_x_2183) ;  /* 0xffffffd0006c7947 */ /* 0x000fea000383ffff */
.L_x_2101:
[----:B0-----:R0:W2:Y:S02]  /*2c9d0*/  SYNCS.PHASECHK.TRANS64.TRYWAIT P0, [R5+URZ+0x38820], R0 ;  /* 0x03882000050075a7 */ /* 0x0010a4000800017f */
[----:B--2---:R-:W-:Y:S05]  /*2c9e0*/  @!P0 NANOSLEEP.SYNCS 0x989680 ;  /* 0x009896800000895d */ /* 0x004fea0003900000 */
[----:B------:R-:W2:Y:S02]  /*2c9f0*/  @!P0 SYNCS.PHASECHK.TRANS64 P0, [R5+URZ+0x38820], R0 ;  /* 0x03882000050085a7 */ /* 0x000ea4000800007f */
[----:B--2---:R-:W-:Y:S05]  /*2ca00*/  @!P0 BRA `(.L_x_2101) ;  /* 0xfffffffc00f08947 */ /* 0x004fea000383ffff */
[----:B------:R-:W-:Y:S05]  /*2ca10*/  BRA `(.L_x_2184) ;  /* 0xffffffd000b47947 */ /* 0x000fea000383ffff */
.L_x_2102:
        /* <DEDUP_REMOVED lines=8> */
[----:B01-345:R-:W-:Y:S05]  /*2caa0*/  WARPSYNC.COLLECTIVE R15, `(.L_x_2186) ;  /* 0x000000000f087348 */ /* 0x03bfea0003c00000 */
[----:B------:R2:W0:Y:S02]  /*2cab0*/  SHFL.IDX P6, R14, R13, R12, R11 ;  /* 0x0000000c0d0e7389 */ /* 0x00042400000c000b */
[----:B012345:R-:W-:Y:S01]  /*2cac0*/  ENDCOLLECTIVE ;  /* 0x000000000000791b */ /* 0x03ffe20003800000 */
.L_x_2186:
[----:B------:R-:W-:Y:S05]  /*2cad0*/  BSYNC B0 ;  /* 0x0000000000007941 */ /* 0x000fea0003800000 */
.L_x_2185:
[----:B------:R-:W-:Y:S05]  /*2cae0*/  BRA `(.L_x_2187) ;  /* 0xffffffd0009c7947 */ /* 0x000fea000383ffff */
.L_x_2105:
[----:B------:R-:W-:Y:S01]  /*2caf0*/  BSSY B1, `(.L_x_2188) ;  /* 0x0000006000017945 */ /* 0x000fe20003800000 */
[----:B------:R-:W-:-:S07]  /*2cb00*/  IMAD.MOV.U32 R15, RZ, RZ, -0x1 ;  /* 0xffffffffff0f7424 */ /* 0x000fce00078e00ff */
[----:B01-345:R-:W-:Y:S05]  /*2cb10*/  WARPSYNC.COLLECTIVE R15, `(.L_x_2189) ;  /* 0x000000000f0c7348 */ /* 0x03bfea0003c00000 */
[----:B------:R-:W-:Y:S02]  /*2cb20*/  ELECT P6, UR62, PT ;  /* 0x00000000003e782f */ /* 0x000fe400038c0000 */
[----:B------:R-:W-:Y:S01]  /*2cb30*/  MOV R14, UR62 ;  /* 0x0000003e000e7c02 */ /* 0x000fe20008000f00 */
[----:B01-345:R-:W-:Y:S10]  /*2cb40*/  ENDCOLLECTIVE ;  /* 0x000000000000791b */ /* 0x03bff40003800000 */
.L_x_2189:
[----:B------:R-:W-:Y:S05]  /*2cb50*/  BSYNC B1 ;  /* 0x0000000000017941 */ /* 0x000fea0003800000 */
.L_x_2188:
[----:B------:R-:W-:Y:S05]  /*2cb60*/  BRA `(.L_x_2190) ;  /* 0xffffffd000947947 */ /* 0x000fea000383ffff */
.L_x_2107:
[----:B0-----:R0:W2:Y:S02]  /*2cb70*/  SYNCS.PHASECHK.TRANS64.TRYWAIT P1, [R3+URZ+0x38840], R2 ;  /* 0x03884002030075a7 */ /* 0x0010a4000802017f */
[----:B--2---:R-:W-:Y:S05]  /*2cb80*/  @!P1 NANOSLEEP.SYNCS 0x989680 ;  /* 0x009896800000995d */ /* 0x004fea0003900000 */
[----:B------:R-:W2:Y:S02]  /*2cb90*/  @!P1 SYNCS.PHASECHK.TRANS64 P1, [R3+URZ+0x38840], R2 ;  /* 0x03884002030095a7 */ /* 0x000ea4000802007f */
[----:B--2---:R-:W-:Y:S05]  /*2cba0*/  @!P1 BRA `(.L_x_2107) ;  /* 0xfffffffc00f09947 */ /* 0x004fea000383ffff */
[----:B------:R-:W-:Y:S05]  /*2cbb0*/  BRA `(.L_x_2191) ;  /* 0xffffffd000b47947 */ /* 0x000fea000383ffff */
.L_x_2109:
[----:B--2---:R2:W0:Y:S02]  /*2cbc0*/  SYNCS.PHASECHK.TRANS64.TRYWAIT P1, [R5+URZ+0x38840], R0 ;  /* 0x03884000050075a7 */ /* 0x004424000802017f */
[----:B0-----:R-:W-:Y:S05]  /*2cbd0*/  @!P1 NANOSLEEP.SYNCS 0x989680 ;  /* 0x009896800000995d */ /* 0x001fea0003900000 */
[----:B------:R-:W0:Y:S02]  /*2cbe0*/  @!P1 SYNCS.PHASECHK.TRANS64 P1, [R5+URZ+0x38840], R0 ;  /* 0x03884000050095a7 */ /* 0x000e24000802007f */
[----:B0-----:R-:W-:Y:S05]  /*2cbf0*/  @!P1 BRA `(.L_x_2109) ;  /* 0xfffffffc00f09947 */ /* 0x001fea000383ffff */
[----:B------:R-:W-:Y:S05]  /*2cc00*/  BRA `(.L_x_2192) ;  /* 0xffffffd000c07947 */ /* 0x000fea000383ffff */
.L_x_2111:
[----:B------:R0:W0:Y:S02]  /*2cc10*/  SYNCS.PHASECHK.TRANS64.TRYWAIT P1, [R3+URZ+0x38860], R2 ;  /* 0x03886002030075a7 */ /* 0x000024000802017f */
[----:B0-----:R-:W-:Y:S05]  /*2cc20*/  @!P1 NANOSLEEP.SYNCS 0x989680 ;  /* 0x009896800000995d */ /* 0x001fea0003900000 */
[----:B------:R-:W0:Y:S02]  /*2cc30*/  @!P1 SYNCS.PHASECHK.TRANS64 P1, [R3+URZ+0x38860], R2 ;  /* 0x03886002030095a7 */ /* 0x000e24000802007f */
[----:B0-----:R-:W-:Y:S05]  /*2cc40*/  @!P1 BRA `(.L_x_2111) ;  /* 0xfffffffc00f09947 */ /* 0x001fea000383ffff */
[----:B------:R-:W-:Y:S05]  /*2cc50*/  BRA `(.L_x_2193) ;  /* 0xffffffd000bc7947 */ /* 0x000fea000383ffff */
        .type           $_ZN7cutlass13device_kernelIN5flash11enable_sm90INS1_16FlashAttnFwdSm90INS1_25CollectiveMainloopFwdSm90ILi2EN4cute5tupleIJNS5_1CILi1EEES8_S8_EEENS6_IJNS7_ILi64EEESA_SA_EEELi512ENS_10bfloat16_tEfNS_4arch4Sm90ELb0ELb1ELb1ELb0ELb1ELb0ELb1ELb0ELb0ELb1ELb0ELb0EEENS1_21CollectiveEpilogueFwdINS6_IJSA_NS7_ILi512EEESA_EEES9_SC_SE_Li256ELb0ELb1ELb0ELb0EEENS1_30DynamicPersistentTileSchedulerILi256ELi128ELb0ELb1ELb1EEEEEEEEEvNT_6ParamsE$_ZZN5flash25CollectiveMainloopFwdSm90ILi2EN4cute5tupleIJNS1_1CILi1EEES4_S4_EEENS2_IJNS3_ILi64EEES6_S6_EEELi512EN7cutlass10bfloat16_tEfNS8_4arch4Sm90ELb0ELb1ELb1ELb0ELb1ELb0ELb1ELb0ELb0ELb1ELb0ELb0EE3mmaINS_16FlashAttnFwdSm90ISC_NS_21CollectiveEpilogueFwdINS2_IJS6_NS3_ILi512EEES6_EEES5_S9_SB_Li256ELb0ELb1ELb0ELb0EEENS_30DynamicPersistentTileSchedulerILi256ELi128ELb0ELb1ELb1EEEE13SharedStorageENS1_6TensorINS1_11ArrayEngineIfLm128EEENS1_6LayoutINS2_IJNS2_IJNS3_ILi2EEESR_NS3_ILi32EEEEEES4_S4_EEENS2_IJNS2_IJS4_SR_NS3_ILi4EEEEEENS3_ILi0EEESX_EEEEEEENS_7SoftmaxILi2ELi0EEEEEbRKNSC_6ParamsENS8_13PipelineAsyncILi2EEES17_RNS8_13PipelineStateILj2EEERT0_RT1_iRiRKNS_16SeqlenInfoQKNewKILb0ELb0EEENS2_IJiiiiEEERT_ENKUliT_T0_T1_E_clIZSD_ISM_S10_S12_EbS15_S17_S17_S1A_S1C_S1E_iS1F_S1J_S1K_S1M_EUlRS1N_iE1_NS3_ILb0EEENS3_ILb1EEEEEDaiS1N_S1O_S1P_,@function
        .size           $_ZN7cutlass13device_kernelIN5flash11enable_sm90INS1_16FlashAttnFwdSm90INS1_25CollectiveMainloopFwdSm90ILi2EN4cute5tupleIJNS5_1CILi1EEES8_S8_EEENS6_IJNS7_ILi64EEESA_SA_EEELi512ENS_10bfloat16_tEfNS_4arch4Sm90ELb0ELb1ELb1ELb0ELb1ELb0ELb1ELb0ELb0ELb1ELb0ELb0EEENS1_21CollectiveEpilogueFwdINS6_IJSA_NS7_ILi512EEESA_EEES9_SC_SE_Li256ELb0ELb1ELb0ELb0EEENS1_30DynamicPersistentTileSchedulerILi256ELi128ELb0ELb1ELb1EEEEEEEEEvNT_6ParamsE$_ZZN5flash25CollectiveMainloopFwdSm90ILi2EN4cute5tupleIJNS1_1CILi1EEES4_S4_EEENS2_IJNS3_ILi64EEES6_S6_EEELi512EN7cutlass10bfloat16_tEfNS8_4arch4Sm90ELb0ELb1ELb1ELb0ELb1ELb0ELb1ELb0ELb0ELb1ELb0ELb0EE3mmaINS_16FlashAttnFwdSm90ISC_NS_21CollectiveEpilogueFwdINS2_IJS6_NS3_ILi512EEES6_EEES5_S9_SB_Li256ELb0ELb1ELb0ELb0EEENS_30DynamicPersistentTileSchedulerILi256ELi128ELb0ELb1ELb1EEEE13SharedStorageENS1_6TensorINS1_11ArrayEngineIfLm128EEENS1_6LayoutINS2_IJNS2_IJNS3_ILi2EEESR_NS3_ILi32EEEEEES4_S4_EEENS2_IJNS2_IJS4_SR_NS3_ILi4EEEEEENS3_ILi0EEESX_EEEEEEENS_7SoftmaxILi2ELi0EEEEEbRKNSC_6ParamsENS8_13PipelineAsyncILi2EEES17_RNS8_13PipelineStateILj2EEERT0_RT1_iRiRKNS_16SeqlenInfoQKNewKILb0ELb0EEENS2_IJiiiiEEERT_ENKUliT_T0_T1_E_clIZSD_ISM_S10_S12_EbS15_S17_S17_S1A_S1C_S1E_iS1F_S1J_S1K_S1M_EUlRS1N_iE1_NS3_ILb0EEENS3_ILb1EEEEEDaiS1N_S1O_S1P_,(.L_x_5810 - $_ZN7cutlass13device_kernelIN5flash11enable_sm90INS1_16FlashAttnFwdSm90INS1_25CollectiveMainloopFwdSm90ILi2EN4cute5tupleIJNS5_1CILi1EEES8_S8_EEENS6_IJNS7_ILi64EEESA_SA_EEELi512ENS_10bfloat16_tEfNS_4arch4Sm90ELb0ELb1ELb1ELb0ELb1ELb0ELb1ELb0ELb0ELb1ELb0ELb0EEENS1_21CollectiveEpilogueFwdINS6_IJSA_NS7_ILi512EEESA_EEES9_SC_SE_Li256ELb0ELb1ELb0ELb0EEENS1_30DynamicPersistentTileSchedulerILi256ELi128ELb0ELb1ELb1EEEEEEEEEvNT_6ParamsE$_ZZN5flash25CollectiveMainloopFwdSm90ILi2EN4cute5tupleIJNS1_1CILi1EEES4_S4_EEENS2_IJNS3_ILi64EEES6_S6_EEELi512EN7cutlass10bfloat16_tEfNS8_4arch4Sm90ELb0ELb1ELb1ELb0ELb1ELb0ELb1ELb0ELb0ELb1ELb0ELb0EE3mmaINS_16FlashAttnFwdSm90ISC_NS_21CollectiveEpilogueFwdINS2_IJS6_NS3_ILi512EEES6_EEES5_S9_SB_Li256ELb0ELb1ELb0ELb0EEENS_30DynamicPersistentTileSchedulerILi256ELi128ELb0ELb1ELb1EEEE13SharedStorageENS1_6TensorINS1_11ArrayEngineIfLm128EEENS1_6LayoutINS2_IJNS2_IJNS3_ILi2EEESR_NS3_ILi32EEEEEES4_S4_EEENS2_IJNS2_IJS4_SR_NS3_ILi4EEEEEENS3_ILi0EEESX_EEEEEEENS_7SoftmaxILi2ELi0EEEEEbRKNSC_6ParamsENS8_13PipelineAsyncILi2EEES17_RNS8_13PipelineStateILj2EEERT0_RT1_iRiRKNS_16SeqlenInfoQKNewKILb0ELb0EEENS2_IJiiiiEEERT_ENKUliT_T0_T1_E_clIZSD_ISM_S10_S12_EbS15_S17_S17_S1A_S1C_S1E_iS1F_S1J_S1K_S1M_EUlRS1N_iE1_NS3_ILb0EEENS3_ILb1EEEEEDaiS1N_S1O_S1P_)
$_ZN7cutlass13device_kernelIN5flash11enable_sm90INS1_16FlashAttnFwdSm90INS1_25CollectiveMainloopFwdSm90ILi2EN4cute5tupleIJNS5_1CILi1EEES8_S8_EEENS6_IJNS7_ILi64EEESA_SA_EEELi512ENS_10bfloat16_tEfNS_4arch4Sm90ELb0ELb1ELb1ELb0ELb1ELb0ELb1ELb0ELb0ELb1ELb0ELb0EEENS1_21CollectiveEpilogueFwdINS6_IJSA_NS7_ILi512EEESA_EEES9_SC_SE_Li256ELb0ELb1ELb0ELb0EEENS1_30DynamicPersistentTileSchedulerILi256ELi128ELb0ELb1ELb1EEEEEEEEEvNT_6ParamsE$_ZZN5flash25CollectiveMainloopFwdSm90ILi2EN4cute5tupleIJNS1_1CILi1EEES4_S4_EEENS2_IJNS3_ILi64EEES6_S6_EEELi512EN7cutlass10bfloat16_tEfNS8_4arch4Sm90ELb0ELb1ELb1ELb0ELb1ELb0ELb1ELb0ELb0ELb1ELb0ELb0EE3mmaINS_16FlashAttnFwdSm90ISC_NS_21CollectiveEpilogueFwdINS2_IJS6_NS3_ILi512EEES6_EEES5_S9_SB_Li256ELb0ELb1ELb0ELb0EEENS_30DynamicPersistentTileSchedulerILi256ELi128ELb0ELb1ELb1EEEE13SharedStorageENS1_6TensorINS1_11ArrayEngineIfLm128EEENS1_6LayoutINS2_IJNS2_IJNS3_ILi2EEESR_NS3_ILi32EEEEEES4_S4_EEENS2_IJNS2_IJS4_SR_NS3_ILi4EEEEEENS3_ILi0EEESX_EEEEEEENS_7SoftmaxILi2ELi0EEEEEbRKNSC_6ParamsENS8_13PipelineAsyncILi2EEES17_RNS8_13PipelineStateILj2EEERT0_RT1_iRiRKNS_16SeqlenInfoQKNewKILb0ELb0EEENS2_IJiiiiEEERT_ENKUliT_T0_T1_E_clIZSD_ISM_S10_S12_EbS15_S17_S17_S1A_S1C_S1E_iS1F_S1J_S1K_S1M_EUlRS1N_iE1_NS3_ILb0EEENS3_ILb1EEEEEDaiS1N_S1O_S1P_:
[----:B------:R-:W-:Y:S05]  /*2cc60*/  YIELD ;  /* 0x0000000000007946 */ /* 0x000fea0003800000 */
[----:B------:R-:W-:Y:S02]  /*2cc70*/  ULDC UR4, c[0x0][0x20] ;  /* 0x0000080000047ab9 */ /* 0x000fe40000000800 */
[----:B------:R-:W-:-:S05]  /*2cc80*/  VIADD R7, R7, -UR4 ;  /* 0x8000000407077c36 */ /* 0x000fca0008000000 */
[----:B------:R-:W2:Y:S01]  /*2cc90*/  LDL.64 R8, [R7] ;  /* 0x0000000007087983 */ /* 0x000ea20000100a00 */
[----:B------:R-:W0:Y:S02]  /*2cca0*/  LDC.64 R4, c[0x0][0x208] ;  /* 0x00008200ff047b82 */ /* 0x000e240000000a00 */
[----:B0-----:R-:W-:Y:S02]  /*2ccb0*/  R2UR UR4, R4 ;  /* 0x00000000040472ca */ /* 0x001fe400000e0000 */
[----:B------:R-:W-:-:S13]  /*2ccc0*/  R2UR UR5, R5 ;  /* 0x00000000050572ca */ /* 0x000fda00000e0000 */
[----:B--2---:R-:W2:Y:S01]  /*2ccd0*/  LD.E R10, desc[UR4][R8.64] ;  /* 0x00000004080a7980 */ /* 0x004ea2000c101900 */
[----:B------:R-:W-:Y:S02]  /*2cce0*/  R2UR UR4, R4 ;  /* 0x00000000040472ca */ /* 0x000fe400000e0000 */
[----:B------:R-:W-:-:S13]  /*2ccf0*/  R2UR UR5, R5 ;  /* 0x00000000050572ca */ /* 0x000fda00000e0000 */
[----:B------:R-:W3:Y:S01]  /*2cd00*/  LD.E R14, desc[UR4][R8.64+0x8] ;  /* 0x00000804080e7980 */ /* 0x000ee2000c101900 */
[----:B--2---:R-:W-:-:S05]  /*2cd10*/  VIADD R11, R10, 0x1 ;  /* 0x000000010a0b7836 */ /* 0x004fca0000000000 */
[----:B------:R-:W-:-:S13]  /*2cd20*/  ISETP.NE.AND P0, PT, R11, 0x2, PT ;  /* 0x000000020b00780c */ /* 0x000fda0003f05270 */
[----:B------:R-:W-:Y:S02]  /*2cd30*/  @!P0 R2UR UR6, R4 ;  /* 0x00000000040682ca */ /* 0x000fe400000e0000 */
[----:B------:R-:W-:-:S13]  /*2cd40*/  @!P0 R2UR UR7, R5 ;  /* 0x00000000050782ca */ /* 0x000fda00000e0000 */
[----:B------:R-:W2:Y:S01]  /*2cd50*/  @!P0 LD.E R15, desc[UR6][R8.64+0x4] ;  /* 0x00000406080f8980 */ /* 0x000ea2000c101900 */
[C---:B------:R-:W-:Y:S02]  /*2cd60*/  R2UR UR4, R4.reuse ;  /* 0x00000000040472ca */ /* 0x040fe400000e0000 */
[C---:B------:R-:W-:Y:S02]  /*2cd70*/  R2UR UR5, R5.reuse ;  /* 0x00000000050572ca */ /* 0x040fe400000e0000 */
[C---:B------:R-:W-:Y:S02]  /*2cd80*/  R2UR UR6, R4.reuse ;  /* 0x00000000040672ca */ /* 0x040fe400000e0000 */
[C---:B------:R-:W-:Y:S02]  /*2cd90*/  R2UR UR7, R5.reuse ;  /* 0x00000000050772ca */ /* 0x040fe400000e0000 */
[----:B------:R-:W-:Y:S02]  /*2cda0*/  @!P0 R2UR UR8, R4 ;  /* 0x00000000040882ca */ /* 0x000fe400000e0000 */
[----:B------:R-:W-:-:S02]  /*2cdb0*/  @!P0 R2UR UR9, R5 ;  /* 0x00000000050982ca */ /* 0x000fc400000e0000 */
[----:B------:R-:W-:Y:S02]  /*2cdc0*/  @!P0 R2UR UR10, R4 ;  /* 0x00000000040a82ca */ /* 0x000fe400000e0000 */
[----:B------:R-:W-:Y:S01]  /*2cdd0*/  @!P0 R2UR UR11, R5 ;  /* 0x00000000050b82ca */ /* 0x000fe200000e0000 */
[----:B---3--:R-:W-:Y:S01]  /*2cde0*/  VIADD R25, R14, 0x1 ;  /* 0x000000010e197836 */ /* 0x008fe20000000000 */
[----:B------:R-:W-:Y:S04]  /*2cdf0*/  ST.E desc[UR4][R8.64], R11 ;  /* 0x0000000b08007985 */ /* 0x000fe8000c101904 */
[----:B------:R-:W-:Y:S04]  /*2ce00*/  ST.E desc[UR6][R8.64+0x8], R25 ;  /* 0x0000081908007985 */ /* 0x000fe8000c101906 */
[----:B------:R-:W-:Y:S01]  /*2ce10*/  @!P0 ST.E desc[UR8][R8.64], RZ ;  /* 0x000000ff08008985 */ /* 0x000fe2000c101908 */
[----:B--2---:R-:W-:-:S05]  /*2ce20*/  @!P0 LOP3.LUT R27, R15, 0x1, RZ, 0x3c, !PT ;  /* 0x000000010f1b8812 */ /* 0x004fca00078e3cff */
[----:B------:R0:W-:Y:S04]  /*2ce30*/  @!P0 ST.E desc[UR10][R8.64+0x4], R27 ;  /* 0x0000041b08008985 */ /* 0x0001e8000c10190a */
[----:B------:R-:W2:Y:S01]  /*2ce40*/  LDL.64 R20, [R7+0x18] ;  /* 0x0000180007147983 */ /* 0x000ea20000100a00 */
[----:B------:R-:W-:Y:S02]  /*2ce50*/  R2UR UR4, R4 ;  /* 0x00000000040472ca */ /* 0x000fe400000e0000 */
[----:B------:R-:W-:Y:S01]  /*2ce60*/  R2UR UR5, R5 ;  /* 0x00000000050572ca */ /* 0x000fe200000e0000 */
[----:B------:R-:W3:-:S12]  /*2ce70*/  LDL.64 R14, [R7] ;  /* 0x00000000070e7983 */ /* 0x000ed80000100a00 */
[----:B--2---:R-:W2:Y:S01]  /*2ce80*/  LD.E R24, desc[UR4][R20.64] ;  /* 0x0000000414187980 */ /* 0x004ea2000c101900 */
[C---:B------:R-:W-:Y:S02]  /*2ce90*/  R2UR UR4, R4.reuse ;  /* 0x00000000040472ca */ /* 0x040fe400000e0000 */
[C---:B------:R-:W-:Y:S02]  /*2cea0*/  R2UR UR5, R5.reuse ;  /* 0x00000000050572ca */ /* 0x040fe400000e0000 */
[----:B------:R-:W-:Y:S02]  /*2ceb0*/  R2UR UR6, R4 ;  /* 0x00000000040672ca */ /* 0x000fe400000e0000 */
[----:B------:R-:W-:Y:S01]  /*2cec0*/  R2UR UR7, R5 ;  /* 0x00000000050772ca */ /* 0x000fe200000e0000 */
[----:B------:R-:W-:Y:S01]  /*2ced0*/  BSSY B2, `(.L_x_2194) ;  /* 0x0000009000027945 */ /* 0x000fe20003800000 */
[----:B0-----:R-:W-:Y:S02]  /*2cee0*/  IMAD.MOV.U32 R8, RZ, RZ, R28 ;  /* 0x000000ffff087224 */ /* 0x001fe400078e001c */
[----:B------:R-:W-:-:S05]  /*2cef0*/  IMAD.MOV.U32 R9, RZ, RZ, R29 ;  /* 0x000000ffff097224 */ /* 0x000fca00078e001d */
[----:B---3--:R0:W5:Y:S04]  /*2cf00*/  LD.E R26, desc[UR4][R14.64] ;  /* 0x000000040e1a7980 */ /* 0x008168000c101900 */
[----:B------:R0:W5:Y:S01]  /*2cf10*/  LD.E R11, desc[UR6][R14.64+0x4] ;  /* 0x000004060e0b7980 */ /* 0x000162000c101900 */
[----:B--2---:R-:W-:-:S04]  /*2cf20*/  LOP3.LUT R24, R24, 0x1, RZ, 0xfc, !PT ;  /* 0x0000000118187812 */ /* 0x004fc800078efcff */
[----:B------:R-:W-:-:S13]  /*2cf30*/  ISETP.NE.AND P0, PT, R24, 0x3, PT ;  /* 0x000000031800780c */ /* 0x000fda0003f05270 */
[----:B0-----:R-:W-:Y:S05]  /*2cf40*/  @!P0 BRA `(.L_x_2195) ;  /* 0x0000000000048947 */ /* 0x001fea0003800000 */
[----:B------:R-:W-:Y:S01]  /*2cf50*/  BPT.TRAP 0x1 ;  /* 0x000000040000795c */ /* 0x000fe20000300000 */
.L_x_2195:
[----:B------:R-:W-:Y:S05]  /*2cf60*/  BSYNC B2 ;  /* 0x0000000000027941 */ /* 0x000fea0003800000 */
.L_x_2194:
[----:B------:R-:W-:Y:S02]  /*2cf70*/  R2UR UR4, R4 ;  /* 0x00000000040472ca */ /* 0x000fe400000e0000 */
[----:B------:R-:W-:-:S13]  /*2cf80*/  R2UR UR5, R5 ;  /* 0x00000000050572ca */ /* 0x000fda00000e0000 */
[----:B------:R-:W2:Y:S01]  /*2cf90*/  LD.E.64 R24, desc[UR4][R20.64+0x18] ;  /* 0x0000180414187980 */ /* 0x000ea2000c101b00 */
[----:B-----5:R-:W-:Y:S02]  /*2cfa0*/  SHF.L.U32 R27, R11, 0x1f, RZ ;  /* 0x0000001f0b1b7819 */ /* 0x020fe400000006ff */
[----:B--2---:R-:W-:-:S05]  /*2cfb0*/  MOV R25, R24 ;  /* 0x0000001800197202 */ /* 0x004fca0000000f00 */
[----:B------:R-:W-:-:S04]  /*2cfc0*/  IMAD R26, R26, 0x8, R25 ;  /* 0x000000081a1a7824 */ /* 0x000fc800078e0219 */
[----:B------:R0:W1:Y:S01]  /*2cfd0*/  SYNCS.PHASECHK.TRANS64.TRYWAIT P0, [R26+URZ], R27 ;  /* 0x0000001b1a0075a7 */ /* 0x000062000800017f */
[----:B------:R-:W2:Y:S01]  /*2cfe0*/  LD.E R25, desc[UR4][R20.64] ;  /* 0x0000000414197980 */ /* 0x000ea2000c101900 */
[----:B------:R-:W-:Y:S02]  /*2cff0*/  R2UR UR6, R4 ;  /* 0x00000000040672ca */ /* 0x000fe400000e0000 */
[----:B------:R-:W-:Y:S01]  /*2d000*/  R2UR UR7, R5 ;  /* 0x00000000050772ca */ /* 0x000fe200000e0000 */
[----:B------:R0:W5:Y:S01]  /*2d010*/  LD.E R11, desc[UR4][R14.64] ;  /* 0x000000040e0b7980 */ /* 0x000162000c101900 */
[----:B------:R-:W-:Y:S11]  /*2d020*/  BSSY B2, `(.L_x_2196) ;  /* 0x0000006000027945 */ /* 0x000ff60003800000 */
[----:B------:R0:W5:Y:S01]  /*2d030*/  LD.E R24, desc[UR6][R14.64+0x4] ;  /* 0x000004060e187980 */ /* 0x000162000c101900 */
[----:B--2---:R-:W-:-:S04]  /*2d040*/  LOP3.LUT R25, R25, 0x1, RZ, 0xfc, !PT ;  /* 0x0000000119197812 */ /* 0x004fc800078efcff */
[----:B------:R-:W-:-:S13]  /*2d050*/  ISETP.NE.AND P1, PT, R25, 0x3, PT ;  /* 0x000000031900780c */ /* 0x000fda0003f25270 */
[----:B01----:R-:W-:Y:S05]  /*2d060*/  @!P1 BRA `(.L_x_2197) ;  /* 0x0000000000049947 */ /* 0x003fea0003800000 */
[----:B------:R-:W-:Y:S01]  /*2d070*/  BPT.TRAP 0x1 ;  /* 0x000000040000795c */ /* 0x000fe20000300000 */
.L_x_2197:
[----:B------:R-:W-:Y:S05]  /*2d080*/  BSYNC B2 ;  /* 0x0000000000027941 */ /* 0x000fea0003800000 */
.L_x_2196:
[----:B------:R-:W-:Y:S04]  /*2d090*/  BSSY B2, `(.L_x_2198) ;  /* 0x000000a000027945 */ /* 0x000fe80003800000 */
[----:B------:R-:W-:Y:S05]  /*2d0a0*/  @P0 BRA `(.L_x_2199) ;  /* 0x0000000000200947 */ /* 0x000fea0003800000 */
[----:B------:R-:W-:Y:S02]  /*2d0b0*/  R2UR UR4, R4 ;  /* 0x00000000040472ca */ /* 0x000fe400000e0000 */
[----:B------:R-:W-:-:S13]  /*2d0c0*/  R2UR UR5, R5 ;  /* 0x00000000050572ca */ /* 0x000fda00000e0000 */
[----:B------:R-:W2:Y:S01]  /*2d0d0*/  LD.E.64 R20, desc[UR4][R20.64+0x18] ;  /* 0x0000180414147980 */ /* 0x000ea2000c101b00 */
[----:B-----5:R-:W-:Y:S02]  /*2d0e0*/  SHF.L.U32 R24, R24, 0x1f, RZ ;  /* 0x0000001f18187819 */ /* 0x020fe400000006ff */
[----:B--2---:R-:W-:-:S05]  /*2d0f0*/  MOV R14, R20 ;  /* 0x00000014000e7202 */ /* 0x004fca0000000f00 */
[----:B------:R-:W-:-:S04]  /*2d100*/  IMAD R11, R11, 0x8, R14 ;  /* 0x000000080b0b7824 */ /* 0x000fc800078e020e */
[----:B------:R-:W0:Y:S02]  /*2d110*/  SYNCS.PHASECHK.TRANS64.TRYWAIT P0, [R11+URZ], R24 ;  /* 0x000000180b0075a7 */ /* 0x000e24000800017f */
[----:B0-----:R-:W-:Y:S05]  /*2d120*/  @!P0 BRA `(.L_x_2200) ;  /* 0x0000011800188947 */ /* 0x001fea0003800000 */
.L_x_2199:
[----:B------:R-:W-:Y:S05]  /*2d130*/  BSYNC B2 ;  /* 0x0000000000027941 */ /* 0x000fea0003800000 */
.L_x_2198:
[----:B0----5:R-:W2:Y:S04]  /*2d140*/  LDL.64 R24, [R7] ;  /* 0x0000000007187983 */ /* 0x021ea80000100a00 */
[----:B------:R-:W3:Y:S01]  /*2d150*/  LDL.64 R20, [R7+0x28] ;  /* 0x0000280007147983 */ /* 0x000ee20000100a00 */
[C---:B------:R-:W-:Y:S02]  /*2d160*/  R2UR UR6, R4.reuse ;  /* 0x00000000040672ca */ /* 0x040fe400000e0000 */
[C---:B------:R-:W-:Y:S01]  /*2d170*/  R2UR UR7, R5.reuse ;  /* 0x00000000050772ca */ /* 0x040fe200000e0000 */
[----:B------:R-:W4:Y:S01]  /*2d180*/  LDL.64 R14, [R7+0x20] ;  /* 0x00002000070e7983 */ /* 0x000f220000100a00 */
[C---:B------:R-:W-:Y:S02]  /*2d190*/  R2UR UR4, R4.reuse ;  /* 0x00000000040472ca */ /* 0x040fe400000e0000 */
[----:B------:R-:W-:Y:S01]  /*2d1a0*/  R2UR UR5, R5 ;  /* 0x00000000050572ca */ /* 0x000fe200000e0000 */
[----:B------:R-:W4:Y:S08]  /*2d1b0*/  LDL.64 R56, [R7+0x8] ;  /* 0x0000080007387983 */ /* 0x000f300000100a00 */
[----:B--2---:R-:W2:Y:S04]  /*2d1c0*/  LD.E R25, desc[UR6][R24.64] ;  /* 0x0000000618197980 */ /* 0x004ea8000c101900 */
[----:B---3--:R-:W2:Y:S01]  /*2d1d0*/  LD.E.64 R58, desc[UR4][R20.64] ;  /* 0x00000004143a7980 */ /* 0x008ea2000c101b00 */
[----:B------:R-:W-:Y:S05]  /*2d1e0*/  WARPSYNC.ALL ;  /* 0x0000000000007948 */ /* 0x000fea0003800000 */
[----:B------:R-:W-:-:S02]  /*2d1f0*/  R2UR UR4, R4 ;  /* 0x00000000040472ca */ /* 0x000fc400000e0000 */
[C---:B------:R-:W-:Y:S02]  /*2d200*/  R2UR UR5, R5.reuse ;  /* 0x00000000050572ca */ /* 0x040fe400000e0000 */
[----:B------:R-:W-:Y:S02]  /*2d210*/  R2UR UR6, R4 ;  /* 0x00000000040672ca */ /* 0x000fe400000e0000 */
[----:B------:R-:W-:-:S09]  /*2d220*/  R2UR UR7, R5 ;  /* 0x00000000050772ca */ /* 0x000fd200000e0000 */
[----:B----4-:R0:W-:Y:S04]  /*2d230*/  ST.E desc[UR4][R56.64], RZ ;  /* 0x000000ff38007985 */ /* 0x0101e8000c101904 */
[----:B------:R-:W3:Y:S01]  /*2d240*/  LD.E.64 R20, desc[UR6][R14.64] ;  /* 0x000000060e147980 */ /* 0x000ee2000c101b00 */
[----:B--2---:R-:W-:Y:S01]  /*2d250*/  IMAD R58, R25, 0x200, R58 ;  /* 0x00000200193a7824 */ /* 0x004fe200078e023a */
[----:B------:R-:W-:Y:S01]  /*2d260*/  R2UR UR7, R59 ;  /* 0x000000003b0772ca */ /* 0x000fe200000e0000 */
[----:B------:R-:W-:Y:S01]  /*2d270*/  WARPGROUP.ARRIVE ;  /* 0x00000000000079c5 */ /* 0x000fe20000000000 */
[----:B------:R-:W-:Y:S01]  /*2d280*/  R2UR UR8, R4 ;  /* 0x00000000040872ca */ /* 0x000fe200000e0000 */
[----:B------:R-:W-:Y:S01]  /*2d290*/  IMAD.MOV.U32 R11, RZ, RZ, 0x1 ;  /* 0x00000001ff0b7424 */ /* 0x000fe200078e00ff */
[----:B------:R-:W-:-:S02]  /*2d2a0*/  R2UR UR6, R58 ;  /* 0x000000003a0672ca */ /* 0x000fc400000e0000 */
[C---:B------:R-:W-:Y:S02]  /*2d2b0*/  R2UR UR9, R5.reuse ;  /* 0x00000000050972ca */ /* 0x040fe400000e0000 */
[----:B------:R-:W-:Y:S02]  /*2d2c0*/  R2UR UR10, R4 ;  /* 0x00000000040a72ca */ /* 0x000fe400000e0000 */
[----:B------:R-:W-:Y:S02]  /*2d2d0*/  R2UR UR11, R5 ;  /* 0x00000000050b72ca */ /* 0x000fe400000e0000 */
[----:B---3--:R-:W-:Y:S02]  /*2d2e0*/  R2UR UR4, R20 ;  /* 0x00000000140472ca */ /* 0x008fe400000e0000 */
[----:B------:R-:W-:-:S13]  /*2d2f0*/  R2UR UR5, R21 ;  /* 0x00000000150572ca */ /* 0x000fda00000e0000 */
[----:B------:R-:W-:Y:S03]  /*2d300*/  HGMMA.64x64x16.F32.BF16 R24, gdesc[UR4], RZ, !UPT, gsb0 ;  /* 0x00e00000041879f0 */ /* 0x000fe6000c0018ff */
[----:B------:R-:W-:Y:S02]  /*2d310*/  WARPGROUP.DEPBAR.LE gsb0, 0x0 ;  /* 0x00008000000079c5 */ /* 0x000fe40000010000 */
[----:B------:R0:W-:Y:S04]  /*2d320*/  ST.E desc[UR8][R56.64], R11 ;  /* 0x0000000b38007985 */ /* 0x0001e8000c101908 */
[----:B------:R-:W2:Y:S01]  /*2d330*/  LD.E.64 R20, desc[UR10][R14.64] ;  /* 0x0000000a0e147980 */ /* 0x000ea2000c101b00 */
[----:B------:R-:W-:Y:S01]  /*2d340*/  VIADD R60, R58, 0x2 ;  /* 0x000000023a3c7836 */ /* 0x000fe20000000000 */
[----:B------:R-:W-:Y:S01]  /*2d350*/  WARPGROUP.ARRIVE ;  /* 0x00000000000079c5 */ /* 0x000fe20000000000 */
[----:B------:R-:W-:Y:S01]  /*2d360*/  IMAD.MOV.U32 R61, RZ, RZ, R59 ;  /* 0x000000ffff3d7224 */ /* 0x000fe200078e003b */
[----:B------:R-:W-:-:S02]  /*2d370*/  R2UR UR8, R4 ;  /* 0x00000000040872ca */ /* 0x000fc400000e0000 */
[----:B------:R-:W-:Y:S02]  /*2d380*/  R2UR UR6, R60 ;  /* 0x000000003c0672ca */ /* 0x000fe400000e0000 */
[----:B------:R-:W-:Y:S02]  /*2d390*/  R2UR UR7, R61 ;  /* 0x000000003d0772ca */ /* 0x000fe400000e0000 */
[C---:B------:R-:W-:Y:S02]  /*2d3a0*/  R2UR UR9, R5.reuse ;  /* 0x00000000050972ca */ /* 0x040fe400000e0000 */
[----:B------:R-:W-:Y:S02]  /*2d3b0*/  R2UR UR10, R4 ;  /* 0x00000000040a72ca */ /* 0x000fe400000e0000 */
[----:B------:R-:W-:Y:S01]  /*2d3c0*/  R2UR UR11, R5 ;  /* 0x00000000050b72ca */ /* 0x000fe200000e0000 */
[----:B--2---:R-:W-:Y:S01]  /*2d3d0*/  VIADD R20, R20, 0x2 ;  /* 0x0000000214147836 */ /* 0x004fe20000000000 */
[----:B------:R-:W-:-:S04]  /*2d3e0*/  R2UR UR5, R21 ;  /* 0x00000000150572ca */ /* 0x000fc800000e0000 */
[----:B------:R-:W-:-:S13]  /*2d3f0*/  R2UR UR4, R20 ;  /* 0x00000000140472ca */ /* 0x000fda00000e0000 */
[----:B------:R-:W-:Y:S03]  /*2d400*/  HGMMA.64x64x16.F32.BF16 R24, gdesc[UR4], R24, gsb0 ;  /* 0x00e00000041879f0 */ /* 0x000fe60008001818 */
        /* <DEDUP_REMOVED lines=20> */
[----:B------:R-:W-:Y:S01]  /*2d550*/  R2UR UR7, R59 ;  /* 0x000000003b0772ca */ /* 0x000fe200000e0000 */
[----:B------:R-:W-:Y:S01]  /*2d560*/  WARPGROUP.ARRIVE ;  /* 0x00000000000079c5 */ /* 0x000fe20000000000 */
[----:B------:R-:W-:-:S02]  /*2d570*/  R2UR UR8, R4 ;  /* 0x00000000040872ca */ /* 0x000fc400000e0000 */
        /* <DEDUP_REMOVED lines=8> */
[----:B------:R-:W2:Y:S01]  /*2d600*/  LDL.64 R20, [R7+0x40] ;  /* 0x0000400007147983 */ /* 0x000ea20000100a00 */
[----:B------:R-:W-:-:S02]  /*2d610*/  R2UR UR4, R4 ;  /* 0x00000000040472ca */ /* 0x000fc400000e0000 */
[----:B------:R-:W-:Y:S01]  /*2d620*/  R2UR UR5, R5 ;  /* 0x00000000050572ca */ /* 0x000fe200000e0000 */
[----:B------:R-:W3:-:S12]  /*2d630*/  LDL.64 R14, [R7] ;  /* 0x00000000070e7983 */ /* 0x000ed80000100a00 */
[----:B--2---:R-:W2:Y:S01]  /*2d640*/  LD.E R60, desc[UR4][R20.64] ;  /* 0x00000004143c7980 */ /* 0x004ea2000c101900 */
[C---:B------:R-:W-:Y:S02]  /*2d650*/  R2UR UR4, R4.reuse ;  /* 0x00000000040472ca */ /* 0x040fe400000e0000 */
[C---:B------:R-:W-:Y:S02]  /*2d660*/  R2UR UR5, R5.reuse ;  /* 0x00000000050572ca */ /* 0x040fe400000e0000 */
[----:B------:R-:W-:Y:S02]  /*2d670*/  R2UR UR6, R4 ;  /* 0x00000000040672ca */ /* 0x000fe400000e0000 */
[----:B------:R-:W-:Y:S01]  /*2d680*/  R2UR UR7, R5 ;  /* 0x00000000050772ca */ /* 0x000fe200000e0000 */
[----:B------:R-:W-:Y:S08]  /*2d690*/  BSSY B2, `(.L_x_2201) ;  /* 0x0000007000027945 */ /* 0x000ff00003800000 */
[----:B---3--:R0:W5:Y:S04]  /*2d6a0*/  LD.E R58, desc[UR4][R14.64] ;  /* 0x000000040e3a7980 */ /* 0x008168000c101900 */
[----:B------:R0:W5:Y:S01]  /*2d6b0*/  LD.E R59, desc[UR6][R14.64+0x4] ;  /* 0x000004060e3b7980 */ /* 0x000162000c101900 */
[----:B--2---:R-:W-:-:S04]  /*2d6c0*/  LOP3.LUT R60, R60, 0x1, RZ, 0xfc, !PT ;  /* 0x000000013c3c7812 */ /* 0x004fc800078efcff */
[----:B------:R-:W-:-:S13]  /*2d6d0*/  ISETP.NE.AND P0, PT, R60, 0x3, PT ;  /* 0x000000033c00780c */ /* 0x000fda0003f05270 */
[----:B0-----:R-:W-:Y:S05]  /*2d6e0*/  @!P0 BRA `(.L_x_2202) ;  /* 0x0000000000048947 */ /* 0x001fea0003800000 */
[----:B------:R-:W-:Y:S01]  /*2d6f0*/  BPT.TRAP 0x1 ;  /* 0x000000040000795c */ /* 0x000fe20000300000 */
.L_x_2202:
[----:B------:R-:W-:Y:S05]  /*2d700*/  BSYNC B2 ;  /* 0x0000000000027941 */ /* 0x000fea0003800000 */
.L_x_2201:
        /* <DEDUP_REMOVED lines=17> */
.L_x_2204:
[----:B------:R-:W-:Y:S05]  /*2d820*/  BSYNC B2 ;  /* 0x0000000000027941 */ /* 0x000fea0003800000 */
.L_x_2203:
        /* <DEDUP_REMOVED lines=10> */
.L_x_2206:
[----:B------:R-:W-:Y:S05]  /*2d8d0*/  BSYNC B2 ;  /* 0x0000000000027941 */ /* 0x000fea0003800000 */
.L_x_2205:
[----:B------:R-:W2:Y:S04]  /*2d8e0*/  LDL.64 R60, [R7] ;  /* 0x00000000073c7983 */ /* 0x000ea80000100a00 */
[----:B------:R-:W0:Y:S04]  /*2d8f0*/  LDL.64 R58, [R7+0x58] ;  /* 0x00005800073a7983 */ /* 0x000e280000100a00 */
[----:B------:R-:W3:Y:S04]  /*2d900*/  LDL.64 R14, [R7+0x48] ;  /* 0x00004800070e7983 */ /* 0x000ee80000100a00 */
[----:B------:R-:W4:Y:S01]  /*2d910*/  LDL.64 R20, [R7+0x50] ;  /* 0x0000500007147983 */ /* 0x000f220000100a00 */
[----:B------:R-:W-:-:S02]  /*2d920*/  R2UR UR6, R4 ;  /* 0x00000000040672ca */ /* 0x000fc400000e0000 */
[C---:B------:R-:W-:Y:S02]  /*2d930*/  R2UR UR7, R5.reuse ;  /* 0x00000000050772ca */ /* 0x040fe400000e0000 */
[----:B------:R-:W-:Y:S02]  /*2d940*/  R2UR UR4, R4 ;  /* 0x00000000040472ca */ /* 0x000fe400000e0000 */
[----:B------:R-:W-:-:S09]  /*2d950*/  R2UR UR5, R5 ;  /* 0x00000000050572ca */ /* 0x000fd200000e0000 */
[----:B--2---:R-:W2:Y:S04]  /*2d960*/  LD.E R61, desc[UR6][R60.64] ;  /* 0x000000063c3d7980 */ /* 0x004ea8000c101900 */
[----:B0----5:R-:W2:Y:S01]  /*2d970*/  LD.E.64 R56, desc[UR4][R58.64] ;  /* 0x000000043a387980 */ /* 0x021ea2000c101b00 */
[----:B------:R-:W-:Y:S05]  /*2d980*/  WARPSYNC.ALL ;  /* 0x0000000000007948 */ /* 0x000fea0003800000 */
[----:B------:R-:W-:-:S02]  /*2d990*/  R2UR UR6, R4 ;  /* 0x00000000040672ca */ /* 0x000fc400000e0000 */
[C---:B------:R-:W-:Y:S02]  /*2d9a0*/  R2UR UR7, R5.reuse ;  /* 0x00000000050772ca */ /* 0x040fe400000e0000 */
[----:B------:R-:W-:Y:S02]  /*2d9b0*/  R2UR UR4, R4 ;  /* 0x00000000040472ca */ /* 0x000fe400000e0000 */
[----:B------:R-:W-:-:S09]  /*2d9c0*/  R2UR UR5, R5 ;  /* 0x00000000050572ca */ /* 0x000fd200000e0000 */
[----:B---3--:R-:W3:Y:S04]  /*2d9d0*/  LD.E R64, desc[UR6][R14.64] ;  /* 0x000000060e407980 */ /* 0x008ee8000c101900 */
[----:B----4-:R-:W4:Y:S01]  /*2d9e0*/  LD.E.64 R62, desc[UR4][R20.64] ;  /* 0x00000004143e7980 */ /* 0x010f22000c101b00 */
[----:B------:R-:W-:Y:S01]  /*2d9f0*/  WARPGROUP.ARRIVE ;  /* 0x00000000000079c5 */ /* 0x000fe20000000000 */
[C---:B------:R-:W-:Y:S02]  /*2da00*/  R2UR UR8, R4.reuse ;  /* 0x00000000040872ca */ /* 0x040fe400000e0000 */
[----:B------:R-:W-:Y:S02]  /*2da10*/  R2UR UR9, R5 ;  /* 0x00000000050972ca */ /* 0x000fe400000e0000 */
[----:B------:R-:W-:-:S02]  /*2da20*/  R2UR UR10, R4 ;  /* 0x00000000040a72ca */ /* 0x000fc400000e0000 */
[----:B------:R-:W-:Y:S01]  /*2da30*/  R2UR UR11, R5 ;  /* 0x00000000050b72ca */ /* 0x000fe200000e0000 */
[----:B--2---:R-:W-:Y:S01]  /*2da40*/  IMAD R56, R61, 0x1000, R56 ;  /* 0x000010003d387824 */ /* 0x004fe200078e0238 */
[----:B------:R-:W-:-:S04]  /*2da50*/  R2UR UR7, R57 ;  /* 0x00000000390772ca */ /* 0x000fc800000e0000 */
[----:B------:R-:W-:Y:S02]  /*2da60*/  R2UR UR6, R56 ;  /* 0x00000000380672ca */ /* 0x000fe400000e0000 */
[----:B---3--:R-:W-:Y:S02]  /*2da70*/  ISETP.NE.U32.AND P0, PT, R64, RZ, PT ;  /* 0x000000ff4000720c */ /* 0x008fe40003f05070 */
[----:B----4-:R-:W-:Y:S02]  /*2da80*/  R2UR UR4, R62 ;  /* 0x000000003e0472ca */ /* 0x010fe400000e0000 */
[----:B------:R-:W-:-:S09]  /*2da90*/  R2UR UR5, R63 ;  /* 0x000000003f0572ca */ /* 0x000fd200000e0000 */
[----:B------:R-:W-:-:S05]  /*2daa0*/  VOTEU.ANY UP0, P0 ;  /* 0x00000000003f7886 */ /* 0x000fca0000000100 */
[----:B------:R-:W-:Y:S03]  /*2dab0*/  HGMMA.64x64x16.F32.BF16 R24, gdesc[UR4], R24, UP0, gsb0 ;  /* 0x00e00000041879f0 */ /* 0x000fe6000b801818 */
[----:B------:R-:W-:Y:S02]  /*2dac0*/  WARPGROUP.DEPBAR.LE gsb0, 0x0 ;  /* 0x00008000000079c5 */ /* 0x000fe40000010000 */
[----:B------:R-:W-:Y:S04]  /*2dad0*/  ST.E desc[UR8][R14.64], R11 ;  /* 0x0000000b0e007985 */ /* 0x000fe8000c101908 */
        /* <DEDUP_REMOVED lines=242> */
[----:B------:R-:W-:Y:S01]  /*2ea00*/  UMOV UR8, 0x1 ;  /* 0x0000000100087882 */ /* 0x000fe20000000000 */
[----:B------:R-:W-:Y:S01]  /*2ea10*/  IMAD.MOV.U32 R61, RZ, RZ, R57 ;  /* 0x000000ffff3d7224 */ /* 0x000fe200078e0039 */
[----:B------:R-:W0:Y:S01]  /*2ea20*/  S2R R62, SR_TID.X ;  /* 0x00000000003e7919 */ /* 0x000e220000002100 */
[----:B------:R-:W-:Y:S01]  /*2ea30*/  UISETP.NE.U32.AND UP0, UPT, UR8, URZ, UPT ;  /* 0x0000003f0800728c */ /* 0x000fe2000bf05070 */
[----:B------:R-:W-:Y:S01]  /*2ea40*/  WARPGROUP.ARRIVE ;  /* 0x00000000000079c5 */ /* 0x000fe20000000000 */
[----:B------:R-:W-:-:S02]  /*2ea50*/  R2UR UR10, R4 ;  /* 0x00000000040a72ca */ /* 0x000fc400000e0000 */
[----:B------:R-:W-:Y:S02]  /*2ea60*/  R2UR UR7, R61 ;  /* 0x000000003d0772ca */ /* 0x000fe400000e0000 */
[C---:B------:R-:W-:Y:S02]  /*2ea70*/  R2UR UR11, R5.reuse ;  /* 0x00000000050b72ca */ /* 0x040fe400000e0000 */
[----:B------:R-:W-:Y:S02]  /*2ea80*/  R2UR UR12, R4 ;  /* 0x00000000040c72ca */ /* 0x000fe400000e0000 */
[----:B------:R-:W-:Y:S02]  /*2ea90*/  R2UR UR13, R5 ;  /* 0x00000000050d72ca */ /* 0x000fe400000e0000 */
[----:B0-----:R-:W-:-:S06]  /*2eaa0*/  SHF.R.U32.HI R62, RZ, 0x7, R62 ;  /* 0x00000007ff3e7819 */ /* 0x001fcc000001163e */
[----:B------:R-:W0:Y:S02]  /*2eab0*/  SHFL.IDX PT, R62, R62, RZ, 0x1f ;  /* 0x00001fff3e3e7589 */ /* 0x000e2400000e0000 */
[----:B0-----:R-:W-:-:S04]  /*2eac0*/  ISETP.GT.AND P0, PT, R62, 0x7f, PT ;  /* 0x0000007f3e00780c */ /* 0x001fc80003f04270 */
[----:B------:R-:W-:-:S05]  /*2ead0*/  SEL R63, RZ, 0x2, !P0 ;  /* 0x00000002ff3f7807 */ /* 0x000fca0004000000 */
[----:B------:R-:W-:-:S05]  /*2eae0*/  IMAD.IADD R60, R63, 0x1, R64 ;  /* 0x000000013f3c7824 */ /* 0x000fca00078e0240 */
[----:B------:R-:W-:Y:S02]  /*2eaf0*/  R2UR UR6, R60 ;  /* 0x000000003c0672ca */ /* 0x000fe400000e0000 */
[----:B--2---:R-:W-:Y:S02]  /*2eb00*/  IADD3 R58, R63, 0x800, R58 ;  /* 0x000008003f3a7810 */ /* 0x004fe40007ffe03a */
[----:B------:R-:W-:Y:S02]  /*2eb10*/  R2UR UR5, R59 ;  /* 0x000000003b0572ca */ /* 0x000fe400000e0000 */
[----:B------:R-:W-:-:S13]  /*2eb20*/  R2UR UR4, R58 ;  /* 0x000000003a0472ca */ /* 0x000fda00000e0000 */
[----:B------:R-:W-:Y:S03]  /*2eb30*/  HGMMA.64x64x16.F32.BF16 R24, gdesc[UR4], R24, UP0, gsb0 ;  /* 0x00e00000041879f0 */ /* 0x000fe6000b801818 */
[----:B------:R-:W-:Y:S02]  /*2eb40*/  WARPGROUP.DEPBAR.LE gsb0, 0x0 ;  /* 0x00008000000079c5 */ /* 0x000fe40000010000 */
[----:B------:R0:W-:Y:S04]  /*2eb50*/  ST.E desc[UR10][R14.64], R11 ;  /* 0x0000000b0e007985 */ /* 0x0001e8000c10190a */
[----:B------:R-:W2:Y:S01]  /*2eb60*/  LD.E.64 R58, desc[UR12][R20.64] ;  /* 0x0000000c143a7980 */ /* 0x000ea2000c101b00 */
[----:B------:R-:W-:Y:S01]  /*2eb70*/  IMAD.MOV.U32 R67, RZ, RZ, 0x4 ;  /* 0x00000004ff437424 */ /* 0x000fe200078e00ff */
[----:B------:R-:W-:Y:S01]  /*2eb80*/  WARPGROUP.ARRIVE ;  /* 0x00000000000079c5 */ /* 0x000fe20000000000 */
[----:B------:R-:W-:Y:S01]  /*2eb90*/  IMAD.MOV.U32 R61, RZ, RZ, R57 ;  /* 0x000000ffff3d7224 */ /* 0x000fe200078e0039 */
[----:B------:R-:W-:-:S02]  /*2eba0*/  R2UR UR8, R4 ;  /* 0x00000000040872ca */ /* 0x000fc400000e0000 */
[----:B------:R-:W-:Y:S02]  /*2ebb0*/  SEL R65, R67, 0x2, P0 ;  /* 0x0000000243417807 */ /* 0x000fe40000000000 */
[----:B------:R-:W-:Y:S02]  /*2ebc0*/  R2UR UR7, R61 ;  /* 0x000000003d0772ca */ /* 0x000fe400000e0000 */
[C---:B------:R-:W-:Y:S01]  /*2ebd0*/  R2UR UR9, R5.reuse ;  /* 0x00000000050972ca */ /* 0x040fe200000e0000 */
[----:B------:R-:W-:Y:S01]  /*2ebe0*/  IMAD.IADD R60, R64, 0x1, R65 ;  /* 0x00000001403c7824 */ /* 0x000fe200078e0241 */
[----:B------:R-:W-:Y:S02]  /*2ebf0*/  R2UR UR10, R4 ;  /* 0x00000000040a72ca */ /* 0x000fe400000e0000 */
[----:B------:R-:W-:Y:S02]  /*2ec00*/  R2UR UR11, R5 ;  /* 0x00000000050b72ca */ /* 0x000fe400000e0000 */
[----:B------:R-:W-:-:S02]  /*2ec10*/  R2UR UR6, R60 ;  /* 0x000000003c0672ca */ /* 0x000fc400000e0000 */
[----:B--2---:R-:W-:Y:S02]  /*2ec20*/  IADD3 R58, R65, 0x800, R58 ;  /* 0x00000800413a7810 */ /* 0x004fe40007ffe03a */
[----:B------:R-:W-:Y:S02]  /*2ec30*/  R2UR UR5, R59 ;  /* 0x000000003b0572ca */ /* 0x000fe400000e0000 */
[----:B------:R-:W-:-:S13]  /*2ec40*/  R2UR UR4, R58 ;  /* 0x000000003a0472ca */ /* 0x000fda00000e0000 */
[----:B------:R-:W-:Y:S03]  /*2ec50*/  HGMMA.64x64x16.F32.BF16 R24, gdesc[UR4], R24, gsb0 ;  /* 0x00e00000041879f0 */ /* 0x000fe60008001818 */
[----:B------:R-:W-:Y:S02]  /*2ec60*/  WARPGROUP.DEPBAR.LE gsb0, 0x0 ;  /* 0x00008000000079c5 */ /* 0x000fe40000010000 */
[----:B------:R0:W-:Y:S04]  /*2ec70*/  ST.E desc[UR8][R14.64], R11 ;  /* 0x0000000b0e007985 */ /* 0x0001e8000c101908 */
[----:B------:R-:W2:Y:S01]  /*2ec80*/  LD.E.64 R58, desc[UR10][R20.64] ;  /* 0x0000000a143a7980 */ /* 0x000ea2000c101b00 */
[----:B------:R-:W-:Y:S01]  /*2ec90*/  SEL R67, R67, 0x6, !P0 ;  /* 0x0000000643437807 */ /* 0x000fe20004000000 */
[----:B------:R-:W-:Y:S01]  /*2eca0*/  IMAD.MOV.U32 R61, RZ, RZ, R57 ;  /* 0x000000ffff3d7224 */ /* 0x000fe200078e0039 */
[----:B------:R-:W-:Y:S01]  /*2ecb0*/  WARPGROUP.ARRIVE ;  /* 0x00000000000079c5 */ /* 0x000fe20000000000 */
[----:B------:R-:W-:-:S02]  /*2ecc0*/  R2UR UR8, R4 ;  /* 0x00000000040872ca */ /* 0x000fc400000e0000 */
[----:B------:R-:W-:Y:S01]  /*2ecd0*/  IMAD.IADD R60, R64, 0x1, R67 ;  /* 0x00000001403c7824 */ /* 0x000fe200078e0243 */
[----:B------:R-:W-:Y:S02]  /*2ece0*/  R2UR UR7, R61 ;  /* 0x000000003d0772ca */ /* 0x000fe400000e0000 */
[C---:B------:R-:W-:Y:S02]  /*2ecf0*/  R2UR UR9, R5.reuse ;  /* 0x00000000050972ca */ /* 0x040fe400000e0000 */
[----:B------:R-:W-:Y:S02]  /*2ed00*/  R2UR UR6, R60 ;  /* 0x000000003c0672ca */ /* 0x000fe400000e0000 */
[----:B------:R-:W-:Y:S02]  /*2ed10*/  R2UR UR10, R4 ;  /* 0x00000000040a72ca */ /* 0x000fe400000e0000 */
[----:B------:R-:W-:Y:S02]  /*2ed20*/  R2UR UR11, R5 ;  /* 0x00000000050b72ca */ /* 0x000fe400000e0000 */
[----:B--2---:R-:W-:-:S02]  /*2ed30*/  IADD3 R58, R67, 0x800, R58 ;  /* 0x00000800433a7810 */ /* 0x004fc40007ffe03a */
[----:B------:R-:W-:Y:S02]  /*2ed40*/  R2UR UR5, R59 ;  /* 0x000000003b0572ca */ /* 0x000fe400000e0000 */
[----:B------:R-:W-:-:S13]  /*2ed50*/  R2UR UR4, R58 ;  /* 0x000000003a0472ca */ /* 0x000fda00000e0000 */
[----:B------:R-:W-:Y:S03]  /*2ed60*/  HGMMA.64x64x16.F32.BF16 R24, gdesc[UR4], R24, gsb0 ;  /* 0x00e00000041879f0 */ /* 0x000fe60008001818 */
[----:B------:R-:W-:Y:S02]  /*2ed70*/  WARPGROUP.DEPBAR.LE gsb0, 0x0 ;  /* 0x00008000000079c5 */ /* 0x000fe40000010000 */
[----:B------:R0:W-:Y:S04]  /*2ed80*/  ST.E desc[UR8][R14.64], R11 ;  /* 0x0000000b0e007985 */ /* 0x0001e8000c101908 */
[----:B------:R-:W2:Y:S01]  /*2ed90*/  LD.E.64 R68, desc[UR10][R20.64] ;  /* 0x0000000a14447980 */ /* 0x000ea2000c101b00 */
[----:B------:R-:W-:Y:S01]  /*2eda0*/  IMAD.MOV.U32 R58, RZ, RZ, 0x28 ;  /* 0x00000028ff3a7424 */ /* 0x000fe200078e00ff */
[----:B------:R-:W-:Y:S01]  /*2edb0*/  WARPGROUP.ARRIVE ;  /* 0x00000000000079c5 */ /* 0x000fe20000000000 */
[----:B------:R-:W-:Y:S01]  /*2edc0*/  IMAD.MOV.U32 R59, RZ, RZ, 0xa00 ;  /* 0x00000a00ff3b7424 */ /* 0x000fe200078e00ff */
[----:B------:R-:W-:Y:S01]  /*2edd0*/  R2UR UR8, R4 ;  /* 0x00000000040872ca */ /* 0x000fe200000e0000 */
[----:B------:R-:W-:Y:S01]  /*2ede0*/  IMAD.MOV.U32 R61, RZ, RZ, R57 ;  /* 0x000000ffff3d7224 */ /* 0x000fe200078e0039 */
[----:B------:R-:W-:-:S02]  /*2edf0*/  SEL R58, R58, 0x26, P0 ;  /* 0x000000263a3a7807 */ /* 0x000fc40000000000 */
[----:B------:R-:W-:Y:S02]  /*2ee00*/  SEL R59, R59, 0x980, P0 ;  /* 0x000009803b3b7807 */ /* 0x000fe40000000000 */
[----:B------:R-:W-:Y:S02]  /*2ee10*/  R2UR UR7, R61 ;  /* 0x000000003d0772ca */ /* 0x000fe400000e0000 */
[C---:B------:R-:W-:Y:S01]  /*2ee20*/  R2UR UR9, R5.reuse ;  /* 0x00000000050972ca */ /* 0x040fe200000e0000 */
[----:B------:R-:W-:Y:S01]  /*2ee30*/  IMAD.IADD R58, R58, 0x1, R59 ;  /* 0x000000013a3a7824 */ /* 0x000fe200078e023b */
[----:B------:R-:W-:Y:S02]  /*2ee40*/  R2UR UR10, R4 ;  /* 0x00000000040a72ca */ /* 0x000fe400000e0000 */
[----:B------:R-:W-:Y:S02]  /*2ee50*/  R2UR UR11, R5 ;  /* 0x00000000050b72ca */ /* 0x000fe400000e0000 */
[----:B------:R-:W-:-:S05]  /*2ee60*/  LOP3.LUT R59, R58, 0xa06, RZ, 0xc0, !PT ;  /* 0x00000a063a3b7812 */ /* 0x000fca00078ec0ff */
[----:B------:R-:W-:-:S05]  /*2ee70*/  IMAD.IADD R60, R56, 0x1, R59 ;  /* 0x00000001383c7824 */ /* 0x000fca00078e023b */
[----:B------:R-:W-:Y:S01]  /*2ee80*/  R2UR UR6, R60 ;  /* 0x000000003c0672ca */ /* 0x000fe200000e0000 */
[----:B--2---:R-:W-:Y:S02]  /*2ee90*/  IMAD.IADD R58, R59, 0x1, R68 ;  /* 0x000000013b3a7824 */ /* 0x004fe400078e0244 */
[----:B------:R-:W-:-:S03]  /*2eea0*/  IMAD.MOV.U32 R59, RZ, RZ, R69 ;  /* 0x000000ffff3b7224 */ /* 0x000fc600078e0045 */
[----:B------:R-:W-:Y:S02]  /*2eeb0*/  R2UR UR4, R58 ;  /* 0x000000003a0472ca */ /* 0x000fe400000e0000 */
        /* <DEDUP_REMOVED lines=8> */
[----:B------:R-:W-:Y:S01]  /*2ef40*/  R2UR UR8, R4 ;  /* 0x00000000040872ca */ /* 0x000fe200000e0000 */
[----:B------:R-:W-:Y:S01]  /*2ef50*/  IMAD.IADD R60, R63, 0x1, R62 ;  /* 0x000000013f3c7824 */ /* 0x000fe200078e023e */
[----:B------:R-:W-:-:S02]  /*2ef60*/  R2UR UR9, R5 ;  /* 0x00000000050972ca */ /* 0x000fc400000e0000 */
[----:B------:R-:W-:Y:S02]  /*2ef70*/  R2UR UR7, R61 ;  /* 0x000000003d0772ca */ /* 0x000fe400000e0000 */
[----:B------:R-:W-:Y:S02]  /*2ef80*/  R2UR UR6, R60 ;  /* 0x000000003c0672ca */ /* 0x000fe400000e0000 */
[----:B------:R-:W-:Y:S02]  /*2ef90*/  R2UR UR10, R4 ;  /* 0x00000000040a72ca */ /* 0x000fe400000e0000 */
[----:B------:R-:W-:Y:S02]  /*2efa0*/  R2UR UR11, R5 ;  /* 0x00000000050b72ca */ /* 0x000fe400000e0000 */
[----:B--2---:R-:W-:Y:S02]  /*2efb0*/  IADD3 R58, R63, 0xa00, R58 ;  /* 0x00000a003f3a7810 */ /* 0x004fe40007ffe03a */
[----:B------:R-:W-:-:S02]  /*2efc0*/  R2UR UR5, R59 ;  /* 0x000000003b0572ca */ /* 0x000fc400000e0000 */
[----:B------:R-:W-:-:S13]  /*2efd0*/  R2UR UR4, R58 ;  /* 0x000000003a0472ca */ /* 0x000fda00000e0000 */
[----:B------:R-:W-:Y:S03]  /*2efe0*/  HGMMA.64x64x16.F32.BF16 R24, gdesc[UR4], R24, gsb0 ;  /* 0x00e00000041879f0 */ /* 0x000fe60008001818 */
[----:B------:R-:W-:Y:S02]  /*2eff0*/  WARPGROUP.DEPBAR.LE gsb0, 0x0 ;  /* 0x00008000000079c5 */ /* 0x000fe40000010000 */
[----:B------:R0:W-:Y:S04]  /*2f000*/  ST.E desc[UR8][R14.64], R11 ;  /* 0x0000000b0e007985 */ /* 0x0001e8000c101908 */
[----:B------:R-:W2:Y:S01]  /*2f010*/  LD.E.64 R58, desc[UR10][R20.64] ;  /* 0x0000000a143a7980 */ /* 0x000ea2000c101b00 */
[----:B------:R-:W-:Y:S01]  /*2f020*/  IMAD.IADD R60, R65, 0x1, R62 ;  /* 0x00000001413c7824 */ /* 0x000fe200078e023e */
[----:B------:R-:W-:Y:S01]  /*2f030*/  WARPGROUP.ARRIVE ;  /* 0x00000000000079c5 */ /* 0x000fe20000000000 */
[----:B------:R-:W-:Y:S01]  /*2f040*/  IMAD.MOV.U32 R61, RZ, RZ, R57 ;  /* 0x000000ffff3d7224 */ /* 0x000fe200078e0039 */
[----:B------:R-:W-:-:S02]  /*2f050*/  R2UR UR8, R4 ;  /* 0x00000000040872ca */ /* 0x000fc400000e0000 */
[----:B------:R-:W-:Y:S02]  /*2f060*/  R2UR UR6, R60 ;  /* 0x000000003c0672ca */ /* 0x000fe400000e0000 */
[----:B------:R-:W-:Y:S02]  /*2f070*/  R2UR UR7, R61 ;  /* 0x000000003d0772ca */ /* 0x000fe400000e0000 */
[C---:B------:R-:W-:Y:S02]  /*2f080*/  R2UR UR9, R5.reuse ;  /* 0x00000000050972ca */ /* 0x040fe400000e0000 */
        /* <DEDUP_REMOVED lines=172> */
[----:B------:R-:W-:-:S02]  /*2fb50*/  R2UR UR8, R4 ;  /* 0x00000000040872ca */ /* 0x000fc400000e0000 */
[----:B------:R-:W-:Y:S02]  /*2fb60*/  SEL R58, R58, 0x3e, P0 ;  /* 0x0000003e3a3a7807 */ /* 0x000fe40000000000 */
[----:B------:R-:W-:Y:S02]  /*2fb70*/  SEL R59, R59, 0xf80, P0 ;  /* 0x00000f803b3b7807 */ /* 0x000fe40000000000 */
[----:B------:R-:W-:-:S03]  /*2fb80*/  R2UR UR9, R5 ;  /* 0x00000000050972ca */ /* 0x000fc600000e0000 */
[----:B------:R-:W-:-:S05]  /*2fb90*/  IMAD.IADD R58, R58, 0x1, R59 ;  /* 0x000000013a3a7824 */ /* 0x000fca00078e023b */
[----:B------:R-:W-:-:S05]  /*2fba0*/  LOP3.LUT R59, R58, 0x1e06, RZ, 0xc0, !PT ;  /* 0x00001e063a3b7812 */ /* 0x000fca00078ec0ff */
[----:B------:R-:W-:-:S05]  /*2fbb0*/  IMAD.IADD R58, R56, 0x1, R59 ;  /* 0x00000001383a7824 */ /* 0x000fca00078e023b */
[----:B------:R-:W-:Y:S01]  /*2fbc0*/  R2UR UR6, R58 ;  /* 0x000000003a0672ca */ /* 0x000fe200000e0000 */
[----:B--2---:R-:W-:Y:S02]  /*2fbd0*/  IMAD.IADD R56, R59, 0x1, R20 ;  /* 0x000000013b387824 */ /* 0x004fe400078e0214 */
[----:B------:R-:W-:Y:S02]  /*2fbe0*/  IMAD.MOV.U32 R59, RZ, RZ, R57 ;  /* 0x000000ffff3b7224 */ /* 0x000fe400078e0039 */
[----:B------:R-:W-:Y:S01]  /*2fbf0*/  IMAD.MOV.U32 R57, RZ, RZ, R21 ;  /* 0x000000ffff397224 */ /* 0x000fe200078e0015 */
[----:B------:R-:W-:Y:S02]  /*2fc00*/  R2UR UR4, R56 ;  /* 0x00000000380472ca */ /* 0x000fe400000e0000 */
[----:B------:R-:W-:Y:S02]  /*2fc10*/  R2UR UR7, R59 ;  /* 0x000000003b0772ca */ /* 0x000fe400000e0000 */
        /* <DEDUP_REMOVED lines=9> */
[----:B------:R-:W-:Y:S02]  /*2fcb0*/  R2UR UR4, R4 ;  /* 0x00000000040472ca */ /* 0x000fe400000e0000 */
[----:B------:R-:W-:Y:S01]  /*2fcc0*/  R2UR UR5, R5 ;  /* 0x00000000050572ca */ /* 0x000fe200000e0000 */
[----:B------:R-:W-:-:S12]  /*2fcd0*/  BSSY B2, `(.L_x_2208) ;  /* 0x0000006000027945 */ /* 0x000fd80003800000 */
[----:B---3--:R0:W5:Y:S01]  /*2fce0*/  LD.E R20, desc[UR4][R20.64] ;  /* 0x0000000414147980 */ /* 0x008162000c101900 */
[----:B--2---:R-:W-:-:S04]  /*2fcf0*/  LOP3.LUT R58, R58, 0x1, RZ, 0xfc, !PT ;  /* 0x000000013a3a7812 */ /* 0x004fc800078efcff */
[----:B------:R-:W-:-:S13]  /*2fd00*/  ISETP.NE.AND P0, PT, R58, 0x3, PT ;  /* 0x000000033a00780c */ /* 0x000fda0003f05270 */
[----:B0-----:R-:W-:Y:S05]  /*2fd10*/  @!P0 BRA `(.L_x_2209) ;  /* 0x0000000000048947 */ /* 0x001fea0003800000 */
[----:B------:R-:W-:Y:S01]  /*2fd20*/  BPT.TRAP 0x1 ;  /* 0x000000040000795c */ /* 0x000fe20000300000 */
.L_x_2209:
[----:B------:R-:W-:Y:S05]  /*2fd30*/  BSYNC B2 ;  /* 0x0000000000027941 */ /* 0x000fea0003800000 */
.L_x_2208:
[C---:B------:R-:W-:Y:S02]  /*2fd40*/  R2UR UR6, R4.reuse ;  /* 0x00000000040672ca */ /* 0x040fe400000e0000 */
[C---:B------:R-:W-:Y:S02]  /*2fd50*/  R2UR UR7, R5.reuse ;  /* 0x00000000050772ca */ /* 0x040fe400000e0000 */
[----:B------:R-:W-:Y:S02]  /*2fd60*/  R2UR UR4, R4 ;  /* 0x00000000040472ca */ /* 0x000fe400000e0000 */
[----:B------:R-:W-:-:S09]  /*2fd70*/  R2UR UR5, R5 ;  /* 0x00000000050572ca */ /* 0x000fd200000e0000 */
[----:B------:R-:W2:Y:S04]  /*2fd80*/  LD.E.64 R14, desc[UR6][R56.64+0x20] ;  /* 0x00002006380e7980 */ /* 0x000ea8000c101b00 */
[----:B------:R-:W3:Y:S01]  /*2fd90*/  LD.E R11, desc[UR4][R56.64+0xc] ;  /* 0x00000c04380b7980 */ /* 0x000ee2000c101900 */
[----:B--2---:R-:W-:-:S05]  /*2fda0*/  MOV R15, R14 ;  /* 0x0000000e000f7202 */ /* 0x004fca0000000f00 */
[----:B-----5:R-:W-:-:S05]  /*2fdb0*/  IMAD R20, R20, 0x8, R15 ;  /* 0x0000000814147824 */ /* 0x020fca00078e020f */
[----:B---3--:R-:W-:-:S04]  /*2fdc0*/  PRMT R11, R11, 0x654, R20 ;  /* 0x000006540b0b7816 */ /* 0x008fc80000000014 */
[----:B------:R0:W-:Y:S01]  /*2fdd0*/  SYNCS.ARRIVE.TRANS64.RED.A1T0 RZ, [R11+URZ], RZ ;  /* 0x000000ff0bff79a7 */ /* 0x0001e2000810043f */
[----:B------:R-:W2:Y:S04]  /*2fde0*/  LDL.64 R14, [R7+0x68] ;  /* 0x00006800070e7983 */ /* 0x000ea80000100a00 */
[----:B------:R-:W3:Y:S04]  /*2fdf0*/  LD.E R21, desc[UR4][R8.64] ;  /* 0x0000000408157980 */ /* 0x000ee8000c101900 */
[----:B0-----:R-:W4:Y:S04]  /*2fe00*/  LD.E R11, desc[UR4][R8.64+0x24] ;  /* 0x00002404080b7980 */ /* 0x001f28000c101900 */
[----:B------:R-:W3:Y:S04]  /*2fe10*/  LD.E R58, desc[UR4][R12.64] ;  /* 0x000000040c3a7980 */ /* 0x000ee8000c101900 */
[----:B--2---:R-:W2:Y:S01]  /*2fe20*/  LD.E.64 R14, desc[UR4][R14.64] ;  /* 0x000000040e0e7980 */ /* 0x004ea2000c101b00 */
[----:B----4-:R-:W-:-:S13]  /*2fe30*/  ISETP.NE.AND P0, PT, R11, 0x1, PT ;  /* 0x000000010b00780c */ /* 0x010fda0003f05270 */
[C---:B------:R-:W-:Y:S02]  /*2fe40*/  @P0 R2UR UR6, R4.reuse ;  /* 0x00000000040602ca */ /* 0x040fe400000e0000 */
[C---:B------:R-:W-:Y:S02]  /*2fe50*/  @P0 R2UR UR7, R5.reuse ;  /* 0x00000000050702ca */ /* 0x040fe400000e0000 */
[C---:B------:R-:W-:Y:S02]  /*2fe60*/  R2UR UR14, R4.reuse ;  /* 0x00000000040e72ca */ /* 0x040fe400000e0000 */
[----:B------:R-:W-:Y:S02]  /*2fe70*/  R2UR UR15, R5 ;  /* 0x00000000050f72ca */ /* 0x000fe400000e0000 */
[----:B------:R-:W-:-:S07]  /*2fe80*/  R2UR UR10, R4 ;  /* 0x00000000040a72ca */ /* 0x000fce00000e0000 */
[----:B------:R-:W4:Y:S01]  /*2fe90*/  @P0 LD.E R59, desc[UR6][R8.64+0x2c] ;  /* 0x00002c06083b0980 */ /* 0x000f22000c101900 */
[C---:B------:R-:W-:Y:S02]  /*2fea0*/  R2UR UR6, R4.reuse ;  /* 0x00000000040672ca */ /* 0x040fe400000e0000 */
[C---:B------:R-:W-:Y:S01]  /*2feb0*/  R2UR UR7, R5.reuse ;  /* 0x00000000050772ca */ /* 0x040fe200000e0000 */
[----:B------:R-:W4:Y:S01]  /*2fec0*/  LD.E R12, desc[UR14][R8.64+0x18] ;  /* 0x0000180e080c7980 */ /* 0x000f22000c101900 */
[C---:B------:R-:W-:Y:S02]  /*2fed0*/  R2UR UR11, R5.reuse ;  /* 0x00000000050b72ca */ /* 0x040fe400000e0000 */
[C---:B------:R-:W-:Y:S02]  /*2fee0*/  R2UR UR8, R4.reuse ;  /* 0x00000000040872ca */ /* 0x040fe400000e0000 */
[----:B------:R-:W-:Y:S02]  /*2fef0*/  R2UR UR9, R5 ;  /* 0x00000000050972ca */ /* 0x000fe400000e0000 */
[----:B------:R-:W-:-:S02]  /*2ff00*/  R2UR UR12, R4 ;  /* 0x00000000040c72ca */ /* 0x000fc400000e0000 */
[----:B------:R-:W-:-:S03]  /*2ff10*/  R2UR UR13, R5 ;  /* 0x00000000050d72ca */ /* 0x000fc600000e0000 */
[----:B------:R-:W4:Y:S04]  /*2ff20*/  LD.E R56, desc[UR6][R8.64+0x4] ;  /* 0x0000040608387980 */ /* 0x000f28000c101900 */
[----:B------:R-:W4:Y:S04]  /*2ff30*/  LD.E R61, desc[UR10][R8.64+0xc] ;  /* 0x00000c0a083d7980 */ /* 0x000f28000c101900 */
[----:B------:R-:W4:Y:S04]  /*2ff40*/  LD.E R62, desc[UR8][R8.64+0x10] ;  /* 0x00001008083e7980 */ /* 0x000f28000c101900 */
[----:B------:R-:W4:Y:S04]  /*2ff50*/  LD.E R63, desc[UR12][R8.64+0x14] ;  /* 0x0000140c083f7980 */ /* 0x000f28000c101900 */
[----:B--2---:R3:W2:Y:S01]  /*2ff60*/  LD.E R20, desc[UR4][R14.64] ;  /* 0x000000040e147980 */ /* 0x0046a2000c101900 */
[----:B------:R-:W-:-:S02]  /*2ff70*/  @P0 R2UR UR4, R4 ;  /* 0x00000000040402ca */ /* 0x000fc400000e0000 */
[----:B------:R-:W-:-:S13]  /*2ff80*/  @P0 R2UR UR5, R5 ;  /* 0x00000000050502ca */ /* 0x000fda00000e0000 */
[----:B------:R-:W2:Y:S01]  /*2ff90*/  @P0 LD.E R60, desc[UR4][R8.64+0x28] ;  /* 0x00002804083c0980 */ /* 0x000ea2000c101900 */
[----:B------:R-:W-:Y:S02]  /*2ffa0*/  R2UR UR4, R4 ;  /* 0x00000000040472ca */ /* 0x000fe400000e0000 */
[----:B------:R-:W-:-:S13]  /*2ffb0*/  R2UR UR5, R5 ;  /* 0x00000000050572ca */ /* 0x000fda00000e0000 */
[----:B------:R-:W2:Y:S01]  /*2ffc0*/  LD.E R57, desc[UR4][R8.64+0x8] ;  /* 0x0000080408397980 */ /* 0x000ea2000c101900 */
[----:B---3--:R-:W-:-:S04]  /*2ffd0*/  SHF.R.S32.HI R14, RZ, 0x1f, R21 ;  /* 0x0000001fff0e7819 */ /* 0x008fc80000011415 */
[----:B------:R-:W-:Y:S02]  /*2ffe0*/  LEA.HI R15, R14, R21, RZ, 0x7 ;  /* 0x000000150e0f7211 */ /* 0x000fe400078f38ff */
[----:B----4-:R-:W-:Y:S01]  /*2fff0*/  ISETP.GE.AND P1, PT, R12, 0x1, PT ;  /* 0x000000010c00780c */ /* 0x010fe20003f26270 */
[----:B------:R-:W-:Y:S01]  /*30000*/  BSSY B2, `(.L_x_2210) ;  /* 0x0000087000027945 */ /* 0x000fe20003800000 */
[----:B--2---:R-:W-:-:S04]  /*30010*/  FMUL.FTZ R24, R24, R20 ;  /* 0x0000001418187220 */ /* 0x004fc80000410000 */
[----:B------:R0:W1:Y:S01]  /*30020*/  MUFU.TANH R64, R24 ;  /* 0x0000001800407308 */ /* 0x0000620000002400 */
[----:B------:R-:W-:Y:S01]  /*30030*/  FMUL.FTZ R25, R25, R20 ;  /* 0x0000001419197220 */ /* 0x000fe20000410000 */
[----:B0-----:R-:W-:-:S05]  /*30040*/  LOP3.LUT R24, R15, 0xffffff80, RZ, 0xc0, !PT ;  /* 0xffffff800f187812 */ /* 0x001fca00078ec0ff */
[----:B------:R-:W-:Y:S01]  /*30050*/  IMAD.IADD R24, R21, 0x1, -R24 ;  /* 0x0000000115187824 */ /* 0x000fe200078e0a18 */
[----:B------:R0:W2:Y:S01]  /*30060*/  MUFU.TANH R65, R25 ;  /* 0x0000001900417308 */ /* 0x0000a20000002400 */
[----:B------:R-:W-:-:S03]  /*30070*/  FMUL.FTZ R28, R28, R20 ;  /* 0x000000141c1c7220 */ /* 0x000fc60000410000 */
[----:B------:R-:W-:Y:S01]  /*30080*/  SHF.R.S32.HI R15, RZ, 0x1f, R24 ;  /* 0x0000001fff0f7819 */ /* 0x000fe20000011418 */
[----:B------:R-:W-:Y:S01]  /*30090*/  FMUL.FTZ R13, R27, R20 ;  /* 0x000000141b0d7220 */ /* 0x000fe20000410000 */
[----:B0-----:R-:W-:Y:S02]  /*300a0*/  LEA.HI R25, R14, R21, RZ, 0x2 ;  /* 0x000000150e197211 */ /* 0x001fe400078f10ff */
[----:B------:R0:W3:Y:S01]  /*300b0*/  MUFU.TANH R27, R28 ;  /* 0x0000001c001b7308 */ /* 0x0000e20000002400 */
[----:B------:R-:W-:Y:S01]  /*300c0*/  LEA.HI R14, R15, R24, RZ, 0x2 ;  /* 0x000000180f0e7211 */ /* 0x000fe200078f10ff */
[----:B------:R-:W-:-:S03]  /*300d0*/  FMUL.FTZ R11, R26, R20 ;  /* 0x000000141a0b7220 */ /* 0x000fc60000410000 */
[--C-:B------:R-:W-:Y:S02]  /*300e0*/  SHF.R.S32.HI R26, RZ, 0x1f, R14.reuse ;  /* 0x0000001fff1a7819 */ /* 0x100fe4000001140e */
[----:B0-----:R-:W-:Y:S02]  /*300f0*/  LOP3.LUT R28, R25, 0xfffffffc, RZ, 0xc0, !PT ;  /* 0xfffffffc191c7812 */ /* 0x001fe400078ec0ff */
[----:B------:R-:W-:Y:S02]  /*30100*/  SHF.R.S32.HI R25, RZ, 0x2, R14 ;  /* 0x00000002ff197819 */ /* 0x000fe4000001140e */
[----:B------:R-:W-:Y:S01]  /*30110*/  LEA.HI R15, R15, R24, RZ, 0x5 ;  /* 0x000000180f0f7211 */ /* 0x000fe200078f28ff */
[----:B------:R-:W-:Y:S01]  /*30120*/  IMAD.IADD R28, R21, 0x1, -R28 ;  /* 0x00000001151c7824 */ /* 0x000fe200078e0a1c */
[----:B------:R-:W-:Y:S02]  /*30130*/  LEA.HI R26, R26, R25, RZ, 0x3 ;  /* 0x000000191a1a7211 */ /* 0x000fe400078f18ff */
[----:B------:R-:W-:-:S02]  /*30140*/  SHF.R.S32.HI R15, RZ, 0x5, R15 ;  /* 0x00000005ff0f7819 */ /* 0x000fc4000001140f */
[----:B------:R-:W-:Y:S02]  /*30150*/  LEA.HI R21, R28, R28, RZ, 0x1 ;  /* 0x0000001c1c157211 */ /* 0x000fe400078f08ff */
[----:B------:R-:W-:Y:S01]  /*30160*/  LOP3.LUT R26, R26, 0xfffffff8, RZ, 0xc0, !PT ;  /* 0xfffffff81a1a7812 */ /* 0x000fe200078ec0ff */
[----:B------:R-:W-:Y:S01]  /*30170*/  IMAD R15, R58, 0x4, R15 ;  /* 0x000000043a0f7824 */ /* 0x000fe200078e020f */
[----:B------:R-:W-:Y:S01]  /*30180*/  LOP3.LUT R21, R21, 0x1ffffffe, RZ, 0xc0, !PT ;  /* 0x1ffffffe15157812 */ /* 0x000fe200078ec0ff */
[-C--:B------:R-:W-:Y:S02]  /*30190*/  FMUL.FTZ R31, R31, R20.reuse ;  /* 0x000000141f1f7220 */ /* 0x080fe40000410000 */
[----:B------:R-:W-:Y:S02]  /*301a0*/  IMAD.IADD R26, R25, 0x1, -R26 ;  /* 0x00000001191a7824 */ /* 0x000fe400078e0a1a */
[----:B------:R-:W-:Y:S01]  /*301b0*/  FMUL.FTZ R37, R37, R20 ;  /* 0x0000001425257220 */ /* 0x000fe20000410000 */
[----:B------:R-:W-:-:S02]  /*301c0*/  IMAD.IADD R21, R28, 0x1, -R21 ;  /* 0x000000011c157824 */ /* 0x000fc400078e0a15 */
[----:B------:R-:W-:Y:S01]  /*301d0*/  IMAD.U32 R26, R15, 0x10, R26 ;  /* 0x000000100f1a7824 */ /* 0x000fe200078e001a */
[----:B------:R-:W0:Y:S08]  /*301e0*/  MUFU.TANH R67, R31 ;  /* 0x0000001f00437308 */ /* 0x000e300000002400 */
[----:B------:R4:W0:Y:S02]  /*301f0*/  MUFU.TANH R31, R37 ;  /* 0x00000025001f7308 */ /* 0x0008240000002400 */
[----:B----4-:R-:W-:-:S04]  /*30200*/  IMAD R37, R21, 0x8, R26 ;  /* 0x0000000815257824 */ /* 0x010fc800078e021a */
[----:B------:R-:W-:-:S04]  /*30210*/  @P0 IMAD.HI.U32 R60, R37, R60, RZ ;  /* 0x0000003c253c0227 */ /* 0x000fc800078e00ff */
[-C--:B------:R-:W-:Y:S01]  /*30220*/  FMUL.FTZ R30, R30, R20.reuse ;  /* 0x000000141e1e7220 */ /* 0x080fe20000410000 */
[----:B------:R-:W-:Y:S01]  /*30230*/  @P0 SHF.R.U32.HI R37, RZ, R59, R60 ;  /* 0x0000003bff250219 */ /* 0x000fe2000001163c */
[-C--:B------:R-:W-:Y:S01]  /*30240*/  FMUL.FTZ R36, R36, R20.reuse ;  /* 0x0000001424247220 */ /* 0x080fe20000410000 */
[----:B------:R-:W-:Y:S01]  /*30250*/  LOP3.LUT R15, R14, 0x7ffffffc, RZ, 0xc0, !PT ;  /* 0x7ffffffc0e0f7812 */ /* 0x000fe200078ec0ff */
[----:B------:R-:W-:Y:S02]  /*30260*/  IMAD.SHL.U32 R58, R0, 0x40, RZ ;  /* 0x00000040003a7824 */ /* 0x000fe400078e00ff */
[-C--:B------:R-:W-:Y:S01]  /*30270*/  FMUL.FTZ R35, R35, R20.reuse ;  /* 0x0000001423237220 */ /* 0x080fe20000410000 */
[----:B------:R-:W4:Y:S01]  /*30280*/  SHFL.IDX PT, R21, R37, RZ, 0x1c1f ;  /* 0x001c1fff25157589 */ /* 0x000f2200000e0000 */
[----:B------:R-:W0:Y:S01]  /*30290*/  MUFU.TANH R66, R30 ;  /* 0x0000001e00427308 */ /* 0x000e220000002400 */
[-C--:B------:R-:W-:Y:S01]  /*302a0*/  FMUL.FTZ R29, R29, R20.reuse ;  /* 0x000000141d1d7220 */ /* 0x080fe20000410000 */
[-C--:B------:R-:W-:Y:S01]  /*302b0*/  FMUL.FTZ R32, R32, R20.reuse ;  /* 0x0000001420207220 */ /* 0x080fe20000410000 */
[-C--:B------:R-:W-:Y:S01]  /*302c0*/  FMUL.FTZ R33, R33, R20.reuse ;  /* 0x0000001421217220 */ /* 0x080fe20000410000 */
[-C--:B------:R-:W-:Y:S01]  /*302d0*/  FMUL.FTZ R40, R40, R20.reuse ;  /* 0x0000001428287220 */ /* 0x080fe20000410000 */
[----:B------:R-:W-:-:S03]  /*302e0*/  FMUL.FTZ R41, R41, R20 ;  /* 0x0000001429297220 */ /* 0x000fc60000410000 */
[----:B------:R1:W0:Y:S01]  /*302f0*/  MUFU.TANH R30, R36 ;  /* 0x00000024001e7308 */ /* 0x0002220000002400 */
[-C--:B------:R-:W-:Y:S01]  /*30300*/  FMUL.FTZ R42, R42, R20.reuse ;  /* 0x000000142a2a7220 */ /* 0x080fe20000410000 */
[-C--:B------:R-:W-:Y:S01]  /*30310*/  FMUL.FTZ R44, R44, R20.reuse ;  /* 0x000000142c2c7220 */ /* 0x080fe20000410000 */
[-C--:B------:R-:W-:Y:S01]  /*30320*/  FMUL.FTZ R45, R45, R20.reuse ;  /* 0x000000142d2d7220 */ /* 0x080fe20000410000 */
[-C--:B------:R-:W-:Y:S01]  /*30330*/  FMUL.FTZ R46, R46, R20.reuse ;  /* 0x000000142e2e7220 */ /* 0x080fe20000410000 */
[-C--:B------:R-:W-:Y:S01]  /*30340*/  FMUL.FTZ R47, R47, R20.reuse ;  /* 0x000000142f2f7220 */ /* 0x080fe20000410000 */
[-C--:B------:R-:W-:Y:S01]  /*30350*/  FMUL.FTZ R48, R48, R20.reuse ;  /* 0x0000001430307220 */ /* 0x080fe20000410000 */
[-C--:B------:R-:W-:Y:S01]  /*30360*/  FMUL.FTZ R49, R49, R20.reuse ;  /* 0x0000001431317220 */ /* 0x080fe20000410000 */
[----:B------:R2:W0:Y:S01]  /*30370*/  MUFU.TANH R69, R35 ;  /* 0x0000002300457308 */ /* 0x0004220000002400 */
[----:B-1----:R-:W-:Y:S01]  /*30380*/  IMAD.IADD R36, R24, 0x1, -R15 ;  /* 0x0000000118247824 */ /* 0x002fe200078e0a0f */
[----:B------:R-:W-:Y:S01]  /*30390*/  IADD3 R15, -R58, 0x1, RZ ;  /* 0x000000013a0f7810 */ /* 0x000fe20007ffe1ff */
        /* <DEDUP_REMOVED lines=9> */
[----:B------:R-:W-:Y:S01]  /*30430*/  FMUL.FTZ R20, R55, R20 ;  /* 0x0000001437147220 */ /* 0x000fe20000410000 */
[----:B------:R-:W-:Y:S01]  /*30440*/  IMAD R15, R36, -0x2, R15 ;  /* 0xfffffffe240f7824 */ /* 0x000fe200078e020f */
[----:B------:R-:W1:Y:S01]  /*30450*/  MUFU.TANH R11, R11 ;  /* 0x0000000b000b7308 */ /* 0x000e620000002400 */
[----:B------:R-:W-:-:S03]  /*30460*/  LOP3.LUT R14, RZ, R61, RZ, 0x33, !PT ;  /* 0x0000003dff0e7212 */ /* 0x000fc600078e33ff */
[----:B------:R-:W-:-:S04]  /*30470*/  IADD3 R15, -R56, R15, R57 ;  /* 0x0000000f380f7210 */ /* 0x000fc80007ffe139 */
[----:B------:R-:W2:Y:S08]  /*30480*/  MUFU.TANH R13, R13 ;  /* 0x0000000d000d7308 */ /* 0x000eb00000002400 */
        /* <DEDUP_REMOVED lines=19> */
[----:B------:R-:W-:-:S02]  /*305c0*/  IMAD.IADD R62, R15, 0x1, R62 ;  /* 0x000000010f3e7824 */ /* 0x000fc400078e023e */
[----:B------:R-:W-:-:S05]  /*305d0*/  IMAD.IADD R63, R63, 0x1, -R58 ;  /* 0x000000013f3f7824 */ /* 0x000fca00078e0a3a */
[----:B------:R3:W0:Y:S02]  /*305e0*/  MUFU.TANH R70, R38 ;  /* 0x0000002600467308 */ /* 0x0006240000002400 */
[----:B---3--:R-:W-:-:S06]  /*305f0*/  IMAD.IADD R38, R15, 0x1, R14 ;  /* 0x000000010f267824 */ /* 0x008fcc00078e020e */
[----:B------:R4:W3:Y:S08]  /*30600*/  MUFU.TANH R68, R34 ;  /* 0x0000002200447308 */ /* 0x0008f00000002400 */
[----:B------:R1:W0:Y:S01]  /*30610*/  MUFU.TANH R71, R39 ;  /* 0x0000002700477308 */ /* 0x0002220000002400 */
[--C-:B----4-:R-:W-:Y:S02]  /*30620*/  IMAD.IADD R34, R38, 0x1, R21.reuse ;  /* 0x0000000126227824 */ /* 0x110fe400078e0215 */
[----:B-1----:R-:W-:Y:S01]  /*30630*/  IMAD.IADD R39, R62, 0x1, R21 ;  /* 0x000000013e277824 */ /* 0x002fe200078e0215 */
[----:B--23--:R-:W-:Y:S06]  /*30640*/  @!P1 BRA `(.L_x_2211) ;  /* 0x0000000000889947 */ /* 0x00cfec0003800000 */
[----:B------:R-:W-:Y:S01]  /*30650*/  IADD3 R15, -R56, R57, R21 ;  /* 0x00000039380f7210 */ /* 0x000fe20007ffe115 */
[----:B------:R-:W-:Y:S03]  /*30660*/  BSSY B3, `(.L_x_2212) ;  /* 0x000001c000037945 */ /* 0x000fe60003800000 */
[----:B------:R-:W-:-:S13]  /*30670*/  ISETP.GT.AND P0, PT, R15, -0x1, PT ;  /* 0xffffffff0f00780c */ /* 0x000fda0003f04270 */
[----:B------:R-:W-:Y:S05]  /*30680*/  @P0 BRA `(.L_x_2213) ;  /* 0x00000000003c0947 */ /* 0x000fea0003800000 */
[----:B------:R-:W-:Y:S01]  /*30690*/  ISETP.NE.AND P0, PT, R12, 0x1, PT ;  /* 0x000000010c00780c */ /* 0x000fe20003f05270 */
[----:B------:R-:W-:Y:S01]  /*306a0*/  BSSY B4, `(.L_x_2214) ;  /* 0x000000b000047945 */ /* 0x000fe20003800000 */
[----:B------:R-:W-:-:S11]  /*306b0*/  LOP3.LUT R15, RZ, R15, RZ, 0x33, !PT ;  /* 0x0000000fff0f7212 */ /* 0x000fd600078e33ff */
[----:B------:R-:W-:Y:S05]  /*306c0*/  @!P0 BRA `(.L_x_2215) ;  /* 0x0000000000208947 */ /* 0x000fea0003800000 */
[C---:B------:R-:W-:Y:S02]  /*306d0*/  R2UR UR4, R4.reuse ;  /* 0x00000000040472ca */ /* 0x040fe400000e0000 */
[C---:B------:R-:W-:Y:S02]  /*306e0*/  R2UR UR5, R5.reuse ;  /* 0x00000000050572ca */ /* 0x040fe400000e0000 */
[----:B------:R-:W-:Y:S02]  /*306f0*/  R2UR UR6, R4 ;  /* 0x00000000040672ca */ /* 0x000fe400000e0000 */
[----:B------:R-:W-:-:S09]  /*30700*/  R2UR UR7, R5 ;  /* 0x00000000050772ca */ /* 0x000fd200000e0000 */
[----:B------:R-:W2:Y:S04]  /*30710*/  LD.E R14, desc[UR4][R8.64+0x1c] ;  /* 0x00001c04080e7980 */ /* 0x000ea8000c101900 */
[----:B------:R-:W3:Y:S01]  /*30720*/  LD.E R21, desc[UR6][R8.64+0x20] ;  /* 0x0000200608157980 */ /* 0x000ee2000c101900 */
[----:B--2---:R-:W-:-:S05]  /*30730*/  IMAD.HI.U32 R14, R15, R14, RZ ;  /* 0x0000000e0f0e7227 */ /* 0x004fca00078e00ff */
[----:B---3--:R-:W-:-:S07]  /*30740*/  SHF.R.U32.HI R15, RZ, R21, R14 ;  /* 0x00000015ff0f7219 */ /* 0x008fce000001160e */
.L_x_2215:
[----:B------:R-:W-:Y:S05]  /*30750*/  BSYNC B4 ;  /* 0x0000000000047941 */ /* 0x000fea0003800000 */
.L_x_2214:
[----:B------:R-:W-:Y:S01]  /*30760*/  LOP3.LUT R15, RZ, R15, RZ, 0x33, !PT ;  /* 0x0000000fff0f7212 */ /* 0x000fe200078e33ff */
[----:B------:R-:W-:Y:S06]  /*30770*/  BRA `(.L_x_2216) ;  /* 0x0000000000287947 */ /* 0x000fec0003800000 */
.L_x_2213:
[----:B------:R-:W-:-:S13]  /*30780*/  ISETP.NE.AND P0, PT, R12, 0x1, PT ;  /* 0x000000010c00780c */ /* 0x000fda0003f05270 */
        /* <DEDUP_REMOVED lines=9> */
.L_x_2216:
[----:B------:R-:W-:Y:S05]  /*30820*/  BSYNC B3 ;  /* 0x0000000000037941 */ /* 0x000fea0003800000 */
.L_x_2212:
[----:B------:R-:W-:-:S04]  /*30830*/  IMAD R15, R12, R15, -R58 ;  /* 0x0000000f0c0f7224 */ /* 0x000fc800078e0a3a */
[----:B------:R-:W-:-:S05]  /*30840*/  IMAD R15, R36, -0x2, R15 ;  /* 0xfffffffe240f7824 */ /* 0x000fca00078e020f */
[----:B------:R-:W-:Y:S02]  /*30850*/  VIMNMX R34, R34, R15, !PT ;  /* 0x0000000f22227248 */ /* 0x000fe40007fe0100 */
[----:B------:R-:W-:-:S07]  /*30860*/  VIADDMNMX R39, R15, R12, R39, PT ;  /* 0x0000000c0f277246 */ /* 0x000fce0003800127 */
.L_x_2211:
[----:B------:R-:W-:Y:S05]  /*30870*/  BSYNC B2 ;  /* 0x0000000000027941 */ /* 0x000fea0003800000 */
.L_x_2210:
[C---:B------:R-:W-:Y:S01]  /*30880*/  ISETP.GE.AND P1, PT, R63.reuse, 0x9, PT ;  /* 0x000000093f00780c */ /* 0x040fe20003f26270 */
[----:B------:R-:W1:Y:S01]  /*30890*/  SHFL.IDX PT, R37, R37, 0x1, 0x1c1f ;  /* 0x003c1f0025257f89 */ /* 0x000e6200000e0000 */
        /* <DEDUP_REMOVED lines=13> */
[----:B-1----:R-:W-:Y:S01]  /*30970*/  IMAD.IADD R38, R38, 0x1, R37 ;  /* 0x0000000126267824 */ /* 0x002fe200078e0225 */
[----:B------:R-:W-:Y:S02]  /*30980*/  ISETP.GT.AND P3, PT, R34, 0x9, !P5 ;  /* 0x000000092200780c */ /* 0x000fe40006f64270 */
[----:B------:R-:W-:Y:S02]  /*30990*/  ISETP.GE.AND P4, PT, R63, 0x12, PT ;  /* 0x000000123f00780c */ /* 0x000fe40003f86270 */
[----:B0-----:R-:W-:Y:S02]  /*309a0*/  FSEL R21, R32, -INF , !P2 ;  /* 0xff80000020157808 */ /* 0x001fe40005000000 */
        /* <DEDUP_REMOVED lines=77> */
.L_x_2222:
[----:B------:R-:W-:Y:S05]  /*30e80*/  BSYNC B4 ;  /* 0x0000000000047941 */ /* 0x000fea0003800000 */
.L_x_2221:
[----:B------:R-:W-:Y:S01]  /*30e90*/  LOP3.LUT R57, RZ, R57, RZ, 0x33, !PT ;  /* 0x00000039ff397212 */ /* 0x000fe200078e33ff */
[----:B------:R-:W-:Y:S06]  /*30ea0*/  BRA `(.L_x_2223) ;  /* 0x0000000000287947 */ /* 0x000fec0003800000 */
.L_x_2220:
        /* <DEDUP_REMOVED lines=10> */
.L_x_2223:
[----:B------:R-:W-:Y:S05]  /*30f50*/  BSYNC B3 ;  /* 0x0000000000037941 */ /* 0x000fea0003800000 */
.L_x_2219:
[----:B------:R-:W-:-:S04]  /*30f60*/  IMAD R57, R12, R57, -R58 ;  /* 0x000000390c397224 */ /* 0x000fc800078e0a3a */
[----:B------:R-:W-:-:S05]  /*30f70*/  IMAD R57, R36, -0x2, R57 ;  /* 0xfffffffe24397824 */ /* 0x000fca00078e0239 */
[----:B------:R-:W-:Y:S02]  /*30f80*/  VIADDMNMX R39, R57, R12, R39, PT ;  /* 0x0000000c39277246 */ /* 0x000fe40003800127 */
[----:B------:R-:W-:-:S07]  /*30f90*/  VIMNMX R38, R38, R57, !PT ;  /* 0x0000003926267248 */ /* 0x000fce0007fe0100 */
.L_x_2218:
[----:B------:R-:W-:Y:S05]  /*30fa0*/  BSYNC B2 ;  /* 0x0000000000027941 */ /* 0x000fea0003800000 */
.L_x_2217:
[----:B------:R-:W2:Y:S01]  /*30fb0*/  LDL.64 R8, [R7+0x70] ;  /* 0x0000700007087983 */ /* 0x000ea20000100a00 */
[----:B------:R-:W-:Y:S02]  /*30fc0*/  R2UR UR4, R4 ;  /* 0x00000000040472ca */ /* 0x000fe400000e0000 */
[----:B------:R-:W-:Y:S02]  /*30fd0*/  R2UR UR5, R5 ;  /* 0x00000000050572ca */ /* 0x000fe400000e0000 */
[C---:B------:R-:W-:Y:S02]  /*30fe0*/  ISETP.GT.AND P0, PT, R38.reuse, 0x1, !P0 ;  /* 0x000000012600780c */ /* 0x040fe40004704270 */
[----:B------:R-:W-:Y:S02]  /*30ff0*/  ISETP.NE.AND P6, PT, R65, RZ, PT ;  /* 0x000000ff4100720c */ /* 0x000fe40003fc5270 */
[----:B------:R-:W-:Y:S02]  /*31000*/  ISETP.LT.OR P0, PT, R39, 0x2, P0 ;  /* 0x000000022700780c */ /* 0x000fe40000701670 */
[----:B------:R-:W-:-:S02]  /*31010*/  ISETP.GT.AND P1, PT, R38, 0x8, !P1 ;  /* 0x000000082600780c */ /* 0x000fc40004f24270 */
[----:B------:R-:W-:Y:S02]  /*31020*/  FSEL R53, R13, -INF , !P0 ;  /* 0xff8000000d357808 */ /* 0x000fe40004000000 */
[----:B------:R-:W-:Y:S02]  /*31030*/  ISETP.NE.AND P0, PT, R55, RZ, PT ;  /* 0x000000ff3700720c */ /* 0x000fe40003f05270 */
[C---:B------:R-:W-:Y:S02]  /*31040*/  ISETP.LT.OR P1, PT, R39.reuse, 0x9, P1 ;  /* 0x000000092700780c */ /* 0x040fe40000f21670 */
[----:B------:R-:W-:Y:S02]  /*31050*/  ISETP.GT.AND P0, PT, R38, 0x9, !P0 ;  /* 0x000000092600780c */ /* 0x000fe40004704270 */
[----:B------:R-:W-:Y:S02]  /*31060*/  FSEL R57, R66, -INF , !P1 ;  /* 0xff80000042397808 */ /* 0x000fe40004800000 */
[----:B------:R-:W-:-:S02]  /*31070*/  ISETP.LT.OR P0, PT, R39, 0xa, P0 ;  /* 0x0000000a2700780c */ /* 0x000fc40000701670 */
[----:B------:R-:W-:Y:S02]  /*31080*/  ISETP.NE.AND P1, PT, R74, RZ, PT ;  /* 0x000000ff4a00720c */ /* 0x000fe40003f25270 */
[----:B------:R-:W-:Y:S02]  /*31090*/  FSEL R67, R67, -INF , !P0 ;  /* 0xff80000043437808 */ /* 0x000fe40004000000 */
[----:B------:R-:W-:-:S04]  /*310a0*/  ISETP.NE.AND P0, PT, R59, RZ, PT ;  /* 0x000000ff3b00720c */ /* 0x000fc80003f05270 */
[----:B------:R-:W-:-:S04]  /*310b0*/  ISETP.GT.AND P0, PT, R38, 0x10, !P0 ;  /* 0x000000102600780c */ /* 0x000fc80004704270 */
[----:B------:R-:W-:-:S04]  /*310c0*/  ISETP.LT.OR P0, PT, R39, 0x11, P0 ;  /* 0x000000112700780c */ /* 0x000fc80000701670 */
        /* <DEDUP_REMOVED lines=17> */
[----:B------:R-:W-:-:S04]  /*311e0*/  ISETP.NE.AND P0, PT, R41, RZ, PT ;  /* 0x000000ff2900720c */ /* 0x000fc80003f05270 */
[----:B------:R-:W-:-:S04]  /*311f0*/  ISETP.GT.AND P0, PT, R38, RZ, !P0 ;  /* 0x000000ff2600720c */ /* 0x000fc80004704270 */
[----:B------:R-:W-:-:S04]  /*31200*/  ISETP.LT.OR P0, PT, R39, 0x1, P0 ;  /* 0x000000012700780c */ /* 0x000fc80000701670 */
[----:B------:R-:W-:Y:S02]  /*31210*/  FSEL R49, R11, -INF , !P0 ;  /* 0xff8000000b317808 */ /* 0x000fe40004000000 */
[----:B------:R-:W-:Y:S01]  /*31220*/  ISETP.NE.AND P0, PT, R73, RZ, PT ;  /* 0x000000ff4900720c */ /* 0x000fe20003f05270 */
[----:B--2---:R-:W2:Y:S03]  /*31230*/  LD.E.64 R12, desc[UR4][R8.64] ;  /* 0x00000004080c7980 */ /* 0x004ea6000c101b00 */
[C---:B------:R-:W-:Y:S02]  /*31240*/  ISETP.GT.AND P0, PT, R38.reuse, 0x21, !P0 ;  /* 0x000000212600780c */ /* 0x040fe40004704270 */
[C---:B------:R-:W-:Y:S02]  /*31250*/  ISETP.GT.AND P1, PT, R38.reuse, 0x28, !P1 ;  /* 0x000000282600780c */ /* 0x040fe40004f24270 */
[----:B------:R-:W-:-:S02]  /*31260*/  ISETP.GT.AND P2, PT, R38, 0x29, !P2 ;  /* 0x000000292600780c */ /* 0x000fc40005744270 */
[C---:B------:R-:W-:Y:S02]  /*31270*/  ISETP.GT.AND P3, PT, R38.reuse, 0x30, !P3 ;  /* 0x000000302600780c */ /* 0x040fe40005f64270 */
[C---:B------:R-:W-:Y:S02]  /*31280*/  ISETP.GT.AND P4, PT, R38.reuse, 0x31, !P4 ;  /* 0x000000312600780c */ /* 0x040fe40006784270 */
[C---:B------:R-:W-:Y:S02]  /*31290*/  ISETP.GT.AND P5, PT, R38.reuse, 0x38, !P5 ;  /* 0x000000382600780c */ /* 0x040fe40006fa4270 */
[----:B------:R-:W-:Y:S02]  /*312a0*/  ISETP.GT.AND P6, PT, R38, 0x39, !P6 ;  /* 0x000000392600780c */ /* 0x000fe400077c4270 */
[C---:B------:R-:W-:Y:S02]  /*312b0*/  ISETP.LT.OR P0, PT, R39.reuse, 0x22, P0 ;  /* 0x000000222700780c */ /* 0x040fe40000701670 */
[----:B------:R-:W-:-:S02]  /*312c0*/  ISETP.LT.OR P1, PT, R39, 0x29, P1 ;  /* 0x000000292700780c */ /* 0x000fc40000f21670 */
[----:B------:R-:W-:Y:S02]  /*312d0*/  FSEL R65, R35, -INF , !P0 ;  /* 0xff80000023417808 */ /* 0x000fe40004000000 */
[C---:B------:R-:W-:Y:S02]  /*312e0*/  ISETP.LT.OR P2, PT, R39.reuse, 0x2a, P2 ;  /* 0x0000002a2700780c */ /* 0x040fe40001741670 */
[----:B------:R-:W-:Y:S02]  /*312f0*/  FSEL R73, R46, -INF , !P1 ;  /* 0xff8000002e497808 */ /* 0x000fe40004800000 */
[----:B------:R-:W-:Y:S02]  /*31300*/  ISETP.LT.OR P3, PT, R39, 0x31, P3 ;  /* 0x000000312700780c */ /* 0x000fe40001f61670 */
[----:B------:R-:W-:Y:S02]  /*31310*/  FSEL R75, R47, -INF , !P2 ;  /* 0xff8000002f4b7808 */ /* 0x000fe40005000000 */
[----:B------:R-:W-:-:S02]  /*31320*/  ISETP.LT.OR P4, PT, R39, 0x32, P4 ;  /* 0x000000322700780c */ /* 0x000fc40002781670 */
[----:B------:R-:W-:Y:S02]  /*31330*/  FSEL R77, R50, -INF , !P3 ;  /* 0xff800000324d7808 */ /* 0x000fe40005800000 */
[----:B------:R-:W-:Y:S02]  /*31340*/  ISETP.LT.OR P5, PT, R39, 0x39, P5 ;  /* 0x000000392700780c */ /* 0x000fe40002fa1670 */
[----:B------:R-:W-:Y:S02]  /*31350*/  FSEL R79, R51, -INF , !P4 ;  /* 0xff800000334f7808 */ /* 0x000fe40006000000 */
[----:B------:R-:W-:Y:S02]  /*31360*/  ISETP.LT.OR P6, PT, R39, 0x3a, P6 ;  /* 0x0000003a2700780c */ /* 0x000fe400037c1670 */
[----:B------:R-:W-:Y:S02]  /*31370*/  FSEL R81, R54, -INF , !P5 ;  /* 0xff80000036517808 */ /* 0x000fe40006800000 */
[----:B------:R-:W-:-:S02]  /*31380*/  R2UR UR6, R4 ;  /* 0x00000000040672ca */ /* 0x000fc400000e0000 */
[----:B------:R-:W-:Y:S02]  /*31390*/  R2UR UR7, R5 ;  /* 0x00000000050772ca */ /* 0x000fe400000e0000 */
[----:B------:R-:W-:-:S11]  /*313a0*/  FSEL R83, R43, -INF , !P6 ;  /* 0xff8000002b537808 */ /* 0x000fd60007000000 */
[----:B------:R-:W3:Y:S01]  /*313b0*/  LD.E R41, desc[UR6][R8.64+0x14] ;  /* 0x0000140608297980 */ /* 0x000ee2000c101900 */
[----:B--2---:R-:W-:Y:S02]  /*313c0*/  FMNMX.FTZ R11, R45, R12, !PT ;  /* 0x0000000c2d0b7209 */ /* 0x004fe40007810000 */
        /* <DEDUP_REMOVED lines=12> */
[----:B------:R-:W-:Y:S01]  /*31490*/  FMNMX.FTZ R36, R61, R36, !PT ;  /* 0x000000243d247209 */ /* 0x000fe20007810000 */
[----:B------:R-:W2:Y:S01]  /*314a0*/  LD.E R40, desc[UR4][R8.64+0x20] ;  /* 0x0000200408287980 */ /* 0x000ea2000c101900 */
        /* <DEDUP_REMOVED lines=17> */
[----:B------:R-:W-:-:S03]  /*315c0*/  FMNMX.FTZ R39, R83, R36, !PT ;  /* 0x0000002453277209 */ /* 0x000fc60007810000 */
[----:B------:R-:W0:Y:S04]  /*315d0*/  SHFL.BFLY PT, R11, R38, 0x2, 0x1f ;  /* 0x0c401f00260b7f89 */ /* 0x000e2800000e0000 */
[----:B------:R1:W-:Y:S04]  /*315e0*/  ST.E.64 desc[UR4][R8.64], R38 ;  /* 0x0000002608007985 */ /* 0x0003e8000c101b04 */
[----:B------:R-:W4:Y:S01]  /*315f0*/  LD.E R44, desc[UR6][R8.64+0x4] ;  /* 0x00000406082c7980 */ /* 0x000f22000c101900 */
[----:B0-----:R-:W-:-:S03]  /*31600*/  FMNMX.FTZ R11, R38, R11, !PT ;  /* 0x0000000b260b7209 */ /* 0x001fc60007810000 */
[----:B-1----:R-:W5:Y:S04]  /*31610*/  LD.E R38, desc[UR4][R8.64+0x10] ;  /* 0x0000100408267980 */ /* 0x002f68000c101900 */
[----:B------:R-:W0:Y:S02]  /*31620*/  SHFL.BFLY PT, R36, R11, 0x1, 0x1f ;  /* 0x0c201f000b247f89 */ /* 0x000e2400000e0000 */
[----:B0-----:R-:W-:-:S05]  /*31630*/  FMNMX.FTZ R35, R11, R36, !PT ;  /* 0x000000240b237209 */ /* 0x001fca0007810000 */
[----:B------:R-:W-:Y:S04]  /*31640*/  ST.E desc[UR4][R8.64], R35 ;  /* 0x0000002308007985 */ /* 0x000fe8000c101904 */
[----:B------:R-:W3:Y:S01]  /*31650*/  LD.E R37, desc[UR6][R8.64] ;  /* 0x0000000608257980 */ /* 0x000ee2000c101900 */
[----:B------:R-:W-:Y:S02]  /*31660*/  R2UR UR8, R4 ;  /* 0x00000000040872ca */ /* 0x000fe400000e0000 */
[----:B------:R-:W-:Y:S01]  /*31670*/  R2UR UR9, R5 ;  /* 0x00000000050972ca */ /* 0x000fe200000e0000 */
[----:B----4-:R-:W0:Y:S02]  /*31680*/  SHFL.BFLY PT, R11, R44, 0x2, 0x1f ;  /* 0x0c401f002c0b7f89 */ /* 0x010e2400000e0000 */
[----:B0-----:R-:W-:-:S05]  /*31690*/  FMNMX.FTZ R36, R11, R44, !PT ;  /* 0x0000002c0b247209 */ /* 0x001fca0007810000 */
[----:B------:R-:W0:Y:S02]  /*316a0*/  SHFL.BFLY PT, R11, R36, 0x1, 0x1f ;  /* 0x0c201f00240b7f89 */ /* 0x000e2400000e0000 */
[----:B0-----:R-:W-:Y:S02]  /*316b0*/  FMNMX.FTZ R35, R36, R11, !PT ;  /* 0x0000000b24237209 */ /* 0x001fe40007810000 */
[----:B---3--:R-:W-:Y:S02]  /*316c0*/  FSETP.NEU.FTZ.AND P0, PT, R37, -INF , PT ;  /* 0xff8000002500780b */ /* 0x008fe40003f1d000 */
[----:B------:R-:W-:Y:S02]  /*316d0*/  FSETP.NEU.FTZ.AND P1, PT, R35, -INF , PT ;  /* 0xff8000002300780b */ /* 0x000fe40003f3d000 */
[----:B------:R-:W-:Y:S02]  /*316e0*/  FSEL R11, R37, RZ, P0 ;  /* 0x000000ff250b7208 */ /* 0x000fe40000000000 */
[----:B------:R-:W-:-:S03]  /*316f0*/  FSEL R42, R35, RZ, P1 ;  /* 0x000000ff232a7208 */ /* 0x000fc60000800000 */
[----:B------:R-:W-:Y:S02]  /*31700*/  FADD.FTZ R11, R12, -R11 ;  /* 0x8000000b0c0b7221 */ /* 0x000fe40000010000 */
[----:B------:R-:W-:Y:S02]  /*31710*/  FADD.FTZ R13, R13, -R42 ;  /* 0x8000002a0d0d7221 */ /* 0x000fe40000010000 */
[----:B--2---:R-:W-:Y:S02]  /*31720*/  FMUL.FTZ R11, R11, R40 ;  /* 0x000000280b0b7220 */ /* 0x004fe40000410000 */
[----:B------:R-:W-:-:S04]  /*31730*/  FMUL.FTZ R12, R40, R13 ;  /* 0x0000000d280c7220 */ /* 0x000fc80000410000 */
[----:B------:R-:W5:Y:S08]  /*31740*/  MUFU.EX2 R11, R11 ;  /* 0x0000000b000b7308 */ /* 0x000f700000000800 */
[----:B------:R-:W0:Y:S01]  /*31750*/  MUFU.EX2 R12, R12 ;  /* 0x0000000c000c7308 */ /* 0x000e220000000800 */
[----:B------:R1:W-:Y:S01]  /*31760*/  ST.E desc[UR4][R8.64+0x4], R35 ;  /* 0x0000042308007985 */ /* 0x0003e2000c101904 */
[----:B-----5:R-:W-:Y:S01]  /*31770*/  FMUL.FTZ R13, R11, R38 ;  /* 0x000000260b0d7220 */ /* 0x020fe20000410000 */
[----:B0-----:R-:W-:-:S04]  /*31780*/  FMUL.FTZ R41, R12, R41 ;  /* 0x000000290c297220 */ /* 0x001fc80000410000 */
[----:B------:R1:W-:Y:S04]  /*31790*/  ST.E desc[UR6][R8.64+0x10], R13 ;  /* 0x0000100d08007985 */ /* 0x0003e8000c101906 */
[----:B------:R1:W-:Y:S04]  /*317a0*/  ST.E desc[UR8][R8.64+0x14], R41 ;  /* 0x0000142908007985 */ /* 0x0003e8000c101908 */
[----:B------:R-:W2:Y:S04]  /*317b0*/  LDL.64 R36, [R7+0x78] ;  /* 0x0000780007247983 */ /* 0x000ea80000100a00 */
[----:B--2---:R-:W2:Y:S04]  /*317c0*/  LD.E.64 R38, desc[UR4][R36.64] ;  /* 0x0000000424267980 */ /* 0x004ea8000c101b00 */
[----:B--2---:R-:W2:Y:S01]  /*317d0*/  LD.E R40, desc[UR4][R38.64+0x4] ;  /* 0x0000040426287980 */ /* 0x004ea2000c101900 */
[----:B------:R-:W-:Y:S01]  /*317e0*/  BSSY B2, `(.L_x_2224) ;  /* 0x0000010000027945 */ /* 0x000fe20003800000 */
[----:B--2---:R-:W-:-:S13]  /*317f0*/  ISETP.NE.AND P0, PT, R40, RZ, PT ;  /* 0x000000ff2800720c */ /* 0x004fda0003f05270 */
[----:B-1----:R-:W-:Y:S05]  /*31800*/  @P0 BRA `(.L_x_2225) ;  /* 0x0000000000340947 */ /* 0x002fea0003800000 */
[----:B------:R-:W-:Y:S02]  /*31810*/  R2UR UR4, R4 ;  /* 0x00000000040472ca */ /* 0x000fe400000e0000 */
[----:B------:R-:W-:-:S13]  /*31820*/  R2UR UR5, R5 ;  /* 0x00000000050572ca */ /* 0x000fda00000e0000 */
[----:B------:R-:W2:Y:S01]  /*31830*/  LD.E.64 R8, desc[UR4][R36.64+0x8] ;  /* 0x0000080424087980 */ /* 0x000ea2000c101b00 */
[----:B------:R-:W-:Y:S02]  /*31840*/  R2UR UR6, R4 ;  /* 0x00000000040672ca */ /* 0x000fe400000e0000 */
[----:B------:R-:W-:Y:S01]  /*31850*/  R2UR UR7, R5 ;  /* 0x00000000050772ca */ /* 0x000fe200000e0000 */
[----:B------:R-:W3:-:S12]  /*31860*/  LD.E R39, desc[UR4][R38.64] ;  /* 0x0000000426277980 */ /* 0x000ed8000c101900 */
[----:B--2---:R-:W2:Y:S01]  /*31870*/  LD.E.64 R8, desc[UR6][R8.64] ;  /* 0x0000000608087980 */ /* 0x004ea2000c101b00 */
[----:B---3--:R-:W-:-:S04]  /*31880*/  IMAD R41, R10, 0x40, R39 ;  /* 0x000000400a297824 */ /* 0x008fc800078e0227 */
[----:B--2---:R-:W-:-:S05]  /*31890*/  IMAD.WIDE R40, R41, 0x4, R8 ;  /* 0x0000000429287825 */ /* 0x004fca00078e0208 */
[----:B------:R0:W-:Y:S04]  /*318a0*/  ST.E desc[UR4][R40.64], R11 ;  /* 0x0000000b28007985 */ /* 0x0001e8000c101904 */
[----:B------:R-:W2:Y:S04]  /*318b0*/  LD.E.64 R38, desc[UR6][R36.64] ;  /* 0x0000000624267980 */ /* 0x000ea8000c101b00 */
[----:B--2---:R-:W2:Y:S02]  /*318c0*/  LD.E R13, desc[UR4][R38.64+0x4] ;  /* 0x00000404260d7980 */ /* 0x004ea4000c101900 */
[----:B0-2---:R-:W-:-:S13]  /*318d0*/  ISETP.NE.AND P0, PT, R13, RZ, PT ;  /* 0x000000ff0d00720c */ /* 0x005fda0003f05270 */
.L_x_2225:
[----:B------:R-:W-:Y:S05]  /*318e0*/  BSYNC B2 ;  /* 0x0000000000027941 */ /* 0x000fea0003800000 */
.L_x_2224:
[----:B------:R-:W-:Y:S04]  /*318f0*/  BSSY B2, `(.L_x_2226) ;  /* 0x000000d000027945 */ /* 0x000fe80003800000 */
[----:B------:R-:W-:Y:S05]  /*31900*/  @P0 BRA `(.L_x_2227) ;  /* 0x00000000002c0947 */ /* 0x000fea0003800000 */
        /* <DEDUP_REMOVED lines=8> */
[----:B------:R-:W-:-:S04]  /*31990*/  VIADD R13, R10, 0x8 ;  /* 0x000000080a0d7836 */ /* 0x000fc80000000000 */
[----:B--2---:R-:W-:-:S05]  /*319a0*/  IMAD.WIDE R8, R13, 0x4, R8 ;  /* 0x000000040d087825 */ /* 0x004fca00078e0208 */
[----:B------:R0:W-:Y:S02]  /*319b0*/  ST.E desc[UR4][R8.64], R12 ;  /* 0x0000000c08007985 */ /* 0x0001e4000c101904 */
.L_x_2227:
[----:B------:R-:W-:Y:S05]  /*319c0*/  BSYNC B2 ;  /* 0x0000000000027941 */ /* 0x000fea0003800000 */
.L_x_2226:
[----:B0-----:R-:W2:Y:S01]  /*319d0*/  LDL.64 R8, [R7+0x70] ;  /* 0x0000700007087983 */ /* 0x001ea20000100a00 */
[C---:B------:R-:W-:Y:S02]  /*319e0*/  R2UR UR4, R4.reuse ;  /* 0x00000000040472ca */ /* 0x040fe400000e0000 */
[C---:B------:R-:W-:Y:S02]  /*319f0*/  R2UR UR5, R5.reuse ;  /* 0x00000000050572ca */ /* 0x040fe400000e0000 */
[C---:B------:R-:W-:Y:S02]  /*31a00*/  R2UR UR6, R4.reuse ;  /* 0x00000000040672ca */ /* 0x040fe400000e0000 */
[C---:B------:R-:W-:Y:S02]  /*31a10*/  R2UR UR7, R5.reuse ;  /* 0x00000000050772ca */ /* 0x040fe400000e0000 */
[----:B------:R-:W-:Y:S02]  /*31a20*/  R2UR UR8, R4 ;  /* 0x00000000040872ca */ /* 0x000fe400000e0000 */
[----:B------:R-:W-:-:S05]  /*31a30*/  R2UR UR9, R5 ;  /* 0x00000000050972ca */ /* 0x000fca00000e0000 */
[----:B--2---:R-:W2:Y:S04]  /*31a40*/  LD.E R10, desc[UR4][R8.64] ;  /* 0x00000004080a7980 */ /* 0x004ea8000c101900 */
[----:B------:R-:W3:Y:S04]  /*31a50*/  LD.E R13, desc[UR6][R8.64+0x20] ;  /* 0x00002006080d7980 */ /* 0x000ee8000c101900 */
[----:B------:R-:W4:Y:S04]  /*31a60*/  LD.E R36, desc[UR8][R8.64+0x4] ;  /* 0x0000040808247980 */ /* 0x000f28000c101900 */
[----:B------:R-:W4:Y:S04]  /*31a70*/  LD.E R56, desc[UR4][R8.64+0x10] ;  /* 0x0000100408387980 */ /* 0x000f28000c101900 */
[----:B------:R-:W4:Y:S01]  /*31a80*/  LD.E R55, desc[UR6][R8.64+0x14] ;  /* 0x0000140608377980 */ /* 0x000f22000c101900 */
[C---:B--2---:R-:W-:Y:S01]  /*31a90*/  FSETP.NEU.FTZ.AND P0, PT, R10.reuse, -INF , PT ;  /* 0xff8000000a00780b */ /* 0x044fe20003f1d000 */
[----:B---3--:R-:W-:Y:S01]  /*31aa0*/  FMUL.FTZ R35, R10, R13 ;  /* 0x0000000d0a237220 */ /* 0x008fe20000410000 */
[----:B----4-:R-:W-:Y:S01]  /*31ab0*/  FSETP.NEU.FTZ.AND P1, PT, R36, -INF , PT ;  /* 0xff8000002400780b */ /* 0x010fe20003f3d000 */
[----:B------:R-:W-:-:S03]  /*31ac0*/  FMUL.FTZ R36, R13, R36 ;  /* 0x000000240d247220 */ /* 0x000fc60000410000 */
[----:B------:R-:W-:Y:S02]  /*31ad0*/  FSEL R10, R35, RZ, P0 ;  /* 0x000000ff230a7208 */ /* 0x000fe40000000000 */
[----:B------:R-:W-:-:S03]  /*31ae0*/  FSEL R40, R36, RZ, P1 ;  /* 0x000000ff24287208 */ /* 0x000fc60000800000 */
        /* <DEDUP_REMOVED lines=33> */
[----:B------:R-:W-:Y:S01]  /*31d00*/  FFMA.FTZ R40, R83, R13, -R40 ;  /* 0x0000000d53287223 */ /* 0x000fe20000010828 */
[----:B------:R0:W1:Y:S08]  /*31d10*/  MUFU.EX2 R160, R14 ;  /* 0x0000000e00a07308 */ /* 0x0000700000000800 */
[----:B------:R-:W2:Y:S01]  /*31d20*/  MUFU.EX2 R41, R41 ;  /* 0x0000002900297308 */ /* 0x000ea20000000800 */
[----:B0-----:R-:W-:-:S07]  /*31d30*/  FADD.FTZ R14, R34, R55 ;  /* 0x00000037220e7221 */ /* 0x001fce0000010000 */
[----:B------:R0:W3:Y:S08]  /*31d40*/  MUFU.EX2 R162, R15 ;  /* 0x0000000f00a27308 */ /* 0x0000f00000000800 */
[----:B------:R-:W4:Y:S01]  /*31d50*/  MUFU.EX2 R42, R42 ;  /* 0x0000002a002a7308 */ /* 0x000f220000000800 */
[----:B0-----:R-:W-:-:S04]  /*31d60*/  FADD.FTZ R15, R35, R56 ;  /* 0x00000038230f7221 */ /* 0x001fc80000010000 */
[----:B-1----:R-:W-:-:S03]  /*31d70*/  FADD.FTZ R15, R160, R15 ;  /* 0x0000000fa00f7221 */ /* 0x002fc60000010000 */
[----:B------:R-:W0:Y:S08]  /*31d80*/  MUFU.EX2 R13, R20 ;  /* 0x00000014000d7308 */ /* 0x000e300000000800 */
[----:B------:R-:W1:Y:S08]  /*31d90*/  MUFU.EX2 R43, R43 ;  /* 0x0000002b002b7308 */ /* 0x000e700000000800 */
[----:B------:R2:W1:Y:S08]  /*31da0*/  MUFU.EX2 R164, R21 ;  /* 0x0000001500a47308 */ /* 0x0004700000000800 */
[----:B------:R-:W1:Y:S01]  /*31db0*/  MUFU.EX2 R44, R44 ;  /* 0x0000002c002c7308 */ /* 0x000e620000000800 */
[----:B--2---:R-:W-:Y:S01]  /*31dc0*/  FADD.FTZ R21, R41, R14 ;  /* 0x0000000e29157221 */ /* 0x004fe20000010000 */
[----:B---3--:R-:W-:-:S03]  /*31dd0*/  FADD.FTZ R14, R162, R15 ;  /* 0x0000000fa20e7221 */ /* 0x008fc60000010000 */
[----:B----4-:R-:W-:Y:S01]  /*31de0*/  FADD.FTZ R20, R42, R21 ;  /* 0x000000152a147221 */ /* 0x010fe20000010000 */
[----:B0-----:R-:W-:Y:S02]  /*31df0*/  FADD.FTZ R15, R13, R14 ;  /* 0x0000000e0d0f7221 */ /* 0x001fe40000010000 */
[----:B------:R-:W0:Y:S01]  /*31e00*/  MUFU.EX2 R27, R24 ;  /* 0x00000018001b7308 */ /* 0x000e220000000800 */
[----:B-1----:R-:W-:Y:S01]  /*31e10*/  FADD.FTZ R21, R43, R20 ;  /* 0x000000142b157221 */ /* 0x002fe20000010000 */
[----:B------:R-:W-:-:S06]  /*31e20*/  FADD.FTZ R14, R164, R15 ;  /* 0x0000000fa40e7221 */ /* 0x000fcc0000010000 */
[----:B------:R-:W1:Y:S01]  /*31e30*/  MUFU.EX2 R45, R45 ;  /* 0x0000002d002d7308 */ /* 0x000e620000000800 */
[----:B------:R-:W-:-:S07]  /*31e40*/  FADD.FTZ R20, R44, R21 ;  /* 0x000000152c147221 */ /* 0x000fce0000010000 */
[----:B------:R-:W2:Y:S01]  /*31e50*/  MUFU.EX2 R166, R25 ;  /* 0x0000001900a67308 */ /* 0x000ea20000000800 */
[----:B0-----:R-:W-:-:S07]  /*31e60*/  FADD.FTZ R15, R27, R14 ;  /* 0x0000000e1b0f7221 */ /* 0x001fce0000010000 */
[----:B------:R-:W0:Y:S01]  /*31e70*/  MUFU.EX2 R46, R46 ;  /* 0x0000002e002e7308 */ /* 0x000e220000000800 */
[----:B-1----:R-:W-:-:S07]  /*31e80*/  FADD.FTZ R21, R45, R20 ;  /* 0x000000142d157221 */ /* 0x002fce0000010000 */
[----:B------:R-:W1:Y:S01]  /*31e90*/  MUFU.EX2 R29, R26 ;  /* 0x0000001a001d7308 */ /* 0x000e620000000800 */
[----:B--2---:R-:W-:-:S07]  /*31ea0*/  FADD.FTZ R14, R166, R15 ;  /* 0x0000000fa60e7221 */ /* 0x004fce0000010000 */
        /* <DEDUP_REMOVED lines=33> */
[----:B-1----:R-:W-:Y:S01]  /*320c0*/  FADD.FTZ R14, R54, R15 ;  /* 0x0000000f360e7221 */ /* 0x002fe20000010000 */
[----:B--2---:R-:W-:-:S05]  /*320d0*/  FADD.FTZ R55, R10, R21 ;  /* 0x000000150a377221 */ /* 0x004fca0000010000 */
[----:B------:R-:W-:Y:S01]  /*320e0*/  ST.E desc[UR4][R8.64+0x10], R55 ;  /* 0x0000103708007985 */ /* 0x000fe2000c101904 */
[----:B0-----:R-:W-:-:S05]  /*320f0*/  FADD.FTZ R57, R175, R14 ;  /* 0x0000000eaf397221 */ /* 0x001fca0000010000 */
[----:B------:R0:W-:Y:S04]  /*32100*/  ST.E desc[UR6][R8.64+0x14], R57 ;  /* 0x0000143908007985 */ /* 0x0001e8000c101906 */
[----:B------:R-:W2:Y:S01]  /*32110*/  LDL.64 R20, [R7+0x80] ;  /* 0x0000800007147983 */ /* 0x000ea20000100a00 */
[----:B------:R-:W-:Y:S06]  /*32120*/  BAR.SYNC.DEFER_BLOCKING 0xf, 0x100 ;  /* 0x03c4000000007b1d */ /* 0x000fec0000010000 */
[----:B------:R-:W3:Y:S04]  /*32130*/  LDL.64 R14, [R7+0x88] ;  /* 0x00008800070e7983 */ /* 0x000ee80000100a00 */
[----:B--2---:R-:W2:Y:S04]  /*32140*/  LD.E.64 R20, desc[UR4][R20.64+0x10] ;  /* 0x0000100414147980 */ /* 0x004ea8000c101b00 */
[----:B--2---:R-:W2:Y:S04]  /*32150*/  LD.E.64 R24, desc[UR6][R20.64+0x8] ;  /* 0x0000080614187980 */ /* 0x004ea8000c101b00 */
[----:B------:R-:W4:Y:S01]  /*32160*/  LD.E.64 R58, desc[UR4][R20.64] ;  /* 0x00000004143a7980 */ /* 0x000f22000c101b00 */
        /* <DEDUP_REMOVED lines=16> */
[----:B--2---:R-:W-:-:S05]  /*32270*/  MOV R24, R24 ;  /* 0x0000001800187202 */ /* 0x004fca0000000f00 */
[--C-:B----4-:R-:W-:Y:S02]  /*32280*/  IMAD R58, R58, 0x2, R24.reuse ;  /* 0x000000023a3a7824 */ /* 0x110fe400078e0218 */
[C---:B0-----:R-:W-:Y:S02]  /*32290*/  IMAD R8, R59.reuse, 0x2, R24 ;  /* 0x000000023b087824 */ /* 0x041fe400078e0218 */
[----:B------:R-:W-:Y:S01]  /*322a0*/  IMAD R59, R59, 0x2, R58 ;  /* 0x000000023b3b7824 */ /* 0x000fe200078e023a */
[----:B------:R-:W-:Y:S04]  /*322b0*/  STSM.16.M88.4 [R24], R160 ;  /* 0x000000a018007844 */ /* 0x000fe80000000200 */
[----:B------:R-:W-:Y:S04]  /*322c0*/  STSM.16.M88.4 [R58], R164 ;  /* 0x000000a43a007844 */ /* 0x000fe80000000200 */
[----:B------:R0:W-:Y:S04]  /*322d0*/  STSM.16.M88.4 [R8], R168 ;  /* 0x000000a808007844 */ /* 0x0001e80000000200 */
[----:B------:R-:W-:Y:S04]  /*322e0*/  STSM.16.M88.4 [R59], R172 ;  /* 0x000000ac3b007844 */ /* 0x000fe80000000200 */
[----:B---3--:R-:W2:Y:S04]  /*322f0*/  LD.E R10, desc[UR4][R14.64] ;  /* 0x000000040e0a7980 */ /* 0x008ea8000c101900 */
[----:B------:R-:W3:Y:S04]  /*32300*/  LD.E R36, desc[UR4][R14.64+0x44] ;  /* 0x000044040e247980 */ /* 0x000ee8000c101900 */
[----:B0-----:R-:W4:Y:S04]  /*32310*/  LD.E R8, desc[UR4][R14.64+0x14] ;  /* 0x000014040e087980 */ /* 0x001f28000c101900 */
[----:B------:R-:W3:Y:S01]  /*32320*/  LD.E R50, desc[UR4][R14.64+0x80] ;  /* 0x000080040e327980 */ /* 0x000ee2000c101900 */
[----:B------:R-:W-:-:S02]  /*32330*/  R2UR UR18, R4 ;  /* 0x00000000041272ca */ /* 0x000fc400000e0000 */
[----:B------:R-:W-:Y:S01]  /*32340*/  R2UR UR19, R5 ;  /* 0x00000000051372ca */ /* 0x000fe200000e0000 */
[----:B------:R-:W3:Y:S04]  /*32350*/  LD.E R66, desc[UR4][R14.64+0xc0] ;  /* 0x0000c0040e427980 */ /* 0x000ee8000c101900 */
        /* <DEDUP_REMOVED lines=11> */
[----:B------:R-:W3:Y:S01]  /*32410*/  LD.E R86, desc[UR8][R14.64+0x110] ;  /* 0x000110080e567980 */ /* 0x000ee2000c101900 */
[----:B------:R-:W-:-:S02]  /*32420*/  R2UR UR10, R4 ;  /* 0x00000000040a72ca */ /* 0x000fc400000e0000 */
[C---:B------:R-:W-:Y:S01]  /*32430*/  R2UR UR11, R5.reuse ;  /* 0x00000000050b72ca */ /* 0x040fe200000e0000 */
[----:B------:R-:W3:Y:S01]  /*32440*/  LD.E R64, desc[UR18][R14.64+0xb4] ;  /* 0x0000b4120e407980 */ /* 0x000ee2000c101900 */
[C---:B------:R-:W-:Y:S02]  /*32450*/  R2UR UR12, R4.reuse ;  /* 0x00000000040c72ca */ /* 0x040fe400000e0000 */
[C---:B------:R-:W-:Y:S01]  /*32460*/  R2UR UR13, R5.reuse ;  /* 0x00000000050d72ca */ /* 0x040fe200000e0000 */
[----:B------:R-:W3:Y:S01]  /*32470*/  LD.E R80, desc[UR18][R14.64+0xf4] ;  /* 0x0000f4120e507980 */ /* 0x000ee2000c101900 */
[C---:B------:R-:W-:Y:S02]  /*32480*/  R2UR UR14, R4.reuse ;  /* 0x00000000040e72ca */ /* 0x040fe400000e0000 */
[----:B------:R-:W-:Y:S02]  /*32490*/  R2UR UR15, R5 ;  /* 0x00000000050f72ca */ /* 0x000fe400000e0000 */
        /* <DEDUP_REMOVED lines=22> */
[----:B--2---:R-:W-:-:S05]  /*32600*/  FMUL.FTZ R9, R11, R10 ;  /* 0x0000000a0b097220 */ /* 0x004fca0000410000 */
[----:B------:R4:W-:Y:S02]  /*32610*/  ST.E desc[UR4][R14.64], R9 ;  /* 0x000000090e007985 */ /* 0x0009e4000c101904 */
[C---:B----4-:R-:W-:Y:S02]  /*32620*/  FMUL.FTZ R9, R11.reuse, R8 ;  /* 0x000000080b097220 */ /* 0x050fe40000410000 */
[----:B------:R-:W2:Y:S04]  /*32630*/  LD.E R8, desc[UR18][R14.64+0x134] ;  /* 0x000134120e087980 */ /* 0x000ea8000c101900 */
[----:B------:R3:W-:Y:S02]  /*32640*/  ST.E desc[UR4][R14.64+0x14], R9 ;  /* 0x000014090e007985 */ /* 0x0007e4000c101904 */
[----:B---3--:R-:W-:-:S05]  /*32650*/  FMUL.FTZ R9, R11, R36 ;  /* 0x000000240b097220 */ /* 0x008fca0000410000 */
[----:B------:R0:W-:Y:S02]  /*32660*/  ST.E desc[UR4][R14.64+0x44], R9 ;  /* 0x000044090e007985 */ /* 0x0001e4000c101904 */
[----:B0-----:R-:W-:-:S05]  /*32670*/  FMUL.FTZ R9, R11, R50 ;  /* 0x000000320b097220 */ /* 0x001fca0000410000 */
[----:B------:R0:W-:Y:S02]  /*32680*/  ST.E desc[UR4][R14.64+0x80], R9 ;  /* 0x000080090e007985 */ /* 0x0001e4000c101904 */
[----:B0-----:R-:W-:-:S05]  /*32690*/  FMUL.FTZ R9, R11, R66 ;  /* 0x000000420b097220 */ /* 0x001fca0000410000 */
[----:B------:R0:W-:Y:S02]  /*326a0*/  ST.E desc[UR4][R14.64+0xc0], R9 ;  /* 0x0000c0090e007985 */ /* 0x0001e4000c101904 */
[----:B0-----:R-:W-:-:S05]  /*326b0*/  FMUL.FTZ R9, R11, R82 ;  /* 0x000000520b097220 */ /* 0x001fca0000410000 */
[----:B------:R2:W-:Y:S02]  /*326c0*/  ST.E desc[UR4][R14.64+0x100], R9 ;  /* 0x000100090e007985 */ /* 0x0005e4000c101904 */
[C---:B--2---:R-:W-:Y:S02]  /*326d0*/  FMUL.FTZ R9, R11.reuse, R8 ;  /* 0x000000080b097220 */ /* 0x044fe40000410000 */
[----:B------:R-:W2:Y:S01]  /*326e0*/  LD.E R8, desc[UR6][R14.64+0x140] ;  /* 0x000140060e087980 */ /* 0x000ea2000c101900 */
[----:B------:R-:W-:-:S05]  /*326f0*/  FMUL.FTZ R13, R11, R20 ;  /* 0x000000140b0d7220 */ /* 0x000fca0000410000 */
[----:B------:R0:W-:Y:S02]  /*32700*/  ST.E desc[UR6][R14.64+0x4], R13 ;  /* 0x0000040d0e007985 */ /* 0x0001e4000c101906 */
[----:B0-----:R-:W-:-:S05]  /*32710*/  FMUL.FTZ R13, R11, R34 ;  /* 0x000000220b0d7220 */ /* 0x001fca0000410000 */
        /* <DEDUP_REMOVED lines=22> */
[----:B------:R-:W2:Y:S04]  /*32880*/  LD.E R8, desc[UR6][R14.64+0x150] ;  /* 0x000150060e087980 */ /* 0x000ea8000c101900 */
[----:B------:R2:W-:Y:S02]  /*32890*/  ST.E desc[UR4][R14.64+0x134], R9 ;  /* 0x000134090e007985 */ /* 0x0005e4000c101904 */
[----:B--2---:R-:W-:-:S02]  /*328a0*/  FMUL.FTZ R9, R11, R8 ;  /* 0x000000080b097220 */ /* 0x004fc40000410000 */
[----:B------:R-:W2:Y:S04]  /*328b0*/  LD.E R8, desc[UR6][R14.64+0x154] ;  /* 0x000154060e087980 */ /* 0x000ea8000c101900 */
        /* <DEDUP_REMOVED lines=57> */
[----:B------:R2:W-:Y:S01]  /*32c50*/  ST.E desc[UR4][R14.64+0x1d4], R21 ;  /* 0x0001d4150e007985 */ /* 0x0005e2000c101904 */
[C---:B------:R-:W-:Y:S01]  /*32c60*/  FMUL.FTZ R25, R11.reuse, R26 ;  /* 0x0000001a0b197220 */ /* 0x040fe20000410000 */
[C---:B------:R-:W-:Y:S01]  /*32c70*/  FMUL.FTZ R27, R11.reuse, R28 ;  /* 0x0000001c0b1b7220 */ /* 0x040fe20000410000 */
[C---:B------:R-:W-:Y:S01]  /*32c80*/  FMUL.FTZ R29, R11.reuse, R30 ;  /* 0x0000001e0b1d7220 */ /* 0x040fe20000410000 */
[----:B------:R-:W-:-:S02]  /*32c90*/  FMUL.FTZ R31, R11, R32 ;  /* 0x000000200b1f7220 */ /* 0x000fc40000410000 */
[----:B------:R0:W-:Y:S04]  /*32ca0*/  ST.E desc[UR10][R14.64+0x20], R25 ;  /* 0x000020190e007985 */ /* 0x0001e8000c10190a */
[----:B------:R1:W-:Y:S04]  /*32cb0*/  ST.E desc[UR12][R14.64+0x24], R27 ;  /* 0x0000241b0e007985 */ /* 0x0003e8000c10190c */
[----:B------:R3:W-:Y:S01]  /*32cc0*/  ST.E desc[UR14][R14.64+0x30], R29 ;  /* 0x0000301d0e007985 */ /* 0x0007e2000c10190e */
[----:B--2---:R-:W-:-:S03]  /*32cd0*/  FMUL.FTZ R21, R11, R8 ;  /* 0x000000080b157220 */ /* 0x004fc60000410000 */
[----:B------:R-:W2:Y:S01]  /*32ce0*/  LD.E R8, desc[UR6][R14.64+0x1f4] ;  /* 0x0001f4060e087980 */ /* 0x000ea2000c101900 */
[C---:B0-----:R-:W-:Y:S01]  /*32cf0*/  FMUL.FTZ R25, R11.reuse, R40 ;  /* 0x000000280b197220 */ /* 0x041fe20000410000 */
[C---:B-1----:R-:W-:Y:S01]  /*32d00*/  FMUL.FTZ R27, R11.reuse, R42 ;  /* 0x0000002a0b1b7220 */ /* 0x042fe20000410000 */
[C---:B---3--:R-:W-:Y:S01]  /*32d10*/  FMUL.FTZ R29, R11.reuse, R44 ;  /* 0x0000002c0b1d7220 */ /* 0x048fe20000410000 */
[----:B------:R0:W-:Y:S04]  /*32d20*/  ST.E desc[UR16][R14.64+0x34], R31 ;  /* 0x0000341f0e007985 */ /* 0x0001e8000c101910 */
[----:B------:R1:W-:Y:S01]  /*32d30*/  ST.E desc[UR10][R14.64+0x54], R25 ;  /* 0x000054190e007985 */ /* 0x0003e2000c10190a */
[----:B0-----:R-:W-:-:S03]  /*32d40*/  FMUL.FTZ R31, R11, R48 ;  /* 0x000000300b1f7220 */ /* 0x001fc60000410000 */
[----:B------:R0:W-:Y:S01]  /*32d50*/  ST.E desc[UR12][R14.64+0x60], R27 ;  /* 0x0000601b0e007985 */ /* 0x0001e2000c10190c */
[----:B-1----:R-:W-:-:S03]  /*32d60*/  FMUL.FTZ R25, R11, R54 ;  /* 0x000000360b197220 */ /* 0x002fc60000410000 */
[----:B------:R1:W-:Y:S04]  /*32d70*/  ST.E desc[UR14][R14.64+0x64], R29 ;  /* 0x0000641d0e007985 */ /* 0x0003e8000c10190e */
[----:B------:R3:W-:Y:S01]  /*32d80*/  ST.E desc[UR16][R14.64+0x74], R31 ;  /* 0x0000741f0e007985 */ /* 0x0007e2000c101910 */
[C---:B0-----:R-:W-:Y:S01]  /*32d90*/  FMUL.FTZ R27, R11.reuse, R58 ;  /* 0x0000003a0b1b7220 */ /* 0x041fe20000410000 */
[C---:B-1----:R-:W-:Y:S01]  /*32da0*/  FMUL.FTZ R29, R11.reuse, R60 ;  /* 0x0000003c0b1d7220 */ /* 0x042fe20000410000 */
[C---:B---3--:R-:W-:Y:S01]  /*32db0*/  FMUL.FTZ R31, R11.reuse, R62 ;  /* 0x0000003e0b1f7220 */ /* 0x048fe20000410000 */
[----:B------:R0:W-:Y:S01]  /*32dc0*/  ST.E desc[UR10][R14.64+0x90], R25 ;  /* 0x000090190e007985 */ /* 0x0001e2000c10190a */
[----:B------:R-:W-:-:S03]  /*32dd0*/  FMUL.FTZ R33, R11, R64 ;  /* 0x000000400b217220 */ /* 0x000fc60000410000 */
[----:B------:R1:W-:Y:S04]  /*32de0*/  ST.E desc[UR12][R14.64+0xa0], R27 ;  /* 0x0000a01b0e007985 */ /* 0x0003e8000c10190c */
[----:B------:R3:W-:Y:S04]  /*32df0*/  ST.E desc[UR14][R14.64+0xa4], R29 ;  /* 0x0000a41d0e007985 */ /* 0x0007e8000c10190e */
[----:B------:R4:W-:Y:S01]  /*32e00*/  ST.E desc[UR16][R14.64+0xb0], R31 ;  /* 0x0000b01f0e007985 */ /* 0x0009e2000c101910 */
[C---:B0-----:R-:W-:Y:S01]  /*32e10*/  FMUL.FTZ R25, R11.reuse, R72 ;  /* 0x000000480b197220 */ /* 0x041fe20000410000 */
[C---:B-1----:R-:W-:Y:S01]  /*32e20*/  FMUL.FTZ R27, R11.reuse, R74 ;  /* 0x0000004a0b1b7220 */ /* 0x042fe20000410000 */
[C---:B---3--:R-:W-:Y:S01]  /*32e30*/  FMUL.FTZ R29, R11.reuse, R76 ;  /* 0x0000004c0b1d7220 */ /* 0x048fe20000410000 */
[C---:B----4-:R-:W-:Y:S01]  /*32e40*/  FMUL.FTZ R31, R11.reuse, R78 ;  /* 0x0000004e0b1f7220 */ /* 0x050fe20000410000 */
[----:B------:R0:W-:Y:S04]  /*32e50*/  ST.E desc[UR18][R14.64+0xb4], R33 ;  /* 0x0000b4210e007985 */ /* 0x0001e8000c101912 */
[----:B------:R1:W-:Y:S04]  /*32e60*/  ST.E desc[UR10][R14.64+0xd4], R25 ;  /* 0x0000d4190e007985 */ /* 0x0003e8000c10190a */
[----:B------:R3:W-:Y:S04]  /*32e70*/  ST.E desc[UR12][R14.64+0xe0], R27 ;  /* 0x0000e01b0e007985 */ /* 0x0007e8000c10190c */
[----:B------:R4:W-:Y:S01]  /*32e80*/  ST.E desc[UR14][R14.64+0xe4], R29 ;  /* 0x0000e41d0e007985 */ /* 0x0009e2000c10190e */
[----:B0-----:R-:W-:-:S03]  /*32e90*/  FMUL.FTZ R33, R11, R80 ;  /* 0x000000500b217220 */ /* 0x001fc60000410000 */
[----:B------:R0:W-:Y:S01]  /*32ea0*/  ST.E desc[UR16][R14.64+0xf0], R31 ;  /* 0x0000f01f0e007985 */ /* 0x0001e2000c101910 */
[C---:B-1----:R-:W-:Y:S01]  /*32eb0*/  FMUL.FTZ R25, R11.reuse, R88 ;  /* 0x000000580b197220 */ /* 0x042fe20000410000 */
[C---:B---3--:R-:W-:Y:S01]  /*32ec0*/  FMUL.FTZ R27, R11.reuse, R90 ;  /* 0x0000005a0b1b7220 */ /* 0x048fe20000410000 */
[C---:B----4-:R-:W-:Y:S01]  /*32ed0*/  FMUL.FTZ R29, R11.reuse, R92 ;  /* 0x0000005c0b1d7220 */ /* 0x050fe20000410000 */
[C---:B0-----:R-:W-:Y:S01]  /*32ee0*/  FMUL.FTZ R31, R11.reuse, R94 ;  /* 0x0000005e0b1f7220 */ /* 0x041fe20000410000 */
[----:B------:R0:W-:Y:S04]  /*32ef0*/  ST.E desc[UR4][R14.64+0x1e0], R9 ;  /* 0x0001e0090e007985 */ /* 0x0001e8000c101904 */
[----:B------:R1:W-:Y:S04]  /*32f00*/  ST.E desc[UR4][R14.64+0x1e4], R13 ;  /* 0x0001e40d0e007985 */ /* 0x0003e8000c101904 */
[----:B0-----:R-:W3:Y:S04]  /*32f10*/  LD.E R9, desc[UR6][R14.64+0x8] ;  /* 0x000008060e097980 */ /* 0x001ee8000c101900 */
[----:B-1----:R-:W4:Y:S01]  /*32f20*/  LD.E R13, desc[UR6][R14.64+0xc] ;  /* 0x00000c060e0d7980 */ /* 0x002f22000c101900 */
[----:B--2---:R-:W-:-:S05]  /*32f30*/  FMUL.FTZ R11, R11, R8 ;  /* 0x000000080b0b7220 */ /* 0x004fca0000410000 */
[----:B------:R0:W-:Y:S04]  /*32f40*/  ST.E desc[UR4][R14.64+0x1f4], R11 ;  /* 0x0001f40b0e007985 */ /* 0x0001e8000c101904 */
[----:B0-----:R-:W2:Y:S01]  /*32f50*/  LD.E R11, desc[UR6][R14.64+0x18] ;  /* 0x000018060e0b7980 */ /* 0x001ea2000c101900 */
[C---:B---3--:R-:W-:Y:S01]  /*32f60*/  FMUL.FTZ R9, R12.reuse, R9 ;  /* 0x000000090c097220 */ /* 0x048fe20000410000 */
[----:B----4-:R-:W-:-:S04]  /*32f70*/  FMUL.FTZ R13, R12, R13 ;  /* 0x0000000d0c0d7220 */ /* 0x010fc80000410000 */
        /* <DEDUP_REMOVED lines=60> */
[----:B0-----:R-:W2:Y:S04]  /*33340*/  LD.E R11, desc[UR6][R14.64+0xbc] ;  /* 0x0000bc060e0b7980 */ /* 0x001ea8000c101900 */
[----:B------:R-:W-:Y:S04]  /*33350*/  ST.E desc[UR18][R14.64+0xf4], R33 ;  /* 0x0000f4210e007985 */ /* 0x000fe8000c101912 */
[----:B------:R-:W-:Y:S04]  /*33360*/  ST.E desc[UR10][R14.64+0x114], R25 ;  /* 0x000114190e007985 */ /* 0x000fe8000c10190a */
[----:B------:R-:W-:Y:S04]  /*33370*/  ST.E desc[UR12][R14.64+0x120], R27 ;  /* 0x0001201b0e007985 */ /* 0x000fe8000c10190c */
[----:B------:R-:W-:Y:S04]  /*33380*/  ST.E desc[UR14][R14.64+0x124], R29 ;  /* 0x0001241d0e007985 */ /* 0x000fe8000c10190e */
[----:B------:R-:W-:Y:S04]  /*33390*/  ST.E desc[UR16][R14.64+0x130], R31 ;  /* 0x0001301f0e007985 */ /* 0x000fe8000c101910 */
[----:B------:R-:W-:Y:S01]  /*333a0*/  ST.E desc[UR4][R14.64+0x1f0], R21 ;  /* 0x0001f0150e007985 */ /* 0x000fe2000c101904 */
[C---:B---3--:R-:W-:Y:S01]  /*333b0*/  FMUL.FTZ R9, R12.reuse, R9 ;  /* 0x000000090c097220 */ /* 0x048fe20000410000 */
[----:B----4-:R-:W-:-:S04]  /*333c0*/  FMUL.FTZ R13, R12, R13 ;  /* 0x0000000d0c0d7220 */ /* 0x010fc80000410000 */
[----:B------:R0:W-:Y:S04]  /*333d0*/  ST.E desc[UR4][R14.64+0xac], R9 ;  /* 0x0000ac090e007985 */ /* 0x0001e8000c101904 */
[----:B------:R1:W-:Y:S01]  /*333e0*/  ST.E desc[UR4][R14.64+0xb8], R13 ;  /* 0x0000b80d0e007985 */ /* 0x0003e2000c101904 */
[----:B--2---:R-:W-:-:S05]  /*333f0*/  FMUL.FTZ R11, R12, R11 ;  /* 0x0000000b0c0b7220 */ /* 0x004fca0000410000 */
[----:B------:R2:W-:Y:S04]  /*33400*/  ST.E desc[UR4][R14.64+0xbc], R11 ;  /* 0x0000bc0b0e007985 */ /* 0x0005e8000c101904 */
[----:B0-----:R-:W3:Y:S02]  /*33410*/  LD.E R9, desc[UR6][R14.64+0xc8] ;  /* 0x0000c8060e097980 */ /* 0x001ee4000c101900 */
[----:B---3--:R-:W-:-:S05]  /*33420*/  FMUL.FTZ R9, R12, R9 ;  /* 0x000000090c097220 */ /* 0x008fca0000410000 */
[----:B------:R0:W-:Y:S04]  /*33430*/  ST.E desc[UR4][R14.64+0xc8], R9 ;  /* 0x0000c8090e007985 */ /* 0x0001e8000c101904 */
[----:B-1----:R-:W3:Y:S02]  /*33440*/  LD.E R13, desc[UR6][R14.64+0xcc] ;  /* 0x0000cc060e0d7980 */ /* 0x002ee4000c101900 */
[----:B---3--:R-:W-:-:S05]  /*33450*/  FMUL.FTZ R13, R12, R13 ;  /* 0x0000000d0c0d7220 */ /* 0x008fca0000410000 */
[----:B------:R1:W-:Y:S04]  /*33460*/  ST.E desc[UR4][R14.64+0xcc], R13 ;  /* 0x0000cc0d0e007985 */ /* 0x0003e8000c101904 */
[----:B--2---:R-:W2:Y:S02]  /*33470*/  LD.E R11, desc[UR6][R14.64+0xd8] ;  /* 0x0000d8060e0b7980 */ /* 0x004ea4000c101900 */
        /* <DEDUP_REMOVED lines=109> */
[----:B------:R-:W-:Y:S04]  /*33b50*/  ST.E desc[UR4][R14.64+0x1f8], R21 ;  /* 0x0001f8150e007985 */ /* 0x000fe8000c101904 */
[----:B0-----:R-:W2:Y:S02]  /*33b60*/  LD.E R9, desc[UR6][R14.64+0x1fc] ;  /* 0x0001fc060e097980 */ /* 0x001ea4000c101900 */
[----:B--2---:R-:W-:-:S05]  /*33b70*/  FMUL.FTZ R25, R12, R9 ;  /* 0x000000090c197220 */ /* 0x004fca0000410000 */
[----:B------:R0:W-:Y:S04]  /*33b80*/  ST.E desc[UR4][R14.64+0x1fc], R25 ;  /* 0x0001fc190e007985 */ /* 0x0001e8000c101904 */
[----:B------:R-:W2:Y:S04]  /*33b90*/  LDL.64 R8, [R7+0x88] ;  /* 0x0000880007087983 */ /* 0x000ea80000100a00 */
[----:B-1----:R-:W3:Y:S04]  /*33ba0*/  LDL.64 R12, [R7] ;  /* 0x00000000070c7983 */ /* 0x002ee80000100a00 */
[----:B------:R-:W4:Y:S04]  /*33bb0*/  LDL.64 R10, [R7+0x90] ;  /* 0x00009000070a7983 */ /* 0x000f280000100a00 */
[----:B--2---:R-:W2:Y:S04]  /*33bc0*/  LD.E R27, desc[UR4][R8.64] ;  /* 0x00000004081b7980 */ /* 0x004ea8000c101900 */
[----:B---3--:R-:W3:Y:S04]  /*33bd0*/  LD.E R13, desc[UR6][R12.64] ;  /* 0x000000060c0d7980 */ /* 0x008ee8000c101900 */
[----:B----4-:R-:W3:Y:S04]  /*33be0*/  LD.E.64 R10, desc[UR4][R10.64] ;  /* 0x000000040a0a7980 */ /* 0x010ee8000c101b00 */
[----:B--2---:R1:W-:Y:S04]  /*33bf0*/  ST.E desc[UR8][R8.64], R27 ;  /* 0x0000001b08007985 */ /* 0x0043e8000c101908 */
[----:B0-----:R-:W2:Y:S04]  /*33c00*/  LD.E R15, desc[UR10][R8.64+0x4] ;  /* 0x0000040a080f7980 */ /* 0x001ea8000c101900 */
[----:B--2---:R0:W-:Y:S04]  /*33c10*/  ST.E desc[UR4][R8.64+0x4], R15 ;  /* 0x0000040f08007985 */ /* 0x0041e8000c101904 */
[----:B------:R-:W2:Y:S04]  /*33c20*/  LD.E R21, desc[UR6][R8.64+0x8] ;  /* 0x0000080608157980 */ /* 0x000ea8000c101900 */
[----:B--2---:R2:W-:Y:S04]  /*33c30*/  ST.E desc[UR4][R8.64+0x8], R21 ;  /* 0x0000081508007985 */ /* 0x0045e8000c101904 */
[----:B------:R-:W4:Y:S04]  /*33c40*/  LD.E R25, desc[UR6][R8.64+0xc] ;  /* 0x00000c0608197980 */ /* 0x000f28000c101900 */
[----:B----4-:R4:W-:Y:S04]  /*33c50*/  ST.E desc[UR4][R8.64+0xc], R25 ;  /* 0x00000c1908007985 */ /* 0x0109e8000c101904 */
[----:B-1----:R-:W3:Y:S04]  /*33c60*/  LD.E R27, desc[UR6][R8.64+0x10] ;  /* 0x00001006081b7980 */ /* 0x002ee8000c101900 */
[----:B---3--:R1:W-:Y:S04]  /*33c70*/  ST.E desc[UR4][R8.64+0x10], R27 ;  /* 0x0000101b08007985 */ /* 0x0083e8000c101904 */
[----:B0-----:R-:W3:Y:S04]  /*33c80*/  LD.E R15, desc[UR6][R8.64+0x14] ;  /* 0x00001406080f7980 */ /* 0x001ee8000c101900 */
[----:B---3--:R0:W-:Y:S04]  /*33c90*/  ST.E desc[UR4][R8.64+0x14], R15 ;  /* 0x0000140f08007985 */ /* 0x0081e8000c101904 */
[----:B--2---:R-:W2:Y:S04]  /*33ca0*/  LD.E R21, desc[UR6][R8.64+0x18] ;  /* 0x0000180608157980 */ /* 0x004ea8000c101900 */
[----:B--2---:R2:W-:Y:S04]  /*33cb0*/  ST.E desc[UR4][R8.64+0x18], R21 ;  /* 0x0000181508007985 */ /* 0x0045e8000c101904 */
[----:B----4-:R-:W3:Y:S04]  /*33cc0*/  LD.E R25, desc[UR6][R8.64+0x1c] ;  /* 0x00001c0608197980 */ /* 0x010ee8000c101900 */
[----:B---3--:R3:W-:Y:S04]  /*33cd0*/  ST.E desc[UR4][R8.64+0x1c], R25 ;  /* 0x00001c1908007985 */ /* 0x0087e8000c101904 */
[----:B-1----:R-:W4:Y:S04]  /*33ce0*/  LD.E R27, desc[UR6][R8.64+0x20] ;  /* 0x00002006081b7980 */ /* 0x002f28000c101900 */
[----:B----4-:R1:W-:Y:S04]  /*33cf0*/  ST.E desc[UR4][R8.64+0x20], R27 ;  /* 0x0000201b08007985 */ /* 0x0103e8000c101904 */
[----:B0-----:R-:W4:Y:S04]  /*33d00*/  LD.E R15, desc[UR6][R8.64+0x24] ;  /* 0x00002406080f7980 */ /* 0x001f28000c101900 */
[----:B----4-:R0:W-:Y:S04]  /*33d10*/  ST.E desc[UR4][R8.64+0x24], R15 ;  /* 0x0000240f08007985 */ /* 0x0101e8000c101904 */
[----:B--2---:R-:W2:Y:S04]  /*33d20*/  LD.E R21, desc[UR6][R8.64+0x28] ;  /* 0x0000280608157980 */ /* 0x004ea8000c101900 */
[----:B--2---:R2:W-:Y:S04]  /*33d30*/  ST.E desc[UR4][R8.64+0x28], R21 ;  /* 0x0000281508007985 */ /* 0x0045e8000c101904 */
[----:B---3--:R-:W3:Y:S04]  /*33d40*/  LD.E R25, desc[UR6][R8.64+0x2c] ;  /* 0x00002c0608197980 */ /* 0x008ee8000c101900 */
        /* <DEDUP_REMOVED lines=226> */
[----:B----4-:R-:W-:Y:S04]  /*34b70*/  ST.E desc[UR4][R8.64+0x1f0], R27 ;  /* 0x0001f01b08007985 */ /* 0x010fe8000c101904 */
[----:B0-----:R-:W4:Y:S04]  /*34b80*/  LD.E R15, desc[UR6][R8.64+0x1f4] ;  /* 0x0001f406080f7980 */ /* 0x001f28000c101900 */
[----:B----4-:R-:W-:Y:S04]  /*34b90*/  ST.E desc[UR4][R8.64+0x1f4], R15 ;  /* 0x0001f40f08007985 */ /* 0x010fe8000c101904 */
[----:B--2---:R-:W2:Y:S01]  /*34ba0*/  LD.E R21, desc[UR6][R8.64+0x1f8] ;  /* 0x0001f80608157980 */ /* 0x004ea2000c101900 */
[----:B------:R-:W-:-:S02]  /*34bb0*/  R2UR UR30, R4 ;  /* 0x00000000041e72ca */ /* 0x000fc400000e0000 */
[C---:B------:R-:W-:Y:S02]  /*34bc0*/  R2UR UR31, R5.reuse ;  /* 0x00000000051f72ca */ /* 0x040fe400000e0000 */
[C---:B------:R-:W-:Y:S02]  /*34bd0*/  R2UR UR28, R4.reuse ;  /* 0x00000000041c72ca */ /* 0x040fe400000e0000 */
[C---:B------:R-:W-:Y:S02]  /*34be0*/  R2UR UR29, R5.reuse ;  /* 0x00000000051d72ca */ /* 0x040fe400000e0000 */
[C---:B------:R-:W-:Y:S02]  /*34bf0*/  R2UR UR26, R4.reuse ;  /* 0x00000000041a72ca */ /* 0x040fe400000e0000 */
[----:B------:R-:W-:Y:S01]  /*34c00*/  R2UR UR27, R5 ;  /* 0x00000000051b72ca */ /* 0x000fe200000e0000 */
[----:B--2---:R-:W-:Y:S04]  /*34c10*/  ST.E desc[UR4][R8.64+0x1f8], R21 ;  /* 0x0001f81508007985 */ /* 0x004fe8000c101904 */
[----:B---3--:R-:W2:Y:S01]  /*34c20*/  LD.E R25, desc[UR6][R8.64+0x1fc] ;  /* 0x0001fc0608197980 */ /* 0x008ea2000c101900 */
[----:B------:R-:W-:-:S02]  /*34c30*/  R2UR UR24, R4 ;  /* 0x00000000041872ca */ /* 0x000fc400000e0000 */
[C---:B------:R-:W-:Y:S02]  /*34c40*/  R2UR UR25, R5.reuse ;  /* 0x00000000051972ca */ /* 0x040fe400000e0000 */
[C---:B------:R-:W-:Y:S02]  /*34c50*/  R2UR UR22, R4.reuse ;  /* 0x00000000041672ca */ /* 0x040fe400000e0000 */
[C---:B------:R-:W-:Y:S02]  /*34c60*/  R2UR UR23, R5.reuse ;  /* 0x00000000051772ca */ /* 0x040fe400000e0000 */
[C---:B------:R-:W-:Y:S02]  /*34c70*/  R2UR UR20, R4.reuse ;  /* 0x00000000041472ca */ /* 0x040fe400000e0000 */
[----:B------:R-:W-:Y:S02]  /*34c80*/  R2UR UR21, R5 ;  /* 0x00000000051572ca */ /* 0x000fe400000e0000 */
        /* <DEDUP_REMOVED lines=16> */
[----:B------:R-:W-:Y:S02]  /*34d90*/  R2UR UR32, R4 ;  /* 0x00000000042072ca */ /* 0x000fe400000e0000 */
[----:B------:R-:W-:Y:S01]  /*34da0*/  R2UR UR33, R5 ;  /* 0x00000000052172ca */ /* 0x000fe200000e0000 */
[----:B--2---:R0:W-:Y:S04]  /*34db0*/  ST.E desc[UR4][R8.64+0x1fc], R25 ;  /* 0x0001fc1908007985 */ /* 0x0041e8000c101904 */
[----:B------:R-:W2:Y:S04]  /*34dc0*/  LD.E R24, desc[UR30][R8.64] ;  /* 0x0000001e08187980 */ /* 0x000ea8000c101900 */
[----:B------:R-:W2:Y:S04]  /*34dd0*/  LD.E R26, desc[UR26][R8.64+0x8] ;  /* 0x0000081a081a7980 */ /* 0x000ea8000c101900 */
[----:B0-----:R-:W2:Y:S04]  /*34de0*/  LD.E R25, desc[UR28][R8.64+0x4] ;  /* 0x0000041c08197980 */ /* 0x001ea8000c101900 */
[----:B------:R-:W2:Y:S04]  /*34df0*/  LD.E R27, desc[UR24][R8.64+0xc] ;  /* 0x00000c18081b7980 */ /* 0x000ea8000c101900 */
        /* <DEDUP_REMOVED lines=123> */
[----:B------:R-:W2:Y:S01]  /*355b0*/  LD.E R151, desc[UR10][R8.64+0x1fc] ;  /* 0x0001fc0a08977980 */ /* 0x000ea2000c101900 */
[----:B------:R-:W-:Y:S01]  /*355c0*/  IMAD R10, R13, 0x1000, R10 ;  /* 0x000010000d0a7824 */ /* 0x000fe200078e020a */
[----:B------:R-:W-:-:S04]  /*355d0*/  R2UR UR7, R11 ;  /* 0x000000000b0772ca */ /* 0x000fc800000e0000 */
[----:B------:R-:W-:Y:S02]  /*355e0*/  R2UR UR6, R10 ;  /* 0x000000000a0672ca */ /* 0x000fe400000e0000 */
        /* <DEDUP_REMOVED lines=42> */
[----:B------:R-:W-:Y:S02]  /*35890*/  R2UR UR30, R4 ;  /* 0x00000000041e72ca */ /* 0x000fe400000e0000 */
[----:B------:R-:W-:Y:S01]  /*358a0*/  R2UR UR31, R5 ;  /* 0x00000000051f72ca */ /* 0x000fe200000e0000 */
[----:B--2---:R-:W-:-:S06]  /*358b0*/  WARPGROUP.ARRIVE ;  /* 0x00000000000079c5 */ /* 0x004fcc0000000000 */
[----:B------:R-:W-:Y:S01]  /*358c0*/  HGMMA.64x256x16.F32.BF16 R24, R160, gdesc[UR4].tnspB, R24, gsb0 ;  /* 0x43e00004a0187df0 */ /* 0x000fe20008001818 */
[----:B------:R-:W-:Y:S02]  /*358d0*/  VIADD R12, R10, 0x80 ;  /* 0x000000800a0c7836 */ /* 0x000fe40000000000 */
[----:B------:R-:W-:-:S03]  /*358e0*/  IMAD.MOV.U32 R13, RZ, RZ, R11 ;  /* 0x000000ffff0d7224 */ /* 0x000fc600078e000b */
[----:B------:R-:W-:Y:S02]  /*358f0*/  R2UR UR6, R12 ;  /* 0x000000000c0672ca */ /* 0x000fe400000e0000 */
[----:B------:R-:W-:Y:S01]  /*35900*/  R2UR UR7, R13 ;  /* 0x000000000d0772ca */ /* 0x000fe200000e0000 */
[----:B------:R-:W-:Y:S02]  /*35910*/  WARPGROUP.DEPBAR.LE gsb0, 0x0 ;  /* 0x00008000000079c5 */ /* 0x000fe40000010000 */
[----:B------:R-:W-:Y:S04]  /*35920*/  ST.E desc[UR32][R8.64], R24 ;  /* 0x0000001808007985 */ /* 0x000fe8000c101920 */
[----:B------:R-:W-:Y:S04]  /*35930*/  ST.E desc[UR34][R8.64+0x4], R25 ;  /* 0x0000041908007985 */ /* 0x000fe8000c101922 */
[----:B------:R-:W-:Y:S04]  /*35940*/  ST.E desc[UR44][R8.64+0x8], R26 ;  /* 0x0000081a08007985 */ /* 0x000fe8000c10192c */
[----:B------:R-:W-:Y:S04]  /*35950*/  ST.E desc[UR46][R8.64+0xc], R27 ;  /* 0x00000c1b08007985 */ /* 0x000fe8000c10192e */
[----:B------:R-:W-:Y:S04]  /*35960*/  ST.E desc[UR48][R8.64+0x10], R28 ;  /* 0x0000101c08007985 */ /* 0x000fe8000c101930 */
[----:B------:R-:W-:Y:S01]  /*35970*/  ST.E desc[UR50][R8.64+0x14], R29 ;  /* 0x0000141d08007985 */ /* 0x000fe2000c101932 */
[----:B------:R-:W-:-:S03]  /*35980*/  R2UR UR32, R4 ;  /* 0x00000000042072ca */ /* 0x000fc600000e0000 */
[----:B------:R-:W-:Y:S01]  /*35990*/  ST.E desc[UR52][R8.64+0x18], R30 ;  /* 0x0000181e08007985 */ /* 0x000fe2000c101934 */
[----:B------:R-:W-:-:S03]  /*359a0*/  R2UR UR33, R5 ;  /* 0x00000000052172ca */ /* 0x000fc600000e0000 */
[----:B------:R-:W-:Y:S01]  /*359b0*/  ST.E desc[UR54][R8.64+0x1c], R31 ;  /* 0x00001c1f08007985 */ /* 0x000fe2000c101936 */
[----:B------:R-:W-:-:S03]  /*359c0*/  R2UR UR34, R4 ;  /* 0x00000000042272ca */ /* 0x000fc600000e0000 */
[----:B------:R-:W-:Y:S01]  /*359d0*/  ST.E desc[UR56][R8.64+0x20], R32 ;  /* 0x0000202008007985 */ /* 0x000fe2000c101938 */
[----:B------:R-:W-:-:S03]  /*359e0*/  R2UR UR35, R5 ;  /* 0x00000000052372ca */ /* 0x000fc600000e0000 */
[----:B------:R-:W-:Y:S01]  /*359f0*/  ST.E desc[UR4][R8.64+0x24], R33 ;  /* 0x0000242108007985 */ /* 0x000fe2000c101904 */
[C---:B------:R-:W-:Y:S02]  /*35a00*/  R2UR UR44, R4.reuse ;  /* 0x00000000042c72ca */ /* 0x040fe400000e0000 */
[C---:B------:R-:W-:Y:S01]  /*35a10*/  R2UR UR45, R5.reuse ;  /* 0x00000000052d72ca */ /* 0x040fe200000e0000 */
[----:B------:R-:W-:Y:S01]  /*35a20*/  ST.E desc[UR8][R8.64+0x28], R34 ;  /* 0x0000282208007985 */ /* 0x000fe2000c101908 */
[C---:B------:R-:W-:Y:S02]  /*35a30*/  R2UR UR46, R4.reuse ;  /* 0x00000000042e72ca */ /* 0x040fe400000e0000 */
[C---:B------:R-:W-:Y:S01]  /*35a40*/  R2UR UR47, R5.reuse ;  /* 0x00000000052f72ca */ /* 0x040fe200000e0000 */
[----:B------:R-:W-:Y:S01]  /*35a50*/  ST.E desc[UR10][R8.64+0x2c], R35 ;  /* 0x00002c2308007985 */ /* 0x000fe2000c10190a */
[C---:B------:R-:W-:Y:S02]  /*35a60*/  R2UR UR48, R4.reuse ;  /* 0x00000000043072ca */ /* 0x040fe400000e0000 */
[----:B------:R-:W-:Y:S01]  /*35a70*/  R2UR UR49, R5 ;  /* 0x00000000053172ca */ /* 0x000fe200000e0000 */
[----:B------:R-:W-:Y:S01]  /*35a80*/  ST.E desc[UR12][R8.64+0x30], R36 ;  /* 0x0000302408007985 */ /* 0x000fe2000c10190c */
[----:B------:R-:W-:-:S02]  /*35a90*/  R2UR UR50, R4 ;  /* 0x00000000043272ca */ /* 0x000fc400000e0000 */
        /* <DEDUP_REMOVED lines=299> */
[----:B------:R-:W-:Y:S02]  /*36d50*/  R2UR UR22, R4 ;  /* 0x00000000041672ca */ /* 0x000fe400000e0000 */
[----:B------:R-:W-:Y:S01]  /*36d60*/  R2UR UR23, R5 ;  /* 0x00000000051772ca */ /* 0x000fe200000e0000 */
[----:B------:R-:W-:Y:S04]  /*36d70*/  ST.E desc[UR46][R8.64+0x1c4], R137 ;  /* 0x0001c48908007985 */ /* 0x000fe8000c10192e */
        /* <DEDUP_REMOVED lines=13> */
[----:B------:R0:W-:Y:S02]  /*36e50*/  ST.E desc[UR22][R8.64+0x1fc], R151 ;  /* 0x0001fc9708007985 */ /* 0x0001e4000c101916 */
[----:B0-----:R-:W-:-:S06]  /*36e60*/  WARPGROUP.ARRIVE ;  /* 0x00000000000079c5 */ /* 0x001fcc0000000000 */
[----:B------:R-:W-:Y:S01]  /*36e70*/  HGMMA.64x256x16.F32.BF16 R24, R164, gdesc[UR4].tnspB, R24, gsb0 ;  /* 0x43e00004a4187df0 */ /* 0x000fe20008001818 */
        /* <DEDUP_REMOVED lines=42> */
[----:B------:R-:W-:Y:S02]  /*37120*/  R2UR UR30, R4 ;  /* 0x00000000041e72ca */ /* 0x000fe400000e0000 */
[----:B------:R-:W-:Y:S01]  /*37130*/  R2UR UR31, R5 ;  /* 0x00000000051f72ca */ /* 0x000fe200000e0000 */
        /* <DEDUP_REMOVED lines=391> */
[----:B------:R-:W-:Y:S01]  /*389b0*/  VIADD R10, R10, 0x180 ;  /* 0x000001800a0a7836 */ /* 0x000fe20000000000 */
[----:B------:R-:W-:-:S04]  /*389c0*/  R2UR UR7, R11 ;  /* 0x000000000b0772ca */ /* 0x000fc800000e0000 */
        /* <DEDUP_REMOVED lines=365> */
[----:B------:R-:W-:Y:S01]  /*3a0a0*/  R2UR UR25, R5 ;  /* 0x00000000051972ca */ /* 0x000fe200000e0000 */
[----:B------:R-:W-:Y:S02]  /*3a0b0*/  WARPGROUP.DEPBAR.LE gsb0, 0x0 ;  /* 0x00008000000079c5 */ /* 0x000fe40000010000 */
[----:B------:R-:W-:Y:S01]  /*3a0c0*/  ST.E desc[UR4][R8.64], R24 ;  /* 0x0000001808007985 */ /* 0x000fe2000c101904 */
[----:B------:R-:W-:-:S02]  /*3a0d0*/  R2UR UR4, R4 ;  /* 0x00000000040472ca */ /* 0x000fc400000e0000 */
[----:B------:R-:W-:Y:S01]  /*3a0e0*/  R2UR UR5, R5 ;  /* 0x00000000050572ca */ /* 0x000fe200000e0000 */
[----:B------:R-:W-:Y:S04]  /*3a0f0*/  ST.E desc[UR6][R8.64+0x4], R25 ;  /* 0x0000041908007985 */ /* 0x000fe8000c101906 */
[----:B------:R-:W-:Y:S04]  /*3a100*/  ST.E desc[UR8][R8.64+0x8], R26 ;  /* 0x0000081a08007985 */ /* 0x000fe8000c101908 */
[----:B------:R-:W-:Y:S01]  /*3a110*/  ST.E desc[UR10][R8.64+0xc], R27 ;  /* 0x00000c1b08007985 */ /* 0x000fe2000c10190a */
[----:B------:R-:W-:-:S03]  /*3a120*/  R2UR UR6, R4 ;  /* 0x00000000040672ca */ /* 0x000fc600000e0000 */
[----:B------:R-:W-:Y:S01]  /*3a130*/  ST.E desc[UR12][R8.64+0x10], R28 ;  /* 0x0000101c08007985 */ /* 0x000fe2000c10190c */
[----:B------:R-:W-:-:S03]  /*3a140*/  R2UR UR7, R5 ;  /* 0x00000000050772ca */ /* 0x000fc600000e0000 */
        /* <DEDUP_REMOVED lines=21> */
[C---:B------:R-:W-:Y:S02]  /*3a2a0*/  R2UR UR20, R4.reuse ;  /* 0x00000000041472ca */ /* 0x040fe400000e0000 */
[----:B------:R-:W-:Y:S01]  /*3a2b0*/  R2UR UR21, R5 ;  /* 0x00000000051572ca */ /* 0x000fe200000e0000 */
[----:B------:R-:W-:Y:S01]  /*3a2c0*/  ST.E desc[UR6][R8.64+0x30], R36 ;  /* 0x0000302408007985 */ /* 0x000fe2000c101906 */
[----:B------:R-:W-:-:S02]  /*3a2d0*/  R2UR UR22, R4 ;  /* 0x00000000041672ca */ /* 0x000fc400000e0000 */
[C---:B------:R-:W-:Y:S02]  /*3a2e0*/  R2UR UR23, R5.reuse ;  /* 0x00000000051772ca */ /* 0x040fe400000e0000 */
[C---:B------:R-:W-:Y:S02]  /*3a2f0*/  R2UR UR24, R4.reuse ;  /* 0x00000000041872ca */ /* 0x040fe400000e0000 */
[C---:B------:R-:W-:Y:S02]  /*3a300*/  R2UR UR25, R5.reuse ;  /* 0x00000000051972ca */ /* 0x040fe400000e0000 */
[C---:B------:R-:W-:Y:S02]  /*3a310*/  R2UR UR6, R4.reuse ;  /* 0x00000000040672ca */ /* 0x040fe400000e0000 */
[----:B------:R-:W-:Y:S01]  /*3a320*/  R2UR UR7, R5 ;  /* 0x00000000050772ca */ /* 0x000fe200000e0000 */
[----:B------:R-:W-:Y:S01]  /*3a330*/  ST.E desc[UR8][R8.64+0x34], R37 ;  /* 0x0000342508007985 */ /* 0x000fe2000c101908 */
[----:B------:R-:W-:-:S02]  /*3a340*/  R2UR UR8, R4 ;  /* 0x00000000040872ca */ /* 0x000fc400000e0000 */
[----:B------:R-:W-:Y:S01]  /*3a350*/  R2UR UR9, R5 ;  /* 0x00000000050972ca */ /* 0x000fe200000e0000 */
        /* <DEDUP_REMOVED lines=28> */
[C---:B------:R-:W-:Y:S01]  /*3a520*/  R2UR UR21, R5.reuse ;  /* 0x00000000051572ca */ /* 0x040fe200000e0000 */
[----:B------:R-:W-:Y:S01]  /*3a530*/  ST.E desc[UR4][R8.64+0x64], R49 ;  /* 0x0000643108007985 */ /* 0x000fe2000c101904 */
[C---:B------:R-:W-:Y:S02]  /*3a540*/  R2UR UR22, R4.reuse ;  /* 0x00000000041672ca */ /* 0x040fe400000e0000 */
[C---:B------:R-:W-:Y:S01]  /*3a550*/  R2UR UR23, R5.reuse ;  /* 0x00000000051772ca */ /* 0x040fe200000e0000 */
[----:B------:R-:W-:Y:S01]  /*3a560*/  ST.E desc[UR6][R8.64+0x68], R50 ;  /* 0x0000683208007985 */ /* 0x000fe2000c101906 */
[C---:B------:R-:W-:Y:S02]  /*3a570*/  R2UR UR24, R4.reuse ;  /* 0x00000000041872ca */ /* 0x040fe400000e0000 */
[----:B------:R-:W-:Y:S02]  /*3a580*/  R2UR UR25, R5 ;  /* 0x00000000051972ca */ /* 0x000fe400000e0000 */
[----:B------:R-:W-:-:S02]  /*3a590*/  R2UR UR4, R4 ;  /* 0x00000000040472ca */ /* 0x000fc400000e0000 */
[C---:B------:R-:W-:Y:S02]  /*3a5a0*/  R2UR UR5, R5.reuse ;  /* 0x00000000050572ca */ /* 0x040fe400000e0000 */
[C---:B------:R-:W-:Y:S02]  /*3a5b0*/  R2UR UR6, R4.reuse ;  /* 0x00000000040672ca */ /* 0x040fe400000e0000 */
        /* <DEDUP_REMOVED lines=9> */
[----:B------:R-:W-:Y:S04]  /*3a650*/  ST.E desc[UR20][R8.64+0x84], R57 ;  /* 0x0000843908007985 */ /* 0x000fe8000c101914 */
[----:B------:R-:W-:Y:S04]  /*3a660*/  ST.E desc[UR22][R8.64+0x88], R58 ;  /* 0x0000883a08007985 */ /* 0x000fe8000c101916 */
[----:B------:R-:W-:Y:S01]  /*3a670*/  ST.E desc[UR24][R8.64+0x8c], R59 ;  /* 0x00008c3b08007985 */ /* 0x000fe2000c101918 */
[----:B------:R-:W-:-:S03]  /*3a680*/  R2UR UR10, R4 ;  /* 0x00000000040a72ca */ /* 0x000fc600000e0000 */
[----:B------:R-:W-:Y:S01]  /*3a690*/  ST.E desc[UR4][R8.64+0x90], R60 ;  /* 0x0000903c08007985 */ /* 0x000fe2000c101904 */
[C---:B------:R-:W-:Y:S02]  /*3a6a0*/  R2UR UR4, R4.reuse ;  /* 0x00000000040472ca */ /* 0x040fe400000e0000 */
[C---:B------:R-:W-:Y:S01]  /*3a6b0*/  R2UR UR5, R5.reuse ;  /* 0x00000000050572ca */ /* 0x040fe200000e0000 */
[----:B------:R-:W-:Y:S01]  /*3a6c0*/  ST.E desc[UR6][R8.64+0x94], R61 ;  /* 0x0000943d08007985 */ /* 0x000fe2000c101906 */
        /* <DEDUP_REMOVED lines=267> */
[----:B------:R-:W2:Y:S01]  /*3b780*/  LD.E R21, desc[UR28][R8.64+0x1fc] ;  /* 0x0001fc1c08157980 */ /* 0x000ea2000c101900 */
[----:B------:R-:W-:-:S02]  /*3b790*/  R2UR UR6, R4 ;  /* 0x00000000040672ca */ /* 0x000fc400000e0000 */
[C---:B------:R-:W-:Y:S02]  /*3b7a0*/  R2UR UR7, R5.reuse ;  /* 0x00000000050772ca */ /* 0x040fe400000e0000 */
[----:B------:R-:W-:Y:S02]  /*3b7b0*/  R2UR UR4, R4 ;  /* 0x00000000040472ca */ /* 0x000fe400000e0000 */
[----:B------:R-:W-:-:S09]  /*3b7c0*/  R2UR UR5, R5 ;  /* 0x00000000050572ca */ /* 0x000fd200000e0000 */
[----:B--2---:R0:W-:Y:S04]  /*3b7d0*/  ST.E desc[UR6][R8.64+0x1fc], R21 ;  /* 0x0001fc1508007985 */ /* 0x0041e8000c101906 */
[----:B------:R-:W2:Y:S01]  /*3b7e0*/  LD.E R11, desc[UR4][R8.64] ;  /* 0x00000004080b7980 */ /* 0x000ea2000c101900 */
[C---:B------:R-:W-:Y:S02]  /*3b7f0*/  R2UR UR4, R4.reuse ;  /* 0x00000000040472ca */ /* 0x040fe400000e0000 */
        /* <DEDUP_REMOVED lines=10> */
[----:B------:R-:W3:Y:S01]  /*3b8a0*/  LD.E R15, desc[UR6][R8.64+0x8] ;  /* 0x00000806080f7980 */ /* 0x000ee2000c101900 */
[C---:B------:R-:W-:Y:S02]  /*3b8b0*/  R2UR UR4, R4.reuse ;  /* 0x00000000040472ca */ /* 0x040fe400000e0000 */
[C---:B------:R-:W-:Y:S02]  /*3b8c0*/  R2UR UR5, R5.reuse ;  /* 0x00000000050572ca */ /* 0x040fe400000e0000 */
[----:B------:R-:W-:Y:S02]  /*3b8d0*/  R2UR UR6, R4 ;  /* 0x00000000040672ca */ /* 0x000fe400000e0000 */
[----:B------:R-:W-:-:S09]  /*3b8e0*/  R2UR UR7, R5 ;  /* 0x00000000050772ca */ /* 0x000fd200000e0000 */
[----:B---3--:R3:W-:Y:S04]  /*3b8f0*/  ST.E desc[UR4][R8.64+0x8], R15 ;  /* 0x0000080f08007985 */ /* 0x0087e8000c101904 */
[----:B0-----:R-:W4:Y:S01]  /*3b900*/  LD.E R21, desc[UR6][R8.64+0xc] ;  /* 0x00000c0608157980 */ /* 0x001f22000c101900 */
[C---:B------:R-:W-:Y:S02]  /*3b910*/  R2UR UR4, R4.reuse ;  /* 0x00000000040472ca */ /* 0x040fe400000e0000 */
[C---:B------:R-:W-:Y:S02]  /*3b920*/  R2UR UR5, R5.reuse ;  /* 0x00000000050572ca */ /* 0x040fe400000e0000 */
[----:B------:R-:W-:Y:S02]  /*3b930*/  R2UR UR6, R4 ;  /* 0x00000000040672ca */ /* 0x000fe400000e0000 */
[----:B------:R-:W-:-:S09]  /*3b940*/  R2UR UR7, R5 ;  /* 0x00000000050772ca */ /* 0x000fd200000e0000 */
[----:B----4-:R0:W-:Y:S04]  /*3b950*/  ST.E desc[UR4][R8.64+0xc], R21 ;  /* 0x00000c1508007985 */ /* 0x0101e8000c101904 */
[----:B-1----:R-:W4:Y:S01]  /*3b960*/  LD.E R11, desc[UR6][R8.64+0x10] ;  /* 0x00001006080b7980 */ /* 0x002f22000c101900 */
[C---:B------:R-:W-:Y:S02]  /*3b970*/  R2UR UR4, R4.reuse ;  /* 0x00000000040472ca */ /* 0x040fe400000e0000 */
[C---:B------:R-:W-:Y:S02]  /*3b980*/  R2UR UR5, R5.reuse ;  /* 0x00000000050572ca */ /* 0x040fe400000e0000 */
[----:B------:R-:W-:Y:S02]  /*3b990*/  R2UR UR6, R4 ;  /* 0x00000000040672ca */ /* 0x000fe400000e0000 */
[----:B------:R-:W-:-:S09]  /*3b9a0*/  R2UR UR7, R5 ;  /* 0x00000000050772ca */ /* 0x000fd200000e0000 */
[----:B----4-:R1:W-:Y:S04]  /*3b9b0*/  ST.E desc[UR4][R8.64+0x10], R11 ;  /* 0x0000100b08007985 */ /* 0x0103e8000c101904 */
[----:B--2---:R-:W2:Y:S01]  /*3b9c0*/  LD.E R13, desc[UR6][R8.64+0x14] ;  /* 0x00001406080d7980 */ /* 0x004ea2000c101900 */
[C---:B------:R-:W-:Y:S02]  /*3b9d0*/  R2UR UR4, R4.reuse ;  /* 0x00000000040472ca */ /* 0x040fe400000e0000 */
[C---:B------:R-:W-:Y:S02]  /*3b9e0*/  R2UR UR5, R5.reuse ;  /* 0x00000000050572ca */ /* 0x040fe400000e0000 */
[----:B------:R-:W-:Y:S02]  /*3b9f0*/  R2UR UR6, R4 ;  /* 0x00000000040672ca */ /* 0x000fe400000e0000 */
[----:B------:R-:W-:-:S09]  /*3ba00*/  R2UR UR7, R5 ;  /* 0x00000000050772ca */ /* 0x000fd200000e0000 */
[----:B--2---:R2:W-:Y:S04]  /*3ba10*/  ST.E desc[UR4][R8.64+0x14], R13 ;  /* 0x0000140d08007985 */ /* 0x0045e8000c101904 */
[----:B---3--:R-:W3:Y:S01]  /*3ba20*/  LD.E R15, desc[UR6][R8.64+0x18] ;  /* 0x00001806080f7980 */ /* 0x008ee2000c101900 */
        /* <DEDUP_REMOVED lines=694> */
[----:B--2---:R-:W-:Y:S04]  /*3e590*/  ST.E desc[UR4][R8.64+0x1e4], R13 ;  /* 0x0001e40d08007985 */ /* 0x004fe8000c101904 */
[----:B---3--:R-:W2:Y:S01]  /*3e5a0*/  LD.E R15, desc[UR6][R8.64+0x1e8] ;  /* 0x0001e806080f7980 */ /* 0x008ea2000c101900 */
[C---:B------:R-:W-:Y:S02]  /*3e5b0*/  R2UR UR4, R4.reuse ;  /* 0x00000000040472ca */ /* 0x040fe400000e0000 */
[C---:B------:R-:W-:Y:S02]  /*3e5c0*/  R2UR UR5, R5.reuse ;  /* 0x00000000050572ca */ /* 0x040fe400000e0000 */
[----:B------:R-:W-:Y:S02]  /*3e5d0*/  R2UR UR6, R4 ;  /* 0x00000000040672ca */ /* 0x000fe400000e0000 */
[----:B------:R-:W-:-:S09]  /*3e5e0*/  R2UR UR7, R5 ;  /* 0x00000000050772ca */ /* 0x000fd200000e0000 */
[----:B--2---:R2:W-:Y:S04]  /*3e5f0*/  ST.E desc[UR4][R8.64+0x1e8], R15 ;  /* 0x0001e80f08007985 */ /* 0x0045e8000c101904 */
[----:B0-----:R-:W3:Y:S01]  /*3e600*/  LD.E R21, desc[UR6][R8.64+0x1ec] ;  /* 0x0001ec0608157980 */ /* 0x001ee2000c101900 */
[C---:B------:R-:W-:Y:S02]  /*3e610*/  R2UR UR4, R4.reuse ;  /* 0x00000000040472ca */ /* 0x040fe400000e0000 */
[C---:B------:R-:W-:Y:S02]  /*3e620*/  R2UR UR5, R5.reuse ;  /* 0x00000000050572ca */ /* 0x040fe400000e0000 */
[----:B------:R-:W-:Y:S02]  /*3e630*/  R2UR UR6, R4 ;  /* 0x00000000040672ca */ /* 0x000fe400000e0000 */
[----:B------:R-:W-:-:S09]  /*3e640*/  R2UR UR7, R5 ;  /* 0x00000000050772ca */ /* 0x000fd200000e0000 */
[----:B---3--:R-:W-:Y:S04]  /*3e650*/  ST.E desc[UR4][R8.64+0x1ec], R21 ;  /* 0x0001ec1508007985 */ /* 0x008fe8000c101904 */
[----:B-1----:R-:W3:Y:S01]  /*3e660*/  LD.E R11, desc[UR6][R8.64+0x1f0] ;  /* 0x0001f006080b7980 */ /* 0x002ee2000c101900 */
[C---:B------:R-:W-:Y:S02]  /*3e670*/  R2UR UR4, R4.reuse ;  /* 0x00000000040472ca */ /* 0x040fe400000e0000 */
[C---:B------:R-:W-:Y:S02]  /*3e680*/  R2UR UR5, R5.reuse ;  /* 0x00000000050572ca */ /* 0x040fe400000e0000 */
[----:B------:R-:W-:Y:S02]  /*3e690*/  R2UR UR6, R4 ;  /* 0x00000000040672ca */ /* 0x000fe400000e0000 */
[----:B------:R-:W-:-:S09]  /*3e6a0*/  R2UR UR7, R5 ;  /* 0x00000000050772ca */ /* 0x000fd200000e0000 */
[----:B---3--:R0:W-:Y:S04]  /*3e6b0*/  ST.E desc[UR4][R8.64+0x1f0], R11 ;  /* 0x0001f00b08007985 */ /* 0x0081e8000c101904 */
[----:B------:R-:W3:Y:S01]  /*3e6c0*/  LD.E R25, desc[UR6][R8.64+0x1f4] ;  /* 0x0001f40608197980 */ /* 0x000ee2000c101900 */
[C---:B------:R-:W-:Y:S02]  /*3e6d0*/  R2UR UR4, R4.reuse ;  /* 0x00000000040472ca */ /* 0x040fe400000e0000 */
[C---:B------:R-:W-:Y:S02]  /*3e6e0*/  R2UR UR5, R5.reuse ;  /* 0x00000000050572ca */ /* 0x040fe400000e0000 */
[----:B------:R-:W-:Y:S02]  /*3e6f0*/  R2UR UR6, R4 ;  /* 0x00000000040672ca */ /* 0x000fe400000e0000 */
[----:B------:R-:W-:-:S09]  /*3e700*/  R2UR UR7, R5 ;  /* 0x00000000050772ca */ /* 0x000fd200000e0000 */
[----:B---3--:R1:W-:Y:S04]  /*3e710*/  ST.E desc[UR4][R8.64+0x1f4], R25 ;  /* 0x0001f41908007985 */ /* 0x0083e8000c101904 */
[----:B--2---:R-:W2:Y:S01]  /*3e720*/  LD.E R15, desc[UR6][R8.64+0x1f8] ;  /* 0x0001f806080f7980 */ /* 0x004ea2000c101900 */
[----:B------:R-:W-:Y:S02]  /*3e730*/  R2UR UR4, R4 ;  /* 0x00000000040472ca */ /* 0x000fe400000e0000 */
[----:B------:R-:W-:-:S13]  /*3e740*/  R2UR UR5, R5 ;  /* 0x00000000050572ca */ /* 0x000fda00000e0000 */
[----:B--2---:R1:W-:Y:S01]  /*3e750*/  ST.E desc[UR4][R8.64+0x1f8], R15 ;  /* 0x0001f80f08007985 */ /* 0x0043e2000c101904 */
[----:B------:R-:W-:Y:S01]  /*3e760*/  @!PT LDS RZ, [RZ] ;  /* 0x00000000fffff984 */ /* 0x000fe20000000800 */
[----:B------:R-:W-:Y:S01]  /*3e770*/  @!PT LDS RZ, [RZ] ;  /* 0x00000000fffff984 */ /* 0x000fe20000000800 */
[----:B------:R-:W-:Y:S01]  /*3e780*/  @!PT LDS RZ, [RZ] ;  /* 0x00000000fffff984 */ /* 0x000fe20000000800 */
[----:B------:R-:W-:Y:S01]  /*3e790*/  @!PT LDS RZ, [RZ] ;  /* 0x00000000fffff984 */ /* 0x000fe20000000800 */
[----:B------:R2:W-:Y:S06]  /*3e7a0*/  MEMBAR.ALL.CTA ;  /* 0x0000000000007992 */ /* 0x0005ec0000008000 */
[----:B--2---:R-:W2:Y:S02]  /*3e7b0*/  FENCE.VIEW.ASYNC.S ;  /* 0x00000000000073c6 */ /* 0x004ea40000000000 */
[----:B--2---:R-:W-:Y:S02]  /*3e7c0*/  NOP ;  /* 0x0000000000007918 */ /* 0x004fe40000000000 */
[----:B------:R-:W2:Y:S01]  /*3e7d0*/  LDL.64 R12, [R7+0x40] ;  /* 0x00004000070c7983 */ /* 0x000ea20000100a00 */
[----:B------:R-:W-:-:S02]  /*3e7e0*/  R2UR UR4, R4 ;  /* 0x00000000040472ca */ /* 0x000fc400000e0000 */
[----:B------:R-:W-:Y:S01]  /*3e7f0*/  R2UR UR5, R5 ;  /* 0x00000000050572ca */ /* 0x000fe200000e0000 */
[----:B------:R-:W-:Y:S06]  /*3e800*/  BAR.ARV 0xe, 0x100 ;  /* 0x0384000000007b1d */ /* 0x000fec0000002000 */
[----:B0-----:R-:W3:Y:S06]  /*3e810*/  LDL.64 R10, [R7] ;  /* 0x00000000070a7983 */ /* 0x001eec0000100a00 */
[----:B--2---:R-:W2:Y:S01]  /*3e820*/  LD.E R14, desc[UR4][R12.64] ;  /* 0x000000040c0e7980 */ /* 0x004ea2000c101900 */
[----:B------:R-:W-:-:S02]  /*3e830*/  R2UR UR4, R4 ;  /* 0x00000000040472ca */ /* 0x000fc400000e0000 */
[----:B------:R-:W-:Y:S01]  /*3e840*/  R2UR UR5, R5 ;  /* 0x00000000050572ca */ /* 0x000fe200000e0000 */
[----:B------:R-:W-:-:S12]  /*3e850*/  BSSY B2, `(.L_x_2228) ;  /* 0x0000006000027945 */ /* 0x000fd80003800000 */
[----:B---3--:R1:W5:Y:S01]  /*3e860*/  LD.E R10, desc[UR4][R10.64] ;  /* 0x000000040a0a7980 */ /* 0x008362000c101900 */
[----:B--2---:R-:W-:-:S04]  /*3e870*/  LOP3.LUT R14, R14, 0x1, RZ, 0xfc, !PT ;  /* 0x000000010e0e7812 */ /* 0x004fc800078efcff */
[----:B------:R-:W-:-:S13]  /*3e880*/  ISETP.NE.AND P0, PT, R14, 0x3, PT ;  /* 0x000000030e00780c */ /* 0x000fda0003f05270 */
[----:B-1----:R-:W-:Y:S05]  /*3e890*/  @!P0 BRA `(.L_x_2229) ;  /* 0x0000000000048947 */ /* 0x002fea0003800000 */
[----:B------:R-:W-:Y:S01]  /*3e8a0*/  BPT.TRAP 0x1 ;  /* 0x000000040000795c */ /* 0x000fe20000300000 */
.L_x_2229:
[----:B------:R-:W-:Y:S05]  /*3e8b0*/  BSYNC B2 ;  /* 0x0000000000027941 */ /* 0x000fea0003800000 */
.L_x_2228:
[C---:B------:R-:W-:Y:S02]  /*3e8c0*/  R2UR UR6, R4.reuse ;  /* 0x00000000040672ca */ /* 0x040fe400000e0000 */
[C---:B------:R-:W-:Y:S02]  /*3e8d0*/  R2UR UR7, R5.reuse ;  /* 0x00000000050772ca */ /* 0x040fe400000e0000 */
[----:B------:R-:W-:Y:S02]  /*3e8e0*/  R2UR UR4, R4 ;  /* 0x00000000040472ca */ /* 0x000fe400000e0000 */
[----:B------:R-:W-:-:S09]  /*3e8f0*/  R2UR UR5, R5 ;  /* 0x00000000050572ca */ /* 0x000fd200000e0000 */
[----:B------:R-:W2:Y:S04]  /*3e900*/  LD.E.64 R4, desc[UR6][R12.64+0x20] ;  /* 0x000020060c047980 */ /* 0x000ea8000c101b00 */
[----:B------:R-:W3:Y:S01]  /*3e910*/  LD.E R7, desc[UR4][R12.64+0xc] ;  /* 0x00000c040c077980 */ /* 0x000ee2000c101900 */
[----:B--2---:R-:W-:Y:S01]  /*3e920*/  MOV R5, R4 ;  /* 0x0000000400057202 */ /* 0x004fe20000000f00 */
[----:B------:R-:W-:-:S04]  /*3e930*/  IMAD.MOV.U32 R4, RZ, RZ, R3 ;  /* 0x000000ffff047224 */ /* 0x000fc800078e0003 */
[----:B-----5:R-:W-:Y:S02]  /*3e940*/  IMAD R10, R10, 0x8, R5 ;  /* 0x000000080a0a7824 */ /* 0x020fe400078e0205 */
[----:B------:R-:W-:-:S03]  /*3e950*/  IMAD.MOV.U32 R5, RZ, RZ, 0x0 ;  /* 0x00000000ff057424 */ /* 0x000fc600078e00ff */
[----:B---3--:R-:W-:-:S04]  /*3e960*/  PRMT R7, R7, 0x654, R10 ;  /* 0x0000065407077816 */ /* 0x008fc8000000000a */
[----:B------:R0:W-:Y:S02]  /*3e970*/  SYNCS.ARRIVE.TRANS64.RED.A1T0 RZ, [R7+URZ], RZ ;  /* 0x000000ff07ff79a7 */ /* 0x0001e4000810043f */
[----:B0-----:R-:W-:Y:S05]  /*3e980*/  RET.REL.NODEC R4 `(_ZN7cutlass13device_kernelIN5flash11enable_sm90INS1_16FlashAttnFwdSm90INS1_25CollectiveMainloopFwdSm90ILi2EN4cute5tupleIJNS5_1CILi1EEES8_S8_EEENS6_IJNS7_ILi64EEESA_SA_EEELi512ENS_10bfloat16_tEfNS_4arch4Sm90ELb0ELb1ELb1ELb0ELb1ELb0ELb1ELb0ELb0ELb1ELb0ELb0EEENS1_21CollectiveEpilogueFwdINS6_IJSA_NS7_ILi512EEESA_EEES9_SC_SE_Li256ELb0ELb1ELb0ELb0EEENS1_30DynamicPersistentTileSchedulerILi256ELi128ELb0ELb1ELb1EEEEEEEEEvNT_6ParamsE) ;  /* 0xfffffc14049c7950 */ /* 0x001fea0003c3ffff */
.L_x_2200:
[----:B0-----:R0:W1:Y:S02]  /*3e990*/  SYNCS.PHASECHK.TRANS64.TRYWAIT P0, [R11+URZ], R24 ;  /* 0x000000180b0075a7 */ /* 0x001064000800017f */
[----:B-1----:R-:W-:Y:S05]  /*3e9a0*/  @!P0 NANOSLEEP.SYNCS 0x989680 ;  /* 0x009896800000895d */ /* 0x002fea0003900000 */
[----:B------:R-:W1:Y:S02]  /*3e9b0*/  @!P0 SYNCS.PHASECHK.TRANS64 P0, [R11+URZ], R24 ;  /* 0x000000180b0085a7 */ /* 0x000e64000800007f */
[----:B-1----:R-:W-:Y:S05]  /*3e9c0*/  @!P0 BRA `(.L_x_2200) ;  /* 0xfffffffc00f08947 */ /* 0x002fea000383ffff */
[----:B------:R-:W-:Y:S05]  /*3e9d0*/  BRA `(.L_x_2199) ;  /* 0xfffffee400d47947 */ /* 0x000fea000383ffff */
.L_x_2207:
[----:B0-----:R0:W1:Y:S02]  /*3e9e0*/  SYNCS.PHASECHK.TRANS64.TRYWAIT P0, [R56+URZ], R57 ;  /* 0x00000039380075a7 */ /* 0x001064000800017f */
[----:B-1----:R-:W-:Y:S05]  /*3e9f0*/  @!P0 NANOSLEEP.SYNCS 0x989680 ;  /* 0x009896800000895d */ /* 0x002fea0003900000 */
[----:B------:R-:W1:Y:S02]  /*3ea00*/  @!P0 SYNCS.PHASECHK.TRANS64 P0, [R56+URZ], R57 ;  /* 0x00000039380085a7 */ /* 0x000e64000800007f */
[----:B-1----:R-:W-:Y:S05]  /*3ea10*/  @!P0 BRA `(.L_x_2207) ;  /* 0xfffffffc00f08947 */ /* 0x002fea000383ffff */
[----:B------:R-:W-:Y:S05]  /*3ea20*/  BRA `(.L_x_2206) ;  /* 0xfffffeec00a87947 */ /* 0x000fea000383ffff */
.L_x_2230:
        /* <DEDUP_REMOVED lines=13> */
.L_x_5810:


//--------------------- .text._ZN7cutlass13device_kernelIN5flash11enable_sm90INS1_16FlashAttnFwdSm90INS1_25CollectiveMainloopFwdSm90ILi2EN4cute5tupleIJNS5_1CILi1EEES8_S8_EEENS6_IJNS7_ILi64EEESA_SA_EEELi512ENS_10bfloat16_tEfNS_4arch4Sm90ELb0ELb1ELb1ELb1ELb1ELb0ELb0ELb0ELb0ELb1ELb0ELb0EEENS1_21CollectiveEpilogueFwdINS6_IJSA_NS7_ILi512EEESA_EEES9_SC_SE_Li256ELb1ELb1ELb0ELb0EEENS1_36VarlenDynamicPersistentTileSchedulerILi64ELi64ELi256ELi128ELb0ELb1ELb1ELb1ELb0ELb1EEEEEEEEEvNT_6ParamsE --------------------------
	.section	.text._ZN7cutlass13device_kernelIN5flash11enable_sm90INS1_16FlashAttnFwdSm90INS1_25CollectiveMainloopFwdSm90ILi2EN4cute5tupleIJNS5_1CILi1EEES8_S8_EEENS6_IJNS7_ILi64EEESA_SA_EEELi512ENS_10bfloat16_tEfNS_4arch4Sm90ELb0ELb1ELb1ELb1ELb1ELb0ELb0ELb0ELb0ELb1ELb0ELb0EEENS1_21CollectiveEpilogueFwdINS6_IJSA_NS7_ILi512EEESA_EEES9_SC_SE_Li256ELb1ELb1ELb0ELb0EEENS1_36VarlenDynamicPersistentTileSchedulerILi64ELi64ELi256ELi128ELb0ELb1ELb1ELb1ELb0ELb1EEEEEEEEEvNT_6ParamsE,"ax",@progbits
	.align	128
.text._ZN7cutlass13device_kernelIN5flash11enable_sm90INS1_16FlashAttnFwdSm90INS1_25CollectiveMainloopFwdSm90ILi2EN4cute5tupleIJNS5_1CILi1EEES8_S8_EEENS6_IJNS7_ILi64EEESA_SA_EEELi512ENS_10bfloat16_tEfNS_4arch4Sm90ELb0ELb1ELb1ELb1ELb1ELb0ELb0ELb0ELb0ELb1ELb0ELb0EEENS1_21CollectiveEpilogueFwdINS6_IJSA_NS7_ILi512EEESA_EEES9_SC_SE_Li256ELb1ELb1ELb0ELb0EEENS1_36VarlenDynamicPersistentTileSchedulerILi64ELi64ELi256ELi128ELb0ELb1ELb1ELb1ELb0ELb1EEEEEEEEEvNT_6ParamsE:
        .type           _ZN7cutlass13device_kernelIN5flash11enable_sm90INS1_16FlashAttnFwdSm90INS1_25CollectiveMainloopFwdSm90ILi2EN4cute5tupleIJNS5_1CILi1EEES8_S8_EEENS6_IJNS7_ILi64EEESA_SA_EEELi512ENS_10bfloat16_tEfNS_4arch4Sm90ELb0ELb1ELb1ELb1ELb1ELb0ELb0ELb0ELb0ELb1ELb0ELb0EEENS1_21CollectiveEpilogueFwdINS6_IJSA_NS7_ILi512EEESA_EEES9_SC_SE_Li256ELb1ELb1ELb0ELb0EEENS1_36VarlenDynamicPersistentTileSchedulerILi64ELi64ELi256ELi128ELb0ELb1ELb1ELb1ELb0ELb1EEEEEEEEEvNT_6ParamsE,@function
        .size           _ZN7cutlass13device_kernelIN5flash11enable_sm90INS1_16FlashAttnFwdSm90INS1_25CollectiveMainloopFwdSm90ILi2EN4cute5tupleIJNS5_1CILi1EEES8_S8_EEENS6_IJNS7_ILi64EEESA_SA_EEELi512ENS_10bfloat16_tEfNS_4arch4Sm90ELb0ELb1ELb1ELb1ELb1ELb0ELb0ELb0ELb0ELb1ELb0ELb0EEENS1_21CollectiveEpilogueFwdINS6_IJSA_NS7_ILi512EEESA_EEES9_SC_SE_Li256ELb1ELb1ELb0ELb0EEENS1_36VarlenDynamicPersistentTileSchedulerILi64ELi64ELi256ELi128ELb0ELb1ELb1ELb1ELb0ELb1EEEEEEEEEvNT_6ParamsE,(.L_x_5812 - _ZN7cutlass13device_kernelIN5flash11enable_sm90INS1_16FlashAttnFwdSm90INS1_25CollectiveMainloopFwdSm90ILi2EN4cute5tupleIJNS5_1CILi1EEES8_S8_EEENS6_IJNS7_ILi64EEESA_SA_EEELi512ENS_10bfloat16_tEfNS_4arch4Sm90ELb0ELb1ELb1ELb1ELb1ELb0ELb0ELb0ELb0ELb1ELb0ELb0EEENS1_21CollectiveEpilogueFwdINS6_IJSA_NS7_ILi512EEESA_EEES9_SC_SE_Li256ELb1ELb1ELb0ELb0EEENS1_36VarlenDynamicPersistentTileSchedulerILi64ELi64ELi256ELi128ELb0ELb1ELb1ELb1ELb0ELb1EEEEEEEEEvNT_6ParamsE)
        .other          _ZN7cutlass13device_kernelIN5flash11enable_sm90INS1_16FlashAttnFwdSm90INS1_25CollectiveMainloopFwdSm90ILi2EN4cute5tupleIJNS5_1CILi1EEES8_S8_EEENS6_IJNS7_ILi64EEESA_SA_EEELi512ENS_10bfloat16_tEfNS_4arch4Sm90ELb0ELb1ELb1ELb1ELb1ELb0ELb0ELb0ELb0ELb1ELb0ELb0EEENS1_21CollectiveEpilogueFwdINS6_IJSA_NS7_ILi512EEESA_EEES9_SC_SE_Li256ELb1ELb1ELb0ELb0EEENS1_36VarlenDynamicPersistentTileSchedulerILi64ELi64ELi256ELi128ELb0ELb1ELb1ELb1ELb0ELb1EEEEEEEEEvNT_6ParamsE,@"STO_CUDA_ENTRY STV_DEFAULT"
_ZN7cutlass13device_kernelIN5flash11enable_sm90INS1_16FlashAttnFwdSm90INS1_25CollectiveMainloopFwdSm90ILi2EN4cute5tupleIJNS5_1CILi1EEES8_S8_EEENS6_IJNS7_ILi64EEESA_SA_EEELi512ENS_10bfloat16_tEfNS_4arch4Sm90ELb0ELb1ELb1ELb1ELb1ELb0ELb0ELb0ELb0ELb1ELb0ELb0EEENS1_21CollectiveEpilogueFwdINS6_IJSA_NS7_ILi512EEESA_EEES9_SC_SE_Li256ELb1ELb1ELb0ELb0EEENS1_36VarlenDynamicPersistentTileSchedulerILi64ELi64ELi256ELi128ELb0ELb1ELb1ELb1ELb0ELb1EEEEEEEEEvNT_6ParamsE:
        /* <DEDUP_REMOVED lines=41> */
.L_x_2231:
        /* <DEDUP_REMOVED lines=22> */
.L_x_2232:
        /* <DEDUP_REMOVED lines=18> */
.L_x_2233:
        /* <DEDUP_REMOVED lines=22> */
.L_x_2234:
        /* <DEDUP_REMOVED lines=23> */
.L_x_2235:
        /* <DEDUP_REMOVED lines=8> */
.L_x_2237:
[----:B------:R-:W-:-:S08]  /*0860*/  NOP ;  /* 0x0000000000007918 */ /* 0x000fd00000000000 */
[----:B------:R-:W0:Y:S02]  /*0870*/  USETMAXREG.TRY_ALLOC.CTAPOOL UP0, 0xe8 ;  /* 0x000000e8000079c8 */ /* 0x000e240008000600 */
[----:B0-----:R-:W-:-:S13]  /*0880*/  PLOP3.LUT P0, PT, PT, PT, UP0, 0x80, 0x0 ;  /* 0x000000000000781c */ /* 0x001fda0003f0f008 */
[----:B------:R-:W-:Y:S05]  /*0890*/  @!P0 BRA `(.L_x_2237) ;  /* 0xfffffffc00f08947 */ /* 0x000fea000383ffff */
[----:B------:R-:W-:Y:S01]  /*08a0*/  LOP3.LUT R2, R0, 0xffffff80, RZ, 0xc0, !PT ;  /* 0xffffff8000027812 */ /* 0x000fe200078ec0ff */
[----:B------:R-:W0:Y:S01]  /*08b0*/  S2UR UR40, SR_CgaCtaId ;  /* 0x00000000002879c3 */ /* 0x000e220000008800 */
[----:B------:R-:W-:Y:S01]  /*08c0*/  UMOV UR41, 0x400 ;  /* 0x0000040000297882 */ /* 0x000fe20000000000 */
[----:B------:R-:W-:Y:S01]  /*08d0*/  ULDC UR4, c[0x0][0xc3c] ;  /* 0x00030f0000047ab9 */ /* 0x000fe20000000800 */
[----:B------:R-:W-:-:S13]  /*08e0*/  ISETP.NE.AND P0, PT, R2, 0x80, PT ;  /* 0x000000800200780c */ /* 0x000fda0003f05270 */
[----:B------:R-:W-:Y:S06]  /*08f0*/  @!P0 BAR.ARV 0x8, 0x100 ;  /* 0x0204000000008b1d */ /* 0x000fec0000002000 */
[----:B------:R-:W-:Y:S01]  /*0900*/  ISETP.GE.U32.AND P0, PT, R0, 0x100, PT ;  /* 0x000001000000780c */ /* 0x000fe20003f06070 */
[----:B0-----:R-:W-:-:S12]  /*0910*/  ULEA UR41, UR40, UR41, 0x18 ;  /* 0x0000002928297291 */ /* 0x001fd8000f8ec03f */
        /* <DEDUP_REMOVED lines=20> */
[C---:B------:R-:W-:Y:S02]  /*0a60*/  LEA.HI R3, R2.reuse, R5, RZ, 0x1 ;  /* 0x0000000502037211 */ /* 0x040fe400078f08ff */
[----:B------:R-:W-:Y:S02]  /*0a70*/  LOP3.LUT R2, R2, 0xfffffff0, RZ, 0xc0, !PT ;  /* 0xfffffff002027812 */ /* 0x000fe400078ec0ff */
[----:B------:R-:W-:Y:S02]  /*0a80*/  LOP3.LUT R4, R3, 0x1ffffffe, RZ, 0xc0, !PT ;  /* 0x1ffffffe03047812 */ /* 0x000fe400078ec0ff */
[----:B------:R-:W-:Y:S01]  /*0a90*/  LEA.HI R3, R0, R197, RZ, 0x5 ;  /* 0x000000c500037211 */ /* 0x000fe200078f28ff */
[----:B------:R-:W-:Y:S01]  /*0aa0*/  IMAD.IADD R2, R197, 0x1, -R2 ;  /* 0x00000001c5027824 */ /* 0x000fe200078e0a02 */
[----:B------:R-:W-:Y:S01]  /*0ab0*/  LOP3.LUT R10, R7, 0xfffffffc, RZ, 0xc0, !PT ;  /* 0xfffffffc070a7812 */ /* 0x000fe200078ec0ff */
[----:B------:R-:W-:Y:S01]  /*0ac0*/  IMAD.IADD R5, R5, 0x1, -R4 ;  /* 0x0000000105057824 */ /* 0x000fe200078e0a04 */
[----:B------:R-:W-:-:S02]  /*0ad0*/  SHF.R.S32.HI R4, RZ, 0x5, R3 ;  /* 0x00000005ff047819 */ /* 0x000fc40000011403 */
[----:B------:R-:W-:Y:S01]  /*0ae0*/  SHF.R.S32.HI R3, RZ, 0x1f, R3 ;  /* 0x0000001fff037819 */ /* 0x000fe20000011403 */
[----:B------:R-:W-:Y:S01]  /*0af0*/  IMAD.IADD R10, R197, 0x1, -R10 ;  /* 0x00000001c50a7824 */ /* 0x000fe200078e0a0a */
[----:B------:R-:W-:Y:S01]  /*0b00*/  LOP3.LUT R8, R6, 0xffffff80, RZ, 0xc0, !PT ;  /* 0xffffff8006087812 */ /* 0x000fe200078ec0ff */
[----:B------:R-:W-:Y:S01]  /*0b10*/  IMAD.SHL.U32 R5, R5, 0x8, RZ ;  /* 0x0000000805057824 */ /* 0x000fe200078e00ff */
[----:B------:R-:W-:Y:S02]  /*0b20*/  LEA.HI R3, R3, R4, RZ, 0x2 ;  /* 0x0000000403037211 */ /* 0x000fe400078f10ff */
[----:B------:R-:W-:Y:S01]  /*0b30*/  SHF.R.S32.HI R193, RZ, 0x7, R6 ;  /* 0x00000007ffc17819 */ /* 0x000fe20000011406 */
[----:B------:R-:W-:Y:S01]  /*0b40*/  IMAD.IADD R8, R197, 0x1, -R8 ;  /* 0x00000001c5087824 */ /* 0x000fe200078e0a08 */
[----:B------:R-:W-:Y:S02]  /*0b50*/  LOP3.LUT R3, R3, 0x3ffffc, RZ, 0xc0, !PT ;  /* 0x003ffffc03037812 */ /* 0x000fe400078ec0ff */
[--C-:B------:R-:W-:Y:S01]  /*0b60*/  SHF.R.S32.HI R7, RZ, 0x1f, R2.reuse ;  /* 0x0000001fff077819 */ /* 0x100fe20000011402 */
[----:B------:R-:W-:Y:S01]  /*0b70*/  IMAD R12, R193, 0x100, R2 ;  /* 0x00000100c10c7824 */ /* 0x000fe200078e0202 */
[----:B------:R-:W-:Y:S01]  /*0b80*/  LEA.HI R11, R10, R10, RZ, 0x1 ;  /* 0x0000000a0a0b7211 */ /* 0x000fe200078f08ff */
[----:B------:R-:W-:Y:S01]  /*0b90*/  IMAD.IADD R3, R4, 0x1, -R3 ;  /* 0x0000000104037824 */ /* 0x000fe200078e0a03 */
[----:B------:R-:W-:-:S02]  /*0ba0*/  LEA.HI R9, R7, R2, RZ, 0x3 ;  /* 0x0000000207097211 */ /* 0x000fc400078f18ff */
[----:B------:R-:W-:Y:S02]  /*0bb0*/  SHF.R.S32.HI R7, RZ, 0x1f, R8 ;  /* 0x0000001fff077819 */ /* 0x000fe40000011408 */
[----:B------:R-:W-:Y:S02]  /*0bc0*/  LOP3.LUT R13, R11, 0x1ffffffe, RZ, 0xc0, !PT ;  /* 0x1ffffffe0b0d7812 */ /* 0x000fe400078ec0ff */
[----:B------:R-:W-:Y:S02]  /*0bd0*/  LEA R12, R3, R12, 0x4 ;  /* 0x0000000c030c7211 */ /* 0x000fe400078e20ff */
[-C--:B------:R-:W-:Y:S01]  /*0be0*/  LEA.HI R3, R7, R8.reuse, RZ, 0x2 ;  /* 0x0000000807037211 */ /* 0x080fe200078f10ff */
[----:B------:R-:W-:Y:S01]  /*0bf0*/  IMAD.IADD R185, R10, 0x1, -R13 ;  /* 0x000000010ab97824 */ /* 0x000fe200078e0a0d */
[C---:B------:R-:W-:Y:S01]  /*0c00*/  LOP3.LUT R11, R9.reuse, 0xfffffff8, RZ, 0xc0, !PT ;  /* 0xfffffff8090b7812 */ /* 0x040fe200078ec0ff */
[----:B------:R-:W-:Y:S01]  /*0c10*/  IMAD.SHL.U32 R9, R9, 0x40, RZ ;  /* 0x0000004009097824 */ /* 0x000fe200078e00ff */
[----:B------:R-:W-:Y:S01]  /*0c20*/  LOP3.LUT R13, R3, 0x7ffffffc, RZ, 0xc0, !PT ;  /* 0x7ffffffc030d7812 */ /* 0x000fe200078ec0ff */
[----:B------:R-:W-:Y:S01]  /*0c30*/  IMAD.U32 R196, R12, 0x40, R5 ;  /* 0x000000400cc47824 */ /* 0x000fe200078e0005 */
[----:B------:R-:W-:Y:S01]  /*0c40*/  LEA.HI R7, R7, R8, RZ, 0x5 ;  /* 0x0000000807077211 */ /* 0x000fe200078f28ff */
[----:B------:R-:W-:Y:S01]  /*0c50*/  IMAD.IADD R11, R2, 0x1, -R11 ;  /* 0x00000001020b7824 */ /* 0x000fe200078e0a0b */
[----:B------:R-:W-:Y:S01]  /*0c60*/  SHF.R.S32.HI R2, RZ, 0x2, R3 ;  /* 0x00000002ff027819 */ /* 0x000fe20000011403 */
[----:B------:R-:W-:Y:S01]  /*0c70*/  IMAD.IADD R13, R8, 0x1, -R13 ;  /* 0x00000001080d7824 */ /* 0x000fe200078e0a0d */
[----:B------:R-:W-:Y:S01]  /*0c80*/  SHF.R.S32.HI R3, RZ, 0x1f, R3 ;  /* 0x0000001fff037819 */ /* 0x000fe20000011403 */
[----:B------:R-:W-:Y:S01]  /*0c90*/  IMAD.SHL.U32 R8, R11, 0x40, RZ ;  /* 0x000000400b087824 */ /* 0x000fe200078e00ff */
[----:B------:R-:W-:-:S02]  /*0ca0*/  LOP3.LUT R9, R9, 0x7ffffe00, RZ, 0xc0, !PT ;  /* 0x7ffffe0009097812 */ /* 0x000fc400078ec0ff */
[----:B------:R-:W-:Y:S02]  /*0cb0*/  LEA.HI R3, R3, R2, RZ, 0x3 ;  /* 0x0000000203037211 */ /* 0x000fe400078f18ff */
[----:B------:R-:W-:Y:S01]  /*0cc0*/  LOP3.LUT R8, R8, 0x1c0, RZ, 0xc0, !PT ;  /* 0x000001c008087812 */ /* 0x000fe200078ec0ff */
[----:B------:R-:W-:Y:S01]  /*0cd0*/  IMAD R9, R4, 0x400, R9 ;  /* 0x0000040004097824 */ /* 0x000fe200078e0209 */
[----:B------:R-:W-:Y:S02]  /*0ce0*/  LOP3.LUT R3, R3, 0xfffffff8, RZ, 0xc0, !PT ;  /* 0xfffffff803037812 */ /* 0x000fe400078ec0ff */
[----:B------:R-:W-:Y:S02]  /*0cf0*/  LOP3.LUT R5, R8, 0x8, R5, 0xf8, !PT ;  /* 0x0000000808057812 */ /* 0x000fe400078ef805 */
[----:B------:R-:W-:Y:S02]  /*0d00*/  SHF.R.U32.HI R8, RZ, 0x3, R8 ;  /* 0x00000003ff087819 */ /* 0x000fe40000011608 */
[----:B------:R-:W-:-:S02]  /*0d10*/  LEA.HI R0, R0, R197, RZ, 0x3 ;  /* 0x000000c500007211 */ /* 0x000fc400078f18ff */
[----:B------:R-:W-:Y:S02]  /*0d20*/  LOP3.LUT R8, R5, R8, RZ, 0x3c, !PT ;  /* 0x0000000805087212 */ /* 0x000fe400078e3cff */
[----:B------:R-:W-:Y:S02]  /*0d30*/  IADD3 R16, R2, -R3, RZ ;  /* 0x8000000302107210 */ /* 0x000fe40007ffe0ff */
[----:B------:R-:W-:Y:S01]  /*0d40*/  LOP3.LUT R2, R0, 0xfffffff8, RZ, 0xc0, !PT ;  /* 0xfffffff800027812 */ /* 0x000fe200078ec0ff */
[----:B------:R-:W-:Y:S01]  /*0d50*/  IMAD.IADD R8, R9, 0x1, R8 ;  /* 0x0000000109087824 */ /* 0x000fe200078e0208 */
[----:B------:R-:W-:Y:S02]  /*0d60*/  R2P PR, R11, 0x6 ;  /* 0x000000060b007804 */ /* 0x000fe40000000000 */
[----:B------:R-:W-:Y:S01]  /*0d70*/  LEA.HI R6, R6, R193, RZ, 0x1 ;  /* 0x000000c106067211 */ /* 0x000fe200078f08ff */
[----:B------:R-:W-:Y:S01]  /*0d80*/  IMAD.IADD R191, R197, 0x1, -R2 ;  /* 0x00000001c5bf7824 */ /* 0x000fe200078e0a02 */
[----:B------:R-:W-:-:S02]  /*0d90*/  LEA R18, R8, UR41, 0x1 ;  /* 0x0000002908127c11 */ /* 0x000fc4000f8e08ff */
[----:B------:R-:W-:Y:S01]  /*0da0*/  SHF.R.S32.HI R7, RZ, 0x5, R7 ;  /* 0x00000005ff077819 */ /* 0x000fe20000011407 */
[----:B------:R-:W-:Y:S01]  /*0db0*/  IMAD.SHL.U32 R184, R191, 0x8, RZ ;  /* 0x00000008bfb87824 */ /* 0x000fe200078e00ff */
[----:B------:R-:W-:Y:S01]  /*0dc0*/  LOP3.LUT R6, R6, 0xfffffe, RZ, 0xc0, !PT ;  /* 0x00fffffe06067812 */ /* 0x000fe200078ec0ff */
[----:B------:R-:W-:Y:S01]  /*0dd0*/  VIADD R23, R18, 0x26800 ;  /* 0x0002680012177836 */ /* 0x000fe20000000000 */
[----:B------:R-:W-:Y:S01]  /*0de0*/  SEL R22, R22, 0xffffffc0, !P2 ;  /* 0xffffffc016167807 */ /* 0x000fe20005000000 */
        /* <DEDUP_REMOVED lines=16> */
[----:B------:R-:W-:Y:S01]  /*0ef0*/  IMAD.IADD R6, R193, 0x1, -R6 ;  /* 0x00000001c1067824 */ /* 0x000fe200078e0a06 */
[----:B------:R-:W-:Y:S01]  /*0f00*/  SHF.R.S32.HI R198, RZ, 0x1f, R194 ;  /* 0x0000001fffc67819 */ /* 0x000fe200000114c2 */
[----:B------:R-:W-:Y:S01]  /*0f10*/  @P1 VIADD R19, R23, 0xffffffe0 ;  /* 0xffffffe017131836 */ /* 0x000fe20000000000 */
[----:B------:R-:W-:Y:S01]  /*0f20*/  SHF.L.U32 R2, R13, 0x1, RZ ;  /* 0x000000010d027819 */ /* 0x000fe200000006ff */
[----:B------:R-:W-:-:S02]  /*0f30*/  IMAD.IADD R23, R23, 0x1, R22 ;  /* 0x0000000117177824 */ /* 0x000fc400078e0216 */
[----:B------:R-:W-:Y:S02]  /*0f40*/  IMAD.SHL.U32 R17, R6, 0x100, RZ ;  /* 0x0000010006117824 */ /* 0x000fe400078e00ff */
[----:B------:R-:W-:Y:S02]  /*0f50*/  IMAD R185, R185, 0x8, R16 ;  /* 0x00000008b9b97824 */ /* 0x000fe400078e0210 */
[----:B------:R-:W-:-:S07]  /*0f60*/  IMAD.IADD R22, R22, 0x1, R19 ;  /* 0x0000000116167824 */ /* 0x000fce00078e0213 */
.L_x_2355:
[----:B------:R-:W-:Y:S01]  /*0f70*/  ULDC.64 UR8, c[0x0][0xa28] ;  /* 0x00028a0000087ab9 */ /* 0x000fe20000000a00 */
[----:B------:R-:W-:Y:S01]  /*0f80*/  ULDC UR4, c[0x0][0x424] ;  /* 0x0001090000047ab9 */ /* 0x000fe20000000800 */
[----:B------:R-:W-:-:S04]  /*0f90*/  UISETP.NE.U32.AND UP0, UPT, UR8, URZ, UPT ;  /* 0x0000003f0800728c */ /* 0x000fc8000bf05070 */
[----:B------:R-:W-:-:S03]  /*0fa0*/  UISETP.NE.AND.EX UP0, UPT, UR9, URZ, UPT, UP0 ;  /* 0x0000003f0900728c */ /* 0x000fc6000bf05300 */
[----:B------:R-:W-:Y:S02]  /*0fb0*/  ULDC.64 UR8, c[0x0][0xa18] ;  /* 0x0002860000087ab9 */ /* 0x000fe40000000a00 */
[----:B------:R-:W-:Y:S01]  /*0fc0*/  UISETP.NE.U32.AND UP1, UPT, UR8, URZ, UPT ;  /* 0x0000003f0800728c */ /* 0x000fe2000bf25070 */
[----:B------:R-:W-:-:S03]  /*0fd0*/  PLOP3.LUT P0, PT, PT, PT, UP0, 0x80, 0x0 ;  /* 0x000000000000781c */ /* 0x000fc60003f0f008 */
[----:B------:R-:W-:-:S03]  /*0fe0*/  UISETP.NE.AND.EX UP1, UPT, UR9, URZ, UPT, UP1 ;  /* 0x0000003f0900728c */ /* 0x000fc6000bf25310 */
[----:B------:R-:W-:Y:S02]  /*0ff0*/  @UP0 ULDC.64 UR8, c[0x0][0xa28] ;  /* 0x00028a0000080ab9 */ /* 0x000fe40000000a00 */
[----:B------:R-:W-:Y:S01]  /*1000*/  @UP0 UIMAD.WIDE UR8, UR6, 0x4, UR8 ;  /* 0x00000004060808a5 */ /* 0x000fe2000f8e0208 */
[----:B------:R-:W-:-:S05]  /*1010*/  PLOP3.LUT P2, PT, PT, PT, UP1, 0x80, 0x0 ;  /* 0x000000000000781c */ /* 0x000fca0003f4f018 */
[----:B------:R-:W-:Y:S01]  /*1020*/  @UP1 ULDC.64 UR10, c[0x0][0xa18] ;  /* 0x00028600000a1ab9 */ /* 0x000fe20000000a00 */
[----:B0-23--:R-:W-:Y:S02]  /*1030*/  IMAD.U32 R4, RZ, RZ, UR8 ;  /* 0x00000008ff047e24 */ /* 0x00dfe4000f8e00ff */
[----:B------:R-:W-:Y:S01]  /*1040*/  IMAD.U32 R5, RZ, RZ, UR9 ;  /* 0x00000009ff057e24 */ /* 0x000fe2000f8e00ff */
[----:B------:R-:W-:-:S04]  /*1050*/  @UP1 UIMAD.WIDE UR8, UR6, 0x4, UR10 ;  /* 0x00000004060818a5 */ /* 0x000fc8000f8e020a */
[----:B------:R-:W2:Y:S02]  /*1060*/  @P0 LDG.E R4, desc[UR54][R4.64] ;  /* 0x0000003604040981 */ /* 0x000ea4000c1e1900 */
[----:B-1----:R-:W-:Y:S02]  /*1070*/  IMAD.U32 R6, RZ, RZ, UR8 ;  /* 0x00000008ff067e24 */ /* 0x002fe4000f8e00ff */
[----:B----4-:R-:W-:Y:S01]  /*1080*/  IMAD.U32 R7, RZ, RZ, UR9 ;  /* 0x00000009ff077e24 */ /* 0x010fe2000f8e00ff */
[----:B------:R-:W-:-:S04]  /*1090*/  ULDC.64 UR8, c[0x0][0x418] ;  /* 0x0001060000087ab9 */ /* 0x000fc80000000a00 */
[----:B------:R-:W3:Y:S01]  /*10a0*/  @P2 LDG.E R6, desc[UR54][R6.64] ;  /* 0x0000003606062981 */ /* 0x000ee2000c1e1900 */
[----:B------:R-:W-:Y:S01]  /*10b0*/  UISETP.NE.U32.AND UP0, UPT, UR8, URZ, UPT ;  /* 0x0000003f0800728c */ /* 0x000fe2000bf05070 */
[----:B------:R-:W-:Y:S01]  /*10c0*/  UMOV UR48, URZ ;  /* 0x0000003f00307c82 */ /* 0x000fe20008000000 */
[----:B------:R-:W-:Y:S02]  /*10d0*/  UMOV UR43, UR7 ;  /* 0x00000007002b7c82 */ /* 0x000fe40008000000 */
[----:B------:R-:W-:-:S03]  /*10e0*/  UISETP.NE.AND.EX UP0, UPT, UR9, URZ, UPT, UP0 ;  /* 0x0000003f0900728c */ /* 0x000fc6000bf05300 */
[----:B------:R-:W-:Y:S01]  /*10f0*/  ULDC.64 UR8, c[0x0][0xa20] ;  /* 0x0002880000087ab9 */ /* 0x000fe20000000a00 */
[----:B------:R-:W-:Y:S01]  /*1100*/  USEL UR4, UR4, 0x1, UP0 ;  /* 0x0000000104047887 */ /* 0x000fe20008000000 */
[----:B------:R-:W-:Y:S01]  /*1110*/  ISETP.NE.U32.AND P1, PT, RZ, UR8, PT ;  /* 0x00000008ff007c0c */ /* 0x000fe2000bf25070 */
[----:B------:R-:W-:Y:S02]  /*1120*/  ULDC UR8, c[0x0][0x2f0] ;  /* 0x0000bc0000087ab9 */ /* 0x000fe40000000800 */
[----:B------:R-:W-:Y:S01]  /*1130*/  UIMAD UR4, UR4, UR8, URZ ;  /* 0x00000008040472a4 */ /* 0x000fe2000f8e023f */
[----:B------:R-:W-:Y:S02]  /*1140*/  ISETP.NE.AND.EX P1, PT, RZ, UR9, PT, P1 ;  /* 0x00000009ff007c0c */ /* 0x000fe4000bf25310 */
[----:B--2---:R-:W-:Y:S02]  /*1150*/  @P0 R2UR UR48, R4 ;  /* 0x00000000043002ca */ /* 0x004fe400000e0000 */
[----:B---3--:R-:W-:Y:S01]  /*1160*/  @P2 R2UR UR50, R6 ;  /* 0x00000000063222ca */ /* 0x008fe200000e0000 */
[----:B------:R-:W-:-:S14]  /*1170*/  @P2 BRA `(.L_x_2238) ;  /* 0x0000000000382947 */ /* 0x000fdc0003800000 */
[----:B------:R-:W-:Y:S01]  /*1180*/  ULDC.64 UR8, c[0x0][0xa00] ;  /* 0x0002800000087ab9 */ /* 0x000fe20000000a00 */
[----:B------:R-:W-:Y:S01]  /*1190*/  ULDC UR50, c[0x0][0x288] ;  /* 0x0000a20000327ab9 */ /* 0x000fe20000000800 */
[----:B------:R-:W-:-:S04]  /*11a0*/  ISETP.NE.U32.AND P0, PT, RZ, UR8, PT ;  /* 0x00000008ff007c0c */ /* 0x000fc8000bf05070 */
[----:B------:R-:W-:-:S13]  /*11b0*/  ISETP.NE.AND.EX P0, PT, RZ, UR9, PT, P0 ;  /* 0x00000009ff007c0c */ /* 0x000fda000bf05300 */
[----:B------:R-:W-:Y:S05]  /*11c0*/  @!P0 BRA `(.L_x_2238) ;  /* 0x0000000000248947 */ /* 0x000fea0003800000 */
[----:B------:R-:W-:Y:S02]  /*11d0*/  ULDC.64 UR8, c[0x0][0xa00] ;  /* 0x0002800000087ab9 */ /* 0x000fe40000000a00 */
[----:B------:R-:W-:-:S06]  /*11e0*/  UIMAD.WIDE UR8, UR6, 0x4, UR8 ;  /* 0x00000004060878a5 */ /* 0x000fcc000f8e0208 */
[----:B------:R-:W-:Y:S01]  /*11f0*/  IMAD.U32 R4, RZ, RZ, UR8 ;  /* 0x00000008ff047e24 */ /* 0x000fe2000f8e00ff */
[----:B------:R-:W-:-:S05]  /*1200*/  MOV R5, UR9 ;  /* 0x0000000900057c02 */ /* 0x000fca0008000f00 */
[----:B------:R-:W2:Y:S04]  /*1210*/  LDG.E R3, desc[UR54][R4.64] ;  /* 0x0000003604037981 */ /* 0x000ea8000c1e1900 */
[----:B------:R-:W3:Y:S01]  /*1220*/  LDG.E R0, desc[UR54][R4.64+0x4] ;  /* 0x0000043604007981 */ /* 0x000ee2000c1e1900 */
[----:B--2---:R-:W-:Y:S02]  /*1230*/  R2UR UR50, R3 ;  /* 0x00000000033272ca */ /* 0x004fe400000e0000 */
[----:B---3--:R-:W-:-:S13]  /*1240*/  R2UR UR7, R0 ;  /* 0x00000000000772ca */ /* 0x008fda00000e0000 */
[----:B------:R-:W-:-:S12]  /*1250*/  UIADD3 UR50, -UR50, UR7, URZ ;  /* 0x0000000732327290 */ /* 0x000fd8000fffe13f */
.L_x_2238:
[----:B------:R-:W-:Y:S01]  /*1260*/  UMOV UR44, UR6 ;  /* 0x00000006002c7c82 */ /* 0x000fe20008000000 */
[----:B------:R-:W-:Y:S05]  /*1270*/  @!P1 BRA `(.L_x_2239) ;  /* 0x00000000001c9947 */ /* 0x000fea0003800000 */
[----:B------:R-:W-:Y:S02]  /*1280*/  ULDC.64 UR8, c[0x0][0xa20] ;  /* 0x0002880000087ab9 */ /* 0x000fe40000000a00 */
[----:B------:R-:W-:-:S06]  /*1290*/  UIMAD.WIDE UR6, UR6, 0x4, UR8 ;  /* 0x00000004060678a5 */ /* 0x000fcc000f8e0208 */
[----:B------:R-:W-:Y:S02]  /*12a0*/  IMAD.U32 R4, RZ, RZ, UR6 ;  /* 0x00000006ff047e24 */ /* 0x000fe4000f8e00ff */
[----:B------:R-:W-:-:S05]  /*12b0*/  IMAD.U32 R5, RZ, RZ, UR7 ;  /* 0x00000007ff057e24 */ /* 0x000fca000f8e00ff */
[----:B------:R-:W2:Y:S02]  /*12c0*/  LDG.E R4, desc[UR54][R4.64] ;  /* 0x0000003604047981 */ /* 0x000ea4000c1e1900 */
[----:B--2---:R-:W-:Y:S01]  /*12d0*/  R2UR UR4, R4 ;  /* 0x00000000040472ca */ /* 0x004fe200000e0000 */
[----:B------:R-:W-:-:S14]  /*12e0*/  BRA `(.L_x_2240) ;  /* 0x0000000000347947 */ /* 0x000fdc0003800000 */
.L_x_2239:
        /* <DEDUP_REMOVED lines=13> */
.L_x_2240:
[----:B------:R-:W-:Y:S02]  /*13c0*/  UISETP.NE.AND UP0, UPT, UR46, 0x1, UPT ;  /* 0x000000012e00788c */ /* 0x000fe4000bf05270 */
[----:B------:R-:W-:Y:S02]  /*13d0*/  UIADD3 UR48, -UR48, UR4, URZ ;  /* 0x0000000430307290 */ /* 0x000fe4000fffe13f */
[----:B------:R-:W-:Y:S02]  /*13e0*/  USHF.L.U32 UR45, UR5, 0x6, URZ ;  /* 0x00000006052d7899 */ /* 0x000fe4000800063f */
[----:B------:R-:W-:Y:S01]  /*13f0*/  UIADD3 UR4, UR48, 0x3f, URZ ;  /* 0x0000003f30047890 */ /* 0x000fe2000fffe03f */
[----:B------:R-:W-:-:S03]  /*1400*/  PLOP3.LUT P0, PT, PT, PT, UP0, 0x80, 0x0 ;  /* 0x000000000000781c */ /* 0x000fc60003f0f008 */
[----:B------:R-:W-:-:S04]  /*1410*/  USHF.R.S32.HI UR6, URZ, 0x1f, UR4 ;  /* 0x0000001f3f067899 */ /* 0x000fc80008011404 */
[----:B------:R-:W-:-:S04]  /*1420*/  ULEA.HI UR6, UR6, UR4, URZ, 0x6 ;  /* 0x0000000406067291 */ /* 0x000fc8000f8f303f */
[----:B------:R-:W-:Y:S02]  /*1430*/  USHF.R.S32.HI UR6, URZ, 0x6, UR6 ;  /* 0x000000063f067899 */ /* 0x000fe40008011406 */
[----:B------:R-:W-:Y:S10]  /*1440*/  @!P0 BRA `(.L_x_2241) ;  /* 0x0000002000308947 */ /* 0x000ff40003800000 */
[----:B------:R-:W0:Y:S01]  /*1450*/  LDC.64 R6, c[0x0][0x9e0] ;  /* 0x00027800ff067b82 */ /* 0x000e220000000a00 */
[----:B------:R-:W-:Y:S01]  /*1460*/  ULDC UR4, c[0x0][0x448] ;  /* 0x0001120000047ab9 */ /* 0x000fe20000000800 */
[----:B------:R-:W-:Y:S02]  /*1470*/  UIADD3 UR7, UR45, 0x3f, URZ ;  /* 0x0000003f2d077890 */ /* 0x000fe4000fffe03f */
[----:B------:R-:W-:Y:S02]  /*1480*/  UISETP.NE.AND UP0, UPT, UR4, 0x1, UPT ;  /* 0x000000010400788c */ /* 0x000fe4000bf05270 */
[----:B------:R-:W-:-:S09]  /*1490*/  UIADD3 UR8, UR48, 0x1, -UR50 ;  /* 0x0000000130087890 */ /* 0x000fd2000fffe832 */
[----:B------:R-:W-:Y:S01]  /*14a0*/  @UP0 ULDC UR4, c[0x0][0x44c] ;  /* 0x0001130000040ab9 */ /* 0x000fe20000000800 */
[----:B------:R-:W-:Y:S01]  /*14b0*/  @UP0 ULDC UR9, c[0x0][0x450] ;  /* 0x0001140000090ab9 */ /* 0x000fe20000000800 */
[----:B------:R-:W-:-:S04]  /*14c0*/  UIMAD.WIDE.U32 UR4, UR7, UR4, URZ ;  /* 0x00000004070472a5 */ /* 0x000fc8000f8e003f */
[----:B------:R-:W-:Y:S01]  /*14d0*/  @UP0 USHF.R.U32.HI UR7, URZ, UR9, UR5 ;  /* 0x000000093f070299 */ /* 0x000fe20008011605 */
[----:B0-----:R-:W-:-:S03]  /*14e0*/  ISETP.GE.AND P1, PT, R7, 0x1, PT ;  /* 0x000000010700780c */ /* 0x001fc60003f26270 */
[----:B------:R-:W-:-:S06]  /*14f0*/  UIADD3 UR7, UR8, UR7, URZ ;  /* 0x0000000708077290 */ /* 0x000fcc000fffe03f */
[----:B------:R-:W-:-:S04]  /*1500*/  VIADD R0, R6, UR7 ;  /* 0x0000000706007c36 */ /* 0x000fc80008000000 */
        /* <DEDUP_REMOVED lines=12> */
.L_x_2243:
[----:B------:R-:W-:-:S13]  /*15d0*/  ISETP.NE.AND P0, PT, R7, 0x1, PT ;  /* 0x000000010700780c */ /* 0x000fda0003f05270 */
[----:B------:R-:W0:Y:S02]  /*15e0*/  @P0 LDC.64 R4, c[0x0][0x9e8] ;  /* 0x00027a00ff040b82 */ /* 0x000e240000000a00 */
[----:B0-----:R-:W-:-:S05]  /*15f0*/  @P0 IMAD.HI.U32 R4, R3, R4, RZ ;  /* 0x0000000403040227 */ /* 0x001fca00078e00ff */
[----:B------:R-:W-:-:S07]  /*1600*/  @P0 SHF.R.U32.HI R3, RZ, R5, R4 ;  /* 0x00000005ff030219 */ /* 0x000fce0000011604 */
.L_x_2244:
[----:B------:R-:W-:-:S05]  /*1610*/  IMAD R3, R3, R7, R7 ;  /* 0x0000000703037224 */ /* 0x000fca00078e0207 */
[----:B------:R-:W-:-:S07]  /*1620*/  VIMNMX R0, R0, R3, PT ;  /* 0x0000000300007248 */ /* 0x000fce0003fe0100 */
.L_x_2242:
[----:B------:R-:W-:Y:S01]  /*1630*/  @UP0 ULDC UR4, c[0x0][0x44c] ;  /* 0x0001130000040ab9 */ /* 0x000fe20000000800 */
[----:B------:R-:W-:Y:S01]  /*1640*/  VIADD R0, R0, 0x3f ;  /* 0x0000003f00007836 */ /* 0x000fe20000000000 */
[----:B------:R-:W-:Y:S01]  /*1650*/  UIMAD.WIDE.U32 UR4, UR45, UR4, URZ ;  /* 0x000000042d0472a5 */ /* 0x000fe2000f8e003f */
[----:B------:R-:W-:Y:S01]  /*1660*/  @UP0 ULDC UR8, c[0x0][0x450] ;  /* 0x0001140000080ab9 */ /* 0x000fe20000000800 */
[----:B------:R-:W-:Y:S02]  /*1670*/  UMOV UR7, UR45 ;  /* 0x0000002d00077c82 */ /* 0x000fe40008000000 */
[----:B------:R-:W-:Y:S01]  /*1680*/  @UP0 USHF.R.U32.HI UR7, URZ, UR8, UR5 ;  /* 0x000000083f070299 */ /* 0x000fe20008011605 */
[----:B------:R-:W-:Y:S02]  /*1690*/  SHF.R.S32.HI R3, RZ, 0x1f, R0 ;  /* 0x0000001fff037819 */ /* 0x000fe40000011400 */
[----:B------:R-:W-:Y:S01]  /*16a0*/  ULDC UR4, c[0x0][0x9dc] ;  /* 0x0002770000047ab9 */ /* 0x000fe20000000800 */
[----:B------:R-:W-:Y:S01]  /*16b0*/  UIADD3 UR48, UR7, UR48, -UR50 ;  /* 0x0000003007307290 */ /* 0x000fe2000fffe832 */
[----:B------:R-:W-:-:S03]  /*16c0*/  LEA.HI R3, R3, R0, RZ, 0x6 ;  /* 0x0000000003037211 */ /* 0x000fc600078f30ff */
[----:B------:R-:W-:Y:S01]  /*16d0*/  UIADD3 UR4, UR48, -UR4, URZ ;  /* 0x8000000430047290 */ /* 0x000fe2000fffe03f */
[----:B------:R-:W-:-:S04]  /*16e0*/  SHF.R.S32.HI R3, RZ, 0x6, R3 ;  /* 0x00000006ff037819 */ /* 0x000fc80000011403 */
[----:B------:R-:W-:Y:S02]  /*16f0*/  VIMNMX R4, R3, UR6, PT ;  /* 0x0000000603047c48 */ /* 0x000fe4000bfe0100 */
[----:B------:R-:W-:Y:S01]  /*1700*/  MOV R5, UR4 ;  /* 0x0000000400057c02 */ /* 0x000fe20008000f00 */
        /* <DEDUP_REMOVED lines=11> */
.L_x_2246:
[----:B------:R-:W-:-:S13]  /*17c0*/  ISETP.NE.AND P0, PT, R7, 0x1, PT ;  /* 0x000000010700780c */ /* 0x000fda0003f05270 */
[----:B------:R-:W0:Y:S02]  /*17d0*/  @P0 LDC.64 R8, c[0x0][0x9e8] ;  /* 0x00027a00ff080b82 */ /* 0x000e240000000a00 */
[----:B0-----:R-:W-:-:S05]  /*17e0*/  @P0 IMAD.HI.U32 R6, R0, R8, RZ ;  /* 0x0000000800060227 */ /* 0x001fca00078e00ff */
[----:B------:R-:W-:-:S07]  /*17f0*/  @P0 SHF.R.U32.HI R0, RZ, R9, R6 ;  /* 0x00000009ff000219 */ /* 0x000fce0000011606 */
.L_x_2247:
[----:B------:R-:W-:-:S05]  /*1800*/  IMAD R0, R0, R7, RZ ;  /* 0x0000000700007224 */ /* 0x000fca00078e02ff */
[----:B------:R-:W-:-:S07]  /*1810*/  VIMNMX R5, R5, R0, !PT ;  /* 0x0000000005057248 */ /* 0x000fce0007fe0100 */
.L_x_2245:
[----:B------:R-:W-:Y:S01]  /*1820*/  SHF.R.S32.HI R0, RZ, 0x1f, R5 ;  /* 0x0000001fff007819 */ /* 0x000fe20000011405 */
[----:B------:R-:W-:Y:S01]  /*1830*/  IMAD.MOV.U32 R3, RZ, RZ, RZ ;  /* 0x000000ffff037224 */ /* 0x000fe200078e00ff */
[----:B------:R-:W-:Y:S02]  /*1840*/  PLOP3.LUT P0, PT, PT, PT, PT, 0x80, 0x0 ;  /* 0x000000000000781c */ /* 0x000fe40003f0f070 */
[----:B------:R-:W-:Y:S02]  /*1850*/  CS2R R20, SRZ ;  /* 0x0000000000147805 */ /* 0x000fe4000001ff00 */
[----:B------:R-:W-:Y:S02]  /*1860*/  LEA.HI R0, R0, R5, RZ, 0x6 ;  /* 0x0000000500007211 */ /* 0x000fe400078f30ff */
[----:B------:R-:W-:Y:S02]  /*1870*/  CS2R R150, SRZ ;  /* 0x0000000000967805 */ /* 0x000fe4000001ff00 */
[----:B------:R-:W-:-:S02]  /*1880*/  CS2R R148, SRZ ;  /* 0x0000000000947805 */ /* 0x000fc4000001ff00 */
[----:B------:R-:W-:Y:S02]  /*1890*/  CS2R R146, SRZ ;  /* 0x0000000000927805 */ /* 0x000fe4000001ff00 */
[----:B------:R-:W-:Y:S02]  /*18a0*/  SHF.R.S32.HI R0, RZ, 0x6, R0 ;  /* 0x00000006ff007819 */ /* 0x000fe40000011400 */
[----:B------:R-:W-:Y:S02]  /*18b0*/  CS2R R144, SRZ ;  /* 0x0000000000907805 */ /* 0x000fe4000001ff00 */
[----:B------:R-:W-:Y:S02]  /*18c0*/  CS2R R142, SRZ ;  /* 0x00000000008e7805 */ /* 0x000fe4000001ff00 */
[----:B------:R-:W-:Y:S02]  /*18d0*/  CS2R R140, SRZ ;  /* 0x00000000008c7805 */ /* 0x000fe4000001ff00 */
[----:B------:R-:W-:-:S02]  /*18e0*/  VIMNMX R0, RZ, R0, !PT ;  /* 0x00000000ff007248 */ /* 0x000fc40007fe0100 */
[----:B------:R-:W-:Y:S02]  /*18f0*/  CS2R R138, SRZ ;  /* 0x00000000008a7805 */ /* 0x000fe4000001ff00 */
[----:B------:R-:W-:Y:S02]  /*1900*/  CS2R R136, SRZ ;  /* 0x0000000000887805 */ /* 0x000fe4000001ff00 */
[----:B------:R-:W-:Y:S02]  /*1910*/  CS2R R134, SRZ ;  /* 0x0000000000867805 */ /* 0x000fe4000001ff00 */
[----:B------:R-:W-:Y:S02]  /*1920*/  ISETP.GT.AND P1, PT, R4, R0, PT ;  /* 0x000000000400720c */ /* 0x000fe40003f24270 */
        /* <DEDUP_REMOVED lines=71> */
.L_x_2249:
[----:B------:R-:W-:Y:S01]  /*1da0*/  ULEA UR21, UR38, UR41, 0x3 ;  /* 0x0000002926157291 */ /* 0x000fe2000f8e183f */
[----:B------:R-:W-:-:S05]  /*1db0*/  IMAD.U32 R3, RZ, RZ, UR37 ;  /* 0x00000025ff037e24 */ /* 0x000fca000f8e00ff */
[----:B------:R-:W-:-:S04]  /*1dc0*/  SHF.L.U32 R3, R3, 0x1f, RZ ;  /* 0x0000001f03037819 */ /* 0x000fc800000006ff */
[----:B------:R-:W0:Y:S02]  /*1dd0*/  SYNCS.PHASECHK.TRANS64.TRYWAIT P1, [UR21+0x28c50], R3 ;  /* 0x028c5003ff0075a7 */ /* 0x000e240008020155 */
[----:B0-----:R-:W-:Y:S05]  /*1de0*/  @!P1 BRA `(.L_x_2250) ;  /* 0x0000014c00309947 */ /* 0x001fea0003800000 */
.L_x_2448:
        /* <DEDUP_REMOVED lines=38> */
.L_x_2251:
[----:B0-----:R-:W-:Y:S01]  /*2050*/  VIADD R3, R4, 0xfffffffe ;  /* 0xfffffffe04037836 */ /* 0x001fe20000000000 */
[----:B------:R-:W-:-:S04]  /*2060*/  UIADD3 UR6, UR21, 0x28c60, URZ ;  /* 0x00028c6015067890 */ /* 0x000fc8000fffe03f */
[----:B------:R-:W-:Y:S01]  /*2070*/  ISETP.GE.AND P1, PT, R3, R0, PT ;  /* 0x000000000300720c */ /* 0x000fe20003f26270 */
[----:B------:R-:W-:-:S09]  /*2080*/  UPRMT UR6, UR40, 0x654, UR6 ;  /* 0x0000065428067896 */ /* 0x000fd20008000006 */
[----:B------:R-:W-:Y:S03]  /*2090*/  SYNCS.ARRIVE.TRANS64.RED.A1T0 RZ, [UR6], RZ ;  /* 0x000000ffffff79a7 */ /* 0x000fe60008100406 */
[----:B------:R-:W-:Y:S05]  /*20a0*/  @!P1 BRA `(.L_x_2252) ;  /* 0x0000000800d89947 */ /* 0x000fea0003800000 */
.L_x_2258:
[----:B------:R-:W-:Y:S01]  /*20b0*/  BAR.SYNC.DEFER_BLOCKING 0xe, 0x100 ;  /* 0x0384000000007b1d */ /* 0x000fe20000010000 */
[----:B-1----:R-:W-:Y:S01]  /*20c0*/  IMAD.U32 R5, RZ, RZ, UR38 ;  /* 0x00000026ff057e24 */ /* 0x002fe2000f8e00ff */
[----:B------:R-:W-:Y:S01]  /*20d0*/  UIADD3 UR38, UR38, 0x1, URZ ;  /* 0x0000000126267890 */ /* 0x000fe2000fffe03f */
[C---:B------:R-:W-:Y:S01]  /*20e0*/  ISETP.GT.AND P2, PT, R3.reuse, R0, PT ;  /* 0x000000000300720c */ /* 0x040fe20003f44270 */
[----:B------:R-:W-:Y:S02]  /*20f0*/  VIADD R3, R3, 0xffffffff ;  /* 0xffffffff03037836 */ /* 0x000fe40000000000 */
[----:B0-----:R-:W-:Y:S01]  /*2100*/  LEA R4, R5, R16, 0x6 ;  /* 0x0000001005047211 */ /* 0x001fe200078e30ff */
        /* <DEDUP_REMOVED lines=137> */
.L_x_2253:
[----:B------:R-:W-:Y:S01]  /*29a0*/  ULEA UR21, UR38, UR41, 0x3 ;  /* 0x0000002926157291 */ /* 0x000fe2000f8e183f */
[----:B------:R-:W-:-:S05]  /*29b0*/  IMAD.U32 R4, RZ, RZ, UR37 ;  /* 0x00000025ff047e24 */ /* 0x000fca000f8e00ff */
[----:B------:R-:W-:-:S04]  /*29c0*/  SHF.L.U32 R4, R4, 0x1f, RZ ;  /* 0x0000001f04047819 */ /* 0x000fc800000006ff */
[----:B------:R0:W1:Y:S01]  /*29d0*/  SYNCS.PHASECHK.TRANS64.TRYWAIT P1, [UR21+0x28c50], R4 ;  /* 0x028c5004ff0075a7 */ /* 0x0000620008020155 */
[----:B------:R-:W-:Y:S05]  /*29e0*/  @!P0 BRA `(.L_x_2254) ;  /* 0x0000000000048947 */ /* 0x000fea0003800000 */
[----:B------:R-:W-:Y:S01]  /*29f0*/  BPT.TRAP 0x1 ;  /* 0x000000040000795c */ /* 0x000fe20000300000 */
.L_x_2254:
[----:B-1----:R-:W-:Y:S05]  /*2a00*/  @P1 BRA `(.L_x_2255) ;  /* 0x0000000000081947 */ /* 0x002fea0003800000 */
[----:B------:R-:W1:Y:S02]  /*2a10*/  SYNCS.PHASECHK.TRANS64.TRYWAIT P1, [UR21+0x28c50], R4 ;  /* 0x028c5004ff0075a7 */ /* 0x000e640008020155 */
[----:B-1----:R-:W-:Y:S05]  /*2a20*/  @!P1 BRA `(.L_x_2256) ;  /* 0x0000014000389947 */ /* 0x002fea0003800000 */
.L_x_2255:
        /* <DEDUP_REMOVED lines=26> */
.L_x_2257:
[----:B------:R-:W-:-:S04]  /*2bd0*/  UIADD3 UR6, UR21, 0x28c60, URZ ;  /* 0x00028c6015067890 */ /* 0x000fc8000fffe03f */
[----:B------:R-:W-:-:S09]  /*2be0*/  UPRMT UR6, UR40, 0x654, UR6 ;  /* 0x0000065428067896 */ /* 0x000fd20008000006 */
[----:B------:R-:W-:Y:S01]  /*2bf0*/  SYNCS.ARRIVE.TRANS64.RED.A1T0 RZ, [UR6], RZ ;  /* 0x000000ffffff79a7 */ /* 0x000fe20008100406 */
[----:B------:R-:W-:Y:S05]  /*2c00*/  @P2 BRA `(.L_x_2258) ;  /* 0xfffffff400282947 */ /* 0x000fea000383ffff */
.L_x_2252:
[----:B------:R-:W-:Y:S01]  /*2c10*/  BAR.SYNC.DEFER_BLOCKING 0xe, 0x100 ;  /* 0x0384000000007b1d */ /* 0x000fe20000010000 */
[----:B------:R-:W-:Y:S01]  /*2c20*/  IMAD.U32 R3, RZ, RZ, UR38 ;  /* 0x00000026ff037e24 */ /* 0x000fe2000f8e00ff */
[----:B------:R-:W-:Y:S01]  /*2c30*/  UIADD3 UR38, UR38, 0x1, URZ ;  /* 0x0000000126267890 */ /* 0x000fe2000fffe03f */
[----:B------:R-:W-:Y:S01]  /*2c40*/  PLOP3.LUT P0, PT, PT, PT, PT, 0x8, 0x0 ;  /* 0x000000000000781c */ /* 0x000fe20003f0e170 */
[----:B------:R-:W-:Y:S02]  /*2c50*/  IMAD.MOV.U32 R20, RZ, RZ, RZ ;  /* 0x000000ffff147224 */ /* 0x000fe400078e00ff */
[----:B------:R-:W-:Y:S01]  /*2c60*/  IMAD R0, R3, 0x40, R16 ;  /* 0x0000004003007824 */ /* 0x000fe200078e0210 */
[----:B------:R-:W-:-:S04]  /*2c70*/  UISETP.NE.AND UP0, UPT, UR38, 0x2, UPT ;  /* 0x000000022600788c */ /* 0x000fc8000bf05270 */
[----:B01----:R-:W-:Y:S01]  /*2c80*/  LEA R4, R0, UR41, 0x2 ;  /* 0x0000002900047c11 */ /* 0x003fe2000f8e10ff */
        /* <DEDUP_REMOVED lines=136> */
.L_x_2241:
[----:B------:R-:W-:Y:S01]  /*3510*/  ULDC UR4, c[0x0][0x448] ;  /* 0x0001120000047ab9 */ /* 0x000fe20000000800 */
[----:B------:R-:W-:Y:S02]  /*3520*/  UIADD3 UR7, UR45, 0x3f, URZ ;  /* 0x0000003f2d077890 */ /* 0x000fe4000fffe03f */
[----:B------:R-:W-:Y:S02]  /*3530*/  UISETP.NE.AND UP0, UPT, UR4, 0x1, UPT ;  /* 0x000000010400788c */ /* 0x000fe4000bf05270 */
[----:B------:R-:W-:Y:S01]  /*3540*/  UIADD3 UR10, UR48, 0x1, -UR50 ;  /* 0x00000001300a7890 */ /* 0x000fe2000fffe832 */
[----:B------:R-:W-:Y:S01]  /*3550*/  ULDC.64 UR4, c[0x0][0x9e0] ;  /* 0x0002780000047ab9 */ /* 0x000fe20000000a00 */
[----:B------:R-:W-:-:S07]  /*3560*/  UP2UR UR52, UPR, URZ, 0x1 ;  /* 0x000000013f347883 */ /* 0x000fce0008000000 */
        /* <DEDUP_REMOVED lines=21> */
.L_x_2260:
[----:B------:R-:W-:-:S11]  /*36c0*/  UISETP.NE.AND UP0, UPT, UR5, 0x1, UPT ;  /* 0x000000010500788c */ /* 0x000fd6000bf05270 */
[----:B------:R-:W-:Y:S02]  /*36d0*/  @UP0 ULDC.64 UR10, c[0x0][0x9e8] ;  /* 0x00027a00000a0ab9 */ /* 0x000fe40000000a00 */
[----:B------:R-:W-:-:S04]  /*36e0*/  UIMAD.WIDE.U32 UR8, UR4, UR10, URZ ;  /* 0x0000000a040872a5 */ /* 0x000fc8000f8e003f */
[----:B------:R-:W-:-:S12]  /*36f0*/  @UP0 USHF.R.U32.HI UR4, URZ, UR11, UR9 ;  /* 0x0000000b3f040299 */ /* 0x000fd80008011609 */
.L_x_2261:
[----:B------:R-:W-:-:S06]  /*3700*/  UIMAD UR4, UR4, UR5, UR5 ;  /* 0x00000005040472a4 */ /* 0x000fcc000f8e0205 */
[----:B------:R-:W-:-:S07]  /*3710*/  VIMNMX R0, R0, UR4, PT ;  /* 0x0000000400007c48 */ /* 0x000fce000bfe0100 */
.L_x_2259:
[----:B------:R-:W-:Y:S01]  /*3720*/  UISETP.NE.AND UP0, UPT, UR52, URZ, UPT ;  /* 0x0000003f3400728c */ /* 0x000fe2000bf05270 */
[----:B------:R-:W-:Y:S01]  /*3730*/  VIADD R0, R0, 0x3f ;  /* 0x0000003f00007836 */ /* 0x000fe20000000000 */
[----:B------:R-:W-:-:S04]  /*3740*/  UMOV UR4, UR45 ;  /* 0x0000002d00047c82 */ /* 0x000fc80008000000 */
[----:B------:R-:W-:-:S04]  /*3750*/  SHF.R.S32.HI R3, RZ, 0x1f, R0 ;  /* 0x0000001fff037819 */ /* 0x000fc80000011400 */
[----:B------:R-:W-:Y:S01]  /*3760*/  LEA.HI R3, R3, R0, RZ, 0x6 ;  /* 0x0000000003037211 */ /* 0x000fe200078f30ff */
[----:B------:R-:W-:Y:S01]  /*3770*/  @UP0 ULDC UR8, c[0x0][0x44c] ;  /* 0x0001130000080ab9 */ /* 0x000fe20000000800 */
[----:B------:R-:W-:Y:S01]  /*3780*/  @UP0 ULDC UR7, c[0x0][0x450] ;  /* 0x0001140000070ab9 */ /* 0x000fe20000000800 */
[----:B------:R-:W-:Y:S01]  /*3790*/  UIMAD.WIDE.U32 UR8, UR45, UR8, URZ ;  /* 0x000000082d0872a5 */ /* 0x000fe2000f8e003f */
[----:B------:R-:W-:-:S03]  /*37a0*/  SHF.R.S32.HI R3, RZ, 0x6, R3 ;  /* 0x00000006ff037819 */ /* 0x000fc60000011403 */
[----:B------:R-:W-:Y:S01]  /*37b0*/  @UP0 USHF.R.U32.HI UR4, URZ, UR7, UR9 ;  /* 0x000000073f040299 */ /* 0x000fe20008011609 */
[----:B------:R-:W-:Y:S01]  /*37c0*/  VIMNMX R168, R3, UR6, PT ;  /* 0x0000000603a87c48 */ /* 0x000fe2000bfe0100 */
[----:B------:R-:W-:Y:S02]  /*37d0*/  UISETP.GE.AND UP0, UPT, UR5, 0x1, UPT ;  /* 0x000000010500788c */ /* 0x000fe4000bf06270 */
[----:B------:R-:W-:Y:S01]  /*37e0*/  UIADD3 UR4, UR4, UR48, -UR50 ;  /* 0x0000003004047290 */ /* 0x000fe2000fffe832 */
        /* <DEDUP_REMOVED lines=14> */
.L_x_2263:
[----:B------:R-:W-:-:S11]  /*38d0*/  UISETP.NE.AND UP0, UPT, UR5, 0x1, UPT ;  /* 0x000000010500788c */ /* 0x000fd6000bf05270 */
[----:B------:R-:W-:Y:S02]  /*38e0*/  @UP0 ULDC.64 UR10, c[0x0][0x9e8] ;  /* 0x00027a00000a0ab9 */ /* 0x000fe40000000a00 */
[----:B------:R-:W-:-:S04]  /*38f0*/  UIMAD.WIDE.U32 UR6, UR4, UR10, URZ ;  /* 0x0000000a040672a5 */ /* 0x000fc8000f8e003f */
[----:B------:R-:W-:-:S12]  /*3900*/  @UP0 USHF.R.U32.HI UR4, URZ, UR11, UR7 ;  /* 0x0000000b3f040299 */ /* 0x000fd80008011607 */
.L_x_2264:
[----:B------:R-:W-:-:S04]  /*3910*/  UIMAD UR4, UR4, UR5, URZ ;  /* 0x00000005040472a4 */ /* 0x000fc8000f8e023f */
[----:B------:R-:W-:-:S04]  /*3920*/  UISETP.LT.AND UP0, UPT, UR8, UR4, UPT ;  /* 0x000000040800728c */ /* 0x000fc8000bf01270 */
[----:B------:R-:W-:-:S12]  /*3930*/  USEL UR8, UR8, UR4, !UP0 ;  /* 0x0000000408087287 */ /* 0x000fd8000c000000 */
.L_x_2262:
[----:B------:R-:W-:Y:S01]  /*3940*/  USHF.R.S32.HI UR4, URZ, 0x1f, UR8 ;  /* 0x0000001f3f047899 */ /* 0x000fe20008011408 */
[----:B------:R-:W-:Y:S02]  /*3950*/  PLOP3.LUT P0, PT, PT, PT, PT, 0x80, 0x0 ;  /* 0x000000000000781c */ /* 0x000fe40003f0f070 */
[----:B------:R-:W-:Y:S02]  /*3960*/  CS2R R20, SRZ ;  /* 0x0000000000147805 */ /* 0x000fe4000001ff00 */
[----:B------:R-:W-:Y:S01]  /*3970*/  MOV R3, RZ ;  /* 0x000000ff00037202 */ /* 0x000fe20000000f00 */
[----:B------:R-:W-:Y:S01]  /*3980*/  ULEA.HI UR4, UR4, UR8, URZ, 0x6 ;  /* 0x0000000804047291 */ /* 0x000fe2000f8f303f */
[----:B------:R-:W-:Y:S02]  /*3990*/  CS2R R150, SRZ ;  /* 0x0000000000967805 */ /* 0x000fe4000001ff00 */
        /* <DEDUP_REMOVED lines=16> */
[----:B------:R-:W-:Y:S02]  /*3aa0*/  ISETP.GT.AND P1, PT, R168, UR47, PT ;  /* 0x0000002fa8007c0c */ /* 0x000fe4000bf24270 */
        /* <DEDUP_REMOVED lines=44> */
[----:B------:R-:W-:Y:S01]  /*3d70*/  CS2R R34, SRZ ;  /* 0x0000000000227805 */ /* 0x000fe2000001ff00 */
[----:B------:R-:W-:Y:S01]  /*3d80*/  IMAD.MOV.U32 R169, RZ, RZ, RZ ;  /* 0x000000ffffa97224 */ /* 0x000fe200078e00ff */
[----:B------:R-:W-:Y:S01]  /*3d90*/  CS2R R30, SRZ ;  /* 0x00000000001e7805 */ /* 0x000fe2000001ff00 */
[----:B------:R-:W-:Y:S01]  /*3da0*/  IMAD.MOV.U32 R28, RZ, RZ, RZ ;  /* 0x000000ffff1c7224 */ /* 0x000fe200078e00ff */
[----:B------:R-:W-:Y:S02]  /*3db0*/  CS2R R170, SRZ ;  /* 0x0000000000aa7805 */ /* 0x000fe4000001ff00 */
[----:B------:R-:W-:Y:S01]  /*3dc0*/  CS2R R26, SRZ ;  /* 0x00000000001a7805 */ /* 0x000fe2000001ff00 */
[----:B------:R-:W-:Y:S01]  /*3dd0*/  IMAD.MOV.U32 R172, RZ, RZ, RZ ;  /* 0x000000ffffac7224 */ /* 0x000fe200078e00ff */
        /* <DEDUP_REMOVED lines=31> */
.L_x_2265:
        /* <DEDUP_REMOVED lines=9> */
.L_x_2449:
[----:B------:R-:W-:Y:S05]  /*4060*/  @!P0 BRA `(.L_x_2267) ;  /* 0x0000000000048947 */ /* 0x000fea0003800000 */
[----:B------:R-:W-:Y:S01]  /*4070*/  BPT.TRAP 0x1 ;  /* 0x000000040000795c */ /* 0x000fe20000300000 */
.L_x_2267:
[----:B------:R-:W-:Y:S02]  /*4080*/  IMAD.U32 R7, RZ, RZ, UR38 ;  /* 0x00000026ff077e24 */ /* 0x000fe4000f8e00ff */
[----:B------:R-:W-:-:S03]  /*4090*/  IMAD.U32 R8, RZ, RZ, UR37 ;  /* 0x00000025ff087e24 */ /* 0x000fc6000f8e00ff */
[----:B------:R-:W-:Y:S02]  /*40a0*/  LEA R7, R7, UR41, 0x3 ;  /* 0x0000002907077c11 */ /* 0x000fe4000f8e18ff */
[----:B------:R-:W-:-:S04]  /*40b0*/  SHF.L.U32 R8, R8, 0x1f, RZ ;  /* 0x0000001f08087819 */ /* 0x000fc800000006ff */
[----:B------:R1:W2:Y:S01]  /*40c0*/  SYNCS.PHASECHK.TRANS64.TRYWAIT P1, [R7+URZ+0x28c30], R8 ;  /* 0x028c3008070075a7 */ /* 0x0002a2000802017f */
[----:B------:R-:W-:Y:S05]  /*40d0*/  @!P0 BRA `(.L_x_2268) ;  /* 0x0000000000048947 */ /* 0x000fea0003800000 */
[----:B------:R-:W-:Y:S01]  /*40e0*/  BPT.TRAP 0x1 ;  /* 0x000000040000795c */ /* 0x000fe20000300000 */
.L_x_2268:
[----:B--2---:R-:W-:Y:S05]  /*40f0*/  @P1 BRA `(.L_x_2269) ;  /* 0x0000000000081947 */ /* 0x004fea0003800000 */
[----:B------:R-:W2:Y:S02]  /*4100*/  SYNCS.PHASECHK.TRANS64.TRYWAIT P1, [R7+URZ+0x28c30], R8 ;  /* 0x028c3008070075a7 */ /* 0x000ea4000802017f */
[----:B--2---:R-:W-:Y:S05]  /*4110*/  @!P1 BRA `(.L_x_2270) ;  /* 0x0000012800ac9947 */ /* 0x004fea0003800000 */
.L_x_2269:
        /* <DEDUP_REMOVED lines=40> */
.L_x_2271:
[----:B------:R-:W-:Y:S01]  /*43a0*/  UISETP.NE.AND UP1, UPT, UR52, URZ, UPT ;  /* 0x0000003f3400728c */ /* 0x000fe2000bf25270 */
[----:B------:R-:W-:Y:S01]  /*43b0*/  IADD3 R3, R185, UR45, RZ ;  /* 0x0000002db9037c10 */ /* 0x000fe2000fffe0ff */
[----:B------:R-:W-:Y:S01]  /*43c0*/  IMAD.MOV.U32 R5, RZ, RZ, -0x40 ;  /* 0xffffffc0ff057424 */ /* 0x000fe200078e00ff */
[----:B------:R-:W-:Y:S01]  /*43d0*/  R2UR UR6, R7 ;  /* 0x00000000070672ca */ /* 0x000fe200000e0000 */
[----:B------:R-:W-:Y:S02]  /*43e0*/  UISETP.NE.AND UP0, UPT, UR51, URZ, UPT ;  /* 0x0000003f3300728c */ /* 0x000fe4000bf05270 */
[----:B------:R-:W-:Y:S01]  /*43f0*/  PLOP3.LUT P1, PT, PT, PT, UP1, 0x80, 0x0 ;  /* 0x000000000000781c */ /* 0x000fe20003f2f018 */
[----:B------:R-:W-:Y:S01]  /*4400*/  ULDC UR7, c[0x0][0x9d8] ;  /* 0x0002760000077ab9 */ /* 0x000fe20000000800 */
[----:B------:R-:W-:Y:S01]  /*4410*/  PLOP3.LUT P2, PT, PT, PT, UP1, 0x80, 0x0 ;  /* 0x000000000000781c */ /* 0x000fe20003f4f018 */
[----:B------:R-:W-:Y:S02]  /*4420*/  IMAD R5, R168, R5, 0x41 ;  /* 0x00000041a8057424 */ /* 0x000fe400078e0205 */
[----:B------:R-:W-:Y:S01]  /*4430*/  FMUL.FTZ R24, R24, UR7 ;  /* 0x0000000718187c20 */ /* 0x000fe20008410000 */
        /* <DEDUP_REMOVED lines=12> */
[----:B------:R-:W-:Y:S01]  /*4500*/  FMUL.FTZ R33, R33, UR7 ;  /* 0x0000000721217c20 */ /* 0x000fe20008410000 */
[----:B------:R-:W-:Y:S01]  /*4510*/  @P2 SHF.R.U32.HI R3, RZ, UR10, R4 ;  /* 0x0000000aff032c19 */ /* 0x000fe20008011604 */
[----:B------:R-:W-:Y:S01]  /*4520*/  FMUL.FTZ R36, R36, UR7 ;  /* 0x0000000724247c20 */ /* 0x000fe20008410000 */
[----:B------:R-:W-:Y:S01]  /*4530*/  FMUL.FTZ R37, R37, UR7 ;  /* 0x0000000725257c20 */ /* 0x000fe20008410000 */
[----:B------:R-:W-:Y:S01]  /*4540*/  FMUL.FTZ R40, R40, UR7 ;  /* 0x0000000728287c20 */ /* 0x000fe20008410000 */
[----:B------:R-:W-:Y:S01]  /*4550*/  FMUL.FTZ R41, R41, UR7 ;  /* 0x0000000729297c20 */ /* 0x000fe20008410000 */
[----:B------:R-:W0:Y:S01]  /*4560*/  SHFL.IDX PT, R6, R3, RZ, 0x1c1f ;  /* 0x001c1fff03067589 */ /* 0x000e2200000e0000 */
        /* <DEDUP_REMOVED lines=16> */
[----:B------:R-:W-:Y:S01]  /*4670*/  FMUL.FTZ R34, R34, UR7 ;  /* 0x0000000722227c20 */ /* 0x000fe20008410000 */
[----:B------:R-:W-:Y:S01]  /*4680*/  IADD3 R4, -R2, UR48, R5 ;  /* 0x0000003002047c10 */ /* 0x000fe2000fffe105 */
[----:B------:R-:W3:Y:S01]  /*4690*/  MUFU.TANH R24, R24 ;  /* 0x0000001800187308 */ /* 0x000ee20000002400 */
[----:B------:R-:W-:Y:S01]  /*46a0*/  ULDC UR20, c[0x0][0x9dc] ;  /* 0x0002770000147ab9 */ /* 0x000fe20000000800 */
[----:B------:R-:W-:Y:S01]  /*46b0*/  SYNCS.ARRIVE.TRANS64.RED.A1T0 RZ, [UR6], RZ ;  /* 0x000000ffffff79a7 */ /* 0x000fe20008100406 */
[----:B------:R-:W-:Y:S01]  /*46c0*/  FMUL.FTZ R31, R31, UR7 ;  /* 0x000000071f1f7c20 */ /* 0x000fe20008410000 */
[----:B------:R-:W-:Y:S01]  /*46d0*/  ULOP3.LUT UR6, URZ, UR20, URZ, 0x33, !UPT ;  /* 0x000000143f067292 */ /* 0x000fe2000f8e333f */
[----:B------:R-:W-:Y:S01]  /*46e0*/  FMUL.FTZ R35, R35, UR7 ;  /* 0x0000000723237c20 */ /* 0x000fe20008410000 */
[----:B------:R-:W-:Y:S01]  /*46f0*/  VIADD R4, R4, -UR50 ;  /* 0x8000003204047c36 */ /* 0x000fe20008000000 */
[----:B------:R-:W-:Y:S01]  /*4700*/  ULDC UR14, c[0x0][0x9e0] ;  /* 0x00027800000e7ab9 */ /* 0x000fe20000000800 */
[----:B------:R-:W4:Y:S01]  /*4710*/  MUFU.TANH R25, R25 ;  /* 0x0000001900197308 */ /* 0x000f220000002400 */
[----:B------:R-:W-:-:S07]  /*4720*/  FMUL.FTZ R38, R38, UR7 ;  /* 0x0000000726267c20 */ /* 0x000fce0008410000 */
        /* <DEDUP_REMOVED lines=28> */
[----:B-----5:R-:W-:-:S04]  /*48f0*/  LEA R34, R168, 0xffffffc0, 0x6 ;  /* 0xffffffc0a8227811 */ /* 0x020fc800078e30ff */
[----:B------:R-:W-:-:S03]  /*4900*/  IADD3 R10, -R2, UR48, -R34 ;  /* 0x00000030020a7c10 */ /* 0x000fc6000fffe922 */
[----:B------:R5:W2:Y:S01]  /*4910*/  MUFU.TANH R13, R35 ;  /* 0x00000023000d7308 */ /* 0x000aa20000002400 */
[----:B-1----:R-:W-:-:S07]  /*4920*/  VIADD R31, R4, UR14 ;  /* 0x0000000e041f7c36 */ /* 0x002fce0008000000 */
[----:B------:R1:W2:Y:S01]  /*4930*/  MUFU.TANH R14, R38 ;  /* 0x00000026000e7308 */ /* 0x0002a20000002400 */
[----:B-----5:R-:W-:Y:S01]  /*4940*/  VIADD R35, R4, UR6 ;  /* 0x0000000604237c36 */ /* 0x020fe20008000000 */
[----:B0-----:R-:W-:Y:S01]  /*4950*/  VIADDMNMX R4, R6, R31, R10, PT ;  /* 0x0000001f06047246 */ /* 0x001fe2000380010a */
[----:B-1----:R-:W-:Y:S02]  /*4960*/  VIADD R38, R5, 0xffffffff ;  /* 0xffffffff05267836 */ /* 0x002fe40000000000 */
[----:B------:R-:W-:Y:S01]  /*4970*/  IMAD.IADD R5, R35, 0x1, R6 ;  /* 0x0000000123057824 */ /* 0x000fe200078e0206 */
[----:B---34-:R-:W-:Y:S06]  /*4980*/  @P1 BRA `(.L_x_2272) ;  /* 0x0000000000641947 */ /* 0x018fec0003800000 */
[----:B------:R-:W-:Y:S01]  /*4990*/  IMAD.U32 R9, RZ, RZ, UR50 ;  /* 0x00000032ff097e24 */ /* 0x000fe2000f8e00ff */
[----:B------:R-:W-:Y:S04]  /*49a0*/  BSSY B0, `(.L_x_2273) ;  /* 0x0000013000007945 */ /* 0x000fe80003800000 */
[----:B------:R-:W-:-:S04]  /*49b0*/  IADD3 R9, -R9, UR48, R6 ;  /* 0x0000003009097c10 */ /* 0x000fc8000fffe106 */
        /* <DEDUP_REMOVED lines=11> */
.L_x_2274:
[----:B------:R-:W-:Y:S02]  /*4a70*/  ULDC UR6, c[0x0][0x9e4] ;  /* 0x0002790000067ab9 */ /* 0x000fe40000000800 */
[----:B------:R-:W-:-:S04]  /*4a80*/  MOV R39, UR6 ;  /* 0x0000000600277c02 */ /* 0x000fc80008000f00 */
[----:B------:R-:W-:-:S13]  /*4a90*/  ISETP.NE.AND P1, PT, R39, 0x1, PT ;  /* 0x000000012700780c */ /* 0x000fda0003f25270 */
[----:B------:R-:W0:Y:S02]  /*4aa0*/  @P1 LDC.64 R42, c[0x0][0x9e8] ;  /* 0x00027a00ff2a1b82 */ /* 0x000e240000000a00 */
[----:B0-----:R-:W-:-:S05]  /*4ab0*/  @P1 IMAD.HI.U32 R6, R9, R42, RZ ;  /* 0x0000002a09061227 */ /* 0x001fca00078e00ff */
[----:B------:R-:W-:-:S07]  /*4ac0*/  @P1 SHF.R.U32.HI R9, RZ, R43, R6 ;  /* 0x0000002bff091219 */ /* 0x000fce0000011606 */
.L_x_2275:
[----:B------:R-:W-:Y:S05]  /*4ad0*/  BSYNC B0 ;  /* 0x0000000000007941 */ /* 0x000fea0003800000 */
.L_x_2273:
[----:B------:R-:W-:-:S04]  /*4ae0*/  IMAD R9, R9, R39, -R34 ;  /* 0x0000002709097224 */ /* 0x000fc800078e0a22 */
[----:B------:R-:W-:-:S05]  /*4af0*/  IMAD.IADD R9, R9, 0x1, -R2 ;  /* 0x0000000109097824 */ /* 0x000fca00078e0a02 */
[----:B------:R-:W-:Y:S02]  /*4b00*/  VIADDMNMX R4, R9, R39, R4, PT ;  /* 0x0000002709047246 */ /* 0x000fe40003800104 */
[----:B------:R-:W-:-:S07]  /*4b10*/  VIMNMX R5, R5, R9, !PT ;  /* 0x0000000905057248 */ /* 0x000fce0007fe0100 */
.L_x_2272:
[C---:B------:R-:W-:Y:S01]  /*4b20*/  ISETP.GE.AND P2, PT, R38.reuse, 0x9, PT ;  /* 0x000000092600780c */ /* 0x040fe20003f46270 */
[----:B------:R-:W-:Y:S01]  /*4b30*/  UISETP.NE.AND UP0, UPT, UR51, URZ, UPT ;  /* 0x0000003f3300728c */ /* 0x000fe2000bf05270 */
[----:B------:R-:W-:Y:S02]  /*4b40*/  ISETP.GE.AND P1, PT, R38, 0x2, PT ;  /* 0x000000022600780c */ /* 0x000fe40003f26270 */
        /* <DEDUP_REMOVED lines=40> */
[C---:B------:R-:W-:Y:S02]  /*4dd0*/  ISETP.GT.AND P3, PT, R5.reuse, 0x28, !P4 ;  /* 0x000000280500780c */ /* 0x040fe40006764270 */
        /* <DEDUP_REMOVED lines=27> */
[----:B------:R-:W-:Y:S01]  /*4f90*/  ISETP.GE.AND P6, PT, R38, 0x3a, PT ;  /* 0x0000003a2600780c */ /* 0x000fe20003fc6270 */
[----:B------:R-:W0:Y:S03]  /*4fa0*/  SHFL.IDX PT, R24, R3, 0x1, 0x1c1f ;  /* 0x003c1f0003187f89 */ /* 0x000e2600000e0000 */
[----:B------:R-:W-:Y:S02]  /*4fb0*/  P2R R38, PR, RZ, 0x40 ;  /* 0x00000040ff267803 */ /* 0x000fe40000000000 */
[----:B------:R-:W-:-:S04]  /*4fc0*/  ISETP.GT.AND P6, PT, R5, 0x39, !P6 ;  /* 0x000000390500780c */ /* 0x000fc800077c4270 */
[----:B------:R-:W-:-:S04]  /*4fd0*/  ISETP.LT.OR P6, PT, R4, 0x3a, P6 ;  /* 0x0000003a0400780c */ /* 0x000fc800037c1670 */
[----:B------:R-:W-:Y:S02]  /*4fe0*/  FSEL R74, R53, -INF , !P6 ;  /* 0xff800000354a7808 */ /* 0x000fe40007000000 */
[----:B------:R-:W-:Y:S02]  /*4ff0*/  PLOP3.LUT P6, PT, PT, PT, UP0, 0x40, 0x0 ;  /* 0x000000000000781c */ /* 0x000fe40003fce808 */
[----:B0-----:R-:W-:Y:S01]  /*5000*/  VIADDMNMX R4, R24, R31, R10, PT ;  /* 0x0000001f18047246 */ /* 0x001fe2000380010a */
[----:B------:R-:W-:-:S10]  /*5010*/  IMAD.IADD R6, R35, 0x1, R24 ;  /* 0x0000000123067824 */ /* 0x000fd400078e0218 */
[----:B------:R-:W-:Y:S05]  /*5020*/  @P6 BRA `(.L_x_2276) ;  /* 0x0000000000646947 */ /* 0x000fea0003800000 */
        /* <DEDUP_REMOVED lines=14> */
.L_x_2278:
[----:B------:R-:W-:Y:S02]  /*5110*/  ULDC UR6, c[0x0][0x9e4] ;  /* 0x0002790000067ab9 */ /* 0x000fe40000000800 */
[----:B------:R-:W-:-:S05]  /*5120*/  IMAD.U32 R5, RZ, RZ, UR6 ;  /* 0x00000006ff057e24 */ /* 0x000fca000f8e00ff */
[----:B------:R-:W-:-:S13]  /*5130*/  ISETP.NE.AND P6, PT, R5, 0x1, PT ;  /* 0x000000010500780c */ /* 0x000fda0003fc5270 */
[----:B------:R-:W0:Y:S02]  /*5140*/  @P6 LDC.64 R24, c[0x0][0x9e8] ;  /* 0x00027a00ff186b82 */ /* 0x000e240000000a00 */
[----:B0-----:R-:W-:-:S05]  /*5150*/  @P6 IMAD.HI.U32 R10, R3, R24, RZ ;  /* 0x00000018030a6227 */ /* 0x001fca00078e00ff */
[----:B------:R-:W-:-:S07]  /*5160*/  @P6 SHF.R.U32.HI R3, RZ, R25, R10 ;  /* 0x00000019ff036219 */ /* 0x000fce000001160a */
.L_x_2279:
[----:B------:R-:W-:Y:S05]  /*5170*/  BSYNC B0 ;  /* 0x0000000000007941 */ /* 0x000fea0003800000 */
.L_x_2277:
[----:B------:R-:W-:-:S04]  /*5180*/  IMAD R3, R3, R5, -R34 ;  /* 0x0000000503037224 */ /* 0x000fc800078e0a22 */
[----:B------:R-:W-:-:S05]  /*5190*/  IMAD.IADD R3, R3, 0x1, -R2 ;  /* 0x0000000103037824 */ /* 0x000fca00078e0a02 */
[----:B------:R-:W-:Y:S02]  /*51a0*/  VIADDMNMX R4, R3, R5, R4, PT ;  /* 0x0000000503047246 */ /* 0x000fe40003800104 */
[----:B------:R-:W-:-:S07]  /*51b0*/  VIMNMX R6, R6, R3, !PT ;  /* 0x0000000306067248 */ /* 0x000fce0007fe0100 */
.L_x_2276:
[----:B------:R-:W-:Y:S01]  /*51c0*/  ISETP.GT.AND P1, PT, R6, 0x1, !P1 ;  /* 0x000000010600780c */ /* 0x000fe20004f24270 */
[----:B------:R-:W-:Y:S01]  /*51d0*/  ULDC UR10, c[0x0][0x988] ;  /* 0x00026200000a7ab9 */ /* 0x000fe20000000800 */
[----:B------:R-:W-:Y:S01]  /*51e0*/  FMNMX.FTZ R5, R32, R42, !PT ;  /* 0x0000002a20057209 */ /* 0x000fe20007810000 */
[----:B------:R-:W-:Y:S01]  /*51f0*/  BAR.SYNC.DEFER_BLOCKING 0xf, 0x100 ;  /* 0x03c4000000007b1d */ /* 0x000fe20000010000 */
        /* <DEDUP_REMOVED lines=15> */
[----:B------:R-:W-:-:S02]  /*52f0*/  ISETP.GT.AND P2, PT, R6, 0x8, !P2 ;  /* 0x000000080600780c */ /* 0x000fc40005744270 */
[----:B------:R-:W-:Y:S02]  /*5300*/  FSEL R12, R12, -INF , !P1 ;  /* 0xff8000000c0c7808 */ /* 0x000fe40004800000 */
[----:B------:R-:W-:Y:S02]  /*5310*/  ISETP.NE.AND P1, PT, R28, RZ, PT ;  /* 0x000000ff1c00720c */ /* 0x000fe40003f25270 */
[----:B------:R-:W-:Y:S02]  /*5320*/  FMNMX.FTZ R5, R40, R5, !PT ;  /* 0x0000000528057209 */ /* 0x000fe40007810000 */
[----:B------:R-:W-:Y:S02]  /*5330*/  ISETP.GT.AND P1, PT, R6, 0x11, !P1 ;  /* 0x000000110600780c */ /* 0x000fe40004f24270 */
[C---:B------:R-:W-:Y:S02]  /*5340*/  ISETP.LT.OR P2, PT, R4.reuse, 0x9, P2 ;  /* 0x000000090400780c */ /* 0x040fe40001741670 */
[----:B------:R-:W-:-:S02]  /*5350*/  ISETP.LT.OR P1, PT, R4, 0x12, P1 ;  /* 0x000000120400780c */ /* 0x000fc40000f21670 */
[----:B------:R-:W-:Y:S02]  /*5360*/  ISETP.NE.AND P6, PT, R9, RZ, PT ;  /* 0x000000ff0900720c */ /* 0x000fe40003fc5270 */
[----:B--2---:R-:W-:Y:S02]  /*5370*/  FSEL R13, R13, -INF , !P1 ;  /* 0xff8000000d0d7808 */ /* 0x004fe40004800000 */
[----:B------:R-:W-:Y:S02]  /*5380*/  ISETP.NE.AND P1, PT, R29, RZ, PT ;  /* 0x000000ff1d00720c */ /* 0x000fe40003f25270 */
[----:B------:R-:W-:Y:S02]  /*5390*/  FMNMX.FTZ R5, R68, R5, !PT ;  /* 0x0000000544057209 */ /* 0x000fe40007810000 */
[----:B------:R-:W-:Y:S02]  /*53a0*/  ISETP.GT.AND P1, PT, R6, 0x18, !P1 ;  /* 0x000000180600780c */ /* 0x000fe40004f24270 */
[----:B------:R-:W-:-:S02]  /*53b0*/  FSEL R9, R30, -INF , !P2 ;  /* 0xff8000001e097808 */ /* 0x000fc40005000000 */
[----:B------:R-:W-:Y:S02]  /*53c0*/  ISETP.LT.OR P1, PT, R4, 0x19, P1 ;  /* 0x000000190400780c */ /* 0x000fe40000f21670 */
[----:B------:R-:W-:Y:S02]  /*53d0*/  ISETP.NE.AND P2, PT, R37, RZ, PT ;  /* 0x000000ff2500720c */ /* 0x000fe40003f45270 */
[----:B------:R-:W-:Y:S02]  /*53e0*/  FSEL R14, R14, -INF , !P1 ;  /* 0xff8000000e0e7808 */ /* 0x000fe40004800000 */
[----:B------:R-:W-:Y:S02]  /*53f0*/  ISETP.NE.AND P1, PT, R33, RZ, PT ;  /* 0x000000ff2100720c */ /* 0x000fe40003f25270 */
[----:B------:R-:W-:Y:S02]  /*5400*/  FMNMX.FTZ R5, R44, R5, !PT ;  /* 0x000000052c057209 */ /* 0x000fe40007810000 */
[----:B------:R-:W-:-:S02]  /*5410*/  ISETP.GT.AND P1, PT, R6, 0x19, !P1 ;  /* 0x000000190600780c */ /* 0x000fc40004f24270 */
[----:B------:R-:W-:Y:S02]  /*5420*/  FMNMX.FTZ R5, R70, R5, !PT ;  /* 0x0000000546057209 */ /* 0x000fe40007810000 */
[----:B------:R-:W-:Y:S02]  /*5430*/  ISETP.LT.OR P1, PT, R4, 0x1a, P1 ;  /* 0x0000001a0400780c */ /* 0x000fe40000f21670 */
[----:B------:R-:W-:Y:S02]  /*5440*/  FMNMX.FTZ R5, R48, R5, !PT ;  /* 0x0000000530057209 */ /* 0x000fe40007810000 */
[----:B------:R-:W-:Y:S02]  /*5450*/  FSEL R15, R15, -INF , !P1 ;  /* 0xff8000000f0f7808 */ /* 0x000fe40004800000 */
[----:B------:R-:W-:Y:S02]  /*5460*/  ISETP.NE.AND P1, PT, R36, RZ, PT ;  /* 0x000000ff2400720c */ /* 0x000fe40003f25270 */
[----:B------:R-:W-:-:S02]  /*5470*/  FMNMX.FTZ R5, R72, R5, !PT ;  /* 0x0000000548057209 */ /* 0x000fc40007810000 */
[----:B------:R-:W-:Y:S02]  /*5480*/  ISETP.GT.AND P1, PT, R6, 0x20, !P1 ;  /* 0x000000200600780c */ /* 0x000fe40004f24270 */
[----:B------:R-:W-:Y:S02]  /*5490*/  FMNMX.FTZ R5, R52, R5, !PT ;  /* 0x0000000534057209 */ /* 0x000fe40007810000 */
[----:B------:R-:W-:Y:S02]  /*54a0*/  ISETP.LT.OR P1, PT, R4, 0x21, P1 ;  /* 0x000000210400780c */ /* 0x000fe40000f21670 */
[----:B------:R-:W-:Y:S02]  /*54b0*/  ISETP.GT.AND P3, PT, R6, 0x30, !P3 ;  /* 0x000000300600780c */ /* 0x000fe40005f64270 */
[----:B------:R-:W-:Y:S02]  /*54c0*/  FSEL R20, R20, -INF , !P1 ;  /* 0xff80000014147808 */ /* 0x000fe40004800000 */
[----:B------:R-:W-:-:S02]  /*54d0*/  ISETP.GT.AND P1, PT, R6, 0x21, !P2 ;  /* 0x000000210600780c */ /* 0x000fc40005724270 */
[----:B------:R-:W-:Y:S02]  /*54e0*/  ISETP.NE.AND P2, PT, R57, RZ, PT ;  /* 0x000000ff3900720c */ /* 0x000fe40003f45270 */
[----:B------:R-:W-:Y:S02]  /*54f0*/  ISETP.LT.OR P1, PT, R4, 0x22, P1 ;  /* 0x000000220400780c */ /* 0x000fe40000f21670 */
[C---:B------:R-:W-:Y:S02]  /*5500*/  ISETP.GT.AND P2, PT, R6.reuse, 0x29, !P2 ;  /* 0x000000290600780c */ /* 0x040fe40005744270 */
[----:B------:R-:W-:Y:S02]  /*5510*/  FSEL R21, R21, -INF , !P1 ;  /* 0xff80000015157808 */ /* 0x000fe40004800000 */
[----:B------:R-:W-:Y:S02]  /*5520*/  ISETP.GT.AND P1, PT, R6, RZ, !P6 ;  /* 0x000000ff0600720c */ /* 0x000fe40007724270 */
[----:B------:R-:W-:-:S02]  /*5530*/  ISETP.NE.AND P6, PT, R38, RZ, PT ;  /* 0x000000ff2600720c */ /* 0x000fc40003fc5270 */
[C---:B------:R-:W-:Y:S02]  /*5540*/  ISETP.LT.OR P1, PT, R4.reuse, 0x1, P1 ;  /* 0x000000010400780c */ /* 0x040fe40000f21670 */
[----:B------:R-:W-:Y:S02]  /*5550*/  ISETP.LT.OR P2, PT, R4, 0x2a, P2 ;  /* 0x0000002a0400780c */ /* 0x000fe40001741670 */
[----:B------:R-:W-:Y:S02]  /*5560*/  FSEL R3, R26, -INF , !P1 ;  /* 0xff8000001a037808 */ /* 0x000fe40004800000 */
[----:B------:R-:W-:Y:S02]  /*5570*/  FMNMX.FTZ R26, R74, R5, !PT ;  /* 0x000000054a1a7209 */ /* 0x000fe40007810000 */
[----:B------:R-:W-:Y:S02]  /*5580*/  FMNMX.FTZ R24, R3, R10, !PT ;  /* 0x0000000a03187209 */ /* 0x000fe40007810000 */
[----:B------:R-:W-:Y:S01]  /*5590*/  ISETP.NE.AND P1, PT, R41, RZ, PT ;  /* 0x000000ff2900720c */ /* 0x000fe20003f25270 */
[----:B------:R-:W0:Y:S01]  /*55a0*/  SHFL.BFLY PT, R5, R26, 0x2, 0x1f ;  /* 0x0c401f001a057f89 */ /* 0x000e2200000e0000 */
[----:B------:R-:W-:-:S02]  /*55b0*/  FMNMX.FTZ R24, R9, R24, !PT ;  /* 0x0000001809187209 */ /* 0x000fc40007810000 */
[C---:B------:R-:W-:Y:S02]  /*55c0*/  ISETP.GT.AND P1, PT, R6.reuse, 0x28, !P1 ;  /* 0x000000280600780c */ /* 0x040fe40004f24270 */
[----:B------:R-:W-:Y:S02]  /*55d0*/  ISETP.GT.AND P4, PT, R6, 0x31, !P4 ;  /* 0x000000310600780c */ /* 0x000fe40006784270 */
[----:B------:R-:W-:Y:S02]  /*55e0*/  ISETP.LT.OR P1, PT, R4, 0x29, P1 ;  /* 0x000000290400780c */ /* 0x000fe40000f21670 */
[----:B------:R-:W-:Y:S02]  /*55f0*/  ISETP.GT.AND P5, PT, R6, 0x38, !P5 ;  /* 0x000000380600780c */ /* 0x000fe40006fa4270 */
[C---:B------:R-:W-:Y:S02]  /*5600*/  ISETP.LT.OR P3, PT, R4.reuse, 0x31, P3 ;  /* 0x000000310400780c */ /* 0x040fe40001f61670 */
[----:B------:R-:W-:-:S02]  /*5610*/  ISETP.LT.OR P4, PT, R4, 0x32, P4 ;  /* 0x000000320400780c */ /* 0x000fc40002781670 */
[----:B------:R-:W-:Y:S02]  /*5620*/  ISETP.LT.OR P5, PT, R4, 0x39, P5 ;  /* 0x000000390400780c */ /* 0x000fe40002fa1670 */
[----:B0-----:R-:W-:Y:S02]  /*5630*/  FMNMX.FTZ R27, R26, R5, !PT ;  /* 0x000000051a1b7209 */ /* 0x001fe40007810000 */
[----:B------:R-:W-:-:S03]  /*5640*/  FMNMX.FTZ R5, R11, R24, !PT ;  /* 0x000000180b057209 */ /* 0x000fc60007810000 */
[----:B------:R-:W0:Y:S01]  /*5650*/  SHFL.BFLY PT, R28, R27, 0x1, 0x1f ;  /* 0x0c201f001b1c7f89 */ /* 0x000e2200000e0000 */
[----:B------:R-:W-:-:S04]  /*5660*/  FMNMX.FTZ R24, R12, R5, !PT ;  /* 0x000000050c187209 */ /* 0x000fc80007810000 */
[----:B------:R-:W-:Y:S02]  /*5670*/  FMNMX.FTZ R25, R13, R24, !PT ;  /* 0x000000180d197209 */ /* 0x000fe40007810000 */
[----:B------:R-:W-:Y:S02]  /*5680*/  FSEL R24, R46, -INF , !P1 ;  /* 0xff8000002e187808 */ /* 0x000fe40004800000 */
[----:B------:R-:W-:-:S04]  /*5690*/  FMNMX.FTZ R26, R14, R25, !PT ;  /* 0x000000190e1a7209 */ /* 0x000fc80007810000 */
[----:B------:R-:W-:-:S04]  /*56a0*/  FMNMX.FTZ R25, R15, R26, !PT ;  /* 0x0000001a0f197209 */ /* 0x000fc80007810000 */
[----:B------:R-:W-:Y:S02]  /*56b0*/  FMNMX.FTZ R26, R20, R25, !PT ;  /* 0x00000019141a7209 */ /* 0x000fe40007810000 */
[----:B------:R-:W-:Y:S02]  /*56c0*/  FSEL R25, R47, -INF , !P2 ;  /* 0xff8000002f197808 */ /* 0x000fe40005000000 */
[----:B0-----:R-:W-:-:S04]  /*56d0*/  FMNMX.FTZ R5, R27, R28, !PT ;  /* 0x0000001c1b057209 */ /* 0x001fc80007810000 */
[C---:B------:R-:W-:Y:S01]  /*56e0*/  FSETP.NEU.FTZ.AND P1, PT, R5.reuse, -INF , PT ;  /* 0xff8000000500780b */ /* 0x040fe20003f3d000 */
[----:B------:R-:W-:-:S05]  /*56f0*/  FMUL.FTZ R27, R5, UR10 ;  /* 0x0000000a051b7c20 */ /* 0x000fca0008410000 */
[----:B------:R-:W-:Y:S02]  /*5700*/  FSEL R31, R27, RZ, P1 ;  /* 0x000000ff1b1f7208 */ /* 0x000fe40000800000 */
[----:B------:R-:W-:Y:S02]  /*5710*/  FMNMX.FTZ R27, R21, R26, !PT ;  /* 0x0000001a151b7209 */ /* 0x000fe40007810000 */
[----:B------:R-:W-:Y:S01]  /*5720*/  ISETP.GT.AND P1, PT, R6, 0x39, !P6 ;  /* 0x000000390600780c */ /* 0x000fe20007724270 */
[--C-:B------:R-:W-:Y:S01]  /*5730*/  FFMA.FTZ R30, R32, UR10, -R31.reuse ;  /* 0x0000000a201e7c23 */ /* 0x100fe2000801081f */
[----:B------:R-:W-:Y:S01]  /*5740*/  FMNMX.FTZ R6, R24, R27, !PT ;  /* 0x0000001b18067209 */ /* 0x000fe20007810000 */
[--C-:B------:R-:W-:Y:S01]  /*5750*/  FFMA.FTZ R34, R58, UR10, -R31.reuse ;  /* 0x0000000a3a227c23 */ /* 0x100fe2000801081f */
[----:B------:R-:W-:Y:S01]  /*5760*/  FSEL R26, R50, -INF , !P3 ;  /* 0xff800000321a7808 */ /* 0x000fe20005800000 */
[----:B------:R0:W-:Y:S01]  /*5770*/  MUFU.EX2 R152, R30 ;  /* 0x0000001e00987308 */ /* 0x0001e20000000800 */
[----:B------:R-:W-:Y:S01]  /*5780*/  FMNMX.FTZ R29, R25, R6, !PT ;  /* 0x00000006191d7209 */ /* 0x000fe20007810000 */
[--C-:B------:R-:W-:Y:S01]  /*5790*/  FFMA.FTZ R32, R42, UR10, -R31.reuse ;  /* 0x0000000a2a207c23 */ /* 0x100fe2000801081f */
[----:B------:R-:W-:Y:S01]  /*57a0*/  FSEL R27, R51, -INF , !P4 ;  /* 0xff800000331b7808 */ /* 0x000fe20006000000 */
[--C-:B------:R-:W-:Y:S01]  /*57b0*/  FFMA.FTZ R36, R60, UR10, -R31.reuse ;  /* 0x0000000a3c247c23 */ /* 0x100fe2000801081f */
[----:B------:R-:W-:Y:S01]  /*57c0*/  FMNMX.FTZ R6, R26, R29, !PT ;  /* 0x0000001d1a067209 */ /* 0x000fe20007810000 */
[--C-:B------:R-:W-:Y:S01]  /*57d0*/  FFMA.FTZ R42, R70, UR10, -R31.reuse ;  /* 0x0000000a462a7c23 */ /* 0x100fe2000801081f */
[----:B------:R-:W-:Y:S01]  /*57e0*/  ISETP.LT.OR P1, PT, R4, 0x3a, P1 ;  /* 0x0000003a0400780c */ /* 0x000fe20000f21670 */
[----:B------:R1:W-:Y:S01]  /*57f0*/  MUFU.EX2 R35, R34 ;  /* 0x0000002200237308 */ /* 0x0003e20000000800 */
[----:B------:R-:W-:Y:S01]  /*5800*/  FSEL R4, R54, -INF , !P5 ;  /* 0xff80000036047808 */ /* 0x000fe20006800000 */
[--C-:B0-----:R-:W-:Y:S01]  /*5810*/  FFMA.FTZ R30, R56, UR10, -R31.reuse ;  /* 0x0000000a381e7c23 */ /* 0x101fe2000801081f */
[----:B------:R-:W-:Y:S01]  /*5820*/  FMNMX.FTZ R29, R27, R6, !PT ;  /* 0x000000061b1d7209 */ /* 0x000fe20007810000 */
[--C-:B------:R-:W-:Y:S01]  /*5830*/  FFMA.FTZ R38, R64, UR10, -R31.reuse ;  /* 0x0000000a40267c23 */ /* 0x100fe2000801081f */
[----:B------:R-:W-:Y:S01]  /*5840*/  FSEL R28, R55, -INF , !P1 ;  /* 0xff800000371c7808 */ /* 0x000fe20004800000 */
[--C-:B------:R-:W-:Y:S01]  /*5850*/  FFMA.FTZ R39, R66, UR10, -R31.reuse ;  /* 0x0000000a42277c23 */ /* 0x100fe2000801081f */
[----:B------:R-:W-:Y:S01]  /*5860*/  FMNMX.FTZ R29, R4, R29, !PT ;  /* 0x0000001d041d7209 */ /* 0x000fe20007810000 */
[----:B------:R-:W-:Y:S01]  /*5870*/  MUFU.EX2 R154, R30 ;  /* 0x0000001e009a7308 */ /* 0x000fe20000000800 */
[--C-:B-1----:R-:W-:Y:S01]  /*5880*/  FFMA.FTZ R34, R68, UR10, -R31.reuse ;  /* 0x0000000a44227c23 */ /* 0x102fe2000801081f */
[--C-:B------:R-:W-:Y:S01]  /*5890*/  FFMA.FTZ R40, R40, UR10, -R31.reuse ;  /* 0x0000000a28287c23 */ /* 0x100fe2000801081f */
[----:B------:R-:W-:Y:S01]  /*58a0*/  FMNMX.FTZ R29, R28, R29, !PT ;  /* 0x0000001d1c1d7209 */ /* 0x000fe20007810000 */
[----:B------:R-:W-:-:S04]  /*58b0*/  FFMA.FTZ R45, R72, UR10, -R31 ;  /* 0x0000000a482d7c23 */ /* 0x000fc8000801081f */
[----:B------:R-:W0:Y:S01]  /*58c0*/  SHFL.BFLY PT, R6, R29, 0x2, 0x1f ;  /* 0x0c401f001d067f89 */ /* 0x000e2200000e0000 */
[----:B------:R-:W-:Y:S08]  /*58d0*/  MUFU.EX2 R41, R34 ;  /* 0x0000002200297308 */ /* 0x000ff00000000800 */
[----:B------:R1:W-:Y:S08]  /*58e0*/  MUFU.EX2 R33, R32 ;  /* 0x0000002000217308 */ /* 0x0003f00000000800 */
[----:B------:R-:W-:Y:S01]  /*58f0*/  MUFU.EX2 R36, R36 ;  /* 0x0000002400247308 */ /* 0x000fe20000000800 */
[----:B-1----:R-:W-:Y:S01]  /*5900*/  FFMA.FTZ R32, R62, UR10, -R31 ;  /* 0x0000000a3e207c23 */ /* 0x002fe2000801081f */
[----:B0-----:R-:W-:-:S06]  /*5910*/  FMNMX.FTZ R30, R29, R6, !PT ;  /* 0x000000061d1e7209 */ /* 0x001fcc0007810000 */
[----:B------:R-:W-:Y:S01]  /*5920*/  MUFU.EX2 R43, R42 ;  /* 0x0000002a002b7308 */ /* 0x000fe20000000800 */
[----:B------:R-:W0:Y:S07]  /*5930*/  SHFL.BFLY PT, R29, R30, 0x1, 0x1f ;  /* 0x0c201f001e1d7f89 */ /* 0x000e2e00000e0000 */
[----:B------:R1:W2:Y:S08]  /*5940*/  MUFU.EX2 R37, R32 ;  /* 0x0000002000257308 */ /* 0x0002b00000000800 */
[----:B------:R-:W-:Y:S01]  /*5950*/  MUFU.EX2 R38, R38 ;  /* 0x0000002600267308 */ /* 0x000fe20000000800 */
[--C-:B-1----:R-:W-:Y:S01]  /*5960*/  FFMA.FTZ R32, R44, UR10, -R31.reuse ;  /* 0x0000000a2c207c23 */ /* 0x102fe2000801081f */
[----:B------:R-:W-:-:S06]  /*5970*/  FFMA.FTZ R44, R48, UR10, -R31 ;  /* 0x0000000a302c7c23 */ /* 0x000fcc000801081f */
[----:B------:R-:W1:Y:S01]  /*5980*/  MUFU.EX2 R39, R39 ;  /* 0x0000002700277308 */ /* 0x000e620000000800 */
[----:B--2---:R-:W-:Y:S02]  /*5990*/  F2FP.BF16.F32.PACK_AB R156, R37, R36 ;  /* 0x00000024259c723e */ /* 0x004fe400000010ff */
[----:B0-----:R-:W-:Y:S01]  /*59a0*/  FMNMX.FTZ R6, R30, R29, !PT ;  /* 0x0000001d1e067209 */ /* 0x001fe20007810000 */
[--C-:B------:R-:W-:Y:S01]  /*59b0*/  FFMA.FTZ R29, R52, UR10, -R31.reuse ;  /* 0x0000000a341d7c23 */ /* 0x100fe2000801081f */
[----:B------:R-:W-:Y:S02]  /*59c0*/  FFMA.FTZ R31, R74, UR10, -R31 ;  /* 0x0000000a4a1f7c23 */ /* 0x000fe4000801081f */
[C---:B------:R-:W-:Y:S01]  /*59d0*/  FSETP.NEU.FTZ.AND P1, PT, R6.reuse, -INF , PT ;  /* 0xff8000000600780b */ /* 0x040fe20003f3d000 */
[----:B------:R-:W-:Y:S01]  /*59e0*/  FMUL.FTZ R30, R6, UR10 ;  /* 0x0000000a061e7c20 */ /* 0x000fe20008410000 */
[----:B------:R-:W0:Y:S04]  /*59f0*/  MUFU.EX2 R40, R40 ;  /* 0x0000002800287308 */ /* 0x000e280000000800 */
[----:B------:R-:W-:-:S02]  /*5a00*/  FSEL R34, R30, RZ, P1 ;  /* 0x000000ff1e227208 */ /* 0x000fc40000800000 */
[----:B-1----:R-:W-:Y:S02]  /*5a10*/  F2FP.BF16.F32.PACK_AB R158, R39, R38 ;  /* 0x00000026279e723e */ /* 0x002fe400000010ff */
        /* <DEDUP_REMOVED lines=18> */
[----:B------:R-:W-:Y:S01]  /*5b40*/  FFMA.FTZ R28, R28, UR10, -R34 ;  /* 0x0000000a1c1c7c23 */ /* 0x000fe20008010822 */
[----:B0-----:R-:W-:-:S05]  /*5b50*/  F2FP.BF16.F32.PACK_AB R160, R41, R40 ;  /* 0x0000002829a0723e */ /* 0x001fca00000010ff */
[----:B------:R-:W0:Y:S08]  /*5b60*/  MUFU.EX2 R9, R9 ;  /* 0x0000000900097308 */ /* 0x000e300000000800 */
[----:B------:R2:W3:Y:S01]  /*5b70*/  MUFU.EX2 R42, R11 ;  /* 0x0000000b002a7308 */ /* 0x0004e20000000800 */
[----:B-1----:R-:W-:Y:S01]  /*5b80*/  FADD.FTZ R46, R3, R10 ;  /* 0x0000000a032e7221 */ /* 0x002fe20000010000 */
[----:B------:R-:W-:-:S06]  /*5b90*/  F2FP.BF16.F32.PACK_AB R153, R10, R3 ;  /* 0x000000030a99723e */ /* 0x000fcc00000010ff */
[----:B------:R-:W1:Y:S01]  /*5ba0*/  MUFU.EX2 R12, R12 ;  /* 0x0000000c000c7308 */ /* 0x000e620000000800 */
[----:B--2---:R-:W-:Y:S01]  /*5bb0*/  FADD.FTZ R11, R152, R33 ;  /* 0x00000021980b7221 */ /* 0x004fe20000010000 */
[----:B------:R-:W-:-:S03]  /*5bc0*/  F2FP.BF16.F32.PACK_AB R152, R33, R152 ;  /* 0x000000982198723e */ /* 0x000fc600000010ff */
[----:B------:R-:W-:Y:S01]  /*5bd0*/  FADD.FTZ R48, R154, R11 ;  /* 0x0000000b9a307221 */ /* 0x000fe20000010000 */
[----:B0-----:R-:W-:Y:S01]  /*5be0*/  FADD.FTZ R11, R9, R46 ;  /* 0x0000002e090b7221 */ /* 0x001fe20000010000 */
[C---:B------:R-:W-:Y:S01]  /*5bf0*/  F2FP.BF16.F32.PACK_AB R154, R35.reuse, R154 ;  /* 0x0000009a239a723e */ /* 0x040fe200000010ff */
[----:B------:R-:W0:Y:S01]  /*5c00*/  MUFU.EX2 R13, R13 ;  /* 0x0000000d000d7308 */ /* 0x000e220000000800 */
[----:B------:R-:W-:Y:S01]  /*5c10*/  FADD.FTZ R31, R35, R48 ;  /* 0x00000030231f7221 */ /* 0x000fe20000010000 */
[C---:B---3--:R-:W-:Y:S01]  /*5c20*/  FADD.FTZ R11, R42.reuse, R11 ;  /* 0x0000000b2a0b7221 */ /* 0x048fe20000010000 */
[----:B------:R-:W-:Y:S02]  /*5c30*/  F2FP.BF16.F32.PACK_AB R155, R42, R9 ;  /* 0x000000092a9b723e */ /* 0x000fe400000010ff */
[----:B------:R-:W-:-:S03]  /*5c40*/  FADD.FTZ R46, R36, R31 ;  /* 0x0000001f242e7221 */ /* 0x000fc60000010000 */
[----:B------:R-:W2:Y:S01]  /*5c50*/  MUFU.EX2 R14, R14 ;  /* 0x0000000e000e7308 */ /* 0x000ea20000000800 */
[----:B------:R-:W-:Y:S01]  /*5c60*/  FADD.FTZ R31, R37, R46 ;  /* 0x0000002e251f7221 */ /* 0x000fe20000010000 */
[----:B-1----:R-:W-:Y:S01]  /*5c70*/  FADD.FTZ R34, R12, R11 ;  /* 0x0000000b0c227221 */ /* 0x002fe20000010000 */
[----:B------:R1:W-:Y:S02]  /*5c80*/  STSM.16.M88.4 [R18+0x26800], R152 ;  /* 0x0268009812007844 */ /* 0x0003e40000000200 */
[----:B------:R-:W-:-:S03]  /*5c90*/  FADD.FTZ R46, R38, R31 ;  /* 0x0000001f262e7221 */ /* 0x000fc60000010000 */
[----:B------:R-:W3:Y:S01]  /*5ca0*/  MUFU.EX2 R15, R15 ;  /* 0x0000000f000f7308 */ /* 0x000ee20000000800 */
[----:B0-----:R-:W-:Y:S01]  /*5cb0*/  FADD.FTZ R11, R13, R34 ;  /* 0x000000220d0b7221 */ /* 0x001fe20000010000 */
[----:B------:R-:W-:Y:S01]  /*5cc0*/  FADD.FTZ R31, R39, R46 ;  /* 0x0000002e271f7221 */ /* 0x000fe20000010000 */
[----:B------:R-:W-:-:S03]  /*5cd0*/  F2FP.BF16.F32.PACK_AB R157, R13, R12 ;  /* 0x0000000c0d9d723e */ /* 0x000fc600000010ff */
[----:B------:R-:W-:Y:S02]  /*5ce0*/  FADD.FTZ R36, R40, R31 ;  /* 0x0000001f28247221 */ /* 0x000fe40000010000 */
[----:B------:R-:W0:Y:S01]  /*5cf0*/  MUFU.EX2 R20, R20 ;  /* 0x0000001400147308 */ /* 0x000e220000000800 */
[----:B--2---:R-:W-:Y:S01]  /*5d00*/  FADD.FTZ R34, R14, R11 ;  /* 0x0000000b0e227221 */ /* 0x004fe20000010000 */
[----:B------:R-:W-:-:S06]  /*5d10*/  FADD.FTZ R33, R41, R36 ;  /* 0x0000002429217221 */ /* 0x000fcc0000010000 */
[----:B------:R-:W2:Y:S01]  /*5d20*/  MUFU.EX2 R21, R21 ;  /* 0x0000001500157308 */ /* 0x000ea20000000800 */
[C---:B---3--:R-:W-:Y:S01]  /*5d30*/  FADD.FTZ R31, R15.reuse, R34 ;  /* 0x000000220f1f7221 */ /* 0x048fe20000010000 */
[----:B------:R-:W-:-:S05]  /*5d40*/  F2FP.BF16.F32.PACK_AB R159, R15, R14 ;  /* 0x0000000e0f9f723e */ /* 0x000fca00000010ff */
[----:B------:R1:W-:Y:S01]  /*5d50*/  STSM.16.M88.4 [R19], R156 ;  /* 0x0000009c13007844 */ /* 0x0003e20000000200 */
[----:B------:R-:W3:Y:S01]  /*5d60*/  MUFU.EX2 R32, R32 ;  /* 0x0000002000207308 */ /* 0x000ee20000000800 */
[----:B0-----:R-:W-:-:S07]  /*5d70*/  FADD.FTZ R10, R20, R31 ;  /* 0x0000001f140a7221 */ /* 0x001fce0000010000 */
[----:B------:R-:W0:Y:S01]  /*5d80*/  MUFU.EX2 R24, R24 ;  /* 0x0000001800187308 */ /* 0x000e220000000800 */
[C---:B--2---:R-:W-:Y:S01]  /*5d90*/  FADD.FTZ R3, R21.reuse, R10 ;  /* 0x0000000a15037221 */ /* 0x044fe20000010000 */
[----:B------:R-:W-:-:S06]  /*5da0*/  F2FP.BF16.F32.PACK_AB R161, R21, R20 ;  /* 0x0000001415a1723e */ /* 0x000fcc00000010ff */
[----:B------:R-:W2:Y:S01]  /*5db0*/  MUFU.EX2 R25, R25 ;  /* 0x0000001900197308 */ /* 0x000ea20000000800 */
[----:B---3--:R-:W-:Y:S01]  /*5dc0*/  FADD.FTZ R10, R32, R33 ;  /* 0x00000021200a7221 */ /* 0x008fe20000010000 */
[----:B------:R-:W-:-:S03]  /*5dd0*/  F2FP.BF16.F32.PACK_AB R162, R43, R32 ;  /* 0x000000202ba2723e */ /* 0x000fc600000010ff */
[----:B------:R-:W-:-:S03]  /*5de0*/  FADD.FTZ R43, R43, R10 ;  /* 0x0000000a2b2b7221 */ /* 0x000fc60000010000 */
[----:B------:R-:W-:Y:S01]  /*5df0*/  MUFU.EX2 R44, R44 ;  /* 0x0000002c002c7308 */ /* 0x000fe20000000800 */
[----:B0-----:R-:W-:-:S07]  /*5e00*/  FADD.FTZ R12, R24, R3 ;  /* 0x00000003180c7221 */ /* 0x001fce0000010000 */
[----:B------:R-:W0:Y:S01]  /*5e10*/  MUFU.EX2 R45, R45 ;  /* 0x0000002d002d7308 */ /* 0x000e220000000800 */
[C---:B--2---:R-:W-:Y:S01]  /*5e20*/  F2FP.BF16.F32.PACK_AB R163, R25.reuse, R24 ;  /* 0x0000001819a3723e */ /* 0x044fe200000010ff */
        /* <DEDUP_REMOVED lines=11> */
[----:B------:R-:W-:Y:S02]  /*5ee0*/  FADD.FTZ R27, R27, R26 ;  /* 0x0000001a1b1b7221 */ /* 0x000fe40000010000 */
[----:B------:R-:W2:Y:S01]  /*5ef0*/  MUFU.EX2 R11, R28 ;  /* 0x0000001c000b7308 */ /* 0x000ea20000000800 */
[----:B0-----:R-:W-:Y:S01]  /*5f00*/  F2FP.BF16.F32.PACK_AB R166, R30, R29 ;  /* 0x0000001d1ea6723e */ /* 0x001fe200000010ff */
[----:B------:R-:W-:-:S04]  /*5f10*/  FADD.FTZ R3, R29, R44 ;  /* 0x0000002c1d037221 */ /* 0x000fc80000010000 */
[----:B------:R-:W-:Y:S01]  /*5f20*/  FADD.FTZ R3, R30, R3 ;  /* 0x000000031e037221 */ /* 0x000fe20000010000 */
[----:B--2---:R-:W-:Y:S01]  /*5f30*/  F2FP.BF16.F32.PACK_AB R167, R11, R4 ;  /* 0x000000040ba7723e */ /* 0x004fe200000010ff */
[----:B------:R-:W-:-:S04]  /*5f40*/  FADD.FTZ R4, R4, R27 ;  /* 0x0000001b04047221 */ /* 0x000fc80000010000 */
[----:B------:R1:W-:Y:S01]  /*5f50*/  STSM.16.M88.4 [R22], R164 ;  /* 0x000000a416007844 */ /* 0x0003e20000000200 */
[----:B------:R-:W-:Y:S01]  /*5f60*/  FADD.FTZ R4, R11, R4 ;  /* 0x000000040b047221 */ /* 0x000fe20000010000 */
[----:B------:R-:W-:Y:S06]  /*5f70*/  @!P0 BRA `(.L_x_2280) ;  /* 0x0000000000048947 */ /* 0x000fec0003800000 */
[----:B------:R-:W-:Y:S01]  /*5f80*/  BPT.TRAP 0x1 ;  /* 0x000000040000795c */ /* 0x000fe20000300000 */
.L_x_2280:
[----:B------:R0:W2:Y:S01]  /*5f90*/  SYNCS.PHASECHK.TRANS64.TRYWAIT P1, [R7+URZ+0x28c50], R8 ;  /* 0x028c5008070075a7 */ /* 0x0000a2000802017f */
[----:B------:R-:W-:Y:S05]  /*5fa0*/  @!P0 BRA `(.L_x_2281) ;  /* 0x0000000000048947 */ /* 0x000fea0003800000 */
[----:B------:R-:W-:Y:S01]  /*5fb0*/  BPT.TRAP 0x1 ;  /* 0x000000040000795c */ /* 0x000fe20000300000 */
.L_x_2281:
[----:B--2---:R-:W-:Y:S05]  /*5fc0*/  @P1 BRA `(.L_x_2282) ;  /* 0x0000000000081947 */ /* 0x004fea0003800000 */
[----:B------:R-:W2:Y:S02]  /*5fd0*/  SYNCS.PHASECHK.TRANS64.TRYWAIT P1, [R7+URZ+0x28c50], R8 ;  /* 0x028c5008070075a7 */ /* 0x000ea4000802017f */
[----:B--2---:R-:W-:Y:S05]  /*5fe0*/  @!P1 BRA `(.L_x_2283) ;  /* 0x0000010c000c9947 */ /* 0x004fea0003800000 */
.L_x_2282:
        /* <DEDUP_REMOVED lines=34> */
.L_x_2284:
[----:B------:R-:W-:Y:S01]  /*6210*/  R2UR UR6, R7 ;  /* 0x00000000070672ca */ /* 0x000fe200000e0000 */
[----:B------:R-:W-:Y:S01]  /*6220*/  UISETP.NE.AND UP1, UPT, UR52, URZ, UPT ;  /* 0x0000003f3400728c */ /* 0x000fe2000bf25270 */
[----:B0-2---:R-:W-:Y:S01]  /*6230*/  VIADD R8, R168, 0xfffffffe ;  /* 0xfffffffea8087836 */ /* 0x005fe20000000000 */
[----:B------:R-:W-:-:S06]  /*6240*/  UISETP.NE.AND UP0, UPT, UR51, URZ, UPT ;  /* 0x0000003f3300728c */ /* 0x000fcc000bf05270 */
[----:B------:R-:W-:-:S03]  /*6250*/  PLOP3.LUT P1, PT, PT, PT, UP0, 0x40, 0x0 ;  /* 0x000000000000781c */ /* 0x000fc60003f2e808 */
[----:B------:R-:W-:Y:S01]  /*6260*/  @UP1 ULDC UR15, c[0x0][0x450] ;  /* 0x00011400000f1ab9 */ /* 0x000fe20000000800 */
[----:B------:R-:W-:-:S04]  /*6270*/  UIADD3 UR6, UR6, 0x28c60, URZ ;  /* 0x00028c6006067890 */ /* 0x000fc8000fffe03f */
[----:B------:R-:W-:-:S03]  /*6280*/  UPRMT UR11, UR40, 0x654, UR6 ;  /* 0x00000654280b7896 */ /* 0x000fc60008000006 */
[----:B------:R-:W-:Y:S02]  /*6290*/  @UP1 ULDC UR6, c[0x0][0x44c] ;  /* 0x0001130000061ab9 */ /* 0x000fe40000000800 */
[----:B------:R-:W-:-:S04]  /*62a0*/  UIMAD.WIDE.U32 UR6, UR45, UR6, URZ ;  /* 0x000000062d0672a5 */ /* 0x000fc8000f8e003f */
[----:B------:R-:W-:Y:S01]  /*62b0*/  SYNCS.ARRIVE.TRANS64.RED.A1T0 RZ, [UR11], RZ ;  /* 0x000000ffffff79a7 */ /* 0x000fe2000810040b */
[----:B------:R-:W-:Y:S01]  /*62c0*/  UMOV UR11, UR45 ;  /* 0x0000002d000b7c82 */ /* 0x000fe20008000000 */
[----:B------:R-:W-:-:S04]  /*62d0*/  @UP1 USHF.R.U32.HI UR11, URZ, UR15, UR7 ;  /* 0x0000000f3f0b1299 */ /* 0x000fc80008011607 */
[----:B------:R-:W-:-:S04]  /*62e0*/  UIADD3 UR6, UR11, UR48, -UR50 ;  /* 0x000000300b067290 */ /* 0x000fc8000fffe832 */
[----:B------:R-:W-:Y:S01]  /*62f0*/  UIADD3 UR11, UR6, UR14, URZ ;  /* 0x0000000e060b7290 */ /* 0x000fe2000fffe03f */
[----:B------:R-:W-:Y:S11]  /*6300*/  @P1 BRA `(.L_x_2285) ;  /* 0x00000000004c1947 */ /* 0x000ff60003800000 */
[----:B------:R-:W-:Y:S01]  /*6310*/  ISETP.LT.AND P1, PT, RZ, UR6, PT ;  /* 0x00000006ff007c0c */ /* 0x000fe2000bf21270 */
[----:B------:R-:W-:-:S12]  /*6320*/  UIADD3 UR18, UR6, -0x1, URZ ;  /* 0xffffffff06127890 */ /* 0x000fd8000fffe03f */
[----:B------:R-:W-:Y:S05]  /*6330*/  @P1 BRA `(.L_x_2286) ;  /* 0x0000000000201947 */ /* 0x000fea0003800000 */
[----:B------:R-:W-:Y:S01]  /*6340*/  ULDC UR19, c[0x0][0x9e4] ;  /* 0x0002790000137ab9 */ /* 0x000fe20000000800 */
[----:B------:R-:W-:Y:S02]  /*6350*/  UIADD3 UR18, -UR6, URZ, URZ ;  /* 0x0000003f06127290 */ /* 0x000fe4000fffe13f */
[----:B------:R-:W-:-:S11]  /*6360*/  UISETP.NE.AND UP0, UPT, UR19, 0x1, UPT ;  /* 0x000000011300788c */ /* 0x000fd6000bf05270 */
[----:B------:R-:W-:Y:S02]  /*6370*/  @UP0 ULDC.64 UR6, c[0x0][0x9e8] ;  /* 0x00027a0000060ab9 */ /* 0x000fe40000000a00 */
[----:B------:R-:W-:-:S04]  /*6380*/  UIMAD.WIDE.U32 UR14, UR18, UR6, URZ ;  /* 0x00000006120e72a5 */ /* 0x000fc8000f8e003f */
[----:B------:R-:W-:-:S04]  /*6390*/  @UP0 USHF.R.U32.HI UR18, URZ, UR7, UR15 ;  /* 0x000000073f120299 */ /* 0x000fc8000801160f */
[----:B------:R-:W-:Y:S01]  /*63a0*/  ULOP3.LUT UR18, URZ, UR18, URZ, 0x33, !UPT ;  /* 0x000000123f127292 */ /* 0x000fe2000f8e333f */
[----:B------:R-:W-:Y:S11]  /*63b0*/  BRA `(.L_x_2287) ;  /* 0x0000000000147947 */ /* 0x000ff60003800000 */
.L_x_2286:
[----:B------:R-:W-:Y:S02]  /*63c0*/  ULDC UR19, c[0x0][0x9e4] ;  /* 0x0002790000137ab9 */ /* 0x000fe40000000800 */
[----:B------:R-:W-:-:S11]  /*63d0*/  UISETP.NE.AND UP0, UPT, UR19, 0x1, UPT ;  /* 0x000000011300788c */ /* 0x000fd6000bf05270 */
[----:B------:R-:W-:Y:S02]  /*63e0*/  @UP0 ULDC.64 UR6, c[0x0][0x9e8] ;  /* 0x00027a0000060ab9 */ /* 0x000fe40000000a00 */
[----:B------:R-:W-:-:S04]  /*63f0*/  UIMAD.WIDE.U32 UR14, UR18, UR6, URZ ;  /* 0x00000006120e72a5 */ /* 0x000fc8000f8e003f */
[----:B------:R-:W-:-:S12]  /*6400*/  @UP0 USHF.R.U32.HI UR18, URZ, UR7, UR15 ;  /* 0x000000073f120299 */ /* 0x000fd8000801160f */
.L_x_2287:
[----:B------:R-:W-:-:S04]  /*6410*/  UIMAD UR18, UR18, UR19, UR19 ;  /* 0x00000013121272a4 */ /* 0x000fc8000f8e0213 */
[----:B------:R-:W-:-:S04]  /*6420*/  UISETP.LT.AND UP0, UPT, UR11, UR18, UPT ;  /* 0x000000120b00728c */ /* 0x000fc8000bf01270 */
[----:B------:R-:W-:-:S12]  /*6430*/  USEL UR11, UR11, UR18, UP0 ;  /* 0x000000120b0b7287 */ /* 0x000fd80008000000 */
.L_x_2285:
[----:B------:R-:W-:-:S04]  /*6440*/  USHF.R.S32.HI UR6, URZ, 0x1f, UR11 ;  /* 0x0000001f3f067899 */ /* 0x000fc8000801140b */
[----:B------:R-:W-:-:S04]  /*6450*/  ULEA.HI UR6, UR6, UR11, URZ, 0x6 ;  /* 0x0000000b06067291 */ /* 0x000fc8000f8f303f */
[----:B------:R-:W-:-:S04]  /*6460*/  USHF.R.S32.HI UR6, URZ, 0x6, UR6 ;  /* 0x000000063f067899 */ /* 0x000fc80008011406 */
[----:B------:R-:W-:-:S04]  /*6470*/  UISETP.LT.AND UP0, UPT, UR47, UR6, UPT ;  /* 0x000000062f00728c */ /* 0x000fc8000bf01270 */
[----:B------:R-:W-:-:S06]  /*6480*/  USEL UR21, UR47, UR6, !UP0 ;  /* 0x000000062f157287 */ /* 0x000fcc000c000000 */
[----:B------:R-:W-:-:S13]  /*6490*/  ISETP.GE.AND P1, PT, R8, UR21, PT ;  /* 0x0000001508007c0c */ /* 0x000fda000bf26270 */
[----:B------:R-:W-:Y:S05]  /*64a0*/  @!P1 BRA `(.L_x_2288) ;  /* 0x0000002800089947 */ /* 0x000fea0003800000 */
[----:B------:R-:W-:Y:S01]  /*64b0*/  IMAD.MOV.U32 R12, RZ, RZ, R6 ;  /* 0x000000ffff0c7224 */ /* 0x000fe200078e0006 */
[----:B------:R-:W-:Y:S01]  /*64c0*/  MOV R9, R5 ;  /* 0x0000000500097202 */ /* 0x000fe20000000f00 */
[----:B------:R-:W-:Y:S01]  /*64d0*/  UMOV UR27, UR38 ;  /* 0x00000026001b7c82 */ /* 0x000fe20008000000 */
[----:B------:R-:W-:Y:S01]  /*64e0*/  ULDC UR24, c[0x0][0x9e4] ;  /* 0x0002790000187ab9 */ /* 0x000fe20000000800 */
[----:B------:R-:W-:Y:S01]  /*64f0*/  ULDC UR20, c[0x0][0x9dc] ;  /* 0x0002770000147ab9 */ /* 0x000fe20000000800 */
[----:B------:R-:W-:Y:S01]  /*6500*/  ULDC UR23, c[0x0][0x9d8] ;  /* 0x0002760000177ab9 */ /* 0x000fe20000000800 */
[----:B------:R-:W-:Y:S01]  /*6510*/  ULDC UR26, c[0x0][0x988] ;  /* 0x00026200001a7ab9 */ /* 0x000fe20000000800 */
[----:B------:R-:W-:-:S05]  /*6520*/  ULDC UR25, c[0x0][0x9e0] ;  /* 0x0002780000197ab9 */ /* 0x000fca0000000800 */
.L_x_2307:
[----:B------:R-:W-:-:S04]  /*6530*/  UIADD3 UR38, UR27, 0x1, URZ ;  /* 0x000000011b267890 */ /* 0x000fc8000fffe03f */
[----:B------:R-:W-:-:S04]  /*6540*/  UISETP.NE.AND UP0, UPT, UR38, 0x2, UPT ;  /* 0x000000022600788c */ /* 0x000fc8000bf05270 */
[----:B------:R-:W-:Y:S02]  /*6550*/  USEL UR6, URZ, 0x1, UP0 ;  /* 0x000000013f067887 */ /* 0x000fe40008000000 */
[----:B------:R-:W-:Y:S02]  /*6560*/  USEL UR38, UR38, URZ, UP0 ;  /* 0x0000003f26267287 */ /* 0x000fe40008000000 */
[----:B------:R-:W-:Y:S01]  /*6570*/  ULOP3.LUT UR37, UR37, UR6, URZ, 0x3c, !UPT ;  /* 0x0000000625257292 */ /* 0x000fe2000f8e3c3f */
[----:B012---:R-:W-:Y:S11]  /*6580*/  @!P0 BRA `(.L_x_2289) ;  /* 0x0000000000048947 */ /* 0x007ff60003800000 */
[----:B------:R-:W-:Y:S01]  /*6590*/  BPT.TRAP 0x1 ;  /* 0x000000040000795c */ /* 0x000fe20000300000 */
.L_x_2289:
[----:B------:R-:W-:Y:S01]  /*65a0*/  ULEA UR22, UR38, UR41, 0x3 ;  /* 0x0000002926167291 */ /* 0x000fe2000f8e183f */
[----:B------:R-:W-:-:S05]  /*65b0*/  IMAD.U32 R7, RZ, RZ, UR37 ;  /* 0x00000025ff077e24 */ /* 0x000fca000f8e00ff */
[----:B------:R-:W-:-:S04]  /*65c0*/  SHF.L.U32 R7, R7, 0x1f, RZ ;  /* 0x0000001f07077819 */ /* 0x000fc800000006ff */
[----:B------:R0:W2:Y:S01]  /*65d0*/  SYNCS.PHASECHK.TRANS64.TRYWAIT P1, [UR22+0x28c30], R7 ;  /* 0x028c3007ff0075a7 */ /* 0x0000a20008020156 */
[----:B------:R-:W-:Y:S05]  /*65e0*/  @!P0 BRA `(.L_x_2290) ;  /* 0x0000000000048947 */ /* 0x000fea0003800000 */
[----:B------:R-:W-:Y:S01]  /*65f0*/  BPT.TRAP 0x1 ;  /* 0x000000040000795c */ /* 0x000fe20000300000 */
.L_x_2290:
[----:B--2---:R-:W-:Y:S05]  /*6600*/  @P1 BRA `(.L_x_2291) ;  /* 0x0000000000081947 */ /* 0x004fea0003800000 */
[----:B------:R-:W2:Y:S02]  /*6610*/  SYNCS.PHASECHK.TRANS64.TRYWAIT P1, [UR22+0x28c30], R7 ;  /* 0x028c3007ff0075a7 */ /* 0x000ea40008020156 */
[----:B--2---:R-:W-:Y:S05]  /*6620*/  @!P1 BRA `(.L_x_2292) ;  /* 0x0000010400909947 */ /* 0x004fea0003800000 */
.L_x_2291:
        /* <DEDUP_REMOVED lines=23> */
.L_x_2293:
[----:B------:R-:W-:Y:S01]  /*67a0*/  UISETP.NE.AND UP1, UPT, UR52, URZ, UPT ;  /* 0x0000003f3400728c */ /* 0x000fe2000bf25270 */
[----:B------:R-:W-:Y:S01]  /*67b0*/  FMUL.FTZ R20, R163, UR23 ;  /* 0x00000017a3147c20 */ /* 0x000fe20008410000 */
[----:B------:R-:W-:Y:S02]  /*67c0*/  VIADD R163, R185, UR45 ;  /* 0x0000002db9a37c36 */ /* 0x000fe40008000000 */
[----:B------:R-:W-:Y:S01]  /*67d0*/  FMUL.FTZ R21, R162, UR23 ;  /* 0x00000017a2157c20 */ /* 0x000fe20008410000 */
[----:B------:R-:W-:Y:S01]  /*67e0*/  FMUL.FTZ R13, R155, UR23 ;  /* 0x000000179b0d7c20 */ /* 0x000fe20008410000 */
[----:B------:R-:W-:Y:S01]  /*67f0*/  FMUL.FTZ R155, R171, UR23 ;  /* 0x00000017ab9b7c20 */ /* 0x000fe20008410000 */
[----:B------:R-:W-:Y:S01]  /*6800*/  PLOP3.LUT P1, PT, PT, PT, UP1, 0x80, 0x0 ;  /* 0x000000000000781c */ /* 0x000fe20003f2f018 */
[----:B------:R-:W-:Y:S01]  /*6810*/  UISETP.NE.AND UP0, UPT, UR51, URZ, UPT ;  /* 0x0000003f3300728c */ /* 0x000fe2000bf05270 */
[----:B------:R-:W-:Y:S01]  /*6820*/  PLOP3.LUT P2, PT, PT, PT, UP1, 0x80, 0x0 ;  /* 0x000000000000781c */ /* 0x000fe20003f4f018 */
[----:B------:R-:W-:Y:S01]  /*6830*/  FMUL.FTZ R206, R156, UR23 ;  /* 0x000000179cce7c20 */ /* 0x000fe20008410000 */
[----:B------:R-:W-:Y:S01]  /*6840*/  FMUL.FTZ R171, R172, UR23 ;  /* 0x00000017acab7c20 */ /* 0x000fe20008410000 */
[----:B------:R-:W-:Y:S01]  /*6850*/  @UP1 ULDC UR6, c[0x0][0x44c] ;  /* 0x0001130000061ab9 */ /* 0x000fe20000000800 */
[----:B------:R-:W-:Y:S01]  /*6860*/  FMUL.FTZ R207, R157, UR23 ;  /* 0x000000179dcf7c20 */ /* 0x000fe20008410000 */
[----:B------:R-:W-:Y:S01]  /*6870*/  FMUL.FTZ R172, R173, UR23 ;  /* 0x00000017adac7c20 */ /* 0x000fe20008410000 */
[----:B------:R-:W-:Y:S01]  /*6880*/  FMUL.FTZ R156, R174, UR23 ;  /* 0x00000017ae9c7c20 */ /* 0x000fe20008410000 */
[----:B------:R-:W-:Y:S01]  /*6890*/  FMUL.FTZ R205, R152, UR23 ;  /* 0x0000001798cd7c20 */ /* 0x000fe20008410000 */
[----:B------:R-:W-:Y:S01]  /*68a0*/  FMUL.FTZ R5, R153, UR23 ;  /* 0x0000001799057c20 */ /* 0x000fe20008410000 */
[----:B--2---:R-:W-:Y:S01]  /*68b0*/  FMUL.FTZ R6, R154, UR23 ;  /* 0x000000179a067c20 */ /* 0x004fe20008410000 */
        /* <DEDUP_REMOVED lines=8> */
[----:B------:R-:W-:Y:S01]  /*6940*/  FMUL.FTZ R157, R175, UR23 ;  /* 0x00000017af9d7c20 */ /* 0x000fe20008410000 */
[----:B------:R-:W-:Y:S01]  /*6950*/  FMUL.FTZ R173, R176, UR23 ;  /* 0x00000017b0ad7c20 */ /* 0x000fe20008410000 */
[----:B------:R-:W-:Y:S01]  /*6960*/  FMUL.FTZ R174, R177, UR23 ;  /* 0x00000017b1ae7c20 */ /* 0x000fe20008410000 */
[----:B------:R-:W1:Y:S01]  /*6970*/  SHFL.IDX PT, R162, R163, RZ, 0x1c1f ;  /* 0x001c1fffa3a27589 */ /* 0x000e6200000e0000 */
        /* <DEDUP_REMOVED lines=13> */
[----:B------:R-:W-:-:S02]  /*6a50*/  IMAD.SHL.U32 R177, R8, 0x40, RZ ;  /* 0x0000004008b17824 */ /* 0x000fc400078e00ff */
[----:B------:R-:W-:Y:S01]  /*6a60*/  FMUL.FTZ R161, R183, UR23 ;  /* 0x00000017b7a17c20 */ /* 0x000fe20008410000 */
[----:B------:R-:W-:Y:S01]  /*6a70*/  PLOP3.LUT P1, PT, PT, PT, UP0, 0x40, 0x0 ;  /* 0x000000000000781c */ /* 0x000fe20003f2e808 */
[----:B------:R-:W-:Y:S01]  /*6a80*/  IMAD.U32 R11, RZ, RZ, UR50 ;  /* 0x00000032ff0b7e24 */ /* 0x000fe2000f8e00ff */
[----:B------:R-:W2:Y:S01]  /*6a90*/  MUFU.TANH R205, R205 ;  /* 0x000000cd00cd7308 */ /* 0x000ea20000002400 */
[----:B------:R-:W-:Y:S01]  /*6aa0*/  IADD3 R10, -R2, 0x1, -R177 ;  /* 0x00000001020a7810 */ /* 0x000fe20007ffe9b1 */
[----:B------:R-:W-:Y:S01]  /*6ab0*/  SYNCS.ARRIVE.TRANS64.RED.A1T0 RZ, [UR6], RZ ;  /* 0x000000ffffff79a7 */ /* 0x000fe20008100406 */
[----:B------:R-:W-:Y:S02]  /*6ac0*/  ULOP3.LUT UR6, URZ, UR20, URZ, 0x33, !UPT ;  /* 0x000000143f067292 */ /* 0x000fe4000f8e333f */
[----:B------:R-:W-:-:S03]  /*6ad0*/  IADD3 R10, -R11, UR48, R10 ;  /* 0x000000300b0a7c10 */ /* 0x000fc6000fffe10a */
[----:B------:R-:W3:Y:S02]  /*6ae0*/  MUFU.TANH R5, R5 ;  /* 0x0000000500057308 */ /* 0x000ee40000002400 */
[C---:B------:R-:W-:Y:S02]  /*6af0*/  VIADD R181, R10.reuse, UR25 ;  /* 0x000000190ab57c36 */ /* 0x040fe40008000000 */
[----:B------:R-:W-:Y:S02]  /*6b00*/  VIADD R183, R10, UR6 ;  /* 0x000000060ab77c36 */ /* 0x000fe40008000000 */
[----:B-1----:R-:W-:Y:S02]  /*6b10*/  IMAD.IADD R179, R181, 0x1, R162 ;  /* 0x00000001b5b37824 */ /* 0x002fe400078e02a2 */
[----:B------:R-:W1:Y:S01]  /*6b20*/  MUFU.TANH R6, R6 ;  /* 0x0000000600067308 */ /* 0x000e620000002400 */
        /* <DEDUP_REMOVED lines=31> */
[----:B------:R-:W-:Y:S01]  /*6d20*/  MOV R11, UR50 ;  /* 0x00000032000b7c02 */ /* 0x000fe20008000f00 */
[----:B------:R-:W-:Y:S03]  /*6d30*/  BSSY B0, `(.L_x_2295) ;  /* 0x0000011000007945 */ /* 0x000fe60003800000 */
[----:B------:R-:W-:-:S04]  /*6d40*/  IADD3 R162, -R11, UR48, R162 ;  /* 0x000000300ba27c10 */ /* 0x000fc8000fffe1a2 */
        /* <DEDUP_REMOVED lines=10> */
.L_x_2296:
[----:B------:R-:W-:-:S05]  /*6df0*/  IMAD.U32 R164, RZ, RZ, UR24 ;  /* 0x00000018ffa47e24 */ /* 0x000fca000f8e00ff */
[----:B------:R-:W-:-:S13]  /*6e00*/  ISETP.NE.AND P1, PT, R164, 0x1, PT ;  /* 0x00000001a400780c */ /* 0x000fda0003f25270 */
[----:B------:R-:W1:Y:S02]  /*6e10*/  @P1 LDC.64 R10, c[0x0][0x9e8] ;  /* 0x00027a00ff0a1b82 */ /* 0x000e640000000a00 */
[----:B-1----:R-:W-:-:S05]  /*6e20*/  @P1 IMAD.HI.U32 R10, R162, R10, RZ ;  /* 0x0000000aa20a1227 */ /* 0x002fca00078e00ff */
[----:B------:R-:W-:-:S07]  /*6e30*/  @P1 SHF.R.U32.HI R162, RZ, R11, R10 ;  /* 0x0000000bffa21219 */ /* 0x000fce000001160a */
.L_x_2297:
[----:B------:R-:W-:Y:S05]  /*6e40*/  BSYNC B0 ;  /* 0x0000000000007941 */ /* 0x000fea0003800000 */
.L_x_2295:
[----:B------:R-:W-:-:S04]  /*6e50*/  IMAD R11, R162, R164, -R177 ;  /* 0x000000a4a20b7224 */ /* 0x000fc800078e0ab1 */
[----:B------:R-:W-:-:S05]  /*6e60*/  IMAD.IADD R11, R11, 0x1, -R2 ;  /* 0x000000010b0b7824 */ /* 0x000fca00078e0a02 */
[----:B------:R-:W-:Y:S02]  /*6e70*/  VIADDMNMX R179, R11, R164, R179, PT ;  /* 0x000000a40bb37246 */ /* 0x000fe400038001b3 */
[----:B------:R-:W-:-:S07]  /*6e80*/  VIMNMX R180, R180, R11, !PT ;  /* 0x0000000bb4b47248 */ /* 0x000fce0007fe0100 */
.L_x_2294:
        /* <DEDUP_REMOVED lines=8> */
[C---:B------:R-:W-:Y:S02]  /*6f10*/  ISETP.GT.AND P4, PT, R180.reuse, 0x18, P1 ;  /* 0x00000018b400780c */ /* 0x040fe40000f84270 */
        /* <DEDUP_REMOVED lines=13> */
[----:B-1----:R-:W-:Y:S02]  /*6ff0*/  FSEL R163, R206, -INF , !P6 ;  /* 0xff800000cea37808 */ /* 0x002fe40007000000 */
        /* <DEDUP_REMOVED lines=32> */
[----:B------:R-:W-:Y:S01]  /*7200*/  IMAD.U32 R5, RZ, RZ, UR50 ;  /* 0x00000032ff057e24 */ /* 0x000fe2000f8e00ff */
[----:B------:R-:W-:Y:S04]  /*7210*/  BSSY B0, `(.L_x_2299) ;  /* 0x0000011000007945 */ /* 0x000fe80003800000 */
[----:B------:R-:W-:-:S04]  /*7220*/  IADD3 R5, -R5, UR48, R10 ;  /* 0x0000003005057c10 */ /* 0x000fc8000fffe10a */
        /* <DEDUP_REMOVED lines=10> */
.L_x_2300:
[----:B------:R-:W-:-:S05]  /*72d0*/  IMAD.U32 R182, RZ, RZ, UR24 ;  /* 0x00000018ffb67e24 */ /* 0x000fca000f8e00ff */
[----:B------:R-:W-:-:S13]  /*72e0*/  ISETP.NE.AND P2, PT, R182, 0x1, PT ;  /* 0x00000001b600780c */ /* 0x000fda0003f45270 */
[----:B------:R-:W0:Y:S02]  /*72f0*/  @P2 LDC.64 R10, c[0x0][0x9e8] ;  /* 0x00027a00ff0a2b82 */ /* 0x000e240000000a00 */
[----:B0-----:R-:W-:-:S05]  /*7300*/  @P2 IMAD.HI.U32 R10, R5, R10, RZ ;  /* 0x0000000a050a2227 */ /* 0x001fca00078e00ff */
[----:B------:R-:W-:-:S07]  /*7310*/  @P2 SHF.R.U32.HI R5, RZ, R11, R10 ;  /* 0x0000000bff052219 */ /* 0x000fce000001160a */
.L_x_2301:
[----:B------:R-:W-:Y:S05]  /*7320*/  BSYNC B0 ;  /* 0x0000000000007941 */ /* 0x000fea0003800000 */
.L_x_2299:
[----:B------:R-:W-:-:S05]  /*7330*/  IMAD R5, R5, R182, -R177 ;  /* 0x000000b605057224 */ /* 0x000fca00078e0ab1 */
[----:B------:R-:W-:-:S04]  /*7340*/  IADD3 R5, -R2, R5, RZ ;  /* 0x0000000502057210 */ /* 0x000fc80007ffe1ff */
[----:B------:R-:W-:Y:S02]  /*7350*/  VIADDMNMX R179, R5, R182, R179, PT ;  /* 0x000000b605b37246 */ /* 0x000fe400038001b3 */
[----:B------:R-:W-:-:S07]  /*7360*/  VIMNMX R180, R180, R5, !PT ;  /* 0x00000005b4b47248 */ /* 0x000fce0007fe0100 */
.L_x_2298:
        /* <DEDUP_REMOVED lines=41> */
[C---:B------:R-:W-:Y:S02]  /*7600*/  ISETP.GT.AND P5, PT, R180.reuse, 0x21, P1 ;  /* 0x00000021b400780c */ /* 0x040fe40000fa4270 */
[----:B------:R-:W-:Y:S02]  /*7610*/  FSEL R153, R153, -INF , !P2 ;  /* 0xff80000099997808 */ /* 0x000fe40005000000 */
[----:B------:R-:W-:Y:S02]  /*7620*/  ISETP.GT.AND P4, PT, R180, 0x28, P1 ;  /* 0x00000028b400780c */ /* 0x000fe40000f84270 */
[----:B------:R-:W-:-:S02]  /*7630*/  ISETP.LT.OR P5, PT, R179, 0x22, P5 ;  /* 0x00000022b300780c */ /* 0x000fc40002fa1670 */
[----:B------:R-:W-:Y:S02]  /*7640*/  ISETP.GT.AND P6, PT, R180, 0x29, P1 ;  /* 0x00000029b400780c */ /* 0x000fe40000fc4270 */
[----:B------:R-:W-:Y:S02]  /*7650*/  ISETP.LT.OR P4, PT, R179, 0x29, P4 ;  /* 0x00000029b300780c */ /* 0x000fe40002781670 */
[----:B------:R-:W-:Y:S02]  /*7660*/  FSEL R155, R155, -INF , !P5 ;  /* 0xff8000009b9b7808 */ /* 0x000fe40006800000 */
[----:B0-----:R-:W-:Y:S02]  /*7670*/  FMNMX.FTZ R11, R10, R5, !PT ;  /* 0x000000050a0b7209 */ /* 0x001fe40007810000 */
[----:B------:R-:W-:Y:S02]  /*7680*/  ISETP.GT.AND P2, PT, R180, 0x30, P1 ;  /* 0x00000030b400780c */ /* 0x000fe40000f44270 */
[----:B------:R-:W-:Y:S01]  /*7690*/  FSEL R156, R156, -INF , !P4 ;  /* 0xff8000009c9c7808 */ /* 0x000fe20006000000 */
[----:B------:R-:W0:Y:S01]  /*76a0*/  SHFL.BFLY PT, R182, R11, 0x1, 0x1f ;  /* 0x0c201f000bb67f89 */ /* 0x000e2200000e0000 */
[----:B------:R-:W-:-:S02]  /*76b0*/  ISETP.LT.OR P6, PT, R179, 0x2a, P6 ;  /* 0x0000002ab300780c */ /* 0x000fc400037c1670 */
[C---:B------:R-:W-:Y:S02]  /*76c0*/  ISETP.GT.AND P5, PT, R180.reuse, 0x31, P1 ;  /* 0x00000031b400780c */ /* 0x040fe40000fa4270 */
[----:B------:R-:W-:Y:S02]  /*76d0*/  ISETP.GT.AND P4, PT, R180, 0x38, P1 ;  /* 0x00000038b400780c */ /* 0x000fe40000f84270 */
        /* <DEDUP_REMOVED lines=18> */
[----:B------:R-:W-:Y:S02]  /*7800*/  ISETP.LT.OR P1, PT, R179, 0x3a, P1 ;  /* 0x0000003ab300780c */ /* 0x000fe40000f21670 */
[----:B------:R-:W-:Y:S02]  /*7810*/  FMNMX.FTZ R181, R20, R177, !PT ;  /* 0x000000b114b57209 */ /* 0x000fe40007810000 */
[----:B------:R-:W-:Y:S02]  /*7820*/  FSEL R177, R6, RZ, P3 ;  /* 0x000000ff06b17208 */ /* 0x000fe40001800000 */
[----:B------:R-:W-:Y:S02]  /*7830*/  FMNMX.FTZ R6, R152, R181, !PT ;  /* 0x000000b598067209 */ /* 0x000fe40007810000 */
[----:B------:R-:W-:Y:S01]  /*7840*/  FSEL R179, R161, -INF , !P1 ;  /* 0xff800000a1b37808 */ /* 0x000fe20004800000 */
[--C-:B------:R-:W-:Y:S01]  /*7850*/  FFMA.FTZ R180, R162, UR10, -R177.reuse ;  /* 0x0000000aa2b47c23 */ /* 0x100fe200080108b1 */
[----:B------:R-:W-:Y:S01]  /*7860*/  FMNMX.FTZ R181, R153, R6, !PT ;  /* 0x0000000699b57209 */ /* 0x000fe20007810000 */
[----:B------:R-:W-:Y:S01]  /*7870*/  FFMA.FTZ R10, R178, UR10, -R177 ;  /* 0x0000000ab20a7c23 */ /* 0x000fe200080108b1 */
[----:B------:R-:W-:-:S02]  /*7880*/  FSEL R162, R157, -INF , !P6 ;  /* 0xff8000009da27808 */ /* 0x000fc40007000000 */
[----:B------:R-:W-:Y:S01]  /*7890*/  FMNMX.FTZ R6, R154, R181, !PT ;  /* 0x000000b59a067209 */ /* 0x000fe20007810000 */
[----:B------:R0:W-:Y:S01]  /*78a0*/  MUFU.EX2 R157, R180 ;  /* 0x000000b4009d7308 */ /* 0x0001e20000000800 */
[----:B------:R-:W-:Y:S01]  /*78b0*/  FSEL R178, R158, -INF , !P2 ;  /* 0xff8000009eb27808 */ /* 0x000fe20005000000 */
[--C-:B------:R-:W-:Y:S01]  /*78c0*/  FFMA.FTZ R158, R163, UR10, -R177.reuse ;  /* 0x0000000aa39e7c23 */ /* 0x100fe200080108b1 */
[----:B------:R-:W-:Y:S02]  /*78d0*/  FMNMX.FTZ R181, R155, R6, !PT ;  /* 0x000000069bb57209 */ /* 0x000fe40007810000 */
[----:B------:R-:W-:Y:S02]  /*78e0*/  ISETP.NE.AND P1, PT, R2, R183, PT ;  /* 0x000000b70200720c */ /* 0x000fe40003f25270 */
        /* <DEDUP_REMOVED lines=9> */
[----:B------:R-:W-:Y:S02]  /*7980*/  MUFU.EX2 R158, R158 ;  /* 0x0000009e009e7308 */ /* 0x000fe40000000800 */
        /* <DEDUP_REMOVED lines=12> */
[----:B------:R-:W1:Y:S01]  /*7a50*/  SHFL.BFLY PT, R181, R6, 0x2, 0x1f ;  /* 0x0c401f0006b57f89 */ /* 0x000e6200000e0000 */
[----:B------:R-:W2:Y:S01]  /*7a60*/  MUFU.EX2 R9, R9 ;  /* 0x0000000900097308 */ /* 0x000ea20000000800 */
[--C-:B0-----:R-:W-:Y:S01]  /*7a70*/  FFMA.FTZ R180, R172, UR10, -R177.reuse ;  /* 0x0000000aacb47c23 */ /* 0x101fe200080108b1 */
[--C-:B------:R-:W-:Y:S01]  /*7a80*/  FFMA.FTZ R172, R174, UR10, -R177.reuse ;  /* 0x0000000aaeac7c23 */ /* 0x100fe200080108b1 */
[----:B------:R-:W-:-:S05]  /*7a90*/  FFMA.FTZ R174, R176, UR10, -R177 ;  /* 0x0000000ab0ae7c23 */ /* 0x000fca00080108b1 */
[----:B------:R-:W0:Y:S08]  /*7aa0*/  MUFU.EX2 R163, R163 ;  /* 0x000000a300a37308 */ /* 0x000e300000000800 */
[----:B------:R3:W-:Y:S01]  /*7ab0*/  MUFU.EX2 R170, R180 ;  /* 0x000000b400aa7308 */ /* 0x0007e20000000800 */
[-C--:B--2---:R-:W-:Y:S01]  /*7ac0*/  FMUL.FTZ R24, R24, R9.reuse ;  /* 0x0000000918187220 */ /* 0x084fe20000410000 */
[-C--:B------:R-:W-:Y:S01]  /*7ad0*/  FMUL.FTZ R25, R25, R9.reuse ;  /* 0x0000000919197220 */ /* 0x080fe20000410000 */
[-C--:B------:R-:W-:Y:S01]  /*7ae0*/  FMUL.FTZ R28, R28, R9.reuse ;  /* 0x000000091c1c7220 */ /* 0x080fe20000410000 */
[-C--:B------:R-:W-:Y:S01]  /*7af0*/  FMUL.FTZ R29, R29, R9.reuse ;  /* 0x000000091d1d7220 */ /* 0x080fe20000410000 */
[-C--:B------:R-:W-:Y:S01]  /*7b00*/  FMUL.FTZ R32, R32, R9.reuse ;  /* 0x0000000920207220 */ /* 0x080fe20000410000 */
[----:B------:R-:W-:Y:S01]  /*7b10*/  FMUL.FTZ R33, R33, R9 ;  /* 0x0000000921217220 */ /* 0x000fe20000410000 */
[----:B-1----:R-:W-:Y:S01]  /*7b20*/  FMNMX.FTZ R181, R6, R181, !PT ;  /* 0x000000b506b57209 */ /* 0x002fe20007810000 */
[----:B------:R-:W1:Y:S01]  /*7b30*/  MUFU.EX2 R164, R164 ;  /* 0x000000a400a47308 */ /* 0x000e620000000800 */
[----:B---3--:R-:W-:Y:S01]  /*7b40*/  FFMA.FTZ R180, R9, R3, R10 ;  /* 0x0000000309b47223 */ /* 0x008fe2000001000a */
[-C--:B------:R-:W-:Y:S01]  /*7b50*/  FMUL.FTZ R36, R36, R9.reuse ;  /* 0x0000000924247220 */ /* 0x080fe20000410000 */
[-C--:B------:R-:W-:Y:S01]  /*7b60*/  FMUL.FTZ R37, R37, R9.reuse ;  /* 0x0000000925257220 */ /* 0x080fe20000410000 */
[----:B------:R-:W2:Y:S01]  /*7b70*/  SHFL.BFLY PT, R6, R181, 0x1, 0x1f ;  /* 0x0c201f00b5067f89 */ /* 0x000ea200000e0000 */
[----:B------:R-:W-:Y:S01]  /*7b80*/  FADD.FTZ R175, R157, R180 ;  /* 0x000000b49daf7221 */ /* 0x000fe20000010000 */
[-C--:B------:R-:W-:Y:S01]  /*7b90*/  FMUL.FTZ R40, R40, R9.reuse ;  /* 0x0000000928287220 */ /* 0x080fe20000410000 */
[-C--:B------:R-:W-:Y:S01]  /*7ba0*/  FMUL.FTZ R41, R41, R9.reuse ;  /* 0x0000000929297220 */ /* 0x080fe20000410000 */
[----:B------:R-:W3:Y:S01]  /*7bb0*/  MUFU.EX2 R165, R165 ;  /* 0x000000a500a57308 */ /* 0x000ee20000000800 */
[----:B------:R-:W-:Y:S01]  /*7bc0*/  FADD.FTZ R176, R158, R175 ;  /* 0x000000af9eb07221 */ /* 0x000fe20000010000 */
[-C--:B------:R-:W-:Y:S01]  /*7bd0*/  FMUL.FTZ R44, R44, R9.reuse ;  /* 0x000000092c2c7220 */ /* 0x080fe20000410000 */
[-C--:B------:R-:W-:Y:S01]  /*7be0*/  FMUL.FTZ R45, R45, R9.reuse ;  /* 0x000000092d2d7220 */ /* 0x080fe20000410000 */
[-C--:B------:R-:W-:Y:S01]  /*7bf0*/  FMUL.FTZ R48, R48, R9.reuse ;  /* 0x0000000930307220 */ /* 0x080fe20000410000 */
[----:B------:R-:W-:Y:S01]  /*7c00*/  FADD.FTZ R176, R161, R176 ;  /* 0x000000b0a1b07221 */ /* 0x000fe20000010000 */
[-C--:B------:R-:W-:Y:S01]  /*7c10*/  FMUL.FTZ R49, R49, R9.reuse ;  /* 0x0000000931317220 */ /* 0x080fe20000410000 */
[-C--:B------:R-:W-:Y:S01]  /*7c20*/  FMUL.FTZ R52, R52, R9.reuse ;  /* 0x0000000934347220 */ /* 0x080fe20000410000 */
[----:B------:R-:W4:Y:S01]  /*7c30*/  MUFU.EX2 R166, R166 ;  /* 0x000000a600a67308 */ /* 0x000f220000000800 */
        /* <DEDUP_REMOVED lines=11> */
[----:B--2---:R-:W-:Y:S01]  /*7cf0*/  FMNMX.FTZ R6, R181, R6, !PT ;  /* 0x00000006b5067209 */ /* 0x004fe20007810000 */
[----:B------:R-:W-:-:S02]  /*7d00*/  IMAD.U32 R181, RZ, RZ, UR27 ;  /* 0x0000001bffb57e24 */ /* 0x000fc4000f8e00ff */
[-C--:B------:R-:W-:Y:S01]  /*7d10*/  FMUL.FTZ R72, R72, R9.reuse ;  /* 0x0000000948487220 */ /* 0x080fe20000410000 */
[-C--:B------:R-:W-:Y:S01]  /*7d20*/  FMUL.FTZ R73, R73, R9.reuse ;  /* 0x0000000949497220 */ /* 0x080fe20000410000 */
[C---:B------:R-:W-:Y:S01]  /*7d30*/  FSETP.NEU.FTZ.AND P2, PT, R6.reuse, -INF , PT ;  /* 0xff8000000600780b */ /* 0x040fe20003f5d000 */
[----:B------:R-:W2:Y:S01]  /*7d40*/  MUFU.EX2 R168, R168 ;  /* 0x000000a800a87308 */ /* 0x000ea20000000800 */
        /* <DEDUP_REMOVED lines=8> */
[----:B-1----:R-:W-:Y:S01]  /*7dd0*/  FADD.FTZ R12, R164, R177 ;  /* 0x000000b1a40c7221 */ /* 0x002fe20000010000 */
[----:B------:R-:W1:Y:S01]  /*7de0*/  MUFU.EX2 R169, R169 ;  /* 0x000000a900a97308 */ /* 0x000e620000000800 */
[--C-:B------:R-:W-:Y:S01]  /*7df0*/  FFMA.FTZ R180, R14, UR10, -R3.reuse ;  /* 0x0000000a0eb47c23 */ /* 0x100fe20008010803 */
[--C-:B------:R-:W-:Y:S01]  /*7e00*/  FFMA.FTZ R14, R15, UR10, -R3.reuse ;  /* 0x0000000a0f0e7c23 */ /* 0x100fe20008010803 */
[----:B---3--:R-:W-:Y:S01]  /*7e10*/  FADD.FTZ R181, R165, R12 ;  /* 0x0000000ca5b57221 */ /* 0x008fe20000010000 */
[--C-:B------:R-:W-:Y:S01]  /*7e20*/  FFMA.FTZ R15, R152, UR10, -R3.reuse ;  /* 0x0000000a980f7c23 */ /* 0x100fe20008010803 */
[----:B------:R-:W-:Y:S01]  /*7e30*/  FFMA.FTZ R11, R11, UR10, -R3 ;  /* 0x0000000a0b0b7c23 */ /* 0x000fe20008010803 */
[----:B------:R-:W-:Y:S01]  /*7e40*/  FMUL.FTZ R12, R175, UR10 ;  /* 0x0000000aaf0c7c20 */ /* 0x000fe20008410000 */
[----:B----4-:R-:W-:Y:S01]  /*7e50*/  FADD.FTZ R182, R166, R181 ;  /* 0x000000b5a6b67221 */ /* 0x010fe20000010000 */
[----:B------:R-:W-:Y:S01]  /*7e60*/  MUFU.EX2 R171, R171 ;  /* 0x000000ab00ab7308 */ /* 0x000fe20000000800 */
[--C-:B------:R-:W-:Y:S01]  /*7e70*/  FFMA.FTZ R13, R13, UR10, -R3.reuse ;  /* 0x0000000a0d0d7c23 */ /* 0x100fe20008010803 */
[----:B------:R-:W-:Y:S01]  /*7e80*/  @!P1 LEA R177, R176, UR41, 0x2 ;  /* 0x00000029b0b19c11 */ /* 0x000fe2000f8e10ff */
[----:B0-----:R-:W-:Y:S01]  /*7e90*/  FADD.FTZ R183, R167, R182 ;  /* 0x000000b6a7b77221 */ /* 0x001fe20000010000 */
[--C-:B------:R-:W-:Y:S01]  /*7ea0*/  FFMA.FTZ R21, R21, UR10, -R3.reuse ;  /* 0x0000000a15157c23 */ /* 0x100fe20008010803 */
[--C-:B------:R-:W-:Y:S01]  /*7eb0*/  FFMA.FTZ R20, R20, UR10, -R3.reuse ;  /* 0x0000000a14147c23 */ /* 0x100fe20008010803 */
[----:B------:R-:W-:Y:S01]  /*7ec0*/  FFMA.FTZ R153, R153, UR10, -R3 ;  /* 0x0000000a99997c23 */ /* 0x000fe20008010803 */
[----:B--2---:R-:W-:Y:S01]  /*7ed0*/  FADD.FTZ R152, R168, R183 ;  /* 0x000000b7a8987221 */ /* 0x004fe20000010000 */
[----:B------:R-:W0:Y:S01]  /*7ee0*/  MUFU.EX2 R172, R172 ;  /* 0x000000ac00ac7308 */ /* 0x000e220000000800 */
[--C-:B------:R-:W-:Y:S01]  /*7ef0*/  FFMA.FTZ R175, R154, UR10, -R3.reuse ;  /* 0x0000000a9aaf7c23 */ /* 0x100fe20008010803 */
[--C-:B------:R-:W-:Y:S01]  /*7f00*/  FFMA.FTZ R181, R155, UR10, -R3.reuse ;  /* 0x0000000a9bb57c23 */ /* 0x100fe20008010803 */
[----:B-1----:R-:W-:Y:S01]  /*7f10*/  FADD.FTZ R205, R169, R152 ;  /* 0x00000098a9cd7221 */ /* 0x002fe20000010000 */
        /* <DEDUP_REMOVED lines=28> */
[----:B------:R2:W3:Y:S01]  /*80e0*/  MUFU.EX2 R176, R13 ;  /* 0x0000000d00b07308 */ /* 0x0004e20000000800 */
[-C--:B------:R-:W-:Y:S01]  /*80f0*/  FMUL.FTZ R108, R108, R9.reuse ;  /* 0x000000096c6c7220 */ /* 0x080fe20000410000 */
[-C--:B------:R-:W-:Y:S01]  /*8100*/  FMUL.FTZ R109, R109, R9.reuse ;  /* 0x000000096d6d7220 */ /* 0x080fe20000410000 */
[-C--:B------:R-:W-:Y:S01]  /*8110*/  FMUL.FTZ R112, R112, R9.reuse ;  /* 0x0000000970707220 */ /* 0x080fe20000410000 */
[-C--:B------:R-:W-:Y:S01]  /*8120*/  FMUL.FTZ R113, R113, R9.reuse ;  /* 0x0000000971717220 */ /* 0x080fe20000410000 */
[-C--:B------:R-:W-:Y:S01]  /*8130*/  FMUL.FTZ R116, R116, R9.reuse ;  /* 0x0000000974747220 */ /* 0x080fe20000410000 */
[-C--:B------:R-:W-:Y:S01]  /*8140*/  FMUL.FTZ R117, R117, R9.reuse ;  /* 0x0000000975757220 */ /* 0x080fe20000410000 */
[----:B------:R-:W-:Y:S01]  /*8150*/  FMUL.FTZ R120, R120, R9 ;  /* 0x0000000978787220 */ /* 0x000fe20000410000 */
[----:B------:R-:W4:Y:S01]  /*8160*/  MUFU.EX2 R155, R180 ;  /* 0x000000b4009b7308 */ /* 0x000f220000000800 */
[----:B--2---:R-:W-:Y:S01]  /*8170*/  FFMA.FTZ R13, R160, UR10, -R3 ;  /* 0x0000000aa00d7c23 */ /* 0x004fe20008010803 */
[----:B------:R-:W-:Y:S01]  /*8180*/  FADD.FTZ R3, R171, R152 ;  /* 0x00000098ab037221 */ /* 0x000fe20000010000 */
[----:B------:R-:W-:Y:S01]  /*8190*/  F2FP.BF16.F32.PACK_AB R152, R157, R10 ;  /* 0x0000000a9d98723e */ /* 0x000fe200000010ff */
[----:B0-----:R0:W-:Y:S01]  /*81a0*/  @!P1 STS [R177+0x28820], R12 ;  /* 0x0288200cb1009388 */ /* 0x0011e20000000800 */
[----:B------:R-:W-:Y:S01]  /*81b0*/  F2FP.BF16.F32.PACK_AB R160, R168, R167 ;  /* 0x000000a7a8a0723e */ /* 0x000fe200000010ff */
[----:B------:R-:W-:Y:S01]  /*81c0*/  FADD.FTZ R10, R172, R3 ;  /* 0x00000003ac0a7221 */ /* 0x000fe20000010000 */
[-C--:B------:R-:W-:Y:S01]  /*81d0*/  FMUL.FTZ R121, R121, R9.reuse ;  /* 0x0000000979797220 */ /* 0x080fe20000410000 */
[----:B------:R-:W2:Y:S01]  /*81e0*/  MUFU.EX2 R14, R14 ;  /* 0x0000000e000e7308 */ /* 0x000ea20000000800 */
[-C--:B------:R-:W-:Y:S01]  /*81f0*/  FMUL.FTZ R124, R124, R9.reuse ;  /* 0x000000097c7c7220 */ /* 0x080fe20000410000 */
[----:B------:R-:W-:Y:S01]  /*8200*/  FADD.FTZ R3, R173, R10 ;  /* 0x0000000aad037221 */ /* 0x000fe20000010000 */
[-C--:B------:R-:W-:Y:S01]  /*8210*/  FMUL.FTZ R125, R125, R9.reuse ;  /* 0x000000097d7d7220 */ /* 0x080fe20000410000 */
[-C--:B------:R-:W-:Y:S01]  /*8220*/  FMUL.FTZ R128, R128, R9.reuse ;  /* 0x0000000980807220 */ /* 0x080fe20000410000 */
[-C--:B------:R-:W-:Y:S01]  /*8230*/  FMUL.FTZ R129, R129, R9.reuse ;  /* 0x0000000981817220 */ /* 0x080fe20000410000 */
[-C--:B------:R-:W-:Y:S01]  /*8240*/  FMUL.FTZ R132, R132, R9.reuse ;  /* 0x0000000984847220 */ /* 0x080fe20000410000 */
[-C--:B------:R-:W-:Y:S01]  /*8250*/  FMUL.FTZ R133, R133, R9.reuse ;  /* 0x0000000985857220 */ /* 0x080fe20000410000 */
[----:B------:R-:W5:Y:S01]  /*8260*/  MUFU.EX2 R21, R21 ;  /* 0x0000001500157308 */ /* 0x000f620000000800 */
        /* <DEDUP_REMOVED lines=17> */
[-C--:B------:R-:W-:Y:S01]  /*8380*/  FMUL.FTZ R38, R38, R12.reuse ;  /* 0x0000000c26267220 */ /* 0x080fe20000410000 */
[-C--:B------:R-:W-:Y:S01]  /*8390*/  FMUL.FTZ R39, R39, R12.reuse ;  /* 0x0000000c27277220 */ /* 0x080fe20000410000 */
[-C--:B------:R-:W-:Y:S01]  /*83a0*/  FMUL.FTZ R42, R42, R12.reuse ;  /* 0x0000000c2a2a7220 */ /* 0x080fe20000410000 */
[----:B---3--:R-:W-:Y:S01]  /*83b0*/  FADD.FTZ R4, R176, R153 ;  /* 0x00000099b0047221 */ /* 0x008fe20000010000 */
[-C--:B------:R-:W-:Y:S01]  /*83c0*/  FMUL.FTZ R43, R43, R12.reuse ;  /* 0x0000000c2b2b7220 */ /* 0x080fe20000410000 */
[-C--:B------:R-:W-:Y:S01]  /*83d0*/  FMUL.FTZ R46, R46, R12.reuse ;  /* 0x0000000c2e2e7220 */ /* 0x080fe20000410000 */
[----:B------:R-:W1:Y:S01]  /*83e0*/  MUFU.EX2 R15, R15 ;  /* 0x0000000f000f7308 */ /* 0x000e620000000800 */
[----:B----4-:R-:W-:Y:S01]  /*83f0*/  FADD.FTZ R153, R155, R4 ;  /* 0x000000049b997221 */ /* 0x010fe20000010000 */
[----:B--2---:R-:W-:Y:S01]  /*8400*/  F2FP.BF16.F32.PACK_AB R155, R14, R155 ;  /* 0x0000009b0e9b723e */ /* 0x004fe200000010ff */
[-C--:B------:R-:W-:Y:S01]  /*8410*/  FMUL.FTZ R47, R47, R12.reuse ;  /* 0x0000000c2f2f7220 */ /* 0x080fe20000410000 */
[-C--:B------:R-:W-:Y:S01]  /*8420*/  FMUL.FTZ R50, R50, R12.reuse ;  /* 0x0000000c32327220 */ /* 0x080fe20000410000 */
[----:B------:R-:W-:Y:S01]  /*8430*/  FADD.FTZ R170, R14, R153 ;  /* 0x000000990eaa7221 */ /* 0x000fe20000010000 */
[-C--:B------:R-:W-:Y:S01]  /*8440*/  FMUL.FTZ R51, R51, R12.reuse ;  /* 0x0000000c33337220 */ /* 0x080fe20000410000 */
[-C--:B------:R-:W-:Y:S01]  /*8450*/  FMUL.FTZ R54, R54, R12.reuse ;  /* 0x0000000c36367220 */ /* 0x080fe20000410000 */
[----:B------:R-:W2:Y:S01]  /*8460*/  MUFU.EX2 R161, R175 ;  /* 0x000000af00a17308 */ /* 0x000ea20000000800 */
[----:B-----5:R-:W-:Y:S01]  /*8470*/  FADD.FTZ R153, R21, R170 ;  /* 0x000000aa15997221 */ /* 0x020fe20000010000 */
[-C--:B------:R-:W-:Y:S01]  /*8480*/  FMUL.FTZ R55, R55, R12.reuse ;  /* 0x0000000c37377220 */ /* 0x080fe20000410000 */
[-C--:B------:R-:W-:Y:S01]  /*8490*/  FMUL.FTZ R58, R58, R12.reuse ;  /* 0x0000000c3a3a7220 */ /* 0x080fe20000410000 */
[-C--:B------:R-:W-:Y:S01]  /*84a0*/  FMUL.FTZ R59, R59, R12.reuse ;  /* 0x0000000c3b3b7220 */ /* 0x080fe20000410000 */
[----:B0-----:R-:W-:Y:S01]  /*84b0*/  FADD.FTZ R170, R20, R153 ;  /* 0x0000009914aa7221 */ /* 0x001fe20000010000 */
[-C--:B------:R-:W-:Y:S01]  /*84c0*/  FMUL.FTZ R62, R62, R12.reuse ;  /* 0x0000000c3e3e7220 */ /* 0x080fe20000410000 */
[-C--:B------:R-:W-:Y:S01]  /*84d0*/  FMUL.FTZ R63, R63, R12.reuse ;  /* 0x0000000c3f3f7220 */ /* 0x080fe20000410000 */
[----:B------:R-:W0:Y:S01]  /*84e0*/  MUFU.EX2 R168, R181 ;  /* 0x000000b500a87308 */ /* 0x000e220000000800 */
[----:B-1----:R-:W-:Y:S01]  /*84f0*/  FADD.FTZ R153, R15, R170 ;  /* 0x000000aa0f997221 */ /* 0x002fe20000010000 */
[-C--:B------:R-:W-:Y:S01]  /*8500*/  FMUL.FTZ R66, R66, R12.reuse ;  /* 0x0000000c42427220 */ /* 0x080fe20000410000 */
[-C--:B------:R-:W-:Y:S01]  /*8510*/  FMUL.FTZ R67, R67, R12.reuse ;  /* 0x0000000c43437220 */ /* 0x080fe20000410000 */
[-C--:B------:R-:W-:Y:S01]  /*8520*/  FMUL.FTZ R70, R70, R12.reuse ;  /* 0x0000000c46467220 */ /* 0x080fe20000410000 */
[----:B------:R-:W-:Y:S01]  /*8530*/  FADD.FTZ R172, R10, R153 ;  /* 0x000000990aac7221 */ /* 0x000fe20000010000 */
        /* <DEDUP_REMOVED lines=50> */
[-C--:B------:R-:W-:Y:S01]  /*8860*/  FMUL.FTZ R135, R135, R12.reuse ;  /* 0x0000000c87877220 */ /* 0x080fe20000410000 */
        /* <DEDUP_REMOVED lines=21> */
.L_x_2302:
[----:B------:R1:W2:Y:S01]  /*89c0*/  SYNCS.PHASECHK.TRANS64.TRYWAIT P1, [UR22+0x28c50], R7 ;  /* 0x028c5007ff0075a7 */ /* 0x0002a20008020156 */
[----:B------:R-:W-:Y:S05]  /*89d0*/  @!P0 BRA `(.L_x_2303) ;  /* 0x0000000000048947 */ /* 0x000fea0003800000 */
[----:B------:R-:W-:Y:S01]  /*89e0*/  BPT.TRAP 0x1 ;  /* 0x000000040000795c */ /* 0x000fe20000300000 */
.L_x_2303:
[----:B--2---:R-:W-:Y:S05]  /*89f0*/  @P1 BRA `(.L_x_2304) ;  /* 0x0000000000081947 */ /* 0x004fea0003800000 */
[----:B------:R-:W2:Y:S02]  /*8a00*/  SYNCS.PHASECHK.TRANS64.TRYWAIT P1, [UR22+0x28c50], R7 ;  /* 0x028c5007ff0075a7 */ /* 0x000ea40008020156 */
[----:B--2---:R-:W-:Y:S05]  /*8a10*/  @!P1 BRA `(.L_x_2305) ;  /* 0x000000e000ac9947 */ /* 0x004fea0003800000 */
.L_x_2304:
        /* <DEDUP_REMOVED lines=34> */
.L_x_2306:
        /* <DEDUP_REMOVED lines=9> */
.L_x_2288:
[----:B------:R-:W-:Y:S02]  /*8cd0*/  UISETP.NE.AND UP1, UPT, UR52, URZ, UPT ;  /* 0x0000003f3400728c */ /* 0x000fe4000bf25270 */
[----:B------:R-:W-:Y:S02]  /*8ce0*/  UISETP.NE.AND UP0, UPT, UR51, URZ, UPT ;  /* 0x0000003f3300728c */ /* 0x000fe4000bf05270 */
[----:B------:R-:W-:Y:S02]  /*8cf0*/  UIADD3 UR11, UR45, 0x3f, URZ ;  /* 0x0000003f2d0b7890 */ /* 0x000fe4000fffe03f */
[----:B------:R-:W-:Y:S02]  /*8d00*/  UIADD3 UR14, UR48, 0x1, -UR50 ;  /* 0x00000001300e7890 */ /* 0x000fe4000fffe832 */
[----:B------:R-:W-:-:S03]  /*8d10*/  PLOP3.LUT P1, PT, PT, PT, UP0, 0x40, 0x0 ;  /* 0x000000000000781c */ /* 0x000fc60003f2e808 */
[----:B------:R-:W-:Y:S01]  /*8d20*/  @UP1 ULDC UR6, c[0x0][0x44c] ;  /* 0x0001130000061ab9 */ /* 0x000fe20000000800 */
[----:B------:R-:W-:Y:S01]  /*8d30*/  @UP1 ULDC UR15, c[0x0][0x450] ;  /* 0x00011400000f1ab9 */ /* 0x000fe20000000800 */
[----:B------:R-:W-:-:S04]  /*8d40*/  UIMAD.WIDE.U32 UR6, UR11, UR6, URZ ;  /* 0x000000060b0672a5 */ /* 0x000fc8000f8e003f */
[----:B------:R-:W-:-:S04]  /*8d50*/  @UP1 USHF.R.U32.HI UR11, URZ, UR15, UR7 ;  /* 0x0000000f3f0b1299 */ /* 0x000fc80008011607 */
[----:B------:R-:W-:-:S04]  /*8d60*/  UIADD3 UR11, UR14, UR11, URZ ;  /* 0x0000000b0e0b7290 */ /* 0x000fc8000fffe03f */
[----:B------:R-:W-:Y:S01]  /*8d70*/  UIADD3 UR20, UR11, -UR20, URZ ;  /* 0x800000140b147290 */ /* 0x000fe2000fffe03f */
[----:B------:R-:W-:Y:S11]  /*8d80*/  @P1 BRA `(.L_x_2308) ;  /* 0x00000000004c1947 */ /* 0x000ff60003800000 */
[----:B------:R-:W-:-:S06]  /*8d90*/  UISETP.GT.AND UP0, UPT, UR11, -0x1, UPT ;  /* 0xffffffff0b00788c */ /* 0x000fcc000bf04270 */
[----:B------:R-:W-:-:S13]  /*8da0*/  PLOP3.LUT P1, PT, PT, PT, UP0, 0x80, 0x0 ;  /* 0x000000000000781c */ /* 0x000fda0003f2f008 */
[----:B------:R-:W-:Y:S05]  /*8db0*/  @P1 BRA `(.L_x_2309) ;  /* 0x0000000000201947 */ /* 0x000fea0003800000 */
[----:B------:R-:W-:Y:S01]  /*8dc0*/  ULDC UR14, c[0x0][0x9e4] ;  /* 0x00027900000e7ab9 */ /* 0x000fe20000000800 */
[----:B------:R-:W-:Y:S02]  /*8dd0*/  ULOP3.LUT UR11, URZ, UR11, URZ, 0x33, !UPT ;  /* 0x0000000b3f0b7292 */ /* 0x000fe4000f8e333f */
[----:B------:R-:W-:-:S11]  /*8de0*/  UISETP.NE.AND UP0, UPT, UR14, 0x1, UPT ;  /* 0x000000010e00788c */ /* 0x000fd6000bf05270 */
[----:B------:R-:W-:Y:S02]  /*8df0*/  @UP0 ULDC.64 UR18, c[0x0][0x9e8] ;  /* 0x00027a0000120ab9 */ /* 0x000fe40000000a00 */
[----:B------:R-:W-:-:S04]  /*8e00*/  UIMAD.WIDE.U32 UR6, UR11, UR18, URZ ;  /* 0x000000120b0672a5 */ /* 0x000fc8000f8e003f */
[----:B------:R-:W-:-:S04]  /*8e10*/  @UP0 USHF.R.U32.HI UR11, URZ, UR19, UR7 ;  /* 0x000000133f0b0299 */ /* 0x000fc80008011607 */
[----:B------:R-:W-:Y:S01]  /*8e20*/  ULOP3.LUT UR11, URZ, UR11, URZ, 0x33, !UPT ;  /* 0x0000000b3f0b7292 */ /* 0x000fe2000f8e333f */
[----:B------:R-:W-:Y:S11]  /*8e30*/  BRA `(.L_x_2310) ;  /* 0x0000000000147947 */ /* 0x000ff60003800000 */
.L_x_2309:
[----:B------:R-:W-:Y:S02]  /*8e40*/  ULDC UR14, c[0x0][0x9e4] ;  /* 0x00027900000e7ab9 */ /* 0x000fe40000000800 */
[----:B------:R-:W-:-:S11]  /*8e50*/  UISETP.NE.AND UP0, UPT, UR14, 0x1, UPT ;  /* 0x000000010e00788c */ /* 0x000fd6000bf05270 */
[----:B------:R-:W-:Y:S02]  /*8e60*/  @UP0 ULDC.64 UR18, c[0x0][0x9e8] ;  /* 0x00027a0000120ab9 */ /* 0x000fe40000000a00 */
[----:B------:R-:W-:-:S04]  /*8e70*/  UIMAD.WIDE.U32 UR6, UR11, UR18, URZ ;  /* 0x000000120b0672a5 */ /* 0x000fc8000f8e003f */
[----:B------:R-:W-:-:S12]  /*8e80*/  @UP0 USHF.R.U32.HI UR11, URZ, UR19, UR7 ;  /* 0x000000133f0b0299 */ /* 0x000fd80008011607 */
.L_x_2310:
[----:B------:R-:W-:-:S04]  /*8e90*/  UIMAD UR11, UR11, UR14, URZ ;  /* 0x0000000e0b0b72a4 */ /* 0x000fc8000f8e023f */
[----:B------:R-:W-:-:S04]  /*8ea0*/  UISETP.LT.AND UP0, UPT, UR20, UR11, UPT ;  /* 0x0000000b1400728c */ /* 0x000fc8000bf01270 */
[----:B------:R-:W-:-:S12]  /*8eb0*/  USEL UR20, UR20, UR11, !UP0 ;  /* 0x0000000b14147287 */ /* 0x000fd8000c000000 */
.L_x_2308:
[----:B------:R-:W-:-:S04]  /*8ec0*/  UIADD3 UR20, UR20, 0x3f, URZ ;  /* 0x0000003f14147890 */ /* 0x000fc8000fffe03f */
        /* <DEDUP_REMOVED lines=8> */
[----:B------:R-:W-:Y:S01]  /*8f50*/  UMOV UR23, UR38 ;  /* 0x0000002600177c82 */ /* 0x000fe20008000000 */
[----:B--2---:R-:W-:Y:S01]  /*8f60*/  IMAD.MOV.U32 R10, RZ, RZ, R5 ;  /* 0x000000ffff0a7224 */ /* 0x004fe200078e0005 */
[----:B------:R-:W-:Y:S01]  /*8f70*/  ULDC UR24, c[0x0][0x9d8] ;  /* 0x0002760000187ab9 */ /* 0x000fe20000000800 */
[----:B------:R-:W-:-:S05]  /*8f80*/  ULDC UR21, c[0x0][0x988] ;  /* 0x0002620000157ab9 */ /* 0x000fca0000000800 */
.L_x_2322:
[----:B------:R-:W-:Y:S01]  /*8f90*/  UIADD3 UR38, UR23, 0x1, URZ ;  /* 0x0000000117267890 */ /* 0x000fe2000fffe03f */
[C---:B------:R-:W-:Y:S02]  /*8fa0*/  ISETP.GT.AND P1, PT, R8.reuse, UR20, PT ;  /* 0x0000001408007c0c */ /* 0x040fe4000bf24270 */
[----:B------:R-:W-:Y:S01]  /*8fb0*/  IADD3 R8, R8, -0x1, RZ ;  /* 0xffffffff08087810 */ /* 0x000fe20007ffe0ff */
[----:B------:R-:W-:-:S04]  /*8fc0*/  UISETP.NE.AND UP0, UPT, UR38, 0x2, UPT ;  /* 0x000000022600788c */ /* 0x000fc8000bf05270 */
[----:B------:R-:W-:Y:S02]  /*8fd0*/  USEL UR6, URZ, 0x1, UP0 ;  /* 0x000000013f067887 */ /* 0x000fe40008000000 */
[----:B------:R-:W-:Y:S02]  /*8fe0*/  USEL UR38, UR38, URZ, UP0 ;  /* 0x0000003f26267287 */ /* 0x000fe40008000000 */
[----:B------:R-:W-:Y:S01]  /*8ff0*/  ULOP3.LUT UR37, UR37, UR6, URZ, 0x3c, !UPT ;  /* 0x0000000625257292 */ /* 0x000fe2000f8e3c3f */
[----:B0--3--:R-:W-:Y:S11]  /*9000*/  @!P0 BRA `(.L_x_2312) ;  /* 0x0000000000048947 */ /* 0x009ff60003800000 */
[----:B------:R-:W-:Y:S01]  /*9010*/  BPT.TRAP 0x1 ;  /* 0x000000040000795c */ /* 0x000fe20000300000 */
.L_x_2312:
[----:B------:R-:W-:Y:S01]  /*9020*/  ULEA UR22, UR38, UR41, 0x3 ;  /* 0x0000002926167291 */ /* 0x000fe2000f8e183f */
[----:B-1----:R-:W-:-:S05]  /*9030*/  IMAD.U32 R7, RZ, RZ, UR37 ;  /* 0x00000025ff077e24 */ /* 0x002fca000f8e00ff */
[----:B------:R-:W-:-:S04]  /*9040*/  SHF.L.U32 R7, R7, 0x1f, RZ ;  /* 0x0000001f07077819 */ /* 0x000fc800000006ff */
[----:B------:R1:W2:Y:S01]  /*9050*/  SYNCS.PHASECHK.TRANS64.TRYWAIT P2, [UR22+0x28c30], R7 ;  /* 0x028c3007ff0075a7 */ /* 0x0002a20008040156 */
[----:B------:R-:W-:Y:S05]  /*9060*/  @!P0 BRA `(.L_x_2313) ;  /* 0x0000000000048947 */ /* 0x000fea0003800000 */
[----:B------:R-:W-:Y:S01]  /*9070*/  BPT.TRAP 0x1 ;  /* 0x000000040000795c */ /* 0x000fe20000300000 */
.L_x_2313:
[----:B--2---:R-:W-:Y:S05]  /*9080*/  @P2 BRA `(.L_x_2314) ;  /* 0x0000000000082947 */ /* 0x004fea0003800000 */
[----:B------:R-:W2:Y:S02]  /*9090*/  SYNCS.PHASECHK.TRANS64.TRYWAIT P2, [UR22+0x28c30], R7 ;  /* 0x028c3007ff0075a7 */ /* 0x000ea40008040156 */
[----:B--2---:R-:W-:Y:S05]  /*90a0*/  @!P2 BRA `(.L_x_2315) ;  /* 0x000000dc0020a947 */ /* 0x004fea0003800000 */
.L_x_2314:
        /* <DEDUP_REMOVED lines=23> */
.L_x_2316:
[----:B------:R-:W-:Y:S01]  /*9220*/  FMUL.FTZ R15, R152, UR24 ;  /* 0x00000018980f7c20 */ /* 0x000fe20008410000 */
[----:B--2---:R-:W-:Y:S01]  /*9230*/  FMUL.FTZ R6, R153, UR24 ;  /* 0x0000001899067c20 */ /* 0x004fe20008410000 */
        /* <DEDUP_REMOVED lines=29> */
[----:B--2---:R-:W-:Y:S01]  /*9410*/  FMNMX.FTZ R20, R6, R5, !PT ;  /* 0x0000000506147209 */ /* 0x004fe20007810000 */
[----:B------:R-:W-:Y:S01]  /*9420*/  FMUL.FTZ R159, R179, UR24 ;  /* 0x00000018b39f7c20 */ /* 0x000fe20008410000 */
[----:B------:R-:W-:Y:S01]  /*9430*/  UMOV UR10, UR21 ;  /* 0x00000015000a7c82 */ /* 0x000fe20008000000 */
[----:B------:R-:W-:Y:S01]  /*9440*/  FMUL.FTZ R161, R183, UR24 ;  /* 0x00000018b7a17c20 */ /* 0x000fe20008410000 */
[----:B------:R-:W-:-:S03]  /*9450*/  UIADD3 UR6, UR22, 0x28c40, URZ ;  /* 0x00028c4016067890 */ /* 0x000fc6000fffe03f */
[----:B------:R-:W2:Y:S01]  /*9460*/  MUFU.TANH R207, R207 ;  /* 0x000000cf00cf7308 */ /* 0x000ea20000002400 */
[----:B---3--:R-:W-:Y:S01]  /*9470*/  FMNMX.FTZ R5, R205, R20, !PT ;  /* 0x00000014cd057209 */ /* 0x008fe20007810000 */
[----:B------:R-:W-:-:S06]  /*9480*/  UPRMT UR6, UR40, 0x654, UR6 ;  /* 0x0000065428067896 */ /* 0x000fcc0008000006 */
[----:B------:R-:W3:Y:S01]  /*9490*/  MUFU.TANH R208, R208 ;  /* 0x000000d000d07308 */ /* 0x000ee20000002400 */
[----:B0-----:R-:W-:Y:S02]  /*94a0*/  FMNMX.FTZ R20, R206, R5, !PT ;  /* 0x00000005ce147209 */ /* 0x001fe40007810000 */
[----:B------:R-:W-:Y:S05]  /*94b0*/  SYNCS.ARRIVE.TRANS64.RED.A1T0 RZ, [UR6], RZ ;  /* 0x000000ffffff79a7 */ /* 0x000fea0008100406 */
[----:B------:R-:W0:Y:S01]  /*94c0*/  MUFU.TANH R209, R209 ;  /* 0x000000d100d17308 */ /* 0x000e220000002400 */
[----:B--2---:R-:W-:-:S07]  /*94d0*/  FMNMX.FTZ R5, R207, R20, !PT ;  /* 0x00000014cf057209 */ /* 0x004fce0007810000 */
[----:B------:R-:W2:Y:S01]  /*94e0*/  MUFU.TANH R211, R211 ;  /* 0x000000d300d37308 */ /* 0x000ea20000002400 */
[----:B---3--:R-:W-:-:S07]  /*94f0*/  FMNMX.FTZ R20, R208, R5, !PT ;  /* 0x00000005d0147209 */ /* 0x008fce0007810000 */
[----:B------:R-:W3:Y:S01]  /*9500*/  MUFU.TANH R168, R168 ;  /* 0x000000a800a87308 */ /* 0x000ee20000002400 */
[----:B0-----:R-:W-:-:S07]  /*9510*/  FMNMX.FTZ R20, R209, R20, !PT ;  /* 0x00000014d1147209 */ /* 0x001fce0007810000 */
[----:B------:R-:W0:Y:S01]  /*9520*/  MUFU.TANH R169, R169 ;  /* 0x000000a900a97308 */ /* 0x000e220000002400 */
[----:B--2---:R-:W-:-:S07]  /*9530*/  FMNMX.FTZ R5, R211, R20, !PT ;  /* 0x00000014d3057209 */ /* 0x004fce0007810000 */
[----:B------:R-:W2:Y:S01]  /*9540*/  MUFU.TANH R165, R165 ;  /* 0x000000a500a57308 */ /* 0x000ea20000002400 */
[----:B---3--:R-:W-:-:S07]  /*9550*/  FMNMX.FTZ R20, R168, R5, !PT ;  /* 0x00000005a8147209 */ /* 0x008fce0007810000 */
[----:B------:R-:W3:Y:S01]  /*9560*/  MUFU.TANH R210, R210 ;  /* 0x000000d200d27308 */ /* 0x000ee20000002400 */
[----:B0-----:R-:W-:-:S07]  /*9570*/  FMNMX.FTZ R20, R169, R20, !PT ;  /* 0x00000014a9147209 */ /* 0x001fce0007810000 */
[----:B------:R-:W0:Y:S01]  /*9580*/  MUFU.TANH R172, R172 ;  /* 0x000000ac00ac7308 */ /* 0x000e220000002400 */
[----:B--2---:R-:W-:Y:S01]  /*9590*/  FMNMX.FTZ R5, R165, R20, !PT ;  /* 0x00000014a5057209 */ /* 0x004fe20007810000 */
[----:B------:R-:W-:-:S06]  /*95a0*/  FMUL.FTZ R20, R162, UR24 ;  /* 0x00000018a2147c20 */ /* 0x000fcc0008410000 */
[----:B------:R-:W2:Y:S01]  /*95b0*/  MUFU.TANH R176, R176 ;  /* 0x000000b000b07308 */ /* 0x000ea20000002400 */
[----:B---3--:R-:W-:-:S07]  /*95c0*/  FMNMX.FTZ R5, R210, R5, !PT ;  /* 0x00000005d2057209 */ /* 0x008fce0007810000 */
[----:B------:R-:W3:Y:S01]  /*95d0*/  MUFU.TANH R173, R173 ;  /* 0x000000ad00ad7308 */ /* 0x000ee20000002400 */
[----:B0-----:R-:W-:-:S07]  /*95e0*/  FMNMX.FTZ R5, R172, R5, !PT ;  /* 0x00000005ac057209 */ /* 0x001fce0007810000 */
[----:B------:R-:W0:Y:S01]  /*95f0*/  MUFU.TANH R164, R164 ;  /* 0x000000a400a47308 */ /* 0x000e220000002400 */
[----:B--2---:R-:W-:-:S07]  /*9600*/  FMNMX.FTZ R152, R176, R5, !PT ;  /* 0x00000005b0987209 */ /* 0x004fce0007810000 */
[----:B------:R-:W2:Y:S01]  /*9610*/  MUFU.TANH R12, R12 ;  /* 0x0000000c000c7308 */ /* 0x000ea20000002400 */
[----:B---3--:R-:W-:Y:S01]  /*9620*/  FMNMX.FTZ R5, R173, R152, !PT ;  /* 0x00000098ad057209 */ /* 0x008fe20007810000 */
[----:B------:R-:W-:-:S06]  /*9630*/  FMUL.FTZ R152, R166, UR24 ;  /* 0x00000018a6987c20 */ /* 0x000fcc0008410000 */
[----:B------:R-:W3:Y:S01]  /*9640*/  MUFU.TANH R11, R11 ;  /* 0x0000000b000b7308 */ /* 0x000ee20000002400 */
[----:B0-----:R-:W-:-:S05]  /*9650*/  FMNMX.FTZ R5, R164, R5, !PT ;  /* 0x00000005a4057209 */ /* 0x001fca0007810000 */
[----:B------:R-:W0:Y:S02]  /*9660*/  SHFL.BFLY PT, R158, R5, 0x2, 0x1f ;  /* 0x0c401f00059e7f89 */ /* 0x000e2400000e0000 */
[----:B------:R-:W4:Y:S01]  /*9670*/  MUFU.TANH R13, R13 ;  /* 0x0000000d000d7308 */ /* 0x000f220000002400 */
[----:B--2---:R-:W-:-:S07]  /*9680*/  FMNMX.FTZ R160, R12, R9, !PT ;  /* 0x000000090ca07209 */ /* 0x004fce0007810000 */
[----:B------:R-:W2:Y:S01]  /*9690*/  MUFU.TANH R14, R14 ;  /* 0x0000000e000e7308 */ /* 0x000ea20000002400 */
[----:B---3--:R-:W-:-:S07]  /*96a0*/  FMNMX.FTZ R160, R11, R160, !PT ;  /* 0x000000a00ba07209 */ /* 0x008fce0007810000 */
[----:B------:R-:W3:Y:S01]  /*96b0*/  MUFU.TANH R20, R20 ;  /* 0x0000001400147308 */ /* 0x000ee20000002400 */
[----:B0-----:R-:W-:Y:S01]  /*96c0*/  FMNMX.FTZ R163, R5, R158, !PT ;  /* 0x0000009e05a37209 */ /* 0x001fe20007810000 */
[----:B------:R-:W-:-:S06]  /*96d0*/  FMUL.FTZ R158, R178, UR24 ;  /* 0x00000018b29e7c20 */ /* 0x000fcc0008410000 */
[----:B------:R-:W0:Y:S01]  /*96e0*/  MUFU.TANH R21, R21 ;  /* 0x0000001500157308 */ /* 0x000e220000002400 */
[----:B----4-:R-:W-:Y:S01]  /*96f0*/  FMNMX.FTZ R5, R13, R160, !PT ;  /* 0x000000a00d057209 */ /* 0x010fe20007810000 */
[----:B------:R-:W-:Y:S01]  /*9700*/  FMUL.FTZ R160, R182, UR24 ;  /* 0x00000018b6a07c20 */ /* 0x000fe20008410000 */
[----:B------:R-:W4:Y:S02]  /*9710*/  SHFL.BFLY PT, R166, R163, 0x1, 0x1f ;  /* 0x0c201f00a3a67f89 */ /* 0x000f2400000e0000 */
[----:B--2---:R-:W-:-:S03]  /*9720*/  FMNMX.FTZ R5, R14, R5, !PT ;  /* 0x000000050e057209 */ /* 0x004fc60007810000 */
[----:B------:R-:W2:Y:S01]  /*9730*/  MUFU.TANH R152, R152 ;  /* 0x0000009800987308 */ /* 0x000ea20000002400 */
[----:B---3--:R-:W-:-:S07]  /*9740*/  FMNMX.FTZ R162, R20, R5, !PT ;  /* 0x0000000514a27209 */ /* 0x008fce0007810000 */
[----:B------:R-:W3:Y:S08]  /*9750*/  MUFU.TANH R153, R153 ;  /* 0x0000009900997308 */ /* 0x000ef00000002400 */
[----:B------:R-:W5:Y:S01]  /*9760*/  MUFU.TANH R154, R154 ;  /* 0x0000009a009a7308 */ /* 0x000f620000002400 */
[----:B----4-:R-:W-:Y:S02]  /*9770*/  FMNMX.FTZ R5, R163, R166, !PT ;  /* 0x000000a6a3057209 */ /* 0x010fe40007810000 */
[----:B0-----:R-:W-:-:S05]  /*9780*/  FMNMX.FTZ R163, R21, R162, !PT ;  /* 0x000000a215a37209 */ /* 0x001fca0007810000 */
[----:B------:R-:W0:Y:S01]  /*9790*/  MUFU.TANH R155, R155 ;  /* 0x0000009b009b7308 */ /* 0x000e220000002400 */
[C---:B------:R-:W-:Y:S01]  /*97a0*/  FADD.FTZ R162, -R5.reuse, R10 ;  /* 0x0000000a05a27221 */ /* 0x040fe20000010100 */
[----:B--2---:R-:W-:Y:S01]  /*97b0*/  FMNMX.FTZ R10, R152, R163, !PT ;  /* 0x000000a3980a7209 */ /* 0x004fe20007810000 */
[----:B------:R-:W-:Y:S02]  /*97c0*/  FMUL.FTZ R177, R5, UR10 ;  /* 0x0000000a05b17c20 */ /* 0x000fe40008410000 */
[----:B------:R-:W-:Y:S01]  /*97d0*/  FMUL.FTZ R166, R162, UR10 ;  /* 0x0000000aa2a67c20 */ /* 0x000fe20008410000 */
[----:B---3--:R-:W-:Y:S01]  /*97e0*/  FMNMX.FTZ R163, R153, R10, !PT ;  /* 0x0000000a99a37209 */ /* 0x008fe20007810000 */
[--C-:B------:R-:W-:Y:S01]  /*97f0*/  FFMA.FTZ R170, R6, UR10, -R177.reuse ;  /* 0x0000000a06aa7c23 */ /* 0x100fe200080108b1 */
[----:B------:R-:W2:Y:S01]  /*9800*/  MUFU.TANH R156, R156 ;  /* 0x0000009c009c7308 */ /* 0x000ea20000002400 */
[--C-:B------:R-:W-:Y:S01]  /*9810*/  FFMA.FTZ R15, R15, UR10, -R177.reuse ;  /* 0x0000000a0f0f7c23 */ /* 0x100fe200080108b1 */
[----:B-----5:R-:W-:Y:S01]  /*9820*/  FMNMX.FTZ R162, R154, R163, !PT ;  /* 0x000000a39aa27209 */ /* 0x020fe20007810000 */
[--C-:B------:R-:W-:Y:S01]  /*9830*/  FFMA.FTZ R174, R206, UR10, -R177.reuse ;  /* 0x0000000aceae7c23 */ /* 0x100fe200080108b1 */
[--C-:B------:R-:W-:Y:S01]  /*9840*/  FFMA.FTZ R171, R208, UR10, -R177.reuse ;  /* 0x0000000ad0ab7c23 */ /* 0x100fe200080108b1 */
[--C-:B------:R-:W-:Y:S01]  /*9850*/  FFMA.FTZ R168, R168, UR10, -R177.reuse ;  /* 0x0000000aa8a87c23 */ /* 0x100fe200080108b1 */
[--C-:B------:R-:W-:Y:S01]  /*9860*/  FFMA.FTZ R165, R165, UR10, -R177.reuse ;  /* 0x0000000aa5a57c23 */ /* 0x100fe200080108b1 */
[--C-:B------:R-:W-:Y:S01]  /*9870*/  FFMA.FTZ R178, R210, UR10, -R177.reuse ;  /* 0x0000000ad2b27c23 */ /* 0x100fe200080108b1 */
[----:B------:R-:W3:Y:S01]  /*9880*/  MUFU.TANH R157, R157 ;  /* 0x0000009d009d7308 */ /* 0x000ee20000002400 */
[----:B0-----:R-:W-:Y:S01]  /*9890*/  FMNMX.FTZ R163, R155, R162, !PT ;  /* 0x000000a29ba37209 */ /* 0x001fe20007810000 */
[----:B------:R-:W-:-:S06]  /*98a0*/  FFMA.FTZ R173, R173, UR10, -R177 ;  /* 0x0000000aadad7c23 */ /* 0x000fcc00080108b1 */
[----:B------:R-:W0:Y:S01]  /*98b0*/  MUFU.TANH R158, R158 ;  /* 0x0000009e009e7308 */ /* 0x000e220000002400 */
[----:B--2---:R-:W-:-:S07]  /*98c0*/  FMNMX.FTZ R162, R156, R163, !PT ;  /* 0x000000a39ca27209 */ /* 0x004fce0007810000 */
[----:B------:R-:W2:Y:S01]  /*98d0*/  MUFU.TANH R159, R159 ;  /* 0x0000009f009f7308 */ /* 0x000ea20000002400 */
[----:B---3--:R-:W-:-:S07]  /*98e0*/  FMNMX.FTZ R163, R157, R162, !PT ;  /* 0x000000a29da37209 */ /* 0x008fce0007810000 */
[----:B------:R-:W3:Y:S01]  /*98f0*/  MUFU.TANH R160, R160 ;  /* 0x000000a000a07308 */ /* 0x000ee20000002400 */
[----:B0-----:R-:W-:Y:S01]  /*9900*/  FMNMX.FTZ R6, R158, R163, !PT ;  /* 0x000000a39e067209 */ /* 0x001fe20007810000 */
[----:B------:R-:W-:-:S06]  /*9910*/  FFMA.FTZ R163, R205, UR10, -R177 ;  /* 0x0000000acda37c23 */ /* 0x000fcc00080108b1 */
[----:B------:R-:W0:Y:S01]  /*9920*/  MUFU.TANH R161, R161 ;  /* 0x000000a100a17308 */ /* 0x000e220000002400 */
[----:B--2---:R-:W-:-:S07]  /*9930*/  FMNMX.FTZ R167, R159, R6, !PT ;  /* 0x000000069fa77209 */ /* 0x004fce0007810000 */
[----:B------:R2:W4:Y:S01]  /*9940*/  MUFU.EX2 R10, R166 ;  /* 0x000000a6000a7308 */ /* 0x0005220000000800 */
[----:B---3--:R-:W-:Y:S01]  /*9950*/  FMNMX.FTZ R6, R160, R167, !PT ;  /* 0x000000a7a0067209 */ /* 0x008fe20007810000 */
[----:B------:R-:W-:-:S06]  /*9960*/  FFMA.FTZ R167, R209, UR10, -R177 ;  /* 0x0000000ad1a77c23 */ /* 0x000fcc00080108b1 */
[----:B------:R3:W-:Y:S01]  /*9970*/  MUFU.EX2 R162, R170 ;  /* 0x000000aa00a27308 */ /* 0x0007e20000000800 */
[----:B0-----:R-:W-:Y:S01]  /*9980*/  FMNMX.FTZ R6, R161, R6, !PT ;  /* 0x00000006a1067209 */ /* 0x001fe20007810000 */
[----:B--2---:R-:W-:-:S04]  /*9990*/  FFMA.FTZ R166, R207, UR10, -R177 ;  /* 0x0000000acfa67c23 */ /* 0x004fc800080108b1 */
[----:B------:R-:W0:Y:S02]  /*99a0*/  SHFL.BFLY PT, R175, R6, 0x2, 0x1f ;  /* 0x0c401f0006af7f89 */ /* 0x000e2400000e0000 */
[----:B------:R-:W2:Y:S01]  /*99b0*/  MUFU.EX2 R15, R15 ;  /* 0x0000000f000f7308 */ /* 0x000ea20000000800 */
[--C-:B---3--:R-:W-:Y:S01]  /*99c0*/  FFMA.FTZ R170, R211, UR10, -R177.reuse ;  /* 0x0000000ad3aa7c23 */ /* 0x108fe200080108b1 */
[-C--:B----4-:R-:W-:Y:S01]  /*99d0*/  FMUL.FTZ R24, R24, R10.reuse ;  /* 0x0000000a18187220 */ /* 0x090fe20000410000 */
        /* <DEDUP_REMOVED lines=19> */
[----:B0-----:R-:W-:Y:S01]  /*9b10*/  FMNMX.FTZ R179, R6, R175, !PT ;  /* 0x000000af06b37209 */ /* 0x001fe20007810000 */
[--C-:B------:R-:W-:Y:S01]  /*9b20*/  FFMA.FTZ R175, R169, UR10, -R177.reuse ;  /* 0x0000000aa9af7c23 */ /* 0x100fe200080108b1 */
[--C-:B------:R-:W-:Y:S01]  /*9b30*/  FFMA.FTZ R169, R172, UR10, -R177.reuse ;  /* 0x0000000aaca97c23 */ /* 0x100fe200080108b1 */
[--C-:B------:R-:W-:Y:S01]  /*9b40*/  FFMA.FTZ R172, R176, UR10, -R177.reuse ;  /* 0x0000000ab0ac7c23 */ /* 0x100fe200080108b1 */
[----:B------:R-:W-:Y:S01]  /*9b50*/  FFMA.FTZ R176, R164, UR10, -R177 ;  /* 0x0000000aa4b07c23 */ /* 0x000fe200080108b1 */
[----:B------:R-:W0:Y:S01]  /*9b60*/  SHFL.BFLY PT, R6, R179, 0x1, 0x1f ;  /* 0x0c201f00b3067f89 */ /* 0x000e2200000e0000 */
        /* <DEDUP_REMOVED lines=23> */
[----:B0-----:R-:W-:Y:S01]  /*9ce0*/  FMNMX.FTZ R6, R179, R6, !PT ;  /* 0x00000006b3067209 */ /* 0x001fe20007810000 */
        /* <DEDUP_REMOVED lines=10> */
[----:B------:R-:W-:Y:S01]  /*9d90*/  FFMA.FTZ R177, R153, UR10, -R164 ;  /* 0x0000000a99b17c23 */ /* 0x000fe200080108a4 */
[----:B------:R-:W-:-:S02]  /*9da0*/  IMAD.MOV R153, RZ, RZ, -R17 ;  /* 0x000000ffff997224 */ /* 0x000fc400078e0a11 */
[--C-:B------:R-:W-:Y:S01]  /*9db0*/  FFMA.FTZ R11, R11, UR10, -R164.reuse ;  /* 0x0000000a0b0b7c23 */ /* 0x100fe200080108a4 */
[--C-:B------:R-:W-:Y:S01]  /*9dc0*/  FFMA.FTZ R13, R13, UR10, -R164.reuse ;  /* 0x0000000a0d0d7c23 */ /* 0x100fe200080108a4 */
[----:B------:R-:W-:Y:S01]  /*9dd0*/  MUFU.EX2 R9, R9 ;  /* 0x0000000900097308 */ /* 0x000fe20000000800 */
[--C-:B------:R-:W-:Y:S01]  /*9de0*/  FFMA.FTZ R180, R14, UR10, -R164.reuse ;  /* 0x0000000a0eb47c23 */ /* 0x100fe200080108a4 */
[----:B------:R-:W-:Y:S01]  /*9df0*/  ISETP.NE.AND P2, PT, R2, R153, PT ;  /* 0x000000990200720c */ /* 0x000fe20003f45270 */
[--C-:B------:R-:W-:Y:S01]  /*9e00*/  FFMA.FTZ R14, R20, UR10, -R164.reuse ;  /* 0x0000000a140e7c23 */ /* 0x100fe200080108a4 */
[----:B------:R-:W-:Y:S02]  /*9e10*/  IMAD.U32 R153, RZ, RZ, UR23 ;  /* 0x00000017ff997e24 */ /* 0x000fe4000f8e00ff */
[--C-:B------:R-:W-:Y:S01]  /*9e20*/  FFMA.FTZ R21, R21, UR10, -R164.reuse ;  /* 0x0000000a15157c23 */ /* 0x100fe200080108a4 */
[--C-:B------:R-:W-:Y:S01]  /*9e30*/  FFMA.FTZ R20, R152, UR10, -R164.reuse ;  /* 0x0000000a98147c23 */ /* 0x100fe200080108a4 */
[--C-:B------:R-:W-:Y:S01]  /*9e40*/  FFMA.FTZ R179, R154, UR10, -R164.reuse ;  /* 0x0000000a9ab37c23 */ /* 0x100fe200080108a4 */
[----:B------:R-:W0:Y:S01]  /*9e50*/  MUFU.EX2 R12, R12 ;  /* 0x0000000c000c7308 */ /* 0x000e220000000800 */
[--C-:B------:R-:W-:Y:S01]  /*9e60*/  FFMA.FTZ R182, R155, UR10, -R164.reuse ;  /* 0x0000000a9bb67c23 */ /* 0x100fe200080108a4 */
[--C-:B------:R-:W-:Y:S01]  /*9e70*/  FFMA.FTZ R181, R158, UR10, -R164.reuse ;  /* 0x0000000a9eb57c23 */ /* 0x100fe200080108a4 */
[--C-:B------:R-:W-:Y:S01]  /*9e80*/  FFMA.FTZ R159, R159, UR10, -R164.reuse ;  /* 0x0000000a9f9f7c23 */ /* 0x100fe200080108a4 */
[----:B------:R-:W-:Y:S01]  /*9e90*/  FFMA.FTZ R160, R160, UR10, -R164 ;  /* 0x0000000aa0a07c23 */ /* 0x000fe200080108a4 */
[-C--:B------:R-:W-:Y:S01]  /*9ea0*/  FMUL.FTZ R109, R109, R10.reuse ;  /* 0x0000000a6d6d7220 */ /* 0x080fe20000410000 */
[-C--:B------:R-:W-:Y:S01]  /*9eb0*/  FMUL.FTZ R112, R112, R10.reuse ;  /* 0x0000000a70707220 */ /* 0x080fe20000410000 */
[----:B------:R-:W-:Y:S01]  /*9ec0*/  @!P2 IMAD R152, R153, 0x40, R16 ;  /* 0x000000409998a824 */ /* 0x000fe200078e0210 */
[----:B------:R-:W3:Y:S01]  /*9ed0*/  MUFU.EX2 R11, R11 ;  /* 0x0000000b000b7308 */ /* 0x000ee20000000800 */
[----:B--2---:R-:W-:Y:S01]  /*9ee0*/  FFMA.FTZ R153, R10, R3, R15 ;  /* 0x000000030a997223 */ /* 0x004fe2000001000f */
[----:B------:R-:W-:Y:S01]  /*9ef0*/  FFMA.FTZ R3, R156, UR10, -R164 ;  /* 0x0000000a9c037c23 */ /* 0x000fe200080108a4 */
[-C--:B------:R-:W-:Y:S01]  /*9f00*/  FMUL.FTZ R113, R113, R10.reuse ;  /* 0x0000000a71717220 */ /* 0x080fe20000410000 */
[-C--:B------:R-:W-:Y:S01]  /*9f10*/  FMUL.FTZ R116, R116, R10.reuse ;  /* 0x0000000a74747220 */ /* 0x080fe20000410000 */
[----:B------:R-:W-:Y:S01]  /*9f20*/  FADD.FTZ R156, R162, R153 ;  /* 0x00000099a29c7221 */ /* 0x000fe20000010000 */
[-C--:B------:R-:W-:Y:S01]  /*9f30*/  FMUL.FTZ R117, R117, R10.reuse ;  /* 0x0000000a75757220 */ /* 0x080fe20000410000 */
[----:B------:R-:W-:Y:S01]  /*9f40*/  FMUL.FTZ R120, R120, R10 ;  /* 0x0000000a78787220 */ /* 0x000fe20000410000 */
[----:B------:R-:W2:Y:S01]  /*9f50*/  MUFU.EX2 R13, R13 ;  /* 0x0000000d000d7308 */ /* 0x000ea20000000800 */
[----:B0-----:R-:W-:Y:S01]  /*9f60*/  FFMA.FTZ R154, R9, R4, R12 ;  /* 0x00000004099a7223 */ /* 0x001fe2000001000c */
[----:B------:R-:W-:Y:S01]  /*9f70*/  FADD.FTZ R153, R163, R156 ;  /* 0x0000009ca3997221 */ /* 0x000fe20000010000 */
[----:B------:R-:W-:Y:S01]  /*9f80*/  @!P2 LEA R156, R152, UR41, 0x2 ;  /* 0x00000029989cac11 */ /* 0x000fe2000f8e10ff */
[--C-:B------:R-:W-:Y:S01]  /*9f90*/  FFMA.FTZ R4, R157, UR10, -R164.reuse ;  /* 0x0000000a9d047c23 */ /* 0x100fe200080108a4 */
[----:B------:R-:W-:Y:S01]  /*9fa0*/  FFMA.FTZ R164, R161, UR10, -R164 ;  /* 0x0000000aa1a47c23 */ /* 0x000fe200080108a4 */
[----:B------:R-:W-:Y:S01]  /*9fb0*/  FADD.FTZ R153, R174, R153 ;  /* 0x00000099ae997221 */ /* 0x000fe20000010000 */
[-C--:B------:R-:W-:Y:S01]  /*9fc0*/  FMUL.FTZ R121, R121, R10.reuse ;  /* 0x0000000a79797220 */ /* 0x080fe20000410000 */
[----:B------:R-:W0:Y:S01]  /*9fd0*/  MUFU.EX2 R180, R180 ;  /* 0x000000b400b47308 */ /* 0x000e220000000800 */
[----:B---3--:R-:W-:Y:S01]  /*9fe0*/  FADD.FTZ R154, R11, R154 ;  /* 0x0000009a0b9a7221 */ /* 0x008fe20000010000 */
[----:B------:R-:W-:Y:S01]  /*9ff0*/  @!P2 STS [R156+0x28800], R10 ;  /* 0x0288000a9c00a388 */ /* 0x000fe20000000800 */
[-C--:B------:R-:W-:Y:S01]  /*a000*/  FMUL.FTZ R124, R124, R10.reuse ;  /* 0x0000000a7c7c7220 */ /* 0x080fe20000410000 */
[-C--:B------:R-:W-:Y:S01]  /*a010*/  FMUL.FTZ R125, R125, R10.reuse ;  /* 0x0000000a7d7d7220 */ /* 0x080fe20000410000 */
[-C--:B------:R-:W-:Y:S01]  /*a020*/  FMUL.FTZ R128, R128, R10.reuse ;  /* 0x0000000a80807220 */ /* 0x080fe20000410000 */
[----:B------:R3:W-:Y:S01]  /*a030*/  @!P2 STS [R156+0x28820], R9 ;  /* 0x028820099c00a388 */ /* 0x0007e20000000800 */
[-C--:B------:R-:W-:Y:S01]  /*a040*/  FMUL.FTZ R129, R129, R10.reuse ;  /* 0x0000000a81817220 */ /* 0x080fe20000410000 */
[----:B------:R-:W4:Y:S01]  /*a050*/  MUFU.EX2 R14, R14 ;  /* 0x0000000e000e7308 */ /* 0x000f220000000800 */
[----:B--2---:R-:W-:Y:S01]  /*a060*/  FADD.FTZ R155, R13, R154 ;  /* 0x0000009a0d9b7221 */ /* 0x004fe20000010000 */
[----:B------:R-:W-:Y:S01]  /*a070*/  FADD.FTZ R154, R166, R153 ;  /* 0x00000099a69a7221 */ /* 0x000fe20000010000 */
[-C--:B------:R-:W-:Y:S01]  /*a080*/  FMUL.FTZ R132, R132, R10.reuse ;  /* 0x0000000a84847220 */ /* 0x080fe20000410000 */
[-C--:B------:R-:W-:Y:S01]  /*a090*/  FMUL.FTZ R133, R133, R10.reuse ;  /* 0x0000000a85857220 */ /* 0x080fe20000410000 */
[-C--:B------:R-:W-:Y:S01]  /*a0a0*/  FMUL.FTZ R136, R136, R10.reuse ;  /* 0x0000000a88887220 */ /* 0x080fe20000410000 */
[----:B------:R-:W-:Y:S01]  /*a0b0*/  FADD.FTZ R154, R171, R154 ;  /* 0x0000009aab9a7221 */ /* 0x000fe20000010000 */
[----:B------:R-:W-:Y:S01]  /*a0c0*/  FMUL.FTZ R137, R137, R10 ;  /* 0x0000000a89897220 */ /* 0x000fe20000410000 */
[----:B------:R-:W2:Y:S01]  /*a0d0*/  MUFU.EX2 R21, R21 ;  /* 0x0000001500157308 */ /* 0x000ea20000000800 */
[----:B0-----:R-:W-:Y:S01]  /*a0e0*/  FADD.FTZ R155, R180, R155 ;  /* 0x0000009bb49b7221 */ /* 0x001fe20000010000 */
[----:B---3--:R-:W-:Y:S01]  /*a0f0*/  F2FP.BF16.F32.PACK_AB R156, R171, R166 ;  /* 0x000000a6ab9c723e */ /* 0x008fe200000010ff */
[-C--:B------:R-:W-:Y:S01]  /*a100*/  FMUL.FTZ R140, R140, R10.reuse ;  /* 0x0000000a8c8c7220 */ /* 0x080fe20000410000 */
[-C--:B------:R-:W-:Y:S01]  /*a110*/  FMUL.FTZ R141, R141, R10.reuse ;  /* 0x0000000a8d8d7220 */ /* 0x080fe20000410000 */
[-C--:B------:R-:W-:Y:S01]  /*a120*/  FMUL.FTZ R144, R144, R10.reuse ;  /* 0x0000000a90907220 */ /* 0x080fe20000410000 */
[-C--:B------:R-:W-:Y:S01]  /*a130*/  FMUL.FTZ R145, R145, R10.reuse ;  /* 0x0000000a91917220 */ /* 0x080fe20000410000 */
[-C--:B------:R-:W-:Y:S01]  /*a140*/  FMUL.FTZ R148, R148, R10.reuse ;  /* 0x0000000a94947220 */ /* 0x080fe20000410000 */
[----:B------:R-:W0:Y:S01]  /*a150*/  MUFU.EX2 R20, R20 ;  /* 0x0000001400147308 */ /* 0x000e220000000800 */
[----:B----4-:R-:W-:Y:S01]  /*a160*/  FADD.FTZ R152, R14, R155 ;  /* 0x0000009b0e987221 */ /* 0x010fe20000010000 */
[----:B------:R-:W-:Y:S01]  /*a170*/  FADD.FTZ R155, R167, R154 ;  /* 0x0000009aa79b7221 */ /* 0x000fe20000010000 */
[----:B------:R-:W-:Y:S01]  /*a180*/  FMUL.FTZ R149, R149, R10 ;  /* 0x0000000a95957220 */ /* 0x000fe20000410000 */
[-C--:B------:R-:W-:Y:S01]  /*a190*/  FMUL.FTZ R26, R26, R9.reuse ;  /* 0x000000091a1a7220 */ /* 0x080fe20000410000 */
[-C--:B------:R-:W-:Y:S01]  /*a1a0*/  FMUL.FTZ R27, R27, R9.reuse ;  /* 0x000000091b1b7220 */ /* 0x080fe20000410000 */
[----:B------:R-:W-:Y:S01]  /*a1b0*/  FADD.FTZ R155, R170, R155 ;  /* 0x0000009baa9b7221 */ /* 0x000fe20000010000 */
[----:B------:R-:W-:Y:S01]  /*a1c0*/  FMUL.FTZ R30, R30, R9 ;  /* 0x000000091e1e7220 */ /* 0x000fe20000410000 */
[----:B------:R-:W3:Y:S01]  /*a1d0*/  MUFU.EX2 R177, R177 ;  /* 0x000000b100b17308 */ /* 0x000ee20000000800 */
[----:B--2---:R-:W-:Y:S01]  /*a1e0*/  FADD.FTZ R153, R21, R152 ;  /* 0x0000009815997221 */ /* 0x004fe20000010000 */
[----:B------:R-:W-:Y:S01]  /*a1f0*/  F2FP.BF16.F32.PACK_AB R152, R162, R15 ;  /* 0x0000000fa298723e */ /* 0x000fe200000010ff */
[-C--:B------:R-:W-:Y:S01]  /*a200*/  FMUL.FTZ R31, R31, R9.reuse ;  /* 0x000000091f1f7220 */ /* 0x080fe20000410000 */
[----:B------:R-:W-:Y:S01]  /*a210*/  F2FP.BF16.F32.PACK_AB R157, R21, R14 ;  /* 0x0000000e159d723e */ /* 0x000fe200000010ff */
[-C--:B------:R-:W-:Y:S01]  /*a220*/  FMUL.FTZ R34, R34, R9.reuse ;  /* 0x0000000922227220 */ /* 0x080fe20000410000 */
[-C--:B------:R-:W-:Y:S01]  /*a230*/  FMUL.FTZ R35, R35, R9.reuse ;  /* 0x0000000923237220 */ /* 0x080fe20000410000 */
[-C--:B------:R-:W-:Y:S01]  /*a240*/  FMUL.FTZ R38, R38, R9.reuse ;  /* 0x0000000926267220 */ /* 0x080fe20000410000 */
[----:B------:R-:W2:Y:S01]  /*a250*/  MUFU.EX2 R179, R179 ;  /* 0x000000b300b37308 */ /* 0x000ea20000000800 */
[----:B0-----:R-:W-:Y:S01]  /*a260*/  FADD.FTZ R154, R20, R153 ;  /* 0x00000099149a7221 */ /* 0x001fe20000010000 */
[----:B------:R-:W-:Y:S01]  /*a270*/  F2FP.BF16.F32.PACK_AB R153, R11, R12 ;  /* 0x0000000c0b99723e */ /* 0x000fe200000010ff */
[-C--:B------:R-:W-:Y:S01]  /*a280*/  FMUL.FTZ R39, R39, R9.reuse ;  /* 0x0000000927277220 */ /* 0x080fe20000410000 */
[-C--:B------:R-:W-:Y:S01]  /*a290*/  FMUL.FTZ R42, R42, R9.reuse ;  /* 0x000000092a2a7220 */ /* 0x080fe20000410000 */
[-C--:B------:R-:W-:Y:S01]  /*a2a0*/  FMUL.FTZ R43, R43, R9.reuse ;  /* 0x000000092b2b7220 */ /* 0x080fe20000410000 */
[-C--:B------:R-:W-:Y:S01]  /*a2b0*/  FMUL.FTZ R46, R46, R9.reuse ;  /* 0x000000092e2e7220 */ /* 0x080fe20000410000 */
[----:B------:R-:W-:Y:S01]  /*a2c0*/  FMUL.FTZ R47, R47, R9 ;  /* 0x000000092f2f7220 */ /* 0x000fe20000410000 */
[----:B------:R-:W0:Y:S01]  /*a2d0*/  MUFU.EX2 R182, R182 ;  /* 0x000000b600b67308 */ /* 0x000e220000000800 */
[----:B---3--:R-:W-:Y:S01]  /*a2e0*/  FADD.FTZ R158, R177, R154 ;  /* 0x0000009ab19e7221 */ /* 0x008fe20000010000 */
[----:B------:R-:W-:Y:S01]  /*a2f0*/  F2FP.BF16.F32.PACK_AB R154, R174, R163 ;  /* 0x000000a3ae9a723e */ /* 0x000fe200000010ff */
[-C--:B------:R-:W-:Y:S01]  /*a300*/  FMUL.FTZ R50, R50, R9.reuse ;  /* 0x0000000932327220 */ /* 0x080fe20000410000 */
[-C--:B------:R-:W-:Y:S01]  /*a310*/  FMUL.FTZ R51, R51, R9.reuse ;  /* 0x0000000933337220 */ /* 0x080fe20000410000 */
[-C--:B------:R-:W-:Y:S01]  /*a320*/  FMUL.FTZ R54, R54, R9.reuse ;  /* 0x0000000936367220 */ /* 0x080fe20000410000 */
[-C--:B------:R-:W-:Y:S01]  /*a330*/  FMUL.FTZ R55, R55, R9.reuse ;  /* 0x0000000937377220 */ /* 0x080fe20000410000 */
[----:B------:R-:W-:Y:S01]  /*a340*/  FMUL.FTZ R58, R58, R9 ;  /* 0x000000093a3a7220 */ /* 0x000fe20000410000 */
[----:B------:R-:W3:Y:S01]  /*a350*/  MUFU.EX2 R168, R168 ;  /* 0x000000a800a87308 */ /* 0x000ee20000000800 */
[----:B--2---:R-:W-:Y:S01]  /*a360*/  FADD.FTZ R15, R179, R158 ;  /* 0x0000009eb30f7221 */ /* 0x004fe20000010000 */
[----:B------:R-:W-:Y:S01]  /*a370*/  F2FP.BF16.F32.PACK_AB R158, R170, R167 ;  /* 0x000000a7aa9e723e */ /* 0x000fe200000010ff */
[-C--:B------:R-:W-:Y:S01]  /*a380*/  FMUL.FTZ R59, R59, R9.reuse ;  /* 0x000000093b3b7220 */ /* 0x080fe20000410000 */
[-C--:B------:R-:W-:Y:S01]  /*a390*/  FMUL.FTZ R62, R62, R9.reuse ;  /* 0x000000093e3e7220 */ /* 0x080fe20000410000 */
[-C--:B------:R-:W-:Y:S01]  /*a3a0*/  FMUL.FTZ R63, R63, R9.reuse ;  /* 0x000000093f3f7220 */ /* 0x080fe20000410000 */
[-C--:B------:R-:W-:Y:S01]  /*a3b0*/  FMUL.FTZ R66, R66, R9.reuse ;  /* 0x0000000942427220 */ /* 0x080fe20000410000 */
[----:B------:R-:W-:Y:S01]  /*a3c0*/  FMUL.FTZ R67, R67, R9 ;  /* 0x0000000943437220 */ /* 0x000fe20000410000 */
[----:B------:R-:W2:Y:S01]  /*a3d0*/  MUFU.EX2 R3, R3 ;  /* 0x0000000300037308 */ /* 0x000ea20000000800 */
[C---:B0-----:R-:W-:Y:S01]  /*a3e0*/  FADD.FTZ R12, R182.reuse, R15 ;  /* 0x0000000fb60c7221 */ /* 0x041fe20000010000 */
        /* <DEDUP_REMOVED lines=9> */
[----:B------:R-:W-:Y:S01]  /*a480*/  BAR.SYNC.DEFER_BLOCKING 0xf, 0x100 ;  /* 0x03c4000000007b1d */ /* 0x000fe20000010000 */
[-C--:B------:R-:W-:Y:S01]  /*a490*/  FMUL.FTZ R79, R79, R9.reuse ;  /* 0x000000094f4f7220 */ /* 0x080fe20000410000 */
[-C--:B------:R-:W-:Y:S01]  /*a4a0*/  FMUL.FTZ R82, R82, R9.reuse ;  /* 0x0000000952527220 */ /* 0x080fe20000410000 */
[-C--:B------:R-:W-:Y:S01]  /*a4b0*/  FMUL.FTZ R83, R83, R9.reuse ;  /* 0x0000000953537220 */ /* 0x080fe20000410000 */
[-C--:B------:R-:W-:Y:S01]  /*a4c0*/  FMUL.FTZ R86, R86, R9.reuse ;  /* 0x0000000956567220 */ /* 0x080fe20000410000 */
[-C--:B------:R-:W-:Y:S01]  /*a4d0*/  FMUL.FTZ R87, R87, R9.reuse ;  /* 0x0000000957577220 */ /* 0x080fe20000410000 */
[----:B------:R-:W3:Y:S01]  /*a4e0*/  MUFU.EX2 R165, R165 ;  /* 0x000000a500a57308 */ /* 0x000ee20000000800 */
        /* <DEDUP_REMOVED lines=17> */
[----:B------:R3:W-:Y:S01]  /*a600*/  STSM.16.M88.4 [R18+0x26800], R152 ;  /* 0x0268009812007844 */ /* 0x0007e20000000200 */
[-C--:B------:R-:W-:Y:S01]  /*a610*/  FMUL.FTZ R114, R114, R9.reuse ;  /* 0x0000000972727220 */ /* 0x080fe20000410000 */
[-C--:B------:R-:W-:Y:S01]  /*a620*/  FMUL.FTZ R115, R115, R9.reuse ;  /* 0x0000000973737220 */ /* 0x080fe20000410000 */
[-C--:B------:R-:W-:Y:S01]  /*a630*/  FMUL.FTZ R118, R118, R9.reuse ;  /* 0x0000000976767220 */ /* 0x080fe20000410000 */
[-C--:B------:R-:W-:Y:S01]  /*a640*/  FMUL.FTZ R119, R119, R9.reuse ;  /* 0x0000000977777220 */ /* 0x080fe20000410000 */
[-C--:B------:R-:W-:Y:S01]  /*a650*/  FMUL.FTZ R122, R122, R9.reuse ;  /* 0x000000097a7a7220 */ /* 0x080fe20000410000 */
[----:B------:R-:W4:Y:S01]  /*a660*/  MUFU.EX2 R169, R169 ;  /* 0x000000a900a97308 */ /* 0x000f220000000800 */
        /* <DEDUP_REMOVED lines=16> */
[----:B----4-:R-:W-:Y:S01]  /*a770*/  FADD.FTZ R13, R169, R14 ;  /* 0x0000000ea90d7221 */ /* 0x010fe20000010000 */
[-C--:B------:R-:W-:Y:S01]  /*a780*/  FMUL.FTZ R146, R146, R9.reuse ;  /* 0x0000000992927220 */ /* 0x080fe20000410000 */
[-C--:B------:R-:W-:Y:S01]  /*a790*/  FMUL.FTZ R147, R147, R9.reuse ;  /* 0x0000000993937220 */ /* 0x080fe20000410000 */
[-C--:B------:R-:W-:Y:S01]  /*a7a0*/  FMUL.FTZ R150, R150, R9.reuse ;  /* 0x0000000996967220 */ /* 0x080fe20000410000 */
[----:B------:R-:W-:-:S03]  /*a7b0*/  FMUL.FTZ R151, R151, R9 ;  /* 0x0000000997977220 */ /* 0x000fc60000410000 */
[----:B------:R-:W4:Y:S01]  /*a7c0*/  MUFU.EX2 R173, R173 ;  /* 0x000000ad00ad7308 */ /* 0x000f220000000800 */
[----:B--2---:R-:W-:Y:S01]  /*a7d0*/  FADD.FTZ R15, R181, R162 ;  /* 0x000000a2b50f7221 */ /* 0x004fe20000010000 */
[----:B------:R-:W-:-:S06]  /*a7e0*/  F2FP.BF16.F32.PACK_AB R162, R178, R165 ;  /* 0x000000a5b2a2723e */ /* 0x000fcc00000010ff */
[----:B------:R-:W2:Y:S01]  /*a7f0*/  MUFU.EX2 R176, R176 ;  /* 0x000000b000b07308 */ /* 0x000ea20000000800 */
[----:B0-----:R-:W-:-:S07]  /*a800*/  FADD.FTZ R14, R172, R13 ;  /* 0x0000000dac0e7221 */ /* 0x001fce0000010000 */
[----:B------:R0:W5:Y:S01]  /*a810*/  MUFU.EX2 R206, R159 ;  /* 0x0000009f00ce7308 */ /* 0x0001620000000800 */
[----:B----4-:R-:W-:-:S07]  /*a820*/  FADD.FTZ R3, R173, R14 ;  /* 0x0000000ead037221 */ /* 0x010fce0000010000 */
[----:B------:R4:W1:Y:S01]  /*a830*/  MUFU.EX2 R11, R160 ;  /* 0x000000a0000b7308 */ /* 0x0008620000000800 */
[----:B0-----:R-:W-:Y:S01]  /*a840*/  F2FP.BF16.F32.PACK_AB R159, R177, R20 ;  /* 0x00000014b19f723e */ /* 0x001fe200000010ff */
[C---:B--2---:R-:W-:Y:S01]  /*a850*/  FADD.FTZ R3, R176.reuse, R3 ;  /* 0x00000003b0037221 */ /* 0x044fe20000010000 */
[----:B------:R-:W-:-:S03]  /*a860*/  F2FP.BF16.F32.PACK_AB R166, R176, R173 ;  /* 0x000000adb0a6723e */ /* 0x000fc600000010ff */
[----:B------:R3:W-:Y:S02]  /*a870*/  STSM.16.M88.4 [R19], R156 ;  /* 0x0000009c13007844 */ /* 0x0007e40000000200 */
[----:B------:R0:W2:Y:S01]  /*a880*/  MUFU.EX2 R12, R164 ;  /* 0x000000a4000c7308 */ /* 0x0000a20000000800 */
[----:B----4-:R-:W-:Y:S01]  /*a890*/  F2FP.BF16.F32.PACK_AB R160, R175, R168 ;  /* 0x000000a8afa0723e */ /* 0x010fe200000010ff */
[C---:B-----5:R-:W-:Y:S01]  /*a8a0*/  FADD.FTZ R20, R206.reuse, R15 ;  /* 0x0000000fce147221 */ /* 0x060fe20000010000 */
[----:B------:R-:W-:-:S03]  /*a8b0*/  F2FP.BF16.F32.PACK_AB R165, R206, R181 ;  /* 0x000000b5cea5723e */ /* 0x000fc600000010ff */
[----:B------:R3:W-:Y:S01]  /*a8c0*/  STSM.16.M88.4 [R23], R160 ;  /* 0x000000a017007844 */ /* 0x0007e20000000200 */
[----:B0-----:R-:W-:Y:S01]  /*a8d0*/  F2FP.BF16.F32.PACK_AB R164, R172, R169 ;  /* 0x000000a9aca4723e */ /* 0x001fe200000010ff */
[----:B-1----:R-:W-:Y:S01]  /*a8e0*/  FADD.FTZ R13, R11, R20 ;  /* 0x000000140b0d7221 */ /* 0x002fe20000010000 */
[----:B--2---:R-:W-:-:S03]  /*a8f0*/  F2FP.BF16.F32.PACK_AB R167, R12, R11 ;  /* 0x0000000b0ca7723e */ /* 0x004fc600000010ff */
[----:B------:R-:W-:Y:S02]  /*a900*/  FADD.FTZ R4, R12, R13 ;  /* 0x0000000d0c047221 */ /* 0x000fe40000010000 */
[----:B------:R3:W-:Y:S01]  /*a910*/  STSM.16.M88.4 [R22], R164 ;  /* 0x000000a416007844 */ /* 0x0007e20000000200 */
[----:B------:R-:W-:Y:S05]  /*a920*/  @!P0 BRA `(.L_x_2317) ;  /* 0x0000000000048947 */ /* 0x000fea0003800000 */
[----:B------:R-:W-:Y:S01]  /*a930*/  BPT.TRAP 0x1 ;  /* 0x000000040000795c */ /* 0x000fe20000300000 */
.L_x_2317:
[----:B------:R0:W1:Y:S01]  /*a940*/  SYNCS.PHASECHK.TRANS64.TRYWAIT P2, [UR22+0x28c50], R7 ;  /* 0x028c5007ff0075a7 */ /* 0x0000620008040156 */
[----:B------:R-:W-:Y:S05]  /*a950*/  @!P0 BRA `(.L_x_2318) ;  /* 0x0000000000048947 */ /* 0x000fea0003800000 */
[----:B------:R-:W-:Y:S01]  /*a960*/  BPT.TRAP 0x1 ;  /* 0x000000040000795c */ /* 0x000fe20000300000 */
.L_x_2318:
[----:B-1----:R-:W-:Y:S05]  /*a970*/  @P2 BRA `(.L_x_2319) ;  /* 0x0000000000082947 */ /* 0x002fea0003800000 */
[----:B------:R-:W1:Y:S02]  /*a980*/  SYNCS.PHASECHK.TRANS64.TRYWAIT P2, [UR22+0x28c50], R7 ;  /* 0x028c5007ff0075a7 */ /* 0x000e640008040156 */
[----:B-1----:R-:W-:Y:S05]  /*a990*/  @!P2 BRA `(.L_x_2320) ;  /* 0x000000c000fca947 */ /* 0x002fea0003800000 */
.L_x_2319:
        /* <DEDUP_REMOVED lines=34> */
.L_x_2321:
[----:B------:R-:W-:Y:S01]  /*abc0*/  UIADD3 UR22, UR22, 0x28c60, URZ ;  /* 0x00028c6016167890 */ /* 0x000fe2000fffe03f */
[----:B------:R-:W-:Y:S01]  /*abd0*/  IMAD.MOV.U32 R9, RZ, RZ, R6 ;  /* 0x000000ffff097224 */ /* 0x000fe200078e0006 */
[----:B------:R-:W-:Y:S01]  /*abe0*/  UMOV UR23, UR38 ;  /* 0x0000002600177c82 */ /* 0x000fe20008000000 */
[----:B-1----:R-:W-:Y:S01]  /*abf0*/  IMAD.MOV.U32 R10, RZ, RZ, R5 ;  /* 0x000000ffff0a7224 */ /* 0x002fe200078e0005 */
[----:B------:R-:W-:-:S09]  /*ac00*/  UPRMT UR22, UR40, 0x654, UR22 ;  /* 0x0000065428167896 */ /* 0x000fd20008000016 */
[----:B------:R-:W-:Y:S01]  /*ac10*/  SYNCS.ARRIVE.TRANS64.RED.A1T0 RZ, [UR22], RZ ;  /* 0x000000ffffff79a7 */ /* 0x000fe20008100416 */
[----:B------:R-:W-:Y:S05]  /*ac20*/  @P1 BRA `(.L_x_2322) ;  /* 0xffffffe000d81947 */ /* 0x000fea000383ffff */
.L_x_2311:
        /* <DEDUP_REMOVED lines=9> */
[----:B------:R-:W-:-:S05]  /*acc0*/  ULDC UR25, c[0x0][0x9e0] ;  /* 0x0002780000197ab9 */ /* 0x000fca0000000800 */
.L_x_2342:
[----:B------:R-:W-:-:S04]  /*acd0*/  UIADD3 UR38, UR26, 0x1, URZ ;  /* 0x000000011a267890 */ /* 0x000fc8000fffe03f */
[----:B------:R-:W-:-:S04]  /*ace0*/  UISETP.NE.AND UP0, UPT, UR38, 0x2, UPT ;  /* 0x000000022600788c */ /* 0x000fc8000bf05270 */
[----:B------:R-:W-:Y:S02]  /*acf0*/  USEL UR6, URZ, 0x1, UP0 ;  /* 0x000000013f067887 */ /* 0x000fe40008000000 */
[----:B------:R-:W-:Y:S02]  /*ad00*/  USEL UR38, UR38, URZ, UP0 ;  /* 0x0000003f26267287 */ /* 0x000fe40008000000 */
[----:B------:R-:W-:Y:S01]  /*ad10*/  ULOP3.LUT UR37, UR37, UR6, URZ, 0x3c, !UPT ;  /* 0x0000000625257292 */ /* 0x000fe2000f8e3c3f */
[----:B------:R-:W-:Y:S11]  /*ad20*/  @!P0 BRA `(.L_x_2324) ;  /* 0x0000000000048947 */ /* 0x000ff60003800000 */
[----:B------:R-:W-:Y:S01]  /*ad30*/  BPT.TRAP 0x1 ;  /* 0x000000040000795c */ /* 0x000fe20000300000 */
.L_x_2324:
[----:B------:R-:W-:Y:S01]  /*ad40*/  ULEA UR20, UR38, UR41, 0x3 ;  /* 0x0000002926147291 */ /* 0x000fe2000f8e183f */
[----:B012---:R-:W-:-:S04]  /*ad50*/  MOV R7, UR37 ;  /* 0x0000002500077c02 */ /* 0x007fc80008000f00 */
[----:B------:R-:W-:-:S04]  /*ad60*/  SHF.L.U32 R7, R7, 0x1f, RZ ;  /* 0x0000001f07077819 */ /* 0x000fc800000006ff */
[----:B------:R0:W1:Y:S01]  /*ad70*/  SYNCS.PHASECHK.TRANS64.TRYWAIT P1, [UR20+0x28c30], R7 ;  /* 0x028c3007ff0075a7 */ /* 0x0000620008020154 */
[----:B------:R-:W-:Y:S05]  /*ad80*/  @!P0 BRA `(.L_x_2325) ;  /* 0x0000000000048947 */ /* 0x000fea0003800000 */
[----:B------:R-:W-:Y:S01]  /*ad90*/  BPT.TRAP 0x1 ;  /* 0x000000040000795c */ /* 0x000fe20000300000 */
.L_x_2325:
[----:B-1----:R-:W-:Y:S05]  /*ada0*/  @P1 BRA `(.L_x_2326) ;  /* 0x0000000000081947 */ /* 0x002fea0003800000 */
[----:B------:R-:W1:Y:S02]  /*adb0*/  SYNCS.PHASECHK.TRANS64.TRYWAIT P1, [UR20+0x28c30], R7 ;  /* 0x028c3007ff0075a7 */ /* 0x000e640008020154 */
[----:B-1----:R-:W-:Y:S05]  /*adc0*/  @!P1 BRA `(.L_x_2327) ;  /* 0x000000c000089947 */ /* 0x002fea0003800000 */
.L_x_2326:
[----:B------:R-:W-:Y:S01]  /*add0*/  R2UR UR18, R0 ;  /* 0x00000000001272ca */ /* 0x000fe200000e0000 */
[----:B---3--:R-:W-:Y:S01]  /*ade0*/  WARPGROUP.ARRIVE ;  /* 0x00000000000079c5 */ /* 0x008fe20000000000 */
        /* <DEDUP_REMOVED lines=21> */
.L_x_2328:
        /* <DEDUP_REMOVED lines=17> */
[----:B-1----:R-:W-:Y:S01]  /*b050*/  FMUL.FTZ R6, R154, UR24 ;  /* 0x000000189a067c20 */ /* 0x002fe20008410000 */
        /* <DEDUP_REMOVED lines=37> */
[--C-:B-1----:R-:W-:Y:S02]  /*b2b0*/  IMAD.IADD R179, R181, 0x1, R162.reuse ;  /* 0x00000001b5b37824 */ /* 0x102fe400078e02a2 */
        /* <DEDUP_REMOVED lines=32> */
[----:B------:R-:W-:Y:S01]  /*b4c0*/  IMAD.U32 R11, RZ, RZ, UR50 ;  /* 0x00000032ff0b7e24 */ /* 0x000fe2000f8e00ff */
[----:B------:R-:W-:Y:S04]  /*b4d0*/  BSSY B0, `(.L_x_2330) ;  /* 0x0000011000007945 */ /* 0x000fe80003800000 */
[----:B------:R-:W-:-:S04]  /*b4e0*/  IADD3 R162, -R11, UR48, R162 ;  /* 0x000000300ba27c10 */ /* 0x000fc8000fffe1a2 */
[----:B------:R-:W-:-:S13]  /*b4f0*/  ISETP.GT.AND P1, PT, R162, -0x1, PT ;  /* 0xffffffffa200780c */ /* 0x000fda0003f24270 */
[----:B------:R-:W-:Y:S05]  /*b500*/  @P1 BRA `(.L_x_2331) ;  /* 0x0000000000201947 */ /* 0x000fea0003800000 */
[----:B------:R-:W-:Y:S02]  /*b510*/  MOV R164, UR22 ;  /* 0x0000001600a47c02 */ /* 0x000fe40008000f00 */
[----:B------:R-:W-:Y:S02]  /*b520*/  LOP3.LUT R165, RZ, R162, RZ, 0x33, !PT ;  /* 0x000000a2ffa57212 */ /* 0x000fe400078e33ff */
[----:B------:R-:W-:-:S13]  /*b530*/  ISETP.NE.AND P1, PT, R164, 0x1, PT ;  /* 0x00000001a400780c */ /* 0x000fda0003f25270 */
[----:B------:R-:W1:Y:S02]  /*b540*/  @P1 LDC.64 R10, c[0x0][0x9e8] ;  /* 0x00027a00ff0a1b82 */ /* 0x000e640000000a00 */
[----:B-1----:R-:W-:-:S05]  /*b550*/  @P1 IMAD.HI.U32 R10, R165, R10, RZ ;  /* 0x0000000aa50a1227 */ /* 0x002fca00078e00ff */
[----:B------:R-:W-:-:S04]  /*b560*/  @P1 SHF.R.U32.HI R165, RZ, R11, R10 ;  /* 0x0000000bffa51219 */ /* 0x000fc8000001160a */
[----:B------:R-:W-:Y:S01]  /*b570*/  LOP3.LUT R162, RZ, R165, RZ, 0x33, !PT ;  /* 0x000000a5ffa27212 */ /* 0x000fe200078e33ff */
[----:B------:R-:W-:Y:S06]  /*b580*/  BRA `(.L_x_2332) ;  /* 0x0000000000147947 */ /* 0x000fec0003800000 */
.L_x_2331:
[----:B------:R-:W-:-:S05]  /*b590*/  IMAD.U32 R164, RZ, RZ, UR22 ;  /* 0x00000016ffa47e24 */ /* 0x000fca000f8e00ff */
[----:B------:R-:W-:-:S13]  /*b5a0*/  ISETP.NE.AND P1, PT, R164, 0x1, PT ;  /* 0x00000001a400780c */ /* 0x000fda0003f25270 */
[----:B------:R-:W1:Y:S02]  /*b5b0*/  @P1 LDC.64 R10, c[0x0][0x9e8] ;  /* 0x00027a00ff0a1b82 */ /* 0x000e640000000a00 */
[----:B-1----:R-:W-:-:S05]  /*b5c0*/  @P1 IMAD.HI.U32 R10, R162, R10, RZ ;  /* 0x0000000aa20a1227 */ /* 0x002fca00078e00ff */
[----:B------:R-:W-:-:S07]  /*b5d0*/  @P1 SHF.R.U32.HI R162, RZ, R11, R10 ;  /* 0x0000000bffa21219 */ /* 0x000fce000001160a */
.L_x_2332:
[----:B------:R-:W-:Y:S05]  /*b5e0*/  BSYNC B0 ;  /* 0x0000000000007941 */ /* 0x000fea0003800000 */
.L_x_2330:
[----:B------:R-:W-:-:S04]  /*b5f0*/  IMAD R11, R162, R164, -R177 ;  /* 0x000000a4a20b7224 */ /* 0x000fc800078e0ab1 */
[----:B------:R-:W-:-:S05]  /*b600*/  IMAD.IADD R11, R11, 0x1, -R2 ;  /* 0x000000010b0b7824 */ /* 0x000fca00078e0a02 */
[----:B------:R-:W-:Y:S02]  /*b610*/  VIADDMNMX R179, R11, R164, R179, PT ;  /* 0x000000a40bb37246 */ /* 0x000fe400038001b3 */
[----:B------:R-:W-:-:S07]  /*b620*/  VIMNMX R180, R180, R11, !PT ;  /* 0x0000000bb4b47248 */ /* 0x000fce0007fe0100 */
.L_x_2329:
        /* <DEDUP_REMOVED lines=68> */
.L_x_2335:
[----:B------:R-:W-:-:S05]  /*ba70*/  IMAD.U32 R182, RZ, RZ, UR22 ;  /* 0x00000016ffb67e24 */ /* 0x000fca000f8e00ff */
[----:B------:R-:W-:-:S13]  /*ba80*/  ISETP.NE.AND P2, PT, R182, 0x1, PT ;  /* 0x00000001b600780c */ /* 0x000fda0003f45270 */
[----:B------:R-:W0:Y:S02]  /*ba90*/  @P2 LDC.64 R10, c[0x0][0x9e8] ;  /* 0x00027a00ff0a2b82 */ /* 0x000e240000000a00 */
[----:B0-----:R-:W-:-:S05]  /*baa0*/  @P2 IMAD.HI.U32 R10, R5, R10, RZ ;  /* 0x0000000a050a2227 */ /* 0x001fca00078e00ff */
[----:B------:R-:W-:-:S07]  /*bab0*/  @P2 SHF.R.U32.HI R5, RZ, R11, R10 ;  /* 0x0000000bff052219 */ /* 0x000fce000001160a */
.L_x_2336:
[----:B------:R-:W-:Y:S05]  /*bac0*/  BSYNC B0 ;  /* 0x0000000000007941 */ /* 0x000fea0003800000 */
.L_x_2334:
[----:B------:R-:W-:-:S04]  /*bad0*/  IMAD R5, R5, R182, -R177 ;  /* 0x000000b605057224 */ /* 0x000fc800078e0ab1 */
[----:B------:R-:W-:-:S05]  /*bae0*/  IMAD.IADD R5, R5, 0x1, -R2 ;  /* 0x0000000105057824 */ /* 0x000fca00078e0a02 */
[----:B------:R-:W-:Y:S02]  /*baf0*/  VIADDMNMX R179, R5, R182, R179, PT ;  /* 0x000000b605b37246 */ /* 0x000fe400038001b3 */
[----:B------:R-:W-:-:S07]  /*bb00*/  VIMNMX R180, R180, R5, !PT ;  /* 0x00000005b4b47248 */ /* 0x000fce0007fe0100 */
.L_x_2333:
[----:B------:R-:W-:Y:S01]  /*bb10*/  FMNMX.FTZ R5, R178, R9, !PT ;  /* 0x00000009b2057209 */ /* 0x000fe20007810000 */
[----:B------:R-:W-:Y:S01]  /*bb20*/  UMOV UR10, UR21 ;  /* 0x00000015000a7c82 */ /* 0x000fe20008000000 */
[----:B------:R-:W-:Y:S02]  /*bb30*/  ISETP.GT.AND P3, PT, R180, RZ, P1 ;  /* 0x000000ffb400720c */ /* 0x000fe40000f64270 */
        /* <DEDUP_REMOVED lines=56> */
[----:B------:R-:W-:Y:S02]  /*bec0*/  IADD3 R183, -R17, RZ, RZ ;  /* 0x000000ff11b77210 */ /* 0x000fe40007ffe1ff */
[----:B0-----:R-:W-:Y:S02]  /*bed0*/  FMNMX.FTZ R5, R11, R182, !PT ;  /* 0x000000b60b057209 */ /* 0x001fe40007810000 */
[----:B------:R-:W-:Y:S02]  /*bee0*/  FSEL R11, R6, -INF , !P3 ;  /* 0xff800000060b7808 */ /* 0x000fe40005800000 */
[----:B------:R-:W-:Y:S02]  /*bef0*/  ISETP.GT.AND P3, PT, R180, 0x20, P1 ;  /* 0x00000020b400780c */ /* 0x000fe40000f64270 */
[----:B------:R-:W-:-:S02]  /*bf00*/  FMNMX.FTZ R6, R11, R12, !PT ;  /* 0x0000000c0b067209 */ /* 0x000fc40007810000 */
[----:B------:R-:W-:Y:S02]  /*bf10*/  ISETP.LT.OR P3, PT, R179, 0x21, P3 ;  /* 0x00000021b300780c */ /* 0x000fe40001f61670 */
[----:B------:R-:W-:Y:S02]  /*bf20*/  FMNMX.FTZ R177, R13, R6, !PT ;  /* 0x000000060db17209 */ /* 0x000fe40007810000 */
[----:B------:R-:W-:Y:S02]  /*bf30*/  FSEL R154, R154, -INF , !P3 ;  /* 0xff8000009a9a7808 */ /* 0x000fe40005800000 */
[----:B------:R-:W-:Y:S02]  /*bf40*/  FMNMX.FTZ R6, R14, R177, !PT ;  /* 0x000000b10e067209 */ /* 0x000fe40007810000 */
[----:B------:R-:W-:Y:S02]  /*bf50*/  FSETP.NEU.FTZ.AND P3, PT, R5, -INF , PT ;  /* 0xff8000000500780b */ /* 0x000fe40003f7d000 */
[----:B------:R-:W-:-:S02]  /*bf60*/  FMNMX.FTZ R6, R15, R6, !PT ;  /* 0x000000060f067209 */ /* 0x000fc40007810000 */
[----:B------:R-:W-:Y:S02]  /*bf70*/  ISETP.GT.AND P1, PT, R180, 0x39, P1 ;  /* 0x00000039b400780c */ /* 0x000fe40000f24270 */
[----:B------:R-:W-:Y:S01]  /*bf80*/  FMNMX.FTZ R177, R21, R6, !PT ;  /* 0x0000000615b17209 */ /* 0x000fe20007810000 */
[----:B------:R-:W-:Y:S01]  /*bf90*/  FMUL.FTZ R6, R5, UR10 ;  /* 0x0000000a05067c20 */ /* 0x000fe20008410000 */
[----:B------:R-:W-:Y:S02]  /*bfa0*/  ISETP.LT.OR P1, PT, R179, 0x3a, P1 ;  /* 0x0000003ab300780c */ /* 0x000fe40000f21670 */
[----:B------:R-:W-:Y:S02]  /*bfb0*/  FMNMX.FTZ R181, R20, R177, !PT ;  /* 0x000000b114b57209 */ /* 0x000fe40007810000 */
[----:B------:R-:W-:Y:S02]  /*bfc0*/  FSEL R177, R6, RZ, P3 ;  /* 0x000000ff06b17208 */ /* 0x000fe40001800000 */
[----:B------:R-:W-:-:S02]  /*bfd0*/  FMNMX.FTZ R6, R152, R181, !PT ;  /* 0x000000b598067209 */ /* 0x000fc40007810000 */
[----:B------:R-:W-:Y:S01]  /*bfe0*/  FSEL R179, R161, -INF , !P1 ;  /* 0xff800000a1b37808 */ /* 0x000fe20004800000 */
[--C-:B------:R-:W-:Y:S01]  /*bff0*/  FFMA.FTZ R180, R162, UR10, -R177.reuse ;  /* 0x0000000aa2b47c23 */ /* 0x100fe200080108b1 */
[----:B------:R-:W-:Y:S01]  /*c000*/  FMNMX.FTZ R181, R153, R6, !PT ;  /* 0x0000000699b57209 */ /* 0x000fe20007810000 */
[--C-:B------:R-:W-:Y:S01]  /*c010*/  FFMA.FTZ R10, R178, UR10, -R177.reuse ;  /* 0x0000000ab20a7c23 */ /* 0x100fe200080108b1 */
[----:B------:R-:W-:Y:S02]  /*c020*/  FSEL R162, R157, -INF , !P6 ;  /* 0xff8000009da27808 */ /* 0x000fe40007000000 */
[----:B------:R-:W-:Y:S01]  /*c030*/  FMNMX.FTZ R6, R154, R181, !PT ;  /* 0x000000b59a067209 */ /* 0x000fe20007810000 */
[----:B------:R0:W-:Y:S01]  /*c040*/  MUFU.EX2 R157, R180 ;  /* 0x000000b4009d7308 */ /* 0x0001e20000000800 */
[----:B------:R-:W-:Y:S01]  /*c050*/  FSEL R178, R158, -INF , !P2 ;  /* 0xff8000009eb27808 */ /* 0x000fe20005000000 */
[----:B------:R-:W-:Y:S01]  /*c060*/  FFMA.FTZ R158, R163, UR10, -R177 ;  /* 0x0000000aa39e7c23 */ /* 0x000fe200080108b1 */
[----:B------:R-:W-:-:S02]  /*c070*/  FMNMX.FTZ R181, R155, R6, !PT ;  /* 0x000000069bb57209 */ /* 0x000fc40007810000 */
        /* <DEDUP_REMOVED lines=8> */
[----:B------:R-:W-:Y:S02]  /*c100*/  FSEL R170, R5, RZ, P3 ;  /* 0x000000ff05aa7208 */ /* 0x000fe40001800000 */
        /* <DEDUP_REMOVED lines=261> */
.L_x_2337:
[----:B------:R1:W2:Y:S01]  /*d160*/  SYNCS.PHASECHK.TRANS64.TRYWAIT P1, [UR20+0x28c50], R7 ;  /* 0x028c5007ff0075a7 */ /* 0x0002a20008020154 */
[----:B------:R-:W-:Y:S05]  /*d170*/  @!P0 BRA `(.L_x_2338) ;  /* 0x0000000000048947 */ /* 0x000fea0003800000 */
[----:B------:R-:W-:Y:S01]  /*d180*/  BPT.TRAP 0x1 ;  /* 0x000000040000795c */ /* 0x000fe20000300000 */
.L_x_2338:
[----:B--2---:R-:W-:Y:S05]  /*d190*/  @P1 BRA `(.L_x_2339) ;  /* 0x0000000000081947 */ /* 0x004fea0003800000 */
[----:B------:R-:W2:Y:S02]  /*d1a0*/  SYNCS.PHASECHK.TRANS64.TRYWAIT P1, [UR20+0x28c50], R7 ;  /* 0x028c5007ff0075a7 */ /* 0x000ea40008020154 */
[----:B--2---:R-:W-:Y:S05]  /*d1b0*/  @!P1 BRA `(.L_x_2340) ;  /* 0x0000009c00249947 */ /* 0x004fea0003800000 */
.L_x_2339:
        /* <DEDUP_REMOVED lines=34> */
.L_x_2341:
        /* <DEDUP_REMOVED lines=9> */
.L_x_2323:
[----:B------:R-:W4:Y:S01]  /*d470*/  SHFL.BFLY PT, R0, R3, 0x2, 0x1f ;  /* 0x0c401f0003007f89 */ /* 0x000f2200000e0000 */
[----:B------:R-:W-:Y:S01]  /*d480*/  IMAD.MOV R11, RZ, RZ, -R17 ;  /* 0x000000ffff0b7224 */ /* 0x000fe200078e0a11 */
[----:B------:R-:W-:Y:S01]  /*d490*/  UIADD3 UR36, UR36, 0x1, URZ ;  /* 0x0000000124247890 */ /* 0x000fe2000fffe03f */
[----:B------:R-:W-:Y:S01]  /*d4a0*/  IMAD.U32 R13, RZ, RZ, UR10 ;  /* 0x0000000aff0d7e24 */ /* 0x000fe2000f8e00ff */
[----:B012---:R-:W0:Y:S01]  /*d4b0*/  SHFL.BFLY PT, R7, R4, 0x2, 0x1f ;  /* 0x0c401f0004077f89 */ /* 0x007e2200000e0000 */
[----:B------:R-:W-:Y:S01]  /*d4c0*/  IMAD.MOV.U32 R20, RZ, RZ, -0x800000 ;  /* 0xff800000ff147424 */ /* 0x000fe200078e00ff */
[----:B------:R-:W-:Y:S08]  /*d4d0*/  BAR.ARV 0x8, 0x100 ;  /* 0x0204000000007b1d */ /* 0x000ff00000002000 */
[----:B------:R-:W-:Y:S01]  /*d4e0*/  BAR.SYNC.DEFER_BLOCKING 0xf, 0x100 ;  /* 0x03c4000000007b1d */ /* 0x000fe20000010000 */
[----:B------:R-:W-:Y:S01]  /*d4f0*/  ISETP.NE.AND P0, PT, R2, R11, PT ;  /* 0x0000000b0200720c */ /* 0x000fe20003f05270 */
[----:B------:R-:W-:-:S02]  /*d500*/  IMAD.MOV.U32 R11, RZ, RZ, RZ ;  /* 0x000000ffff0b7224 */ /* 0x000fc400078e00ff */
[----:B----4-:R-:W-:Y:S01]  /*d510*/  FADD.FTZ R0, R0, R3 ;  /* 0x0000000300007221 */ /* 0x010fe20000010000 */
[----:B------:R-:W-:Y:S01]  /*d520*/  IMAD.U32 R3, RZ, RZ, UR38 ;  /* 0x00000026ff037e24 */ /* 0x000fe2000f8e00ff */
[----:B------:R-:W-:Y:S01]  /*d530*/  UIADD3 UR38, UR38, 0x1, URZ ;  /* 0x0000000126267890 */ /* 0x000fe2000fffe03f */
[----:B0-----:R-:W-:Y:S02]  /*d540*/  FADD.FTZ R8, R7, R4 ;  /* 0x0000000407087221 */ /* 0x001fe40000010000 */
[----:B------:R-:W0:Y:S05]  /*d550*/  SHFL.BFLY PT, R9, R0, 0x1, 0x1f ;  /* 0x0c201f0000097f89 */ /* 0x000e2a00000e0000 */
[----:B------:R-:W-:Y:S01]  /*d560*/  @!P0 IMAD R3, R3, 0x40, R16 ;  /* 0x0000004003038824 */ /* 0x000fe200078e0210 */
[----:B------:R-:W-:Y:S01]  /*d570*/  UISETP.NE.AND UP0, UPT, UR38, 0x2, UPT ;  /* 0x000000022600788c */ /* 0x000fe2000bf05270 */
[----:B------:R-:W1:Y:S03]  /*d580*/  SHFL.BFLY PT, R7, R8, 0x1, 0x1f ;  /* 0x0c201f0008077f89 */ /* 0x000e6600000e0000 */
[----:B------:R-:W-:Y:S01]  /*d590*/  @!P0 LEA R4, R3, UR41, 0x2 ;  /* 0x0000002903048c11 */ /* 0x000fe2000f8e10ff */
[----:B------:R-:W-:Y:S01]  /*d5a0*/  USEL UR4, URZ, 0x1, UP0 ;  /* 0x000000013f047887 */ /* 0x000fe20008000000 */
[----:B------:R-:W-:Y:S01]  /*d5b0*/  IMAD.MOV.U32 R3, RZ, RZ, -0x800000 ;  /* 0xff800000ff037424 */ /* 0x000fe200078e00ff */
[----:B------:R-:W-:-:S02]  /*d5c0*/  USEL UR38, UR38, URZ, UP0 ;  /* 0x0000003f26267287 */ /* 0x000fc40008000000 */
[----:B------:R-:W-:Y:S01]  /*d5d0*/  ULOP3.LUT UR37, UR37, UR4, URZ, 0x3c, !UPT ;  /* 0x0000000425257292 */ /* 0x000fe2000f8e3c3f */
[----:B0-----:R-:W-:Y:S01]  /*d5e0*/  FADD.FTZ R9, R0, R9 ;  /* 0x0000000900097221 */ /* 0x001fe20000010000 */
[----:B------:R-:W-:Y:S01]  /*d5f0*/  MOV R0, RZ ;  /* 0x000000ff00007202 */ /* 0x000fe20000000f00 */
[----:B-1----:R-:W-:-:S03]  /*d600*/  FADD.FTZ R7, R8, R7 ;  /* 0x0000000708077221 */ /* 0x002fc60000010000 */
[----:B------:R-:W-:Y:S02]  /*d610*/  FSETP.NE.FTZ.AND P1, PT, R9, RZ, PT ;  /* 0x000000ff0900720b */ /* 0x000fe40003f35000 */
[----:B------:R-:W-:-:S11]  /*d620*/  FSETP.NE.FTZ.AND P2, PT, R7, RZ, PT ;  /* 0x000000ff0700720b */ /* 0x000fd60003f55000 */
[----:B------:R-:W0:Y:S08]  /*d630*/  @P1 MUFU.RCP R11, R9 ;  /* 0x00000009000b1308 */ /* 0x000e300000001000 */
[----:B------:R-:W1:Y:S01]  /*d640*/  @P2 MUFU.RCP R0, R7 ;  /* 0x0000000700002308 */ /* 0x000e620000001000 */
[-C--:B0-----:R-:W-:Y:S01]  /*d650*/  FMUL.FTZ R169, R32, R11.reuse ;  /* 0x0000000b20a97220 */ /* 0x081fe20000410000 */
[----:B---3--:R-:W-:-:S06]  /*d660*/  FMUL.FTZ R166, R33, R11 ;  /* 0x0000000b21a67220 */ /* 0x008fcc0000410000 */
[----:B------:R-:W0:Y:S01]  /*d670*/  @P1 MUFU.LG2 R32, R9 ;  /* 0x0000000900201308 */ /* 0x000e220000000c00 */
[----:B------:R-:W-:Y:S01]  /*d680*/  @!P0 STS [R4+0x28800], R11 ;  /* 0x0288000b04008388 */ /* 0x000fe20000000800 */
[-C--:B------:R-:W-:Y:S01]  /*d690*/  FMUL.FTZ R171, R28, R11.reuse ;  /* 0x0000000b1cab7220 */ /* 0x080fe20000410000 */
[-C--:B------:R-:W-:Y:S01]  /*d6a0*/  FMUL.FTZ R28, R29, R11.reuse ;  /* 0x0000000b1d1c7220 */ /* 0x080fe20000410000 */
[----:B------:R-:W-:Y:S02]  /*d6b0*/  IMAD.U32 R29, RZ, RZ, UR10 ;  /* 0x0000000aff1d7e24 */ /* 0x000fe4000f8e00ff */
[-C--:B------:R-:W-:Y:S01]  /*d6c0*/  FMUL.FTZ R172, R24, R11.reuse ;  /* 0x0000000b18ac7220 */ /* 0x080fe20000410000 */
[----:B-1----:R1:W-:Y:S01]  /*d6d0*/  @!P0 STS [R4+0x28820], R0 ;  /* 0x0288200004008388 */ /* 0x0023e20000000800 */
[-C--:B------:R-:W-:Y:S01]  /*d6e0*/  FMUL.FTZ R170, R25, R11.reuse ;  /* 0x0000000b19aa7220 */ /* 0x080fe20000410000 */
[----:B------:R0:W2:Y:S01]  /*d6f0*/  @P2 MUFU.LG2 R33, R7 ;  /* 0x0000000700212308 */ /* 0x0000a20000000c00 */
[----:B------:R-:W-:Y:S01]  /*d700*/  @P2 FMUL.FTZ R29, R29, 0.69314718246459960938 ;  /* 0x3f3172181d1d2820 */ /* 0x000fe20000410000 */
[-C--:B------:R-:W-:Y:S01]  /*d710*/  FMUL.FTZ R167, R36, R11.reuse ;  /* 0x0000000b24a77220 */ /* 0x080fe20000410000 */
[-C--:B------:R-:W-:Y:S01]  /*d720*/  FMUL.FTZ R164, R37, R11.reuse ;  /* 0x0000000b25a47220 */ /* 0x080fe20000410000 */
[-C--:B------:R-:W-:Y:S01]  /*d730*/  FMUL.FTZ R165, R40, R11.reuse ;  /* 0x0000000b28a57220 */ /* 0x080fe20000410000 */
[-C--:B------:R-:W-:Y:S01]  /*d740*/  FMUL.FTZ R8, R41, R11.reuse ;  /* 0x0000000b29087220 */ /* 0x080fe20000410000 */
[-C--:B------:R-:W-:Y:S01]  /*d750*/  FMUL.FTZ R163, R44, R11.reuse ;  /* 0x0000000b2ca37220 */ /* 0x080fe20000410000 */
[-C--:B------:R-:W-:Y:S01]  /*d760*/  FMUL.FTZ R10, R45, R11.reuse ;  /* 0x0000000b2d0a7220 */ /* 0x080fe20000410000 */
[----:B-1----:R-:W-:Y:S01]  /*d770*/  @P1 FMUL.FTZ R4, R13, 0.69314718246459960938 ;  /* 0x3f3172180d041820 */ /* 0x002fe20000410000 */
        /* <DEDUP_REMOVED lines=122> */
.L_x_2248:
        /* <DEDUP_REMOVED lines=34> */
[----:B------:R-:W-:Y:S01]  /*e140*/  F2FP.BF16.F32.PACK_AB R73, R75, R74 ;  /* 0x0000004a4b49723e */ /* 0x000fe200000010ff */
[----:B------:R-:W-:Y:S01]  /*e150*/  UISETP.NE.U32.AND UP0, UPT, UR8, URZ, UPT ;  /* 0x0000003f0800728c */ /* 0x000fe2000bf05070 */
[----:B------:R-:W-:-:S02]  /*e160*/  F2FP.BF16.F32.PACK_AB R80, R81, R80 ;  /* 0x000000505150723e */ /* 0x000fc400000010ff */
[C---:B------:R-:W-:Y:S01]  /*e170*/  IADD3 R173, P1, R4.reuse, 0x20, RZ ;  /* 0x0000002004ad7810 */ /* 0x040fe20007f3e0ff */
[----:B------:R-:W-:Y:S01]  /*e180*/  UISETP.NE.AND.EX UP0, UPT, UR9, URZ, UPT, UP0 ;  /* 0x0000003f0900728c */ /* 0x000fe2000bf05300 */
[C---:B------:R-:W-:Y:S02]  /*e190*/  IADD3 R183, P6, R4.reuse, 0x2020, RZ ;  /* 0x0000202004b77810 */ /* 0x040fe40007fde0ff */
[C---:B------:R-:W-:Y:S01]  /*e1a0*/  IADD3 R177, P0, R4.reuse, 0x40, RZ ;  /* 0x0000004004b17810 */ /* 0x040fe20007f1e0ff */
[--C-:B------:R-:W-:Y:S01]  /*e1b0*/  IMAD.X R37, RZ, RZ, R5.reuse, P1 ;  /* 0x000000ffff257224 */ /* 0x100fe200008e0605 */
[----:B------:R-:W-:Y:S01]  /*e1c0*/  LOP3.LUT R36, R173, 0x380, RZ, 0xc0, !PT ;  /* 0x00000380ad247812 */ /* 0x000fe200078ec0ff */
[--C-:B------:R-:W-:Y:S01]  /*e1d0*/  IMAD.X R53, RZ, RZ, R5.reuse, P6 ;  /* 0x000000ffff357224 */ /* 0x100fe200030e0605 */
[----:B------:R-:W-:Y:S01]  /*e1e0*/  IADD3 R7, P6, R4, 0x6000, RZ ;  /* 0x0000600004077810 */ /* 0x000fe20007fde0ff */
[----:B------:R-:W-:Y:S01]  /*e1f0*/  ULDC.64 UR8, c[0x0][0xc00] ;  /* 0x0003000000087ab9 */ /* 0x000fe20000000a00 */
[----:B------:R-:W-:Y:S01]  /*e200*/  IADD3.X R41, RZ, R5, RZ, P0, !PT ;  /* 0x00000005ff297210 */ /* 0x000fe200007fe4ff */
[----:B------:R-:W-:Y:S01]  /*e210*/  UIMAD.WIDE UR8, UR44, 0x4, UR8 ;  /* 0x000000042c0878a5 */ /* 0x000fe2000f8e0208 */
[----:B------:R-:W-:Y:S01]  /*e220*/  SHF.R.U64 R36, R36, 0x3, RZ ;  /* 0x0000000324247819 */ /* 0x000fe200000012ff */
[----:B------:R-:W-:Y:S01]  /*e230*/  IMAD.X R119, RZ, RZ, R5, P6 ;  /* 0x000000ffff777224 */ /* 0x000fe200030e0605 */
[----:B------:R-:W-:-:S02]  /*e240*/  IADD3 R207, P2, R4, 0x2060, RZ ;  /* 0x0000206004cf7810 */ /* 0x000fc40007f5e0ff */
[C---:B------:R-:W-:Y:S02]  /*e250*/  IADD3 R6, P0, R4.reuse, 0x4020, RZ ;  /* 0x0000402004067810 */ /* 0x040fe40007f1e0ff */
        /* <DEDUP_REMOVED lines=11> */
[--C-:B------:R-:W-:Y:S01]  /*e310*/  IMAD.X R95, RZ, RZ, R5.reuse, P5 ;  /* 0x000000ffff5f7224 */ /* 0x100fe200028e0605 */
[----:B------:R-:W-:Y:S01]  /*e320*/  LOP3.LUT R173, R6, 0x380, RZ, 0xc0, !PT ;  /* 0x0000038006ad7812 */ /* 0x000fe200078ec0ff */
[----:B------:R-:W-:Y:S01]  /*e330*/  IMAD.X R103, RZ, RZ, R5, P1 ;  /* 0x000000ffff677224 */ /* 0x000fe200008e0605 */
[----:B------:R-:W-:-:S02]  /*e340*/  SHF.R.U64 R29, R29, 0x3, RZ ;  /* 0x000000031d1d7819 */ /* 0x000fc400000012ff */
[----:B------:R-:W-:Y:S02]  /*e350*/  LOP3.LUT R40, R177, 0x380, RZ, 0xc0, !PT ;  /* 0x00000380b1287812 */ /* 0x000fe400078ec0ff */
[----:B------:R-:W-:Y:S02]  /*e360*/  SHF.R.U64 R118, R118, 0x3, RZ ;  /* 0x0000000376767819 */ /* 0x000fe400000012ff */
[C---:B------:R-:W-:Y:S02]  /*e370*/  IADD3 R168, P2, R4.reuse, 0x6040, RZ ;  /* 0x0000604004a87810 */ /* 0x040fe40007f5e0ff */
[C---:B------:R-:W-:Y:S02]  /*e380*/  IADD3 R110, P4, R4.reuse, 0x4040, RZ ;  /* 0x00004040046e7810 */ /* 0x040fe40007f9e0ff */
[C---:B------:R-:W-:Y:S02]  /*e390*/  IADD3 R114, P3, R4.reuse, 0x4060, RZ ;  /* 0x0000406004727810 */ /* 0x040fe40007f7e0ff */
[C---:B------:R-:W-:Y:S01]  /*e3a0*/  IADD3 R0, P5, R4.reuse, 0x6020, RZ ;  /* 0x0000602004007810 */ /* 0x040fe20007fbe0ff */
[----:B------:R-:W-:Y:S01]  /*e3b0*/  IMAD.X R111, RZ, RZ, R5, P4 ;  /* 0x000000ffff6f7224 */ /* 0x000fe200020e0605 */
[----:B------:R-:W-:-:S02]  /*e3c0*/  IADD3 R32, P1, R4, 0x6060, RZ ;  /* 0x0000606004207810 */ /* 0x000fc40007f3e0ff */
[----:B------:R-:W-:Y:S01]  /*e3d0*/  SHF.R.U64 R173, R173, 0x3, RZ ;  /* 0x00000003adad7819 */ /* 0x000fe200000012ff */
[--C-:B------:R-:W-:Y:S01]  /*e3e0*/  IMAD.X R123, RZ, RZ, R5.reuse, P5 ;  /* 0x000000ffff7b7224 */ /* 0x100fe200028e0605 */
[----:B------:R-:W-:Y:S01]  /*e3f0*/  LOP3.LUT R4, R29, R4, RZ, 0x3c, !PT ;  /* 0x000000041d047212 */ /* 0x000fe200078e3cff */
[--C-:B------:R-:W-:Y:S01]  /*e400*/  IMAD.X R29, RZ, RZ, R5.reuse, P2 ;  /* 0x000000ffff1d7224 */ /* 0x100fe200010e0605 */
[----:B------:R-:W-:Y:S01]  /*e410*/  LOP3.LUT R44, R179, 0x380, RZ, 0xc0, !PT ;  /* 0x00000380b32c7812 */ /* 0x000fe200078ec0ff */
[----:B------:R-:W-:Y:S01]  /*e420*/  IMAD.X R33, RZ, RZ, R5, P1 ;  /* 0x000000ffff217224 */ /* 0x000fe200008e0605 */
[----:B------:R-:W-:Y:S02]  /*e430*/  SHF.R.U64 R40, R40, 0x3, RZ ;  /* 0x0000000328287819 */ /* 0x000fe400000012ff */
[----:B------:R-:W-:Y:S02]  /*e440*/  LOP3.LUT R118, R118, R7, RZ, 0x3c, !PT ;  /* 0x0000000776767212 */ /* 0x000fe400078e3cff */
[----:B------:R-:W-:-:S02]  /*e450*/  LOP3.LUT R7, R168, 0x380, RZ, 0xc0, !PT ;  /* 0x00000380a8077812 */ /* 0x000fc400078ec0ff */
[----:B------:R-:W-:Y:S02]  /*e460*/  LOP3.LUT R48, R181, 0x380, RZ, 0xc0, !PT ;  /* 0x00000380b5307812 */ /* 0x000fe400078ec0ff */
[----:B------:R-:W-:Y:S02]  /*e470*/  LOP3.LUT R106, R173, R6, RZ, 0x3c, !PT ;  /* 0x00000006ad6a7212 */ /* 0x000fe400078e3cff */
[----:B------:R-:W-:Y:S02]  /*e480*/  IADD3.X R115, RZ, R5, RZ, P3, !PT ;  /* 0x00000005ff737210 */ /* 0x000fe40001ffe4ff */
[----:B------:R-:W-:Y:S02]  /*e490*/  SHF.R.U64 R44, R44, 0x3, RZ ;  /* 0x000000032c2c7819 */ /* 0x000fe400000012ff */
[----:B------:R-:W-:Y:S02]  /*e4a0*/  LOP3.LUT R40, R40, R177, RZ, 0x3c, !PT ;  /* 0x000000b128287212 */ /* 0x000fe400078e3cff */
[----:B------:R-:W-:-:S02]  /*e4b0*/  LOP3.LUT R52, R183, 0x380, RZ, 0xc0, !PT ;  /* 0x00000380b7347812 */ /* 0x000fc400078ec0ff */
[----:B------:R-:W-:Y:S02]  /*e4c0*/  MOV R173, R4 ;  /* 0x0000000400ad7202 */ /* 0x000fe40000000f00 */
[----:B------:R-:W-:Y:S02]  /*e4d0*/  F2FP.BF16.F32.PACK_AB R6, R28, R171 ;  /* 0x000000ab1c06723e */ /* 0x000fe400000010ff */
[----:B------:R-:W-:Y:S02]  /*e4e0*/  LOP3.LUT R94, R205, 0x380, RZ, 0xc0, !PT ;  /* 0x00000380cd5e7812 */ /* 0x000fe400078ec0ff */
[----:B------:R-:W-:Y:S02]  /*e4f0*/  LOP3.LUT R177, R110, 0x380, RZ, 0xc0, !PT ;  /* 0x000003806eb17812 */ /* 0x000fe400078ec0ff */
[----:B------:R-:W-:Y:S02]  /*e500*/  F2FP.BF16.F32.PACK_AB R5, R27, R26 ;  /* 0x0000001a1b05723e */ /* 0x000fe400000010ff */
[----:B------:R-:W-:-:S02]  /*e510*/  SHF.R.U64 R171, R7, 0x3, RZ ;  /* 0x0000000307ab7819 */ /* 0x000fc400000012ff */
[----:B------:R-:W-:Y:S02]  /*e520*/  LOP3.LUT R98, R207, 0x380, RZ, 0xc0, !PT ;  /* 0x00000380cf627812 */ /* 0x000fe400078ec0ff */
[----:B------:R-:W-:Y:S02]  /*e530*/  F2FP.BF16.F32.PACK_AB R4, R170, R172 ;  /* 0x000000acaa04723e */ /* 0x000fe400000010ff */
[----:B------:R-:W-:Y:S02]  /*e540*/  LOP3.LUT R27, R0, 0x380, RZ, 0xc0, !PT ;  /* 0x00000380001b7812 */ /* 0x000fe400078ec0ff */
[----:B------:R-:W-:Y:S02]  /*e550*/  F2FP.BF16.F32.PACK_AB R7, R31, R30 ;  /* 0x0000001e1f07723e */ /* 0x000fe400000010ff */
[----:B------:R-:W-:Y:S02]  /*e560*/  SHF.R.U64 R48, R48, 0x3, RZ ;  /* 0x0000000330307819 */ /* 0x000fe400000012ff */
[----:B------:R-:W-:Y:S01]  /*e570*/  LOP3.LUT R102, R209, 0x380, RZ, 0xc0, !PT ;  /* 0x00000380d1667812 */ /* 0x000fe200078ec0ff */
[----:B------:R0:W-:Y:S01]  /*e580*/  STSM.16.M88.4 [R173], R4 ;  /* 0x00000004ad007844 */ /* 0x0001e20000000200 */
[----:B------:R-:W-:-:S02]  /*e590*/  LOP3.LUT R44, R44, R179, RZ, 0x3c, !PT ;  /* 0x000000b32c2c7212 */ /* 0x000fc400078e3cff */
[----:B------:R-:W-:Y:S02]  /*e5a0*/  SHF.R.U64 R52, R52, 0x3, RZ ;  /* 0x0000000334347819 */ /* 0x000fe400000012ff */
[----:B------:R-:W-:Y:S02]  /*e5b0*/  SHF.R.U64 R94, R94, 0x3, RZ ;  /* 0x000000035e5e7819 */ /* 0x000fe400000012ff */
[----:B------:R-:W-:Y:S02]  /*e5c0*/  LOP3.LUT R179, R114, 0x380, RZ, 0xc0, !PT ;  /* 0x0000038072b37812 */ /* 0x000fe400078ec0ff */
[----:B------:R-:W-:Y:S02]  /*e5d0*/  SHF.R.U64 R177, R177, 0x3, RZ ;  /* 0x00000003b1b17819 */ /* 0x000fe400000012ff */
[----:B------:R-:W-:Y:S02]  /*e5e0*/  SHF.R.U64 R98, R98, 0x3, RZ ;  /* 0x0000000362627819 */ /* 0x000fe400000012ff */
[----:B------:R-:W-:-:S02]  /*e5f0*/  SHF.R.U64 R27, R27, 0x3, RZ ;  /* 0x000000031b1b7819 */ /* 0x000fc400000012ff */
[----:B------:R-:W-:Y:S02]  /*e600*/  LOP3.LUT R48, R48, R181, RZ, 0x3c, !PT ;  /* 0x000000b530307212 */ /* 0x000fe400078e3cff */
[----:B------:R-:W-:Y:S02]  /*e610*/  SHF.R.U64 R102, R102, 0x3, RZ ;  /* 0x0000000366667819 */ /* 0x000fe400000012ff */
[----:B------:R-:W-:Y:S02]  /*e620*/  LOP3.LUT R52, R52, R183, RZ, 0x3c, !PT ;  /* 0x000000b734347212 */ /* 0x000fe400078e3cff */
[----:B------:R-:W-:Y:S02]  /*e630*/  MOV R37, R36 ;  /* 0x0000002400257202 */ /* 0x000fe40000000f00 */
[----:B0-----:R-:W-:Y:S02]  /*e640*/  F2FP.BF16.F32.PACK_AB R4, R166, R169 ;  /* 0x000000a9a604723e */ /* 0x001fe400000010ff */
[----:B------:R-:W-:-:S02]  /*e650*/  F2FP.BF16.F32.PACK_AB R5, R35, R34 ;  /* 0x000000222305723e */ /* 0x000fc400000010ff */
[----:B------:R-:W-:Y:S02]  /*e660*/  F2FP.BF16.F32.PACK_AB R6, R164, R167 ;  /* 0x000000a7a406723e */ /* 0x000fe400000010ff */
[----:B------:R-:W-:Y:S02]  /*e670*/  F2FP.BF16.F32.PACK_AB R7, R39, R38 ;  /* 0x000000262707723e */ /* 0x000fe400000010ff */
[----:B------:R-:W-:Y:S02]  /*e680*/  LOP3.LUT R94, R94, R205, RZ, 0x3c, !PT ;  /* 0x000000cd5e5e7212 */ /* 0x000fe400078e3cff */
[----:B------:R-:W-:Y:S01]  /*e690*/  SHF.R.U64 R179, R179, 0x3, RZ ;  /* 0x00000003b3b37819 */ /* 0x000fe200000012ff */
[----:B------:R0:W-:Y:S01]  /*e6a0*/  STSM.16.M88.4 [R37], R4 ;  /* 0x0000000425007844 */ /* 0x0001e20000000200 */
[----:B------:R-:W-:Y:S02]  /*e6b0*/  LOP3.LUT R110, R177, R110, RZ, 0x3c, !PT ;  /* 0x0000006eb16e7212 */ /* 0x000fe400078e3cff */
[----:B------:R-:W-:-:S02]  /*e6c0*/  MOV R40, R40 ;  /* 0x0000002800287202 */ /* 0x000fc40000000f00 */
[----:B------:R-:W-:Y:S02]  /*e6d0*/  LOP3.LUT R98, R98, R207, RZ, 0x3c, !PT ;  /* 0x000000cf62627212 */ /* 0x000fe400078e3cff */
[----:B------:R-:W-:Y:S01]  /*e6e0*/  LOP3.LUT R177, R32, 0x380, RZ, 0xc0, !PT ;  /* 0x0000038020b17812 */ /* 0x000fe200078ec0ff */
[----:B------:R-:W-:Y:S01]  /*e6f0*/  STSM.16.M88.4 [R40], R8 ;  /* 0x0000000828007844 */ /* 0x000fe20000000200 */
[----:B------:R-:W-:Y:S02]  /*e700*/  LOP3.LUT R122, R27, R0, RZ, 0x3c, !PT ;  /* 0x000000001b7a7212 */ /* 0x000fe400078e3cff */
[----:B------:R-:W-:Y:S02]  /*e710*/  MOV R44, R44 ;  /* 0x0000002c002c7202 */ /* 0x000fe40000000f00 */
[----:B------:R-:W-:Y:S02]  /*e720*/  LOP3.LUT R102, R102, R209, RZ, 0x3c, !PT ;  /* 0x000000d166667212 */ /* 0x000fe400078e3cff */
[----:B------:R-:W-:Y:S01]  /*e730*/  MOV R48, R48 ;  /* 0x0000003000307202 */ /* 0x000fe20000000f00 */
[----:B------:R-:W-:Y:S01]  /*e740*/  STSM.16.M88.4 [R44], R12 ;  /* 0x0000000c2c007844 */ /* 0x000fe20000000200 */
[----:B------:R-:W-:Y:S01]  /*e750*/  F2FP.BF16.F32.PACK_AB R26, R61, R60 ;  /* 0x0000003c3d1a723e */ /* 0x000fe200000010ff */
[----:B0-----:R-:W-:Y:S01]  /*e760*/  IMAD.U32 R4, RZ, RZ, UR8 ;  /* 0x00000008ff047e24 */ /* 0x001fe2000f8e00ff */
[----:B------:R-:W-:Y:S01]  /*e770*/  F2FP.BF16.F32.PACK_AB R27, R63, R62 ;  /* 0x0000003e3f1b723e */ /* 0x000fe200000010ff */
[----:B------:R-:W-:Y:S01]  /*e780*/  IMAD.U32 R5, RZ, RZ, UR9 ;  /* 0x00000009ff057e24 */ /* 0x000fe2000f8e00ff */
[----:B------:R-:W-:Y:S01]  /*e790*/  MOV R52, R52 ;  /* 0x0000003400347202 */ /* 0x000fe20000000f00 */
[----:B------:R-:W-:Y:S01]  /*e7a0*/  ULDC.64 UR8, c[0x0][0xc08] ;  /* 0x0003020000087ab9 */ /* 0x000fe20000000a00 */
[----:B------:R-:W-:Y:S01]  /*e7b0*/  LOP3.LUT R114, R179, R114, RZ, 0x3c, !PT ;  /* 0x00000072b3727212 */ /* 0x000fe200078e3cff */
[----:B------:R-:W-:Y:S01]  /*e7c0*/  STSM.16.M88.4 [R48], R24 ;  /* 0x0000001830007844 */ /* 0x000fe20000000200 */
[----:B------:R-:W-:-:S02]  /*e7d0*/  MOV R94, R94 ;  /* 0x0000005e005e7202 */ /* 0x000fc40000000f00 */
[----:B------:R-:W-:Y:S01]  /*e7e0*/  F2FP.BF16.F32.PACK_AB R74, R77, R76 ;  /* 0x0000004c4d4a723e */ /* 0x000fe200000010ff */
[----:B------:R-:W-:Y:S01]  /*e7f0*/  STSM.16.M88.4 [R52], R64 ;  /* 0x0000004034007844 */ /* 0x000fe20000000200 */
[----:B------:R-:W-:Y:S02]  /*e800*/  F2FP.BF16.F32.PACK_AB R75, R79, R78 ;  /* 0x0000004e4f4b723e */ /* 0x000fe400000010ff */
[----:B------:R-:W-:Y:S02]  /*e810*/  F2FP.BF16.F32.PACK_AB R81, R83, R82 ;  /* 0x000000525351723e */ /* 0x000fe400000010ff */
[----:B------:R-:W-:Y:S01]  /*e820*/  F2FP.BF16.F32.PACK_AB R88, R89, R88 ;  /* 0x000000585958723e */ /* 0x000fe200000010ff */
[----:B------:R-:W-:Y:S01]  /*e830*/  STSM.16.M88.4 [R94], R72 ;  /* 0x000000485e007844 */ /* 0x000fe20000000200 */
[----:B------:R-:W-:Y:S02]  /*e840*/  SHF.R.U64 R177, R177, 0x3, RZ ;  /* 0x00000003b1b17819 */ /* 0x000fe400000012ff */
[----:B------:R-:W-:-:S02]  /*e850*/  MOV R36, R98 ;  /* 0x0000006200247202 */ /* 0x000fc40000000f00 */
[----:B------:R-:W-:Y:S02]  /*e860*/  F2FP.BF16.F32.PACK_AB R82, R85, R84 ;  /* 0x000000545552723e */ /* 0x000fe400000010ff */
[----:B------:R-:W-:Y:S02]  /*e870*/  F2FP.BF16.F32.PACK_AB R83, R87, R86 ;  /* 0x000000565753723e */ /* 0x000fe400000010ff */
[----:B------:R-:W-:Y:S02]  /*e880*/  F2FP.BF16.F32.PACK_AB R89, R91, R90 ;  /* 0x0000005a5b59723e */ /* 0x000fe400000010ff */
[----:B------:R-:W-:Y:S01]  /*e890*/  MOV R102, R102 ;  /* 0x0000006600667202 */ /* 0x000fe20000000f00 */
[----:B------:R-:W-:Y:S01]  /*e8a0*/  STSM.16.M88.4 [R36], R80 ;  /* 0x0000005024007844 */ /* 0x000fe20000000200 */
[----:B------:R-:W-:Y:S02]  /*e8b0*/  F2FP.BF16.F32.PACK_AB R90, R93, R92 ;  /* 0x0000005c5d5a723e */ /* 0x000fe400000010ff */
[----:B------:R-:W-:-:S02]  /*e8c0*/  F2FP.BF16.F32.PACK_AB R91, R42, R21 ;  /* 0x000000152a5b723e */ /* 0x000fc400000010ff */
[----:B------:R-:W-:Y:S02]  /*e8d0*/  F2FP.BF16.F32.PACK_AB R96, R97, R96 ;  /* 0x000000606160723e */ /* 0x000fe400000010ff */
[----:B------:R-:W-:Y:S01]  /*e8e0*/  MOV R31, R106 ;  /* 0x0000006a001f7202 */ /* 0x000fe20000000f00 */
[----:B------:R-:W-:Y:S01]  /*e8f0*/  STSM.16.M88.4 [R102], R88 ;  /* 0x0000005866007844 */ /* 0x000fe20000000200 */
[----:B------:R-:W-:Y:S02]  /*e900*/  F2FP.BF16.F32.PACK_AB R97, R50, R46 ;  /* 0x0000002e3261723e */ /* 0x000fe400000010ff */
[----:B------:R-:W-:Y:S02]  /*e910*/  F2FP.BF16.F32.PACK_AB R98, R101, R100 ;  /* 0x000000646562723e */ /* 0x000fe400000010ff */
[----:B------:R-:W-:Y:S02]  /*e920*/  F2FP.BF16.F32.PACK_AB R99, R56, R54 ;  /* 0x000000363863723e */ /* 0x000fe400000010ff */
[----:B------:R-:W-:-:S02]  /*e930*/  F2FP.BF16.F32.PACK_AB R104, R105, R104 ;  /* 0x000000686968723e */ /* 0x000fc400000010ff */
[----:B------:R-:W-:Y:S01]  /*e940*/  LOP3.LUT R28, R171, R168, RZ, 0x3c, !PT ;  /* 0x000000a8ab1c7212 */ /* 0x000fe200078e3cff */
[----:B------:R-:W-:Y:S01]  /*e950*/  STSM.16.M88.4 [R31], R96 ;  /* 0x000000601f007844 */ /* 0x000fe20000000200 */
[----:B------:R-:W-:Y:S02]  /*e960*/  MOV R110, R110 ;  /* 0x0000006e006e7202 */ /* 0x000fe40000000f00 */
        /* <DEDUP_REMOVED lines=25> */
[----:B------:R0:W-:Y:S01]  /*eb00*/  STSM.16.M88.4 [R0], R128 ;  /* 0x0000008000007844 */ /* 0x0001e20000000200 */
[----:B------:R-:W-:-:S02]  /*eb10*/  MOV R28, R28 ;  /* 0x0000001c001c7202 */ /* 0x000fc40000000f00 */
[----:B------:R-:W-:Y:S02]  /*eb20*/  F2FP.BF16.F32.PACK_AB R138, R141, R140 ;  /* 0x0000008c8d8a723e */ /* 0x000fe400000010ff */
[----:B------:R-:W-:Y:S02]  /*eb30*/  F2FP.BF16.F32.PACK_AB R139, R143, R142 ;  /* 0x0000008e8f8b723e */ /* 0x000fe400000010ff */
[----:B------:R-:W-:Y:S02]  /*eb40*/  F2FP.BF16.F32.PACK_AB R145, R147, R146 ;  /* 0x000000929391723e */ /* 0x000fe400000010ff */
[----:B------:R-:W-:Y:S01]  /*eb50*/  MOV R32, R32 ;  /* 0x0000002000207202 */ /* 0x000fe20000000f00 */
[----:B------:R1:W-:Y:S01]  /*eb60*/  STSM.16.M88.4 [R28], R136 ;  /* 0x000000881c007844 */ /* 0x0003e20000000200 */
        /* <DEDUP_REMOVED lines=8> */
[----:B------:R-:W-:Y:S02]  /*ebf0*/  @UP1 ULDC.64 UR8, c[0x0][0xc08] ;  /* 0x0003020000081ab9 */ /* 0x000fe40000000a00 */
[----:B------:R-:W-:Y:S01]  /*ec00*/  @UP1 UIMAD.WIDE UR8, UR44, 0x4, UR8 ;  /* 0x000000042c0818a5 */ /* 0x000fe2000f8e0208 */
[----:B------:R-:W-:Y:S02]  /*ec10*/  ULDC UR4, c[0x0][0xa88] ;  /* 0x0002a20000047ab9 */ /* 0x000fe40000000800 */
[----:B0-----:R-:W-:-:S03]  /*ec20*/  IMAD.U32 R0, RZ, RZ, UR4 ;  /* 0x00000004ff007e24 */ /* 0x001fc6000f8e00ff */
[----:B------:R-:W-:Y:S01]  /*ec30*/  MOV R14, UR8 ;  /* 0x00000008000e7c02 */ /* 0x000fe20008000f00 */
[----:B------:R-:W-:Y:S01]  /*ec40*/  IMAD.U32 R15, RZ, RZ, UR9 ;  /* 0x00000009ff0f7e24 */ /* 0x000fe2000f8e00ff */
[----:B------:R-:W3:Y:S01]  /*ec50*/  @P0 LDG.E R6, desc[UR54][R4.64] ;  /* 0x0000003604060981 */ /* 0x000ee2000c1e1900 */
[----:B------:R-:W-:-:S03]  /*ec60*/  IMAD R7, R192, 0x40, R184 ;  /* 0x00000040c0077824 */ /* 0x000fc600078e02b8 */
[----:B------:R0:W5:Y:S01]  /*ec70*/  @P6 LDG.E R0, desc[UR54][R14.64] ;  /* 0x000000360e006981 */ /* 0x000162000c1e1900 */
[----:B------:R-:W-:-:S03]  /*ec80*/  IMAD.WIDE R174, R7, 0x2, R174 ;  /* 0x0000000207ae7825 */ /* 0x000fc600078e02ae */
[C---:B------:R-:W-:Y:S02]  /*ec90*/  IADD3 R9, P2, R174.reuse, 0x1000, RZ ;  /* 0x00001000ae097810 */ /* 0x040fe40007f5e0ff */
[C---:B------:R-:W-:Y:S02]  /*eca0*/  IADD3 R13, P1, R174.reuse, 0x2000, RZ ;  /* 0x00002000ae0d7810 */ /* 0x040fe40007f3e0ff */
[----:B------:R-:W-:Y:S02]  /*ecb0*/  P2R R10, PR, RZ, 0x4 ;  /* 0x00000004ff0a7803 */ /* 0x000fe40000000000 */
[C---:B------:R-:W-:Y:S02]  /*ecc0*/  IADD3 R25, P2, R174.reuse, 0x3000, RZ ;  /* 0x00003000ae197810 */ /* 0x040fe40007f5e0ff */
[C---:B------:R-:W-:Y:S02]  /*ecd0*/  IADD3 R29, P3, R174.reuse, 0x4000, RZ ;  /* 0x00004000ae1d7810 */ /* 0x040fe40007f7e0ff */
[----:B------:R-:W-:-:S02]  /*ece0*/  IADD3 R33, P4, R174, 0x5000, RZ ;  /* 0x00005000ae217810 */ /* 0x000fc40007f9e0ff */
[----:B------:R-:W-:Y:S02]  /*ecf0*/  IADD3 R37, P5, R174, 0x6000, RZ ;  /* 0x00006000ae257810 */ /* 0x000fe40007fbe0ff */
[----:B------:R-:W-:Y:S02]  /*ed00*/  LOP3.LUT R8, R9, 0x380, RZ, 0xc0, !PT ;  /* 0x0000038009087812 */ /* 0x000fe400078ec0ff */
[----:B------:R-:W-:Y:S02]  /*ed10*/  LOP3.LUT R12, R13, 0x380, RZ, 0xc0, !PT ;  /* 0x000003800d0c7812 */ /* 0x000fe400078ec0ff */
[----:B------:R-:W-:Y:S02]  /*ed20*/  LOP3.LUT R24, R25, 0x380, RZ, 0xc0, !PT ;  /* 0x0000038019187812 */ /* 0x000fe400078ec0ff */
[----:B-1----:R-:W-:Y:S02]  /*ed30*/  LOP3.LUT R28, R29, 0x380, RZ, 0xc0, !PT ;  /* 0x000003801d1c7812 */ /* 0x002fe400078ec0ff */
[----:B--2---:R-:W-:-:S02]  /*ed40*/  LOP3.LUT R32, R33, 0x380, RZ, 0xc0, !PT ;  /* 0x0000038021207812 */ /* 0x004fc400078ec0ff */
        /* <DEDUP_REMOVED lines=14> */
[----:B---3--:R-:W-:Y:S01]  /*ee30*/  @P0 R2UR UR4, R6 ;  /* 0x00000000060402ca */ /* 0x008fe200000e0000 */
[----:B0-----:R-:W-:-:S14]  /*ee40*/  @P6 BRA `(.L_x_2345) ;  /* 0x0000000000106947 */ /* 0x001fdc0003800000 */
[----:B------:R-:W-:Y:S05]  /*ee50*/  @!P0 BRA `(.L_x_2345) ;  /* 0x00000000000c8947 */ /* 0x000fea0003800000 */
[----:B------:R-:W2:Y:S04]  /*ee60*/  LDG.E R7, desc[UR54][R4.64] ;  /* 0x0000003604077981 */ /* 0x000ea8000c1e1900 */
[----:B-----5:R-:W2:Y:S02]  /*ee70*/  LDG.E R0, desc[UR54][R4.64+0x4] ;  /* 0x0000043604007981 */ /* 0x020ea4000c1e1900 */
[----:B--2---:R-:W-:-:S07]  /*ee80*/  IMAD.IADD R0, R0, 0x1, -R7 ;  /* 0x0000000100007824 */ /* 0x004fce00078e0a07 */
.L_x_2345:
        /* <DEDUP_REMOVED lines=10> */
[--C-:B------:R-:W-:Y:S01]  /*ef30*/  IMAD.X R33, RZ, RZ, R175.reuse, P4 ;  /* 0x000000ffff217224 */ /* 0x100fe200020e06af */
[----:B------:R-:W-:Y:S01]  /*ef40*/  LOP3.LUT R44, R45, 0x380, RZ, 0xc0, !PT ;  /* 0x000003802d2c7812 */ /* 0x000fe200078ec0ff */
[--C-:B------:R-:W-:Y:S01]  /*ef50*/  IMAD.X R37, RZ, RZ, R175.reuse, P5 ;  /* 0x000000ffff257224 */ /* 0x100fe200028e06af */
[----:B------:R-:W-:Y:S01]  /*ef60*/  LOP3.LUT R48, R49, 0x380, RZ, 0xc0, !PT ;  /* 0x0000038031307812 */ /* 0x000fe200078ec0ff */
[----:B------:R-:W-:Y:S01]  /*ef70*/  USHF.R.S32.HI UR9, URZ, 0x1f, UR44 ;  /* 0x0000001f3f097899 */ /* 0x000fe2000801142c */
[----:B------:R-:W-:Y:S01]  /*ef80*/  SHF.R.U64 R44, R44, 0x3, RZ ;  /* 0x000000032c2c7819 */ /* 0x000fe200000012ff */
[----:B------:R-:W-:Y:S01]  /*ef90*/  USHF.R.S32.HI UR16, URZ, 0x1f, UR4 ;  /* 0x0000001f3f107899 */ /* 0x000fe20008011404 */
[----:B------:R-:W-:Y:S01]  /*efa0*/  SHF.R.U64 R40, R40, 0x3, RZ ;  /* 0x0000000328287819 */ /* 0x000fe200000012ff */
[----:B------:R-:W-:Y:S01]  /*efb0*/  USHF.R.S32.HI UR17, URZ, 0x1f, UR43 ;  /* 0x0000001f3f117899 */ /* 0x000fe2000801142b */
[----:B------:R-:W-:Y:S01]  /*efc0*/  SHF.R.U64 R48, R48, 0x3, RZ ;  /* 0x0000000330307819 */ /* 0x000fe200000012ff */
[----:B------:R-:W-:Y:S01]  /*efd0*/  USEL UR8, UR44, URZ, !UP0 ;  /* 0x0000003f2c087287 */ /* 0x000fe2000c000000 */
[----:B------:R-:W-:Y:S01]  /*efe0*/  LOP3.LUT R44, R44, R45, RZ, 0x3c, !PT ;  /* 0x0000002d2c2c7212 */ /* 0x000fe200078e3cff */
[----:B------:R-:W-:Y:S01]  /*eff0*/  IMAD.X R45, RZ, RZ, R175, P6 ;  /* 0x000000ffff2d7224 */ /* 0x000fe200030e06af */
[----:B------:R-:W-:Y:S01]  /*f000*/  LOP3.LUT R40, R40, R41, RZ, 0x3c, !PT ;  /* 0x0000002928287212 */ /* 0x000fe200078e3cff */
[----:B------:R-:W-:Y:S01]  /*f010*/  USEL UR9, UR9, URZ, !UP0 ;  /* 0x0000003f09097287 */ /* 0x000fe2000c000000 */
[----:B0-----:R-:W-:-:S02]  /*f020*/  ISETP.NE.AND P6, PT, R4, RZ, PT ;  /* 0x000000ff0400720c */ /* 0x001fc40003fc5270 */
        /* <DEDUP_REMOVED lines=9> */
[----:B------:R-:W-:Y:S02]  /*f0c0*/  LOP3.LUT R56, R57, 0x380, RZ, 0xc0, !PT ;  /* 0x0000038039387812 */ /* 0x000fe400078ec0ff */
[----:B------:R-:W-:Y:S01]  /*f0d0*/  LOP3.LUT R52, R53, 0x380, RZ, 0xc0, !PT ;  /* 0x0000038035347812 */ /* 0x000fe200078ec0ff */
[----:B------:R-:W-:Y:S01]  /*f0e0*/  IMAD.X R69, RZ, RZ, R175, P1 ;  /* 0x000000ffff457224 */ /* 0x000fe200008e06af */
[----:B------:R-:W-:Y:S02]  /*f0f0*/  LOP3.LUT R64, R65, 0x380, RZ, 0xc0, !PT ;  /* 0x0000038041407812 */ /* 0x000fe400078ec0ff */
[----:B------:R-:W-:-:S02]  /*f100*/  LOP3.LUT R60, R61, 0x380, RZ, 0xc0, !PT ;  /* 0x000003803d3c7812 */ /* 0x000fc400078ec0ff */
[----:B------:R-:W-:Y:S02]  /*f110*/  LOP3.LUT R72, R73, 0x380, RZ, 0xc0, !PT ;  /* 0x0000038049487812 */ /* 0x000fe400078ec0ff */
[----:B------:R-:W-:Y:S02]  /*f120*/  LOP3.LUT R7, R174, 0x380, RZ, 0xc0, !PT ;  /* 0x00000380ae077812 */ /* 0x000fe400078ec0ff */
[----:B------:R-:W-:Y:S02]  /*f130*/  LOP3.LUT R4, R5, 0x380, RZ, 0xc0, !PT ;  /* 0x0000038005047812 */ /* 0x000fe400078ec0ff */
[----:B------:R-:W-:Y:S02]  /*f140*/  SHF.R.U64 R56, R56, 0x3, RZ ;  /* 0x0000000338387819 */ /* 0x000fe400000012ff */
[----:B------:R-:W-:Y:S02]  /*f150*/  SHF.R.U64 R52, R52, 0x3, RZ ;  /* 0x0000000334347819 */ /* 0x000fe400000012ff */
        /* <DEDUP_REMOVED lines=16> */
[----:B------:R-:W-:Y:S01]  /*f260*/  LOP3.LUT R68, R4, R5, RZ, 0x3c, !PT ;  /* 0x0000000504447212 */ /* 0x000fe200078e3cff */
[----:B------:R-:W-:Y:S06]  /*f270*/  @P6 BRA `(.L_x_2346) ;  /* 0x0000000000bc6947 */ /* 0x000fec0003800000 */
[----:B------:R-:W0:Y:S01]  /*f280*/  LDC R11, c[0x0][0xbe8] ;  /* 0x0002fa00ff0b7b82 */ /* 0x000e220000000800 */
[----:B------:R-:W-:Y:S01]  /*f290*/  IADD3 R10, R185, UR45, RZ ;  /* 0x0000002db90a7c10 */ /* 0x000fe2000fffe0ff */
[----:B------:R-:W-:Y:S01]  /*f2a0*/  ULDC.64 UR14, c[0x0][0xb90] ;  /* 0x0002e400000e7ab9 */ /* 0x000fe20000000a00 */
[----:B------:R-:W-:Y:S01]  /*f2b0*/  UMOV UR10, UR4 ;  /* 0x00000004000a7c82 */ /* 0x000fe20008000000 */
[----:B------:R-:W-:Y:S01]  /*f2c0*/  UIMAD UR12, UR17, UR14, URZ ;  /* 0x0000000e110c72a4 */ /* 0x000fe2000f8e023f */
[----:B------:R-:W-:Y:S01]  /*f2d0*/  IMAD.MOV R21, RZ, RZ, -R17 ;  /* 0x000000ffff157224 */ /* 0x000fe200078e0a11 */
[----:B------:R-:W-:Y:S01]  /*f2e0*/  UMOV UR11, UR16 ;  /* 0x00000010000b7c82 */ /* 0x000fe20008000000 */
[----:B------:R-:W-:Y:S01]  /*f2f0*/  IMAD.MOV.U32 R4, RZ, RZ, R10 ;  /* 0x000000ffff047224 */ /* 0x000fe200078e000a */
[----:B------:R-:W-:Y:S01]  /*f300*/  UIMAD.WIDE.U32 UR10, UR43, UR14, UR10 ;  /* 0x0000000e2b0a72a5 */ /* 0x000fe2000f8e000a */
[----:B------:R-:W-:Y:S01]  /*f310*/  VIADD R26, R16, UR45 ;  /* 0x0000002d101a7c36 */ /* 0x000fe20008000000 */
[----:B------:R-:W-:-:S03]  /*f320*/  UIMAD UR12, UR43, UR15, UR12 ;  /* 0x0000000f2b0c72a4 */ /* 0x000fc6000f8e020c */
[----:B------:R-:W-:Y:S01]  /*f330*/  ULDC.64 UR14, c[0x0][0xb98] ;  /* 0x0002e600000e7ab9 */ /* 0x000fe20000000a00 */
[----:B------:R-:W-:Y:S02]  /*f340*/  UIADD3 UR11, UR11, UR12, URZ ;  /* 0x0000000c0b0b7290 */ /* 0x000fe4000fffe03f */
[----:B------:R-:W-:Y:S02]  /*f350*/  UIMAD UR13, UR9, UR14, URZ ;  /* 0x0000000e090d72a4 */ /* 0x000fe4000f8e023f */
[----:B------:R-:W-:Y:S02]  /*f360*/  UIMAD.WIDE.U32 UR10, UR8, UR14, UR10 ;  /* 0x0000000e080a72a5 */ /* 0x000fe4000f8e000a */
[----:B------:R-:W-:Y:S01]  /*f370*/  UIMAD UR13, UR8, UR15, UR13 ;  /* 0x0000000f080d72a4 */ /* 0x000fe2000f8e020d */
        /* <DEDUP_REMOVED lines=8> */
[----:B------:R-:W-:Y:S02]  /*f400*/  IMAD R7, R11, R6, R10 ;  /* 0x000000060b077224 */ /* 0x000fe400078e020a */
[----:B------:R-:W-:Y:S02]  /*f410*/  IMAD.U32 R10, RZ, RZ, UR13 ;  /* 0x0000000dff0a7e24 */ /* 0x000fe4000f8e00ff */
[----:B-----5:R-:W-:Y:S01]  /*f420*/  IMAD R11, R0, R11, RZ ;  /* 0x0000000b000b7224 */ /* 0x020fe200078e02ff */
[----:B------:R-:W-:Y:S02]  /*f430*/  SHF.R.S32.HI R6, RZ, 0x1f, R7 ;  /* 0x0000001fff067819 */ /* 0x000fe40000011407 */
[----:B------:R-:W-:Y:S01]  /*f440*/  IADD3.X R5, R5, UR11, R10, P0, !PT ;  /* 0x0000000b05057c10 */ /* 0x000fe200087fe40a */
[----:B------:R-:W-:Y:S01]  /*f450*/  ULDC.64 UR10, c[0x0][0xb88] ;  /* 0x0002e200000a7ab9 */ /* 0x000fe20000000a00 */
[----:B------:R-:W-:Y:S02]  /*f460*/  VIADD R10, R26, 0x8 ;  /* 0x000000081a0a7836 */ /* 0x000fe40000000000 */
        /* <DEDUP_REMOVED lines=16> */
.L_x_2346:
[----:B------:R-:W1:Y:S01]  /*f570*/  LDC R81, c[0x0][0xbe8] ;  /* 0x0002fa00ff517b82 */ /* 0x000e620000000800 */
[----:B------:R-:W-:Y:S01]  /*f580*/  ULDC UR18, c[0x0][0xac8] ;  /* 0x0002b20000127ab9 */ /* 0x000fe20000000800 */
[----:B------:R-:W-:Y:S01]  /*f590*/  ULDC.64 UR14, c[0x0][0xaa0] ;  /* 0x0002a800000e7ab9 */ /* 0x000fe20000000a00 */
[----:B------:R-:W-:Y:S01]  /*f5a0*/  ISETP.GE.AND P0, PT, R190, UR18, PT ;  /* 0x00000012be007c0c */ /* 0x000fe2000bf06270 */
[----:B0-----:R0:W5:Y:S01]  /*f5b0*/  LD.E.128 R4, desc[UR54][R174.64] ;  /* 0x00000036ae047980 */ /* 0x001162000c101d00 */
[----:B------:R-:W-:Y:S02]  /*f5c0*/  ISETP.GE.AND P1, PT, R184, UR18, PT ;  /* 0x00000012b8007c0c */ /* 0x000fe4000bf26270 */
[----:B------:R-:W-:Y:S01]  /*f5d0*/  SEL R20, RZ, 0xffffffff, P0 ;  /* 0xffffffffff147807 */ /* 0x000fe20000000000 */
[----:B------:R-:W5:Y:S01]  /*f5e0*/  LD.E.128 R8, desc[UR54][R8.64] ;  /* 0x0000003608087980 */ /* 0x000f62000c101d00 */
[----:B------:R-:W-:-:S03]  /*f5f0*/  SEL R3, RZ, 0x1, P1 ;  /* 0x00000001ff037807 */ /* 0x000fc60000800000 */
[----:B------:R-:W5:Y:S04]  /*f600*/  LD.E.128 R12, desc[UR54][R12.64] ;  /* 0x000000360c0c7980 */ /* 0x000f68000c101d00 */
[----:B------:R-:W5:Y:S04]  /*f610*/  LD.E.128 R24, desc[UR54][R24.64] ;  /* 0x0000003618187980 */ /* 0x000f68000c101d00 */
[----:B------:R-:W5:Y:S01]  /*f620*/  LD.E.128 R28, desc[UR54][R28.64] ;  /* 0x000000361c1c7980 */ /* 0x000f62000c101d00 */
[----:B-1----:R-:W-:Y:S01]  /*f630*/  ISETP.NE.AND P2, PT, R81, 0x1, PT ;  /* 0x000000015100780c */ /* 0x002fe20003f45270 */
[----:B------:R-:W-:Y:S01]  /*f640*/  IMAD.SHL.U32 R20, R20, 0x2, RZ ;  /* 0x0000000214147824 */ /* 0x000fe200078e00ff */
[----:B------:R-:W-:Y:S01]  /*f650*/  ISETP.GE.AND P0, PT, R189, UR18, PT ;  /* 0x00000012bd007c0c */ /* 0x000fe2000bf06270 */
[----:B------:R-:W-:Y:S01]  /*f660*/  UIMAD UR12, UR16, UR14, URZ ;  /* 0x0000000e100c72a4 */ /* 0x000fe2000f8e023f */
[----:B------:R-:W5:Y:S02]  /*f670*/  LD.E.128 R32, desc[UR54][R32.64] ;  /* 0x0000003620207980 */ /* 0x000f64000c101d00 */
[----:B------:R-:W-:-:S02]  /*f680*/  LOP3.LUT R3, R20, 0x2, R3, 0xe2, !PT ;  /* 0x0000000214037812 */ /* 0x000fc400078ee203 */
[----:B------:R-:W5:Y:S04]  /*f690*/  LD.E.128 R36, desc[UR54][R36.64] ;  /* 0x0000003624247980 */ /* 0x000f68000c101d00 */
[----:B------:R-:W5:Y:S01]  /*f6a0*/  LD.E.128 R40, desc[UR54][R40.64] ;  /* 0x0000003628287980 */ /* 0x000f62000c101d00 */
[----:B------:R-:W1:Y:S01]  /*f6b0*/  @P2 LDC R77, c[0x0][0xbec] ;  /* 0x0002fb00ff4d2b82 */ /* 0x000e620000000800 */
[----:B------:R-:W-:Y:S02]  /*f6c0*/  SEL R20, RZ, 0xffffffff, P0 ;  /* 0xffffffffff147807 */ /* 0x000fe40000000000 */
[----:B------:R-:W-:Y:S01]  /*f6d0*/  ISETP.GE.AND P0, PT, R188, UR18, PT ;  /* 0x00000012bc007c0c */ /* 0x000fe2000bf06270 */
[----:B------:R-:W5:Y:S04]  /*f6e0*/  LD.E.128 R44, desc[UR54][R44.64] ;  /* 0x000000362c2c7980 */ /* 0x000f68000c101d00 */
[----:B------:R-:W2:Y:S01]  /*f6f0*/  @P2 LDC R79, c[0x0][0xbf0] ;  /* 0x0002fc00ff4f2b82 */ /* 0x000ea20000000800 */
[----:B------:R-:W-:Y:S01]  /*f700*/  SHF.L.U32 R20, R20, 0x2, RZ ;  /* 0x0000000214147819 */ /* 0x000fe200000006ff */
[----:B------:R-:W-:Y:S01]  /*f710*/  UIMAD.WIDE.U32 UR10, UR4, UR14, URZ ;  /* 0x0000000e040a72a5 */ /* 0x000fe2000f8e003f */
[----:B------:R-:W-:Y:S01]  /*f720*/  SEL R21, RZ, 0xffffffff, P0 ;  /* 0xffffffffff157807 */ /* 0x000fe20000000000 */
[----:B------:R-:W-:Y:S01]  /*f730*/  UIMAD UR12, UR4, UR15, UR12 ;  /* 0x0000000f040c72a4 */ /* 0x000fe2000f8e020c */
[----:B------:R-:W-:Y:S01]  /*f740*/  LOP3.LUT R20, R20, 0x4, R3, 0xe2, !PT ;  /* 0x0000000414147812 */ /* 0x000fe200078ee203 */
[----:B------:R-:W-:Y:S01]  /*f750*/  IMAD R3, R191, 0x20, R192 ;  /* 0x00000020bf037824 */ /* 0x000fe200078e02c0 */
[----:B------:R-:W-:Y:S01]  /*f760*/  ULDC.64 UR14, c[0x0][0xae8] ;  /* 0x0002ba00000e7ab9 */ /* 0x000fe20000000a00 */
[----:B------:R-:W-:Y:S01]  /*f770*/  UIADD3 UR11, UR11, UR12, URZ ;  /* 0x0000000c0b0b7290 */ /* 0x000fe2000fffe03f */
[----:B------:R-:W-:Y:S01]  /*f780*/  IMAD.SHL.U32 R21, R21, 0x8, RZ ;  /* 0x0000000815157824 */ /* 0x000fe200078e00ff */
[----:B------:R-:W-:Y:S01]  /*f790*/  UIMAD UR4, UR17, UR14, URZ ;  /* 0x0000000e110472a4 */ /* 0x000fe2000f8e023f */
[----:B------:R-:W-:Y:S01]  /*f7a0*/  ISETP.GE.AND P0, PT, R187, UR18, PT ;  /* 0x00000012bb007c0c */ /* 0x000fe2000bf06270 */
[----:B------:R-:W-:Y:S01]  /*f7b0*/  VIADD R82, R3, UR45 ;  /* 0x0000002d03527c36 */ /* 0x000fe20008000000 */
[----:B------:R-:W-:Y:S01]  /*f7c0*/  UIMAD.WIDE.U32 UR10, UR43, UR14, UR10 ;  /* 0x0000000e2b0a72a5 */ /* 0x000fe2000f8e000a */
[----:B------:R-:W5:Y:S01]  /*f7d0*/  LD.E.128 R48, desc[UR54][R48.64] ;  /* 0x0000003630307980 */ /* 0x000f62000c101d00 */
[----:B------:R-:W-:Y:S01]  /*f7e0*/  UIMAD UR4, UR43, UR15, UR4 ;  /* 0x0000000f2b0472a4 */ /* 0x000fe2000f8e0204 */
[----:B------:R-:W-:Y:S01]  /*f7f0*/  SEL R3, RZ, 0xffffffff, P0 ;  /* 0xffffffffff037807 */ /* 0x000fe20000000000 */
[----:B------:R-:W-:Y:S01]  /*f800*/  ULDC.64 UR12, c[0x0][0xaf0] ;  /* 0x0002bc00000c7ab9 */ /* 0x000fe20000000a00 */
[----:B------:R-:W-:Y:S01]  /*f810*/  LOP3.LUT R21, R21, 0x8, R20, 0xe2, !PT ;  /* 0x0000000815157812 */ /* 0x000fe200078ee214 */
[----:B------:R-:W-:Y:S01]  /*f820*/  UIMAD UR9, UR9, UR12, URZ ;  /* 0x0000000c090972a4 */ /* 0x000fe2000f8e023f */
[----:B-1----:R-:W-:Y:S01]  /*f830*/  @P2 IMAD.HI.U32 R20, R82, R77, RZ ;  /* 0x0000004d52142227 */ /* 0x002fe200078e00ff */
[----:B------:R-:W-:Y:S01]  /*f840*/  UIADD3 UR11, UR11, UR4, URZ ;  /* 0x000000040b0b7290 */ /* 0x000fe2000fffe03f */
[----:B------:R-:W5:Y:S01]  /*f850*/  LD.E.128 R56, desc[UR54][R56.64] ;  /* 0x0000003638387980 */ /* 0x000f62000c101d00 */
[----:B------:R-:W-:Y:S01]  /*f860*/  UIMAD UR4, UR8, UR13, UR9 ;  /* 0x0000000d080472a4 */ /* 0x000fe2000f8e0209 */
[----:B------:R-:W-:Y:S01]  /*f870*/  IMAD.SHL.U32 R76, R3, 0x10, RZ ;  /* 0x00000010034c7824 */ /* 0x000fe200078e00ff */
[----:B------:R-:W-:Y:S01]  /*f880*/  UIMAD.WIDE.U32 UR8, UR8, UR12, UR10 ;  /* 0x0000000c080872a5 */ /* 0x000fe2000f8e000a */
[----:B------:R-:W-:Y:S01]  /*f890*/  IMAD.MOV.U32 R3, RZ, RZ, R82 ;  /* 0x000000ffff037224 */ /* 0x000fe200078e0052 */
[----:B--2---:R-:W-:Y:S01]  /*f8a0*/  @P2 SHF.R.U32.HI R3, RZ, R79, R20 ;  /* 0x0000004fff032219 */ /* 0x004fe20000011614 */
[----:B------:R-:W5:Y:S01]  /*f8b0*/  LD.E.128 R52, desc[UR54][R52.64] ;  /* 0x0000003634347980 */ /* 0x000f62000c101d00 */
[----:B------:R-:W-:-:S02]  /*f8c0*/  LOP3.LUT R76, R76, 0x10, R21, 0xe2, !PT ;  /* 0x000000104c4c7812 */ /* 0x000fc400078ee215 */
        /* <DEDUP_REMOVED lines=10> */
[----:B------:R-:W-:-:S02]  /*f970*/  IMAD R77, R81, R79, R82 ;  /* 0x0000004f514d7224 */ /* 0x000fc400078e0252 */
[----:B------:R-:W-:Y:S01]  /*f980*/  IMAD.U32 R21, RZ, RZ, UR4 ;  /* 0x00000004ff157e24 */ /* 0x000fe2000f8e00ff */
[----:B------:R-:W5:Y:S01]  /*f990*/  LD.E.128 R60, desc[UR54][R60.64] ;  /* 0x000000363c3c7980 */ /* 0x000f62000c101d00 */
[----:B------:R-:W-:Y:S01]  /*f9a0*/  IMAD.SHL.U32 R83, R78, 0x20, RZ ;  /* 0x000000204e537824 */ /* 0x000fe200078e00ff */
[----:B------:R-:W-:Y:S02]  /*f9b0*/  SHF.R.S32.HI R78, RZ, 0x1f, R77 ;  /* 0x0000001fff4e7819 */ /* 0x000fe4000001144d */
[----:B------:R-:W5:Y:S01]  /*f9c0*/  LD.E.128 R72, desc[UR54][R72.64] ;  /* 0x0000003648487980 */ /* 0x000f62000c101d00 */
[----:B------:R-:W-:-:S03]  /*f9d0*/  ISETP.GE.AND P0, PT, R195, UR18, PT ;  /* 0x00000012c3007c0c */ /* 0x000fc6000bf06270 */
[----:B------:R-:W5:Y:S01]  /*f9e0*/  LD.E.128 R68, desc[UR54][R68.64] ;  /* 0x0000003644447980 */ /* 0x000f62000c101d00 */
[C---:B------:R-:W-:Y:S01]  /*f9f0*/  IMAD R79, R3.reuse, UR9, R80 ;  /* 0x00000009034f7c24 */ /* 0x040fe2000f8e0250 */
[----:B------:R-:W-:Y:S01]  /*fa00*/  UIADD3 UR4, UR41, 0x28c20, URZ ;  /* 0x00028c2029047890 */ /* 0x000fe2000fffe03f */
[----:B------:R-:W-:Y:S01]  /*fa10*/  IMAD.WIDE.U32 R20, R3, UR8, R20 ;  /* 0x0000000803147c25 */ /* 0x000fe2000f8e0014 */
[----:B------:R-:W-:Y:S01]  /*fa20*/  @!PT LDS RZ, [RZ] ;  /* 0x00000000fffff984 */ /* 0x000fe20000000800 */
[----:B------:R-:W-:Y:S01]  /*fa30*/  @!PT LDS RZ, [RZ] ;  /* 0x00000000fffff984 */ /* 0x000fe20000000800 */
[----:B------:R-:W-:Y:S01]  /*fa40*/  @!PT LDS RZ, [RZ] ;  /* 0x00000000fffff984 */ /* 0x000fe20000000800 */
[----:B------:R-:W-:Y:S01]  /*fa50*/  @!PT LDS RZ, [RZ] ;  /* 0x00000000fffff984 */ /* 0x000fe20000000800 */
[----:B------:R1:W-:Y:S06]  /*fa60*/  MEMBAR.ALL.CTA ;  /* 0x0000000000007992 */ /* 0x0003ec0000008000 */
[----:B-1----:R-:W1:Y:S01]  /*fa70*/  FENCE.VIEW.ASYNC.S ;  /* 0x00000000000073c6 */ /* 0x002e620000000000 */
[----:B------:R-:W-:Y:S01]  /*fa80*/  ULDC.64 UR8, c[0x0][0xad8] ;  /* 0x0002b60000087ab9 */ /* 0x000fe20000000a00 */
[----:B------:R-:W-:Y:S01]  /*fa90*/  SEL R3, RZ, 0x40, P0 ;  /* 0x00000040ff037807 */ /* 0x000fe20000000000 */
[----:B------:R-:W-:Y:S01]  /*faa0*/  IMAD.IADD R21, R21, 0x1, R79 ;  /* 0x0000000115157824 */ /* 0x000fe200078e024f */
[----:B------:R-:W-:Y:S01]  /*fab0*/  ISETP.GE.AND P0, PT, R194, UR18, PT ;  /* 0x00000012c2007c0c */ /* 0x000fe2000bf06270 */
[----:B------:R-:W-:Y:S01]  /*fac0*/  IMAD R78, R78, UR8, RZ ;  /* 0x000000084e4e7c24 */ /* 0x000fe2000f8e02ff */
[----:B------:R-:W-:Y:S01]  /*fad0*/  UPRMT UR4, URZ, 0x654, UR4 ;  /* 0x000006543f047896 */ /* 0x000fe20008000004 */
[----:B-----5:R-:W-:Y:S01]  /*fae0*/  IMAD R87, R0, R81, RZ ;  /* 0x0000005100577224 */ /* 0x020fe200078e02ff */
[----:B------:R-:W-:Y:S01]  /*faf0*/  SEL R0, RZ, 0x80, P0 ;  /* 0x00000080ff007807 */ /* 0x000fe20000000000 */
[----:B------:R-:W-:Y:S01]  /*fb00*/  VIADD R86, R192, UR45 ;  /* 0x0000002dc0567c36 */ /* 0x000fe20008000000 */
[----:B------:R-:W-:Y:S01]  /*fb10*/  LOP3.LUT R76, R83, 0x20, R76, 0xe2, !PT ;  /* 0x00000020534c7812 */ /* 0x000fe200078ee24c */
[C---:B------:R-:W-:Y:S01]  /*fb20*/  IMAD R79, R77.reuse, UR9, R78 ;  /* 0x000000094d4f7c24 */ /* 0x040fe2000f8e024e */
[----:B------:R-:W-:Y:S01]  /*fb30*/  BSSY B1, `(.L_x_2347) ;  /* 0x000002c000017945 */ /* 0x000fe20003800000 */
[----:B------:R-:W-:Y:S01]  /*fb40*/  IMAD.WIDE.U32 R20, R77, UR8, R20 ;  /* 0x000000084d147c25 */ /* 0x000fe2000f8e0014 */
[----:B------:R-:W-:Y:S01]  /*fb50*/  ISETP.GE.AND P0, PT, R86, R87, PT ;  /* 0x000000575600720c */ /* 0x000fe20003f06270 */
[----:B------:R-:W-:Y:S01]  /*fb60*/  ULDC.64 UR8, c[0x0][0xa80] ;  /* 0x0002a00000087ab9 */ /* 0x000fe20000000a00 */
[----:B------:R-:W-:Y:S01]  /*fb70*/  LOP3.LUT R3, R76, R3, RZ, 0xfc, !PT ;  /* 0x000000034c037212 */ /* 0x000fe200078efcff */
[----:B------:R-:W-:Y:S01]  /*fb80*/  IMAD.IADD R21, R21, 0x1, R79 ;  /* 0x0000000115157824 */ /* 0x000fe200078e024f */
[----:B------:R-:W-:-:S02]  /*fb90*/  LEA R84, P1, R20, UR8, 0x1 ;  /* 0x0000000814547c11 */ /* 0x000fc4000f8208ff */
[----:B------:R-:W-:Y:S02]  /*fba0*/  LOP3.LUT R0, R3, R0, RZ, 0xfc, !PT ;  /* 0x0000000003007212 */ /* 0x000fe400078efcff */
[----:B------:R-:W-:Y:S01]  /*fbb0*/  LEA.HI.X R85, R20, UR9, R21, 0x1, P1 ;  /* 0x0000000914557c11 */ /* 0x000fe200088f0c15 */
[----:B-1----:R0:W1:Y:S01]  /*fbc0*/  SHFL.IDX PT, R76, R84, RZ, 0x181f ;  /* 0x00181fff544c7589 */ /* 0x00206200000e0000 */
[----:B------:R-:W-:Y:S03]  /*fbd0*/  SYNCS.ARRIVE.TRANS64.RED.A1T0 RZ, [UR4], RZ ;  /* 0x000000ffffff79a7 */ /* 0x000fe60008100404 */
        /* <DEDUP_REMOVED lines=33> */
.L_x_2348:
[----:B------:R-:W-:Y:S05]  /*fdf0*/  BSYNC B1 ;  /* 0x0000000000017941 */ /* 0x000fea0003800000 */
.L_x_2347:
[----:B---3--:R-:W-:Y:S01]  /*fe00*/  VIADD R4, R86, 0x20 ;  /* 0x0000002056047836 */ /* 0x008fe20000000000 */
[----:B------:R3:W4:Y:S04]  /*fe10*/  SHFL.IDX PT, R7, R85, 0x1, 0x181f ;  /* 0x00381f0055077f89 */ /* 0x00072800000e0000 */
[----:B------:R-:W-:Y:S01]  /*fe20*/  ISETP.GE.AND P0, PT, R4, R87, PT ;  /* 0x000000570400720c */ /* 0x000fe20003f06270 */
[----:B------:R3:W0:-:S12]  /*fe30*/  SHFL.IDX PT, R6, R84, 0x1, 0x181f ;  /* 0x00381f0054067f89 */ /* 0x00061800000e0000 */
[----:B---3--:R-:W-:Y:S05]  /*fe40*/  @P0 BRA `(.L_x_2349) ;  /* 0x0000001000080947 */ /* 0x008fea0003800000 */
[----:B------:R-:W-:Y:S02]  /*fe50*/  ISETP.GE.AND P0, PT, R184, UR18, PT ;  /* 0x00000012b8007c0c */ /* 0x000fe4000bf06270 */
[----:B------:R-:W-:Y:S02]  /*fe60*/  ISETP.GE.AND P5, PT, R190, UR18, PT ;  /* 0x00000012be007c0c */ /* 0x000fe4000bfa6270 */
[----:B------:R-:W-:Y:S02]  /*fe70*/  ISETP.GE.AND P3, PT, R189, UR18, PT ;  /* 0x00000012bd007c0c */ /* 0x000fe4000bf66270 */
[----:B------:R-:W-:Y:S02]  /*fe80*/  ISETP.GE.AND P2, PT, R188, UR18, PT ;  /* 0x00000012bc007c0c */ /* 0x000fe4000bf46270 */
[----:B------:R-:W-:-:S05]  /*fe90*/  ISETP.GE.AND P1, PT, R187, UR18, PT ;  /* 0x00000012bb007c0c */ /* 0x000fca000bf26270 */
[----:B0---4-:R-:W-:Y:S02]  /*fea0*/  @!P0 IMAD.WIDE R4, R184, 0x2, R6 ;  /* 0x00000002b8048825 */ /* 0x011fe400078e0206 */
        /* <DEDUP_REMOVED lines=23> */
[----:B---3--:R-:W-:-:S04]  /*10020*/  LEA R4, P0, R194, R6, 0x1 ;  /* 0x00000006c2047211 */ /* 0x008fc800078008ff */
[----:B------:R-:W-:-:S05]  /*10030*/  LEA.HI.X R5, R194, R7, R198, 0x1, P0 ;  /* 0x00000007c2057211 */ /* 0x000fca00000f0cc6 */
[----:B------:R0:W-:Y:S01]  /*10040*/  ST.E.128 desc[UR54][R4.64], R68 ;  /* 0x0000004404007985 */ /* 0x0001e2000c101d36 */
[----:B------:R-:W-:Y:S05]  /*10050*/  BRA `(.L_x_2349) ;  /* 0x0000000c00847947 */ /* 0x000fea0003800000 */
.L_x_2344:
        /* <DEDUP_REMOVED lines=11> */
[----:B------:R-:W-:Y:S01]  /*10110*/  UISETP.NE.U32.AND UP1, UPT, UR8, URZ, UPT ;  /* 0x0000003f0800728c */ /* 0x000fe2000bf25070 */
[----:B------:R-:W-:Y:S02]  /*10120*/  IMAD.U32 R0, RZ, RZ, UR4 ;  /* 0x00000004ff007e24 */ /* 0x000fe4000f8e00ff */
[----:B------:R-:W2:Y:S01]  /*10130*/  @P1 LDG.E R3, desc[UR54][R4.64] ;  /* 0x0000003604031981 */ /* 0x000ea2000c1e1900 */
[----:B------:R-:W-:-:S06]  /*10140*/  UISETP.NE.AND.EX UP1, UPT, UR9, URZ, UPT, UP1 ;  /* 0x0000003f0900728c */ /* 0x000fcc000bf25310 */
[----:B------:R-:W-:-:S05]  /*10150*/  PLOP3.LUT P2, PT, PT, PT, UP1, 0x80, 0x0 ;  /* 0x000000000000781c */ /* 0x000fca0003f4f018 */
[----:B------:R-:W-:Y:S02]  /*10160*/  @UP1 ULDC.64 UR8, c[0x0][0xc08] ;  /* 0x0003020000081ab9 */ /* 0x000fe40000000a00 */
[----:B------:R-:W-:-:S06]  /*10170*/  @UP1 UIMAD.WIDE UR8, UR44, 0x4, UR8 ;  /* 0x000000042c0818a5 */ /* 0x000fcc000f8e0208 */
[----:B------:R-:W-:Y:S01]  /*10180*/  MOV R6, UR8 ;  /* 0x0000000800067c02 */ /* 0x000fe20008000f00 */
[----:B------:R-:W-:-:S05]  /*10190*/  IMAD.U32 R7, RZ, RZ, UR9 ;  /* 0x00000009ff077e24 */ /* 0x000fca000f8e00ff */
[----:B------:R1:W5:Y:S01]  /*101a0*/  @P2 LDG.E R0, desc[UR54][R6.64] ;  /* 0x0000003606002981 */ /* 0x000362000c1e1900 */
[----:B------:R-:W-:Y:S01]  /*101b0*/  UMOV UR4, URZ ;  /* 0x0000003f00047c82 */ /* 0x000fe20008000000 */
[----:B------:R-:W-:Y:S01]  /*101c0*/  USHF.R.S32.HI UR14, URZ, 0x1f, UR43 ;  /* 0x0000001f3f0e7899 */ /* 0x000fe2000801142b */
[----:B------:R-:W-:Y:S02]  /*101d0*/  ISETP.GE.AND P0, PT, R197, 0x40, PT ;  /* 0x00000040c500780c */ /* 0x000fe40003f06270 */
[----:B--2---:R-:W-:Y:S01]  /*101e0*/  @P1 R2UR UR4, R3 ;  /* 0x00000000030412ca */ /* 0x004fe200000e0000 */
[----:B01----:R-:W-:-:S14]  /*101f0*/  @P2 BRA `(.L_x_2350) ;  /* 0x0000000000102947 */ /* 0x003fdc0003800000 */
[----:B------:R-:W-:Y:S05]  /*10200*/  @!P1 BRA `(.L_x_2350) ;  /* 0x00000000000c9947 */ /* 0x000fea0003800000 */
[----:B------:R-:W2:Y:S04]  /*10210*/  LDG.E R3, desc[UR54][R4.64] ;  /* 0x0000003604037981 */ /* 0x000ea8000c1e1900 */
[----:B-----5:R-:W2:Y:S02]  /*10220*/  LDG.E R0, desc[UR54][R4.64+0x4] ;  /* 0x0000043604007981 */ /* 0x020ea4000c1e1900 */
[----:B--2---:R-:W-:-:S07]  /*10230*/  IMAD.IADD R0, R0, 0x1, -R3 ;  /* 0x0000000100007824 */ /* 0x004fce00078e0a03 */
.L_x_2350:
[----:B------:R-:W-:Y:S01]  /*10240*/  USHF.R.S32.HI UR9, URZ, 0x1f, UR44 ;  /* 0x0000001f3f097899 */ /* 0x000fe2000801142c */
[----:B------:R-:W-:Y:S01]  /*10250*/  BSSY B1, `(.L_x_2351) ;  /* 0x000002e000017945 */ /* 0x000fe20003800000 */
[----:B------:R-:W-:Y:S02]  /*10260*/  USHF.R.S32.HI UR13, URZ, 0x1f, UR4 ;  /* 0x0000001f3f0d7899 */ /* 0x000fe40008011404 */
[----:B------:R-:W-:Y:S02]  /*10270*/  USEL UR8, UR44, URZ, !UP0 ;  /* 0x0000003f2c087287 */ /* 0x000fe4000c000000 */
[----:B------:R-:W-:Y:S01]  /*10280*/  USEL UR9, UR9, URZ, !UP0 ;  /* 0x0000003f09097287 */ /* 0x000fe2000c000000 */
[----:B------:R-:W-:Y:S11]  /*10290*/  @P0 BRA `(.L_x_2352) ;  /* 0x0000000000a40947 */ /* 0x000ff60003800000 */
[----:B------:R-:W0:Y:S01]  /*102a0*/  S2R R6, SR_TID.X ;  /* 0x0000000000067919 */ /* 0x000e220000002100 */
[----:B------:R-:W1:Y:S01]  /*102b0*/  LDC R5, c[0x0][0xbe8] ;  /* 0x0002fa00ff057b82 */ /* 0x000e620000000800 */
[----:B------:R-:W-:Y:S02]  /*102c0*/  IMAD.U32 R7, RZ, RZ, UR45 ;  /* 0x0000002dff077e24 */ /* 0x000fe4000f8e00ff */
[----:B-1---5:R-:W-:-:S03]  /*102d0*/  IMAD R3, R0, R5, RZ ;  /* 0x0000000500037224 */ /* 0x022fc600078e02ff */
[----:B0-----:R-:W-:-:S04]  /*102e0*/  IADD3 R6, R7, -0x80, R6 ;  /* 0xffffff8007067810 */ /* 0x001fc80007ffe006 */
[----:B------:R-:W-:-:S13]  /*102f0*/  ISETP.GE.AND P0, PT, R6, R3, PT ;  /* 0x000000030600720c */ /* 0x000fda0003f06270 */
[----:B------:R-:W-:Y:S05]  /*10300*/  @P0 BRA `(.L_x_2352) ;  /* 0x0000000000880947 */ /* 0x000fea0003800000 */
[----:B------:R-:W-:Y:S01]  /*10310*/  ISETP.NE.AND P0, PT, R5, 0x1, PT ;  /* 0x000000010500780c */ /* 0x000fe20003f05270 */
[----:B------:R-:W-:Y:S01]  /*10320*/  ULDC.64 UR16, c[0x0][0xb90] ;  /* 0x0002e40000107ab9 */ /* 0x000fe20000000a00 */
[----:B------:R-:W-:Y:S01]  /*10330*/  UMOV UR10, UR4 ;  /* 0x00000004000a7c82 */ /* 0x000fe20008000000 */
[----:B------:R-:W-:Y:S01]  /*10340*/  UIMAD UR12, UR14, UR16, URZ ;  /* 0x000000100e0c72a4 */ /* 0x000fe2000f8e023f */
[----:B------:R-:W-:Y:S01]  /*10350*/  IMAD.MOV.U32 R4, RZ, RZ, R6 ;  /* 0x000000ffff047224 */ /* 0x000fe200078e0006 */
[----:B------:R-:W-:Y:S02]  /*10360*/  UMOV UR11, UR13 ;  /* 0x0000000d000b7c82 */ /* 0x000fe40008000000 */
[----:B------:R-:W-:Y:S02]  /*10370*/  UIMAD.WIDE.U32 UR10, UR43, UR16, UR10 ;  /* 0x000000102b0a72a5 */ /* 0x000fe4000f8e000a */
[----:B------:R-:W-:-:S03]  /*10380*/  UIMAD UR12, UR43, UR17, UR12 ;  /* 0x000000112b0c72a4 */ /* 0x000fc6000f8e020c */
[----:B------:R-:W-:Y:S01]  /*10390*/  ULDC.64 UR16, c[0x0][0xb98] ;  /* 0x0002e60000107ab9 */ /* 0x000fe20000000a00 */
[----:B------:R-:W0:Y:S01]  /*103a0*/  @P0 LDC R3, c[0x0][0xbec] ;  /* 0x0002fb00ff030b82 */ /* 0x000e220000000800 */
[----:B------:R-:W-:Y:S02]  /*103b0*/  UIADD3 UR11, UR11, UR12, URZ ;  /* 0x0000000c0b0b7290 */ /* 0x000fe4000fffe03f */
[----:B------:R-:W-:Y:S02]  /*103c0*/  UIMAD UR12, UR9, UR16, URZ ;  /* 0x00000010090c72a4 */ /* 0x000fe4000f8e023f */
[----:B------:R-:W-:Y:S02]  /*103d0*/  UIMAD.WIDE.U32 UR10, UR8, UR16, UR10 ;  /* 0x00000010080a72a5 */ /* 0x000fe4000f8e000a */
[----:B------:R-:W-:Y:S01]  /*103e0*/  UIMAD UR12, UR8, UR17, UR12 ;  /* 0x00000011080c72a4 */ /* 0x000fe2000f8e020c */
[----:B------:R-:W1:Y:S02]  /*103f0*/  @P0 LDC R8, c[0x0][0xbf0] ;  /* 0x0002fc00ff080b82 */ /* 0x000e640000000800 */
[----:B------:R-:W-:Y:S01]  /*10400*/  ULDC.64 UR16, c[0x0][0xb88] ;  /* 0x0002e20000107ab9 */ /* 0x000fe20000000a00 */
[----:B0-----:R-:W-:-:S05]  /*10410*/  @P0 IMAD.HI.U32 R3, R6, R3, RZ ;  /* 0x0000000306030227 */ /* 0x001fca00078e00ff */
[----:B-1----:R-:W-:Y:S01]  /*10420*/  @P0 SHF.R.U32.HI R4, RZ, R8, R3 ;  /* 0x00000008ff040219 */ /* 0x002fe20000011603 */
[----:B------:R-:W-:-:S04]  /*10430*/  IMAD.U32 R8, RZ, RZ, UR12 ;  /* 0x0000000cff087e24 */ /* 0x000fc8000f8e00ff */
        /* <DEDUP_REMOVED lines=15> */
.L_x_2352:
[----:B------:R-:W-:Y:S05]  /*10530*/  BSYNC B1 ;  /* 0x0000000000017941 */ /* 0x000fea0003800000 */
.L_x_2351:
        /* <DEDUP_REMOVED lines=10> */
[----:B-----5:R-:W-:Y:S01]  /*105e0*/  IMAD R25, R0, R11, RZ ;  /* 0x0000000b00197224 */ /* 0x020fe200078e02ff */
[----:B------:R-:W-:Y:S01]  /*105f0*/  SHF.L.U32 R4, R4, 0x1, RZ ;  /* 0x0000000104047819 */ /* 0x000fe200000006ff */
[----:B------:R-:W-:Y:S01]  /*10600*/  ULDC.64 UR16, c[0x0][0xae8] ;  /* 0x0002ba0000107ab9 */ /* 0x000fe20000000a00 */
[----:B------:R-:W0:Y:S01]  /*10610*/  @P0 LDC R5, c[0x0][0xbec] ;  /* 0x0002fb00ff050b82 */ /* 0x000e220000000800 */
[----:B------:R-:W-:Y:S01]  /*10620*/  ISETP.GE.AND P2, PT, R189, UR15, PT ;  /* 0x0000000fbd007c0c */ /* 0x000fe2000bf46270 */
[----:B------:R-:W-:Y:S01]  /*10630*/  UIADD3 UR11, UR11, UR12, URZ ;  /* 0x0000000c0b0b7290 */ /* 0x000fe2000fffe03f */
[----:B------:R-:W-:Y:S01]  /*10640*/  LOP3.LUT R4, R4, 0x2, R3, 0xe2, !PT ;  /* 0x0000000204047812 */ /* 0x000fe200078ee203 */
[----:B------:R-:W-:Y:S01]  /*10650*/  UIMAD UR4, UR14, UR16, URZ ;  /* 0x000000100e0472a4 */ /* 0x000fe2000f8e023f */
[----:B------:R-:W-:Y:S01]  /*10660*/  IMAD R3, R191, 0x20, R192 ;  /* 0x00000020bf037824 */ /* 0x000fe200078e02c0 */
[----:B------:R-:W-:Y:S01]  /*10670*/  SEL R6, RZ, 0xffffffff, P2 ;  /* 0xffffffffff067807 */ /* 0x000fe20001000000 */
[----:B------:R-:W-:Y:S01]  /*10680*/  UIMAD.WIDE.U32 UR10, UR43, UR16, UR10 ;  /* 0x000000102b0a72a5 */ /* 0x000fe2000f8e000a */
[----:B------:R-:W1:Y:S01]  /*10690*/  @P0 LDC R7, c[0x0][0xbf0] ;  /* 0x0002fc00ff070b82 */ /* 0x000e620000000800 */
[----:B------:R-:W-:Y:S01]  /*106a0*/  UIMAD UR4, UR43, UR17, UR4 ;  /* 0x000000112b0472a4 */ /* 0x000fe2000f8e0204 */
[----:B------:R-:W-:Y:S01]  /*106b0*/  VIADD R8, R3, UR45 ;  /* 0x0000002d03087c36 */ /* 0x000fe20008000000 */
[----:B------:R-:W-:Y:S01]  /*106c0*/  ULDC.64 UR12, c[0x0][0xaf0] ;  /* 0x0002bc00000c7ab9 */ /* 0x000fe20000000a00 */
[----:B------:R-:W-:Y:S01]  /*106d0*/  ISETP.GE.AND P1, PT, R188, UR15, PT ;  /* 0x0000000fbc007c0c */ /* 0x000fe2000bf26270 */
[----:B------:R-:W-:Y:S01]  /*106e0*/  UIMAD UR9, UR9, UR12, URZ ;  /* 0x0000000c090972a4 */ /* 0x000fe2000f8e023f */
[----:B------:R-:W-:Y:S01]  /*106f0*/  IMAD.SHL.U32 R9, R6, 0x4, RZ ;  /* 0x0000000406097824 */ /* 0x000fe200078e00ff */
[----:B------:R-:W-:Y:S01]  /*10700*/  UIADD3 UR11, UR11, UR4, URZ ;  /* 0x000000040b0b7290 */ /* 0x000fe2000fffe03f */
[----:B------:R-:W-:Y:S01]  /*10710*/  SEL R10, RZ, 0xffffffff, P1 ;  /* 0xffffffffff0a7807 */ /* 0x000fe20000800000 */
[----:B------:R-:W-:Y:S01]  /*10720*/  UIMAD UR4, UR8, UR13, UR9 ;  /* 0x0000000d080472a4 */ /* 0x000fe2000f8e0209 */
[----:B------:R-:W-:Y:S01]  /*10730*/  IMAD.MOV.U32 R3, RZ, RZ, R8 ;  /* 0x000000ffff037224 */ /* 0x000fe200078e0008 */
[----:B------:R-:W-:Y:S01]  /*10740*/  UIMAD.WIDE.U32 UR8, UR8, UR12, UR10 ;  /* 0x0000000c080872a5 */ /* 0x000fe2000f8e000a */
[----:B------:R-:W-:Y:S01]  /*10750*/  LOP3.LUT R9, R9, 0x4, R4, 0xe2, !PT ;  /* 0x0000000409097812 */ /* 0x000fe200078ee204 */
[----:B------:R-:W-:Y:S01]  /*10760*/  IMAD.SHL.U32 R10, R10, 0x8, RZ ;  /* 0x000000080a0a7824 */ /* 0x000fe200078e00ff */
[----:B------:R-:W-:Y:S01]  /*10770*/  ISETP.GE.AND P2, PT, R194, UR15, PT ;  /* 0x0000000fc2007c0c */ /* 0x000fe2000bf46270 */
[----:B------:R-:W-:Y:S01]  /*10780*/  UIADD3 UR4, UR9, UR4, URZ ;  /* 0x0000000409047290 */ /* 0x000fe2000fffe03f */
[----:B0-----:R-:W-:Y:S01]  /*10790*/  @P0 IMAD.HI.U32 R6, R8, R5, RZ ;  /* 0x0000000508060227 */ /* 0x001fe200078e00ff */
[----:B------:R-:W-:Y:S01]  /*107a0*/  BSSY B1, `(.L_x_2353) ;  /* 0x0000048000017945 */ /* 0x000fe20003800000 */
[----:B------:R-:W-:-:S02]  /*107b0*/  LOP3.LUT R10, R10, 0x8, R9, 0xe2, !PT ;  /* 0x000000080a0a7812 */ /* 0x000fc400078ee209 */
[----:B------:R-:W-:Y:S01]  /*107c0*/  IMAD.U32 R4, RZ, RZ, UR8 ;  /* 0x00000008ff047e24 */ /* 0x000fe2000f8e00ff */
[----:B------:R-:W-:Y:S01]  /*107d0*/  SEL R0, RZ, 0x80, P2 ;  /* 0x00000080ff007807 */ /* 0x000fe20001000000 */
[----:B------:R-:W-:Y:S01]  /*107e0*/  IMAD.U32 R5, RZ, RZ, UR9 ;  /* 0x00000009ff057e24 */ /* 0x000fe2000f8e00ff */
[----:B------:R-:W-:Y:S01]  /*107f0*/  ULDC.64 UR8, c[0x0][0xae0] ;  /* 0x0002b80000087ab9 */ /* 0x000fe20000000a00 */
[----:B-1----:R-:W-:Y:S01]  /*10800*/  @P0 SHF.R.U32.HI R3, RZ, R7, R6 ;  /* 0x00000007ff030219 */ /* 0x002fe20000011606 */
[----:B------:R-:W-:Y:S01]  /*10810*/  IMAD.U32 R5, RZ, RZ, UR4 ;  /* 0x00000004ff057e24 */ /* 0x000fe2000f8e00ff */
[----:B------:R-:W-:Y:S01]  /*10820*/  ISETP.GE.AND P0, PT, R187, UR15, PT ;  /* 0x0000000fbb007c0c */ /* 0x000fe2000bf06270 */
[----:B------:R-:W-:Y:S01]  /*10830*/  VIADD R26, R192, UR45 ;  /* 0x0000002dc01a7c36 */ /* 0x000fe20008000000 */
[----:B------:R-:W-:Y:S01]  /*10840*/  SHF.R.S32.HI R6, RZ, 0x1f, R3 ;  /* 0x0000001fff067819 */ /* 0x000fe20000011403 */
[C---:B------:R-:W-:Y:S01]  /*10850*/  IMAD.WIDE.U32 R4, R3.reuse, UR8, R4 ;  /* 0x0000000803047c25 */ /* 0x040fe2000f8e0004 */
[----:B------:R-:W-:-:S02]  /*10860*/  IADD3 R7, -R3, RZ, RZ ;  /* 0x000000ff03077210 */ /* 0x000fc40007ffe1ff */
[----:B------:R-:W-:Y:S01]  /*10870*/  SEL R9, RZ, 0xffffffff, P0 ;  /* 0xffffffffff097807 */ /* 0x000fe20000000000 */
[----:B------:R-:W-:Y:S01]  /*10880*/  IMAD R6, R6, UR8, RZ ;  /* 0x0000000806067c24 */ /* 0x000fe2000f8e02ff */
[----:B------:R-:W-:Y:S01]  /*10890*/  ISETP.GE.AND P0, PT, R186, UR15, PT ;  /* 0x0000000fba007c0c */ /* 0x000fe2000bf06270 */
[----:B------:R-:W-:Y:S02]  /*108a0*/  IMAD R7, R11, R7, R8 ;  /* 0x000000070b077224 */ /* 0x000fe400078e0208 */
[----:B------:R-:W-:Y:S01]  /*108b0*/  IMAD.SHL.U32 R13, R9, 0x10, RZ ;  /* 0x00000010090d7824 */ /* 0x000fe200078e00ff */
[----:B------:R-:W-:Y:S01]  /*108c0*/  SEL R8, RZ, 0xffffffff, P0 ;  /* 0xffffffffff087807 */ /* 0x000fe20000000000 */
[----:B------:R-:W-:Y:S01]  /*108d0*/  IMAD R9, R3, UR9, R6 ;  /* 0x0000000903097c24 */ /* 0x000fe2000f8e0206 */
[----:B------:R-:W-:Y:S01]  /*108e0*/  SHF.R.S32.HI R3, RZ, 0x1f, R7 ;  /* 0x0000001fff037819 */ /* 0x000fe20000011407 */
[----:B------:R-:W-:Y:S01]  /*108f0*/  ULDC.64 UR8, c[0x0][0xad8] ;  /* 0x0002b60000087ab9 */ /* 0x000fe20000000a00 */
[----:B------:R-:W-:Y:S01]  /*10900*/  ISETP.GE.AND P0, PT, R195, UR15, PT ;  /* 0x0000000fc3007c0c */ /* 0x000fe2000bf06270 */
[----:B------:R-:W-:Y:S01]  /*10910*/  IMAD.IADD R5, R5, 0x1, R9 ;  /* 0x0000000105057824 */ /* 0x000fe200078e0209 */
[----:B------:R-:W-:Y:S01]  /*10920*/  LOP3.LUT R10, R13, 0x10, R10, 0xe2, !PT ;  /* 0x000000100d0a7812 */ /* 0x000fe200078ee20a */
[----:B------:R-:W-:-:S02]  /*10930*/  IMAD R6, R3, UR8, RZ ;  /* 0x0000000803067c24 */ /* 0x000fc4000f8e02ff */
[----:B------:R-:W-:-:S04]  /*10940*/  IMAD.WIDE.U32 R4, R7, UR8, R4 ;  /* 0x0000000807047c25 */ /* 0x000fc8000f8e0004 */
[----:B------:R-:W-:Y:S01]  /*10950*/  IMAD R3, R7, UR9, R6 ;  /* 0x0000000907037c24 */ /* 0x000fe2000f8e0206 */
        /* <DEDUP_REMOVED lines=44> */
.L_x_2354:
[----:B------:R-:W-:Y:S05]  /*10c20*/  BSYNC B1 ;  /* 0x0000000000017941 */ /* 0x000fea0003800000 */
.L_x_2353:
        /* <DEDUP_REMOVED lines=36> */
.L_x_2349:
[----:B------:R-:W-:Y:S05]  /*10e70*/  BSYNC B0 ;  /* 0x0000000000007941 */ /* 0x000fea0003800000 */
.L_x_2343:
[----:B------:R-:W-:Y:S02]  /*10e80*/  ULDC UR4, c[0x0][0xc3c] ;  /* 0x00030f0000047ab9 */ /* 0x000fe40000000800 */
[----:B------:R-:W-:-:S06]  /*10e90*/  UISETP.GE.AND UP0, UPT, UR6, UR4, UPT ;  /* 0x000000040600728c */ /* 0x000fcc000bf06270 */
[----:B------:R-:W-:-:S13]  /*10ea0*/  PLOP3.LUT P0, PT, PT, PT, UP0, 0x80, 0x0 ;  /* 0x000000000000781c */ /* 0x000fda0003f0f008 */
[----:B------:R-:W-:Y:S05]  /*10eb0*/  @!P0 BRA `(.L_x_2355) ;  /* 0xffffff00002c8947 */ /* 0x000fea000383ffff */
[----:B------:R-:W-:Y:S05]  /*10ec0*/  EXIT ;  /* 0x000000000000794d */ /* 0x000fea0003800000 */
.L_x_2236:
        /* <DEDUP_REMOVED lines=13> */
[----:B------:R-:W1:Y:S01]  /*10fa0*/  LDS.128 R16, [UR4+0x28cd0] ;  /* 0x028cd004ff107984 */ /* 0x000e620008000c00 */
[----:B------:R-:W-:Y:S06]  /*10fb0*/  BAR.ARV 0x4, 0x180 ;  /* 0x0106000000007b1d */ /* 0x000fec0000002000 */
[----:B------:R-:W-:Y:S05]  /*10fc0*/  BRA `(.L_x_2357) ;  /* 0x0000000800887947 */ /* 0x000fea0003800000 */
.L_x_2356:
        /* <DEDUP_REMOVED lines=20> */
[----:B-1----:R-:W-:-:S04]  /*11110*/  SEL R6, R6, RZ, P2 ;  /* 0x000000ff06067207 */ /* 0x002fc80001000000 */
[----:B------:R-:W-:-:S05]  /*11120*/  IADD3 R6, R7, R6, RZ ;  /* 0x0000000607067210 */ /* 0x000fca0007ffe0ff */
        /* <DEDUP_REMOVED lines=14> */
[----:B------:R-:W-:Y:S01]  /*11210*/  IMAD.MOV.U32 R6, RZ, RZ, R3 ;  /* 0x000000ffff067224 */ /* 0x000fe200078e0003 */
[----:B------:R-:W-:Y:S01]  /*11220*/  UMOV UR4, URZ ;  /* 0x0000003f00047c82 */ /* 0x000fe20008000000 */
[----:B------:R-:W-:-:S05]  /*11230*/  ULDC UR5, c[0x0][0xc38] ;  /* 0x00030e0000057ab9 */ /* 0x000fca0000000800 */
.L_x_2362:
        /* <DEDUP_REMOVED lines=12> */
.L_x_2361:
[----:B------:R-:W-:Y:S05]  /*11300*/  BSYNC B0 ;  /* 0x0000000000007941 */ /* 0x000fea0003800000 */
.L_x_2360:
[----:B0----5:R-:W0:Y:S02]  /*11310*/  SHFL.UP PT, R2, R4, 0x1, RZ ;  /* 0x0420000004027989 */ /* 0x021e2400000e00ff */
        /* <DEDUP_REMOVED lines=19> */
.L_x_2358:
[----:B------:R-:W-:-:S04]  /*11450*/  IMAD.IADD R13, R6, 0x1, -R3 ;  /* 0x00000001060d7824 */ /* 0x000fc800078e0a03 */
[----:B------:R-:W-:-:S05]  /*11460*/  IMAD R2, R8, UR5, R13 ;  /* 0x0000000508027c24 */ /* 0x000fca000f8e020d */
[----:B------:R-:W-:Y:S02]  /*11470*/  ISETP.GT.AND P0, PT, R2, UR6, PT ;  /* 0x0000000602007c0c */ /* 0x000fe4000bf04270 */
[----:B------:R-:W0:Y:S11]  /*11480*/  LDC.64 R2, c[0x0][0xc90] ;  /* 0x00032400ff027b82 */ /* 0x000e360000000a00 */
[----:B------:R-:W-:-:S04]  /*11490*/  VOTE.ANY R9, PT, !P0 ;  /* 0x0000000000097806 */ /* 0x000fc800040e0100 */
[----:B------:R-:W1:Y:S02]  /*114a0*/  POPC R15, R9 ;  /* 0x00000009000f7309 */ /* 0x000e640000000000 */
[----:B-1----:R-:W-:-:S04]  /*114b0*/  VIADD R19, R15, UR4 ;  /* 0x000000040f137c36 */ /* 0x002fc80008000000 */
[----:B0-----:R-:W-:-:S05]  /*114c0*/  IMAD.WIDE R2, R19, 0x4, R2 ;  /* 0x0000000413027825 */ /* 0x001fca00078e0202 */
[----:B------:R-:W2:Y:S01]  /*114d0*/  LDG.E R7, desc[UR54][R2.64] ;  /* 0x0000003602077981 */ /* 0x000ea2000c1e1900 */
[----:B------:R-:W-:-:S03]  /*114e0*/  ISETP.NE.AND P0, PT, R9, RZ, PT ;  /* 0x000000ff0900720c */ /* 0x000fc60003f05270 */
[----:B------:R-:W2:Y:S02]  /*114f0*/  SHFL.IDX PT, R4, R4, R15, 0x1f ;  /* 0x00001f0f04047589 */ /* 0x000ea400000e0000 */
[----:B--2---:R-:W-:-:S05]  /*11500*/  IMAD R6, R4, R7, RZ ;  /* 0x0000000704067224 */ /* 0x004fca00078e02ff */
[----:B------:R-:W-:-:S04]  /*11510*/  IABS R12, R6 ;  /* 0x00000006000c7213 */ /* 0x000fc80000000000 */
[----:B------:R-:W0:Y:S08]  /*11520*/  I2F.RP R10, R12 ;  /* 0x0000000c000a7306 */ /* 0x000e300000209400 */
[----:B0-----:R-:W0:Y:S02]  /*11530*/  MUFU.RCP R10, R10 ;  /* 0x0000000a000a7308 */ /* 0x001e240000001000 */
[----:B0-----:R-:W-:-:S06]  /*11540*/  VIADD R11, R10, 0xffffffe ;  /* 0x0ffffffe0a0b7836 */ /* 0x001fcc0000000000 */
[----:B------:R0:W1:Y:S01]  /*11550*/  F2I.FTZ.U32.TRUNC.NTZ R3, R11 ;  /* 0x0000000b00037305 */ /* 0x000062000021f000 */
[----:B------:R-:W-:Y:S05]  /*11560*/  @!P0 BRA `(.L_x_2363) ;  /* 0x0000000000088947 */ /* 0x000fea0003800000 */
[----:B------:R-:W-:-:S05]  /*11570*/  IADD3 R9, R15, -0x1, RZ ;  /* 0xffffffff0f097810 */ /* 0x000fca0007ffe0ff */
[----:B------:R2:W3:Y:S02]  /*11580*/  SHFL.IDX PT, R16, R8, R9, 0x1f ;  /* 0x00001f0908107589 */ /* 0x0004e400000e0000 */
.L_x_2363:
[----:B---3--:R-:W-:Y:S01]  /*11590*/  IMAD R16, R16, UR5, R13 ;  /* 0x0000000510107c24 */ /* 0x008fe2000f8e020d */
[----:B------:R-:W-:Y:S01]  /*115a0*/  IABS R2, R6 ;  /* 0x0000000600027213 */ /* 0x000fe20000000000 */
[----:B-12---:R-:W-:-:S03]  /*115b0*/  IMAD.MOV R9, RZ, RZ, -R3 ;  /* 0x000000ffff097224 */ /* 0x006fc600078e0a03 */
[----:B0-----:R-:W-:Y:S01]  /*115c0*/  IADD3 R11, -R16, UR6, RZ ;  /* 0x00000006100b7c10 */ /* 0x001fe2000fffe1ff */
        /* <DEDUP_REMOVED lines=17> */
[----:B------:R-:W-:Y:S02]  /*116e0*/  @!P2 IADD3 R2, -R2, RZ, RZ ;  /* 0x000000ff0202a210 */ /* 0x000fe40007ffe1ff */
[----:B------:R-:W-:-:S05]  /*116f0*/  @!P1 LOP3.LUT R2, RZ, R6, RZ, 0x33, !PT ;  /* 0x00000006ff029212 */ /* 0x000fca00078e33ff */
[----:B------:R-:W-:Y:S02]  /*11700*/  IMAD R13, R7, R2, RZ ;  /* 0x00000002070d7224 */ /* 0x000fe400078e02ff */
[----:B------:R-:W-:Y:S02]  /*11710*/  IMAD.MOV R9, RZ, RZ, -R2 ;  /* 0x000000ffff097224 */ /* 0x000fe400078e0a02 */
[----:B------:R-:W-:Y:S02]  /*11720*/  IMAD.MOV R8, RZ, RZ, -R13 ;  /* 0x000000ffff087224 */ /* 0x000fe400078e0a0d */
[----:B------:R-:W-:-:S03]  /*11730*/  IMAD R6, R6, R9, R11 ;  /* 0x0000000906067224 */ /* 0x000fc600078e020b */
[----:B------:R-:W-:Y:S02]  /*11740*/  VIADDMNMX R15, R8, UR5, R7, PT ;  /* 0x00000005080f7c46 */ /* 0x000fe4000b800107 */
[----:B------:R-:W-:Y:S02]  /*11750*/  IABS R11, R6 ;  /* 0x00000006000b7213 */ /* 0x000fe40000000000 */
[-C--:B------:R-:W-:Y:S01]  /*11760*/  IABS R8, R15.reuse ;  /* 0x0000000f00087213 */ /* 0x080fe20000000000 */
[----:B------:R-:W-:Y:S01]  /*11770*/  IMAD.MOV R18, RZ, RZ, -R15 ;  /* 0x000000ffff127224 */ /* 0x000fe200078e0a0f */
[----:B------:R-:W-:Y:S02]  /*11780*/  IABS R10, R15 ;  /* 0x0000000f000a7213 */ /* 0x000fe40000000000 */
[----:B------:R-:W0:Y:S08]  /*11790*/  I2F.RP R7, R8 ;  /* 0x0000000800077306 */ /* 0x000e300000209400 */
[----:B0-----:R-:W0:Y:S02]  /*117a0*/  MUFU.RCP R7, R7 ;  /* 0x0000000700077308 */ /* 0x001e240000001000 */
[----:B0-----:R-:W-:-:S06]  /*117b0*/  VIADD R3, R7, 0xffffffe ;  /* 0x0ffffffe07037836 */ /* 0x001fcc0000000000 */
[----:B------:R-:W0:Y:S02]  /*117c0*/  F2I.FTZ.U32.TRUNC.NTZ R3, R3 ;  /* 0x0000000300037305 */ /* 0x000e24000021f000 */
[----:B0-----:R-:W-:-:S04]  /*117d0*/  IMAD.MOV R2, RZ, RZ, -R3 ;  /* 0x000000ffff027224 */ /* 0x001fc800078e0a03 */
[----:B------:R-:W-:Y:S02]  /*117e0*/  IMAD.MOV.U32 R9, RZ, RZ, R2 ;  /* 0x000000ffff097224 */ /* 0x000fe400078e0002 */
[----:B------:R-:W-:Y:S02]  /*117f0*/  IMAD.MOV.U32 R2, RZ, RZ, RZ ;  /* 0x000000ffff027224 */ /* 0x000fe400078e00ff */
[----:B------:R-:W-:-:S04]  /*11800*/  IMAD R9, R9, R8, RZ ;  /* 0x0000000809097224 */ /* 0x000fc800078e02ff */
[----:B------:R-:W-:-:S04]  /*11810*/  IMAD.HI.U32 R2, R3, R9, R2 ;  /* 0x0000000903027227 */ /* 0x000fc800078e0002 */
[----:B------:R-:W-:Y:S02]  /*11820*/  IMAD.MOV R3, RZ, RZ, -R10 ;  /* 0x000000ffff037224 */ /* 0x000fe400078e0a0a */
[----:B------:R-:W-:-:S04]  /*11830*/  IMAD.HI.U32 R2, R2, R11, RZ ;  /* 0x0000000b02027227 */ /* 0x000fc800078e00ff */
[----:B------:R-:W-:-:S05]  /*11840*/  IMAD R3, R2, R3, R11 ;  /* 0x0000000302037224 */ /* 0x000fca00078e020b */
[----:B------:R-:W-:-:S13]  /*11850*/  ISETP.GT.U32.AND P1, PT, R8, R3, PT ;  /* 0x000000030800720c */ /* 0x000fda0003f24070 */
[----:B------:R-:W-:Y:S01]  /*11860*/  @!P1 IMAD.IADD R3, R3, 0x1, -R8 ;  /* 0x0000000103039824 */ /* 0x000fe200078e0a08 */
[----:B------:R-:W-:Y:S02]  /*11870*/  @!P1 IADD3 R2, R2, 0x1, RZ ;  /* 0x0000000102029810 */ /* 0x000fe40007ffe0ff */
[----:B------:R-:W-:Y:S02]  /*11880*/  ISETP.NE.AND P1, PT, R15, RZ, PT ;  /* 0x000000ff0f00720c */ /* 0x000fe40003f25270 */
[----:B------:R-:W-:Y:S02]  /*11890*/  ISETP.GE.U32.AND P0, PT, R3, R8, PT ;  /* 0x000000080300720c */ /* 0x000fe40003f06070 */
[----:B------:R-:W-:-:S04]  /*118a0*/  LOP3.LUT R3, R6, R15, RZ, 0x3c, !PT ;  /* 0x0000000f06037212 */ /* 0x000fc800078e3cff */
[----:B------:R-:W-:Y:S01]  /*118b0*/  ISETP.GE.AND P2, PT, R3, RZ, PT ;  /* 0x000000ff0300720c */ /* 0x000fe20003f46270 */
[----:B------:R-:W-:-:S06]  /*118c0*/  IMAD.IADD R3, R6, 0x1, R13 ;  /* 0x0000000106037824 */ /* 0x000fcc00078e020d */
[----:B------:R-:W-:-:S06]  /*118d0*/  @P0 VIADD R2, R2, 0x1 ;  /* 0x0000000102020836 */ /* 0x000fcc0000000000 */
[----:B------:R-:W-:Y:S01]  /*118e0*/  @!P2 IMAD.MOV R2, RZ, RZ, -R2 ;  /* 0x000000ffff02a224 */ /* 0x000fe200078e0a02 */
[----:B------:R-:W-:-:S04]  /*118f0*/  @!P1 LOP3.LUT R2, RZ, R15, RZ, 0x33, !PT ;  /* 0x0000000fff029212 */ /* 0x000fc800078e33ff */
[----:B------:R-:W-:Y:S01]  /*11900*/  LOP3.LUT R17, RZ, R2, RZ, 0x33, !PT ;  /* 0x00000002ff117212 */ /* 0x000fe200078e33ff */
[----:B------:R-:W-:-:S04]  /*11910*/  IMAD R18, R2, R18, R3 ;  /* 0x0000001202127224 */ /* 0x000fc800078e0203 */
[----:B------:R-:W-:Y:S01]  /*11920*/  IMAD.IADD R17, R4, 0x1, R17 ;  /* 0x0000000104117824 */ /* 0x000fe200078e0211 */
[----:B------:R-:W-:Y:S06]  /*11930*/  BRA `(.L_x_2364) ;  /* 0x0000000000147947 */ /* 0x000fec0003800000 */
.L_x_2359:
[----:B------:R-:W-:Y:S01]  /*11940*/  ULDC UR4, c[0x0][0xc3c] ;  /* 0x00030f0000047ab9 */ /* 0x000fe20000000800 */
[----:B------:R-:W-:Y:S01]  /*11950*/  IMAD.MOV.U32 R17, RZ, RZ, RZ ;  /* 0x000000ffff117224 */ /* 0x000fe200078e00ff */
[----:B------:R-:W-:Y:S01]  /*11960*/  MOV R19, UR4 ;  /* 0x0000000400137c02 */ /* 0x000fe20008000f00 */
[----:B------:R-:W-:Y:S02]  /*11970*/  IMAD.U32 R16, RZ, RZ, UR6 ;  /* 0x00000006ff107e24 */ /* 0x000fe4000f8e00ff */
[----:B------:R-:W-:-:S07]  /*11980*/  IMAD.MOV.U32 R18, RZ, RZ, RZ ;  /* 0x000000ffff127224 */ /* 0x000fce00078e00ff */
.L_x_2364:
[----:B------:R-:W-:-:S13]  /*11990*/  ISETP.NE.AND P0, PT, R5, RZ, PT ;  /* 0x000000ff0500720c */ /* 0x000fda0003f05270 */
[----:B------:R-:W0:Y:S01]  /*119a0*/  @!P0 S2R R3, SR_CgaCtaId ;  /* 0x0000000000038919 */ /* 0x000e220000008800 */
[----:B------:R-:W-:-:S04]  /*119b0*/  @!P0 MOV R2, 0x400 ;  /* 0x0000040000028802 */ /* 0x000fc80000000f00 */
[----:B0-----:R-:W-:-:S05]  /*119c0*/  @!P0 LEA R2, R3, R2, 0x18 ;  /* 0x0000000203028211 */ /* 0x001fca00078ec0ff */
[----:B------:R0:W-:Y:S01]  /*119d0*/  @!P0 STS.128 [R2+0x28cd0], R16 ;  /* 0x028cd01002008388 */ /* 0x0001e20000000c00 */
[----:B------:R-:W-:Y:S06]  /*119e0*/  BAR.ARV 0x5, 0x180 ;  /* 0x0146000000007b1d */ /* 0x000fec0000002000 */
.L_x_2357:
[----:B------:R2:W-:Y:S01]  /*119f0*/  STL [R1+0x10], RZ ;  /* 0x000010ff01007387 */ /* 0x0005e20000100800 */
[----:B------:R-:W-:Y:S01]  /*11a00*/  ULDC UR4, c[0x0][0xc3c] ;  /* 0x00030f0000047ab9 */ /* 0x000fe20000000800 */
[----:B------:R-:W-:Y:S01]  /*11a10*/  IMAD.MOV.U32 R25, RZ, RZ, 0x1 ;  /* 0x00000001ff197424 */ /* 0x000fe200078e00ff */
[----:B-1----:R-:W-:Y:S01]  /*11a20*/  ISETP.GE.AND P0, PT, R19, UR4, PT ;  /* 0x0000000413007c0c */ /* 0x002fe2000bf06270 */
[----:B------:R-:W-:-:S12]  /*11a30*/  IMAD.MOV.U32 R24, RZ, RZ, RZ ;  /* 0x000000ffff187224 */ /* 0x000fd800078e00ff */
[----:B--2---:R-:W-:Y:S05]  /*11a40*/  @P0 BRA `(.L_x_2365) ;  /* 0x0000004c00300947 */ /* 0x004fea0003800000 */
[----:B------:R-:W1:Y:S01]  /*11a50*/  S2UR UR5, SR_CgaCtaId ;  /* 0x00000000000579c3 */ /* 0x000e620000008800 */
[C---:B0-----:R-:W-:Y:S01]  /*11a60*/  IMAD.SHL.U32 R2, R0.reuse, 0x8, RZ ;  /* 0x0000000800027824 */ /* 0x041fe200078e00ff */
[----:B------:R-:W-:Y:S01]  /*11a70*/  UMOV UR4, 0x400 ;  /* 0x0000040000047882 */ /* 0x000fe20000000000 */
[----:B------:R-:W-:Y:S01]  /*11a80*/  LOP3.LUT R4, R0, 0x7f, RZ, 0xc0, !PT ;  /* 0x0000007f00047812 */ /* 0x000fe200078ec0ff */
[----:B------:R0:W-:Y:S01]  /*11a90*/  STL [R1+0x10], RZ ;  /* 0x000010ff01007387 */ /* 0x0001e20000100800 */
[----:B------:R-:W-:Y:S01]  /*11aa0*/  BSSY B8, `(.L_x_2365) ;  /* 0x00004c6000087945 */ /* 0x000fe20003800000 */
[----:B------:R-:W-:Y:S01]  /*11ab0*/  LOP3.LUT R3, R2, 0x1f8, RZ, 0xc0, !PT ;  /* 0x000001f802037812 */ /* 0x000fe200078ec0ff */
[----:B------:R-:W-:Y:S01]  /*11ac0*/  IMAD.MOV.U32 R25, RZ, RZ, 0x1 ;  /* 0x00000001ff197424 */ /* 0x000fe200078e00ff */
[----:B------:R-:W-:Y:S01]  /*11ad0*/  SHF.R.U32.HI R5, RZ, 0x3, R4 ;  /* 0x00000003ff057819 */ /* 0x000fe20000011604 */
[----:B------:R-:W-:Y:S01]  /*11ae0*/  IMAD.MOV.U32 R24, RZ, RZ, RZ ;  /* 0x000000ffff187224 */ /* 0x000fe200078e00ff */
[----:B------:R-:W-:Y:S01]  /*11af0*/  LOP3.LUT R3, R3, 0x38, R0, 0x78, !PT ;  /* 0x0000003803037812 */ /* 0x000fe200078e7800 */
[----:B------:R-:W-:Y:S01]  /*11b00*/  IMAD.SHL.U32 R0, R0, 0x10, RZ ;  /* 0x0000001000007824 */ /* 0x000fe200078e00ff */
[----:B------:R-:W-:Y:S01]  /*11b10*/  LOP3.LUT R4, R2, 0x38, RZ, 0xc0, !PT ;  /* 0x0000003802047812 */ /* 0x000fe200078ec0ff */
[----:B------:R-:W-:Y:S01]  /*11b20*/  ULOP3.LUT UR36, UR39, 0x2, URZ, 0xfc, !UPT ;  /* 0x0000000227247892 */ /* 0x000fe2000f8efc3f */
[----:B------:R-:W-:Y:S01]  /*11b30*/  LOP3.LUT R34, R3, 0x200, R2, 0xf8, !PT ;  /* 0x0000020003227812 */ /* 0x000fe200078ef802 */
[----:B------:R-:W-:Y:S01]  /*11b40*/  ULDC UR37, c[0x0][0xc] ;  /* 0x0000030000257ab9 */ /* 0x000fe20000000800 */
[----:B------:R-:W-:-:S02]  /*11b50*/  LOP3.LUT R0, R5, 0x70, R0, 0xf8, !PT ;  /* 0x0000007005007812 */ /* 0x000fc400078ef800 */
[C---:B------:R-:W-:Y:S02]  /*11b60*/  LOP3.LUT R0, R4.reuse, 0xc0, RZ, 0xfc, !PT ;  /* 0x000000c004007812 */ /* 0x040fe400078efcff */
[C---:B------:R-:W-:Y:S02]  /*11b70*/  LOP3.LUT R0, R4.reuse, 0x140, RZ, 0xfc, !PT ;  /* 0x0000014004007812 */ /* 0x040fe400078efcff */
[C---:B------:R-:W-:Y:S01]  /*11b80*/  LOP3.LUT R2, R4.reuse, 0x40, RZ, 0xfc, !PT ;  /* 0x0000004004027812 */ /* 0x040fe200078efcff */
[----:B-1----:R-:W-:Y:S01]  /*11b90*/  ULEA UR4, UR5, UR4, 0x18 ;  /* 0x0000000405047291 */ /* 0x002fe2000f8ec03f */
[C---:B------:R-:W-:Y:S02]  /*11ba0*/  LOP3.LUT R3, R4.reuse, 0x80, RZ, 0xfc, !PT ;  /* 0x0000008004037812 */ /* 0x040fe400078efcff */
[C---:B------:R-:W-:Y:S02]  /*11bb0*/  LOP3.LUT R2, R4.reuse, 0x100, RZ, 0xfc, !PT ;  /* 0x0000010004027812 */ /* 0x040fe400078efcff */
[C---:B------:R-:W-:Y:S01]  /*11bc0*/  LOP3.LUT R3, R4.reuse, 0x180, RZ, 0xfc, !PT ;  /* 0x0000018004037812 */ /* 0x040fe200078efcff */
[----:B------:R-:W-:Y:S01]  /*11bd0*/  IMAD.U32 R23, RZ, RZ, UR4 ;  /* 0x00000004ff177e24 */ /* 0x000fe2000f8e00ff */
[----:B------:R-:W-:-:S03]  /*11be0*/  LOP3.LUT R2, R4, 0x1c0, RZ, 0xfc, !PT ;  /* 0x000001c004027812 */ /* 0x000fc600078efcff */
[----:B------:R-:W-:-:S05]  /*11bf0*/  IMAD R0, R34, 0x2, R23 ;  /* 0x0000000222007824 */ /* 0x000fca00078e0217 */
[----:B------:R0:W-:Y:S02]  /*11c00*/  STL [R1+0x18], R0 ;  /* 0x0000180001007387 */ /* 0x0001e40000100800 */
.L_x_2434:
[----:B------:R-:W-:Y:S05]  /*11c10*/  YIELD ;  /* 0x0000000000007946 */ /* 0x000fea0003800000 */
[----:B------:R-:W-:Y:S01]  /*11c20*/  ULDC.64 UR4, c[0x0][0xa28] ;  /* 0x00028a0000047ab9 */ /* 0x000fe20000000a00 */
[----:B------:R-:W-:Y:S02]  /*11c30*/  MOV R31, RZ ;  /* 0x000000ff001f7202 */ /* 0x000fe40000000f00 */
[----:B------:R-:W-:-:S04]  /*11c40*/  ISETP.NE.U32.AND P0, PT, RZ, UR4, PT ;  /* 0x00000004ff007c0c */ /* 0x000fc8000bf05070 */
[----:B------:R-:W-:Y:S01]  /*11c50*/  ISETP.NE.AND.EX P0, PT, RZ, UR5, PT, P0 ;  /* 0x00000005ff007c0c */ /* 0x000fe2000bf05300 */
[----:B------:R-:W-:-:S12]  /*11c60*/  ULDC.64 UR4, c[0x0][0xa18] ;  /* 0x0002860000047ab9 */ /* 0x000fd80000000a00 */
[----:B-1----:R-:W1:Y:S02]  /*11c70*/  @P0 LDC.64 R2, c[0x0][0xa28] ;  /* 0x00028a00ff020b82 */ /* 0x002e640000000a00 */
[----:B-1----:R-:W-:-:S05]  /*11c80*/  @P0 IMAD.WIDE R2, R19, 0x4, R2 ;  /* 0x0000000413020825 */ /* 0x002fca00078e0202 */
[----:B------:R1:W5:Y:S01]  /*11c90*/  @P0 LDG.E R31, desc[UR54][R2.64] ;  /* 0x00000036021f0981 */ /* 0x000362000c1e1900 */
[----:B------:R-:W-:Y:S01]  /*11ca0*/  ISETP.NE.U32.AND P0, PT, RZ, UR4, PT ;  /* 0x00000004ff007c0c */ /* 0x000fe2000bf05070 */
[----:B0-----:R-:W-:Y:S01]  /*11cb0*/  IMAD.MOV.U32 R0, RZ, RZ, RZ ;  /* 0x000000ffff007224 */ /* 0x001fe200078e00ff */
[----:B------:R-:W-:Y:S02]  /*11cc0*/  LOP3.LUT R22, R22, 0xfffffdff, RZ, 0xc0, !PT ;  /* 0xfffffdff16167812 */ /* 0x000fe400078ec0ff */
[----:B------:R-:W-:Y:S01]  /*11cd0*/  ISETP.NE.AND.EX P1, PT, RZ, UR5, PT, P0 ;  /* 0x00000005ff007c0c */ /* 0x000fe2000bf25300 */
[----:B------:R-:W-:Y:S02]  /*11ce0*/  ULDC.64 UR4, c[0x0][0xa00] ;  /* 0x0002800000047ab9 */ /* 0x000fe40000000a00 */
[----:B------:R-:W-:Y:S01]  /*11cf0*/  ISETP.NE.U32.AND P0, PT, RZ, UR4, PT ;  /* 0x00000004ff007c0c */ /* 0x000fe2000bf05070 */
[----:B-1----:R-:W0:Y:S03]  /*11d00*/  LDC.64 R2, c[0x0][0xa00] ;  /* 0x00028000ff027b82 */ /* 0x002e260000000a00 */
[----:B------:R-:W-:Y:S01]  /*11d10*/  ISETP.NE.AND.EX P2, PT, RZ, UR5, PT, P0 ;  /* 0x00000005ff007c0c */ /* 0x000fe2000bf45300 */
[----:B------:R-:W-:-:S05]  /*11d20*/  ULDC.64 UR4, c[0x0][0x418] ;  /* 0x0001060000047ab9 */ /* 0x000fca0000000a00 */
[----:B------:R-:W1:Y:S07]  /*11d30*/  @P1 LDC.64 R4, c[0x0][0xa18] ;  /* 0x00028600ff041b82 */ /* 0x000e6e0000000a00 */
[----:B------:R-:W-:Y:S01]  /*11d40*/  @P2 LOP3.LUT R22, R22, 0x200, RZ, 0xfc, !PT ;  /* 0x0000020016162812 */ /* 0x000fe200078efcff */
[----:B0-----:R-:W-:-:S05]  /*11d50*/  IMAD.WIDE R2, R19, 0x4, R2 ;  /* 0x0000000413027825 */ /* 0x001fca00078e0202 */
[----:B--2---:R-:W2:Y:S01]  /*11d60*/  @P2 LDG.E R0, desc[UR54][R2.64] ;  /* 0x0000003602002981 */ /* 0x004ea2000c1e1900 */
[----:B-1----:R-:W-:-:S05]  /*11d70*/  @P1 IMAD.WIDE R4, R19, 0x4, R4 ;  /* 0x0000000413041825 */ /* 0x002fca00078e0204 */
[----:B------:R0:W5:Y:S01]  /*11d80*/  @P1 LDG.E R37, desc[UR54][R4.64] ;  /* 0x0000003604251981 */ /* 0x000162000c1e1900 */
[----:B------:R-:W-:-:S03]  /*11d90*/  UISETP.NE.U32.AND UP0, UPT, UR4, URZ, UPT ;  /* 0x0000003f0400728c */ /* 0x000fc6000bf05070 */
[----:B------:R-:W-:Y:S01]  /*11da0*/  ULDC UR4, c[0x0][0x424] ;  /* 0x0001090000047ab9 */ /* 0x000fe20000000800 */
[----:B------:R-:W-:-:S03]  /*11db0*/  UISETP.NE.AND.EX UP0, UPT, UR5, URZ, UPT, UP0 ;  /* 0x0000003f0500728c */ /* 0x000fc6000bf05300 */
[----:B------:R-:W-:Y:S01]  /*11dc0*/  ULDC UR5, c[0x0][0x2f0] ;  /* 0x0000bc0000057ab9 */ /* 0x000fe20000000800 */
[----:B------:R-:W-:-:S04]  /*11dd0*/  USEL UR4, UR4, 0x1, UP0 ;  /* 0x0000000104047887 */ /* 0x000fc80008000000 */
[----:B------:R-:W-:Y:S01]  /*11de0*/  UIMAD UR4, UR4, UR5, URZ ;  /* 0x00000005040472a4 */ /* 0x000fe2000f8e023f */
[----:B--2---:R1:W-:Y:S05]  /*11df0*/  STL [R1], R0 ;  /* 0x0000000001007387 */ /* 0x0043ea0000100800 */
[----:B-1----:R-:W-:Y:S01]  /*11e00*/  IMAD.U32 R0, RZ, RZ, UR4 ;  /* 0x00000004ff007e24 */ /* 0x002fe2000f8e00ff */
[----:B0--34-:R-:W-:Y:S06]  /*11e10*/  @P1 BRA `(.L_x_2366) ;  /* 0x0000000000181947 */ /* 0x019fec0003800000 */
[----:B------:R-:W-:Y:S02]  /*11e20*/  ULDC UR4, c[0x0][0x288] ;  /* 0x0000a20000047ab9 */ /* 0x000fe40000000800 */
[----:B-----5:R-:W-:Y:S01]  /*11e30*/  IMAD.U32 R37, RZ, RZ, UR4 ;  /* 0x00000004ff257e24 */ /* 0x020fe2000f8e00ff */
[----:B------:R-:W-:Y:S06]  /*11e40*/  @!P2 BRA `(.L_x_2366) ;  /* 0x00000000000ca947 */ /* 0x000fec0003800000 */
[----:B------:R-:W2:Y:S04]  /*11e50*/  LDG.E R4, desc[UR54][R2.64] ;  /* 0x0000003602047981 */ /* 0x000ea8000c1e1900 */
[----:B------:R-:W2:Y:S02]  /*11e60*/  LDG.E R37, desc[UR54][R2.64+0x4] ;  /* 0x0000043602257981 */ /* 0x000ea4000c1e1900 */
[----:B--2---:R-:W-:-:S07]  /*11e70*/  IMAD.IADD R37, R37, 0x1, -R4 ;  /* 0x0000000125257824 */ /* 0x004fce00078e0a04 */
.L_x_2366:
[----:B------:R-:W-:Y:S02]  /*11e80*/  ULDC.64 UR4, c[0x0][0xa20] ;  /* 0x0002880000047ab9 */ /* 0x000fe40000000a00 */
[----:B------:R-:W-:-:S04]  /*11e90*/  ISETP.NE.U32.AND P0, PT, RZ, UR4, PT ;  /* 0x00000004ff007c0c */ /* 0x000fc8000bf05070 */
[----:B------:R-:W-:-:S13]  /*11ea0*/  ISETP.NE.AND.EX P0, PT, RZ, UR5, PT, P0 ;  /* 0x00000005ff007c0c */ /* 0x000fda000bf05300 */
[----:B------:R-:W-:Y:S05]  /*11eb0*/  @!P0 BRA `(.L_x_2367) ;  /* 0x0000000000108947 */ /* 0x000fea0003800000 */
[----:B------:R-:W0:Y:S02]  /*11ec0*/  LDC.64 R2, c[0x0][0xa20] ;  /* 0x00028800ff027b82 */ /* 0x000e240000000a00 */
[----:B0-----:R-:W-:-:S05]  /*11ed0*/  IMAD.WIDE R2, R19, 0x4, R2 ;  /* 0x0000000413027825 */ /* 0x001fca00078e0202 */
[----:B------:R0:W5:Y:S01]  /*11ee0*/  LDG.E R0, desc[UR54][R2.64] ;  /* 0x0000003602007981 */ /* 0x000162000c1e1900 */
[----:B------:R-:W-:Y:S05]  /*11ef0*/  BRA `(.L_x_2368) ;  /* 0x0000000000247947 */ /* 0x000fea0003800000 */
.L_x_2367:
[----:B------:R-:W-:Y:S02]  /*11f00*/  ULDC.64 UR4, c[0x0][0xa08] ;  /* 0x0002820000047ab9 */ /* 0x000fe40000000a00 */
[----:B------:R-:W-:-:S04]  /*11f10*/  ISETP.NE.U32.AND P0, PT, RZ, UR4, PT ;  /* 0x00000004ff007c0c */ /* 0x000fc8000bf05070 */
[----:B------:R-:W-:-:S13]  /*11f20*/  ISETP.NE.AND.EX P0, PT, RZ, UR5, PT, P0 ;  /* 0x00000005ff007c0c */ /* 0x000fda000bf05300 */
[----:B------:R-:W-:Y:S05]  /*11f30*/  @!P0 BRA `(.L_x_2368) ;  /* 0x0000000000148947 */ /* 0x000fea0003800000 */
[----:B------:R-:W0:Y:S02]  /*11f40*/  LDC.64 R2, c[0x0][0xa08] ;  /* 0x00028200ff027b82 */ /* 0x000e240000000a00 */
[----:B0-----:R-:W-:-:S05]  /*11f50*/  IMAD.WIDE R2, R19, 0x4, R2 ;  /* 0x0000000413027825 */ /* 0x001fca00078e0202 */
[----:B------:R-:W2:Y:S04]  /*11f60*/  LDG.E R0, desc[UR54][R2.64] ;  /* 0x0000003602007981 */ /* 0x000ea8000c1e1900 */
[----:B------:R-:W2:Y:S02]  /*11f70*/  LDG.E R5, desc[UR54][R2.64+0x4] ;  /* 0x0000043602057981 */ /* 0x000ea4000c1e1900 */
[----:B--2---:R-:W-:-:S07]  /*11f80*/  IMAD.IADD R0, R5, 0x1, -R0 ;  /* 0x0000000105007824 */ /* 0x004fce00078e0a00 */
.L_x_2368:
[----:B0-----:R-:W0:Y:S01]  /*11f90*/  LDC R2, c[0x0][0x448] ;  /* 0x00011200ff027b82 */ /* 0x001e220000000800 */
[----:B------:R-:W-:Y:S01]  /*11fa0*/  IMAD.SHL.U32 R35, R17, 0x40, RZ ;  /* 0x0000004011237824 */ /* 0x000fe200078e00ff */
[----:B------:R-:W-:Y:S01]  /*11fb0*/  LOP3.LUT R22, R22, 0xfffffeff, RZ, 0xc0, !PT ;  /* 0xfffffeff16167812 */ /* 0x000fe200078ec0ff */
[----:B-----5:R-:W-:Y:S02]  /*11fc0*/  IMAD.IADD R29, R0, 0x1, -R31 ;  /* 0x00000001001d7824 */ /* 0x020fe400078e0a1f */
[----:B------:R-:W-:Y:S01]  /*11fd0*/  VIADD R4, R35, 0x3f ;  /* 0x0000003f23047836 */ /* 0x000fe20000000000 */
[----:B0-----:R-:W-:Y:S02]  /*11fe0*/  ISETP.NE.AND P2, PT, R2, 0x1, PT ;  /* 0x000000010200780c */ /* 0x001fe40003f45270 */
[----:B------:R-:W0:Y:S11]  /*11ff0*/  LDC.64 R2, c[0x0][0x9e0] ;  /* 0x00027800ff027b82 */ /* 0x000e360000000a00 */
[----:B------:R-:W1:Y:S01]  /*12000*/  @P2 LDC R5, c[0x0][0x44c] ;  /* 0x00011300ff052b82 */ /* 0x000e620000000800 */
[----:B------:R-:W-:-:S07]  /*12010*/  @P2 LOP3.LUT R22, R22, 0x100, RZ, 0xfc, !PT ;  /* 0x0000010016162812 */ /* 0x000fce00078efcff */
[----:B------:R-:W2:Y:S01]  /*12020*/  @P2 LDC R6, c[0x0][0x450] ;  /* 0x00011400ff062b82 */ /* 0x000ea20000000800 */
[----:B0-----:R-:W-:Y:S01]  /*12030*/  ISETP.GE.AND P1, PT, R3, 0x1, PT ;  /* 0x000000010300780c */ /* 0x001fe20003f26270 */
[----:B-1----:R-:W-:-:S05]  /*12040*/  @P2 IMAD.HI.U32 R5, R4, R5, RZ ;  /* 0x0000000504052227 */ /* 0x002fca00078e00ff */
[----:B--2---:R-:W-:Y:S02]  /*12050*/  @P2 SHF.R.U32.HI R4, RZ, R6, R5 ;  /* 0x00000006ff042219 */ /* 0x004fe40000011605 */
[----:B------:R-:W-:-:S04]  /*12060*/  IADD3 R5, R29, 0x1, -R37 ;  /* 0x000000011d057810 */ /* 0x000fc80007ffe825 */
[----:B------:R-:W-:-:S05]  /*12070*/  IADD3 R7, R5, R4, RZ ;  /* 0x0000000405077210 */ /* 0x000fca0007ffe0ff */
[----:B------:R-:W-:Y:S01]  /*12080*/  IMAD.IADD R2, R7, 0x1, R2 ;  /* 0x0000000107027824 */ /* 0x000fe200078e0202 */
[----:B------:R-:W-:Y:S06]  /*12090*/  @!P1 BRA `(.L_x_2369) ;  /* 0x0000000000489947 */ /* 0x000fec0003800000 */
[C---:B------:R-:W-:Y:S01]  /*120a0*/  ISETP.GT.AND P0, PT, R7.reuse, RZ, PT ;  /* 0x000000ff0700720c */ /* 0x040fe20003f04270 */
[----:B------:R-:W-:Y:S01]  /*120b0*/  BSSY B0, `(.L_x_2370) ;  /* 0x000000e000007945 */ /* 0x000fe20003800000 */
[----:B------:R-:W-:-:S11]  /*120c0*/  VIADD R0, R7, 0xffffffff ;  /* 0xffffffff07007836 */ /* 0x000fd60000000000 */
        /* <DEDUP_REMOVED lines=8> */
.L_x_2371:
[----:B------:R-:W-:-:S13]  /*12150*/  ISETP.NE.AND P0, PT, R3, 0x1, PT ;  /* 0x000000010300780c */ /* 0x000fda0003f05270 */
[----:B------:R-:W0:Y:S02]  /*12160*/  @P0 LDC.64 R4, c[0x0][0x9e8] ;  /* 0x00027a00ff040b82 */ /* 0x000e240000000a00 */
[----:B0-----:R-:W-:-:S05]  /*12170*/  @P0 IMAD.HI.U32 R4, R0, R4, RZ ;  /* 0x0000000400040227 */ /* 0x001fca00078e00ff */
[----:B------:R-:W-:-:S07]  /*12180*/  @P0 SHF.R.U32.HI R0, RZ, R5, R4 ;  /* 0x00000005ff000219 */ /* 0x000fce0000011604 */
.L_x_2372:
[----:B------:R-:W-:Y:S05]  /*12190*/  BSYNC B0 ;  /* 0x0000000000007941 */ /* 0x000fea0003800000 */
.L_x_2370:
[----:B------:R-:W-:-:S05]  /*121a0*/  IMAD R5, R0, R3, R3 ;  /* 0x0000000300057224 */ /* 0x000fca00078e0203 */
[----:B------:R-:W-:-:S07]  /*121b0*/  VIMNMX R2, R2, R5, PT ;  /* 0x0000000502027248 */ /* 0x000fce0003fe0100 */
.L_x_2369:
[----:B------:R-:W0:Y:S01]  /*121c0*/  @P2 LDC R4, c[0x0][0x44c] ;  /* 0x00011300ff042b82 */ /* 0x000e220000000800 */
[----:B------:R-:W-:Y:S01]  /*121d0*/  VIADD R2, R2, 0x3f ;  /* 0x0000003f02027836 */ /* 0x000fe20000000000 */
[----:B------:R-:W-:Y:S01]  /*121e0*/  ULDC UR4, c[0x0][0x9dc] ;  /* 0x0002770000047ab9 */ /* 0x000fe20000000800 */
[----:B------:R-:W-:-:S05]  /*121f0*/  IMAD.MOV.U32 R0, RZ, RZ, R35 ;  /* 0x000000ffff007224 */ /* 0x000fca00078e0023 */
[----:B------:R-:W1:Y:S01]  /*12200*/  @P2 LDC R5, c[0x0][0x450] ;  /* 0x00011400ff052b82 */ /* 0x000e620000000800 */
[----:B0-----:R-:W-:-:S05]  /*12210*/  @P2 IMAD.HI.U32 R4, R35, R4, RZ ;  /* 0x0000000423042227 */ /* 0x001fca00078e00ff */
[----:B-1----:R-:W-:Y:S02]  /*12220*/  @P2 SHF.R.U32.HI R0, RZ, R5, R4 ;  /* 0x00000005ff002219 */ /* 0x002fe40000011604 */
[----:B------:R-:W-:-:S04]  /*12230*/  SHF.R.S32.HI R5, RZ, 0x1f, R2 ;  /* 0x0000001fff057819 */ /* 0x000fc80000011402 */
[----:B------:R-:W-:Y:S01]  /*12240*/  LEA.HI R4, R5, R2, RZ, 0x6 ;  /* 0x0000000205047211 */ /* 0x000fe200078f30ff */
[----:B------:R-:W-:-:S03]  /*12250*/  VIADD R2, R29, 0x3f ;  /* 0x0000003f1d027836 */ /* 0x000fc60000000000 */
[----:B------:R-:W-:Y:S02]  /*12260*/  SHF.R.S32.HI R4, RZ, 0x6, R4 ;  /* 0x00000006ff047819 */ /* 0x000fe40000011404 */
[----:B------:R-:W-:-:S04]  /*12270*/  SHF.R.S32.HI R5, RZ, 0x1f, R2 ;  /* 0x0000001fff057819 */ /* 0x000fc80000011402 */
[----:B------:R-:W-:Y:S02]  /*12280*/  LEA.HI R5, R5, R2, RZ, 0x6 ;  /* 0x0000000205057211 */ /* 0x000fe400078f30ff */
[----:B------:R-:W-:Y:S02]  /*12290*/  IADD3 R2, R0, R29, -R37 ;  /* 0x0000001d00027210 */ /* 0x000fe40007ffe825 */
[----:B------:R-:W-:-:S03]  /*122a0*/  SHF.R.S32.HI R5, RZ, 0x6, R5 ;  /* 0x00000006ff057819 */ /* 0x000fc60000011405 */
[----:B------:R-:W-:Y:S01]  /*122b0*/  VIADD R0, R2, -UR4 ;  /* 0x8000000402007c36 */ /* 0x000fe20008000000 */
[----:B------:R-:W-:-:S05]  /*122c0*/  VIMNMX R27, R5, R4, PT ;  /* 0x00000004051b7248 */ /* 0x000fca0003fe0100 */
[----:B------:R0:W-:Y:S01]  /*122d0*/  STL [R1+0x4], R27 ;  /* 0x0000041b01007387 */ /* 0x0001e20000100800 */
[----:B------:R-:W-:Y:S05]  /*122e0*/  @!P1 BRA `(.L_x_2373) ;  /* 0x0000000000449947 */ /* 0x000fea0003800000 */
[----:B------:R-:W-:Y:S01]  /*122f0*/  ISETP.GT.AND P0, PT, R2, -0x1, PT ;  /* 0xffffffff0200780c */ /* 0x000fe20003f04270 */
[----:B------:R-:W-:-:S12]  /*12300*/  BSSY B0, `(.L_x_2374) ;  /* 0x000000d000007945 */ /* 0x000fd80003800000 */
[----:B------:R-:W-:Y:S05]  /*12310*/  @P0 BRA `(.L_x_2375) ;  /* 0x00000000001c0947 */ /* 0x000fea0003800000 */
[----:B------:R-:W-:Y:S02]  /*12320*/  ISETP.NE.AND P0, PT, R3, 0x1, PT ;  /* 0x000000010300780c */ /* 0x000fe40003f05270 */
[----:B------:R-:W-:-:S11]  /*12330*/  LOP3.LUT R7, RZ, R2, RZ, 0x33, !PT ;  /* 0x00000002ff077212 */ /* 0x000fd600078e33ff */
[----:B------:R-:W1:Y:S02]  /*12340*/  @P0 LDC.64 R4, c[0x0][0x9e8] ;  /* 0x00027a00ff040b82 */ /* 0x000e640000000a00 */
[----:B-1----:R-:W-:-:S05]  /*12350*/  @P0 IMAD.HI.U32 R4, R7, R4, RZ ;  /* 0x0000000407040227 */ /* 0x002fca00078e00ff */
[----:B------:R-:W-:-:S04]  /*12360*/  @P0 SHF.R.U32.HI R7, RZ, R5, R4 ;  /* 0x00000005ff070219 */ /* 0x000fc80000011604 */
[----:B------:R-:W-:Y:S01]  /*12370*/  LOP3.LUT R2, RZ, R7, RZ, 0x33, !PT ;  /* 0x00000007ff027212 */ /* 0x000fe200078e33ff */
[----:B------:R-:W-:Y:S06]  /*12380*/  BRA `(.L_x_2376) ;  /* 0x0000000000107947 */ /* 0x000fec0003800000 */
.L_x_2375:
[----:B------:R-:W-:-:S13]  /*12390*/  ISETP.NE.AND P0, PT, R3, 0x1, PT ;  /* 0x000000010300780c */ /* 0x000fda0003f05270 */
[----:B------:R-:W1:Y:S02]  /*123a0*/  @P0 LDC.64 R4, c[0x0][0x9e8] ;  /* 0x00027a00ff040b82 */ /* 0x000e640000000a00 */
[----:B-1----:R-:W-:-:S05]  /*123b0*/  @P0 IMAD.HI.U32 R4, R2, R4, RZ ;  /* 0x0000000402040227 */ /* 0x002fca00078e00ff */
[----:B------:R-:W-:-:S07]  /*123c0*/  @P0 SHF.R.U32.HI R2, RZ, R5, R4 ;  /* 0x00000005ff020219 */ /* 0x000fce0000011604 */
.L_x_2376:
[----:B------:R-:W-:Y:S05]  /*123d0*/  BSYNC B0 ;  /* 0x0000000000007941 */ /* 0x000fea0003800000 */
.L_x_2374:
[----:B------:R-:W-:-:S05]  /*123e0*/  IMAD R3, R2, R3, RZ ;  /* 0x0000000302037224 */ /* 0x000fca00078e02ff */
[----:B------:R-:W-:-:S07]  /*123f0*/  VIMNMX R0, R0, R3, !PT ;  /* 0x0000000300007248 */ /* 0x000fce0007fe0100 */
.L_x_2373:
[----:B------:R-:W-:Y:S01]  /*12400*/  SHF.R.S32.HI R3, RZ, 0x1f, R0 ;  /* 0x0000001fff037819 */ /* 0x000fe20000011400 */
[----:B------:R-:W-:Y:S03]  /*12410*/  BSSY B7, `(.L_x_2377) ;  /* 0x000036d000077945 */ /* 0x000fe60003800000 */
[----:B------:R-:W-:-:S04]  /*12420*/  LEA.HI R3, R3, R0, RZ, 0x6 ;  /* 0x0000000003037211 */ /* 0x000fc800078f30ff */
[----:B------:R-:W-:-:S04]  /*12430*/  SHF.R.S32.HI R3, RZ, 0x6, R3 ;  /* 0x00000006ff037819 */ /* 0x000fc80000011403 */
[----:B------:R-:W-:-:S04]  /*12440*/  VIMNMX R32, RZ, R3, !PT ;  /* 0x00000003ff207248 */ /* 0x000fc80007fe0100 */
[----:B------:R-:W-:-:S13]  /*12450*/  ISETP.GT.AND P0, PT, R27, R32, PT ;  /* 0x000000201b00720c */ /* 0x000fda0003f04270 */
        /* <DEDUP_REMOVED lines=18> */
.L_x_2378:
        /* <DEDUP_REMOVED lines=20> */
.L_x_2381:
[----:B------:R-:W-:Y:S05]  /*126c0*/  BSYNC B6 ;  /* 0x0000000000067941 */ /* 0x000fea0003800000 */
.L_x_2380:
        /* <DEDUP_REMOVED lines=17> */
[----:B-1----:R-:W-:-:S07]  /*127e0*/  IMAD.MOV.U32 R12, RZ, RZ, 0x1 ;  /* 0x00000001ff0c7424 */ /* 0x002fce00078e00ff */
[----:B------:R-:W-:-:S07]  /*127f0*/  LEPC R20, `(.L_x_2384) ;  /* 0x000000001014794e */ /* 0x000fce0000000000 */
[----:B0-2---:R-:W-:Y:S05]  /*12800*/  CALL.ABS.NOINC R2 ;  /* 0x0000000002007343 */ /* 0x005fea0003c00000 */
.L_x_2384:
[----:B------:R0:W1:Y:S01]  /*12810*/  LDC.64 R2, c[0x4][R17] ;  /* 0x0100000011027b82 */ /* 0x0000620000000a00 */
[----:B------:R-:W-:Y:S01]  /*12820*/  ULDC.64 UR6, c[0x4][0x90] ;  /* 0x0100240000067ab9 */ /* 0x000fe20000000a00 */
[----:B------:R-:W-:Y:S01]  /*12830*/  ULDC.64 UR8, c[0x4][0x98] ;  /* 0x0100260000087ab9 */ /* 0x000fe20000000a00 */
[----:B------:R-:W-:Y:S01]  /*12840*/  ULDC.64 UR4, c[0x4][0x18] ;  /* 0x0100060000047ab9 */ /* 0x000fe20000000a00 */
        /* <DEDUP_REMOVED lines=11> */
.L_x_2383:
[----:B------:R-:W-:Y:S05]  /*12900*/  BSYNC B6 ;  /* 0x0000000000067941 */ /* 0x000fea0003800000 */
.L_x_2382:
[----:B------:R-:W1:Y:S01]  /*12910*/  S2R R20, SR_TID.X ;  /* 0x0000000000147919 */ /* 0x000e620000002100 */
[----:B------:R-:W-:Y:S01]  /*12920*/  ULDC.64 UR4, c[0x0][0x9f8] ;  /* 0x00027e0000047ab9 */ /* 0x000fe20000000a00 */
[----:B------:R-:W-:Y:S01]  /*12930*/  IMAD.MOV.U32 R28, RZ, RZ, R19 ;  /* 0x000000ffff1c7224 */ /* 0x000fe200078e0013 */
[----:B------:R-:W-:Y:S01]  /*12940*/  ISETP.NE.U32.AND P0, PT, RZ, UR4, PT ;  /* 0x00000004ff007c0c */ /* 0x000fe2000bf05070 */
[----:B------:R-:W2:Y:S01]  /*12950*/  S2R R17, SR_TID.X ;  /* 0x0000000000117919 */ /* 0x000ea20000002100 */
[----:B------:R-:W-:Y:S01]  /*12960*/  ULDC UR4, c[0x0][0x320] ;  /* 0x0000c80000047ab9 */ /* 0x000fe20000000800 */
[----:B------:R-:W3:Y:S01]  /*12970*/  LDC R9, c[0x0][0x430] ;  /* 0x00010c00ff097b82 */ /* 0x000ee20000000800 */
[----:B------:R-:W-:-:S13]  /*12980*/  ISETP.NE.AND.EX P0, PT, RZ, UR5, PT, P0 ;  /* 0x00000005ff007c0c */ /* 0x000fda000bf05300 */
[----:B------:R-:W4:Y:S01]  /*12990*/  @P0 LDC.64 R2, c[0x0][0x9f8] ;  /* 0x00027e00ff020b82 */ /* 0x000f220000000a00 */
[----:B-1----:R-:W-:Y:S02]  /*129a0*/  IMAD.SHL.U32 R20, R20, 0x8, RZ ;  /* 0x0000000814147824 */ /* 0x002fe400078e00ff */
[----:B--2---:R-:W-:-:S03]  /*129b0*/  IMAD.SHL.U32 R17, R17, 0x8, RZ ;  /* 0x0000000811117824 */ /* 0x004fc600078e00ff */
[----:B------:R-:W-:-:S04]  /*129c0*/  LOP3.LUT R20, R20, 0x38, RZ, 0xc0, !PT ;  /* 0x0000003814147812 */ /* 0x000fc800078ec0ff */
[C---:B------:R-:W-:Y:S02]  /*129d0*/  LOP3.LUT R26, R20.reuse, 0x180, RZ, 0xfc, !PT ;  /* 0x00000180141a7812 */ /* 0x040fe400078efcff */
[----:B------:R-:W-:Y:S01]  /*129e0*/  LOP3.LUT R20, R20, 0x40, RZ, 0xfc, !PT ;  /* 0x0000004014147812 */ /* 0x000fe200078efcff */
[----:B----4-:R-:W-:Y:S01]  /*129f0*/  @P0 IMAD.WIDE R2, R19, 0x4, R2 ;  /* 0x0000000413020825 */ /* 0x010fe200078e0202 */
[----:B------:R-:W-:Y:S02]  /*12a00*/  LOP3.LUT R17, R17, 0x38, RZ, 0xc0, !PT ;  /* 0x0000003811117812 */ /* 0x000fe400078ec0ff */
[----:B------:R-:W-:Y:S02]  /*12a10*/  ISETP.GE.AND P3, PT, R20, UR4, PT ;  /* 0x0000000414007c0c */ /* 0x000fe4000bf66270 */
[----:B------:R-:W-:Y:S01]  /*12a20*/  LOP3.LUT R20, R17, 0x1c0, RZ, 0xfc, !PT ;  /* 0x000001c011147812 */ /* 0x000fe200078efcff */
[----:B------:R1:W5:Y:S01]  /*12a30*/  @P0 LDG.E R28, desc[UR54][R2.64] ;  /* 0x00000036021c0981 */ /* 0x000362000c1e1900 */
[----:B------:R-:W-:Y:S01]  /*12a40*/  ISETP.GE.AND P1, PT, R26, UR4, PT ;  /* 0x000000041a007c0c */ /* 0x000fe2000bf26270 */
[----:B------:R-:W-:Y:S01]  /*12a50*/  UMOV UR5, 0xffffffff ;  /* 0xffffffff00057882 */ /* 0x000fe20000000000 */
[----:B------:R-:W-:Y:S01]  /*12a60*/  ISETP.GE.AND P0, PT, R20, UR4, PT ;  /* 0x0000000414007c0c */ /* 0x000fe2000bf06270 */
[----:B------:R-:W2:Y:S01]  /*12a70*/  S2R R21, SR_TID.X ;  /* 0x0000000000157919 */ /* 0x000ea20000002100 */
[----:B------:R-:W-:-:S02]  /*12a80*/  LEA R0, R27, 0xffffffc0, 0x6 ;  /* 0xffffffc01b007811 */ /* 0x000fc400078e30ff */
[----:B------:R-:W-:Y:S01]  /*12a90*/  LOP3.LUT R22, R22, 0xffffffbf, RZ, 0xc0, !PT ;  /* 0xffffffbf16167812 */ /* 0x000fe200078ec0ff */
[----:B------:R-:W4:Y:S01]  /*12aa0*/  S2R R20, SR_TID.X ;  /* 0x0000000000147919 */ /* 0x000f220000002100 */
[----:B------:R-:W-:Y:S02]  /*12ab0*/  SEL R6, RZ, 0x40, P1 ;  /* 0x00000040ff067807 */ /* 0x000fe40000800000 */
[----:B------:R-:W-:Y:S01]  /*12ac0*/  @P3 LOP3.LUT R22, R22, 0x40, RZ, 0xfc, !PT ;  /* 0x0000004016163812 */ /* 0x000fe200078efcff */
[----:B------:R-:W0:Y:S03]  /*12ad0*/  S2R R17, SR_TID.X ;  /* 0x0000000000117919 */ /* 0x000e260000002100 */
[----:B------:R-:W-:Y:S01]  /*12ae0*/  LOP3.LUT R22, R22, 0xffffff7f, RZ, 0xc0, !PT ;  /* 0xffffff7f16167812 */ /* 0x000fe200078ec0ff */
[----:B------:R-:W3:Y:S01]  /*12af0*/  S2R R26, SR_TID.X ;  /* 0x00000000001a7919 */ /* 0x000ee20000002100 */
[----:B--2---:R-:W-:-:S02]  /*12b00*/  IMAD.SHL.U32 R21, R21, 0x8, RZ ;  /* 0x0000000815157824 */ /* 0x004fc400078e00ff */
[----:B----4-:R-:W-:-:S03]  /*12b10*/  IMAD.SHL.U32 R20, R20, 0x8, RZ ;  /* 0x0000000814147824 */ /* 0x010fc600078e00ff */
[----:B------:R-:W-:Y:S01]  /*12b20*/  LOP3.LUT R21, R21, 0x38, RZ, 0xc0, !PT ;  /* 0x0000003815157812 */ /* 0x000fe200078ec0ff */
[----:B0-----:R-:W-:Y:S01]  /*12b30*/  IMAD.SHL.U32 R17, R17, 0x8, RZ ;  /* 0x0000000811117824 */ /* 0x001fe200078e00ff */
[----:B------:R-:W-:Y:S02]  /*12b40*/  LOP3.LUT R20, R20, 0x38, RZ, 0xc0, !PT ;  /* 0x0000003814147812 */ /* 0x000fe400078ec0ff */
[----:B------:R-:W-:Y:S02]  /*12b50*/  ISETP.GE.AND P2, PT, R21, UR4, PT ;  /* 0x0000000415007c0c */ /* 0x000fe4000bf46270 */
[----:B---3--:R-:W-:Y:S02]  /*12b60*/  LOP3.LUT R26, R26, 0x7f, RZ, 0xc0, !PT ;  /* 0x0000007f1a1a7812 */ /* 0x008fe400078ec0ff */
[----:B------:R-:W-:Y:S02]  /*12b70*/  LOP3.LUT R17, R17, 0x38, RZ, 0xc0, !PT ;  /* 0x0000003811117812 */ /* 0x000fe400078ec0ff */
[----:B------:R-:W-:-:S02]  /*12b80*/  SHF.R.U32.HI R27, RZ, 0x3, R26 ;  /* 0x00000003ff1b7819 */ /* 0x000fc4000001161a */
[----:B------:R-:W-:Y:S02]  /*12b90*/  LOP3.LUT R26, R20, 0xc0, RZ, 0xfc, !PT ;  /* 0x000000c0141a7812 */ /* 0x000fe400078efcff */
[----:B------:R-:W0:Y:S01]  /*12ba0*/  S2R R20, SR_TID.X ;  /* 0x0000000000147919 */ /* 0x000e220000002100 */
[----:B------:R-:W-:Y:S02]  /*12bb0*/  LOP3.LUT R17, R17, 0x80, RZ, 0xfc, !PT ;  /* 0x0000008011117812 */ /* 0x000fe400078efcff */
[----:B------:R-:W-:Y:S02]  /*12bc0*/  @P2 LOP3.LUT R22, R22, 0x80, RZ, 0xfc, !PT ;  /* 0x0000008016162812 */ /* 0x000fe400078efcff */
[----:B------:R-:W-:Y:S02]  /*12bd0*/  ISETP.GE.AND P5, PT, R17, UR4, PT ;  /* 0x0000000411007c0c */ /* 0x000fe4000bfa6270 */
[----:B------:R-:W-:Y:S02]  /*12be0*/  ISETP.GE.AND P4, PT, R26, UR4, PT ;  /* 0x000000041a007c0c */ /* 0x000fe4000bf86270 */
[----:B------:R-:W-:-:S02]  /*12bf0*/  LOP3.LUT R22, R22, 0xffffffdf, RZ, 0xc0, !PT ;  /* 0xffffffdf16167812 */ /* 0x000fc400078ec0ff */
[C---:B------:R-:W-:Y:S02]  /*12c00*/  LOP3.LUT R26, R21.reuse, 0x100, RZ, 0xfc, !PT ;  /* 0x00000100151a7812 */ /* 0x040fe400078efcff */
[----:B------:R-:W-:Y:S02]  /*12c10*/  LOP3.LUT R21, R21, 0x140, RZ, 0xfc, !PT ;  /* 0x0000014015157812 */ /* 0x000fe400078efcff */
[----:B------:R-:W-:Y:S02]  /*12c20*/  ISETP.GE.AND P3, PT, R26, UR4, PT ;  /* 0x000000041a007c0c */ /* 0x000fe4000bf66270 */
[----:B------:R-:W-:Y:S02]  /*12c30*/  ISETP.GE.AND P2, PT, R21, UR4, PT ;  /* 0x0000000415007c0c */ /* 0x000fe4000bf46270 */
[----:B------:R-:W-:Y:S02]  /*12c40*/  @P5 LOP3.LUT R22, R22, 0x20, RZ, 0xfc, !PT ;  /* 0x0000002016165812 */ /* 0x000fe400078efcff */
[----:B------:R-:W-:-:S02]  /*12c50*/  SEL R17, RZ, 0x80, P0 ;  /* 0x00000080ff117807 */ /* 0x000fc40000000000 */
[----:B------:R-:W-:-:S04]  /*12c60*/  LOP3.LUT R22, R22, 0xffffffef, RZ, 0xc0, !PT ;  /* 0xffffffef16167812 */ /* 0x000fc800078ec0ff */
[----:B------:R-:W-:-:S04]  /*12c70*/  @P4 LOP3.LUT R22, R22, 0x10, RZ, 0xfc, !PT ;  /* 0x0000001016164812 */ /* 0x000fc800078efcff */
[----:B------:R-:W-:Y:S01]  /*12c80*/  LOP3.LUT R22, R22, 0xfffffffb, RZ, 0xc0, !PT ;  /* 0xfffffffb16167812 */ /* 0x000fe200078ec0ff */
[----:B0-----:R-:W-:-:S03]  /*12c90*/  IMAD.SHL.U32 R20, R20, 0x10, RZ ;  /* 0x0000001014147824 */ /* 0x001fc600078e00ff */
[----:B------:R-:W-:Y:S02]  /*12ca0*/  @P2 LOP3.LUT R22, R22, 0x4, RZ, 0xfc, !PT ;  /* 0x0000000416162812 */ /* 0x000fe400078efcff */
[----:B------:R-:W-:Y:S02]  /*12cb0*/  LOP3.LUT R20, R27, 0x70, R20, 0xf8, !PT ;  /* 0x000000701b147812 */ /* 0x000fe400078ef814 */
[----:B------:R-:W-:-:S03]  /*12cc0*/  LOP3.LUT R22, R22, 0xfffffff7, RZ, 0xc0, !PT ;  /* 0xfffffff716167812 */ /* 0x000fc600078ec0ff */
[----:B------:R-:W-:Y:S01]  /*12cd0*/  IMAD.IADD R36, R20, 0x1, R0 ;  /* 0x0000000114247824 */ /* 0x000fe200078e0200 */
[----:B------:R-:W-:Y:S01]  /*12ce0*/  @P3 LOP3.LUT R22, R22, 0x8, RZ, 0xfc, !PT ;  /* 0x0000000816163812 */ /* 0x000fe200078efcff */
[----:B-1----:R-:W-:Y:S06]  /*12cf0*/  BRA.DIV UR5, `(.L_x_2385) ;  /* 0x00000042056c7947 */ /* 0x002fec000b800000 */
.L_x_2452:
        /* <DEDUP_REMOVED lines=38> */
[----:B------:R-:W-:Y:S01]  /*12f60*/  LOP3.LUT R2, R4, R2, R3, 0xfe, !PT ;  /* 0x0000000204027212 */ /* 0x000fe200078efe03 */
[----:B------:R-:W-:-:S03]  /*12f70*/  IMAD.U32 R3, RZ, RZ, UR36 ;  /* 0x00000024ff037e24 */ /* 0x000fc6000f8e00ff */
[----:B------:R-:W-:Y:S01]  /*12f80*/  LOP3.LUT R6, R2, R6, RZ, 0xfc, !PT ;  /* 0x0000000602067212 */ /* 0x000fe200078efcff */
[----:B------:R-:W-:Y:S01]  /*12f90*/  IMAD.MOV R2, RZ, RZ, -R7 ;  /* 0x000000ffff027224 */ /* 0x000fe200078e0a07 */
[----:B------:R-:W-:Y:S02]  /*12fa0*/  ISETP.NE.AND P0, PT, R3, 0x3, PT ;  /* 0x000000030300780c */ /* 0x000fe40003f05270 */
[----:B------:R-:W-:Y:S01]  /*12fb0*/  LOP3.LUT R17, R6, R17, RZ, 0xfc, !PT ;  /* 0x0000001106117212 */ /* 0x000fe200078efcff */
[----:B------:R0:W-:Y:S01]  /*12fc0*/  STL [R1+0x14], R6 ;  /* 0x0000140601007387 */ /* 0x0001e20000100800 */
[----:B------:R-:W-:-:S09]  /*12fd0*/  IMAD R36, R9, R2, R36 ;  /* 0x0000000209247224 */ /* 0x000fd200078e0224 */
[----:B------:R-:W-:-:S04]  /*12fe0*/  @P0 LOP3.LUT R22, R22, 0x400, RZ, 0xfc, !PT ;  /* 0x0000040016160812 */ /* 0x000fc800078efcff */
[----:B------:R-:W-:-:S04]  /*12ff0*/  LOP3.LUT R22, R22, 0xfffffffe, RZ, 0xc0, !PT ;  /* 0xfffffffe16167812 */ /* 0x000fc800078ec0ff */
[----:B------:R-:W-:Y:S01]  /*13000*/  @P1 LOP3.LUT R22, R22, 0x1, RZ, 0xfc, !PT ;  /* 0x0000000116161812 */ /* 0x000fe200078efcff */
[----:B0-----:R-:W-:Y:S06]  /*13010*/  @!P0 BRA `(.L_x_2386) ;  /* 0x0000000000048947 */ /* 0x001fec0003800000 */
[----:B------:R-:W-:Y:S01]  /*13020*/  BPT.TRAP 0x1 ;  /* 0x000000040000795c */ /* 0x000fe20000300000 */
.L_x_2386:
[----:B------:R-:W0:Y:S01]  /*13030*/  S2R R2, SR_TID.X ;  /* 0x0000000000027919 */ /* 0x000e220000002100 */
[----:B------:R-:W-:Y:S01]  /*13040*/  IMAD R27, R24, 0x8, R23 ;  /* 0x00000008181b7824 */ /* 0x000fe200078e0217 */
[----:B------:R-:W-:Y:S01]  /*13050*/  BSSY B0, `(.L_x_2387) ;  /* 0x0000007000007945 */ /* 0x000fe20003800000 */
[----:B0-----:R-:W-:-:S04]  /*13060*/  LOP3.LUT R2, R2, 0x7f, RZ, 0xc0, !PT ;  /* 0x0000007f02027812 */ /* 0x001fc800078ec0ff */
[----:B------:R-:W-:-:S04]  /*13070*/  SHF.R.U32.HI R2, RZ, 0x3, R2 ;  /* 0x00000003ff027819 */ /* 0x000fc80000011602 */
[----:B------:R-:W-:Y:S02]  /*13080*/  IADD3 R29, -R2, R29, -R0 ;  /* 0x0000001d021d7210 */ /* 0x000fe40007ffe900 */
[----:B------:R-:W-:-:S04]  /*13090*/  SHF.L.U32 R0, R25, 0x1f, RZ ;  /* 0x0000001f19007819 */ /* 0x000fc800000006ff */
[----:B------:R-:W0:Y:S02]  /*130a0*/  SYNCS.PHASECHK.TRANS64.TRYWAIT P0, [R27+URZ+0x28c40], R0 ;  /* 0x028c40001b0075a7 */ /* 0x000e24000800017f */
[----:B0-----:R-:W-:Y:S05]  /*130b0*/  @!P0 BRA `(.L_x_2388) ;  /* 0x0000003c00b08947 */ /* 0x001fea0003800000 */
.L_x_2453:
[----:B------:R-:W-:Y:S05]  /*130c0*/  BSYNC B0 ;  /* 0x0000000000007941 */ /* 0x000fea0003800000 */
.L_x_2387:
[----:B------:R-:W1:Y:S01]  /*130d0*/  S2R R7, SR_TID.X ;  /* 0x0000000000077919 */ /* 0x000e620000002100 */
[----:B0-----:R-:W-:Y:S01]  /*130e0*/  SHF.R.S32.HI R0, RZ, 0x1f, R36 ;  /* 0x0000001fff007819 */ /* 0x001fe20000011424 */
[----:B------:R-:W-:Y:S01]  /*130f0*/  ULDC.64 UR4, c[0x0][0x300] ;  /* 0x0000c00000047ab9 */ /* 0x000fe20000000a00 */
[----:B-----5:R-:W-:Y:S01]  /*13100*/  SHF.R.S32.HI R4, RZ, 0x1f, R30 ;  /* 0x0000001fff047819 */ /* 0x020fe2000001141e */
[----:B------:R-:W-:Y:S01]  /*13110*/  IMAD.WIDE.U32 R2, R36, UR4, RZ ;  /* 0x0000000424027c25 */ /* 0x000fe2000f8e00ff */
[----:B------:R-:W-:Y:S01]  /*13120*/  LOP3.LUT R22, R22, 0xfffffffd, RZ, 0xc0, !PT ;  /* 0xfffffffd16167812 */ /* 0x000fe200078ec0ff */
[----:B------:R0:W-:Y:S04]  /*13130*/  STL [R1+0x8], R0 ;  /* 0x0000080001007387 */ /* 0x0001e80000100800 */
[----:B------:R2:W-:Y:S01]  /*13140*/  STL [R1+0xc], R4 ;  /* 0x00000c0401007387 */ /* 0x0005e20000100800 */
[----:B0-----:R-:W-:-:S04]  /*13150*/  IMAD R0, R0, UR4, RZ ;  /* 0x0000000400007c24 */ /* 0x001fc8000f8e02ff */
[----:B------:R-:W-:Y:S01]  /*13160*/  IMAD R0, R36, UR5, R0 ;  /* 0x0000000524007c24 */ /* 0x000fe2000f8e0200 */
[----:B------:R-:W-:-:S04]  /*13170*/  ULDC.64 UR4, c[0x0][0x310] ;  /* 0x0000c40000047ab9 */ /* 0x000fc80000000a00 */
[----:B------:R-:W-:Y:S01]  /*13180*/  IADD3 R3, R3, R0, RZ ;  /* 0x0000000003037210 */ /* 0x000fe20007ffe0ff */
[----:B------:R-:W-:Y:S02]  /*13190*/  IMAD R0, R4, UR4, RZ ;  /* 0x0000000404007c24 */ /* 0x000fe4000f8e02ff */
[----:B--2---:R-:W-:Y:S02]  /*131a0*/  IMAD R4, R24, 0x1000, R34 ;  /* 0x0000100018047824 */ /* 0x004fe400078e0222 */
[C---:B------:R-:W-:Y:S02]  /*131b0*/  IMAD R0, R30.reuse, UR5, R0 ;  /* 0x000000051e007c24 */ /* 0x040fe4000f8e0200 */
[----:B------:R-:W-:Y:S01]  /*131c0*/  IMAD.WIDE.U32 R2, R30, UR4, R2 ;  /* 0x000000041e027c25 */ /* 0x000fe2000f8e0002 */
[----:B------:R-:W-:-:S03]  /*131d0*/  ULDC.64 UR4, c[0x0][0x308] ;  /* 0x0000c20000047ab9 */ /* 0x000fc60000000a00 */
[----:B------:R-:W-:Y:S02]  /*131e0*/  IMAD.IADD R3, R3, 0x1, R0 ;  /* 0x0000000103037824 */ /* 0x000fe400078e0200 */
[----:B------:R-:W-:Y:S02]  /*131f0*/  IMAD R0, R26, UR4, RZ ;  /* 0x000000041a007c24 */ /* 0x000fe4000f8e02ff */
[----:B-1----:R-:W-:Y:S02]  /*13200*/  IMAD.SHL.U32 R7, R7, 0x8, RZ ;  /* 0x0000000807077824 */ /* 0x002fe400078e00ff */
[C---:B------:R-:W-:Y:S02]  /*13210*/  IMAD R0, R18.reuse, UR5, R0 ;  /* 0x0000000512007c24 */ /* 0x040fe4000f8e0200 */
[----:B------:R-:W-:Y:S01]  /*13220*/  IMAD.WIDE.U32 R2, R18, UR4, R2 ;  /* 0x0000000412027c25 */ /* 0x000fe2000f8e0002 */
[----:B------:R-:W-:Y:S01]  /*13230*/  ULDC.64 UR4, c[0x0][0x2e8] ;  /* 0x0000ba0000047ab9 */ /* 0x000fe20000000a00 */
[----:B------:R-:W-:-:S02]  /*13240*/  LOP3.LUT R7, R7, 0x38, RZ, 0xc0, !PT ;  /* 0x0000003807077812 */ /* 0x000fc400078ec0ff */
[----:B------:R-:W-:Y:S01]  /*13250*/  IMAD.IADD R5, R3, 0x1, R0 ;  /* 0x0000000103057824 */ /* 0x000fe200078e0200 */
[C---:B------:R-:W-:Y:S01]  /*13260*/  LEA R0, P0, R2.reuse, UR4, 0x1 ;  /* 0x0000000402007c11 */ /* 0x040fe2000f8008ff */
[----:B------:R-:W-:Y:S02]  /*13270*/  ULDC UR4, c[0x0][0x2f4] ;  /* 0x0000bd0000047ab9 */ /* 0x000fe40000000800 */
        /* <DEDUP_REMOVED lines=38> */
.L_x_2463:
        /* <DEDUP_REMOVED lines=10> */
.L_x_2390:
        /* <DEDUP_REMOVED lines=11> */
.L_x_2391:
        /* <DEDUP_REMOVED lines=23> */
.L_x_2393:
[----:B------:R-:W-:Y:S05]  /*137a0*/  BSYNC B6 ;  /* 0x0000000000067941 */ /* 0x000fea0003800000 */
.L_x_2392:
[----:B0-----:R-:W2:Y:S01]  /*137b0*/  LDL.LU R2, [R1] ;  /* 0x0000000001027983 */ /* 0x001ea20000300800 */
[----:B------:R-:W0:Y:S01]  /*137c0*/  LDC R21, c[0x0][0x448] ;  /* 0x00011200ff157b82 */ /* 0x000e220000000800 */
[----:B------:R-:W-:Y:S01]  /*137d0*/  ULDC.64 UR4, c[0x0][0x298] ;  /* 0x0000a60000047ab9 */ /* 0x000fe20000000a00 */
[----:B------:R-:W-:Y:S01]  /*137e0*/  LOP3.LUT P6, RZ, R22, 0x200, RZ, 0xc0, !PT ;  /* 0x0000020016ff7812 */ /* 0x000fe200078cc0ff */
[----:B------:R3:W5:Y:S01]  /*137f0*/  LDL R7, [R1+0x18] ;  /* 0x0000180001077983 */ /* 0x0007620000100800 */
[----:B------:R-:W-:Y:S01]  /*13800*/  SHF.R.S32.HI R4, RZ, 0x1f, R19 ;  /* 0x0000001fff047819 */ /* 0x000fe20000011413 */
[----:B------:R-:W4:Y:S03]  /*13810*/  S2R R20, SR_TID.X ;  /* 0x0000000000147919 */ /* 0x000f260000002100 */
[----:B------:R-:W-:Y:S02]  /*13820*/  SEL R4, R4, RZ, !P6 ;  /* 0x000000ff04047207 */ /* 0x000fe40007000000 */
[----:B----4-:R-:W-:Y:S01]  /*13830*/  LOP3.LUT R20, R20, 0x7f, RZ, 0xc0, !PT ;  /* 0x0000007f14147812 */ /* 0x010fe200078ec0ff */
[----:B------:R-:W4:Y:S02]  /*13840*/  S2R R8, SR_TID.X ;  /* 0x0000000000087919 */ /* 0x000f240000002100 */
[----:B----4-:R-:W-:-:S05]  /*13850*/  IMAD.SHL.U32 R8, R8, 0x8, RZ ;  /* 0x0000000808087824 */ /* 0x010fca00078e00ff */
[----:B------:R-:W-:Y:S02]  /*13860*/  LOP3.LUT R8, R8, 0x38, RZ, 0xc0, !PT ;  /* 0x0000003808087812 */ /* 0x000fe400078ec0ff */
[----:B--2---:R-:W-:-:S05]  /*13870*/  SHF.R.S32.HI R0, RZ, 0x1f, R2 ;  /* 0x0000001fff007819 */ /* 0x004fca0000011402 */
[----:B------:R-:W-:-:S04]  /*13880*/  IMAD R0, R0, UR4, RZ ;  /* 0x0000000400007c24 */ /* 0x000fc8000f8e02ff */
        /* <DEDUP_REMOVED lines=9> */
[----:B------:R-:W-:Y:S01]  /*13920*/  IMAD.IADD R3, R3, 0x1, R0 ;  /* 0x0000000103037824 */ /* 0x000fe200078e0200 */
[----:B------:R-:W-:Y:S02]  /*13930*/  SEL R0, R19, RZ, !P6 ;  /* 0x000000ff13007207 */ /* 0x000fe40007000000 */
[----:B0-----:R-:W-:Y:S02]  /*13940*/  ISETP.NE.AND P6, PT, R21, 0x1, PT ;  /* 0x000000011500780c */ /* 0x001fe40003fc5270 */
[----:B------:R-:W-:Y:S01]  /*13950*/  SHF.R.U32.HI R21, RZ, 0x3, R20 ;  /* 0x00000003ff157819 */ /* 0x000fe20000011614 */
[C---:B------:R-:W-:Y:S01]  /*13960*/  IMAD.WIDE.U32 R2, R0.reuse, UR4, R2 ;  /* 0x0000000400027c25 */ /* 0x040fe2000f8e0002 */
[----:B------:R-:W0:Y:S03]  /*13970*/  S2R R20, SR_TID.X ;  /* 0x0000000000147919 */ /* 0x000e260000002100 */
[----:B------:R-:W-:Y:S01]  /*13980*/  IMAD R4, R0, UR5, R4 ;  /* 0x0000000500047c24 */ /* 0x000fe2000f8e0204 */
[----:B------:R-:W-:-:S03]  /*13990*/  ULDC.64 UR4, c[0x0][0x2d0] ;  /* 0x0000b40000047ab9 */ /* 0x000fc60000000a00 */
[----:B------:R-:W-:Y:S02]  /*139a0*/  IMAD.IADD R3, R3, 0x1, R4 ;  /* 0x0000000103037824 */ /* 0x000fe400078e0204 */
[----:B------:R-:W2:Y:S08]  /*139b0*/  @P6 LDC R6, c[0x0][0x44c] ;  /* 0x00011300ff066b82 */ /* 0x000eb00000000800 */
[----:B------:R-:W4:Y:S01]  /*139c0*/  @P6 LDC R0, c[0x0][0x450] ;  /* 0x00011400ff006b82 */ /* 0x000f220000000800 */
[----:B0-----:R-:W-:-:S04]  /*139d0*/  SHF.L.U32 R20, R20, 0x4, RZ ;  /* 0x0000000414147819 */ /* 0x001fc800000006ff */
[----:B------:R-:W-:-:S05]  /*139e0*/  LOP3.LUT R20, R21, 0x70, R20, 0xf8, !PT ;  /* 0x0000007015147812 */ /* 0x000fca00078ef814 */
[----:B------:R-:W-:-:S04]  /*139f0*/  IMAD.IADD R5, R20, 0x1, R35 ;  /* 0x0000000114057824 */ /* 0x000fc800078e0223 */
[----:B--2---:R-:W-:-:S04]  /*13a00*/  @P6 IMAD.HI.U32 R6, R5, R6, RZ ;  /* 0x0000000605066227 */ /* 0x004fc800078e00ff */
[----:B------:R-:W-:Y:S01]  /*13a10*/  IMAD.MOV.U32 R4, RZ, RZ, R5 ;  /* 0x000000ffff047224 */ /* 0x000fe200078e0005 */
[----:B----4-:R-:W-:Y:S02]  /*13a20*/  @P6 SHF.R.U32.HI R4, RZ, R0, R6 ;  /* 0x00000000ff046219 */ /* 0x010fe40000011606 */
[----:B------:R-:W0:Y:S03]  /*13a30*/  LDC R6, c[0x0][0x448] ;  /* 0x00011200ff067b82 */ /* 0x000e260000000800 */
[----:B------:R-:W-:Y:S01]  /*13a40*/  IMAD.MOV R0, RZ, RZ, -R4 ;  /* 0x000000ffff007224 */ /* 0x000fe200078e0a04 */
[----:B------:R-:W2:Y:S01]  /*13a50*/  S2R R20, SR_TID.X ;  /* 0x0000000000147919 */ /* 0x000ea20000002100 */
[----:B------:R-:W-:-:S04]  /*13a60*/  IMAD.WIDE.U32 R2, R4, UR4, R2 ;  /* 0x0000000404027c25 */ /* 0x000fc8000f8e0002 */
[----:B0-----:R-:W-:Y:S01]  /*13a70*/  IMAD R0, R6, R0, R5 ;  /* 0x0000000006007224 */ /* 0x001fe200078e0205 */
[----:B------:R-:W-:-:S05]  /*13a80*/  SHF.R.S32.HI R5, RZ, 0x1f, R4 ;  /* 0x0000001fff057819 */ /* 0x000fca0000011404 */
        /* <DEDUP_REMOVED lines=11> */
[----:B------:R-:W-:Y:S01]  /*13b40*/  ULDC UR4, c[0x0][0x2b8] ;  /* 0x0000ae0000047ab9 */ /* 0x000fe20000000800 */
[----:B--2---:R-:W-:-:S03]  /*13b50*/  LOP3.LUT R20, R20, 0x7f, RZ, 0xc0, !PT ;  /* 0x0000007f14147812 */ /* 0x004fc600078ec0ff */
[----:B------:R-:W-:Y:S01]  /*13b60*/  LEA.HI.X R4, R2, UR5, R4, 0x1, P0 ;  /* 0x0000000502047c11 */ /* 0x000fe200080f0c04 */
[----:B------:R-:W-:Y:S01]  /*13b70*/  UMOV UR5, 0xffffffff ;  /* 0xffffffff00057882 */ /* 0x000fe20000000000 */
[----:B------:R-:W-:Y:S02]  /*13b80*/  ISETP.GE.AND P1, PT, R8, UR4, PT ;  /* 0x0000000408007c0c */ /* 0x000fe4000bf26270 */
[----:B------:R-:W-:Y:S01]  /*13b90*/  SHF.R.U32.HI R9, RZ, 0x3, R20 ;  /* 0x00000003ff097819 */ /* 0x000fe20000011614 */
[----:B---3--:R-:W-:Y:S10]  /*13ba0*/  BRA.DIV UR5, `(.L_x_2394) ;  /* 0x0000003a05587947 */ /* 0x008ff4000b800000 */
[----:B------:R-:W0:Y:S01]  /*13bb0*/  SHFL.IDX PT, R3, R0, RZ, 0x181f ;  /* 0x00181fff00037589 */ /* 0x000e2200000e0000 */
[----:B------:R-:W-:Y:S02]  /*13bc0*/  IMAD R37, R37, R6, RZ ;  /* 0x0000000625257224 */ /* 0x000fe400078e02ff */
[----:B------:R-:W-:Y:S01]  /*13bd0*/  IMAD.IADD R35, R9, 0x1, R35 ;  /* 0x0000000109237824 */ /* 0x000fe200078e0223 */
[----:B------:R-:W2:Y:S04]  /*13be0*/  SHFL.IDX PT, R2, R4, RZ, 0x181f ;  /* 0x00181fff04027589 */ /* 0x000ea800000e0000 */
[----:B------:R-:W-:-:S13]  /*13bf0*/  ISETP.GE.AND P0, PT, R35, R37, PT ;  /* 0x000000252300720c */ /* 0x000fda0003f06270 */
[----:B0-----:R-:W-:-:S05]  /*13c00*/  @!P0 LEA R3, P2, R8, R3, 0x1 ;  /* 0x0000000308038211 */ /* 0x001fca00078408ff */
[----:B--2---:R-:W-:-:S05]  /*13c10*/  @!P0 IMAD.X R2, RZ, RZ, R2, P2 ;  /* 0x000000ffff028224 */ /* 0x004fca00010e0602 */
[----:B------:R-:W-:-:S04]  /*13c20*/  @!P0 LOP3.LUT R3, R3, R2, RZ, 0x3c, !PT ;  /* 0x0000000203038212 */ /* 0x000fc800078e3cff */
[----:B------:R-:W-:-:S04]  /*13c30*/  @!P0 LOP3.LUT R2, R3, R2, RZ, 0x3c, !PT ;  /* 0x0000000203028212 */ /* 0x000fc800078e3cff */
[----:B------:R-:W-:-:S05]  /*13c40*/  @!P0 LOP3.LUT R3, R3, R2, RZ, 0x3c, !PT ;  /* 0x0000000203038212 */ /* 0x000fca00078e3cff */
[----:B------:R-:W-:Y:S01]  /*13c50*/  @!PT LDS RZ, [RZ] ;  /* 0x00000000fffff984 */ /* 0x000fe20000000800 */
[----:B-----5:R0:W-:Y:S02]  /*13c60*/  @!P0 LDGSTS.E.BYPASS.LTC128B.128 [R7+0x20400], desc[UR54][R2.64], !P1 ;  /* 0x2040000002078fae */ /* 0x0201e4000c901d76 */
[----:B0-----:R-:W-:Y:S02]  /*13c70*/  IADD3 R2, R35, 0x10, RZ ;  /* 0x0000001023027810 */ /* 0x001fe40007ffe0ff */
[----:B------:R-:W0:Y:S02]  /*13c80*/  SHFL.IDX PT, R3, R0, 0x1, 0x181f ;  /* 0x00381f0000037f89 */ /* 0x000e2400000e0000 */
[----:B------:R-:W-:Y:S02]  /*13c90*/  ISETP.GE.AND P0, PT, R2, R37, PT ;  /* 0x000000250200720c */ /* 0x000fe40003f06270 */
[----:B------:R-:W2:Y:S11]  /*13ca0*/  SHFL.IDX PT, R2, R4, 0x1, 0x181f ;  /* 0x00381f0004027f89 */ /* 0x000eb600000e0000 */
[----:B0-----:R-:W-:-:S05]  /*13cb0*/  @!P0 LEA R3, P2, R8, R3, 0x1 ;  /* 0x0000000308038211 */ /* 0x001fca00078408ff */
[----:B--2---:R-:W-:-:S05]  /*13cc0*/  @!P0 IMAD.X R2, RZ, RZ, R2, P2 ;  /* 0x000000ffff028224 */ /* 0x004fca00010e0602 */
        /* <DEDUP_REMOVED lines=8> */
[----:B------:R-:W2:Y:S04]  /*13d50*/  SHFL.IDX PT, R2, R4, 0x2, 0x181f ;  /* 0x00581f0004027f89 */ /* 0x000ea800000e0000 */
[----:B------:R-:W3:Y:S04]  /*13d60*/  SHFL.IDX PT, R4, R4, 0x3, 0x181f ;  /* 0x00781f0004047f89 */ /* 0x000ee800000e0000 */
[----:B0-----:R-:W-:-:S05]  /*13d70*/  @!P0 LEA R3, P2, R8, R3, 0x1 ;  /* 0x0000000308038211 */ /* 0x001fca00078408ff */
[----:B--2---:R-:W-:-:S05]  /*13d80*/  @!P0 IMAD.X R2, RZ, RZ, R2, P2 ;  /* 0x000000ffff028224 */ /* 0x004fca00010e0602 */
[----:B------:R-:W-:-:S04]  /*13d90*/  @!P0 LOP3.LUT R3, R3, R2, RZ, 0x3c, !PT ;  /* 0x0000000203038212 */ /* 0x000fc800078e3cff */
[----:B------:R-:W-:-:S04]  /*13da0*/  @!P0 LOP3.LUT R2, R3, R2, RZ, 0x3c, !PT ;  /* 0x0000000203028212 */ /* 0x000fc800078e3cff */
[----:B------:R-:W-:-:S05]  /*13db0*/  @!P0 LOP3.LUT R3, R3, R2, RZ, 0x3c, !PT ;  /* 0x0000000203038212 */ /* 0x000fca00078e3cff */
[----:B---3--:R0:W-:Y:S02]  /*13dc0*/  @!P0 LDGSTS.E.BYPASS.LTC128B.128 [R7+0x21400], desc[UR54][R2.64], !P1 ;  /* 0x2140000002078fae */ /* 0x0081e4000c901d76 */
.L_x_2472:
[----:B------:R-:W-:-:S05]  /*13dd0*/  VIADD R35, R35, 0x30 ;  /* 0x0000003023237836 */ /* 0x000fca0000000000 */
[----:B------:R-:W-:-:S13]  /*13de0*/  ISETP.GE.AND P0, PT, R35, R37, PT ;  /* 0x000000252300720c */ /* 0x000fda0003f06270 */
[----:B0-----:R-:W-:-:S05]  /*13df0*/  @!P0 LEA R2, P2, R8, R0, 0x1 ;  /* 0x0000000008028211 */ /* 0x001fca00078408ff */
[----:B------:R-:W-:-:S05]  /*13e00*/  @!P0 IMAD.X R3, RZ, RZ, R4, P2 ;  /* 0x000000ffff038224 */ /* 0x000fca00010e0604 */
[----:B------:R-:W-:Y:S01]  /*13e10*/  @!PT LDS RZ, [RZ] ;  /* 0x00000000fffff984 */ /* 0x000fe20000000800 */
[----:B------:R-:W-:Y:S01]  /*13e20*/  @!PT LDS RZ, [RZ] ;  /* 0x00000000fffff984 */ /* 0x000fe20000000800 */
[----:B------:R-:W-:Y:S01]  /*13e30*/  @!PT LDS RZ, [RZ] ;  /* 0x00000000fffff984 */ /* 0x000fe20000000800 */
[----:B------:R0:W-:Y:S01]  /*13e40*/  @!P0 LDGSTS.E.BYPASS.LTC128B.128 [R7+0x21c00], desc[UR54][R2.64], !P1 ;  /* 0x21c0000002078fae */ /* 0x0001e2000c901d76 */
[----:B------:R-:W-:Y:S01]  /*13e50*/  PLOP3.LUT P0, PT, PT, PT, PT, 0x80, 0x0 ;  /* 0x000000000000781c */ /* 0x000fe20003f0f070 */
[----:B------:R-:W-:-:S12]  /*13e60*/  NOP ;  /* 0x0000000000007918 */ /* 0x000fd80000000000 */
.L_x_2395:
        /* <DEDUP_REMOVED lines=18> */
.L_x_2473:
[----:B------:R-:W-:Y:S05]  /*13f90*/  BSYNC B0 ;  /* 0x0000000000007941 */ /* 0x000fea0003800000 */
.L_x_2396:
[----:B------:R-:W-:-:S05]  /*13fa0*/  IMAD.U32 R2, RZ, RZ, UR36 ;  /* 0x00000024ff027e24 */ /* 0x000fca000f8e00ff */
[----:B------:R-:W-:-:S13]  /*13fb0*/  ISETP.NE.AND P0, PT, R2, 0x3, PT ;  /* 0x000000030200780c */ /* 0x000fda0003f05270 */
[----:B------:R-:W-:Y:S05]  /*13fc0*/  @!P0 BRA `(.L_x_2398) ;  /* 0x0000000000048947 */ /* 0x000fea0003800000 */
[----:B------:R-:W-:Y:S01]  /*13fd0*/  BPT.TRAP 0x1 ;  /* 0x000000040000795c */ /* 0x000fe20000300000 */
.L_x_2398:
[----:B0-----:R-:W-:Y:S01]  /*13fe0*/  SHF.L.U32 R0, R25, 0x1f, RZ ;  /* 0x0000001f19007819 */ /* 0x001fe200000006ff */
[----:B------:R-:W-:Y:S03]  /*13ff0*/  BSSY B0, `(.L_x_2399) ;  /* 0x0000003000007945 */ /* 0x000fe60003800000 */
[----:B------:R-:W0:Y:S02]  /*14000*/  SYNCS.PHASECHK.TRANS64.TRYWAIT P0, [R27+URZ+0x28c60], R0 ;  /* 0x028c60001b0075a7 */ /* 0x000e24000800017f */
[----:B0-----:R-:W-:Y:S05]  /*14010*/  @!P0 BRA `(.L_x_2400) ;  /* 0x0000003800948947 */ /* 0x001fea0003800000 */
.L_x_2474:
[----:B------:R-:W-:Y:S05]  /*14020*/  BSYNC B0 ;  /* 0x0000000000007941 */ /* 0x000fea0003800000 */
.L_x_2399:
[----:B------:R-:W0:Y:S01]  /*14030*/  LDL.LU R2, [R1+0x8] ;  /* 0x0000080001027983 */ /* 0x000e220000300800 */
[----:B------:R-:W-:-:S03]  /*14040*/  ULDC.64 UR4, c[0x0][0x328] ;  /* 0x0000ca0000047ab9 */ /* 0x000fc60000000a00 */
[----:B------:R-:W2:Y:S01]  /*14050*/  LDL.LU R4, [R1+0xc] ;  /* 0x00000c0001047983 */ /* 0x000ea20000300800 */
[----:B------:R-:W-:Y:S02]  /*14060*/  IMAD R5, R24, 0x8000, R34 ;  /* 0x0000800018057824 */ /* 0x000fe400078e0222 */
[----:B0-----:R-:W-:Y:S02]  /*14070*/  IMAD R0, R2, UR4, RZ ;  /* 0x0000000402007c24 */ /* 0x001fe4000f8e02ff */
[----:B------:R-:W-:-:S04]  /*14080*/  IMAD.WIDE.U32 R2, R36, UR4, RZ ;  /* 0x0000000424027c25 */ /* 0x000fc8000f8e00ff */
[----:B------:R-:W-:Y:S01]  /*14090*/  IMAD R0, R36, UR5, R0 ;  /* 0x0000000524007c24 */ /* 0x000fe2000f8e0200 */
[----:B------:R-:W-:-:S04]  /*140a0*/  ULDC.64 UR4, c[0x0][0x338] ;  /* 0x0000ce0000047ab9 */ /* 0x000fc80000000a00 */
[----:B------:R-:W-:Y:S01]  /*140b0*/  IADD3 R3, R3, R0, RZ ;  /* 0x0000000003037210 */ /* 0x000fe20007ffe0ff */
        /* <DEDUP_REMOVED lines=23> */
[----:B0-----:R-:W-:-:S05]  /*14230*/  IMAD.SHL.U32 R7, R7, 0x8, RZ ;  /* 0x0000000807077824 */ /* 0x001fca00078e00ff */
[----:B------:R-:W-:-:S05]  /*14240*/  LOP3.LUT R7, R7, 0x38, RZ, 0xc0, !PT ;  /* 0x0000003807077812 */ /* 0x000fca00078ec0ff */
[----:B------:R-:W-:Y:S01]  /*14250*/  IMAD.SHL.U32 R0, R7, 0x2, RZ ;  /* 0x0000000207007824 */ /* 0x000fe200078e00ff */
[----:B------:R-:W-:-:S04]  /*14260*/  LOP3.LUT R7, R17, 0x1, RZ, 0xc0, !PT ;  /* 0x0000000111077812 */ /* 0x000fc800078ec0ff */
[----:B--2---:R-:W-:Y:S02]  /*14270*/  IADD3 R2, P0, R2, R0, RZ ;  /* 0x0000000002027210 */ /* 0x004fe40007f1e0ff */
[----:B------:R-:W-:Y:S02]  /*14280*/  ISETP.NE.U32.AND P1, PT, R7, 0x1, PT ;  /* 0x000000010700780c */ /* 0x000fe40003f25070 */
[----:B------:R-:W-:Y:S01]  /*14290*/  PRMT R7, R17, 0x8880, RZ ;  /* 0x0000888011077816 */ /* 0x000fe200000000ff */
[----:B---3--:R-:W-:Y:S01]  /*142a0*/  IMAD.X R3, RZ, RZ, R3, P0 ;  /* 0x000000ffff037224 */ /* 0x008fe200000e0603 */
        /* <DEDUP_REMOVED lines=25> */
[----:B------:R-:W2:Y:S04]  /*14440*/  SHFL.IDX PT, R3, R6, 0x1, 0x181f ;  /* 0x00381f0006037f89 */ /* 0x000ea800000e0000 */
[----:B------:R-:W-:Y:S01]  /*14450*/  SHFL.IDX PT, R6, R6, 0x3, 0x181f ;  /* 0x00781f0006067f89 */ /* 0x000fe200000e0000 */
[----:B0-----:R-:W-:-:S05]  /*14460*/  IADD3 R2, P6, R2, R0, RZ ;  /* 0x0000000002027210 */ /* 0x001fca0007fde0ff */
[----:B--2---:R-:W-:Y:S01]  /*14470*/  IMAD.X R3, RZ, RZ, R3, P6 ;  /* 0x000000ffff037224 */ /* 0x004fe200030e0603 */
        /* <DEDUP_REMOVED lines=19> */
[----:B0-----:R-:W-:-:S04]  /*145b0*/  IADD3 R2, P6, R2, R0, RZ ;  /* 0x0000000002027210 */ /* 0x001fc80007fde0ff */
[----:B------:R-:W-:Y:S02]  /*145c0*/  IADD3.X R3, RZ, R7, RZ, P6, !PT ;  /* 0x00000007ff037210 */ /* 0x000fe400037fe4ff */
        /* <DEDUP_REMOVED lines=18> */
[----:B0-----:R0:W2:Y:S02]  /*146f0*/  SHFL.IDX PT, R2, R4, 0x3, 0x181f ;  /* 0x00781f0004027f89 */ /* 0x0010a400000e0000 */
.L_x_2484:
        /* <DEDUP_REMOVED lines=11> */
[----:B--2---:R-:W-:Y:S02]  /*147b0*/  IADD3 R2, P0, R2, R0, RZ ;  /* 0x0000000002027210 */ /* 0x004fe40007f1e0ff */
        /* <DEDUP_REMOVED lines=22> */
.L_x_2402:
        /* <DEDUP_REMOVED lines=11> */
.L_x_2403:
[----:B------:R-:W2:Y:S01]  /*149d0*/  LDL.LU R2, [R1+0x4] ;  /* 0x0000040001027983 */ /* 0x000ea20000300800 */
[----:B------:R3:W-:Y:S01]  /*149e0*/  SYNCS.ARRIVE.TRANS64.A1T0 RZ, [R27+URZ+0x28c50], RZ ;  /* 0x028c50ff1bff79a7 */ /* 0x0007e2000810003f */
[----:B------:R-:W-:Y:S01]  /*149f0*/  BSSY B0, `(.L_x_2404) ;  /* 0x00000f7000007945 */ /* 0x000fe20003800000 */
[----:B--2---:R-:W-:-:S05]  /*14a00*/  VIADD R7, R2, 0xfffffffe ;  /* 0xfffffffe02077836 */ /* 0x004fca0000000000 */
[----:B------:R-:W-:-:S13]  /*14a10*/  ISETP.GE.AND P0, PT, R7, R32, PT ;  /* 0x000000200700720c */ /* 0x000fda0003f06270 */
[----:B---3--:R-:W-:Y:S05]  /*14a20*/  @!P0 BRA `(.L_x_2405) ;  /* 0x0000000c00cc8947 */ /* 0x008fea0003800000 */
[----:B------:R-:W2:Y:S01]  /*14a30*/  LDL.LU R2, [R1+0x14] ;  /* 0x0000140001027983 */ /* 0x000ea20000300800 */
[----:B------:R-:W-:-:S04]  /*14a40*/  LOP3.LUT R29, R17, 0x80, RZ, 0xc0, !PT ;  /* 0x00000080111d7812 */ /* 0x000fc800078ec0ff */
[----:B------:R-:W-:Y:S02]  /*14a50*/  SHF.R.U32.HI R29, RZ, 0x3, R29 ;  /* 0x00000003ff1d7819 */ /* 0x000fe4000001161d */
[----:B--2---:R-:W-:-:S04]  /*14a60*/  LOP3.LUT R30, R2, 0x40, RZ, 0xc0, !PT ;  /* 0x00000040021e7812 */ /* 0x004fc800078ec0ff */
[----:B------:R-:W-:-:S07]  /*14a70*/  SHF.R.U32.HI R30, RZ, 0x2, R30 ;  /* 0x00000002ff1e7819 */ /* 0x000fce000001161e */
.L_x_2418:
[----:B--2---:R-:W2:Y:S01]  /*14a80*/  S2R R2, SR_TID.X ;  /* 0x0000000000027919 */ /* 0x004ea20000002100 */
[----:B---3--:R-:W3:Y:S01]  /*14a90*/  LDC R3, c[0x0][0x430] ;  /* 0x00010c00ff037b82 */ /* 0x008ee20000000800 */
[----:B------:R-:W-:Y:S01]  /*14aa0*/  IMAD R6, R7, 0x40, R31 ;  /* 0x0000004007067824 */ /* 0x000fe200078e021f */
[----:B------:R-:W-:Y:S05]  /*14ab0*/  YIELD ;  /* 0x0000000000007946 */ /* 0x000fea0003800000 */
[----:B0-----:R-:W0:Y:S01]  /*14ac0*/  S2R R4, SR_TID.X ;  /* 0x0000000000047919 */ /* 0x001e220000002100 */
[----:B------:R-:W-:Y:S01]  /*14ad0*/  IMAD.U32 R11, RZ, RZ, UR36 ;  /* 0x00000024ff0b7e24 */ /* 0x000fe2000f8e00ff */
[----:B------:R-:W-:Y:S01]  /*14ae0*/  ULDC UR4, c[0x0][0x430] ;  /* 0x00010c0000047ab9 */ /* 0x000fe20000000800 */
[----:B------:R-:W-:Y:S01]  /*14af0*/  VIADD R24, R24, 0x1 ;  /* 0x0000000118187836 */ /* 0x000fe20000000000 */
[----:B---3--:R-:W-:-:S02]  /*14b00*/  ISETP.NE.AND P0, PT, R3, 0x1, PT ;  /* 0x000000010300780c */ /* 0x008fc40003f05270 */
[----:B--2---:R-:W-:-:S04]  /*14b10*/  LOP3.LUT R2, R2, 0x7f, RZ, 0xc0, !PT ;  /* 0x0000007f02027812 */ /* 0x004fc800078ec0ff */
[----:B------:R-:W-:-:S07]  /*14b20*/  SHF.R.U32.HI R2, RZ, 0x3, R2 ;  /* 0x00000003ff027819 */ /* 0x000fce0000011602 */
[----:B------:R-:W2:Y:S01]  /*14b30*/  @P0 LDC R3, c[0x0][0x434] ;  /* 0x00010d00ff030b82 */ /* 0x000ea20000000800 */
[----:B0-----:R-:W-:-:S05]  /*14b40*/  IMAD.SHL.U32 R4, R4, 0x10, RZ ;  /* 0x0000001004047824 */ /* 0x001fca00078e00ff */
[----:B------:R-:W-:Y:S02]  /*14b50*/  LOP3.LUT R4, R2, 0x70, R4, 0xf8, !PT ;  /* 0x0000007002047812 */ /* 0x000fe400078ef804 */
[----:B------:R-:W0:Y:S02]  /*14b60*/  @P0 LDC R2, c[0x0][0x438] ;  /* 0x00010e00ff020b82 */ /* 0x000e240000000800 */
[C---:B------:R-:W-:Y:S01]  /*14b70*/  ISETP.GT.U32.AND P1, PT, R4.reuse, 0x3f, PT ;  /* 0x0000003f0400780c */ /* 0x040fe20003f24070 */
[----:B------:R-:W-:-:S04]  /*14b80*/  IMAD.IADD R6, R4, 0x1, R6 ;  /* 0x0000000104067824 */ /* 0x000fc800078e0206 */
[----:B------:R-:W-:-:S08]  /*14b90*/  IMAD.MOV.U32 R10, RZ, RZ, R6 ;  /* 0x000000ffff0a7224 */ /* 0x000fd000078e0006 */
[----:B------:R-:W3:Y:S01]  /*14ba0*/  @!P1 LDC.64 R4, c[0x0][0x428] ;  /* 0x00010a00ff049b82 */ /* 0x000ee20000000a00 */
[----:B--2---:R-:W-:-:S07]  /*14bb0*/  @P0 IMAD.HI.U32 R3, R6, R3, RZ ;  /* 0x0000000306030227 */ /* 0x004fce00078e00ff */
[----:B------:R-:W2:Y:S01]  /*14bc0*/  @!P1 LDC.64 R8, c[0x0][0x418] ;  /* 0x00010600ff089b82 */ /* 0x000ea20000000a00 */
[----:B0-----:R-:W-:-:S04]  /*14bd0*/  @P0 SHF.R.U32.HI R10, RZ, R2, R3 ;  /* 0x00000002ff0a0219 */ /* 0x001fc80000011603 */
[--C-:B------:R-:W-:Y:S01]  /*14be0*/  @!P1 SHF.R.S32.HI R3, RZ, 0x1f, R10.reuse ;  /* 0x0000001fff039819 */ /* 0x100fe2000001140a */
[----:B------:R-:W-:-:S04]  /*14bf0*/  @!P1 IMAD.MOV.U32 R2, RZ, RZ, R10 ;  /* 0x000000ffff029224 */ /* 0x000fc800078e000a */
[----:B---3--:R-:W-:-:S04]  /*14c00*/  @!P1 IMAD.WIDE.U32 R2, R28, R4, R2 ;  /* 0x000000041c029225 */ /* 0x008fc800078e0002 */
[----:B------:R-:W-:-:S04]  /*14c10*/  @!P1 IMAD R4, R33, R4, RZ ;  /* 0x0000000421049224 */ /* 0x000fc800078e02ff */
[----:B------:R-:W-:Y:S01]  /*14c20*/  @!P1 IMAD R5, R28, R5, R4 ;  /* 0x000000051c059224 */ /* 0x000fe200078e0204 */
[----:B--2---:R-:W-:Y:S01]  /*14c30*/  @!P1 LEA R8, P0, R2, R8, 0x2 ;  /* 0x0000000802089211 */ /* 0x004fe200078010ff */
[----:B------:R-:W-:-:S03]  /*14c40*/  IMAD.MOV.U32 R4, RZ, RZ, RZ ;  /* 0x000000ffff047224 */ /* 0x000fc600078e00ff */
[----:B------:R-:W-:Y:S01]  /*14c50*/  @!P1 IADD3 R3, R5, R3, RZ ;  /* 0x0000000305039210 */ /* 0x000fe20007ffe0ff */
[----:B------:R-:W-:-:S03]  /*14c60*/  IMAD.MOV R5, RZ, RZ, -R10 ;  /* 0x000000ffff057224 */ /* 0x000fc600078e0a0a */
[----:B------:R-:W-:Y:S01]  /*14c70*/  @!P1 LEA.HI.X R9, R2, R9, R3, 0x2, P0 ;  /* 0x0000000902099211 */ /* 0x000fe200000f1403 */
[----:B------:R-:W-:Y:S01]  /*14c80*/  IMAD R5, R5, UR4, R6 ;  /* 0x0000000405057c24 */ /* 0x000fe2000f8e0206 */
[----:B------:R-:W-:-:S03]  /*14c90*/  ISETP.NE.AND P0, PT, R24, 0x2, PT ;  /* 0x000000021800780c */ /* 0x000fc60003f05270 */
[----:B------:R0:W5:Y:S01]  /*14ca0*/  @!P1 LDG.E R4, desc[UR54][R8.64] ;  /* 0x0000003608049981 */ /* 0x000162000c1e1900 */
[----:B------:R-:W-:Y:S01]  /*14cb0*/  ISETP.NE.AND P1, PT, R11, 0x3, PT ;  /* 0x000000030b00780c */ /* 0x000fe20003f25270 */
[----:B------:R-:W-:Y:S01]  /*14cc0*/  IMAD.MOV.U32 R3, RZ, RZ, R7 ;  /* 0x000000ffff037224 */ /* 0x000fe200078e0007 */
[----:B------:R-:W-:Y:S01]  /*14cd0*/  SEL R2, RZ, 0x1, P0 ;  /* 0x00000001ff027807 */ /* 0x000fe20000000000 */
[----:B------:R-:W-:Y:S01]  /*14ce0*/  VIADD R7, R7, 0xffffffff ;  /* 0xffffffff07077836 */ /* 0x000fe20000000000 */
[----:B------:R-:W-:Y:S02]  /*14cf0*/  SEL R24, R24, RZ, P0 ;  /* 0x000000ff18187207 */ /* 0x000fe40000000000 */
[----:B------:R-:W-:Y:S02]  /*14d00*/  LOP3.LUT R25, R25, R2, RZ, 0x3c, !PT ;  /* 0x0000000219197212 */ /* 0x000fe400078e3cff */
[----:B------:R-:W-:-:S05]  /*14d10*/  ISETP.GT.AND P3, PT, R3, R32, PT ;  /* 0x000000200300720c */ /* 0x000fca0003f64270 */
[----:B01----:R-:W-:Y:S08]  /*14d20*/  @!P1 BRA `(.L_x_2406) ;  /* 0x0000000000049947 */ /* 0x003ff00003800000 */
[----:B------:R-:W-:Y:S01]  /*14d30*/  BPT.TRAP 0x1 ;  /* 0x000000040000795c */ /* 0x000fe20000300000 */
.L_x_2406:
[----:B------:R-:W-:Y:S01]  /*14d40*/  IMAD R6, R24, 0x8, R23 ;  /* 0x0000000818067824 */ /* 0x000fe200078e0217 */
[----:B------:R-:W-:Y:S01]  /*14d50*/  SHF.L.U32 R17, R25, 0x1f, RZ ;  /* 0x0000001f19117819 */ /* 0x000fe200000006ff */
[----:B------:R-:W-:Y:S01]  /*14d60*/  BSSY B1, `(.L_x_2407) ;  /* 0x0000004000017945 */ /* 0x000fe20003800000 */
[----:B------:R-:W-:Y:S02]  /*14d70*/  SHF.R.S32.HI R9, RZ, 0x1f, R5 ;  /* 0x0000001fff097819 */ /* 0x000fe40000011405 */
[----:B------:R-:W0:Y:S02]  /*14d80*/  SYNCS.PHASECHK.TRANS64.TRYWAIT P0, [R6+URZ+0x28c40], R17 ;  /* 0x028c4011060075a7 */ /* 0x000e24000800017f */
[----:B0-----:R-:W-:Y:S05]  /*14d90*/  @!P0 BRA `(.L_x_2408) ;  /* 0x0000003400708947 */ /* 0x001fea0003800000 */
.L_x_2485:
[----:B------:R-:W-:Y:S05]  /*14da0*/  BSYNC B1 ;  /* 0x0000000000017941 */ /* 0x000fea0003800000 */
.L_x_2407:
        /* <DEDUP_REMOVED lines=20> */
[----:B-1----:R-:W-:Y:S01]  /*14ef0*/  LEA.HI.X R27, R2, UR5, R8, 0x1, P0 ;  /* 0x00000005021b7c11 */ /* 0x002fe200080f0c08 */
[----:B------:R-:W-:Y:S01]  /*14f00*/  IMAD R8, R24, 0x1000, R34 ;  /* 0x0000100018087824 */ /* 0x000fe200078e0222 */
[----:B------:R-:W-:Y:S07]  /*14f10*/  BRA.DIV UR4, `(.L_x_2409) ;  /* 0x0000003604247947 */ /* 0x000fee000b800000 */
        /* <DEDUP_REMOVED lines=19> */
.L_x_2495:
        /* <DEDUP_REMOVED lines=8> */
.L_x_2410:
        /* <DEDUP_REMOVED lines=11> */
.L_x_2411:
[----:B------:R2:W-:Y:S01]  /*15180*/  SYNCS.ARRIVE.TRANS64.A1T0 RZ, [R6+URZ+0x28c30], RZ ;  /* 0x028c30ff06ff79a7 */ /* 0x0005e2000810003f */
[----:B------:R-:W-:Y:S05]  /*15190*/  @!P2 BRA `(.L_x_2412) ;  /* 0x000000000004a947 */ /* 0x000fea0003800000 */
[----:B------:R-:W-:Y:S01]  /*151a0*/  BPT.TRAP 0x1 ;  /* 0x000000040000795c */ /* 0x000fe20000300000 */
.L_x_2412:
[----:B------:R-:W3:Y:S01]  /*151b0*/  SYNCS.PHASECHK.TRANS64.TRYWAIT P0, [R6+URZ+0x28c60], R17 ;  /* 0x028c6011060075a7 */ /* 0x000ee2000800017f */
[----:B------:R-:W-:Y:S04]  /*151c0*/  BSSY B1, `(.L_x_2413) ;  /* 0x0000002000017945 */ /* 0x000fe80003800000 */
[----:B---3--:R-:W-:Y:S05]  /*151d0*/  @!P0 BRA `(.L_x_2414) ;  /* 0x0000003400908947 */ /* 0x008fea0003800000 */
.L_x_2496:
[----:B------:R-:W-:Y:S05]  /*151e0*/  BSYNC B1 ;  /* 0x0000000000017941 */ /* 0x000fea0003800000 */
.L_x_2413:
        /* <DEDUP_REMOVED lines=8> */
[----:B------:R-:W-:Y:S01]  /*15270*/  IMAD R10, R10, UR4, RZ ;  /* 0x000000040a0a7c24 */ /* 0x000fe2000f8e02ff */
[----:B------:R-:W-:-:S03]  /*15280*/  IADD3 R3, R3, R9, RZ ;  /* 0x0000000903037210 */ /* 0x000fc60007ffe0ff */
        /* <DEDUP_REMOVED lines=71> */
.L_x_2506:
        /* <DEDUP_REMOVED lines=25> */
.L_x_2416:
        /* <DEDUP_REMOVED lines=11> */
.L_x_2417:
[----:B------:R3:W-:Y:S01]  /*15940*/  SYNCS.ARRIVE.TRANS64.A1T0 RZ, [R6+URZ+0x28c50], RZ ;  /* 0x028c50ff06ff79a7 */ /* 0x0007e2000810003f */
[----:B------:R-:W-:Y:S05]  /*15950*/  @P3 BRA `(.L_x_2418) ;  /* 0xfffffff000483947 */ /* 0x000fea000383ffff */
.L_x_2405:
[----:B------:R-:W-:Y:S05]  /*15960*/  BSYNC B0 ;  /* 0x0000000000007941 */ /* 0x000fea0003800000 */
.L_x_2404:
[----:B------:R-:W4:Y:S01]  /*15970*/  S2R R2, SR_TID.X ;  /* 0x0000000000027919 */ /* 0x000f220000002100 */
[----:B------:R-:W-:Y:S01]  /*15980*/  IADD3 R24, R24, 0x1, RZ ;  /* 0x0000000118187810 */ /* 0x000fe20007ffe0ff */
[----:B------:R-:W-:Y:S03]  /*15990*/  BSSY B0, `(.L_x_2419) ;  /* 0x0000013000007945 */ /* 0x000fe60003800000 */
        /* <DEDUP_REMOVED lines=18> */
.L_x_2420:
[----:B------:R-:W-:Y:S05]  /*15ac0*/  BSYNC B0 ;  /* 0x0000000000007941 */ /* 0x000fea0003800000 */
.L_x_2419:
[----:B------:R-:W-:-:S07]  /*15ad0*/  SEL R24, R24, RZ, P0 ;  /* 0x000000ff18187207 */ /* 0x000fce0000000000 */
.L_x_2379:
[----:B------:R-:W-:Y:S05]  /*15ae0*/  BSYNC B7 ;  /* 0x0000000000077941 */ /* 0x000fea0003800000 */
.L_x_2377:
        /* <DEDUP_REMOVED lines=11> */
.L_x_2421:
        /* <DEDUP_REMOVED lines=17> */
[----:B----4-:R-:W-:Y:S01]  /*15cb0*/  @!P1 IMAD.MOV.U32 R17, RZ, RZ, R2 ;  /* 0x000000ffff119224 */ /* 0x010fe200078e0002 */
[----:B------:R-:W-:-:S04]  /*15cc0*/  ISETP.NE.AND P1, PT, R8, RZ, PT ;  /* 0x000000ff0800720c */ /* 0x000fc80003f25270 */
[----:B------:R-:W0:Y:S02]  /*15cd0*/  SHFL.UP PT, R14, R17, 0x1, RZ ;  /* 0x04200000110e7989 */ /* 0x000e2400000e00ff */
[----:B0-----:R-:W-:-:S05]  /*15ce0*/  SEL R4, R14, RZ, P1 ;  /* 0x000000ff0e047207 */ /* 0x001fca0000800000 */
[----:B------:R-:W-:-:S05]  /*15cf0*/  IMAD.IADD R4, R17, 0x1, R4 ;  /* 0x0000000111047824 */ /* 0x000fca00078e0204 */
[----:B------:R-:W0:Y:S02]  /*15d00*/  SHFL.UP PT, R14, R4, 0x2, RZ ;  /* 0x04400000040e7989 */ /* 0x000e2400000e00ff */
[----:B0-----:R-:W-:-:S05]  /*15d10*/  SEL R5, R14, RZ, P2 ;  /* 0x000000ff0e057207 */ /* 0x001fca0001000000 */
[----:B--23--:R-:W-:Y:S02]  /*15d20*/  IMAD.IADD R6, R4, 0x1, R5 ;  /* 0x0000000104067824 */ /* 0x00cfe400078e0205 */
[----:B------:R-:W-:Y:S04]  /*15d30*/  SHFL.IDX PT, R5, R16, 0x1, 0x1f ;  /* 0x00201f0010057f89 */ /* 0x000fe800000e0000 */
        /* <DEDUP_REMOVED lines=9> */
[----:B------:R0:W2:Y:S02]  /*15dd0*/  SHFL.IDX PT, R14, R2, 0x1f, 0x1f ;  /* 0x03e01f00020e7f89 */ /* 0x0000a400000e0000 */
.L_x_2516:
[----:B------:R-:W-:Y:S02]  /*15de0*/  ULDC UR4, c[0x0][0xc38] ;  /* 0x00030e0000047ab9 */ /* 0x000fe40000000800 */
[----:B------:R-:W-:-:S04]  /*15df0*/  IMAD.U32 R4, RZ, RZ, UR4 ;  /* 0x00000004ff047e24 */ /* 0x000fc8000f8e00ff */
[----:B--2---:R-:W-:-:S04]  /*15e00*/  IMAD R14, R14, R4, RZ ;  /* 0x000000040e0e7224 */ /* 0x004fc800078e02ff */
[----:B------:R-:W-:-:S05]  /*15e10*/  IMAD.IADD R5, R5, 0x1, R14 ;  /* 0x0000000105057824 */ /* 0x000fca00078e020e */
[----:B------:R-:W-:-:S13]  /*15e20*/  ISETP.GT.AND P6, PT, R5, R0, PT ;  /* 0x000000000500720c */ /* 0x000fda0003fc4270 */
[----:B------:R-:W-:Y:S05]  /*15e30*/  @P6 BRA `(.L_x_2424) ;  /* 0x00000000009c6947 */ /* 0x000fea0003800000 */
.L_x_2429:
        /* <DEDUP_REMOVED lines=14> */
.L_x_2427:
[----:B------:R-:W-:Y:S05]  /*15f20*/  BSYNC B0 ;  /* 0x0000000000007941 */ /* 0x000fea0003800000 */
.L_x_2426:
        /* <DEDUP_REMOVED lines=17> */
[----:B------:R0:W2:Y:S02]  /*16040*/  SHFL.IDX PT, R14, R2, 0x1f, 0x1f ;  /* 0x03e01f00020e7f89 */ /* 0x0000a400000e0000 */
.L_x_2524:
[----:B------:R-:W-:Y:S02]  /*16050*/  ULDC UR4, c[0x0][0xc38] ;  /* 0x00030e0000047ab9 */ /* 0x000fe40000000800 */
[----:B------:R-:W-:-:S04]  /*16060*/  IMAD.U32 R4, RZ, RZ, UR4 ;  /* 0x00000004ff047e24 */ /* 0x000fc8000f8e00ff */
[----:B--2---:R-:W-:-:S04]  /*16070*/  IMAD R14, R14, R4, RZ ;  /* 0x000000040e0e7224 */ /* 0x004fc800078e02ff */
[----:B------:R-:W-:-:S05]  /*16080*/  IMAD.IADD R5, R14, 0x1, R5 ;  /* 0x000000010e057824 */ /* 0x000fca00078e0205 */
[----:B------:R-:W-:-:S13]  /*16090*/  ISETP.GT.AND P6, PT, R5, R0, PT ;  /* 0x000000000500720c */ /* 0x000fda0003fc4270 */
[----:B------:R-:W-:Y:S05]  /*160a0*/  @!P6 BRA `(.L_x_2429) ;  /* 0xfffffffc0064e947 */ /* 0x000fea000383ffff */
.L_x_2424:
        /* <DEDUP_REMOVED lines=8> */
.L_x_2528:
[----:B------:R-:W-:Y:S01]  /*16130*/  ISETP.NE.AND P0, PT, R3, RZ, PT ;  /* 0x000000ff0300720c */ /* 0x000fe20003f05270 */
[----:B------:R-:W-:-:S12]  /*16140*/  IMAD.MOV.U32 R14, RZ, RZ, RZ ;  /* 0x000000ffff0e7224 */ /* 0x000fd800078e00ff */
[----:B------:R-:W-:Y:S05]  /*16150*/  @!P0 BRA `(.L_x_2431) ;  /* 0x0000000000108947 */ /* 0x000fea0003800000 */
[----:B------:R-:W-:Y:S01]  /*16160*/  UMOV UR4, 0xffffffff ;  /* 0xffffffff00047882 */ /* 0x000fe20000000000 */
[----:B------:R-:W-:Y:S02]  /*16170*/  VIADD R12, R6, 0xffffffff ;  /* 0xffffffff060c7836 */ /* 0x000fe40000000000 */
[----:B------:R-:W-:Y:S05]  /*16180*/  BRA.DIV UR4, `(.L_x_2432) ;  /* 0x0000003604bc7947 */ /* 0x000fea000b800000 */
[----:B------:R4:W0:Y:S02]  /*16190*/  SHFL.IDX PT, R14, R2, R12, 0x1f ;  /* 0x00001f0c020e7589 */ /* 0x00082400000e0000 */
.L_x_2431:
[----:B0---4-:R-:W0:Y:S01]  /*161a0*/  LDC.64 R2, c[0x0][0xc90] ;  /* 0x00032400ff027b82 */ /* 0x011e220000000a00 */
[----:B------:R-:W-:-:S04]  /*161b0*/  IMAD.IADD R19, R6, 0x1, R19 ;  /* 0x0000000106137824 */ /* 0x000fc800078e0213 */
[----:B0-----:R-:W-:-:S05]  /*161c0*/  IMAD.WIDE R2, R19, 0x4, R2 ;  /* 0x0000000413027825 */ /* 0x001fca00078e0202 */
[----:B------:R0:W2:Y:S01]  /*161d0*/  LDG.E R7, desc[UR54][R2.64] ;  /* 0x0000003602077981 */ /* 0x0000a2000c1e1900 */
[----:B------:R-:W-:Y:S02]  /*161e0*/  IMAD R16, R14, R4, R5 ;  /* 0x000000040e107224 */ /* 0x000fe400078e0205 */
[----:B0-----:R-:W-:Y:S02]  /*161f0*/  IMAD.MOV.U32 R2, RZ, RZ, RZ ;  /* 0x000000ffff027224 */ /* 0x001fe400078e00ff */
[----:B--23--:R-:W-:-:S05]  /*16200*/  IMAD R6, R17, R7, RZ ;  /* 0x0000000711067224 */ /* 0x00cfca00078e02ff */
[----:B------:R-:W-:-:S04]  /*16210*/  IABS R8, R6 ;  /* 0x0000000600087213 */ /* 0x000fc80000000000 */
[----:B------:R-:W0:Y:S08]  /*16220*/  I2F.RP R9, R8 ;  /* 0x0000000800097306 */ /* 0x000e300000209400 */
[----:B0-----:R-:W0:Y:S02]  /*16230*/  MUFU.RCP R9, R9 ;  /* 0x0000000900097308 */ /* 0x001e240000001000 */
[----:B0-----:R-:W-:-:S06]  /*16240*/  VIADD R10, R9, 0xffffffe ;  /* 0x0ffffffe090a7836 */ /* 0x001fcc0000000000 */
[----:B------:R-:W0:Y:S02]  /*16250*/  F2I.FTZ.U32.TRUNC.NTZ R3, R10 ;  /* 0x0000000a00037305 */ /* 0x000e24000021f000 */
[----:B0-----:R-:W-:-:S05]  /*16260*/  IADD3 R11, RZ, -R3, RZ ;  /* 0x80000003ff0b7210 */ /* 0x001fca0007ffe0ff */
[----:B------:R-:W-:-:S04]  /*16270*/  IMAD R5, R11, R8, RZ ;  /* 0x000000080b057224 */ /* 0x000fc800078e02ff */
[----:B------:R-:W-:-:S04]  /*16280*/  IMAD.HI.U32 R2, R3, R5, R2 ;  /* 0x0000000503027227 */ /* 0x000fc800078e0002 */
[----:B------:R-:W-:Y:S01]  /*16290*/  IMAD.IADD R5, R0, 0x1, -R16 ;  /* 0x0000000100057824 */ /* 0x000fe200078e0a10 */
[----:B------:R-:W-:-:S04]  /*162a0*/  IABS R0, R6 ;  /* 0x0000000600007213 */ /* 0x000fc80000000000 */
[----:B------:R-:W-:Y:S01]  /*162b0*/  IABS R3, R5 ;  /* 0x0000000500037213 */ /* 0x000fe20000000000 */
[----:B------:R-:W-:-:S04]  /*162c0*/  IMAD.MOV R0, RZ, RZ, -R0 ;  /* 0x000000ffff007224 */ /* 0x000fc800078e0a00 */
        /* <DEDUP_REMOVED lines=12> */
[----:B------:R-:W-:Y:S02]  /*16390*/  IMAD R0, R7, R2, RZ ;  /* 0x0000000207007224 */ /* 0x000fe400078e02ff */
[----:B------:R-:W-:Y:S02]  /*163a0*/  IMAD.MOV R2, RZ, RZ, -R2 ;  /* 0x000000ffff027224 */ /* 0x000fe400078e0a02 */
[----:B------:R-:W-:Y:S02]  /*163b0*/  IMAD.MOV R3, RZ, RZ, -R0 ;  /* 0x000000ffff037224 */ /* 0x000fe400078e0a00 */
[----:B------:R-:W-:-:S03]  /*163c0*/  IMAD R5, R6, R2, R5 ;  /* 0x0000000206057224 */ /* 0x000fc600078e0205 */
[----:B------:R-:W-:-:S04]  /*163d0*/  VIADDMNMX R4, R3, R4, R7, PT ;  /* 0x0000000403047246 */ /* 0x000fc80003800107 */
[-C--:B------:R-:W-:Y:S02]  /*163e0*/  IABS R7, R4.reuse ;  /* 0x0000000400077213 */ /* 0x080fe40000000000 */
[----:B------:R-:W-:Y:S02]  /*163f0*/  IABS R6, R4 ;  /* 0x0000000400067213 */ /* 0x000fe40000000000 */
[----:B------:R-:W0:Y:S03]  /*16400*/  I2F.RP R8, R7 ;  /* 0x0000000700087306 */ /* 0x000e260000209400 */
[----:B------:R-:W-:-:S05]  /*16410*/  IMAD.MOV R6, RZ, RZ, -R6 ;  /* 0x000000ffff067224 */ /* 0x000fca00078e0a06 */
[----:B0-----:R-:W0:Y:S02]  /*16420*/  MUFU.RCP R8, R8 ;  /* 0x0000000800087308 */ /* 0x001e240000001000 */
[----:B0-----:R-:W-:-:S06]  /*16430*/  IADD3 R3, R8, 0xffffffe, RZ ;  /* 0x0ffffffe08037810 */ /* 0x001fcc0007ffe0ff */
[----:B------:R-:W0:Y:S02]  /*16440*/  F2I.FTZ.U32.TRUNC.NTZ R3, R3 ;  /* 0x0000000300037305 */ /* 0x000e24000021f000 */
[----:B0-----:R-:W-:-:S04]  /*16450*/  IMAD.MOV R2, RZ, RZ, -R3 ;  /* 0x000000ffff027224 */ /* 0x001fc800078e0a03 */
[----:B------:R-:W-:Y:S02]  /*16460*/  IMAD R9, R2, R7, RZ ;  /* 0x0000000702097224 */ /* 0x000fe400078e02ff */
[----:B------:R-:W-:-:S04]  /*16470*/  IMAD.MOV.U32 R2, RZ, RZ, RZ ;  /* 0x000000ffff027224 */ /* 0x000fc800078e00ff */
[----:B------:R-:W-:Y:S01]  /*16480*/  IMAD.HI.U32 R2, R3, R9, R2 ;  /* 0x0000000903027227 */ /* 0x000fe200078e0002 */
[----:B------:R-:W-:Y:S02]  /*16490*/  IABS R9, R5 ;  /* 0x0000000500097213 */ /* 0x000fe40000000000 */
[C---:B------:R-:W-:Y:S01]  /*164a0*/  LOP3.LUT R3, R5.reuse, R4, RZ, 0x3c, !PT ;  /* 0x0000000405037212 */ /* 0x040fe200078e3cff */
[----:B------:R-:W-:Y:S02]  /*164b0*/  IMAD.IADD R5, R5, 0x1, R0 ;  /* 0x0000000105057824 */ /* 0x000fe400078e0200 */
[----:B------:R-:W-:Y:S01]  /*164c0*/  IMAD.HI.U32 R2, R2, R9, RZ ;  /* 0x0000000902027227 */ /* 0x000fe200078e00ff */
[----:B------:R-:W-:-:S03]  /*164d0*/  ISETP.GE.AND P2, PT, R3, RZ, PT ;  /* 0x000000ff0300720c */ /* 0x000fc60003f46270 */
[----:B------:R-:W-:-:S05]  /*164e0*/  IMAD R6, R2, R6, R9 ;  /* 0x0000000602067224 */ /* 0x000fca00078e0209 */
[----:B------:R-:W-:-:S13]  /*164f0*/  ISETP.GT.U32.AND P1, PT, R7, R6, PT ;  /* 0x000000060700720c */ /* 0x000fda0003f24070 */
[----:B------:R-:W-:Y:S02]  /*16500*/  @!P1 IMAD.IADD R6, R6, 0x1, -R7 ;  /* 0x0000000106069824 */ /* 0x000fe400078e0a07 */
[----:B------:R-:W-:Y:S01]  /*16510*/  @!P1 VIADD R2, R2, 0x1 ;  /* 0x0000000102029836 */ /* 0x000fe20000000000 */
[----:B------:R-:W-:Y:S02]  /*16520*/  ISETP.NE.AND P1, PT, R4, RZ, PT ;  /* 0x000000ff0400720c */ /* 0x000fe40003f25270 */
[----:B------:R-:W-:-:S13]  /*16530*/  ISETP.GE.U32.AND P0, PT, R6, R7, PT ;  /* 0x000000070600720c */ /* 0x000fda0003f06070 */
[----:B------:R-:W-:-:S05]  /*16540*/  @P0 VIADD R2, R2, 0x1 ;  /* 0x0000000102020836 */ /* 0x000fca0000000000 */
[----:B------:R-:W-:Y:S02]  /*16550*/  @!P2 IADD3 R2, -R2, RZ, RZ ;  /* 0x000000ff0202a210 */ /* 0x000fe40007ffe1ff */
[----:B------:R-:W-:Y:S01]  /*16560*/  @!P1 LOP3.LUT R2, RZ, R4, RZ, 0x33, !PT ;  /* 0x00000004ff029212 */ /* 0x000fe200078e33ff */
[----:B------:R-:W-:-:S04]  /*16570*/  IMAD.MOV R4, RZ, RZ, -R4 ;  /* 0x000000ffff047224 */ /* 0x000fc800078e0a04 */
[----:B------:R-:W-:Y:S01]  /*16580*/  IMAD R18, R2, R4, R5 ;  /* 0x0000000402127224 */ /* 0x000fe200078e0205 */
[----:B------:R-:W-:-:S05]  /*16590*/  LOP3.LUT R2, RZ, R2, RZ, 0x33, !PT ;  /* 0x00000002ff027212 */ /* 0x000fca00078e33ff */
[----:B------:R-:W-:Y:S01]  /*165a0*/  IMAD.IADD R17, R17, 0x1, R2 ;  /* 0x0000000111117824 */ /* 0x000fe200078e0202 */
[----:B------:R-:W-:Y:S06]  /*165b0*/  BRA `(.L_x_2433) ;  /* 0x00000000001c7947 */ /* 0x000fec0003800000 */
.L_x_2425:
[----:B------:R-:W-:Y:S01]  /*165c0*/  UMOV UR4, URZ ;  /* 0x0000003f00047c82 */ /* 0x000fe20008000000 */
[----:B------:R-:W-:Y:S01]  /*165d0*/  UMOV UR5, URZ ;  /* 0x0000003f00057c82 */ /* 0x000fe20008000000 */
[----:B------:R-:W-:Y:S01]  /*165e0*/  ULDC UR6, c[0x0][0xc3c] ;  /* 0x00030f0000067ab9 */ /* 0x000fe20000000800 */
[----:B------:R-:W-:Y:S02]  /*165f0*/  IMAD.MOV.U32 R16, RZ, RZ, R0 ;  /* 0x000000ffff107224 */ /* 0x000fe400078e0000 */
[----:B------:R-:W-:Y:S02]  /*16600*/  IMAD.U32 R17, RZ, RZ, UR4 ;  /* 0x00000004ff117e24 */ /* 0x000fe4000f8e00ff */
[----:B------:R-:W-:Y:S02]  /*16610*/  IMAD.U32 R18, RZ, RZ, UR5 ;  /* 0x00000005ff127e24 */ /* 0x000fe4000f8e00ff */
[----:B------:R-:W-:-:S07]  /*16620*/  IMAD.U32 R19, RZ, RZ, UR6 ;  /* 0x00000006ff137e24 */ /* 0x000fce000f8e00ff */
.L_x_2433:
        /* <DEDUP_REMOVED lines=10> */
.L_x_2422:
[----:B------:R-:W-:Y:S02]  /*166d0*/  ULDC UR4, c[0x0][0xc3c] ;  /* 0x00030f0000047ab9 */ /* 0x000fe40000000800 */
[----:B0-----:R-:W-:-:S13]  /*166e0*/  ISETP.GE.AND P0, PT, R19, UR4, PT ;  /* 0x0000000413007c0c */ /* 0x001fda000bf06270 */
[----:B------:R-:W-:Y:S05]  /*166f0*/  @!P0 BRA `(.L_x_2434) ;  /* 0xffffffb400448947 */ /* 0x000fea000383ffff */
[----:B------:R-:W-:Y:S05]  /*16700*/  BSYNC B8 ;  /* 0x0000000000087941 */ /* 0x000fea0003800000 */
.L_x_2365:
[----:B------:R-:W5:Y:S01]  /*16710*/  LDL.LU R0, [R1+0x10] ;  /* 0x0000100001007983 */ /* 0x000f620000300800 */
[----:B------:R-:W-:Y:S01]  /*16720*/  BSSY B0, `(.L_x_2435) ;  /* 0x000000b000007945 */ /* 0x000fe20003800000 */
[----:B------:R-:W1:Y:S01]  /*16730*/  S2R R5, SR_CgaCtaId ;  /* 0x0000000000057919 */ /* 0x000e620000008800 */
[----:B-----5:R-:W-:-:S04]  /*16740*/  IADD3 R0, R0, 0x1, RZ ;  /* 0x0000000100007810 */ /* 0x020fc80007ffe0ff */
[----:B0-----:R-:W-:-:S04]  /*16750*/  LEA.HI R2, R0, R0, RZ, 0x1 ;  /* 0x0000000000027211 */ /* 0x001fc800078f08ff */
[----:B------:R-:W-:Y:S02]  /*16760*/  LOP3.LUT R3, R2, 0xfffffffe, RZ, 0xc0, !PT ;  /* 0xfffffffe02037812 */ /* 0x000fe400078ec0ff */
[----:B------:R-:W-:-:S03]  /*16770*/  MOV R2, 0x400 ;  /* 0x0000040000027802 */ /* 0x000fc60000000f00 */
[----:B------:R-:W-:Y:S01]  /*16780*/  IMAD.IADD R0, R0, 0x1, -R3 ;  /* 0x0000000100007824 */ /* 0x000fe200078e0a03 */
[----:B-1----:R-:W-:-:S04]  /*16790*/  LEA R5, R5, R2, 0x18 ;  /* 0x0000000205057211 */ /* 0x002fc800078ec0ff */
[----:B------:R-:W-:-:S04]  /*167a0*/  SHF.L.U32 R0, R0, 0x1f, RZ ;  /* 0x0000001f00007819 */ /* 0x000fc800000006ff */
[----:B------:R-:W0:Y:S02]  /*167b0*/  SYNCS.PHASECHK.TRANS64.TRYWAIT P0, [R5+URZ+0x28c20], R0 ;  /* 0x028c2000050075a7 */ /* 0x000e24000800017f */
[----:B0-----:R-:W-:Y:S05]  /*167c0*/  @!P0 BRA `(.L_x_2436) ;  /* 0x0000003000508947 */ /* 0x001fea0003800000 */
.L_x_2531:
[----:B------:R-:W-:Y:S05]  /*167d0*/  BSYNC B0 ;  /* 0x0000000000007941 */ /* 0x000fea0003800000 */
.L_x_2435:
[----:B------:R-:W-:-:S03]  /*167e0*/  UMOV UR4, 0xffffffff ;  /* 0xffffffff00047882 */ /* 0x000fc60000000000 */
[----:B------:R-:W-:Y:S05]  /*167f0*/  BRA.DIV UR4, `(.L_x_2437) ;  /* 0x0000003204587947 */ /* 0x000fea000b800000 */
[----:B0-----:R-:W0:Y:S02]  /*16800*/  S2R R0, SR_TID.X ;  /* 0x0000000000007919 */ /* 0x001e240000002100 */
[----:B0-----:R-:W-:-:S04]  /*16810*/  SHF.R.U32.HI R0, RZ, 0x5, R0 ;  /* 0x00000005ff007819 */ /* 0x001fc80000011600 */
[----:B------:R-:W-:-:S05]  /*16820*/  LOP3.LUT R0, R0, 0x3, RZ, 0xc0, !PT ;  /* 0x0000000300007812 */ /* 0x000fca00078ec0ff */
[----:B------:R0:W1:Y:S02]  /*16830*/  SHFL.IDX PT, R14, R0, RZ, 0x1f ;  /* 0x00001fff000e7589 */ /* 0x00006400000e0000 */
.L_x_2534:
[----:B-1----:R-:W-:Y:S01]  /*16840*/  ISETP.NE.AND P0, PT, R14, RZ, PT ;  /* 0x000000ff0e00720c */ /* 0x002fe20003f05270 */
[----:B------:R-:W-:-:S12]  /*16850*/  BSSY B0, `(.L_x_2438) ;  /* 0x0000024000007945 */ /* 0x000fd80003800000 */
[----:B------:R-:W-:Y:S05]  /*16860*/  @P0 BRA `(.L_x_2439) ;  /* 0x0000000000880947 */ /* 0x000fea0003800000 */
[----:B------:R-:W-:-:S03]  /*16870*/  UMOV UR4, 0xffffffff ;  /* 0xffffffff00047882 */ /* 0x000fc60000000000 */
[----:B------:R-:W-:Y:S05]  /*16880*/  BRA.DIV UR4, `(.L_x_2440) ;  /* 0x0000003204687947 */ /* 0x000fea000b800000 */
[----:B------:R-:W-:-:S13]  /*16890*/  ELECT P6, URZ, PT ;  /* 0x00000000003f782f */ /* 0x000fda00038c0000 */
.L_x_2537:
[----:B------:R-:W-:Y:S05]  /*168a0*/  @!P6 BRA `(.L_x_2439) ;  /* 0x000000000078e947 */ /* 0x000fea0003800000 */
[----:B------:R-:W-:-:S06]  /*168b0*/  ULOP3.LUT UR4, UR39, 0x2, URZ, 0xfc, !UPT ;  /* 0x0000000227047892 */ /* 0x000fcc000f8efc3f */
[----:B0-----:R-:W-:-:S05]  /*168c0*/  IMAD.U32 R0, RZ, RZ, UR4 ;  /* 0x00000004ff007e24 */ /* 0x001fca000f8e00ff */
[----:B------:R-:W-:-:S13]  /*168d0*/  ISETP.NE.AND P0, PT, R0, 0x3, PT ;  /* 0x000000030000780c */ /* 0x000fda0003f05270 */
[----:B------:R-:W-:Y:S05]  /*168e0*/  @!P0 BRA `(.L_x_2441) ;  /* 0x0000000000048947 */ /* 0x000fea0003800000 */
[----:B------:R-:W-:Y:S01]  /*168f0*/  BPT.TRAP 0x1 ;  /* 0x000000040000795c */ /* 0x000fe20000300000 */
.L_x_2441:
[C---:B------:R-:W-:Y:S01]  /*16900*/  IMAD R3, R24.reuse, 0x8, R5 ;  /* 0x0000000818037824 */ /* 0x040fe200078e0205 */
[----:B------:R-:W-:Y:S01]  /*16910*/  SHF.L.U32 R2, R25, 0x1f, RZ ;  /* 0x0000001f19027819 */ /* 0x000fe200000006ff */
[----:B------:R-:W-:-:S03]  /*16920*/  VIADD R24, R24, 0x1 ;  /* 0x0000000118187836 */ /* 0x000fc60000000000 */
[----:B------:R-:W0:Y:S02]  /*16930*/  SYNCS.PHASECHK.TRANS64.TRYWAIT P1, [R3+URZ+0x28c40], R2 ;  /* 0x028c4002030075a7 */ /* 0x000e24000802017f */
[----:B------:R-:W-:-:S04]  /*16940*/  ISETP.NE.AND P2, PT, R24, 0x2, PT ;  /* 0x000000021800780c */ /* 0x000fc80003f45270 */
[----:B------:R-:W-:Y:S01]  /*16950*/  SEL R0, RZ, 0x1, P2 ;  /* 0x00000001ff007807 */ /* 0x000fe20001000000 */
[----:B0-----:R-:W-:Y:S08]  /*16960*/  @!P1 BRA `(.L_x_2442) ;  /* 0x0000003000509947 */ /* 0x001ff00003800000 */
.L_x_2538:
[----:B------:R-:W-:Y:S02]  /*16970*/  SEL R24, R24, RZ, P2 ;  /* 0x000000ff18187207 */ /* 0x000fe40001000000 */
[----:B------:R-:W-:Y:S01]  /*16980*/  LOP3.LUT R0, R25, R0, RZ, 0x3c, !PT ;  /* 0x0000000019007212 */ /* 0x000fe200078e3cff */
[----:B------:R-:W-:Y:S06]  /*16990*/  @!P0 BRA `(.L_x_2443) ;  /* 0x0000000000048947 */ /* 0x000fec0003800000 */
[----:B------:R-:W-:Y:S01]  /*169a0*/  BPT.TRAP 0x1 ;  /* 0x000000040000795c */ /* 0x000fe20000300000 */
.L_x_2443:
[----:B------:R-:W-:Y:S01]  /*169b0*/  IMAD R5, R24, 0x8, R5 ;  /* 0x0000000818057824 */ /* 0x000fe200078e0205 */
[----:B------:R-:W-:-:S04]  /*169c0*/  SHF.L.U32 R0, R0, 0x1f, RZ ;  /* 0x0000001f00007819 */ /* 0x000fc800000006ff */
[----:B------:R-:W1:Y:S02]  /*169d0*/  SYNCS.PHASECHK.TRANS64.TRYWAIT P1, [R5+URZ+0x28c40], R0 ;  /* 0x028c4000050075a7 */ /* 0x000e64000802017f */
[----:B-1----:R-:W-:Y:S05]  /*169e0*/  @!P1 BRA `(.L_x_2444) ;  /* 0x0000003000449947 */ /* 0x002fea0003800000 */
.L_x_2539:
[----:B------:R-:W-:Y:S05]  /*169f0*/  @!P0 BRA `(.L_x_2445) ;  /* 0x0000000000048947 */ /* 0x000fea0003800000 */
[----:B------:R-:W-:Y:S01]  /*16a00*/  BPT.TRAP 0x1 ;  /* 0x000000040000795c */ /* 0x000fe20000300000 */
.L_x_2445:
[----:B------:R-:W5:Y:S02]  /*16a10*/  SYNCS.PHASECHK.TRANS64.TRYWAIT P1, [R3+URZ+0x28c60], R2 ;  /* 0x028c6002030075a7 */ /* 0x000f64000802017f */
[----:B-----5:R-:W-:Y:S05]  /*16a20*/  @!P1 BRA `(.L_x_2446) ;  /* 0x0000003000489947 */ /* 0x020fea0003800000 */
.L_x_2540:
[----:B------:R-:W-:Y:S05]  /*16a30*/  @!P0 BRA `(.L_x_2447) ;  /* 0x0000000000048947 */ /* 0x000fea0003800000 */
[----:B------:R-:W-:Y:S01]  /*16a40*/  BPT.TRAP 0x1 ;  /* 0x000000040000795c */ /* 0x000fe20000300000 */
.L_x_2447:
[----:B------:R0:W0:Y:S02]  /*16a50*/  SYNCS.PHASECHK.TRANS64.TRYWAIT P0, [R5+URZ+0x28c60], R0 ;  /* 0x028c6000050075a7 */ /* 0x000024000800017f */
[----:B0-----:R-:W-:Y:S05]  /*16a60*/  @!P0 NANOSLEEP.SYNCS 0x989680 ;  /* 0x009896800000895d */ /* 0x001fea0003900000 */
[----:B------:R-:W0:Y:S02]  /*16a70*/  @!P0 SYNCS.PHASECHK.TRANS64 P0, [R5+URZ+0x28c60], R0 ;  /* 0x028c6000050085a7 */ /* 0x000e24000800007f */
[----:B0-----:R-:W-:Y:S05]  /*16a80*/  @!P0 BRA `(.L_x_2447) ;  /* 0xfffffffc00f08947 */ /* 0x001fea000383ffff */
.L_x_2439:
[----:B------:R-:W-:Y:S05]  /*16a90*/  BSYNC B0 ;  /* 0x0000000000007941 */ /* 0x000fea0003800000 */
.L_x_2438:
[----:B------:R-:W-:Y:S05]  /*16aa0*/  EXIT ;  /* 0x000000000000794d */ /* 0x000fea0003800000 */
.L_x_2250:
[----:B0-----:R-:W-:-:S04]  /*16ab0*/  IMAD.U32 R6, RZ, RZ, UR21 ;  /* 0x00000015ff067e24 */ /* 0x001fc8000f8e00ff */
[----:B------:R0:W1:Y:S03]  /*16ac0*/  SYNCS.PHASECHK.TRANS64.TRYWAIT P1, [R6+URZ+0x28c50], R3 ;  /* 0x028c5003060075a7 */ /* 0x000066000802017f */
[----:B-1----:R-:W-:Y:S05]  /*16ad0*/  @!P1 NANOSLEEP.SYNCS 0x989680 ;  /* 0x009896800000995d */ /* 0x002fea0003900000 */
[----:B------:R-:W1:Y:S02]  /*16ae0*/  @!P1 SYNCS.PHASECHK.TRANS64 P1, [R6+URZ+0x28c50], R3 ;  /* 0x028c5003060095a7 */ /* 0x000e64000802007f */
[----:B-1----:R-:W-:Y:S05]  /*16af0*/  @!P1 BRA `(.L_x_2250) ;  /* 0xfffffffc00ec9947 */ /* 0x002fea000383ffff */
[----:B------:R-:W-:Y:S05]  /*16b00*/  BRA `(.L_x_2448) ;  /* 0xfffffeb000b87947 */ /* 0x000fea000383ffff */
.L_x_2256:
[----:B-1----:R-:W-:-:S04]  /*16b10*/  IMAD.U32 R5, RZ, RZ, UR21 ;  /* 0x00000015ff057e24 */ /* 0x002fc8000f8e00ff */
[----:B------:R1:W2:Y:S03]  /*16b20*/  SYNCS.PHASECHK.TRANS64.TRYWAIT P1, [R5+URZ+0x28c50], R4 ;  /* 0x028c5004050075a7 */ /* 0x0002a6000802017f */
[----:B--2---:R-:W-:Y:S05]  /*16b30*/  @!P1 NANOSLEEP.SYNCS 0x989680 ;  /* 0x009896800000995d */ /* 0x004fea0003900000 */
[----:B------:R-:W2:Y:S02]  /*16b40*/  @!P1 SYNCS.PHASECHK.TRANS64 P1, [R5+URZ+0x28c50], R4 ;  /* 0x028c5004050095a7 */ /* 0x000ea4000802007f */
[----:B--2---:R-:W-:Y:S05]  /*16b50*/  @!P1 BRA `(.L_x_2256) ;  /* 0xfffffffc00ec9947 */ /* 0x004fea000383ffff */
[----:B------:R-:W-:Y:S05]  /*16b60*/  BRA `(.L_x_2255) ;  /* 0xfffffebc00b07947 */ /* 0x000fea000383ffff */
.L_x_2266:
[----:B0-----:R-:W-:-:S04]  /*16b70*/  MOV R3, UR41 ;  /* 0x0000002900037c02 */ /* 0x001fc80008000f00 */
[----:B------:R0:W1:Y:S03]  /*16b80*/  SYNCS.PHASECHK.TRANS64.TRYWAIT P1, [R3+URZ+0x28c00], R0 ;  /* 0x028c0000030075a7 */ /* 0x000066000802017f */
[----:B-1----:R-:W-:Y:S05]  /*16b90*/  @!P1 NANOSLEEP.SYNCS 0x989680 ;  /* 0x009896800000995d */ /* 0x002fea0003900000 */
[----:B------:R-:W1:Y:S02]  /*16ba0*/  @!P1 SYNCS.PHASECHK.TRANS64 P1, [R3+URZ+0x28c00], R0 ;  /* 0x028c0000030095a7 */ /* 0x000e64000802007f */
[----:B-1----:R-:W-:Y:S05]  /*16bb0*/  @!P1 BRA `(.L_x_2266) ;  /* 0xfffffffc00ec9947 */ /* 0x002fea000383ffff */
[----:B------:R-:W-:Y:S05]  /*16bc0*/  BRA `(.L_x_2449) ;  /* 0xfffffed400247947 */ /* 0x000fea000383ffff */
.L_x_2270:
[----:B--2---:R2:W3:Y:S02]  /*16bd0*/  SYNCS.PHASECHK.TRANS64.TRYWAIT P1, [R7+URZ+0x28c30], R8 ;  /* 0x028c3008070075a7 */ /* 0x0044e4000802017f */
[----:B---3--:R-:W-:Y:S05]  /*16be0*/  @!P1 NANOSLEEP.SYNCS 0x989680 ;  /* 0x009896800000995d */ /* 0x008fea0003900000 */
[----:B------:R-:W3:Y:S02]  /*16bf0*/  @!P1 SYNCS.PHASECHK.TRANS64 P1, [R7+URZ+0x28c30], R8 ;  /* 0x028c3008070095a7 */ /* 0x000ee4000802007f */
[----:B---3--:R-:W-:Y:S05]  /*16c00*/  @!P1 BRA `(.L_x_2270) ;  /* 0xfffffffc00f09947 */ /* 0x008fea000383ffff */
[----:B------:R-:W-:Y:S05]  /*16c10*/  BRA `(.L_x_2269) ;  /* 0xfffffed400407947 */ /* 0x000fea000383ffff */
.L_x_2283:
[----:B--2---:R2:W3:Y:S02]  /*16c20*/  SYNCS.PHASECHK.TRANS64.TRYWAIT P1, [R7+URZ+0x28c50], R8 ;  /* 0x028c5008070075a7 */ /* 0x0044e4000802017f */
[----:B---3--:R-:W-:Y:S05]  /*16c30*/  @!P1 NANOSLEEP.SYNCS 0x989680 ;  /* 0x009896800000995d */ /* 0x008fea0003900000 */
[----:B------:R-:W3:Y:S02]  /*16c40*/  @!P1 SYNCS.PHASECHK.TRANS64 P1, [R7+URZ+0x28c50], R8 ;  /* 0x028c5008070095a7 */ /* 0x000ee4000802007f */
[----:B---3--:R-:W-:Y:S05]  /*16c50*/  @!P1 BRA `(.L_x_2283) ;  /* 0xfffffffc00f09947 */ /* 0x008fea000383ffff */
[----:B------:R-:W-:Y:S05]  /*16c60*/  BRA `(.L_x_2282) ;  /* 0xfffffef000e07947 */ /* 0x000fea000383ffff */
.L_x_2292:
[----:B--2---:R-:W-:-:S04]  /*16c70*/  IMAD.U32 R6, RZ, RZ, UR22 ;  /* 0x00000016ff067e24 */ /* 0x004fc8000f8e00ff */
[----:B------:R2:W3:Y:S03]  /*16c80*/  SYNCS.PHASECHK.TRANS64.TRYWAIT P1, [R6+URZ+0x28c30], R7 ;  /* 0x028c3007060075a7 */ /* 0x0004e6000802017f */
[----:B---3--:R-:W-:Y:S05]  /*16c90*/  @!P1 NANOSLEEP.SYNCS 0x989680 ;  /* 0x009896800000995d */ /* 0x008fea0003900000 */
[----:B------:R-:W3:Y:S02]  /*16ca0*/  @!P1 SYNCS.PHASECHK.TRANS64 P1, [R6+URZ+0x28c30], R7 ;  /* 0x028c3007060095a7 */ /* 0x000ee4000802007f */
[----:B---3--:R-:W-:Y:S05]  /*16cb0*/  @!P1 BRA `(.L_x_2292) ;  /* 0xfffffffc00ec9947 */ /* 0x008fea000383ffff */
[----:B------:R-:W-:Y:S05]  /*16cc0*/  BRA `(.L_x_2291) ;  /* 0xfffffef800587947 */ /* 0x000fea000383ffff */
.L_x_2305:
[----:B--2---:R-:W-:-:S04]  /*16cd0*/  IMAD.U32 R10, RZ, RZ, UR22 ;  /* 0x00000016ff0a7e24 */ /* 0x004fc8000f8e00ff */
[----:B------:R2:W3:Y:S03]  /*16ce0*/  SYNCS.PHASECHK.TRANS64.TRYWAIT P1, [R10+URZ+0x28c50], R7 ;  /* 0x028c50070a0075a7 */ /* 0x0004e6000802017f */
[----:B---3--:R-:W-:Y:S05]  /*16cf0*/  @!P1 NANOSLEEP.SYNCS 0x989680 ;  /* 0x009896800000995d */ /* 0x008fea0003900000 */
[----:B------:R-:W3:Y:S02]  /*16d00*/  @!P1 SYNCS.PHASECHK.TRANS64 P1, [R10+URZ+0x28c50], R7 ;  /* 0x028c50070a0095a7 */ /* 0x000ee4000802007f */
[----:B---3--:R-:W-:Y:S05]  /*16d10*/  @!P1 BRA `(.L_x_2305) ;  /* 0xfffffffc00ec9947 */ /* 0x008fea000383ffff */
[----:B------:R-:W-:Y:S05]  /*16d20*/  BRA `(.L_x_2304) ;  /* 0xffffff1c003c7947 */ /* 0x000fea000383ffff */
.L_x_2315:
[----:B--2---:R-:W-:-:S04]  /*16d30*/  IMAD.U32 R6, RZ, RZ, UR22 ;  /* 0x00000016ff067e24 */ /* 0x004fc8000f8e00ff */
[----:B------:R2:W3:Y:S03]  /*16d40*/  SYNCS.PHASECHK.TRANS64.TRYWAIT P2, [R6+URZ+0x28c30], R7 ;  /* 0x028c3007060075a7 */ /* 0x0004e6000804017f */
[----:B---3--:R-:W-:Y:S05]  /*16d50*/  @!P2 NANOSLEEP.SYNCS 0x989680 ;  /* 0x009896800000a95d */ /* 0x008fea0003900000 */
[----:B------:R-:W3:Y:S02]  /*16d60*/  @!P2 SYNCS.PHASECHK.TRANS64 P2, [R6+URZ+0x28c30], R7 ;  /* 0x028c30070600a5a7 */ /* 0x000ee4000804007f */
[----:B---3--:R-:W-:Y:S05]  /*16d70*/  @!P2 BRA `(.L_x_2315) ;  /* 0xfffffffc00eca947 */ /* 0x008fea000383ffff */
[----:B------:R-:W-:Y:S05]  /*16d80*/  BRA `(.L_x_2314) ;  /* 0xffffff2000c87947 */ /* 0x000fea000383ffff */
.L_x_2320:
[----:B-1----:R-:W-:-:S04]  /*16d90*/  IMAD.U32 R10, RZ, RZ, UR22 ;  /* 0x00000016ff0a7e24 */ /* 0x002fc8000f8e00ff */
[----:B------:R1:W2:Y:S03]  /*16da0*/  SYNCS.PHASECHK.TRANS64.TRYWAIT P2, [R10+URZ+0x28c50], R7 ;  /* 0x028c50070a0075a7 */ /* 0x0002a6000804017f */
[----:B--2---:R-:W-:Y:S05]  /*16db0*/  @!P2 NANOSLEEP.SYNCS 0x989680 ;  /* 0x009896800000a95d */ /* 0x004fea0003900000 */
[----:B------:R-:W2:Y:S02]  /*16dc0*/  @!P2 SYNCS.PHASECHK.TRANS64 P2, [R10+URZ+0x28c50], R7 ;  /* 0x028c50070a00a5a7 */ /* 0x000ea4000804007f */
[----:B--2---:R-:W-:Y:S05]  /*16dd0*/  @!P2 BRA `(.L_x_2320) ;  /* 0xfffffffc00eca947 */ /* 0x004fea000383ffff */
[----:B------:R-:W-:Y:S05]  /*16de0*/  BRA `(.L_x_2319) ;  /* 0xffffff3800ec7947 */ /* 0x000fea000383ffff */
.L_x_2327:
[----:B-1----:R-:W-:-:S04]  /*16df0*/  IMAD.U32 R6, RZ, RZ, UR20 ;  /* 0x00000014ff067e24 */ /* 0x002fc8000f8e00ff */
[----:B------:R1:W2:Y:S03]  /*16e00*/  SYNCS.PHASECHK.TRANS64.TRYWAIT P1, [R6+URZ+0x28c30], R7 ;  /* 0x028c3007060075a7 */ /* 0x0002a6000802017f */
[----:B--2---:R-:W-:Y:S05]  /*16e10*/  @!P1 NANOSLEEP.SYNCS 0x989680 ;  /* 0x009896800000995d */ /* 0x004fea0003900000 */
[----:B------:R-:W2:Y:S02]  /*16e20*/  @!P1 SYNCS.PHASECHK.TRANS64 P1, [R6+URZ+0x28c30], R7 ;  /* 0x028c3007060095a7 */ /* 0x000ea4000802007f */
[----:B--2---:R-:W-:Y:S05]  /*16e30*/  @!P1 BRA `(.L_x_2327) ;  /* 0xfffffffc00ec9947 */ /* 0x004fea000383ffff */
[----:B------:R-:W-:Y:S05]  /*16e40*/  BRA `(.L_x_2326) ;  /* 0xffffff3c00e07947 */ /* 0x000fea000383ffff */
.L_x_2340:
[----:B--2---:R-:W-:-:S04]  /*16e50*/  IMAD.U32 R10, RZ, RZ, UR20 ;  /* 0x00000014ff0a7e24 */ /* 0x004fc8000f8e00ff */
[----:B------:R2:W3:Y:S03]  /*16e60*/  SYNCS.PHASECHK.TRANS64.TRYWAIT P1, [R10+URZ+0x28c50], R7 ;  /* 0x028c50070a0075a7 */ /* 0x0004e6000802017f */
[----:B---3--:R-:W-:Y:S05]  /*16e70*/  @!P1 NANOSLEEP.SYNCS 0x989680 ;  /* 0x009896800000995d */ /* 0x008fea0003900000 */
[----:B------:R-:W3:Y:S02]  /*16e80*/  @!P1 SYNCS.PHASECHK.TRANS64 P1, [R10+URZ+0x28c50], R7 ;  /* 0x028c50070a0095a7 */ /* 0x000ee4000802007f */
[----:B---3--:R-:W-:Y:S05]  /*16e90*/  @!P1 BRA `(.L_x_2340) ;  /* 0xfffffffc00ec9947 */ /* 0x008fea000383ffff */
[----:B------:R-:W-:Y:S05]  /*16ea0*/  BRA `(.L_x_2339) ;  /* 0xffffff6000c47947 */ /* 0x000fea000383ffff */
.L_x_2385:
[----:B------:R-:W0:Y:S01]  /*16eb0*/  S2R R21, SR_TID.X ;  /* 0x0000000000157919 */ /* 0x000e220000002100 */
[----:B------:R-:W-:Y:S01]  /*16ec0*/  BSSY B0, `(.L_x_2450) ;  /* 0x000000a000007945 */ /* 0x000fe20003800000 */
[----:B------:R-:W-:Y:S01]  /*16ed0*/  MOV R12, RZ ;  /* 0x000000ff000c7202 */ /* 0x000fe20000000f00 */
[----:B------:R-:W-:Y:S02]  /*16ee0*/  IMAD.MOV.U32 R11, RZ, RZ, 0x1f ;  /* 0x0000001fff0b7424 */ /* 0x000fe400078e00ff */
[----:B------:R-:W-:Y:S01]  /*16ef0*/  IMAD.MOV.U32 R15, RZ, RZ, -0x1 ;  /* 0xffffffffff0f7424 */ /* 0x000fe200078e00ff */
[----:B0-----:R-:W-:-:S04]  /*16f00*/  SHF.R.U32.HI R21, RZ, 0x5, R21 ;  /* 0x00000005ff157819 */ /* 0x001fc80000011615 */
[----:B------:R-:W-:-:S05]  /*16f10*/  LOP3.LUT R21, R21, 0x3, RZ, 0xc0, !PT ;  /* 0x0000000315157812 */ /* 0x000fca00078ec0ff */
[----:B------:R-:W-:-:S07]  /*16f20*/  IMAD.MOV.U32 R13, RZ, RZ, R21 ;  /* 0x000000ffff0d7224 */ /* 0x000fce00078e0015 */
[----:B-----5:R-:W-:Y:S05]  /*16f30*/  WARPSYNC.COLLECTIVE R15, `(.L_x_2451) ;  /* 0x000000000f087348 */ /* 0x020fea0003c00000 */
[----:B------:R0:W1:Y:S02]  /*16f40*/  SHFL.IDX P6, R14, R13, R12, R11 ;  /* 0x0000000c0d0e7389 */ /* 0x00006400000c000b */
[----:B01---5:R-:W-:Y:S01]  /*16f50*/  ENDCOLLECTIVE ;  /* 0x000000000000791b */ /* 0x023fe20003800000 */
.L_x_2451:
[----:B------:R-:W-:Y:S05]  /*16f60*/  BSYNC B0 ;  /* 0x0000000000007941 */ /* 0x000fea0003800000 */
.L_x_2450:
[----:B------:R-:W-:Y:S05]  /*16f70*/  BRA `(.L_x_2452) ;  /* 0xffffffbc00607947 */ /* 0x000fea000383ffff */
.L_x_2388:
[----:B0-----:R0:W1:Y:S02]  /*16f80*/  SYNCS.PHASECHK.TRANS64.TRYWAIT P0, [R27+URZ+0x28c40], R0 ;  /* 0x028c40001b0075a7 */ /* 0x001064000800017f */
[----:B-1----:R-:W-:Y:S05]  /*16f90*/  @!P0 NANOSLEEP.SYNCS 0x989680 ;  /* 0x009896800000895d */ /* 0x002fea0003900000 */
[----:B------:R-:W1:Y:S02]  /*16fa0*/  @!P0 SYNCS.PHASECHK.TRANS64 P0, [R27+URZ+0x28c40], R0 ;  /* 0x028c40001b0085a7 */ /* 0x000e64000800007f */
[----:B-1----:R-:W-:Y:S05]  /*16fb0*/  @!P0 BRA `(.L_x_2388) ;  /* 0xfffffffc00f08947 */ /* 0x002fea000383ffff */
[----:B------:R-:W-:Y:S05]  /*16fc0*/  BRA `(.L_x_2453) ;  /* 0xffffffc0003c7947 */ /* 0x000fea000383ffff */
.L_x_2389:
        /* <DEDUP_REMOVED lines=8> */
.L_x_2455:
[----:B------:R-:W-:Y:S05]  /*17050*/  BSYNC B0 ;  /* 0x0000000000007941 */ /* 0x000fea0003800000 */
.L_x_2454:
[----:B------:R-:W-:Y:S01]  /*17060*/  MOV R13, R0 ;  /* 0x00000000000d7202 */ /* 0x000fe20000000f00 */
        /* <DEDUP_REMOVED lines=8> */
.L_x_2456:
[----:B------:R-:W-:Y:S01]  /*170f0*/  IMAD.MOV.U32 R13, RZ, RZ, R5 ;  /* 0x000000ffff0d7224 */ /* 0x000fe200078e0005 */
[----:B------:R-:W-:Y:S01]  /*17100*/  MOV R12, 0x1 ;  /* 0x00000001000c7802 */ /* 0x000fe20000000f00 */
[----:B------:R-:W-:-:S07]  /*17110*/  IMAD.MOV.U32 R3, RZ, RZ, R14 ;  /* 0x000000ffff037224 */ /* 0x000fce00078e000e */
[----:B------:R-:W-:Y:S05]  /*17120*/  WARPSYNC.COLLECTIVE R15, `(.L_x_2457) ;  /* 0x000000000f087348 */ /* 0x000fea0003c00000 */
[----:B------:R0:W1:Y:S02]  /*17130*/  SHFL.IDX P6, R14, R13, R12, R11 ;  /* 0x0000000c0d0e7389 */ /* 0x00006400000c000b */
[----:B01----:R-:W-:Y:S01]  /*17140*/  ENDCOLLECTIVE ;  /* 0x000000000000791b */ /* 0x003fe20003800000 */
.L_x_2457:
        /* <DEDUP_REMOVED lines=15> */
.L_x_2458:
[----:B------:R-:W-:Y:S02]  /*17240*/  @P0 IMAD R6, R4, 0x2, R23 ;  /* 0x0000000204060824 */ /* 0x000fe400078e0217 */
[----:B------:R-:W-:Y:S02]  /*17250*/  IMAD.MOV.U32 R13, RZ, RZ, R5 ;  /* 0x000000ffff0d7224 */ /* 0x000fe400078e0005 */
[----:B------:R-:W-:Y:S02]  /*17260*/  IMAD.MOV.U32 R12, RZ, RZ, 0x2 ;  /* 0x00000002ff0c7424 */ /* 0x000fe400078e00ff */
[----:B------:R-:W-:-:S07]  /*17270*/  IMAD.MOV.U32 R3, RZ, RZ, R14 ;  /* 0x000000ffff037224 */ /* 0x000fce00078e000e */
[----:B------:R-:W-:Y:S05]  /*17280*/  WARPSYNC.COLLECTIVE R15, `(.L_x_2459) ;  /* 0x000000000f087348 */ /* 0x000fea0003c00000 */
[----:B------:R0:W1:Y:S02]  /*17290*/  SHFL.IDX P6, R14, R13, R12, R11 ;  /* 0x0000000c0d0e7389 */ /* 0x00006400000c000b */
[----:B01----:R-:W-:Y:S01]  /*172a0*/  ENDCOLLECTIVE ;  /* 0x000000000000791b */ /* 0x003fe20003800000 */
.L_x_2459:
        /* <DEDUP_REMOVED lines=15> */
.L_x_2460:
[----:B------:R-:W-:Y:S02]  /*173a0*/  @P0 IMAD R6, R4, 0x2, R23 ;  /* 0x0000000204060824 */ /* 0x000fe400078e0217 */
[----:B------:R-:W-:Y:S02]  /*173b0*/  IMAD.MOV.U32 R13, RZ, RZ, R5 ;  /* 0x000000ffff0d7224 */ /* 0x000fe400078e0005 */
[----:B------:R-:W-:Y:S02]  /*173c0*/  IMAD.MOV.U32 R12, RZ, RZ, 0x3 ;  /* 0x00000003ff0c7424 */ /* 0x000fe400078e00ff */
[----:B------:R-:W-:-:S07]  /*173d0*/  IMAD.MOV.U32 R3, RZ, RZ, R14 ;  /* 0x000000ffff037224 */ /* 0x000fce00078e000e */
[----:B------:R-:W-:Y:S05]  /*173e0*/  WARPSYNC.COLLECTIVE R15, `(.L_x_2461) ;  /* 0x000000000f087348 */ /* 0x000fea0003c00000 */
[----:B------:R0:W1:Y:S02]  /*173f0*/  SHFL.IDX P6, R14, R13, R12, R11 ;  /* 0x0000000c0d0e7389 */ /* 0x00006400000c000b */
[----:B01----:R-:W-:Y:S01]  /*17400*/  ENDCOLLECTIVE ;  /* 0x000000000000791b */ /* 0x003fe20003800000 */
.L_x_2461:
[----:B------:R-:W-:-:S05]  /*17410*/  @P0 LEA R3, P1, R7, R3, 0x1 ;  /* 0x0000000307030211 */ /* 0x000fca00078208ff */
[----:B------:R-:W-:-:S05]  /*17420*/  @P0 IMAD.X R2, RZ, RZ, R2, P1 ;  /* 0x000000ffff020224 */ /* 0x000fca00008e0602 */
[----:B------:R-:W-:Y:S02]  /*17430*/  @P0 LOP3.LUT R3, R3, R2, RZ, 0x3c, !PT ;  /* 0x0000000203030212 */ /* 0x000fe400078e3cff */
[----:B------:R-:W-:Y:S02]  /*17440*/  MOV R13, R0 ;  /* 0x00000000000d7202 */ /* 0x000fe40000000f00 */
[----:B------:R-:W-:-:S04]  /*17450*/  @P0 LOP3.LUT R2, R3, R2, RZ, 0x3c, !PT ;  /* 0x0000000203020212 */ /* 0x000fc800078e3cff */
[----:B------:R-:W-:Y:S01]  /*17460*/  @P0 LOP3.LUT R3, R3, R2, RZ, 0x3c, !PT ;  /* 0x0000000203030212 */ /* 0x000fe200078e3cff */
[----:B------:R-:W-:-:S07]  /*17470*/  IMAD.MOV.U32 R5, RZ, RZ, R14 ;  /* 0x000000ffff057224 */ /* 0x000fce00078e000e */
[----:B------:R-:W-:Y:S05]  /*17480*/  WARPSYNC.COLLECTIVE R15, `(.L_x_2462) ;  /* 0x000000000f087348 */ /* 0x000fea0003c00000 */
[----:B------:R0:W1:Y:S02]  /*17490*/  SHFL.IDX P6, R14, R13, R12, R11 ;  /* 0x0000000c0d0e7389 */ /* 0x00006400000c000b */
[----:B01----:R-:W-:Y:S01]  /*174a0*/  ENDCOLLECTIVE ;  /* 0x000000000000791b */ /* 0x003fe20003800000 */
.L_x_2462:
[----:B------:R-:W-:Y:S01]  /*174b0*/  @!PT LDS RZ, [RZ] ;  /* 0x00000000fffff984 */ /* 0x000fe20000000800 */
[----:B------:R-:W-:Y:S01]  /*174c0*/  @!PT LDS RZ, [RZ] ;  /* 0x00000000fffff984 */ /* 0x000fe20000000800 */
[----:B------:R-:W-:Y:S01]  /*174d0*/  @!PT LDS RZ, [RZ] ;  /* 0x00000000fffff984 */ /* 0x000fe20000000800 */
[----:B------:R0:W-:Y:S01]  /*174e0*/  @P0 LDGSTS.E.BYPASS.LTC128B.128 [R6+0x23400], desc[UR54][R2.64], !P2 ;  /* 0x2340000002060fae */ /* 0x0001e2000d101d76 */
[----:B------:R-:W-:Y:S01]  /*174f0*/  IMAD.MOV.U32 R0, RZ, RZ, R14 ;  /* 0x000000ffff007224 */ /* 0x000fe200078e000e */
[----:B------:R-:W-:Y:S06]  /*17500*/  BRA `(.L_x_2463) ;  /* 0xffffffbc00f47947 */ /* 0x000fec000383ffff */
.L_x_2394:
[----:B------:R-:W-:Y:S02]  /*17510*/  IMAD.MOV.U32 R13, RZ, RZ, R4 ;  /* 0x000000ffff0d7224 */ /* 0x000fe400078e0004 */
[----:B------:R-:W-:Y:S02]  /*17520*/  IMAD.MOV.U32 R12, RZ, RZ, RZ ;  /* 0x000000ffff0c7224 */ /* 0x000fe400078e00ff */
[----:B------:R-:W-:Y:S02]  /*17530*/  IMAD.MOV.U32 R11, RZ, RZ, 0x181f ;  /* 0x0000181fff0b7424 */ /* 0x000fe400078e00ff */
[----:B------:R-:W-:Y:S02]  /*17540*/  IMAD.MOV.U32 R15, RZ, RZ, -0x1 ;  /* 0xffffffffff0f7424 */ /* 0x000fe400078e00ff */
[----:B------:R-:W-:Y:S02]  /*17550*/  IMAD R37, R37, R6, RZ ;  /* 0x0000000625257224 */ /* 0x000fe400078e02ff */
[----:B------:R-:W-:-:S07]  /*17560*/  IMAD.IADD R35, R9, 0x1, R35 ;  /* 0x0000000109237824 */ /* 0x000fce00078e0223 */
[----:B-1---5:R-:W-:Y:S05]  /*17570*/  WARPSYNC.COLLECTIVE R15, `(.L_x_2464) ;  /* 0x000000000f087348 */ /* 0x022fea0003c00000 */
[----:B------:R0:W2:Y:S02]  /*17580*/  SHFL.IDX P6, R14, R13, R12, R11 ;  /* 0x0000000c0d0e7389 */ /* 0x0000a400000c000b */
[----:B012--5:R-:W-:Y:S01]  /*17590*/  ENDCOLLECTIVE ;  /* 0x000000000000791b */ /* 0x027fe20003800000 */
.L_x_2464:
[C---:B------:R-:W-:Y:S01]  /*175a0*/  VIADD R6, R35.reuse, 0x10 ;  /* 0x0000001023067836 */ /* 0x040fe20000000000 */
[----:B------:R-:W-:Y:S01]  /*175b0*/  ISETP.GE.AND P0, PT, R35, R37, PT ;  /* 0x000000252300720c */ /* 0x000fe20003f06270 */
[----:B------:R-:W-:Y:S02]  /*175c0*/  IMAD.MOV.U32 R13, RZ, RZ, R0 ;  /* 0x000000ffff0d7224 */ /* 0x000fe400078e0000 */
[----:B------:R-:W-:-:S10]  /*175d0*/  IMAD.MOV.U32 R2, RZ, RZ, R14 ;  /* 0x000000ffff027224 */ /* 0x000fd400078e000e */
[----:B------:R-:W-:Y:S05]  /*175e0*/  WARPSYNC.COLLECTIVE R15, `(.L_x_2465) ;  /* 0x000000000f087348 */ /* 0x000fea0003c00000 */
[----:B------:R0:W1:Y:S02]  /*175f0*/  SHFL.IDX P6, R14, R13, R12, R11 ;  /* 0x0000000c0d0e7389 */ /* 0x00006400000c000b */
[----:B01----:R-:W-:Y:S01]  /*17600*/  ENDCOLLECTIVE ;  /* 0x000000000000791b */ /* 0x003fe20003800000 */
.L_x_2465:
[----:B------:R-:W-:Y:S02]  /*17610*/  IMAD.MOV.U32 R13, RZ, RZ, R4 ;  /* 0x000000ffff0d7224 */ /* 0x000fe400078e0004 */
[----:B------:R-:W-:Y:S01]  /*17620*/  IMAD.MOV.U32 R12, RZ, RZ, 0x1 ;  /* 0x00000001ff0c7424 */ /* 0x000fe200078e00ff */
[----:B------:R-:W-:-:S07]  /*17630*/  MOV R3, R14 ;  /* 0x0000000e00037202 */ /* 0x000fce0000000f00 */
[----:B------:R-:W-:Y:S05]  /*17640*/  WARPSYNC.COLLECTIVE R15, `(.L_x_2466) ;  /* 0x000000000f087348 */ /* 0x000fea0003c00000 */
[----:B------:R0:W1:Y:S02]  /*17650*/  SHFL.IDX P6, R14, R13, R12, R11 ;  /* 0x0000000c0d0e7389 */ /* 0x00006400000c000b */
[----:B01----:R-:W-:Y:S01]  /*17660*/  ENDCOLLECTIVE ;  /* 0x000000000000791b */ /* 0x003fe20003800000 */
.L_x_2466:
        /* <DEDUP_REMOVED lines=15> */
.L_x_2467:
[----:B------:R-:W-:Y:S02]  /*17760*/  IMAD.MOV.U32 R13, RZ, RZ, R4 ;  /* 0x000000ffff0d7224 */ /* 0x000fe400078e0004 */
[----:B------:R-:W-:Y:S01]  /*17770*/  IMAD.MOV.U32 R12, RZ, RZ, 0x2 ;  /* 0x00000002ff0c7424 */ /* 0x000fe200078e00ff */
[----:B------:R-:W-:-:S07]  /*17780*/  MOV R3, R14 ;  /* 0x0000000e00037202 */ /* 0x000fce0000000f00 */
[----:B------:R-:W-:Y:S05]  /*17790*/  WARPSYNC.COLLECTIVE R15, `(.L_x_2468) ;  /* 0x000000000f087348 */ /* 0x000fea0003c00000 */
[----:B------:R0:W1:Y:S02]  /*177a0*/  SHFL.IDX P6, R14, R13, R12, R11 ;  /* 0x0000000c0d0e7389 */ /* 0x00006400000c000b */
[----:B01----:R-:W-:Y:S01]  /*177b0*/  ENDCOLLECTIVE ;  /* 0x000000000000791b */ /* 0x003fe20003800000 */
.L_x_2468:
        /* <DEDUP_REMOVED lines=16> */
.L_x_2469:
[----:B------:R-:W-:Y:S02]  /*178c0*/  IMAD.MOV.U32 R13, RZ, RZ, R4 ;  /* 0x000000ffff0d7224 */ /* 0x000fe400078e0004 */
[----:B------:R-:W-:Y:S02]  /*178d0*/  IMAD.MOV.U32 R12, RZ, RZ, 0x3 ;  /* 0x00000003ff0c7424 */ /* 0x000fe400078e00ff */
[----:B------:R-:W-:-:S07]  /*178e0*/  IMAD.MOV.U32 R3, RZ, RZ, R14 ;  /* 0x000000ffff037224 */ /* 0x000fce00078e000e */
[----:B------:R-:W-:Y:S05]  /*178f0*/  WARPSYNC.COLLECTIVE R15, `(.L_x_2470) ;  /* 0x000000000f087348 */ /* 0x000fea0003c00000 */
[----:B------:R0:W1:Y:S02]  /*17900*/  SHFL.IDX P6, R14, R13, R12, R11 ;  /* 0x0000000c0d0e7389 */ /* 0x00006400000c000b */
[----:B01----:R-:W-:Y:S01]  /*17910*/  ENDCOLLECTIVE ;  /* 0x000000000000791b */ /* 0x003fe20003800000 */
.L_x_2470:
[----:B------:R-:W-:-:S04]  /*17920*/  @!P0 LEA R3, P2, R8, R3, 0x1 ;  /* 0x0000000308038211 */ /* 0x000fc800078408ff */
[----:B------:R-:W-:-:S04]  /*17930*/  @!P0 IADD3.X R2, RZ, R2, RZ, P2, !PT ;  /* 0x00000002ff028210 */ /* 0x000fc800017fe4ff */
[----:B------:R-:W-:Y:S01]  /*17940*/  @!P0 LOP3.LUT R3, R3, R2, RZ, 0x3c, !PT ;  /* 0x0000000203038212 */ /* 0x000fe200078e3cff */
[----:B------:R-:W-:-:S03]  /*17950*/  IMAD.MOV.U32 R13, RZ, RZ, R0 ;  /* 0x000000ffff0d7224 */ /* 0x000fc600078e0000 */
[----:B------:R-:W-:-:S04]  /*17960*/  @!P0 LOP3.LUT R2, R3, R2, RZ, 0x3c, !PT ;  /* 0x0000000203028212 */ /* 0x000fc800078e3cff */
[----:B------:R-:W-:Y:S01]  /*17970*/  @!P0 LOP3.LUT R3, R3, R2, RZ, 0x3c, !PT ;  /* 0x0000000203038212 */ /* 0x000fe200078e3cff */
[----:B------:R-:W-:-:S04]  /*17980*/  IMAD.MOV.U32 R4, RZ, RZ, R14 ;  /* 0x000000ffff047224 */ /* 0x000fc800078e000e */
[----:B------:R-:W-:Y:S01]  /*17990*/  @!PT LDS RZ, [RZ] ;  /* 0x00000000fffff984 */ /* 0x000fe20000000800 */
[----:B------:R-:W-:Y:S01]  /*179a0*/  @!PT LDS RZ, [RZ] ;  /* 0x00000000fffff984 */ /* 0x000fe20000000800 */
[----:B------:R-:W-:Y:S01]  /*179b0*/  @!PT LDS RZ, [RZ] ;  /* 0x00000000fffff984 */ /* 0x000fe20000000800 */
[----:B------:R0:W-:Y:S03]  /*179c0*/  @!P0 LDGSTS.E.BYPASS.LTC128B.128 [R7+0x21400], desc[UR54][R2.64], !P1 ;  /* 0x2140000002078fae */ /* 0x0001e6000c901d76 */
[----:B0-----:R-:W-:Y:S05]  /*179d0*/  WARPSYNC.COLLECTIVE R15, `(.L_x_2471) ;  /* 0x000000000f087348 */ /* 0x001fea0003c00000 */
[----:B------:R1:W2:Y:S02]  /*179e0*/  SHFL.IDX P6, R14, R13, R12, R11 ;  /* 0x0000000c0d0e7389 */ /* 0x0002a400000c000b */
[----:B012---:R-:W-:Y:S01]  /*179f0*/  ENDCOLLECTIVE ;  /* 0x000000000000791b */ /* 0x007fe20003800000 */
.L_x_2471:
[----:B------:R-:W-:Y:S01]  /*17a00*/  IMAD.MOV.U32 R0, RZ, RZ, R14 ;  /* 0x000000ffff007224 */ /* 0x000fe200078e000e */
[----:B------:R-:W-:Y:S06]  /*17a10*/  BRA `(.L_x_2472) ;  /* 0xffffffc000ec7947 */ /* 0x000fec000383ffff */
.L_x_2397:
[----:B0-----:R0:W2:Y:S02]  /*17a20*/  SYNCS.PHASECHK.TRANS64.TRYWAIT P0, [R23+URZ+0x28c20], R0 ;  /* 0x028c2000170075a7 */ /* 0x0010a4000800017f */
[----:B--2---:R-:W-:Y:S05]  /*17a30*/  @!P0 NANOSLEEP.SYNCS 0x989680 ;  /* 0x009896800000895d */ /* 0x004fea0003900000 */
[----:B------:R-:W2:Y:S02]  /*17a40*/  @!P0 SYNCS.PHASECHK.TRANS64 P0, [R23+URZ+0x28c20], R0 ;  /* 0x028c2000170085a7 */ /* 0x000ea4000800007f */
[----:B--2---:R-:W-:Y:S05]  /*17a50*/  @!P0 BRA `(.L_x_2397) ;  /* 0xfffffffc00f08947 */ /* 0x004fea000383ffff */
[----:B------:R-:W-:Y:S05]  /*17a60*/  BRA `(.L_x_2473) ;  /* 0xffffffc400487947 */ /* 0x000fea000383ffff */
.L_x_2400:
[----:B0-----:R0:W2:Y:S02]  /*17a70*/  SYNCS.PHASECHK.TRANS64.TRYWAIT P0, [R27+URZ+0x28c60], R0 ;  /* 0x028c60001b0075a7 */ /* 0x0010a4000800017f */
[----:B--2---:R-:W-:Y:S05]  /*17a80*/  @!P0 NANOSLEEP.SYNCS 0x989680 ;  /* 0x009896800000895d */ /* 0x004fea0003900000 */
[----:B------:R-:W2:Y:S02]  /*17a90*/  @!P0 SYNCS.PHASECHK.TRANS64 P0, [R27+URZ+0x28c60], R0 ;  /* 0x028c60001b0085a7 */ /* 0x000ea4000800007f */
[----:B--2---:R-:W-:Y:S05]  /*17aa0*/  @!P0 BRA `(.L_x_2400) ;  /* 0xfffffffc00f08947 */ /* 0x004fea000383ffff */
[----:B------:R-:W-:Y:S05]  /*17ab0*/  BRA `(.L_x_2474) ;  /* 0xffffffc400587947 */ /* 0x000fea000383ffff */
.L_x_2401:
        /* <DEDUP_REMOVED lines=8> */
.L_x_2476:
[----:B------:R-:W-:Y:S05]  /*17b40*/  BSYNC B0 ;  /* 0x0000000000007941 */ /* 0x000fea0003800000 */
.L_x_2475:
        /* <DEDUP_REMOVED lines=15> */
.L_x_2477:
        /* <DEDUP_REMOVED lines=39> */
.L_x_2478:
[----:B------:R-:W-:Y:S02]  /*17eb0*/  IMAD.MOV.U32 R13, RZ, RZ, R4 ;  /* 0x000000ffff0d7224 */ /* 0x000fe400078e0004 */
[----:B------:R-:W-:-:S07]  /*17ec0*/  IMAD.MOV.U32 R3, RZ, RZ, R14 ;  /* 0x000000ffff037224 */ /* 0x000fce00078e000e */
[----:B------:R-:W-:Y:S05]  /*17ed0*/  WARPSYNC.COLLECTIVE R15, `(.L_x_2479) ;  /* 0x000000000f087348 */ /* 0x000fea0003c00000 */
[----:B------:R0:W1:Y:S02]  /*17ee0*/  SHFL.IDX P6, R14, R13, R12, R11 ;  /* 0x0000000c0d0e7389 */ /* 0x00006400000c000b */
[----:B01----:R-:W-:Y:S01]  /*17ef0*/  ENDCOLLECTIVE ;  /* 0x000000000000791b */ /* 0x003fe20003800000 */
.L_x_2479:
        /* <DEDUP_REMOVED lines=29> */
.L_x_2480:
[----:B------:R-:W-:Y:S02]  /*180d0*/  IMAD.MOV.U32 R13, RZ, RZ, R4 ;  /* 0x000000ffff0d7224 */ /* 0x000fe400078e0004 */
[----:B------:R-:W-:-:S07]  /*180e0*/  IMAD.MOV.U32 R7, RZ, RZ, R14 ;  /* 0x000000ffff077224 */ /* 0x000fce00078e000e */
[----:B------:R-:W-:Y:S05]  /*180f0*/  WARPSYNC.COLLECTIVE R15, `(.L_x_2481) ;  /* 0x000000000f087348 */ /* 0x000fea0003c00000 */
[----:B------:R0:W1:Y:S02]  /*18100*/  SHFL.IDX P6, R14, R13, R12, R11 ;  /* 0x0000000c0d0e7389 */ /* 0x00006400000c000b */
[----:B01----:R-:W-:Y:S01]  /*18110*/  ENDCOLLECTIVE ;  /* 0x000000000000791b */ /* 0x003fe20003800000 */
.L_x_2481:
[----:B------:R-:W-:Y:S01]  /*18120*/  MOV R13, R6 ;  /* 0x00000006000d7202 */ /* 0x000fe20000000f00 */
        /* <DEDUP_REMOVED lines=28> */
.L_x_2482:
[----:B------:R-:W-:Y:S02]  /*182f0*/  IMAD.MOV.U32 R13, RZ, RZ, R4 ;  /* 0x000000ffff0d7224 */ /* 0x000fe400078e0004 */
[----:B------:R-:W-:-:S07]  /*18300*/  IMAD.MOV.U32 R6, RZ, RZ, R14 ;  /* 0x000000ffff067224 */ /* 0x000fce00078e000e */
[----:B------:R-:W-:Y:S05]  /*18310*/  WARPSYNC.COLLECTIVE R15, `(.L_x_2483) ;  /* 0x000000000f087348 */ /* 0x000fea0003c00000 */
[----:B------:R0:W1:Y:S02]  /*18320*/  SHFL.IDX P6, R14, R13, R12, R11 ;  /* 0x0000000c0d0e7389 */ /* 0x00006400000c000b */
[----:B01----:R-:W-:Y:S01]  /*18330*/  ENDCOLLECTIVE ;  /* 0x000000000000791b */ /* 0x003fe20003800000 */
.L_x_2483:
[----:B------:R-:W-:Y:S01]  /*18340*/  IMAD.MOV.U32 R2, RZ, RZ, R14 ;  /* 0x000000ffff027224 */ /* 0x000fe200078e000e */
[----:B------:R-:W-:Y:S06]  /*18350*/  BRA `(.L_x_2484) ;  /* 0xffffffc000e87947 */ /* 0x000fec000383ffff */
.L_x_2408:
[----:B0-----:R0:W2:Y:S02]  /*18360*/  SYNCS.PHASECHK.TRANS64.TRYWAIT P0, [R6+URZ+0x28c40], R17 ;  /* 0x028c4011060075a7 */ /* 0x0010a4000800017f */
[----:B--2---:R-:W-:Y:S05]  /*18370*/  @!P0 NANOSLEEP.SYNCS 0x989680 ;  /* 0x009896800000895d */ /* 0x004fea0003900000 */
[----:B------:R-:W2:Y:S02]  /*18380*/  @!P0 SYNCS.PHASECHK.TRANS64 P0, [R6+URZ+0x28c40], R17 ;  /* 0x028c4011060085a7 */ /* 0x000ea4000800007f */
[----:B--2---:R-:W-:Y:S05]  /*18390*/  @!P0 BRA `(.L_x_2408) ;  /* 0xfffffffc00f08947 */ /* 0x004fea000383ffff */
[----:B------:R-:W-:Y:S05]  /*183a0*/  BRA `(.L_x_2485) ;  /* 0xffffffc8007c7947 */ /* 0x000fea000383ffff */
.L_x_2409:
        /* <DEDUP_REMOVED lines=8> */
.L_x_2487:
[----:B------:R-:W-:Y:S05]  /*18430*/  BSYNC B1 ;  /* 0x0000000000017941 */ /* 0x000fea0003800000 */
.L_x_2486:
[----:B------:R-:W-:Y:S01]  /*18440*/  IMAD.MOV.U32 R13, RZ, RZ, R20 ;  /* 0x000000ffff0d7224 */ /* 0x000fe200078e0014 */
[----:B------:R-:W-:Y:S01]  /*18450*/  LEA R21, R8, R23, 0x1 ;  /* 0x0000001708157211 */ /* 0x000fe200078e08ff */
[----:B------:R-:W-:Y:S02]  /*18460*/  IMAD.MOV.U32 R12, RZ, RZ, RZ ;  /* 0x000000ffff0c7224 */ /* 0x000fe400078e00ff */
[----:B------:R-:W-:Y:S02]  /*18470*/  IMAD.MOV.U32 R11, RZ, RZ, 0x181f ;  /* 0x0000181fff0b7424 */ /* 0x000fe400078e00ff */
[----:B------:R-:W-:Y:S02]  /*18480*/  IMAD.MOV.U32 R15, RZ, RZ, -0x1 ;  /* 0xffffffffff0f7424 */ /* 0x000fe400078e00ff */
[----:B------:R-:W-:-:S07]  /*18490*/  IMAD.MOV.U32 R3, RZ, RZ, R14 ;  /* 0x000000ffff037224 */ /* 0x000fce00078e000e */
[----:B------:R-:W-:Y:S05]  /*184a0*/  WARPSYNC.COLLECTIVE R15, `(.L_x_2488) ;  /* 0x000000000f087348 */ /* 0x000fea0003c00000 */
[----:B------:R0:W1:Y:S02]  /*184b0*/  SHFL.IDX P6, R14, R13, R12, R11 ;  /* 0x0000000c0d0e7389 */ /* 0x00006400000c000b */
[----:B01----:R-:W-:Y:S01]  /*184c0*/  ENDCOLLECTIVE ;  /* 0x000000000000791b */ /* 0x003fe20003800000 */
.L_x_2488:
[----:B------:R-:W-:Y:S02]  /*184d0*/  IMAD.MOV.U32 R13, RZ, RZ, R27 ;  /* 0x000000ffff0d7224 */ /* 0x000fe400078e001b */
[----:B------:R-:W-:Y:S02]  /*184e0*/  IMAD.MOV.U32 R12, RZ, RZ, 0x1 ;  /* 0x00000001ff0c7424 */ /* 0x000fe400078e00ff */
[----:B------:R-:W-:-:S07]  /*184f0*/  IMAD.MOV.U32 R2, RZ, RZ, R14 ;  /* 0x000000ffff027224 */ /* 0x000fce00078e000e */
[----:B------:R-:W-:Y:S05]  /*18500*/  WARPSYNC.COLLECTIVE R15, `(.L_x_2489) ;  /* 0x000000000f087348 */ /* 0x000fea0003c00000 */
[----:B------:R0:W1:Y:S02]  /*18510*/  SHFL.IDX P6, R14, R13, R12, R11 ;  /* 0x0000000c0d0e7389 */ /* 0x00006400000c000b */
[----:B01----:R-:W-:Y:S01]  /*18520*/  ENDCOLLECTIVE ;  /* 0x000000000000791b */ /* 0x003fe20003800000 */
.L_x_2489:
        /* <DEDUP_REMOVED lines=11> */
.L_x_2490:
[----:B------:R-:W-:Y:S01]  /*185e0*/  IMAD.MOV.U32 R13, RZ, RZ, R27 ;  /* 0x000000ffff0d7224 */ /* 0x000fe200078e001b */
[----:B------:R-:W-:Y:S01]  /*185f0*/  MOV R12, 0x2 ;  /* 0x00000002000c7802 */ /* 0x000fe20000000f00 */
[----:B------:R-:W-:-:S07]  /*18600*/  IMAD.MOV.U32 R2, RZ, RZ, R14 ;  /* 0x000000ffff027224 */ /* 0x000fce00078e000e */
[----:B------:R-:W-:Y:S05]  /*18610*/  WARPSYNC.COLLECTIVE R15, `(.L_x_2491) ;  /* 0x000000000f087348 */ /* 0x000fea0003c00000 */
[----:B------:R0:W1:Y:S02]  /*18620*/  SHFL.IDX P6, R14, R13, R12, R11 ;  /* 0x0000000c0d0e7389 */ /* 0x00006400000c000b */
[----:B01----:R-:W-:Y:S01]  /*18630*/  ENDCOLLECTIVE ;  /* 0x000000000000791b */ /* 0x003fe20003800000 */
.L_x_2491:
        /* <DEDUP_REMOVED lines=11> */
.L_x_2492:
[----:B------:R-:W-:Y:S02]  /*186f0*/  IMAD.MOV.U32 R13, RZ, RZ, R27 ;  /* 0x000000ffff0d7224 */ /* 0x000fe400078e001b */
[----:B------:R-:W-:Y:S02]  /*18700*/  IMAD.MOV.U32 R12, RZ, RZ, 0x3 ;  /* 0x00000003ff0c7424 */ /* 0x000fe400078e00ff */
[----:B------:R-:W-:-:S07]  /*18710*/  IMAD.MOV.U32 R2, RZ, RZ, R14 ;  /* 0x000000ffff027224 */ /* 0x000fce00078e000e */
[----:B------:R-:W-:Y:S05]  /*18720*/  WARPSYNC.COLLECTIVE R15, `(.L_x_2493) ;  /* 0x000000000f087348 */ /* 0x000fea0003c00000 */
[----:B------:R0:W1:Y:S02]  /*18730*/  SHFL.IDX P6, R14, R13, R12, R11 ;  /* 0x0000000c0d0e7389 */ /* 0x00006400000c000b */
[----:B01----:R-:W-:Y:S01]  /*18740*/  ENDCOLLECTIVE ;  /* 0x000000000000791b */ /* 0x003fe20003800000 */
.L_x_2493:
        /* <DEDUP_REMOVED lines=11> */
.L_x_2494:
[----:B------:R-:W-:Y:S01]  /*18800*/  IMAD.MOV.U32 R2, RZ, RZ, R14 ;  /* 0x000000ffff027224 */ /* 0x000fe200078e000e */
[----:B------:R-:W-:Y:S06]  /*18810*/  BRA `(.L_x_2495) ;  /* 0xffffffc8000c7947 */ /* 0x000fec000383ffff */
.L_x_2414:
[----:B---3--:R3:W4:Y:S02]  /*18820*/  SYNCS.PHASECHK.TRANS64.TRYWAIT P0, [R6+URZ+0x28c60], R17 ;  /* 0x028c6011060075a7 */ /* 0x008724000800017f */
[----:B----4-:R-:W-:Y:S05]  /*18830*/  @!P0 NANOSLEEP.SYNCS 0x989680 ;  /* 0x009896800000895d */ /* 0x010fea0003900000 */
[----:B------:R-:W4:Y:S02]  /*18840*/  @!P0 SYNCS.PHASECHK.TRANS64 P0, [R6+URZ+0x28c60], R17 ;  /* 0x028c6011060085a7 */ /* 0x000f24000800007f */
[----:B----4-:R-:W-:Y:S05]  /*18850*/  @!P0 BRA `(.L_x_2414) ;  /* 0xfffffffc00f08947 */ /* 0x010fea000383ffff */
[----:B------:R-:W-:Y:S05]  /*18860*/  BRA `(.L_x_2496) ;  /* 0xffffffc8005c7947 */ /* 0x000fea000383ffff */
.L_x_2415:
        /* <DEDUP_REMOVED lines=8> */
.L_x_2498:
[----:B------:R-:W-:Y:S05]  /*188f0*/  BSYNC B1 ;  /* 0x0000000000017941 */ /* 0x000fea0003800000 */
.L_x_2497:
        /* <DEDUP_REMOVED lines=12> */
.L_x_2499:
        /* <DEDUP_REMOVED lines=18> */
.L_x_2500:
        /* <DEDUP_REMOVED lines=11> */
[----:B------:R-:W-:-:S03]  /*18b90*/  MOV R5, R14 ;  /* 0x0000000e00057202 */ /* 0x000fc60000000f00 */
[----:B------:R0:W-:Y:S04]  /*18ba0*/  LDGSTS.E.BYPASS.LTC128B.128 [R17+0xc400], desc[UR54][R2.64+0x300], P0 ;  /* 0x0c40030002117fae */ /* 0x0001e80008101d76 */
[----:B0-----:R-:W-:Y:S05]  /*18bb0*/  WARPSYNC.COLLECTIVE R15, `(.L_x_2501) ;  /* 0x000000000f087348 */ /* 0x001fea0003c00000 */
[----:B------:R1:W2:Y:S02]  /*18bc0*/  SHFL.IDX P6, R14, R13, R12, R11 ;  /* 0x0000000c0d0e7389 */ /* 0x0002a400000c000b */
[----:B012---:R-:W-:Y:S01]  /*18bd0*/  ENDCOLLECTIVE ;  /* 0x000000000000791b */ /* 0x007fe20003800000 */
.L_x_2501:
        /* <DEDUP_REMOVED lines=19> */
.L_x_2502:
        /* <DEDUP_REMOVED lines=14> */
.L_x_2503:
        /* <DEDUP_REMOVED lines=16> */
.L_x_2504:
        /* <DEDUP_REMOVED lines=14> */
.L_x_2505:
[----:B------:R-:W-:Y:S05]  /*18fd0*/  BRA `(.L_x_2506) ;  /* 0xffffffc400c87947 */ /* 0x000fea000383ffff */
.L_x_2423:
[----:B------:R-:W-:Y:S01]  /*18fe0*/  BSSY B0, `(.L_x_2507) ;  /* 0x0000008000007945 */ /* 0x000fe20003800000 */
[----:B------:R-:W-:Y:S02]  /*18ff0*/  IMAD.MOV.U32 R13, RZ, RZ, R16 ;  /* 0x000000ffff0d7224 */ /* 0x000fe400078e0010 */
[----:B------:R-:W-:Y:S02]  /*19000*/  IMAD.MOV.U32 R12, RZ, RZ, RZ ;  /* 0x000000ffff0c7224 */ /* 0x000fe400078e00ff */
[----:B------:R-:W-:Y:S02]  /*19010*/  IMAD.MOV.U32 R11, RZ, RZ, 0x1f ;  /* 0x0000001fff0b7424 */ /* 0x000fe400078e00ff */
[----:B------:R-:W-:-:S07]  /*19020*/  IMAD.MOV.U32 R15, RZ, RZ, -0x1 ;  /* 0xffffffffff0f7424 */ /* 0x000fce00078e00ff */
[----:B0123--:R-:W-:Y:S05]  /*19030*/  WARPSYNC.COLLECTIVE R15, `(.L_x_2508) ;  /* 0x000000000f087348 */ /* 0x00ffea0003c00000 */
[----:B------:R4:W0:Y:S02]  /*19040*/  SHFL.IDX P6, R14, R13, R12, R11 ;  /* 0x0000000c0d0e7389 */ /* 0x00082400000c000b */
[----:B01234-:R-:W-:Y:S01]  /*19050*/  ENDCOLLECTIVE ;  /* 0x000000000000791b */ /* 0x01ffe20003800000 */
.L_x_2508:
[----:B------:R-:W-:Y:S05]  /*19060*/  BSYNC B0 ;  /* 0x0000000000007941 */ /* 0x000fea0003800000 */
.L_x_2507:
[----:B------:R-:W-:Y:S01]  /*19070*/  IMAD.MOV.U32 R13, RZ, RZ, R16 ;  /* 0x000000ffff0d7224 */ /* 0x000fe200078e0010 */
[----:B------:R-:W-:Y:S01]  /*19080*/  MOV R0, R14 ;  /* 0x0000000e00007202 */ /* 0x000fe20000000f00 */
[----:B------:R-:W-:Y:S02]  /*19090*/  IMAD.MOV.U32 R12, RZ, RZ, 0x1 ;  /* 0x00000001ff0c7424 */ /* 0x000fe400078e00ff */
[----:B------:R-:W-:Y:S02]  /*190a0*/  IMAD.MOV.U32 R11, RZ, RZ, 0x1f ;  /* 0x0000001fff0b7424 */ /* 0x000fe400078e00ff */
[----:B------:R-:W-:Y:S02]  /*190b0*/  IMAD.MOV.U32 R15, RZ, RZ, -0x1 ;  /* 0xffffffffff0f7424 */ /* 0x000fe400078e00ff */
[----:B------:R-:W-:-:S07]  /*190c0*/  IMAD.IADD R7, R19, 0x1, R8 ;  /* 0x0000000113077824 */ /* 0x000fce00078e0208 */
[----:B------:R-:W-:Y:S05]  /*190d0*/  WARPSYNC.COLLECTIVE R15, `(.L_x_2509) ;  /* 0x000000000f087348 */ /* 0x000fea0003c00000 */
[----:B------:R0:W1:Y:S02]  /*190e0*/  SHFL.IDX P6, R14, R13, R12, R11 ;  /* 0x0000000c0d0e7389 */ /* 0x00006400000c000b */
[----:B01----:R-:W-:Y:S01]  /*190f0*/  ENDCOLLECTIVE ;  /* 0x000000000000791b */ /* 0x003fe20003800000 */
.L_x_2509:
[----:B------:R-:W-:Y:S02]  /*19100*/  ULDC UR4, c[0x0][0xc3c] ;  /* 0x00030f0000047ab9 */ /* 0x000fe40000000800 */
[----:B------:R-:W-:-:S13]  /*19110*/  ISETP.GE.OR P1, PT, R7, UR4, !P0 ;  /* 0x0000000407007c0c */ /* 0x000fda000c726670 */
[----:B------:R-:W0:Y:S01]  /*19120*/  @!P1 LDC.64 R2, c[0x0][0xc80] ;  /* 0x00032000ff029b82 */ /* 0x000e220000000a00 */
[----:B------:R-:W-:Y:S02]  /*19130*/  IMAD.MOV.U32 R17, RZ, RZ, RZ ;  /* 0x000000ffff117224 */ /* 0x000fe400078e00ff */
[----:B------:R-:W-:Y:S02]  /*19140*/  IMAD.MOV.U32 R11, RZ, RZ, RZ ;  /* 0x000000ffff0b7224 */ /* 0x000fe400078e00ff */
[----:B------:R-:W-:Y:S02]  /*19150*/  IMAD.MOV.U32 R5, RZ, RZ, R14 ;  /* 0x000000ffff057224 */ /* 0x000fe400078e000e */
[----:B0-----:R-:W-:-:S06]  /*19160*/  @!P1 IMAD.WIDE R2, R7, 0x4, R2 ;  /* 0x0000000407029825 */ /* 0x001fcc00078e0202 */
[----:B------:R-:W2:Y:S01]  /*19170*/  @!P1 LDG.E R2, desc[UR54][R2.64] ;  /* 0x0000003602029981 */ /* 0x000ea2000c1e1900 */
[C---:B------:R-:W-:Y:S02]  /*19180*/  ISETP.GE.U32.AND P2, PT, R8.reuse, 0x2, PT ;  /* 0x000000020800780c */ /* 0x040fe40003f46070 */
[C---:B------:R-:W-:Y:S02]  /*19190*/  ISETP.GE.U32.AND P3, PT, R8.reuse, 0x4, PT ;  /* 0x000000040800780c */ /* 0x040fe40003f66070 */
[C---:B------:R-:W-:Y:S02]  /*191a0*/  ISETP.GE.U32.AND P4, PT, R8.reuse, 0x8, PT ;  /* 0x000000080800780c */ /* 0x040fe40003f86070 */
[C---:B------:R-:W-:Y:S02]  /*191b0*/  ISETP.GE.U32.AND P5, PT, R8.reuse, 0x10, PT ;  /* 0x000000100800780c */ /* 0x040fe40003fa6070 */
[----:B--2---:R-:W-:Y:S02]  /*191c0*/  @!P1 MOV R17, R2 ;  /* 0x0000000200119202 */ /* 0x004fe40000000f00 */
[----:B------:R-:W-:-:S03]  /*191d0*/  ISETP.NE.AND P1, PT, R8, RZ, PT ;  /* 0x000000ff0800720c */ /* 0x000fc60003f25270 */
[----:B------:R-:W-:-:S10]  /*191e0*/  IMAD.MOV.U32 R13, RZ, RZ, R17 ;  /* 0x000000ffff0d7224 */ /* 0x000fd400078e0011 */
[----:B------:R-:W-:Y:S05]  /*191f0*/  WARPSYNC.COLLECTIVE R15, `(.L_x_2510) ;  /* 0x000000000f087348 */ /* 0x000fea0003c00000 */
[----:B------:R0:W1:Y:S02]  /*19200*/  SHFL.UP P6, R14, R13, R12, R11 ;  /* 0x0400000c0d0e7389 */ /* 0x00006400000c000b */
[----:B01----:R-:W-:Y:S01]  /*19210*/  ENDCOLLECTIVE ;  /* 0x000000000000791b */ /* 0x003fe20003800000 */
.L_x_2510:
[----:B------:R-:W-:Y:S01]  /*19220*/  IMAD.MOV.U32 R12, RZ, RZ, 0x2 ;  /* 0x00000002ff0c7424 */ /* 0x000fe200078e00ff */
[----:B------:R-:W-:-:S05]  /*19230*/  SEL R4, R14, RZ, P1 ;  /* 0x000000ff0e047207 */ /* 0x000fca0000800000 */
[----:B------:R-:W-:-:S04]  /*19240*/  IMAD.IADD R4, R17, 0x1, R4 ;  /* 0x0000000111047824 */ /* 0x000fc800078e0204 */
[----:B------:R-:W-:-:S07]  /*19250*/  IMAD.MOV.U32 R13, RZ, RZ, R4 ;  /* 0x000000ffff0d7224 */ /* 0x000fce00078e0004 */
[----:B------:R-:W-:Y:S05]  /*19260*/  WARPSYNC.COLLECTIVE R15, `(.L_x_2511) ;  /* 0x000000000f087348 */ /* 0x000fea0003c00000 */
[----:B------:R0:W1:Y:S02]  /*19270*/  SHFL.UP P6, R14, R13, R12, R11 ;  /* 0x0400000c0d0e7389 */ /* 0x00006400000c000b */
[----:B01----:R-:W-:Y:S01]  /*19280*/  ENDCOLLECTIVE ;  /* 0x000000000000791b */ /* 0x003fe20003800000 */
.L_x_2511:
[----:B------:R-:W-:Y:S02]  /*19290*/  MOV R12, 0x4 ;  /* 0x00000004000c7802 */ /* 0x000fe40000000f00 */
[----:B------:R-:W-:-:S05]  /*192a0*/  SEL R3, R14, RZ, P2 ;  /* 0x000000ff0e037207 */ /* 0x000fca0001000000 */
[----:B------:R-:W-:-:S04]  /*192b0*/  IMAD.IADD R6, R4, 0x1, R3 ;  /* 0x0000000104067824 */ /* 0x000fc800078e0203 */
[----:B------:R-:W-:-:S07]  /*192c0*/  IMAD.MOV.U32 R13, RZ, RZ, R6 ;  /* 0x000000ffff0d7224 */ /* 0x000fce00078e0006 */
[----:B------:R-:W-:Y:S05]  /*192d0*/  WARPSYNC.COLLECTIVE R15, `(.L_x_2512) ;  /* 0x000000000f087348 */ /* 0x000fea0003c00000 */
[----:B------:R0:W1:Y:S02]  /*192e0*/  SHFL.UP P6, R14, R13, R12, R11 ;  /* 0x0400000c0d0e7389 */ /* 0x00006400000c000b */
[----:B01----:R-:W-:Y:S01]  /*192f0*/  ENDCOLLECTIVE ;  /* 0x000000000000791b */ /* 0x003fe20003800000 */
.L_x_2512:
[----:B------:R-:W-:Y:S01]  /*19300*/  IMAD.MOV.U32 R12, RZ, RZ, 0x8 ;  /* 0x00000008ff0c7424 */ /* 0x000fe200078e00ff */
[----:B------:R-:W-:-:S05]  /*19310*/  SEL R3, R14, RZ, P3 ;  /* 0x000000ff0e037207 */ /* 0x000fca0001800000 */
[----:B------:R-:W-:-:S04]  /*19320*/  IMAD.IADD R2, R6, 0x1, R3 ;  /* 0x0000000106027824 */ /* 0x000fc800078e0203 */
[----:B------:R-:W-:-:S07]  /*19330*/  IMAD.MOV.U32 R13, RZ, RZ, R2 ;  /* 0x000000ffff0d7224 */ /* 0x000fce00078e0002 */
[----:B------:R-:W-:Y:S05]  /*19340*/  WARPSYNC.COLLECTIVE R15, `(.L_x_2513) ;  /* 0x000000000f087348 */ /* 0x000fea0003c00000 */
[----:B------:R0:W1:Y:S02]  /*19350*/  SHFL.UP P6, R14, R13, R12, R11 ;  /* 0x0400000c0d0e7389 */ /* 0x00006400000c000b */
[----:B01----:R-:W-:Y:S01]  /*19360*/  ENDCOLLECTIVE ;  /* 0x000000000000791b */ /* 0x003fe20003800000 */
.L_x_2513:
[----:B------:R-:W-:Y:S01]  /*19370*/  IMAD.MOV.U32 R12, RZ, RZ, 0x10 ;  /* 0x00000010ff0c7424 */ /* 0x000fe200078e00ff */
[----:B------:R-:W-:-:S05]  /*19380*/  SEL R3, R14, RZ, P4 ;  /* 0x000000ff0e037207 */ /* 0x000fca0002000000 */
[----:B------:R-:W-:-:S04]  /*19390*/  IMAD.IADD R3, R2, 0x1, R3 ;  /* 0x0000000102037824 */ /* 0x000fc800078e0203 */
[----:B------:R-:W-:-:S07]  /*193a0*/  IMAD.MOV.U32 R13, RZ, RZ, R3 ;  /* 0x000000ffff0d7224 */ /* 0x000fce00078e0003 */
[----:B------:R-:W-:Y:S05]  /*193b0*/  WARPSYNC.COLLECTIVE R15, `(.L_x_2514) ;  /* 0x000000000f087348 */ /* 0x000fea0003c00000 */
[----:B------:R0:W1:Y:S02]  /*193c0*/  SHFL.UP P6, R14, R13, R12, R11 ;  /* 0x0400000c0d0e7389 */ /* 0x00006400000c000b */
[----:B01----:R-:W-:Y:S01]  /*193d0*/  ENDCOLLECTIVE ;  /* 0x000000000000791b */ /* 0x003fe20003800000 */
.L_x_2514:
[----:B------:R-:W-:Y:S02]  /*193e0*/  IMAD.MOV.U32 R12, RZ, RZ, 0x1f ;  /* 0x0000001fff0c7424 */ /* 0x000fe400078e00ff */
[----:B------:R-:W-:Y:S01]  /*193f0*/  IMAD.MOV.U32 R11, RZ, RZ, 0x1f ;  /* 0x0000001fff0b7424 */ /* 0x000fe200078e00ff */
[----:B------:R-:W-:-:S05]  /*19400*/  SEL R2, R14, RZ, P5 ;  /* 0x000000ff0e027207 */ /* 0x000fca0002800000 */
[----:B------:R-:W-:-:S05]  /*19410*/  IMAD.IADD R2, R3, 0x1, R2 ;  /* 0x0000000103027824 */ /* 0x000fca00078e0202 */
[----:B------:R-:W-:-:S07]  /*19420*/  MOV R13, R2 ;  /* 0x00000002000d7202 */ /* 0x000fce0000000f00 */
[----:B------:R-:W-:Y:S05]  /*19430*/  WARPSYNC.COLLECTIVE R15, `(.L_x_2515) ;  /* 0x000000000f087348 */ /* 0x000fea0003c00000 */
[----:B------:R0:W1:Y:S02]  /*19440*/  SHFL.IDX P6, R14, R13, R12, R11 ;  /* 0x0000000c0d0e7389 */ /* 0x00006400000c000b */
[----:B01----:R-:W-:Y:S01]  /*19450*/  ENDCOLLECTIVE ;  /* 0x000000000000791b */ /* 0x003fe20003800000 */
.L_x_2515:
[----:B------:R-:W-:Y:S05]  /*19460*/  BRA `(.L_x_2516) ;  /* 0xffffffc8005c7947 */ /* 0x000fea000383ffff */
.L_x_2428:
        /* <DEDUP_REMOVED lines=8> */
.L_x_2518:
[----:B------:R-:W-:Y:S05]  /*194f0*/  BSYNC B0 ;  /* 0x0000000000007941 */ /* 0x000fea0003800000 */
.L_x_2517:
[----:B------:R-:W-:Y:S01]  /*19500*/  SEL R14, R14, RZ, P1 ;  /* 0x000000ff0e0e7207 */ /* 0x000fe20000800000 */
[----:B------:R-:W-:Y:S01]  /*19510*/  IMAD.MOV.U32 R11, RZ, RZ, RZ ;  /* 0x000000ffff0b7224 */ /* 0x000fe200078e00ff */
[----:B------:R-:W-:Y:S01]  /*19520*/  MOV R12, 0x2 ;  /* 0x00000002000c7802 */ /* 0x000fe20000000f00 */
[----:B------:R-:W-:Y:S02]  /*19530*/  IMAD.MOV.U32 R15, RZ, RZ, -0x1 ;  /* 0xffffffffff0f7424 */ /* 0x000fe400078e00ff */
[----:B------:R-:W-:-:S07]  /*19540*/  IMAD.IADD R13, R17, 0x1, R14 ;  /* 0x00000001110d7824 */ /* 0x000fce00078e020e */
[----:B------:R-:W-:Y:S05]  /*19550*/  WARPSYNC.COLLECTIVE R15, `(.L_x_2519) ;  /* 0x000000000f087348 */ /* 0x000fea0003c00000 */
[----:B------:R0:W1:Y:S02]  /*19560*/  SHFL.UP P6, R14, R13, R12, R11 ;  /* 0x0400000c0d0e7389 */ /* 0x00006400000c000b */
[----:B01----:R-:W-:Y:S01]  /*19570*/  ENDCOLLECTIVE ;  /* 0x000000000000791b */ /* 0x003fe20003800000 */
.L_x_2519:
[----:B------:R-:W-:Y:S01]  /*19580*/  IMAD.MOV.U32 R12, RZ, RZ, 0x4 ;  /* 0x00000004ff0c7424 */ /* 0x000fe200078e00ff */
[----:B------:R-:W-:-:S05]  /*19590*/  SEL R2, R14, RZ, P2 ;  /* 0x000000ff0e027207 */ /* 0x000fca0001000000 */
[----:B------:R-:W-:-:S04]  /*195a0*/  IMAD.IADD R2, R13, 0x1, R2 ;  /* 0x000000010d027824 */ /* 0x000fc800078e0202 */
[----:B------:R-:W-:-:S07]  /*195b0*/  IMAD.MOV.U32 R13, RZ, RZ, R2 ;  /* 0x000000ffff0d7224 */ /* 0x000fce00078e0002 */
[----:B------:R-:W-:Y:S05]  /*195c0*/  WARPSYNC.COLLECTIVE R15, `(.L_x_2520) ;  /* 0x000000000f087348 */ /* 0x000fea0003c00000 */
[----:B------:R0:W1:Y:S02]  /*195d0*/  SHFL.UP P6, R14, R13, R12, R11 ;  /* 0x0400000c0d0e7389 */ /* 0x00006400000c000b */
[----:B01----:R-:W-:Y:S01]  /*195e0*/  ENDCOLLECTIVE ;  /* 0x000000000000791b */ /* 0x003fe20003800000 */
.L_x_2520:
[----:B------:R-:W-:Y:S02]  /*195f0*/  MOV R12, 0x8 ;  /* 0x00000008000c7802 */ /* 0x000fe40000000f00 */
[----:B------:R-:W-:-:S05]  /*19600*/  SEL R3, R14, RZ, P3 ;  /* 0x000000ff0e037207 */ /* 0x000fca0001800000 */
[----:B------:R-:W-:-:S04]  /*19610*/  IMAD.IADD R3, R2, 0x1, R3 ;  /* 0x0000000102037824 */ /* 0x000fc800078e0203 */
[----:B------:R-:W-:-:S07]  /*19620*/  IMAD.MOV.U32 R13, RZ, RZ, R3 ;  /* 0x000000ffff0d7224 */ /* 0x000fce00078e0003 */
[----:B------:R-:W-:Y:S05]  /*19630*/  WARPSYNC.COLLECTIVE R15, `(.L_x_2521) ;  /* 0x000000000f087348 */ /* 0x000fea0003c00000 */
[----:B------:R0:W1:Y:S02]  /*19640*/  SHFL.UP P6, R14, R13, R12, R11 ;  /* 0x0400000c0d0e7389 */ /* 0x00006400000c000b */
[----:B01----:R-:W-:Y:S01]  /*19650*/  ENDCOLLECTIVE ;  /* 0x000000000000791b */ /* 0x003fe20003800000 */
.L_x_2521:
[----:B------:R-:W-:Y:S01]  /*19660*/  IMAD.MOV.U32 R12, RZ, RZ, 0x10 ;  /* 0x00000010ff0c7424 */ /* 0x000fe200078e00ff */
[----:B------:R-:W-:-:S05]  /*19670*/  SEL R4, R14, RZ, P4 ;  /* 0x000000ff0e047207 */ /* 0x000fca0002000000 */
[----:B------:R-:W-:-:S04]  /*19680*/  IMAD.IADD R4, R3, 0x1, R4 ;  /* 0x0000000103047824 */ /* 0x000fc800078e0204 */
[----:B------:R-:W-:-:S07]  /*19690*/  IMAD.MOV.U32 R13, RZ, RZ, R4 ;  /* 0x000000ffff0d7224 */ /* 0x000fce00078e0004 */
[----:B------:R-:W-:Y:S05]  /*196a0*/  WARPSYNC.COLLECTIVE R15, `(.L_x_2522) ;  /* 0x000000000f087348 */ /* 0x000fea0003c00000 */
[----:B------:R0:W1:Y:S02]  /*196b0*/  SHFL.UP P6, R14, R13, R12, R11 ;  /* 0x0400000c0d0e7389 */ /* 0x00006400000c000b */
[----:B01----:R-:W-:Y:S01]  /*196c0*/  ENDCOLLECTIVE ;  /* 0x000000000000791b */ /* 0x003fe20003800000 */
.L_x_2522:
        /* <DEDUP_REMOVED lines=8> */
.L_x_2523:
[----:B------:R-:W-:Y:S05]  /*19750*/  BRA `(.L_x_2524) ;  /* 0xffffffc8003c7947 */ /* 0x000fea000383ffff */
.L_x_2430:
[----:B------:R-:W-:Y:S01]  /*19760*/  BSSY B0, `(.L_x_2525) ;  /* 0x0000006000007945 */ /* 0x000fe20003800000 */
[----:B------:R-:W-:Y:S02]  /*19770*/  PLOP3.LUT P6, PT, P6, PT, PT, 0x8, 0x0 ;  /* 0x000000000000781c */ /* 0x000fe400037ce170 */
[----:B------:R-:W-:-:S11]  /*19780*/  MOV R15, 0xffffffff ;  /* 0xffffffff000f7802 */ /* 0x000fd60000000f00 */
[----:B01----:R-:W-:Y:S05]  /*19790*/  WARPSYNC.COLLECTIVE R15, `(.L_x_2526) ;  /* 0x000000000f087348 */ /* 0x003fea0003c00000 */
[----:B------:R-:W-:Y:S01]  /*197a0*/  VOTE.ANY R14, PT, P6 ;  /* 0x00000000000e7806 */ /* 0x000fe200030e0100 */
[----:B01----:R-:W-:Y:S06]  /*197b0*/  ENDCOLLECTIVE ;  /* 0x000000000000791b */ /* 0x003fec0003800000 */
.L_x_2526:
[----:B------:R-:W-:Y:S05]  /*197c0*/  BSYNC B0 ;  /* 0x0000000000007941 */ /* 0x000fea0003800000 */
.L_x_2525:
        /* <DEDUP_REMOVED lines=9> */
.L_x_2527:
[----:B------:R-:W-:Y:S01]  /*19860*/  IMAD.MOV.U32 R17, RZ, RZ, R14 ;  /* 0x000000ffff117224 */ /* 0x000fe200078e000e */
[----:B------:R-:W-:Y:S06]  /*19870*/  BRA `(.L_x_2528) ;  /* 0xffffffc8002c7947 */ /* 0x000fec000383ffff */
.L_x_2432:
[----:B------:R-:W-:Y:S01]  /*19880*/  BSSY B0, `(.L_x_2529) ;  /* 0x0000007000007945 */ /* 0x000fe20003800000 */
[----:B------:R-:W-:Y:S01]  /*19890*/  IMAD.MOV.U32 R13, RZ, RZ, R2 ;  /* 0x000000ffff0d7224 */ /* 0x000fe200078e0002 */
[----:B------:R-:W-:Y:S01]  /*198a0*/  MOV R11, 0x1f ;  /* 0x0000001f000b7802 */ /* 0x000fe20000000f00 */
[----:B------:R-:W-:-:S07]  /*198b0*/  IMAD.MOV.U32 R15, RZ, RZ, -0x1 ;  /* 0xffffffffff0f7424 */ /* 0x000fce00078e00ff */
[----:B0123--:R-:W-:Y:S05]  /*198c0*/  WARPSYNC.COLLECTIVE R15, `(.L_x_2530) ;  /* 0x000000000f087348 */ /* 0x00ffea0003c00000 */
[----:B------:R4:W0:Y:S02]  /*198d0*/  SHFL.IDX P6, R14, R13, R12, R11 ;  /* 0x0000000c0d0e7389 */ /* 0x00082400000c000b */
[----:B01234-:R-:W-:Y:S01]  /*198e0*/  ENDCOLLECTIVE ;  /* 0x000000000000791b */ /* 0x01ffe20003800000 */
.L_x_2530:
[----:B------:R-:W-:Y:S05]  /*198f0*/  BSYNC B0 ;  /* 0x0000000000007941 */ /* 0x000fea0003800000 */
.L_x_2529:
[----:B------:R-:W-:Y:S05]  /*19900*/  BRA `(.L_x_2431) ;  /* 0xffffffc800247947 */ /* 0x000fea000383ffff */
.L_x_2436:
[----:B0-----:R0:W1:Y:S02]  /*19910*/  SYNCS.PHASECHK.TRANS64.TRYWAIT P0, [R5+URZ+0x28c20], R0 ;  /* 0x028c2000050075a7 */ /* 0x001064000800017f */
[----:B-1----:R-:W-:Y:S05]  /*19920*/  @!P0 NANOSLEEP.SYNCS 0x989680 ;  /* 0x009896800000895d */ /* 0x002fea0003900000 */
[----:B------:R-:W1:Y:S02]  /*19930*/  @!P0 SYNCS.PHASECHK.TRANS64 P0, [R5+URZ+0x28c20], R0 ;  /* 0x028c2000050085a7 */ /* 0x000e64000800007f */
[----:B-1----:R-:W-:Y:S05]  /*19940*/  @!P0 BRA `(.L_x_2436) ;  /* 0xfffffffc00f08947 */ /* 0x002fea000383ffff */
[----:B------:R-:W-:Y:S05]  /*19950*/  BRA `(.L_x_2531) ;  /* 0xffffffcc009c7947 */ /* 0x000fea000383ffff */
.L_x_2437:
        /* <DEDUP_REMOVED lines=11> */
.L_x_2533:
[----:B------:R-:W-:Y:S05]  /*19a10*/  BSYNC B0 ;  /* 0x0000000000007941 */ /* 0x000fea0003800000 */
.L_x_2532:
[----:B------:R-:W-:Y:S05]  /*19a20*/  BRA `(.L_x_2534) ;  /* 0xffffffcc00847947 */ /* 0x000fea000383ffff */
.L_x_2440:
[----:B------:R-:W-:Y:S01]  /*19a30*/  BSSY B1, `(.L_x_2535) ;  /* 0x0000006000017945 */ /* 0x000fe20003800000 */
[----:B------:R-:W-:-:S07]  /*19a40*/  IMAD.MOV.U32 R15, RZ, RZ, -0x1 ;  /* 0xffffffffff0f7424 */ /* 0x000fce00078e00ff */
[----:B0-234-:R-:W-:Y:S05]  /*19a50*/  WARPSYNC.COLLECTIVE R15, `(.L_x_2536) ;  /* 0x000000000f0c7348 */ /* 0x01dfea0003c00000 */
[----:B------:R-:W-:Y:S02]  /*19a60*/  ELECT P6, UR62, PT ;  /* 0x00000000003e782f */ /* 0x000fe400038c0000 */
[----:B------:R-:W-:Y:S01]  /*19a70*/  MOV R14, UR62 ;  /* 0x0000003e000e7c02 */ /* 0x000fe20008000f00 */
[----:B0-234-:R-:W-:Y:S10]  /*19a80*/  ENDCOLLECTIVE ;  /* 0x000000000000791b */ /* 0x01dff40003800000 */
.L_x_2536:
[----:B------:R-:W-:Y:S05]  /*19a90*/  BSYNC B1 ;  /* 0x0000000000017941 */ /* 0x000fea0003800000 */
.L_x_2535:
[----:B------:R-:W-:Y:S05]  /*19aa0*/  BRA `(.L_x_2537) ;  /* 0xffffffcc007c7947 */ /* 0x000fea000383ffff */
.L_x_2442:
[----:B0-----:R0:W1:Y:S02]  /*19ab0*/  SYNCS.PHASECHK.TRANS64.TRYWAIT P1, [R3+URZ+0x28c40], R2 ;  /* 0x028c4002030075a7 */ /* 0x001064000802017f */
[----:B-1----:R-:W-:Y:S05]  /*19ac0*/  @!P1 NANOSLEEP.SYNCS 0x989680 ;  /* 0x009896800000995d */ /* 0x002fea0003900000 */
[----:B------:R-:W1:Y:S02]  /*19ad0*/  @!P1 SYNCS.PHASECHK.TRANS64 P1, [R3+URZ+0x28c40], R2 ;  /* 0x028c4002030095a7 */ /* 0x000e64000802007f */
[----:B-1----:R-:W-:Y:S05]  /*19ae0*/  @!P1 BRA `(.L_x_2442) ;  /* 0xfffffffc00f09947 */ /* 0x002fea000383ffff */
[----:B------:R-:W-:Y:S05]  /*19af0*/  BRA `(.L_x_2538) ;  /* 0xffffffcc009c7947 */ /* 0x000fea000383ffff */
.L_x_2444:
[----:B-1----:R1:W0:Y:S02]  /*19b00*/  SYNCS.PHASECHK.TRANS64.TRYWAIT P1, [R5+URZ+0x28c40], R0 ;  /* 0x028c4000050075a7 */ /* 0x002224000802017f */
[----:B0-----:R-:W-:Y:S05]  /*19b10*/  @!P1 NANOSLEEP.SYNCS 0x989680 ;  /* 0x009896800000995d */ /* 0x001fea0003900000 */
[----:B------:R-:W0:Y:S02]  /*19b20*/  @!P1 SYNCS.PHASECHK.TRANS64 P1, [R5+URZ+0x28c40], R0 ;  /* 0x028c4000050095a7 */ /* 0x000e24000802007f */
[----:B0-----:R-:W-:Y:S05]  /*19b30*/  @!P1 BRA `(.L_x_2444) ;  /* 0xfffffffc00f09947 */ /* 0x001fea000383ffff */
[----:B------:R-:W-:Y:S05]  /*19b40*/  BRA `(.L_x_2539) ;  /* 0xffffffcc00a87947 */ /* 0x000fea000383ffff */
.L_x_2446:
[----:B------:R0:W0:Y:S02]  /*19b50*/  SYNCS.PHASECHK.TRANS64.TRYWAIT P1, [R3+URZ+0x28c60], R2 ;  /* 0x028c6002030075a7 */ /* 0x000024000802017f */
[----:B0-----:R-:W-:Y:S05]  /*19b60*/  @!P1 NANOSLEEP.SYNCS 0x989680 ;  /* 0x009896800000995d */ /* 0x001fea0003900000 */
[----:B------:R-:W0:Y:S02]  /*19b70*/  @!P1 SYNCS.PHASECHK.TRANS64 P1, [R3+URZ+0x28c60], R2 ;  /* 0x028c6002030095a7 */ /* 0x000e24000802007f */
[----:B0-----:R-:W-:Y:S05]  /*19b80*/  @!P1 BRA `(.L_x_2446) ;  /* 0xfffffffc00f09947 */ /* 0x001fea000383ffff */
[----:B------:R-:W-:Y:S05]  /*19b90*/  BRA `(.L_x_2540) ;  /* 0xffffffcc00a47947 */ /* 0x000fea000383ffff */
.L_x_2541:
        /* <DEDUP_REMOVED lines=14> */
.L_x_5812:


//--------------------- .text._ZN7cutlass13device_kernelIN5flash11enable_sm90INS1_16FlashAttnFwdSm90INS1_25CollectiveMainloopFwdSm90ILi2EN4cute5tupleIJNS5_1CILi1EEES8_S8_EEENS6_IJNS7_ILi64EEESA_SA_EEELi512ENS_10bfloat16_tEfNS_4arch4Sm90ELb0ELb1ELb1ELb1ELb1ELb1ELb0ELb0ELb0ELb1ELb0ELb0EEENS1_21CollectiveEpilogueFwdINS6_IJSA_NS7_ILi512EEESA_EEES9_SC_SE_Li256ELb1ELb1ELb0ELb0EEENS1_36VarlenDynamicPersistentTileSchedulerILi64ELi64ELi256ELi128ELb0ELb1ELb1ELb1ELb0ELb1EEEEEEEEEvNT_6ParamsE --------------------------
	.section	.text._ZN7cutlass13device_kernelIN5flash11enable_sm90INS1_16FlashAttnFwdSm90INS1_25CollectiveMainloopFwdSm90ILi2EN4cute5tupleIJNS5_1CILi1EEES8_S8_EEENS6_IJNS7_ILi64EEESA_SA_EEELi512ENS_10bfloat16_tEfNS_4arch4Sm90ELb0ELb1ELb1ELb1ELb1ELb1ELb0ELb0ELb0ELb1ELb0ELb0EEENS1_21CollectiveEpilogueFwdINS6_IJSA_NS7_ILi512EEESA_EEES9_SC_SE_Li256ELb1ELb1ELb0ELb0EEENS1_36VarlenDynamicPersistentTileSchedulerILi64ELi64ELi256ELi128ELb0ELb1ELb1ELb1ELb0ELb1EEEEEEEEEvNT_6ParamsE,"ax",@progbits
	.align	128
.text._ZN7cutlass13device_kernelIN5flash11enable_sm90INS1_16FlashAttnFwdSm90INS1_25CollectiveMainloopFwdSm90ILi2EN4cute5tupleIJNS5_1CILi1EEES8_S8_EEENS6_IJNS7_ILi64EEESA_SA_EEELi512ENS_10bfloat16_tEfNS_4arch4Sm90ELb0ELb1ELb1ELb1ELb1ELb1ELb0ELb0ELb0ELb1ELb0ELb0EEENS1_21CollectiveEpilogueFwdINS6_IJSA_NS7_ILi512EEESA_EEES9_SC_SE_Li256ELb1ELb1ELb0ELb0EEENS1_36VarlenDynamicPersistentTileSchedulerILi64ELi64ELi256ELi128ELb0ELb1ELb1ELb1ELb0ELb1EEEEEEEEEvNT_6ParamsE:
        .type           _ZN7cutlass13device_kernelIN5flash11enable_sm90INS1_16FlashAttnFwdSm90INS1_25CollectiveMainloopFwdSm90ILi2EN4cute5tupleIJNS5_1CILi1EEES8_S8_EEENS6_IJNS7_ILi64EEESA_SA_EEELi512ENS_10bfloat16_tEfNS_4arch4Sm90ELb0ELb1ELb1ELb1ELb1ELb1ELb0ELb0ELb0ELb1ELb0ELb0EEENS1_21CollectiveEpilogueFwdINS6_IJSA_NS7_ILi512EEESA_EEES9_SC_SE_Li256ELb1ELb1ELb0ELb0EEENS1_36VarlenDynamicPersistentTileSchedulerILi64ELi64ELi256ELi128ELb0ELb1ELb1ELb1ELb0ELb1EEEEEEEEEvNT_6ParamsE,@function
        .size           _ZN7cutlass13device_kernelIN5flash11enable_sm90INS1_16FlashAttnFwdSm90INS1_25CollectiveMainloopFwdSm90ILi2EN4cute5tupleIJNS5_1CILi1EEES8_S8_EEENS6_IJNS7_ILi64EEESA_SA_EEELi512ENS_10bfloat16_tEfNS_4arch4Sm90ELb0ELb1ELb1ELb1ELb1ELb1ELb0ELb0ELb0ELb1ELb0ELb0EEENS1_21CollectiveEpilogueFwdINS6_IJSA_NS7_ILi512EEESA_EEES9_SC_SE_Li256ELb1ELb1ELb0ELb0EEENS1_36VarlenDynamicPersistentTileSchedulerILi64ELi64ELi256ELi128ELb0ELb1ELb1ELb1ELb0ELb1EEEEEEEEEvNT_6ParamsE,(.L_x_5813 - _ZN7cutlass13device_kernelIN5flash11enable_sm90INS1_16FlashAttnFwdSm90INS1_25CollectiveMainloopFwdSm90ILi2EN4cute5tupleIJNS5_1CILi1EEES8_S8_EEENS6_IJNS7_ILi64EEESA_SA_EEELi512ENS_10bfloat16_tEfNS_4arch4Sm90ELb0ELb1ELb1ELb1ELb1ELb1ELb0ELb0ELb0ELb1ELb0ELb0EEENS1_21CollectiveEpilogueFwdINS6_IJSA_NS7_ILi512EEESA_EEES9_SC_SE_Li256ELb1ELb1ELb0ELb0EEENS1_36VarlenDynamicPersistentTileSchedulerILi64ELi64ELi256ELi128ELb0ELb1ELb1ELb1ELb0ELb1EEEEEEEEEvNT_6ParamsE)
        .other          _ZN7cutlass13device_kernelIN5flash11enable_sm90INS1_16FlashAttnFwdSm90INS1_25CollectiveMainloopFwdSm90ILi2EN4cute5tupleIJNS5_1CILi1EEES8_S8_EEENS6_IJNS7_ILi64EEESA_SA_EEELi512ENS_10bfloat16_tEfNS_4arch4Sm90ELb0ELb1ELb1ELb1ELb1ELb1ELb0ELb0ELb0ELb1ELb0ELb0EEENS1_21CollectiveEpilogueFwdINS6_IJSA_NS7_ILi512EEESA_EEES9_SC_SE_Li256ELb1ELb1ELb0ELb0EEENS1_36VarlenDynamicPersistentTileSchedulerILi64ELi64ELi256ELi128ELb0ELb1ELb1ELb1ELb0ELb1EEEEEEEEEvNT_6ParamsE,@"STO_CUDA_ENTRY STV_DEFAULT"
_ZN7cutlass13device_kernelIN5flash11enable_sm90INS1_16FlashAttnFwdSm90INS1_25CollectiveMainloopFwdSm90ILi2EN4cute5tupleIJNS5_1CILi1EEES8_S8_EEENS6_IJNS7_ILi64EEESA_SA_EEELi512ENS_10bfloat16_tEfNS_4arch4Sm90ELb0ELb1ELb1ELb1ELb1ELb1ELb0ELb0ELb0ELb1ELb0ELb0EEENS1_21CollectiveEpilogueFwdINS6_IJSA_NS7_ILi512EEESA_EEES9_SC_SE_Li256ELb1ELb1ELb0ELb0EEENS1_36VarlenDynamicPersistentTileSchedulerILi64ELi64ELi256ELi128ELb0ELb1ELb1ELb1ELb0ELb1EEEEEEEEEvNT_6ParamsE:
[----:B------:R-:W0:Y:S02]  /*0000*/  LDC R1, c[0x0][0x28] ;  /* 0x00000a00ff017b82 */ /* 0x000e240000000800 */
[----:B0-----:R-:W-:Y:S01]  /*0010*/  VIADD R1, R1, 0xffffff98 ;  /* 0xffffff9801017836 */ /* 0x001fe20000000000 */
[----:B------:R-:W0:Y:S01]  /*0020*/  S2R R0, SR_TID.X ;  /* 0x0000000000007919 */ /* 0x000e220000002100 */
[----:B------:R-:W-:Y:S01]  /*0030*/  ELECT P0, URZ, PT ;  /* 0x00000000003f782f */ /* 0x000fe20003800000 */
[----:B------:R-:W-:Y:S01]  /*0040*/  BSSY B0, `(.L_x_2542) ;  /* 0x000000e000007945 */ /* 0x000fe20003800000 */
[----:B0-----:R-:W-:-:S05]  /*0050*/  SHF.R.U32.HI R2, RZ, 0x5, R0 ;  /* 0x00000005ff027819 */ /* 0x001fca0000011600 */
[----:B------:R-:W0:Y:S02]  /*0060*/  SHFL.IDX PT, R3, R2, RZ, 0x1f ;  /* 0x00001fff02037589 */ /* 0x000e2400000e0000 */
[----:B0-----:R-:W-:Y:S02]  /*0070*/  ISETP.EQ.AND P0, PT, R3, RZ, P0 ;  /* 0x000000ff0300720c */ /* 0x001fe40000702270 */
[----:B------:R-:W-:-:S11]  /*0080*/  SHF.R.U32.HI R3, RZ, 0x7, R0 ;  /* 0x00000007ff037819 */ /* 0x000fd60000011600 */
        /* <DEDUP_REMOVED lines=9> */
.L_x_2543:
[----:B------:R-:W-:Y:S05]  /*0120*/  BSYNC B0 ;  /* 0x0000000000007941 */ /* 0x000fea0003800000 */
.L_x_2542:
[----:B------:R-:W-:Y:S01]  /*0130*/  VOTEU.ANY UP0, P0 ;  /* 0x00000000003f7886 */ /* 0x000fe20000000100 */
[----:B------:R-:W0:Y:S01]  /*0140*/  SHFL.IDX PT, R5, R3, RZ, 0x1f ;  /* 0x00001fff03057589 */ /* 0x000e2200000e0000 */
[----:B------:R-:W-:Y:S01]  /*0150*/  UMOV UR4, 0x80 ;  /* 0x0000008000047882 */ /* 0x000fe20000000000 */
[----:B------:R-:W-:Y:S01]  /*0160*/  UMOV UR7, 0x100 ;  /* 0x0000010000077882 */ /* 0x000fe20000000000 */
[----:B------:R-:W-:Y:S01]  /*0170*/  VOTEU.ANY UP1, P0 ;  /* 0x00000000003f7886 */ /* 0x000fe20000020100 */
[----:B------:R-:W1:Y:S01]  /*0180*/  @UP0 S2UR UR8, SR_CgaCtaId ;  /* 0x00000000000809c3 */ /* 0x000e620000008800 */
[----:B------:R-:W2:Y:S01]  /*0190*/  SHFL.IDX PT, R4, R2, RZ, 0x1f ;  /* 0x00001fff02047589 */ /* 0x000ea200000e0000 */
[----:B------:R-:W-:Y:S01]  /*01a0*/  @UP0 UMOV UR6, 0x400 ;  /* 0x0000040000060882 */ /* 0x000fe20000000000 */
[----:B------:R-:W-:-:S04]  /*01b0*/  @UP0 UIADD3 UR4, -UR4, 0x100000, URZ ;  /* 0x0010000004040890 */ /* 0x000fc8000fffe13f */
[----:B------:R-:W-:Y:S02]  /*01c0*/  @UP0 USHF.L.U32 UR5, UR4, 0xb, URZ ;  /* 0x0000000b04050899 */ /* 0x000fe4000800063f */
[----:B------:R-:W-:Y:S01]  /*01d0*/  @UP0 USHF.L.U32 UR4, UR4, 0x1, URZ ;  /* 0x0000000104040899 */ /* 0x000fe2000800063f */
[----:B------:R-:W-:Y:S01]  /*01e0*/  VOTEU.ANY UP2, P0 ;  /* 0x00000000003f7886 */ /* 0x000fe20000040100 */
[----:B0-----:R-:W-:Y:S01]  /*01f0*/  R2UR UR39, R5 ;  /* 0x00000000052772ca */ /* 0x001fe200000e0000 */
[----:B-1----:R-:W-:Y:S01]  /*0200*/  @UP0 ULEA UR8, UR8, UR6, 0x18 ;  /* 0x0000000608080291 */ /* 0x002fe2000f8ec03f */
[----:B--2---:R-:W-:Y:S01]  /*0210*/  ISETP.NE.AND P1, PT, R4, RZ, PT ;  /* 0x000000ff0400720c */ /* 0x004fe20003f25270 */
[----:B------:R-:W-:-:S04]  /*0220*/  @UP0 UIADD3 UR6, -UR7, 0x100000, URZ ;  /* 0x0010000007060890 */ /* 0x000fc8000fffe13f */
[----:B------:R-:W-:Y:S02]  /*0230*/  @UP0 USHF.L.U32 UR7, UR6, 0xb, URZ ;  /* 0x0000000b06070899 */ /* 0x000fe4000800063f */
[----:B------:R-:W-:-:S04]  /*0240*/  @UP0 USHF.L.U32 UR6, UR6, 0x1, URZ ;  /* 0x0000000106060899 */ /* 0x000fc8000800063f */
[----:B------:R-:W-:Y:S01]  /*0250*/  UISETP.NE.AND UP0, UPT, UR39, URZ, UPT ;  /* 0x0000003f2700728c */ /* 0x000fe2000bf05270 */
[----:B------:R-:W0:Y:S02]  /*0260*/  FENCE.VIEW.ASYNC.S ;  /* 0x00000000000073c6 */ /* 0x000e240000000000 */
[----:B0-----:R0:W1:Y:S05]  /*0270*/  @UP1 SYNCS.EXCH.64 URZ, [UR8+0x28c00], UR4 ;  /* 0x028c0004083f15b2 */ /* 0x00106a0008000100 */
[----:B------:R0:W2:Y:S01]  /*0280*/  @UP2 SYNCS.EXCH.64 URZ, [UR8+0x28c20], UR6 ;  /* 0x028c2006083f25b2 */ /* 0x0000a20008000100 */
        /* <DEDUP_REMOVED lines=13> */
[----:B------:R3:W0:Y:S02]  /*0360*/  SYNCS.EXCH.64 URZ, [UR6+0x28c48], UR4 ;  /* 0x028c4804063f75b2 */ /* 0x0006240008000100 */
[----:B---3--:R-:W-:Y:S01]  /*0370*/  NOP ;  /* 0x0000000000007918 */ /* 0x008fe20000000000 */
.L_x_2544:
[----:B------:R-:W3:Y:S01]  /*0380*/  SHFL.IDX PT, R4, R2, RZ, 0x1f ;  /* 0x00001fff02047589 */ /* 0x000ee200000e0000 */
[----:B------:R-:W-:Y:S01]  /*0390*/  NOP ;  /* 0x0000000000007918 */ /* 0x000fe20000000000 */
[----:B---3--:R-:W-:-:S13]  /*03a0*/  ISETP.NE.AND P0, PT, R4, RZ, PT ;  /* 0x000000ff0400720c */ /* 0x008fda0003f05270 */
        /* <DEDUP_REMOVED lines=17> */
[----:B------:R3:W0:Y:S02]  /*04c0*/  SYNCS.EXCH.64 URZ, [UR8+0x28c68], UR6 ;  /* 0x028c6806083f75b2 */ /* 0x0006240008000100 */
[----:B---3--:R-:W-:Y:S01]  /*04d0*/  NOP ;  /* 0x0000000000007918 */ /* 0x008fe20000000000 */
.L_x_2545:
[----:B------:R-:W3:Y:S01]  /*04e0*/  SHFL.IDX PT, R4, R2, RZ, 0x1f ;  /* 0x00001fff02047589 */ /* 0x000ee200000e0000 */
[----:B------:R-:W-:Y:S01]  /*04f0*/  NOP ;  /* 0x0000000000007918 */ /* 0x000fe20000000000 */
[----:B---3--:R-:W-:-:S13]  /*0500*/  ISETP.NE.AND P0, PT, R4, RZ, PT ;  /* 0x000000ff0400720c */ /* 0x008fda0003f05270 */
        /* <DEDUP_REMOVED lines=13> */
[----:B------:R3:W0:Y:S02]  /*05e0*/  SYNCS.EXCH.64 URZ, [UR6+0x28c88], UR4 ;  /* 0x028c8804063f75b2 */ /* 0x0006240008000100 */
[----:B---3--:R-:W-:Y:S01]  /*05f0*/  NOP ;  /* 0x0000000000007918 */ /* 0x008fe20000000000 */
.L_x_2546:
        /* <DEDUP_REMOVED lines=22> */
.L_x_2547:
        /* <DEDUP_REMOVED lines=22> */
.L_x_2548:
[----:B------:R-:W-:Y:S01]  /*08c0*/  PLOP3.LUT P0, PT, PT, PT, UP0, 0x80, 0x0 ;  /* 0x000000000000781c */ /* 0x000fe20003f0f008 */
[----:B------:R-:W-:Y:S01]  /*08d0*/  UMOV UR36, 0x1 ;  /* 0x0000000100247882 */ /* 0x000fe20000000000 */
[----:B------:R-:W-:Y:S01]  /*08e0*/  NOP ;  /* 0x0000000000007918 */ /* 0x000fe20000000000 */
[----:B------:R-:W-:Y:S01]  /*08f0*/  USEL UR36, UR36, 0x2, !UP0 ;  /* 0x0000000224247887 */ /* 0x000fe2000c000000 */
[----:B------:R-:W-:Y:S01]  /*0900*/  BSSY B9, `(.L_x_2549) ;  /* 0x0001fb6000097945 */ /* 0x000fe20003800000 */
[----:B------:R-:W-:Y:S01]  /*0910*/  ULDC.64 UR40, c[0x0][0x208] ;  /* 0x0000820000287ab9 */ /* 0x000fe20000000a00 */
[----:B012-4-:R-:W-:Y:S07]  /*0920*/  BAR.SYNC.DEFER_BLOCKING 0x0 ;  /* 0x0000000000007b1d */ /* 0x017fee0000010000 */
[----:B------:R-:W-:Y:S05]  /*0930*/  @!P0 BRA `(.L_x_2550) ;  /* 0x0000017c00c88947 */ /* 0x000fea0003800000 */
.L_x_2551:
[----:B------:R-:W-:-:S08]  /*0940*/  NOP ;  /* 0x0000000000007918 */ /* 0x000fd00000000000 */
[----:B------:R-:W0:Y:S02]  /*0950*/  USETMAXREG.TRY_ALLOC.CTAPOOL UP0, 0xe8 ;  /* 0x000000e8000079c8 */ /* 0x000e240008000600 */
[----:B0-----:R-:W-:-:S13]  /*0960*/  PLOP3.LUT P0, PT, PT, PT, UP0, 0x80, 0x0 ;  /* 0x000000000000781c */ /* 0x001fda0003f0f008 */
[----:B------:R-:W-:Y:S05]  /*0970*/  @!P0 BRA `(.L_x_2551) ;  /* 0xfffffffc00f08947 */ /* 0x000fea000383ffff */
[----:B------:R-:W-:Y:S01]  /*0980*/  ISETP.NE.AND P0, PT, R3, 0x1, PT ;  /* 0x000000010300780c */ /* 0x000fe20003f05270 */
[----:B------:R-:W0:Y:S01]  /*0990*/  S2UR UR4, SR_CgaCtaId ;  /* 0x00000000000479c3 */ /* 0x000e220000008800 */
        /* <DEDUP_REMOVED lines=13> */
[----:B------:R-:W-:Y:S01]  /*0a70*/  ULOP3.LUT UR37, UR36, 0x1, URZ, 0xfc, !UPT ;  /* 0x0000000124257892 */ /* 0x000fe2000f8efc3f */
[----:B------:R-:W-:Y:S02]  /*0a80*/  IMAD.MOV.U32 R200, RZ, RZ, 0x40 ;  /* 0x00000040ffc87424 */ /* 0x000fe400078e00ff */
[----:B------:R-:W-:Y:S01]  /*0a90*/  IMAD.MOV.U32 R188, RZ, RZ, RZ ;  /* 0x000000ffffbc7224 */ /* 0x000fe200078e00ff */
[----:B------:R-:W-:Y:S01]  /*0aa0*/  SHF.R.S32.HI R0, RZ, 0x1f, R16 ;  /* 0x0000001fff007819 */ /* 0x000fe20000011410 */
[----:B------:R-:W-:-:S03]  /*0ab0*/  IMAD.MOV.U32 R192, RZ, RZ, RZ ;  /* 0x000000ffffc07224 */ /* 0x000fc600078e00ff */
[CC--:B------:R-:W-:Y:S02]  /*0ac0*/  LEA.HI R3, R0.reuse, R16.reuse, RZ, 0x4 ;  /* 0x0000001000037211 */ /* 0x0c0fe400078f20ff */
[CC--:B------:R-:W-:Y:S02]  /*0ad0*/  LEA.HI R7, R0.reuse, R16.reuse, RZ, 0x7 ;  /* 0x0000001000077211 */ /* 0x0c0fe400078f38ff */
[----:B------:R-:W-:Y:S02]  /*0ae0*/  LOP3.LUT R4, R3, 0xfffffff0, RZ, 0xc0, !PT ;  /* 0xfffffff003047812 */ /* 0x000fe400078ec0ff */
[----:B------:R-:W-:Y:S02]  /*0af0*/  LOP3.LUT R6, R7, 0xffffff80, RZ, 0xc0, !PT ;  /* 0xffffff8007067812 */ /* 0x000fe400078ec0ff */
[----:B------:R-:W-:Y:S01]  /*0b00*/  LEA.HI R5, R0, R16, RZ, 0x5 ;  /* 0x0000001000057211 */ /* 0x000fe200078f28ff */
[C---:B------:R-:W-:Y:S01]  /*0b10*/  IMAD.IADD R4, R16.reuse, 0x1, -R4 ;  /* 0x0000000110047824 */ /* 0x040fe200078e0a04 */
[----:B------:R-:W-:Y:S01]  /*0b20*/  SHF.R.S32.HI R20, RZ, 0x7, R7 ;  /* 0x00000007ff147819 */ /* 0x000fe20000011407 */
[----:B------:R-:W-:Y:S01]  /*0b30*/  IMAD.IADD R8, R16, 0x1, -R6 ;  /* 0x0000000110087824 */ /* 0x000fe200078e0a06 */
[----:B------:R-:W-:-:S02]  /*0b40*/  SHF.R.S32.HI R18, RZ, 0x5, R5 ;  /* 0x00000005ff127819 */ /* 0x000fc40000011405 */
[--C-:B------:R-:W-:Y:S01]  /*0b50*/  SHF.R.S32.HI R11, RZ, 0x1f, R4.reuse ;  /* 0x0000001fff0b7819 */ /* 0x100fe20000011404 */
[----:B------:R-:W-:Y:S01]  /*0b60*/  IMAD R14, R20, 0x100, R4 ;  /* 0x00000100140e7824 */ /* 0x000fe200078e0204 */
[----:B------:R-:W-:Y:S02]  /*0b70*/  SHF.R.S32.HI R5, RZ, 0x1f, R5 ;  /* 0x0000001fff057819 */ /* 0x000fe40000011405 */
[----:B------:R-:W-:Y:S02]  /*0b80*/  SHF.R.S32.HI R6, RZ, 0x4, R3 ;  /* 0x00000004ff067819 */ /* 0x000fe40000011403 */
[----:B------:R-:W-:Y:S02]  /*0b90*/  LEA.HI R13, R11, R4, RZ, 0x3 ;  /* 0x000000040b0d7211 */ /* 0x000fe400078f18ff */
[----:B------:R-:W-:Y:S02]  /*0ba0*/  LEA.HI R3, R3, R6, RZ, 0x1 ;  /* 0x0000000603037211 */ /* 0x000fe400078f08ff */
[----:B------:R-:W-:-:S02]  /*0bb0*/  LEA.HI R5, R5, R18, RZ, 0x2 ;  /* 0x0000001205057211 */ /* 0x000fc400078f10ff */
[C---:B------:R-:W-:Y:S01]  /*0bc0*/  LOP3.LUT R15, R13.reuse, 0xfffffff8, RZ, 0xc0, !PT ;  /* 0xfffffff80d0f7812 */ /* 0x040fe200078ec0ff */
[----:B------:R-:W-:Y:S01]  /*0bd0*/  IMAD.SHL.U32 R13, R13, 0x40, RZ ;  /* 0x000000400d0d7824 */ /* 0x000fe200078e00ff */
[----:B------:R-:W-:Y:S02]  /*0be0*/  LOP3.LUT R3, R3, 0x1ffffffe, RZ, 0xc0, !PT ;  /* 0x1ffffffe03037812 */ /* 0x000fe400078ec0ff */
[----:B------:R-:W-:Y:S01]  /*0bf0*/  LOP3.LUT R5, R5, 0x3ffffc, RZ, 0xc0, !PT ;  /* 0x003ffffc05057812 */ /* 0x000fe200078ec0ff */
[----:B------:R-:W-:Y:S01]  /*0c00*/  IMAD.IADD R15, R4, 0x1, -R15 ;  /* 0x00000001040f7824 */ /* 0x000fe200078e0a0f */
[----:B------:R-:W-:Y:S01]  /*0c10*/  SHF.R.S32.HI R9, RZ, 0x1f, R8 ;  /* 0x0000001fff097819 */ /* 0x000fe20000011408 */
[----:B------:R-:W-:Y:S01]  /*0c20*/  IMAD.IADD R3, R6, 0x1, -R3 ;  /* 0x0000000106037824 */ /* 0x000fe200078e0a03 */
[----:B------:R-:W-:Y:S01]  /*0c30*/  LOP3.LUT R13, R13, 0x7ffffe00, RZ, 0xc0, !PT ;  /* 0x7ffffe000d0d7812 */ /* 0x000fe200078ec0ff */
[----:B------:R-:W-:Y:S01]  /*0c40*/  IMAD.IADD R5, R18, 0x1, -R5 ;  /* 0x0000000112057824 */ /* 0x000fe200078e0a05 */
[-C--:B------:R-:W-:Y:S01]  /*0c50*/  LEA.HI R10, R9, R8.reuse, RZ, 0x2 ;  /* 0x00000008090a7211 */ /* 0x080fe200078f10ff */
[----:B------:R-:W-:Y:S01]  /*0c60*/  IMAD.SHL.U32 R4, R15, 0x40, RZ ;  /* 0x000000400f047824 */ /* 0x000fe200078e00ff */
[----:B------:R-:W-:Y:S01]  /*0c70*/  LEA.HI R9, R9, R8, RZ, 0x5 ;  /* 0x0000000809097211 */ /* 0x000fe200078f28ff */
[----:B------:R-:W-:Y:S01]  /*0c80*/  IMAD R14, R5, 0x10, R14 ;  /* 0x00000010050e7824 */ /* 0x000fe200078e020e */
[--C-:B------:R-:W-:Y:S01]  /*0c90*/  SHF.R.S32.HI R11, RZ, 0x2, R10.reuse ;  /* 0x00000002ff0b7819 */ /* 0x100fe2000001140a */
[----:B------:R-:W-:Y:S01]  /*0ca0*/  IMAD.SHL.U32 R3, R3, 0x8, RZ ;  /* 0x0000000803037824 */ /* 0x000fe200078e00ff */
[----:B------:R-:W-:Y:S01]  /*0cb0*/  LOP3.LUT R4, R4, 0x1c0, RZ, 0xc0, !PT ;  /* 0x000001c004047812 */ /* 0x000fe200078ec0ff */
[----:B------:R-:W-:Y:S01]  /*0cc0*/  IMAD R13, R18, 0x400, R13 ;  /* 0x00000400120d7824 */ /* 0x000fe200078e020d */
[----:B------:R-:W-:Y:S01]  /*0cd0*/  SHF.R.S32.HI R12, RZ, 0x1f, R10 ;  /* 0x0000001fff0c7819 */ /* 0x000fe2000001140a */
[--C-:B------:R-:W-:Y:S01]  /*0ce0*/  IMAD.U32 R5, R14, 0x40, R3.reuse ;  /* 0x000000400e057824 */ /* 0x100fe200078e0003 */
[----:B------:R-:W-:-:S02]  /*0cf0*/  LOP3.LUT R3, R4, 0x8, R3, 0xf8, !PT ;  /* 0x0000000804037812 */ /* 0x000fc400078ef803 */
[----:B------:R-:W-:Y:S02]  /*0d00*/  CS2R R18, SRZ ;  /* 0x0000000000127805 */ /* 0x000fe4000001ff00 */
[----:B------:R-:W-:Y:S02]  /*0d10*/  SHF.R.U32.HI R4, RZ, 0x3, R4 ;  /* 0x00000003ff047819 */ /* 0x000fe40000011604 */
[----:B------:R-:W-:Y:S01]  /*0d20*/  LEA.HI R12, R12, R11, RZ, 0x3 ;  /* 0x0000000b0c0c7211 */ /* 0x000fe200078f18ff */
[----:B------:R0:W-:Y:S01]  /*0d30*/  STL [R1+0x60], R5 ;  /* 0x0000600501007387 */ /* 0x0001e20000100800 */
[----:B------:R-:W-:Y:S02]  /*0d40*/  LOP3.LUT R4, R3, R4, RZ, 0x3c, !PT ;  /* 0x0000000403047212 */ /* 0x000fe400078e3cff */
[CC--:B------:R-:W-:Y:S01]  /*0d50*/  LEA.HI R3, R0.reuse, R16.reuse, RZ, 0x3 ;  /* 0x0000001000037211 */ /* 0x0c0fe200078f18ff */
[----:B------:R-:W-:Y:S01]  /*0d60*/  STL [R1+0x50], RZ ;  /* 0x000050ff01007387 */ /* 0x000fe20000100800 */
[----:B------:R-:W-:Y:S01]  /*0d70*/  LEA.HI R0, R0, R16, RZ, 0x2 ;  /* 0x0000001000007211 */ /* 0x000fe200078f10ff */
[----:B------:R-:W-:Y:S01]  /*0d80*/  IMAD.IADD R13, R13, 0x1, R4 ;  /* 0x000000010d0d7824 */ /* 0x000fe200078e0204 */
[----:B------:R-:W-:-:S02]  /*0d90*/  LOP3.LUT R12, R12, 0xfffffff8, RZ, 0xc0, !PT ;  /* 0xfffffff80c0c7812 */ /* 0x000fc400078ec0ff */
[----:B------:R-:W-:Y:S01]  /*0da0*/  SHF.R.S32.HI R4, RZ, 0x3, R3 ;  /* 0x00000003ff047819 */ /* 0x000fe20000011403 */
[----:B------:R-:W-:Y:S01]  /*0db0*/  IMAD R198, R13, 0x2, R2 ;  /* 0x000000020dc67824 */ /* 0x000fe200078e0202 */
[----:B0-----:R-:W-:Y:S01]  /*0dc0*/  LOP3.LUT R5, R10, 0x7ffffffc, RZ, 0xc0, !PT ;  /* 0x7ffffffc0a057812 */ /* 0x001fe200078ec0ff */
[----:B------:R-:W-:Y:S01]  /*0dd0*/  IMAD.IADD R12, R11, 0x1, -R12 ;  /* 0x000000010b0c7824 */ /* 0x000fe200078e0a0c */
[--C-:B------:R-:W-:Y:S01]  /*0de0*/  SHF.R.S32.HI R189, RZ, 0x2, R0.reuse ;  /* 0x00000002ffbd7819 */ /* 0x100fe20000011400 */
[----:B------:R-:W-:Y:S01]  /*0df0*/  VIADD R201, R198, 0x26800 ;  /* 0x00026800c6c97836 */ /* 0x000fe20000000000 */
[----:B------:R-:W-:Y:S01]  /*0e00*/  SHF.R.S32.HI R4, RZ, 0x1f, R0 ;  /* 0x0000001fff047819 */ /* 0x000fe20000011400 */
[----:B------:R-:W-:Y:S01]  /*0e10*/  IMAD.IADD R5, R8, 0x1, -R5 ;  /* 0x0000000108057824 */ /* 0x000fe200078e0a05 */
[----:B------:R-:W-:Y:S01]  /*0e20*/  LOP3.LUT R0, R0, 0xfffffffc, RZ, 0xc0, !PT ;  /* 0xfffffffc00007812 */ /* 0x000fe200078ec0ff */
[----:B------:R-:W-:Y:S01]  /*0e30*/  VIADD R199, R198, 0x26820 ;  /* 0x00026820c6c77836 */ /* 0x000fe20000000000 */
[----:B------:R-:W-:Y:S01]  /*0e40*/  SHF.R.S32.HI R9, RZ, 0x5, R9 ;  /* 0x00000005ff097819 */ /* 0x000fe20000011409 */
[----:B------:R-:W-:Y:S01]  /*0e50*/  IMAD.SHL.U32 R185, R5, 0x2, RZ ;  /* 0x0000000205b97824 */ /* 0x000fe200078e00ff */
[----:B------:R-:W-:Y:S01]  /*0e60*/  LOP3.LUT R3, R3, 0xfffffff8, RZ, 0xc0, !PT ;  /* 0xfffffff803037812 */ /* 0x000fe200078ec0ff */
[----:B------:R-:W-:Y:S01]  /*0e70*/  IMAD.IADD R8, R16, 0x1, -R0 ;  /* 0x0000000110087824 */ /* 0x000fe200078e0a00 */
[----:B------:R-:W-:Y:S01]  /*0e80*/  LEA.HI R7, R7, R20, RZ, 0x1 ;  /* 0x0000001407077211 */ /* 0x000fe200078f08ff */
[----:B------:R-:W-:Y:S01]  /*0e90*/  IMAD R194, R9, 0x10, R12 ;  /* 0x0000001009c27824 */ /* 0x000fe200078e020c */
[----:B------:R-:W-:Y:S01]  /*0ea0*/  LEA.HI R4, R4, R189, RZ, 0x3 ;  /* 0x000000bd04047211 */ /* 0x000fe200078f18ff */
[----:B------:R-:W-:Y:S01]  /*0eb0*/  IMAD.IADD R10, R16, 0x1, -R3 ;  /* 0x00000001100a7824 */ /* 0x000fe200078e0a03 */
[----:B------:R-:W-:Y:S01]  /*0ec0*/  LEA.HI R0, R8, R8, RZ, 0x1 ;  /* 0x0000000808007211 */ /* 0x000fe200078f08ff */
[----:B------:R-:W-:Y:S01]  /*0ed0*/  VIADD R9, R189, 0x20 ;  /* 0x00000020bd097836 */ /* 0x000fe20000000000 */
[----:B------:R-:W-:Y:S01]  /*0ee0*/  LOP3.LUT R7, R7, 0xfffffe, RZ, 0xc0, !PT ;  /* 0x00fffffe07077812 */ /* 0x000fe200078ec0ff */
[----:B------:R-:W-:Y:S01]  /*0ef0*/  IMAD.SHL.U32 R204, R10, 0x8, RZ ;  /* 0x000000080acc7824 */ /* 0x000fe200078e00ff */
[----:B------:R-:W-:Y:S01]  /*0f00*/  LOP3.LUT R0, R0, 0x1ffffffe, RZ, 0xc0, !PT ;  /* 0x1ffffffe00007812 */ /* 0x000fe200078ec0ff */
[----:B------:R-:W-:Y:S01]  /*0f10*/  IMAD.SHL.U32 R3, R9, 0x40, RZ ;  /* 0x0000004009037824 */ /* 0x000fe200078e00ff */
[----:B------:R-:W-:Y:S01]  /*0f20*/  SHF.R.S32.HI R6, RZ, 0x1f, R9 ;  /* 0x0000001fff067819 */ /* 0x000fe20000011409 */
[----:B------:R-:W-:Y:S01]  /*0f30*/  IMAD.SHL.U32 R16, R8, 0x8, RZ ;  /* 0x0000000808107824 */ /* 0x000fe200078e00ff */
[----:B------:R-:W-:Y:S01]  /*0f40*/  LOP3.LUT R4, R4, 0xfffffff8, RZ, 0xc0, !PT ;  /* 0xfffffff804047812 */ /* 0x000fe200078ec0ff */
[----:B------:R-:W-:Y:S01]  /*0f50*/  IMAD.SHL.U32 R190, R8, 0x4, RZ ;  /* 0x0000000408be7824 */ /* 0x000fe200078e00ff */
[----:B------:R-:W-:Y:S01]  /*0f60*/  LEA.HI R6, R6, R9, RZ, 0x3 ;  /* 0x0000000906067211 */ /* 0x000fe200078f18ff */
[----:B------:R-:W-:Y:S01]  /*0f70*/  VIADD R36, R204, 0x40 ;  /* 0x00000040cc247836 */ /* 0x000fe20000000000 */
[----:B------:R-:W-:Y:S01]  /*0f80*/  LOP3.LUT R3, R3, 0x1c0, RZ, 0xc0, !PT ;  /* 0x000001c003037812 */ /* 0x000fe200078ec0ff */
[C---:B------:R-:W-:Y:S01]  /*0f90*/  VIADD R228, R16.reuse, 0x40 ;  /* 0x0000004010e47836 */ /* 0x040fe20000000000 */
[----:B------:R-:W-:Y:S01]  /*0fa0*/  IADD3 R210, R16, 0x120, RZ ;  /* 0x0000012010d27810 */ /* 0x000fe20007ffe0ff */
[C---:B------:R-:W-:Y:S01]  /*0fb0*/  VIADD R34, R204.reuse, 0xc0 ;  /* 0x000000c0cc227836 */ /* 0x040fe20000000000 */
[----:B------:R-:W-:Y:S01]  /*0fc0*/  SHF.R.U32.HI R24, RZ, 0x3, R3 ;  /* 0x00000003ff187819 */ /* 0x000fe20000011603 */
[C---:B------:R-:W-:Y:S01]  /*0fd0*/  VIADD R35, R204.reuse, 0x80 ;  /* 0x00000080cc237836 */ /* 0x040fe20000000000 */
[----:B------:R-:W-:Y:S01]  /*0fe0*/  SHF.R.S32.HI R38, RZ, 0x1f, R36 ;  /* 0x0000001fff267819 */ /* 0x000fe20000011424 */
[----:B------:R-:W-:Y:S01]  /*0ff0*/  VIADD R32, R204, 0x140 ;  /* 0x00000140cc207836 */ /* 0x000fe20000000000 */
[----:B------:R-:W-:Y:S01]  /*1000*/  SHF.R.S32.HI R36, RZ, 0x1f, R34 ;  /* 0x0000001fff247819 */ /* 0x000fe20000011422 */
[----:B------:R-:W-:Y:S01]  /*1010*/  IMAD.IADD R7, R20, 0x1, -R7 ;  /* 0x0000000114077824 */ /* 0x000fe200078e0a07 */
[----:B------:R-:W-:Y:S01]  /*1020*/  SHF.R.S32.HI R37, RZ, 0x1f, R35 ;  /* 0x0000001fff257819 */ /* 0x000fe20000011423 */
[----:B------:R-:W-:Y:S01]  /*1030*/  VIADD R220, R16, 0x60 ;  /* 0x0000006010dc7836 */ /* 0x000fe20000000000 */
[----:B------:R-:W-:Y:S01]  /*1040*/  SHF.R.S32.HI R34, RZ, 0x1f, R32 ;  /* 0x0000001fff227819 */ /* 0x000fe20000011420 */
[C---:B------:R-:W-:Y:S01]  /*1050*/  VIADD R33, R204.reuse, 0x100 ;  /* 0x00000100cc217836 */ /* 0x040fe20000000000 */
[----:B------:R-:W-:Y:S01]  /*1060*/  R2P PR, R15, 0x6 ;  /* 0x000000060f007804 */ /* 0x000fe20000000000 */
[----:B------:R-:W-:Y:S01]  /*1070*/  VIADD R31, R204, 0x180 ;  /* 0x00000180cc1f7836 */ /* 0x000fe20000000000 */
[----:B------:R-:W-:Y:S01]  /*1080*/  SHF.R.S32.HI R15, RZ, 0x1f, R210 ;  /* 0x0000001fff0f7819 */ /* 0x000fe200000114d2 */
[----:B------:R-:W-:Y:S01]  /*1090*/  VIADD R218, R16, 0x80 ;  /* 0x0000008010da7836 */ /* 0x000fe20000000000 */
[----:B------:R-:W-:Y:S01]  /*10a0*/  SHF.R.S32.HI R35, RZ, 0x1f, R33 ;  /* 0x0000001fff237819 */ /* 0x000fe20000011421 */
[----:B------:R-:W-:Y:S01]  /*10b0*/  VIADD R203, R190, 0x10 ;  /* 0x00000010becb7836 */ /* 0x000fe20000000000 */
[----:B------:R-:W-:Y:S01]  /*10c0*/  SHF.R.S32.HI R32, RZ, 0x1f, R31 ;  /* 0x0000001fff207819 */ /* 0x000fe2000001141f */
[----:B------:R-:W-:Y:S01]  /*10d0*/  VIADD R30, R204, 0x1c0 ;  /* 0x000001c0cc1e7836 */ /* 0x000fe20000000000 */
[----:B------:R-:W-:Y:S01]  /*10e0*/  SHF.R.S32.HI R9, RZ, 0x1f, R218 ;  /* 0x0000001fff097819 */ /* 0x000fe200000114da */
[----:B------:R-:W-:Y:S01]  /*10f0*/  IMAD.IADD R229, R8, 0x1, -R0 ;  /* 0x0000000108e57824 */ /* 0x000fe200078e0a00 */
[----:B------:R-:W-:Y:S01]  /*1100*/  LOP3.LUT R0, R3, 0x38, R16, 0xf8, !PT ;  /* 0x0000003803007812 */ /* 0x000fe200078ef810 */
[----:B------:R-:W-:Y:S01]  /*1110*/  IMAD.SHL.U32 R6, R6, 0x40, RZ ;  /* 0x0000004006067824 */ /* 0x000fe200078e00ff */
[----:B------:R-:W-:Y:S01]  /*1120*/  SHF.R.S32.HI R3, RZ, 0x1f, R228 ;  /* 0x0000001fff037819 */ /* 0x000fe200000114e4 */
[C---:B------:R-:W-:Y:S01]  /*1130*/  VIADD R29, R16.reuse, 0x1c0 ;  /* 0x000001c0101d7836 */ /* 0x040fe20000000000 */
[----:B------:R-:W-:Y:S01]  /*1140*/  SHF.R.S32.HI R33, RZ, 0x1f, R203 ;  /* 0x0000001fff217819 */ /* 0x000fe200000114cb */
[----:B------:R-:W-:Y:S01]  /*1150*/  IMAD.SHL.U32 R197, R7, 0x100, RZ ;  /* 0x0000010007c57824 */ /* 0x000fe200078e00ff */
[----:B------:R-:W-:Y:S01]  /*1160*/  SHF.R.S32.HI R7, RZ, 0x1f, R220 ;  /* 0x0000001fff077819 */ /* 0x000fe200000114dc */
[C---:B------:R-:W-:Y:S01]  /*1170*/  VIADD R28, R16.reuse, 0x1e0 ;  /* 0x000001e0101c7836 */ /* 0x040fe20000000000 */
[----:B------:R-:W-:Y:S01]  /*1180*/  SHF.R.S32.HI R31, RZ, 0x1f, R30 ;  /* 0x0000001fff1f7819 */ /* 0x000fe2000001141e */
[----:B------:R-:W-:Y:S01]  /*1190*/  VIADD R215, R16, 0xa0 ;  /* 0x000000a010d77836 */ /* 0x000fe20000000000 */
[----:B------:R-:W-:Y:S01]  /*11a0*/  SHF.L.U64.HI R30, R228, 0x1, R3 ;  /* 0x00000001e41e7819 */ /* 0x000fe20000010203 */
[----:B------:R-:W-:Y:S01]  /*11b0*/  VIADD R214, R16, 0xc0 ;  /* 0x000000c010d67836 */ /* 0x000fe20000000000 */
[----:B------:R-:W-:Y:S01]  /*11c0*/  LOP3.LUT R6, R6, 0xfffffe00, RZ, 0xc0, !PT ;  /* 0xfffffe0006067812 */ /* 0x000fe200078ec0ff */
[----:B------:R-:W-:Y:S01]  /*11d0*/  STL [R1+0x4], R29 ;  /* 0x0000041d01007387 */ /* 0x000fe20000100800 */
[----:B------:R-:W-:Y:S01]  /*11e0*/  SHF.L.U64.HI R7, R220, 0x1, R7 ;  /* 0x00000001dc077819 */ /* 0x000fe20000010207 */
[----:B------:R-:W-:Y:S01]  /*11f0*/  IMAD.IADD R196, R189, 0x1, -R4 ;  /* 0x00000001bdc47824 */ /* 0x000fe200078e0a04 */
[----:B------:R-:W-:Y:S01]  /*1200*/  SHF.L.U64.HI R3, R218, 0x1, R9 ;  /* 0x00000001da037819 */ /* 0x000fe20000010209 */
[----:B------:R-:W-:Y:S01]  /*1210*/  STL [R1], R28 ;  /* 0x0000001c01007387 */ /* 0x000fe20000100800 */
[C---:B------:R-:W-:Y:S01]  /*1220*/  VIADD R213, R16.reuse, 0xe0 ;  /* 0x000000e010d57836 */ /* 0x040fe20000000000 */
[----:B------:R-:W-:Y:S01]  /*1230*/  SHF.R.S32.HI R4, RZ, 0x1f, R215 ;  /* 0x0000001fff047819 */ /* 0x000fe200000114d7 */
[C---:B------:R-:W-:Y:S01]  /*1240*/  VIADD R211, R16.reuse, 0x100 ;  /* 0x0000010010d37836 */ /* 0x040fe20000000000 */
[----:B------:R-:W-:Y:S01]  /*1250*/  STL [R1+0x54], R33 ;  /* 0x0000542101007387 */ /* 0x000fe20000100800 */
[----:B------:R-:W-:Y:S01]  /*1260*/  SHF.R.S32.HI R11, RZ, 0x1f, R214 ;  /* 0x0000001fff0b7819 */ /* 0x000fe200000114d6 */
[C---:B------:R-:W-:Y:S01]  /*1270*/  VIADD R208, R16.reuse, 0x140 ;  /* 0x0000014010d07836 */ /* 0x040fe20000000000 */
[----:B------:R-:W-:Y:S01]  /*1280*/  SHF.L.U64.HI R4, R215, 0x1, R4 ;  /* 0x00000001d7047819 */ /* 0x000fe20000010204 */
[----:B------:R-:W-:Y:S01]  /*1290*/  STL [R1+0x10], R30 ;  /* 0x0000101e01007387 */ /* 0x000fe20000100800 */
[----:B------:R-:W-:Y:S01]  /*12a0*/  SHF.R.S32.HI R8, RZ, 0x1f, R213 ;  /* 0x0000001fff087819 */ /* 0x000fe200000114d5 */
[C---:B------:R-:W-:Y:S01]  /*12b0*/  VIADD R207, R16.reuse, 0x160 ;  /* 0x0000016010cf7836 */ /* 0x040fe20000000000 */
[----:B------:R-:W-:Y:S01]  /*12c0*/  SHF.R.S32.HI R10, RZ, 0x1f, R211 ;  /* 0x0000001fff0a7819 */ /* 0x000fe200000114d3 */
[----:B------:R-:W-:Y:S01]  /*12d0*/  STL [R1+0x5c], R6 ;  /* 0x00005c0601007387 */ /* 0x000fe20000100800 */
[C---:B------:R-:W-:Y:S01]  /*12e0*/  VIADD R206, R16.reuse, 0x180 ;  /* 0x0000018010ce7836 */ /* 0x040fe20000000000 */
[----:B------:R-:W-:Y:S01]  /*12f0*/  SHF.R.S32.HI R21, RZ, 0x1f, R208 ;  /* 0x0000001fff157819 */ /* 0x000fe200000114d0 */
[C---:B------:R-:W-:Y:S01]  /*1300*/  VIADD R205, R16.reuse, 0x1a0 ;  /* 0x000001a010cd7836 */ /* 0x040fe20000000000 */
[----:B------:R0:W-:Y:S01]  /*1310*/  STL [R1+0x14], R7 ;  /* 0x0000140701007387 */ /* 0x0001e20000100800 */
[----:B------:R-:W-:Y:S01]  /*1320*/  SHF.R.S32.HI R12, RZ, 0x1f, R207 ;  /* 0x0000001fff0c7819 */ /* 0x000fe200000114cf */
[----:B------:R-:W-:Y:S01]  /*1330*/  VIADD R186, R16, 0x20 ;  /* 0x0000002010ba7836 */ /* 0x000fe20000000000 */
[----:B------:R-:W-:Y:S01]  /*1340*/  SHF.R.S32.HI R23, RZ, 0x1f, R206 ;  /* 0x0000001fff177819 */ /* 0x000fe200000114ce */
[----:B------:R1:W-:Y:S01]  /*1350*/  STL [R1+0x18], R3 ;  /* 0x0000180301007387 */ /* 0x0003e20000100800 */
[----:B------:R-:W-:Y:S01]  /*1360*/  SHF.R.S32.HI R14, RZ, 0x1f, R205 ;  /* 0x0000001fff0e7819 */ /* 0x000fe200000114cd */
[----:B------:R-:W-:Y:S01]  /*1370*/  @P1 VIADD R199, R201, 0xffffffe0 ;  /* 0xffffffe0c9c71836 */ /* 0x000fe20000000000 */
[----:B------:R-:W-:Y:S01]  /*1380*/  SHF.R.S32.HI R20, RZ, 0x1f, R29 ;  /* 0x0000001fff147819 */ /* 0x000fe2000001141d */
[----:B------:R2:W-:Y:S01]  /*1390*/  STL [R1+0x1c], R4 ;  /* 0x00001c0401007387 */ /* 0x0005e20000100800 */
[----:B------:R-:W-:Y:S01]  /*13a0*/  SHF.R.S32.HI R22, RZ, 0x1f, R28 ;  /* 0x0000001fff167819 */ /* 0x000fe2000001141c */
[----:B------:R-:W-:Y:S01]  /*13b0*/  IMAD R229, R229, 0x8, R194 ;  /* 0x00000008e5e57824 */ /* 0x000fe200078e02c2 */
[----:B0-----:R-:W-:-:S02]  /*13c0*/  SHF.L.U64.HI R7, R213, 0x1, R8 ;  /* 0x00000001d5077819 */ /* 0x001fc40000010208 */
[----:B------:R-:W-:Y:S02]  /*13d0*/  SEL R200, R200, 0xffffffc0, !P2 ;  /* 0xffffffc0c8c87807 */ /* 0x000fe40005000000 */
[----:B-1----:R-:W-:Y:S02]  /*13e0*/  SHF.L.U64.HI R3, R214, 0x1, R11 ;  /* 0x00000001d6037819 */ /* 0x002fe4000001020b */
[----:B------:R-:W-:Y:S01]  /*13f0*/  SHF.R.S32.HI R17, RZ, 0x1f, R16 ;  /* 0x0000001fff117819 */ /* 0x000fe20000011410 */
[----:B------:R-:W-:Y:S01]  /*1400*/  IMAD.IADD R201, R201, 0x1, R200 ;  /* 0x00000001c9c97824 */ /* 0x000fe200078e02c8 */
[----:B--2---:R-:W-:Y:S01]  /*1410*/  SHF.L.U64.HI R4, R211, 0x1, R10 ;  /* 0x00000001d3047819 */ /* 0x004fe2000001020a */
[----:B------:R0:W-:Y:S01]  /*1420*/  STL [R1+0x20], R3 ;  /* 0x0000200301007387 */ /* 0x0001e20000100800 */
[----:B------:R-:W-:Y:S01]  /*1430*/  SHF.R.S32.HI R202, RZ, 0x1f, R186 ;  /* 0x0000001fffca7819 */ /* 0x000fe200000114ba */
[----:B------:R-:W-:Y:S02]  /*1440*/  IMAD.IADD R200, R200, 0x1, R199 ;  /* 0x00000001c8c87824 */ /* 0x000fe400078e02c7 */
[----:B------:R1:W-:Y:S04]  /*1450*/  STL [R1+0x24], R7 ;  /* 0x0000240701007387 */ /* 0x0003e80000100800 */
[----:B------:R2:W-:Y:S01]  /*1460*/  STL [R1+0x28], R4 ;  /* 0x0000280401007387 */ /* 0x0005e20000100800 */
[----:B0-----:R-:W-:-:S02]  /*1470*/  SHF.L.U64.HI R3, R210, 0x1, R15 ;  /* 0x00000001d2037819 */ /* 0x001fc4000001020f */
[----:B-1----:R-:W-:-:S03]  /*1480*/  SHF.L.U64.HI R7, R208, 0x1, R21 ;  /* 0x00000001d0077819 */ /* 0x002fc60000010215 */
[----:B------:R0:W-:Y:S01]  /*1490*/  STL [R1+0x2c], R3 ;  /* 0x00002c0301007387 */ /* 0x0001e20000100800 */
[----:B--2---:R-:W-:-:S03]  /*14a0*/  SHF.L.U64.HI R4, R207, 0x1, R12 ;  /* 0x00000001cf047819 */ /* 0x004fc6000001020c */
[----:B------:R1:W-:Y:S04]  /*14b0*/  STL [R1+0x30], R7 ;  /* 0x0000300701007387 */ /* 0x0003e80000100800 */
[----:B------:R2:W-:Y:S01]  /*14c0*/  STL [R1+0x34], R4 ;  /* 0x0000340401007387 */ /* 0x0005e20000100800 */
[----:B0-----:R-:W-:Y:S02]  /*14d0*/  SHF.L.U64.HI R3, R206, 0x1, R23 ;  /* 0x00000001ce037819 */ /* 0x001fe40000010217 */
[----:B-1----:R-:W-:-:S03]  /*14e0*/  SHF.L.U64.HI R7, R205, 0x1, R14 ;  /* 0x00000001cd077819 */ /* 0x002fc6000001020e */
[----:B------:R0:W-:Y:S01]  /*14f0*/  STL [R1+0x38], R3 ;  /* 0x0000380301007387 */ /* 0x0001e20000100800 */
[----:B--2---:R-:W-:-:S03]  /*1500*/  SHF.L.U64.HI R4, R29, 0x1, R20 ;  /* 0x000000011d047819 */ /* 0x004fc60000010214 */
[----:B------:R-:W-:Y:S04]  /*1510*/  STL [R1+0x3c], R7 ;  /* 0x00003c0701007387 */ /* 0x000fe80000100800 */
[----:B------:R-:W-:Y:S01]  /*1520*/  STL [R1+0x40], R4 ;  /* 0x0000400401007387 */ /* 0x000fe20000100800 */
[----:B0-----:R-:W-:-:S05]  /*1530*/  SHF.L.U64.HI R3, R28, 0x1, R22 ;  /* 0x000000011c037819 */ /* 0x001fca0000010216 */
[----:B------:R0:W-:Y:S02]  /*1540*/  STL [R1+0x44], R3 ;  /* 0x0000440301007387 */ /* 0x0001e40000100800 */
[----:B0-----:R-:W-:-:S05]  /*1550*/  LOP3.LUT R3, R6, R0, R24, 0xf6, !PT ;  /* 0x0000000006037212 */ /* 0x001fca00078ef618 */
[----:B------:R-:W-:-:S05]  /*1560*/  IMAD R0, R3, 0x2, R2 ;  /* 0x0000000203007824 */ /* 0x000fca00078e0202 */
[----:B------:R0:W-:Y:S02]  /*1570*/  STL [R1+0x58], R0 ;  /* 0x0000580001007387 */ /* 0x0001e40000100800 */
.L_x_2771:
[----:B------:R-:W-:Y:S01]  /*1580*/  ULDC.64 UR4, c[0x0][0xa28] ;  /* 0x00028a0000047ab9 */ /* 0x000fe20000000a00 */
[----:B01234-:R-:W1:Y:S01]  /*1590*/  LDC.64 R6, c[0x0][0xa08] ;  /* 0x00028200ff067b82 */ /* 0x01fe620000000a00 */
[----:B------:R-:W-:Y:S01]  /*15a0*/  ISETP.NE.U32.AND P0, PT, RZ, UR4, PT ;  /* 0x00000004ff007c0c */ /* 0x000fe2000bf05070 */
[----:B0-----:R-:W-:Y:S01]  /*15b0*/  IMAD.MOV.U32 R0, RZ, RZ, RZ ;  /* 0x000000ffff007224 */ /* 0x001fe200078e00ff */
[----:B------:R-:W-:Y:S01]  /*15c0*/  ULDC.64 UR6, c[0x0][0xa20] ;  /* 0x0002880000067ab9 */ /* 0x000fe20000000a00 */
[----:B------:R-:W-:Y:S01]  /*15d0*/  IMAD.MOV.U32 R28, RZ, RZ, RZ ;  /* 0x000000ffff1c7224 */ /* 0x000fe200078e00ff */
[----:B------:R-:W-:Y:S01]  /*15e0*/  ISETP.NE.AND.EX P0, PT, RZ, UR5, PT, P0 ;  /* 0x00000005ff007c0c */ /* 0x000fe2000bf05300 */
[----:B------:R-:W-:Y:S02]  /*15f0*/  ULDC.64 UR4, c[0x0][0xa18] ;  /* 0x0002860000047ab9 */ /* 0x000fe40000000a00 */
[----:B------:R-:W-:-:S04]  /*1600*/  ISETP.NE.U32.AND P1, PT, RZ, UR4, PT ;  /* 0x00000004ff007c0c */ /* 0x000fc8000bf25070 */
[----:B------:R-:W-:Y:S01]  /*1610*/  ISETP.NE.AND.EX P1, PT, RZ, UR5, PT, P1 ;  /* 0x00000005ff007c0c */ /* 0x000fe2000bf25310 */
[----:B------:R-:W-:Y:S02]  /*1620*/  ULDC.64 UR4, c[0x0][0xa08] ;  /* 0x0002820000047ab9 */ /* 0x000fe40000000a00 */
[----:B------:R-:W-:-:S03]  /*1630*/  ISETP.NE.U32.AND P3, PT, RZ, UR4, PT ;  /* 0x00000004ff007c0c */ /* 0x000fc6000bf65070 */
[----:B------:R-:W0:Y:S01]  /*1640*/  @P0 LDC.64 R4, c[0x0][0xa28] ;  /* 0x00028a00ff040b82 */ /* 0x000e220000000a00 */
[----:B------:R-:W-:Y:S01]  /*1650*/  ISETP.NE.AND.EX P3, PT, RZ, UR5, PT, P3 ;  /* 0x00000005ff007c0c */ /* 0x000fe2000bf65330 */
[----:B-1----:R-:W-:-:S06]  /*1660*/  IMAD.WIDE R10, R27, 0x4, R6 ;  /* 0x000000041b0a7825 */ /* 0x002fcc00078e0206 */
[----:B------:R-:W1:Y:S01]  /*1670*/  @P1 LDC.64 R8, c[0x0][0xa18] ;  /* 0x00028600ff081b82 */ /* 0x000e620000000a00 */
[----:B------:R-:W-:Y:S02]  /*1680*/  ULDC UR4, c[0x0][0x288] ;  /* 0x0000a20000047ab9 */ /* 0x000fe40000000800 */
[----:B------:R-:W-:Y:S01]  /*1690*/  IMAD.U32 R23, RZ, RZ, UR4 ;  /* 0x00000004ff177e24 */ /* 0x000fe2000f8e00ff */
[----:B------:R2:W-:Y:S01]  /*16a0*/  STL [R1+0x48], R26 ;  /* 0x0000481a01007387 */ /* 0x0005e20000100800 */
[----:B------:R-:W-:-:S03]  /*16b0*/  ULDC.64 UR4, c[0x0][0x418] ;  /* 0x0001060000047ab9 */ /* 0x000fc60000000a00 */
[----:B------:R2:W5:Y:S01]  /*16c0*/  @P3 LDG.E R28, desc[UR40][R10.64] ;  /* 0x000000280a1c3981 */ /* 0x000562000c1e1900 */
[----:B0-----:R-:W-:-:S05]  /*16d0*/  @P0 IMAD.WIDE R4, R27, 0x4, R4 ;  /* 0x000000041b040825 */ /* 0x001fca00078e0204 */
[----:B------:R2:W5:Y:S01]  /*16e0*/  @P0 LDG.E R0, desc[UR40][R4.64] ;  /* 0x0000002804000981 */ /* 0x000562000c1e1900 */
[----:B-1----:R-:W-:-:S05]  /*16f0*/  @P1 IMAD.WIDE R6, R27, 0x4, R8 ;  /* 0x000000041b061825 */ /* 0x002fca00078e0208 */
[----:B------:R2:W5:Y:S04]  /*1700*/  @P1 LDG.E R23, desc[UR40][R6.64] ;  /* 0x0000002806171981 */ /* 0x000568000c1e1900 */
[----:B------:R2:W-:Y:S01]  /*1710*/  STL [R1+0x4c], R27 ;  /* 0x00004c1b01007387 */ /* 0x0005e20000100800 */
[----:B------:R-:W-:-:S03]  /*1720*/  UISETP.NE.U32.AND UP0, UPT, UR4, URZ, UPT ;  /* 0x0000003f0400728c */ /* 0x000fc6000bf05070 */
[----:B------:R-:W-:Y:S01]  /*1730*/  ULDC UR4, c[0x0][0x424] ;  /* 0x0001090000047ab9 */ /* 0x000fe20000000800 */
[----:B------:R-:W-:Y:S01]  /*1740*/  UISETP.NE.AND.EX UP0, UPT, UR5, URZ, UPT, UP0 ;  /* 0x0000003f0500728c */ /* 0x000fe2000bf05300 */
[----:B------:R-:W-:Y:S02]  /*1750*/  ISETP.NE.U32.AND P2, PT, RZ, UR6, PT ;  /* 0x00000006ff007c0c */ /* 0x000fe4000bf45070 */
[----:B------:R-:W-:Y:S01]  /*1760*/  ULDC UR5, c[0x0][0x2f0] ;  /* 0x0000bc0000057ab9 */ /* 0x000fe20000000800 */
[----:B------:R-:W-:Y:S01]  /*1770*/  USEL UR4, UR4, 0x1, UP0 ;  /* 0x0000000104047887 */ /* 0x000fe20008000000 */
[----:B------:R-:W-:-:S03]  /*1780*/  ISETP.NE.AND.EX P2, PT, RZ, UR7, PT, P2 ;  /* 0x00000007ff007c0c */ /* 0x000fc6000bf45320 */
[----:B------:R-:W-:-:S03]  /*1790*/  UIMAD UR4, UR4, UR5, URZ ;  /* 0x00000005040472a4 */ /* 0x000fc6000f8e023f */
[----:B------:R-:W-:Y:S01]  /*17a0*/  ULDC UR5, c[0x0][0x348] ;  /* 0x0000d20000057ab9 */ /* 0x000fe20000000800 */
[----:B--2---:R-:W-:Y:S08]  /*17b0*/  @P1 BRA `(.L_x_2553) ;  /* 0x0000000000241947 */ /* 0x004ff00003800000 */
        /* <DEDUP_REMOVED lines=9> */
.L_x_2553:
[----:B------:R-:W-:Y:S02]  /*1850*/  IMAD.U32 R38, RZ, RZ, UR5 ;  /* 0x00000005ff267e24 */ /* 0x000fe4000f8e00ff */
[----:B------:R-:W-:Y:S01]  /*1860*/  IMAD.U32 R29, RZ, RZ, UR4 ;  /* 0x00000004ff1d7e24 */ /* 0x000fe2000f8e00ff */
[----:B------:R-:W-:Y:S06]  /*1870*/  @!P2 BRA `(.L_x_2554) ;  /* 0x000000000010a947 */ /* 0x000fec0003800000 */
[----:B------:R-:W0:Y:S02]  /*1880*/  LDC.64 R4, c[0x0][0xa20] ;  /* 0x00028800ff047b82 */ /* 0x000e240000000a00 */
[----:B0-----:R-:W-:-:S05]  /*1890*/  IMAD.WIDE R4, R27, 0x4, R4 ;  /* 0x000000041b047825 */ /* 0x001fca00078e0204 */
[----:B------:R0:W5:Y:S01]  /*18a0*/  LDG.E R29, desc[UR40][R4.64] ;  /* 0x00000028041d7981 */ /* 0x000162000c1e1900 */
[----:B------:R-:W-:Y:S05]  /*18b0*/  BRA `(.L_x_2555) ;  /* 0x0000000000107947 */ /* 0x000fea0003800000 */
.L_x_2554:
[----:B------:R-:W-:Y:S05]  /*18c0*/  @!P3 BRA `(.L_x_2555) ;  /* 0x00000000000cb947 */ /* 0x000fea0003800000 */
[----:B------:R-:W2:Y:S04]  /*18d0*/  LDG.E R4, desc[UR40][R10.64] ;  /* 0x000000280a047981 */ /* 0x000ea8000c1e1900 */
[----:B------:R-:W2:Y:S02]  /*18e0*/  LDG.E R29, desc[UR40][R10.64+0x4] ;  /* 0x000004280a1d7981 */ /* 0x000ea4000c1e1900 */
[----:B--2---:R-:W-:-:S07]  /*18f0*/  IMAD.IADD R29, R29, 0x1, -R4 ;  /* 0x000000011d1d7824 */ /* 0x004fce00078e0a04 */
.L_x_2555:
[----:B------:R-:W-:Y:S01]  /*1900*/  ULDC.64 UR4, c[0x0][0xa10] ;  /* 0x0002840000047ab9 */ /* 0x000fe20000000a00 */
[----:B0-----:R-:W0:Y:S01]  /*1910*/  LDC R4, c[0x0][0x448] ;  /* 0x00011200ff047b82 */ /* 0x001e220000000800 */
[----:B------:R-:W-:-:S04]  /*1920*/  ISETP.NE.U32.AND P0, PT, RZ, UR4, PT ;  /* 0x00000004ff007c0c */ /* 0x000fc8000bf05070 */
[----:B------:R-:W-:Y:S01]  /*1930*/  ISETP.NE.AND.EX P0, PT, RZ, UR5, PT, P0 ;  /* 0x00000005ff007c0c */ /* 0x000fe2000bf05300 */
[----:B------:R-:W-:Y:S02]  /*1940*/  ULDC.64 UR4, c[0x0][0xa30] ;  /* 0x00028c0000047ab9 */ /* 0x000fe40000000a00 */
[----:B------:R-:W-:-:S04]  /*1950*/  ISETP.NE.U32.AND P1, PT, RZ, UR4, PT ;  /* 0x00000004ff007c0c */ /* 0x000fc8000bf25070 */
[----:B------:R-:W-:-:S06]  /*1960*/  ISETP.NE.AND.EX P1, PT, RZ, UR5, PT, P1 ;  /* 0x00000005ff007c0c */ /* 0x000fcc000bf25310 */
[----:B------:R-:W1:Y:S08]  /*1970*/  @P0 LDC.64 R6, c[0x0][0xa10] ;  /* 0x00028400ff060b82 */ /* 0x000e700000000a00 */
[----:B------:R-:W2:Y:S01]  /*1980*/  @P1 LDC.64 R8, c[0x0][0xa30] ;  /* 0x00028c00ff081b82 */ /* 0x000ea20000000a00 */
[----:B-1----:R-:W-:-:S05]  /*1990*/  @P0 IMAD.WIDE R6, R27, 0x4, R6 ;  /* 0x000000041b060825 */ /* 0x002fca00078e0206 */
[----:B------:R-:W3:Y:S04]  /*19a0*/  @P0 LDG.E R3, desc[UR40][R6.64] ;  /* 0x0000002806030981 */ /* 0x000ee8000c1e1900 */
[----:B------:R1:W3:Y:S01]  /*19b0*/  @P0 LDG.E R10, desc[UR40][R6.64+0x4] ;  /* 0x00000428060a0981 */ /* 0x0002e2000c1e1900 */
[----:B-----5:R-:W-:Y:S02]  /*19c0*/  IMAD.MOV.U32 R24, RZ, RZ, R29 ;  /* 0x000000ffff187224 */ /* 0x020fe400078e001d */
[----:B--2---:R-:W-:-:S05]  /*19d0*/  @P1 IMAD.WIDE R8, R27, 0x4, R8 ;  /* 0x000000041b081825 */ /* 0x004fca00078e0208 */
[----:B------:R2:W5:Y:S01]  /*19e0*/  @P1 LDG.E R24, desc[UR40][R8.64] ;  /* 0x0000002808181981 */ /* 0x000562000c1e1900 */
[----:B0-----:R-:W-:Y:S01]  /*19f0*/  ISETP.NE.AND P1, PT, R4, 0x1, PT ;  /* 0x000000010400780c */ /* 0x001fe20003f25270 */
[----:B------:R-:W-:Y:S01]  /*1a00*/  IMAD.SHL.U32 R195, R25, 0x40, RZ ;  /* 0x0000004019c37824 */ /* 0x000fe200078e00ff */
[----:B------:R-:W0:Y:S01]  /*1a10*/  LDC.64 R4, c[0x0][0x9e0] ;  /* 0x00027800ff047b82 */ /* 0x000e220000000a00 */
[----:B------:R-:W-:Y:S02]  /*1a20*/  IADD3 R13, -R0, R29, RZ ;  /* 0x0000001d000d7210 */ /* 0x000fe40007ffe1ff */
[----:B------:R-:W-:-:S04]  /*1a30*/  VIADD R0, R195, 0x3f ;  /* 0x0000003fc3007836 */ /* 0x000fc80000000000 */
[----:B-1----:R-:W-:-:S04]  /*1a40*/  IMAD.MOV.U32 R6, RZ, RZ, R0 ;  /* 0x000000ffff067224 */ /* 0x002fc800078e0000 */
[----:B------:R-:W1:Y:S08]  /*1a50*/  @P1 LDC R11, c[0x0][0x44c] ;  /* 0x00011300ff0b1b82 */ /* 0x000e700000000800 */
[----:B------:R-:W4:Y:S01]  /*1a60*/  @P1 LDC R12, c[0x0][0x450] ;  /* 0x00011400ff0c1b82 */ /* 0x000f220000000800 */
[----:B0-----:R-:W-:Y:S01]  /*1a70*/  ISETP.GE.AND P2, PT, R5, 0x1, PT ;  /* 0x000000010500780c */ /* 0x001fe20003f46270 */
[----:B---3--:R-:W-:-:S02]  /*1a80*/  @P0 IMAD.IADD R38, R10, 0x1, -R3 ;  /* 0x000000010a260824 */ /* 0x008fc400078e0a03 */
[----:B-1----:R-:W-:-:S04]  /*1a90*/  @P1 IMAD.HI.U32 R3, R0, R11, RZ ;  /* 0x0000000b00031227 */ /* 0x002fc800078e00ff */
[----:B------:R-:W-:Y:S01]  /*1aa0*/  IMAD.IADD R184, R13, 0x1, R38 ;  /* 0x000000010db87824 */ /* 0x000fe200078e0226 */
[----:B----4-:R-:W-:-:S03]  /*1ab0*/  @P1 SHF.R.U32.HI R6, RZ, R12, R3 ;  /* 0x0000000cff061219 */ /* 0x010fc60000011603 */
[C---:B------:R-:W-:Y:S01]  /*1ac0*/  VIADD R0, R184.reuse, 0x3f ;  /* 0x0000003fb8007836 */ /* 0x040fe20000000000 */
[----:B------:R-:W-:-:S04]  /*1ad0*/  IADD3 R7, R184, 0x1, -R23 ;  /* 0x00000001b8077810 */ /* 0x000fc80007ffe817 */
[----:B------:R-:W-:Y:S01]  /*1ae0*/  SHF.R.S32.HI R3, RZ, 0x1f, R0 ;  /* 0x0000001fff037819 */ /* 0x000fe20000011400 */
[----:B--2---:R-:W-:-:S03]  /*1af0*/  IMAD.IADD R9, R7, 0x1, R6 ;  /* 0x0000000107097824 */ /* 0x004fc600078e0206 */
[----:B------:R-:W-:Y:S01]  /*1b00*/  LEA.HI R3, R3, R0, RZ, 0x6 ;  /* 0x0000000003037211 */ /* 0x000fe200078f30ff */
[----:B------:R-:W-:-:S03]  /*1b10*/  IMAD.IADD R4, R9, 0x1, R4 ;  /* 0x0000000109047824 */ /* 0x000fc600078e0204 */
[----:B------:R-:W-:Y:S01]  /*1b20*/  SHF.R.S32.HI R168, RZ, 0x6, R3 ;  /* 0x00000006ffa87819 */ /* 0x000fe20000011403 */
        /* <DEDUP_REMOVED lines=12> */
.L_x_2558:
[----:B------:R-:W-:-:S13]  /*1bf0*/  ISETP.NE.AND P0, PT, R5, 0x1, PT ;  /* 0x000000010500780c */ /* 0x000fda0003f05270 */
[----:B------:R-:W0:Y:S02]  /*1c00*/  @P0 LDC.64 R6, c[0x0][0x9e8] ;  /* 0x00027a00ff060b82 */ /* 0x000e240000000a00 */
[----:B0-----:R-:W-:-:S05]  /*1c10*/  @P0 IMAD.HI.U32 R6, R0, R6, RZ ;  /* 0x0000000600060227 */ /* 0x001fca00078e00ff */
[----:B------:R-:W-:-:S07]  /*1c20*/  @P0 SHF.R.U32.HI R0, RZ, R7, R6 ;  /* 0x00000007ff000219 */ /* 0x000fce0000011606 */
.L_x_2559:
[----:B------:R-:W-:Y:S05]  /*1c30*/  BSYNC B0 ;  /* 0x0000000000007941 */ /* 0x000fea0003800000 */
.L_x_2557:
[----:B------:R-:W-:-:S05]  /*1c40*/  IMAD R3, R0, R5, R5 ;  /* 0x0000000500037224 */ /* 0x000fca00078e0205 */
[----:B------:R-:W-:-:S07]  /*1c50*/  VIMNMX R4, R4, R3, PT ;  /* 0x0000000304047248 */ /* 0x000fce0003fe0100 */
.L_x_2556:
[----:B------:R-:W0:Y:S01]  /*1c60*/  @P1 LDC R0, c[0x0][0x44c] ;  /* 0x00011300ff001b82 */ /* 0x000e220000000800 */
[----:B------:R-:W-:Y:S01]  /*1c70*/  IMAD.MOV.U32 R3, RZ, RZ, R195 ;  /* 0x000000ffff037224 */ /* 0x000fe200078e00c3 */
[----:B------:R-:W-:Y:S01]  /*1c80*/  ULDC UR4, c[0x0][0x9dc] ;  /* 0x0002770000047ab9 */ /* 0x000fe20000000800 */
[----:B------:R-:W-:-:S05]  /*1c90*/  IMAD.IADD R40, R184, 0x1, -R23 ;  /* 0x00000001b8287824 */ /* 0x000fca00078e0a17 */
[----:B------:R-:W1:Y:S01]  /*1ca0*/  @P1 LDC R7, c[0x0][0x450] ;  /* 0x00011400ff071b82 */ /* 0x000e620000000800 */
[----:B0-----:R-:W-:-:S05]  /*1cb0*/  @P1 IMAD.HI.U32 R0, R195, R0, RZ ;  /* 0x00000000c3001227 */ /* 0x001fca00078e00ff */
[----:B-1----:R-:W-:-:S05]  /*1cc0*/  @P1 SHF.R.U32.HI R3, RZ, R7, R0 ;  /* 0x00000007ff031219 */ /* 0x002fca0000011600 */
[----:B------:R-:W-:-:S04]  /*1cd0*/  IMAD.IADD R0, R40, 0x1, R3 ;  /* 0x0000000128007824 */ /* 0x000fc800078e0203 */
[----:B------:R-:W-:Y:S01]  /*1ce0*/  VIADD R3, R0, -UR4 ;  /* 0x8000000400037c36 */ /* 0x000fe20008000000 */
[----:B------:R-:W-:Y:S06]  /*1cf0*/  @!P2 BRA `(.L_x_2560) ;  /* 0x000000000044a947 */ /* 0x000fec0003800000 */
[----:B------:R-:W-:Y:S01]  /*1d00*/  ISETP.GT.AND P0, PT, R0, -0x1, PT ;  /* 0xffffffff0000780c */ /* 0x000fe20003f04270 */
[----:B------:R-:W-:-:S12]  /*1d10*/  BSSY B0, `(.L_x_2561) ;  /* 0x000000d000007945 */ /* 0x000fd80003800000 */
        /* <DEDUP_REMOVED lines=8> */
.L_x_2562:
[----:B------:R-:W-:-:S13]  /*1da0*/  ISETP.NE.AND P0, PT, R5, 0x1, PT ;  /* 0x000000010500780c */ /* 0x000fda0003f05270 */
[----:B------:R-:W0:Y:S02]  /*1db0*/  @P0 LDC.64 R6, c[0x0][0x9e8] ;  /* 0x00027a00ff060b82 */ /* 0x000e240000000a00 */
[----:B0-----:R-:W-:-:S05]  /*1dc0*/  @P0 IMAD.HI.U32 R6, R0, R6, RZ ;  /* 0x0000000600060227 */ /* 0x001fca00078e00ff */
[----:B------:R-:W-:-:S07]  /*1dd0*/  @P0 SHF.R.U32.HI R0, RZ, R7, R6 ;  /* 0x00000007ff000219 */ /* 0x000fce0000011606 */
.L_x_2563:
[----:B------:R-:W-:Y:S05]  /*1de0*/  BSYNC B0 ;  /* 0x0000000000007941 */ /* 0x000fea0003800000 */
.L_x_2561:
[----:B------:R-:W-:-:S05]  /*1df0*/  IMAD R0, R0, R5, RZ ;  /* 0x0000000500007224 */ /* 0x000fca00078e02ff */
[----:B------:R-:W-:-:S07]  /*1e00*/  VIMNMX R3, R3, R0, !PT ;  /* 0x0000000003037248 */ /* 0x000fce0007fe0100 */
.L_x_2560:
[----:B------:R-:W-:Y:S01]  /*1e10*/  VIADD R4, R4, 0x3f ;  /* 0x0000003f04047836 */ /* 0x000fe20000000000 */
[----:B------:R-:W-:-:S04]  /*1e20*/  SHF.R.S32.HI R0, RZ, 0x1f, R3 ;  /* 0x0000001fff007819 */ /* 0x000fc80000011403 */
[----:B------:R-:W-:Y:S02]  /*1e30*/  SHF.R.S32.HI R5, RZ, 0x1f, R4 ;  /* 0x0000001fff057819 */ /* 0x000fe40000011404 */
[----:B------:R-:W-:Y:S02]  /*1e40*/  LEA.HI R0, R0, R3, RZ, 0x6 ;  /* 0x0000000300007211 */ /* 0x000fe400078f30ff */
[----:B------:R-:W-:Y:S02]  /*1e50*/  LEA.HI R5, R5, R4, RZ, 0x6 ;  /* 0x0000000405057211 */ /* 0x000fe400078f30ff */
[----:B------:R-:W-:Y:S02]  /*1e60*/  SHF.R.S32.HI R0, RZ, 0x6, R0 ;  /* 0x00000006ff007819 */ /* 0x000fe40000011400 */
[----:B------:R-:W-:Y:S02]  /*1e70*/  SHF.R.S32.HI R5, RZ, 0x6, R5 ;  /* 0x00000006ff057819 */ /* 0x000fe40000011405 */
[----:B------:R-:W-:-:S02]  /*1e80*/  VIMNMX R0, RZ, R0, !PT ;  /* 0x00000000ff007248 */ /* 0x000fc40007fe0100 */
[----:B------:R-:W-:-:S03]  /*1e90*/  VIMNMX R5, R168, R5, PT ;  /* 0x00000005a8057248 */ /* 0x000fc60003fe0100 */
[--C-:B------:R-:W-:Y:S02]  /*1ea0*/  IMAD R0, R0, 0x40, -R13.reuse ;  /* 0x0000004000007824 */ /* 0x100fe400078e0a0d */
[----:B------:R-:W-:-:S03]  /*1eb0*/  IMAD R5, R5, 0x40, -R13 ;  /* 0x0000004005057824 */ /* 0x000fc600078e0a0d */
[----:B------:R-:W-:Y:S02]  /*1ec0*/  VIMNMX R0, RZ, R0, !PT ;  /* 0x00000000ff007248 */ /* 0x000fe40007fe0100 */
[----:B------:R-:W-:Y:S02]  /*1ed0*/  VIMNMX R5, R5, R38, PT ;  /* 0x0000002605057248 */ /* 0x000fe40003fe0100 */
[----:B------:R-:W-:Y:S02]  /*1ee0*/  SHF.R.U32.HI R39, RZ, 0x6, R0 ;  /* 0x00000006ff277819 */ /* 0x000fe40000011600 */
[----:B------:R-:W-:-:S03]  /*1ef0*/  ISETP.GT.AND P0, PT, R5, R0, PT ;  /* 0x000000000500720c */ /* 0x000fc60003f04270 */
[----:B------:R-:W-:-:S10]  /*1f00*/  IMAD.MOV.U32 R25, RZ, RZ, R39 ;  /* 0x000000ffff197224 */ /* 0x000fd400078e0027 */
[----:B------:R-:W-:-:S05]  /*1f10*/  @P0 VIADD R3, R5, 0x3f ;  /* 0x0000003f05030836 */ /* 0x000fca0000000000 */
[----:B------:R-:W-:-:S04]  /*1f20*/  @P0 SHF.R.S32.HI R0, RZ, 0x1f, R3 ;  /* 0x0000001fff000819 */ /* 0x000fc80000011403 */
[----:B------:R-:W-:-:S04]  /*1f30*/  @P0 LEA.HI R0, R0, R3, RZ, 0x6 ;  /* 0x0000000300000211 */ /* 0x000fc800078f30ff */
[----:B------:R-:W-:Y:S02]  /*1f40*/  @P0 SHF.R.S32.HI R25, RZ, 0x6, R0 ;  /* 0x00000006ff190819 */ /* 0x000fe40000011400 */
[----:B------:R-:W-:Y:S02]  /*1f50*/  PLOP3.LUT P0, PT, PT, PT, PT, 0x80, 0x0 ;  /* 0x000000000000781c */ /* 0x000fe40003f0f070 */
[----:B------:R-:W-:-:S13]  /*1f60*/  ISETP.GT.AND P1, PT, R25, R39, PT ;  /* 0x000000271900720c */ /* 0x000fda0003f24270 */
[----:B------:R-:W-:Y:S05]  /*1f70*/  @!P1 BRA `(.L_x_2564) ;  /* 0x0000002c00f09947 */ /* 0x000fea0003800000 */
        /* <DEDUP_REMOVED lines=20> */
.L_x_2566:
[----:B------:R-:W-:Y:S05]  /*20c0*/  BSYNC B6 ;  /* 0x0000000000067941 */ /* 0x000fea0003800000 */
.L_x_2565:
        /* <DEDUP_REMOVED lines=20> */
.L_x_2568:
[----:B------:R-:W-:Y:S05]  /*2210*/  BSYNC B6 ;  /* 0x0000000000067941 */ /* 0x000fea0003800000 */
.L_x_2567:
[----:B------:R-:W-:Y:S01]  /*2220*/  ULDC.64 UR4, c[0x0][0x9f8] ;  /* 0x00027e0000047ab9 */ /* 0x000fe20000000a00 */
[----:B------:R-:W-:Y:S01]  /*2230*/  MOV R0, R27 ;  /* 0x0000001b00007202 */ /* 0x000fe20000000f00 */
[----:B------:R-:W0:Y:S01]  /*2240*/  LDC R15, c[0x0][0x3f4] ;  /* 0x0000fd00ff0f7b82 */ /* 0x000e220000000800 */
[----:B------:R-:W-:Y:S01]  /*2250*/  ISETP.NE.U32.AND P0, PT, RZ, UR4, PT ;  /* 0x00000004ff007c0c */ /* 0x000fe2000bf05070 */
[----:B------:R-:W1:Y:S06]  /*2260*/  S2R R31, SR_TID.X ;  /* 0x00000000001f7919 */ /* 0x000e6c0000002100 */
[----:B------:R-:W2:Y:S01]  /*2270*/  LDC.64 R4, c[0x0][0x408] ;  /* 0x00010200ff047b82 */ /* 0x000ea20000000a00 */
[----:B------:R-:W-:-:S07]  /*2280*/  ISETP.NE.AND.EX P0, PT, RZ, UR5, PT, P0 ;  /* 0x00000005ff007c0c */ /* 0x000fce000bf05300 */
[----:B------:R-:W3:Y:S01]  /*2290*/  LDC.64 R42, c[0x0][0x3f8] ;  /* 0x0000fe00ff2a7b82 */ /* 0x000ee20000000a00 */
[----:B------:R-:W-:Y:S01]  /*22a0*/  SHF.R.S32.HI R9, RZ, 0x1f, R189 ;  /* 0x0000001fff097819 */ /* 0x000fe200000114bd */
[----:B------:R-:W4:Y:S01]  /*22b0*/  S2R R49, SR_TID.X ;  /* 0x0000000000317919 */ /* 0x000f220000002100 */
[----:B------:R-:W-:Y:S01]  /*22c0*/  SHF.R.S32.HI R191, RZ, 0x1f, R190 ;  /* 0x0000001fffbf7819 */ /* 0x000fe200000114be */
[----:B------:R-:W-:-:S04]  /*22d0*/  ULDC UR4, c[0x0][0x2f4] ;  /* 0x0000bd0000047ab9 */ /* 0x000fc80000000800 */
[----:B------:R-:W1:Y:S02]  /*22e0*/  @P0 LDC.64 R6, c[0x0][0x9f8] ;  /* 0x00027e00ff060b82 */ /* 0x000e640000000a00 */
[----:B-1----:R-:W-:-:S05]  /*22f0*/  @P0 IMAD.WIDE R6, R27, 0x4, R6 ;  /* 0x000000041b060825 */ /* 0x002fca00078e0206 */
[----:B------:R1:W4:Y:S01]  /*2300*/  @P0 LDG.E R0, desc[UR40][R6.64] ;  /* 0x0000002806000981 */ /* 0x000322000c1e1900 */
[----:B------:R-:W-:Y:S01]  /*2310*/  VIADD R31, R31, 0xffffff80 ;  /* 0xffffff801f1f7836 */ /* 0x000fe20000000000 */
[----:B0-----:R-:W-:Y:S01]  /*2320*/  ISETP.GE.AND P3, PT, R16, R15, PT ;  /* 0x0000000f1000720c */ /* 0x001fe20003f66270 */
[-C--:B---3--:R-:W-:Y:S01]  /*2330*/  IMAD R8, R9, R42.reuse, RZ ;  /* 0x0000002a09087224 */ /* 0x088fe200078e02ff */
[----:B------:R-:W-:Y:S01]  /*2340*/  SHF.L.U64.HI R41, R42, 0x6, R43 ;  /* 0x000000062a297819 */ /* 0x000fe2000001022b */
[C---:B------:R-:W-:Y:S01]  /*2350*/  IMAD.WIDE.U32 R20, R189.reuse, R42, R190 ;  /* 0x0000002abd147225 */ /* 0x040fe200078e00be */
[----:B------:R-:W-:Y:S02]  /*2360*/  SHF.R.S32.HI R30, RZ, 0x1f, R31 ;  /* 0x0000001fff1e7819 */ /* 0x000fe4000001141f */
[----:B--2---:R-:W-:Y:S01]  /*2370*/  SHF.L.U64.HI R44, R4, 0x6, R5 ;  /* 0x00000006042c7819 */ /* 0x004fe20000010205 */
[----:B------:R-:W-:Y:S01]  /*2380*/  IMAD R11, R189, R43, R8 ;  /* 0x0000002bbd0b7224 */ /* 0x000fe200078e0208 */
[----:B------:R-:W-:Y:S01]  /*2390*/  LEA.HI R30, R30, R31, RZ, 0x2 ;  /* 0x0000001f1e1e7211 */ /* 0x000fe200078f10ff */
[----:B-1----:R-:W-:Y:S01]  /*23a0*/  IMAD R6, R9, R4, RZ ;  /* 0x0000000409067224 */ /* 0x002fe200078e02ff */
[----:B------:R-:W-:Y:S01]  /*23b0*/  SEL R7, R15, RZ, P3 ;  /* 0x000000ff0f077207 */ /* 0x000fe20001800000 */
[----:B------:R-:W-:Y:S01]  /*23c0*/  IMAD.WIDE.U32 R32, R189, R42, R16 ;  /* 0x0000002abd207225 */ /* 0x000fe200078e0010 */
[----:B------:R-:W-:-:S02]  /*23d0*/  LOP3.LUT R30, R30, 0xfffffffc, RZ, 0xc0, !PT ;  /* 0xfffffffc1e1e7812 */ /* 0x000fc400078ec0ff */
[----:B-----5:R-:W-:Y:S01]  /*23e0*/  SHF.R.S32.HI R9, RZ, 0x1f, R24 ;  /* 0x0000001fff097819 */ /* 0x020fe20000011418 */
[C---:B------:R-:W-:Y:S01]  /*23f0*/  IMAD.IADD R7, R16.reuse, 0x1, R7 ;  /* 0x0000000110077824 */ /* 0x040fe200078e0207 */
[----:B------:R-:W-:Y:S01]  /*2400*/  SHF.R.S32.HI R47, RZ, 0x1f, R26 ;  /* 0x0000001fff2f7819 */ /* 0x000fe2000001141a */
[----:B------:R-:W-:Y:S01]  /*2410*/  IMAD.IADD R30, R31, 0x1, -R30 ;  /* 0x000000011f1e7824 */ /* 0x000fe200078e0a1e */
[----:B------:R-:W-:Y:S01]  /*2420*/  ISETP.GE.AND P2, PT, R16, UR4, PT ;  /* 0x0000000410007c0c */ /* 0x000fe2000bf46270 */
[----:B------:R-:W0:Y:S01]  /*2430*/  S2R R31, SR_TID.X ;  /* 0x00000000001f7919 */ /* 0x000e220000002100 */
[----:B------:R-:W-:Y:S01]  /*2440*/  IMAD R13, R189, R5, R6 ;  /* 0x00000005bd0d7224 */ /* 0x000fe200078e0206 */
[----:B------:R-:W-:Y:S01]  /*2450*/  SHF.R.S32.HI R6, RZ, 0x1f, R7 ;  /* 0x0000001fff067819 */ /* 0x000fe20000011407 */
[C---:B------:R-:W-:Y:S01]  /*2460*/  IMAD R8, R9.reuse, R42, RZ ;  /* 0x0000002a09087224 */ /* 0x040fe200078e02ff */
[----:B------:R-:W-:Y:S01]  /*2470*/  ISETP.GE.AND P1, PT, R186, UR4, PT ;  /* 0x00000004ba007c0c */ /* 0x000fe2000bf26270 */
[-C--:B------:R-:W-:Y:S01]  /*2480*/  IMAD R9, R9, R4.reuse, RZ ;  /* 0x0000000409097224 */ /* 0x080fe200078e02ff */
[----:B------:R-:W-:Y:S01]  /*2490*/  LEA.HI R27, R6, R7, RZ, 0x3 ;  /* 0x00000007061b7211 */ /* 0x000fe200078f18ff */
[----:B------:R-:W-:Y:S01]  /*24a0*/  IMAD.SHL.U32 R6, R196, 0x40, RZ ;  /* 0x00000040c4067824 */ /* 0x000fe200078e00ff */
[----:B----4-:R-:W-:Y:S01]  /*24b0*/  LEA.HI R49, R49, 0x8, RZ, 0x19 ;  /* 0x0000000831317811 */ /* 0x010fe200078fc8ff */
[----:B------:R-:W-:Y:S01]  /*24c0*/  IMAD R7, R24, R43, R8 ;  /* 0x0000002b18077224 */ /* 0x000fe200078e0208 */
[----:B------:R-:W-:Y:S01]  /*24d0*/  LOP3.LUT R55, R27, 0xfffffff8, RZ, 0xc0, !PT ;  /* 0xfffffff81b377812 */ /* 0x000fe200078ec0ff */
[----:B------:R-:W-:Y:S01]  /*24e0*/  IMAD R48, R30, 0x40, R189 ;  /* 0x000000401e307824 */ /* 0x000fe200078e02bd */
[----:B------:R-:W-:Y:S01]  /*24f0*/  LOP3.LUT R43, R6, 0x1c0, RZ, 0xc0, !PT ;  /* 0x000001c0062b7812 */ /* 0x000fe200078ec0ff */
[----:B------:R-:W-:Y:S01]  /*2500*/  IMAD R9, R24, R5, R9 ;  /* 0x0000000518097224 */ /* 0x000fe200078e0209 */
[----:B------:R-:W-:Y:S01]  /*2510*/  SHF.R.S32.HI R60, RZ, 0x1f, R55 ;  /* 0x0000001fff3c7819 */ /* 0x000fe20000011437 */
[----:B------:R-:W-:Y:S01]  /*2520*/  IMAD.WIDE.U32 R34, R189, R4, R190 ;  /* 0x00000004bd227225 */ /* 0x000fe200078e00be */
[----:B------:R-:W-:-:S02]  /*2530*/  SHF.R.U32.HI R46, RZ, 0x3, R43 ;  /* 0x00000003ff2e7819 */ /* 0x000fc4000001162b */
[--C-:B------:R-:W-:Y:S01]  /*2540*/  LOP3.LUT R5, R43, 0x18, R16.reuse, 0xf8, !PT ;  /* 0x000000182b057812 */ /* 0x100fe200078ef810 */
[----:B------:R-:W-:-:S03]  /*2550*/  IMAD.WIDE.U32 R36, R189, R4, R16 ;  /* 0x00000004bd247225 */ /* 0x000fc600078e0010 */
[----:B------:R-:W-:Y:S01]  /*2560*/  LOP3.LUT R5, R5, R46, RZ, 0x3c, !PT ;  /* 0x0000002e05057212 */ /* 0x000fe200078e3cff */
[----:B------:R-:W-:Y:S02]  /*2570*/  IMAD.IADD R21, R21, 0x1, R11 ;  /* 0x0000000115157824 */ /* 0x000fe400078e020b */
[----:B------:R-:W-:Y:S02]  /*2580*/  IMAD.IADD R33, R11, 0x1, R33 ;  /* 0x000000010b217824 */ /* 0x000fe400078e0221 */
[----:B------:R-:W-:Y:S02]  /*2590*/  IMAD.IADD R35, R35, 0x1, R13 ;  /* 0x0000000123237824 */ /* 0x000fe400078e020d */
[----:B------:R-:W-:Y:S02]  /*25a0*/  IMAD.IADD R37, R13, 0x1, R37 ;  /* 0x000000010d257824 */ /* 0x000fe400078e0225 */
[----:B------:R-:W-:-:S04]  /*25b0*/  IMAD.WIDE.U32 R20, R24, R42, R20 ;  /* 0x0000002a18147225 */ /* 0x000fc800078e0014 */
[----:B0-----:R-:W-:Y:S02]  /*25c0*/  VIADD R31, R31, 0xffffff80 ;  /* 0xffffff801f1f7836 */ /* 0x001fe40000000000 */
[----:B------:R-:W-:-:S03]  /*25d0*/  IMAD.WIDE.U32 R32, R24, R42, R32 ;  /* 0x0000002a18207225 */ /* 0x000fc600078e0020 */
[----:B------:R-:W-:Y:S01]  /*25e0*/  SHF.R.S32.HI R30, RZ, 0x1f, R31 ;  /* 0x0000001fff1e7819 */ /* 0x000fe2000001141f */
[----:B------:R-:W-:-:S03]  /*25f0*/  IMAD.WIDE.U32 R34, R24, R4, R34 ;  /* 0x0000000418227225 */ /* 0x000fc600078e0022 */
[----:B------:R-:W-:Y:S01]  /*2600*/  LEA.HI R30, R30, R31, RZ, 0x5 ;  /* 0x0000001f1e1e7211 */ /* 0x000fe200078f28ff */
[----:B------:R-:W-:-:S03]  /*2610*/  IMAD.WIDE.U32 R36, R24, R4, R36 ;  /* 0x0000000418247225 */ /* 0x000fc600078e0024 */
[----:B------:R-:W-:Y:S01]  /*2620*/  SHF.R.S32.HI R30, RZ, 0x5, R30 ;  /* 0x00000005ff1e7819 */ /* 0x000fe2000001141e */
[----:B------:R-:W-:Y:S02]  /*2630*/  IMAD.IADD R3, R28, 0x1, R29 ;  /* 0x000000011c037824 */ /* 0x000fe400078e021d */
[----:B------:R-:W-:Y:S02]  /*2640*/  IMAD.SHL.U32 R42, R42, 0x40, RZ ;  /* 0x000000402a2a7824 */ /* 0x000fe400078e00ff */
[----:B------:R-:W-:Y:S01]  /*2650*/  IMAD R51, R30, 0x200, R5 ;  /* 0x000002001e337824 */ /* 0x000fe200078e0205 */
[----:B------:R-:W-:Y:S01]  /*2660*/  LOP3.LUT R5, R43, 0x38, R27, 0xf8, !PT ;  /* 0x000000382b057812 */ /* 0x000fe200078ef81b */
[----:B------:R-:W-:Y:S02]  /*2670*/  IMAD.SHL.U32 R45, R4, 0x40, RZ ;  /* 0x00000040042d7824 */ /* 0x000fe400078e00ff */
[----:B------:R-:W-:Y:S01]  /*2680*/  IMAD.SHL.U32 R50, R15, 0x2, RZ ;  /* 0x000000020f327824 */ /* 0x000fe200078e00ff */
[----:B------:R-:W-:Y:S01]  /*2690*/  LOP3.LUT R5, R5, R46, RZ, 0x3c, !PT ;  /* 0x0000002e05057212 */ /* 0x000fe200078e3cff */
[----:B------:R-:W-:-:S02]  /*26a0*/  IMAD.IADD R53, R21, 0x1, R7 ;  /* 0x0000000115357824 */ /* 0x000fc400078e0207 */
[----:B------:R-:W-:Y:S02]  /*26b0*/  IMAD.IADD R54, R7, 0x1, R33 ;  /* 0x0000000107367824 */ /* 0x000fe400078e0221 */
[----:B------:R-:W-:Y:S02]  /*26c0*/  IMAD.IADD R58, R35, 0x1, R9 ;  /* 0x00000001233a7824 */ /* 0x000fe400078e0209 */
[----:B------:R-:W-:Y:S02]  /*26d0*/  IMAD.IADD R59, R9, 0x1, R37 ;  /* 0x00000001093b7824 */ /* 0x000fe400078e0225 */
[----:B------:R-:W-:Y:S01]  /*26e0*/  IMAD R61, R30, 0x200, R5 ;  /* 0x000002001e3d7824 */ /* 0x000fe200078e0205 */
[----:B------:R-:W-:-:S07]  /*26f0*/  SHF.R.S32.HI R52, RZ, 0x1f, R0 ;  /* 0x0000001fff347819 */ /* 0x000fce0000011400 */
.L_x_2601:
[----:B0-----:R-:W0:Y:S01]  /*2700*/  LDC R64, c[0x0][0x430] ;  /* 0x00010c00ff407b82 */ /* 0x001e220000000800 */
[----:B------:R-:W-:Y:S02]  /*2710*/  VIADD R25, R25, 0xffffffff ;  /* 0xffffffff19197836 */ /* 0x000fe40000000000 */
[----:B------:R-:W-:Y:S02]  /*2720*/  IMAD.MOV.U32 R63, RZ, RZ, RZ ;  /* 0x000000ffff3f7224 */ /* 0x000fe400078e00ff */
[----:B------:R-:W-:-:S03]  /*2730*/  IMAD R4, R25, 0x40, R48 ;  /* 0x0000004019047824 */ /* 0x000fc600078e0230 */
[----:B------:R-:W1:Y:S01]  /*2740*/  LDC R71, c[0x0][0x3f4] ;  /* 0x0000fd00ff477b82 */ /* 0x000e620000000800 */
        /* <DEDUP_REMOVED lines=8> */
[----:B----4-:R-:W4:Y:S01]  /*27d0*/  @P4 LDC R10, c[0x0][0x438] ;  /* 0x00010e00ff0a4b82 */ /* 0x010f220000000800 */
        /* <DEDUP_REMOVED lines=11> */
[----:B------:R-:W-:Y:S01]  /*2890*/  IMAD.MOV R7, RZ, RZ, -R8 ;  /* 0x000000ffff077224 */ /* 0x000fe200078e0a08 */
[----:B------:R-:W-:Y:S05]  /*28a0*/  YIELD ;  /* 0x0000000000007946 */ /* 0x000fea0003800000 */
[----:B------:R-:W-:Y:S01]  /*28b0*/  IMAD.SHL.U32 R72, R188, 0x1000, RZ ;  /* 0x00001000bc487824 */ /* 0x000fe200078e00ff */
[----:B------:R-:W-:Y:S01]  /*28c0*/  BSSY B0, `(.L_x_2569) ;  /* 0x00001c1000007945 */ /* 0x000fe20003800000 */
[----:B------:R-:W-:Y:S01]  /*28d0*/  IMAD R64, R64, R7, R12 ;  /* 0x0000000740407224 */ /* 0x000fe200078e020c */
[----:B------:R-:W-:Y:S01]  /*28e0*/  ISETP.GT.AND P4, PT, R25, R39, PT ;  /* 0x000000271900720c */ /* 0x000fe20003f84270 */
[----:B------:R-:W-:-:S04]  /*28f0*/  IMAD.IADD R7, R51, 0x1, R72 ;  /* 0x0000000133077824 */ /* 0x000fc800078e0248 */
[----:B------:R-:W-:Y:S01]  /*2900*/  IMAD R73, R7, 0x2, R2 ;  /* 0x0000000207497824 */ /* 0x000fe200078e0202 */
[----:B0-----:R-:W-:Y:S07]  /*2910*/  @!P0 BRA `(.L_x_2570) ;  /* 0x0000001800108947 */ /* 0x001fee0003800000 */
        /* <DEDUP_REMOVED lines=10> */
[----:B------:R-:W-:Y:S01]  /*29c0*/  ULDC.64 UR4, c[0x0][0x310] ;  /* 0x0000c40000047ab9 */ /* 0x000fe20000000a00 */
[----:B------:R-:W-:-:S02]  /*29d0*/  IMAD R11, R10, R42, R11 ;  /* 0x0000002a0a0b7224 */ /* 0x000fc400078e020b */
        /* <DEDUP_REMOVED lines=14> */
[----:B------:R-:W-:Y:S01]  /*2ac0*/  IMAD.IADD R11, R5, 0x1, R11 ;  /* 0x00000001050b7824 */ /* 0x000fe200078e020b */
[----:B------:R-:W-:Y:S07]  /*2ad0*/  @!P0 BRA `(.L_x_2571) ;  /* 0x0000000800d08947 */ /* 0x000fee0003800000 */
        /* <DEDUP_REMOVED lines=9> */
[----:B------:R-:W-:Y:S01]  /*2b70*/  IMAD R8, R44, R25, RZ ;  /* 0x000000192c087224 */ /* 0x000fe200078e02ff */
[----:B------:R-:W-:Y:S01]  /*2b80*/  ULDC.64 UR4, c[0x0][0x3e8] ;  /* 0x0000fa0000047ab9 */ /* 0x000fe20000000a00 */
[----:B------:R-:W-:Y:S01]  /*2b90*/  IMAD.MOV.U32 R6, RZ, RZ, R34 ;  /* 0x000000ffff067224 */ /* 0x000fe200078e0022 */
[----:B------:R-:W-:Y:S01]  /*2ba0*/  ULDC.64 UR6, c[0x0][0x400] ;  /* 0x0001000000067ab9 */ /* 0x000fe20000000a00 */
[----:B------:R-:W-:Y:S01]  /*2bb0*/  IMAD.MOV.U32 R7, RZ, RZ, R58 ;  /* 0x000000ffff077224 */ /* 0x000fe200078e003a */
[----:B------:R-:W-:Y:S01]  /*2bc0*/  CS2R R28, SRZ ;  /* 0x00000000001c7805 */ /* 0x000fe2000001ff00 */
[-C--:B------:R-:W-:Y:S02]  /*2bd0*/  IMAD R5, R10, R45.reuse, R8 ;  /* 0x0000002d0a057224 */ /* 0x080fe400078e0208 */
[----:B------:R-:W-:Y:S01]  /*2be0*/  IMAD.WIDE.U32 R8, R25, R45, R6 ;  /* 0x0000002d19087225 */ /* 0x000fe200078e0006 */
[----:B------:R-:W-:-:S03]  /*2bf0*/  IADD3 R7, P5, R20, R4, RZ ;  /* 0x0000000414077210 */ /* 0x000fc60007fbe0ff */
[----:B------:R-:W-:Y:S01]  /*2c00*/  IMAD.IADD R5, R9, 0x1, R5 ;  /* 0x0000000109057824 */ /* 0x000fe200078e0205 */
[----:B------:R-:W-:Y:S02]  /*2c10*/  IADD3.X R10, R11, R53, RZ, P5, !PT ;  /* 0x000000350b0a7210 */ /* 0x000fe40002ffe4ff */
[C---:B------:R-:W-:Y:S02]  /*2c20*/  LEA R4, P6, R8.reuse, UR6, 0x1 ;  /* 0x0000000608047c11 */ /* 0x040fe4000f8c08ff */
[C---:B------:R-:W-:Y:S02]  /*2c30*/  LEA R6, P5, R7.reuse, UR4, 0x1 ;  /* 0x0000000407067c11 */ /* 0x040fe4000f8a08ff */
[----:B------:R-:W-:Y:S02]  /*2c40*/  LEA.HI.X R5, R8, UR7, R5, 0x1, P6 ;  /* 0x0000000708057c11 */ /* 0x000fe4000b0f0c05 */
[----:B------:R-:W-:Y:S02]  /*2c50*/  CS2R R8, SRZ ;  /* 0x0000000000087805 */ /* 0x000fe4000001ff00 */
[----:B------:R-:W-:-:S02]  /*2c60*/  LEA.HI.X R7, R7, UR5, R10, 0x1, P5 ;  /* 0x0000000507077c11 */ /* 0x000fc4000a8f0c0a */
[-C--:B------:R-:W-:Y:S02]  /*2c70*/  ISETP.GE.AND P6, PT, R190, R71.reuse, PT ;  /* 0x00000047be00720c */ /* 0x080fe40003fc6270 */
[----:B------:R-:W-:-:S11]  /*2c80*/  ISETP.GE.AND P5, PT, R203, R71, PT ;  /* 0x00000047cb00720c */ /* 0x000fd60003fa6270 */
[----:B------:R0:W5:Y:S04]  /*2c90*/  @!P6 LDG.E.64 R30, desc[UR40][R6.64] ;  /* 0x00000028061ee981 */ /* 0x000168000c1e1b00 */
[----:B------:R0:W5:Y:S04]  /*2ca0*/  @!P5 LDG.E.64 R8, desc[UR40][R6.64+0x20] ;  /* 0x000020280608d981 */ /* 0x000168000c1e1b00 */
[----:B------:R0:W5:Y:S04]  /*2cb0*/  @!P6 LDG.E.64 R56, desc[UR40][R4.64] ;  /* 0x000000280438e981 */ /* 0x000168000c1e1b00 */
[----:B------:R0:W5:Y:S02]  /*2cc0*/  @!P5 LDG.E.64 R28, desc[UR40][R4.64+0x20] ;  /* 0x00002028041cd981 */ /* 0x000164000c1e1b00 */
.L_x_2573:
[----:B------:R-:W-:Y:S05]  /*2cd0*/  BSYNC B1 ;  /* 0x0000000000017941 */ /* 0x000fea0003800000 */
.L_x_2572:
[----:B------:R-:W-:Y:S01]  /*2ce0*/  UISETP.NE.AND UP0, UPT, UR37, 0x3, UPT ;  /* 0x000000032500788c */ /* 0x000fe2000bf05270 */
[----:B0----5:R-:W-:Y:S02]  /*2cf0*/  IMAD.MOV.U32 R4, RZ, RZ, R8 ;  /* 0x000000ffff047224 */ /* 0x021fe400078e0008 */
[----:B------:R-:W-:Y:S02]  /*2d00*/  IMAD.MOV.U32 R5, RZ, RZ, R9 ;  /* 0x000000ffff057224 */ /* 0x000fe400078e0009 */
[----:B------:R-:W-:Y:S01]  /*2d10*/  IMAD.MOV.U32 R6, RZ, RZ, R30 ;  /* 0x000000ffff067224 */ /* 0x000fe200078e001e */
[----:B------:R-:W-:Y:S01]  /*2d20*/  PLOP3.LUT P5, PT, PT, PT, UP0, 0x80, 0x0 ;  /* 0x000000000000781c */ /* 0x000fe20003faf008 */
[----:B------:R-:W-:Y:S01]  /*2d30*/  IMAD.MOV.U32 R7, RZ, RZ, R57 ;  /* 0x000000ffff077224 */ /* 0x000fe200078e0039 */
[----:B------:R-:W-:Y:S01]  /*2d40*/  PRMT R78, R5, 0x5410, R4 ;  /* 0x00005410054e7816 */ /* 0x000fe20000000004 */
[----:B------:R-:W-:Y:S01]  /*2d50*/  IMAD.MOV.U32 R4, RZ, RZ, R31 ;  /* 0x000000ffff047224 */ /* 0x000fe200078e001f */
[----:B------:R-:W-:Y:S01]  /*2d60*/  PRMT R76, R76, 0x5410, R6 ;  /* 0x000054104c4c7816 */ /* 0x000fe20000000006 */
[----:B------:R-:W-:-:S02]  /*2d70*/  IMAD.MOV.U32 R5, RZ, RZ, R29 ;  /* 0x000000ffff057224 */ /* 0x000fc400078e001d */
[----:B------:R-:W-:Y:S01]  /*2d80*/  IMAD.MOV.U32 R6, RZ, RZ, R56 ;  /* 0x000000ffff067224 */ /* 0x000fe200078e0038 */
[----:B------:R-:W-:Y:S01]  /*2d90*/  PRMT R77, R77, 0x5410, R4 ;  /* 0x000054104d4d7816 */ /* 0x000fe20000000004 */
[----:B------:R-:W-:Y:S01]  /*2da0*/  IMAD.MOV.U32 R4, RZ, RZ, R28 ;  /* 0x000000ffff047224 */ /* 0x000fe200078e001c */
[----:B------:R-:W-:Y:S02]  /*2db0*/  PRMT R81, R81, 0x5410, R5 ;  /* 0x0000541051517816 */ /* 0x000fe40000000005 */
[----:B------:R-:W-:Y:S02]  /*2dc0*/  PRMT R76, R6, 0x7610, R76 ;  /* 0x00007610064c7816 */ /* 0x000fe4000000004c */
[----:B------:R-:W-:Y:S02]  /*2dd0*/  PRMT R80, R80, 0x5410, R4 ;  /* 0x0000541050507816 */ /* 0x000fe40000000004 */
[----:B------:R-:W-:Y:S01]  /*2de0*/  PRMT R77, R7, 0x7610, R77 ;  /* 0x00007610074d7816 */ /* 0x000fe2000000004d */
[----:B------:R-:W-:Y:S06]  /*2df0*/  @!P5 BRA `(.L_x_2574) ;  /* 0x000000000004d947 */ /* 0x000fec0003800000 */
[----:B------:R-:W-:Y:S01]  /*2e00*/  BPT.TRAP 0x1 ;  /* 0x000000040000795c */ /* 0x000fe20000300000 */
.L_x_2574:
[----:B------:R-:W-:Y:S01]  /*2e10*/  IMAD R62, R188, 0x8, R2 ;  /* 0x00000008bc3e7824 */ /* 0x000fe200078e0202 */
[----:B------:R-:W-:Y:S01]  /*2e20*/  SHF.L.U32 R69, R192, 0x1f, RZ ;  /* 0x0000001fc0457819 */ /* 0x000fe200000006ff */
[----:B------:R-:W-:Y:S03]  /*2e30*/  BSSY B1, `(.L_x_2575) ;  /* 0x0000003000017945 */ /* 0x000fe60003800000 */
[----:B------:R-:W0:Y:S02]  /*2e40*/  SYNCS.PHASECHK.TRANS64.TRYWAIT P6, [R62+URZ+0x28c90], R69 ;  /* 0x028c90453e0075a7 */ /* 0x000e2400080c017f */
[----:B0-----:R-:W-:Y:S05]  /*2e50*/  @!P6 BRA `(.L_x_2576) ;  /* 0x000001d40088e947 */ /* 0x001fea0003800000 */
.L_x_2916:
[----:B------:R-:W-:Y:S05]  /*2e60*/  BSYNC B1 ;  /* 0x0000000000017941 */ /* 0x000fea0003800000 */
.L_x_2575:
[----:B------:R-:W-:-:S03]  /*2e70*/  UMOV UR4, 0xffffffff ;  /* 0xffffffff00047882 */ /* 0x000fc60000000000 */
[----:B------:R-:W-:Y:S05]  /*2e80*/  BRA.DIV UR4, `(.L_x_2577) ;  /* 0x000001d604907947 */ /* 0x000fea000b800000 */
[----:B------:R-:W1:Y:S04]  /*2e90*/  SHFL.IDX PT, R67, R67, RZ, 0x1c1f ;  /* 0x001c1fff43437589 */ /* 0x000e6800000e0000 */
[----:B------:R2:W3:Y:S02]  /*2ea0*/  SHFL.IDX PT, R14, R68, RZ, 0x1c1f ;  /* 0x001c1fff440e7589 */ /* 0x0004e400000e0000 */
.L_x_2920:
[----:B------:R-:W-:Y:S05]  /*2eb0*/  @P0 BRA `(.L_x_2578) ;  /* 0x0000001400840947 */ /* 0x000fea0003800000 */
[----:B------:R-:W-:Y:S04]  /*2ec0*/  BSSY B1, `(.L_x_2579) ;  /* 0x0000038000017945 */ /* 0x000fe80003800000 */
[----:B------:R-:W-:Y:S05]  /*2ed0*/  @P2 BRA `(.L_x_2580) ;  /* 0x0000000000d82947 */ /* 0x000fea0003800000 */
[----:B------:R4:W0:Y:S01]  /*2ee0*/  LDS.128 R4, [R73+0x22400] ;  /* 0x0224000049047984 */ /* 0x0008220000000c00 */
[----:B------:R-:W-:Y:S01]  /*2ef0*/  ISETP.GE.AND P6, PT, R190, R71, PT ;  /* 0x00000047be00720c */ /* 0x000fe20003fc6270 */
[----:B------:R-:W-:Y:S01]  /*2f00*/  BSSY B2, `(.L_x_2581) ;  /* 0x0000032000027945 */ /* 0x000fe20003800000 */
[----:B---3--:R-:W-:-:S04]  /*2f10*/  LEA R10, P0, R16, R14, 0x1 ;  /* 0x0000000e100a7211 */ /* 0x008fc800078008ff */
[----:B-1----:R-:W-:-:S07]  /*2f20*/  LEA.HI.X R11, R16, R67, R17, 0x1, P0 ;  /* 0x00000043100b7211 */ /* 0x002fce00000f0c11 */
[----:B----4-:R-:W-:Y:S05]  /*2f30*/  @P6 BRA `(.L_x_2582) ;  /* 0x0000000000b86947 */ /* 0x010fea0003800000 */
[----:B------:R-:W-:Y:S01]  /*2f40*/  SHF.R.U64 R73, R56, 0x10, R57 ;  /* 0x0000001038497819 */ /* 0x000fe20000001239 */
[----:B0-----:R-:W-:Y:S01]  /*2f50*/  IMAD.U32 R15, R7, 0x10000, RZ ;  /* 0x00010000070f7824 */ /* 0x001fe200078e00ff */
[----:B------:R-:W-:Y:S01]  /*2f60*/  SHF.R.U64 R74, R30, 0x10, R31 ;  /* 0x000000101e4a7819 */ /* 0x000fe2000000121f */
[----:B------:R-:W-:Y:S01]  /*2f70*/  IMAD.U32 R12, R6, 0x10000, RZ ;  /* 0x00010000060c7824 */ /* 0x000fe200078e00ff */
[----:B------:R-:W-:Y:S02]  /*2f80*/  SHF.R.U32.HI R75, RZ, 0x10, R57 ;  /* 0x00000010ff4b7819 */ /* 0x000fe40000011639 */
[----:B--2---:R-:W-:Y:S02]  /*2f90*/  SHF.R.U32.HI R68, RZ, 0x10, R31 ;  /* 0x00000010ff447819 */ /* 0x004fe4000001161f */
[C---:B------:R-:W-:Y:S02]  /*2fa0*/  PRMT R73, R76.reuse, 0x5410, R73 ;  /* 0x000054104c497816 */ /* 0x040fe40000000049 */
[----:B------:R-:W-:-:S02]  /*2fb0*/  PRMT R31, R76, 0x5432, R74 ;  /* 0x000054324c1f7816 */ /* 0x000fc4000000004a */
[----:B------:R-:W-:Y:S02]  /*2fc0*/  PRMT R75, R77, 0x5410, R75 ;  /* 0x000054104d4b7816 */ /* 0x000fe4000000004b */
[----:B------:R-:W-:Y:S02]  /*2fd0*/  LOP3.LUT R30, R7, 0xffff0000, RZ, 0xc0, !PT ;  /* 0xffff0000071e7812 */ /* 0x000fe400078ec0ff */
[----:B------:R-:W-:Y:S01]  /*2fe0*/  PRMT R57, R77, 0x5432, R68 ;  /* 0x000054324d397816 */ /* 0x000fe20000000044 */
[----:B------:R-:W-:Y:S01]  /*2ff0*/  IMAD.U32 R76, R75, 0x10000, RZ ;  /* 0x000100004b4c7824 */ /* 0x000fe200078e00ff */
[----:B------:R-:W-:Y:S02]  /*3000*/  LOP3.LUT R7, R5, 0xffff0000, RZ, 0xc0, !PT ;  /* 0xffff000005077812 */ /* 0x000fe400078ec0ff */
[----:B------:R-:W-:Y:S01]  /*3010*/  LOP3.LUT R74, R73, 0xffff0000, RZ, 0xc0, !PT ;  /* 0xffff0000494a7812 */ /* 0x000fe200078ec0ff */
[----:B------:R-:W-:Y:S01]  /*3020*/  IMAD.U32 R68, R57, 0x10000, RZ ;  /* 0x0001000039447824 */ /* 0x000fe200078e00ff */
[----:B------:R-:W-:Y:S01]  /*3030*/  LOP3.LUT R56, R31, 0xffff0000, RZ, 0xc0, !PT ;  /* 0xffff00001f387812 */ /* 0x000fe200078ec0ff */
[----:B------:R-:W-:Y:S01]  /*3040*/  IMAD.U32 R73, R73, 0x10000, RZ ;  /* 0x0001000049497824 */ /* 0x000fe200078e00ff */
[----:B------:R-:W-:Y:S01]  /*3050*/  LOP3.LUT R13, R6, 0xffff0000, RZ, 0xc0, !PT ;  /* 0xffff0000060d7812 */ /* 0x000fe200078ec0ff */
[----:B------:R-:W-:-:S02]  /*3060*/  IMAD.U32 R6, R5, 0x10000, RZ ;  /* 0x0001000005067824 */ /* 0x000fc400078e00ff */
[C---:B------:R-:W-:Y:S01]  /*3070*/  FMUL.FTZ R77, R7.reuse, R74 ;  /* 0x0000004a074d7220 */ /* 0x040fe20000410000 */
[C---:B------:R-:W-:Y:S02]  /*3080*/  IMAD.U32 R5, R4.reuse, 0x10000, RZ ;  /* 0x0001000004057824 */ /* 0x040fe400078e00ff */
[----:B------:R-:W-:Y:S01]  /*3090*/  FMUL.FTZ R7, R7, R56 ;  /* 0x0000003807077220 */ /* 0x000fe20000410000 */
[----:B------:R-:W-:Y:S01]  /*30a0*/  LOP3.LUT R4, R4, 0xffff0000, RZ, 0xc0, !PT ;  /* 0xffff000004047812 */ /* 0x000fe200078ec0ff */
[----:B------:R-:W-:Y:S01]  /*30b0*/  FMUL.FTZ R79, R13, R76 ;  /* 0x0000004c0d4f7220 */ /* 0x000fe20000410000 */
[----:B------:R-:W-:Y:S01]  /*30c0*/  LOP3.LUT R75, R75, 0xffff0000, RZ, 0xc0, !PT ;  /* 0xffff00004b4b7812 */ /* 0x000fe200078ec0ff */
[----:B------:R-:W-:Y:S01]  /*30d0*/  FMUL.FTZ R13, R13, R68 ;  /* 0x000000440d0d7220 */ /* 0x000fe20000410000 */
[----:B------:R-:W-:Y:S01]  /*30e0*/  LOP3.LUT R57, R57, 0xffff0000, RZ, 0xc0, !PT ;  /* 0xffff000039397812 */ /* 0x000fe200078ec0ff */
[----:B------:R-:W-:Y:S02]  /*30f0*/  IMAD.U32 R31, R31, 0x10000, RZ ;  /* 0x000100001f1f7824 */ /* 0x000fe400078e00ff */
[C---:B------:R-:W-:Y:S01]  /*3100*/  FFMA.FTZ R77, R6.reuse, R56, -R77 ;  /* 0x00000038064d7223 */ /* 0x040fe2000001084d */
[----:B------:R-:W-:Y:S01]  /*3110*/  FFMA.FTZ R74, R6, R74, R7 ;  /* 0x0000004a064a7223 */ /* 0x000fe20000010007 */
[----:B------:R-:W-:Y:S01]  /*3120*/  FFMA.FTZ R79, R12, R68, -R79 ;  /* 0x000000440c4f7223 */ /* 0x000fe2000001084f */
[----:B------:R-:W-:Y:S01]  /*3130*/  FMUL.FTZ R6, R4, R73 ;  /* 0x0000004904067220 */ /* 0x000fe20000410000 */
[----:B------:R-:W-:Y:S01]  /*3140*/  FFMA.FTZ R12, R12, R76, R13 ;  /* 0x0000004c0c0c7223 */ /* 0x000fe2000001000d */
        /* <DEDUP_REMOVED lines=9> */
[----:B------:R-:W-:Y:S01]  /*31e0*/  F2FP.BF16.F32.PACK_AB R4, R5, R6 ;  /* 0x000000060504723e */ /* 0x000fe200000010ff */
[----:B------:R-:W-:Y:S01]  /*31f0*/  IMAD.MOV.U32 R5, RZ, RZ, R74 ;  /* 0x000000ffff057224 */ /* 0x000fe200078e004a */
[----:B------:R-:W-:Y:S01]  /*3200*/  F2FP.BF16.F32.PACK_AB R7, R15, R56 ;  /* 0x000000380f07723e */ /* 0x000fe200000010ff */
[----:B------:R-:W-:-:S07]  /*3210*/  IMAD.MOV.U32 R6, RZ, RZ, R12 ;  /* 0x000000ffff067224 */ /* 0x000fce00078e000c */
.L_x_2582:
[----:B------:R-:W-:Y:S05]  /*3220*/  BSYNC B2 ;  /* 0x0000000000027941 */ /* 0x000fea0003800000 */
.L_x_2581:
[----:B0-----:R4:W-:Y:S02]  /*3230*/  ST.E.128 desc[UR40][R10.64], R4 ;  /* 0x000000040a007985 */ /* 0x0019e4000c101d28 */
.L_x_2580:
[----:B------:R-:W-:Y:S05]  /*3240*/  BSYNC B1 ;  /* 0x0000000000017941 */ /* 0x000fea0003800000 */
.L_x_2579:
        /* <DEDUP_REMOVED lines=8> */
[----:B-1----:R-:W-:-:S03]  /*32d0*/  LEA.HI.X R11, R186, R67, R202, 0x1, P0 ;  /* 0x00000043ba0b7211 */ /* 0x002fc600000f0cca */
[----:B------:R-:W-:-:S06]  /*32e0*/  IMAD R4, R5, 0x2, R2 ;  /* 0x0000000205047824 */ /* 0x000fcc00078e0202 */
[----:B------:R-:W1:Y:S01]  /*32f0*/  LDS.128 R4, [R4+0x22400] ;  /* 0x0224000004047984 */ /* 0x000e620000000c00 */
[----:B------:R-:W-:Y:S05]  /*3300*/  @P6 BRA `(.L_x_2584) ;  /* 0x0000000000b86947 */ /* 0x000fea0003800000 */
[----:B------:R-:W-:Y:S01]  /*3310*/  SHF.R.U64 R14, R8, 0x10, R9 ;  /* 0x00000010080e7819 */ /* 0x000fe20000001209 */
[----:B-1----:R-:W-:Y:S01]  /*3320*/  IMAD.U32 R12, R7, 0x10000, RZ ;  /* 0x00010000070c7824 */ /* 0x002fe200078e00ff */
        /* <DEDUP_REMOVED lines=17> */
[C---:B------:R-:W-:Y:S01]  /*3440*/  FMUL.FTZ R67, R7.reuse, R31 ;  /* 0x0000001f07437220 */ /* 0x040fe20000410000 */
[----:B------:R-:W-:Y:S01]  /*3450*/  LOP3.LUT R56, R56, 0xffff0000, RZ, 0xc0, !PT ;  /* 0xffff000038387812 */ /* 0x000fe200078ec0ff */
[----:B--2---:R-:W-:Y:S01]  /*3460*/  FMUL.FTZ R68, R7, R15 ;  /* 0x0000000f07447220 */ /* 0x004fe20000410000 */
        /* <DEDUP_REMOVED lines=24> */
.L_x_2584:
[----:B------:R-:W-:Y:S05]  /*35f0*/  BSYNC B1 ;  /* 0x0000000000017941 */ /* 0x000fea0003800000 */
.L_x_2583:
[----:B-1----:R1:W-:Y:S01]  /*3600*/  ST.E.128 desc[UR40][R10.64], R4 ;  /* 0x000000040a007985 */ /* 0x0023e2000c101d28 */
[----:B------:R-:W-:Y:S05]  /*3610*/  BRA `(.L_x_2578) ;  /* 0x0000000c00ac7947 */ /* 0x000fea0003800000 */
.L_x_2571:
        /* <DEDUP_REMOVED lines=24> */
[----:B------:R-:W-:-:S06]  /*37a0*/  UISETP.NE.AND UP0, UPT, UR37, 0x3, UPT ;  /* 0x000000032500788c */ /* 0x000fcc000bf05270 */
[----:B------:R-:W-:Y:S01]  /*37b0*/  PLOP3.LUT P5, PT, PT, PT, UP0, 0x80, 0x0 ;  /* 0x000000000000781c */ /* 0x000fe20003faf008 */
[----:B--2---:R-:W-:Y:S01]  /*37c0*/  IMAD.MOV.U32 R10, RZ, RZ, R6 ;  /* 0x000000ffff0a7224 */ /* 0x004fe200078e0006 */
[----:B------:R-:W-:Y:S01]  /*37d0*/  MOV R14, R4 ;  /* 0x00000004000e7202 */ /* 0x000fe20000000f00 */
        /* <DEDUP_REMOVED lines=12> */
.L_x_2585:
[----:B------:R-:W-:Y:S01]  /*38a0*/  IMAD R62, R188, 0x8, R2 ;  /* 0x00000008bc3e7824 */ /* 0x000fe200078e0202 */
[----:B------:R-:W-:Y:S01]  /*38b0*/  SHF.L.U32 R69, R192, 0x1f, RZ ;  /* 0x0000001fc0457819 */ /* 0x000fe200000006ff */
[----:B------:R-:W-:Y:S03]  /*38c0*/  BSSY B1, `(.L_x_2586) ;  /* 0x0000003000017945 */ /* 0x000fe60003800000 */
[----:B------:R-:W0:Y:S02]  /*38d0*/  SYNCS.PHASECHK.TRANS64.TRYWAIT P6, [R62+URZ+0x28c90], R69 ;  /* 0x028c90453e0075a7 */ /* 0x000e2400080c017f */
[----:B0-----:R-:W-:Y:S05]  /*38e0*/  @!P6 BRA `(.L_x_2587) ;  /* 0x000001cc0040e947 */ /* 0x001fea0003800000 */
.L_x_2921:
[----:B------:R-:W-:Y:S05]  /*38f0*/  BSYNC B1 ;  /* 0x0000000000017941 */ /* 0x000fea0003800000 */
.L_x_2586:
[----:B------:R-:W-:-:S03]  /*3900*/  UMOV UR4, 0xffffffff ;  /* 0xffffffff00047882 */ /* 0x000fc60000000000 */
[----:B------:R-:W-:Y:S05]  /*3910*/  BRA.DIV UR4, `(.L_x_2588) ;  /* 0x000001ce04487947 */ /* 0x000fea000b800000 */
[----:B------:R-:W1:Y:S04]  /*3920*/  SHFL.IDX PT, R67, R67, RZ, 0x1c1f ;  /* 0x001c1fff43437589 */ /* 0x000e6800000e0000 */
[----:B------:R-:W2:Y:S02]  /*3930*/  SHFL.IDX PT, R68, R68, RZ, 0x1c1f ;  /* 0x001c1fff44447589 */ /* 0x000ea400000e0000 */
.L_x_2925:
[----:B------:R-:W-:-:S13]  /*3940*/  ISETP.GE.OR P6, PT, R189, R70, P2 ;  /* 0x00000046bd00720c */ /* 0x000fda00017c6670 */
[----:B------:R-:W-:Y:S05]  /*3950*/  @P6 BRA `(.L_x_2578) ;  /* 0x0000000800dc6947 */ /* 0x000fea0003800000 */
[----:B------:R-:W3:Y:S01]  /*3960*/  LDC R71, c[0x0][0x2f4] ;  /* 0x0000bd00ff477b82 */ /* 0x000ee20000000800 */
[----:B------:R-:W4:Y:S01]  /*3970*/  S2R R11, SR_TID.X ;  /* 0x00000000000b7919 */ /* 0x000f220000002100 */
[C---:B--2---:R-:W-:Y:S01]  /*3980*/  LEA R56, P6, R55.reuse, R68, 0x1 ;  /* 0x0000004437387211 */ /* 0x044fe200078c08ff */
[----:B------:R-:W-:Y:S03]  /*3990*/  BSSY B1, `(.L_x_2589) ;  /* 0x0000074000017945 */ /* 0x000fe60003800000 */
[----:B-1----:R-:W-:Y:S01]  /*39a0*/  LEA.HI.X R57, R55, R67, R60, 0x1, P6 ;  /* 0x0000004337397211 */ /* 0x002fe200030f0c3c */
[----:B---3--:R-:W-:-:S05]  /*39b0*/  IMAD.IADD R9, R71, 0x1, -R50 ;  /* 0x0000000147097824 */ /* 0x008fca00078e0a32 */
[----:B------:R-:W-:-:S04]  /*39c0*/  SEL R9, R50, R9, !P3 ;  /* 0x0000000932097207 */ /* 0x000fc80005800000 */
[----:B------:R-:W-:Y:S01]  /*39d0*/  SHF.R.S32.HI R8, RZ, 0x1f, R9 ;  /* 0x0000001fff087819 */ /* 0x000fe20000011409 */
[----:B----4-:R-:W-:-:S03]  /*39e0*/  VIADD R11, R11, 0xffffff80 ;  /* 0xffffff800b0b7836 */ /* 0x010fc60000000000 */
[----:B------:R-:W-:Y:S02]  /*39f0*/  LEA.HI R8, R8, R9, RZ, 0x4 ;  /* 0x0000000908087211 */ /* 0x000fe400078f20ff */
[----:B------:R-:W-:Y:S02]  /*3a00*/  SHF.R.S32.HI R10, RZ, 0x1f, R11 ;  /* 0x0000001fff0a7819 */ /* 0x000fe4000001140b */
[----:B------:R-:W-:Y:S02]  /*3a10*/  SHF.R.S32.HI R8, RZ, 0x4, R8 ;  /* 0x00000004ff087819 */ /* 0x000fe40000011408 */
[----:B------:R-:W-:Y:S02]  /*3a20*/  LEA.HI R10, R10, R11, RZ, 0x5 ;  /* 0x0000000b0a0a7211 */ /* 0x000fe400078f28ff */
[----:B------:R-:W-:Y:S02]  /*3a30*/  LEA.HI.SX32 R8, R27, R8, 0x1d ;  /* 0x000000081b087211 */ /* 0x000fe400078feaff */
[----:B------:R-:W-:-:S03]  /*3a40*/  SHF.R.S32.HI R10, RZ, 0x5, R10 ;  /* 0x00000005ff0a7819 */ /* 0x000fc6000001140a */
        /* <DEDUP_REMOVED lines=9> */
[----:B------:R-:W2:Y:S01]  /*3ae0*/  LDS.128 R12, [R12+0x22400] ;  /* 0x022400000c0c7984 */ /* 0x000ea20000000c00 */
[----:B------:R-:W-:Y:S05]  /*3af0*/  @P0 BRA `(.L_x_2590) ;  /* 0x0000000400740947 */ /* 0x000fea0003800000 */
[----:B------:R-:W-:Y:S02]  /*3b00*/  SHF.R.U32.HI R79, RZ, 0x10, R29 ;  /* 0x00000010ff4f7819 */ /* 0x000fe4000001161d */
[----:B------:R-:W-:Y:S02]  /*3b10*/  SHF.R.U32.HI R73, RZ, 0x10, R5 ;  /* 0x00000010ff497819 */ /* 0x000fe40000011605 */
[----:B------:R-:W-:Y:S02]  /*3b20*/  SHF.R.U64 R76, R6, 0x10, R7 ;  /* 0x00000010064c7819 */ /* 0x000fe40000001207 */
[----:B------:R-:W-:Y:S02]  /*3b30*/  PRMT R79, R75, 0x5410, R79 ;  /* 0x000054104b4f7816 */ /* 0x000fe4000000004f */
[----:B------:R-:W-:Y:S01]  /*3b40*/  SHF.R.U64 R78, R28, 0x10, R29 ;  /* 0x000000101c4e7819 */ /* 0x000fe2000000121d */
[----:B--2---:R-:W-:Y:S01]  /*3b50*/  IMAD.U32 R28, R13, 0x10000, RZ ;  /* 0x000100000d1c7824 */ /* 0x004fe200078e00ff */
[----:B------:R-:W-:-:S02]  /*3b60*/  PRMT R73, R80, 0x5410, R73 ;  /* 0x0000541050497816 */ /* 0x000fc40000000049 */
[----:B------:R-:W-:Y:S01]  /*3b70*/  SHF.R.U64 R72, R4, 0x10, R5 ;  /* 0x0000001004487819 */ /* 0x000fe20000001205 */
[----:B-1----:R-:W-:Y:S01]  /*3b80*/  IMAD.U32 R5, R9, 0x10000, RZ ;  /* 0x0001000009057824 */ /* 0x002fe200078e00ff */
[----:B------:R-:W-:Y:S01]  /*3b90*/  SHF.R.U32.HI R77, RZ, 0x10, R7 ;  /* 0x00000010ff4d7819 */ /* 0x000fe20000011607 */
[----:B------:R-:W-:Y:S01]  /*3ba0*/  IMAD.U32 R4, R8, 0x10000, RZ ;  /* 0x0001000008047824 */ /* 0x000fe200078e00ff */
[----:B------:R-:W-:Y:S01]  /*3bb0*/  PRMT R76, R80, 0x5432, R76 ;  /* 0x00005432504c7816 */ /* 0x000fe2000000004c */
[----:B------:R-:W-:Y:S01]  /*3bc0*/  IMAD.U32 R80, R79, 0x10000, RZ ;  /* 0x000100004f507824 */ /* 0x000fe200078e00ff */
[----:B------:R-:W-:Y:S01]  /*3bd0*/  PRMT R78, R75, 0x5432, R78 ;  /* 0x000054324b4e7816 */ /* 0x000fe2000000004e */
[----:B------:R-:W-:Y:S01]  /*3be0*/  IMAD.U32 R75, R73, 0x10000, RZ ;  /* 0x00010000494b7824 */ /* 0x000fe200078e00ff */
[----:B------:R-:W-:Y:S01]  /*3bf0*/  SHF.R.U32.HI R82, RZ, 0x10, R31 ;  /* 0x00000010ff527819 */ /* 0x000fe2000001161f */
[----:B------:R-:W-:Y:S01]  /*3c00*/  IMAD.U32 R7, R10, 0x10000, RZ ;  /* 0x000100000a077824 */ /* 0x000fe200078e00ff */
[----:B------:R-:W-:Y:S01]  /*3c10*/  PRMT R72, R84, 0x5432, R72 ;  /* 0x0000543254487816 */ /* 0x000fe20000000048 */
[-C--:B------:R-:W-:Y:S01]  /*3c20*/  FMUL.FTZ R86, R28, R75.reuse ;  /* 0x0000004b1c567220 */ /* 0x080fe20000410000 */
[----:B------:R-:W-:Y:S01]  /*3c30*/  PRMT R77, R84, 0x5410, R77 ;  /* 0x00005410544d7816 */ /* 0x000fe2000000004d */
[-C--:B------:R-:W-:Y:S01]  /*3c40*/  FMUL.FTZ R84, R28, R80.reuse ;  /* 0x000000501c547220 */ /* 0x080fe20000410000 */
[----:B------:R-:W-:Y:S01]  /*3c50*/  LOP3.LUT R29, R13, 0xffff0000, RZ, 0xc0, !PT ;  /* 0xffff00000d1d7812 */ /* 0x000fe200078ec0ff */
[----:B------:R-:W-:Y:S01]  /*3c60*/  FFMA.FTZ R86, R5, R80, R86 ;  /* 0x0000005005567223 */ /* 0x000fe20000010056 */
[----:B------:R-:W-:Y:S01]  /*3c70*/  LOP3.LUT R79, R79, 0xffff0000, RZ, 0xc0, !PT ;  /* 0xffff00004f4f7812 */ /* 0x000fe200078ec0ff */
[----:B------:R-:W-:Y:S01]  /*3c80*/  FFMA.FTZ R84, R5, R75, -R84 ;  /* 0x0000004b05547223 */ /* 0x000fe20000010854 */
[----:B------:R-:W-:Y:S01]  /*3c90*/  PRMT R82, R83, 0x5432, R82 ;  /* 0x0000543253527816 */ /* 0x000fe20000000052 */
[----:B------:R-:W-:Y:S01]  /*3ca0*/  IMAD.U32 R5, R77, 0x10000, RZ ;  /* 0x000100004d057824 */ /* 0x000fe200078e00ff */
[----:B------:R-:W-:Y:S01]  /*3cb0*/  LOP3.LUT R73, R73, 0xffff0000, RZ, 0xc0, !PT ;  /* 0xffff000049497812 */ /* 0x000fe200078ec0ff */
[----:B------:R-:W-:Y:S01]  /*3cc0*/  FMUL.FTZ R75, R29, R79 ;  /* 0x0000004f1d4b7220 */ /* 0x000fe20000410000 */
[----:B------:R-:W-:Y:S01]  /*3cd0*/  LOP3.LUT R6, R9, 0xffff0000, RZ, 0xc0, !PT ;  /* 0xffff000009067812 */ /* 0x000fe200078ec0ff */
[----:B------:R-:W-:Y:S01]  /*3ce0*/  IMAD.U32 R28, R82, 0x10000, RZ ;  /* 0x00010000521c7824 */ /* 0x000fe200078e00ff */
[----:B------:R-:W-:Y:S01]  /*3cf0*/  SHF.R.U64 R81, R30, 0x10, R31 ;  /* 0x000000101e517819 */ /* 0x000fe2000000121f */
[----:B------:R-:W-:-:S02]  /*3d00*/  IMAD.U32 R30, R15, 0x10000, RZ ;  /* 0x000100000f1e7824 */ /* 0x000fc400078e00ff */
[-C--:B------:R-:W-:Y:S01]  /*3d10*/  FMUL.FTZ R29, R29, R73.reuse ;  /* 0x000000491d1d7220 */ /* 0x080fe20000410000 */
[----:B------:R-:W-:Y:S01]  /*3d20*/  FFMA.FTZ R75, R6, R73, -R75 ;  /* 0x00000049064b7223 */ /* 0x000fe2000001084b */
[----:B------:R-:W-:Y:S02]  /*3d30*/  IMAD.U32 R9, R11, 0x10000, RZ ;  /* 0x000100000b097824 */ /* 0x000fe400078e00ff */
[C---:B------:R-:W-:Y:S01]  /*3d40*/  FMUL.FTZ R73, R30.reuse, R5 ;  /* 0x000000051e497220 */ /* 0x040fe20000410000 */
[-C--:B------:R-:W-:Y:S01]  /*3d50*/  FMUL.FTZ R80, R30, R28.reuse ;  /* 0x0000001c1e507220 */ /* 0x080fe20000410000 */
[----:B------:R-:W-:Y:S01]  /*3d60*/  LOP3.LUT R31, R15, 0xffff0000, RZ, 0xc0, !PT ;  /* 0xffff00000f1f7812 */ /* 0x000fe200078ec0ff */
[----:B------:R-:W-:Y:S01]  /*3d70*/  FFMA.FTZ R79, R6, R79, R29 ;  /* 0x0000004f064f7223 */ /* 0x000fe2000001001d */
[----:B------:R-:W-:Y:S01]  /*3d80*/  LOP3.LUT R82, R82, 0xffff0000, RZ, 0xc0, !PT ;  /* 0xffff000052527812 */ /* 0x000fe200078ec0ff */
[----:B------:R-:W-:Y:S01]  /*3d90*/  FFMA.FTZ R30, R9, R28, R73 ;  /* 0x0000001c091e7223 */ /* 0x000fe20000010049 */
[----:B------:R-:W-:Y:S01]  /*3da0*/  LOP3.LUT R6, R77, 0xffff0000, RZ, 0xc0, !PT ;  /* 0xffff00004d067812 */ /* 0x000fe200078ec0ff */
[----:B------:R-:W-:-:S02]  /*3db0*/  IMAD.U32 R13, R12, 0x10000, RZ ;  /* 0x000100000c0d7824 */ /* 0x000fc400078e00ff */
[----:B------:R-:W-:Y:S01]  /*3dc0*/  FFMA.FTZ R80, R9, R5, -R80 ;  /* 0x0000000509507223 */ /* 0x000fe20000010850 */
[----:B------:R-:W-:Y:S01]  /*3dd0*/  IMAD.U32 R28, R78, 0x10000, RZ ;  /* 0x000100004e1c7824 */ /* 0x000fe200078e00ff */
[----:B------:R-:W-:Y:S01]  /*3de0*/  LOP3.LUT R11, R11, 0xffff0000, RZ, 0xc0, !PT ;  /* 0xffff00000b0b7812 */ /* 0x000fe200078ec0ff */
[----:B------:R-:W-:Y:S01]  /*3df0*/  IMAD.U32 R5, R72, 0x10000, RZ ;  /* 0x0001000048057824 */ /* 0x000fe200078e00ff */
[----:B------:R-:W-:Y:S01]  /*3e00*/  PRMT R81, R83, 0x5410, R81 ;  /* 0x0000541053517816 */ /* 0x000fe20000000051 */
[C---:B------:R-:W-:Y:S01]  /*3e10*/  FMUL.FTZ R88, R31.reuse, R82 ;  /* 0x000000521f587220 */ /* 0x040fe20000410000 */
[----:B------:R-:W-:Y:S01]  /*3e20*/  LOP3.LUT R12, R12, 0xffff0000, RZ, 0xc0, !PT ;  /* 0xffff00000c0c7812 */ /* 0x000fe200078ec0ff */
[----:B------:R-:W-:Y:S01]  /*3e30*/  FMUL.FTZ R90, R31, R6 ;  /* 0x000000061f5a7220 */ /* 0x000fe20000410000 */
[----:B------:R-:W-:Y:S01]  /*3e40*/  LOP3.LUT R29, R78, 0xffff0000, RZ, 0xc0, !PT ;  /* 0xffff00004e1d7812 */ /* 0x000fe200078ec0ff */
[C---:B------:R-:W-:Y:S01]  /*3e50*/  FMUL.FTZ R31, R13.reuse, R28 ;  /* 0x0000001c0d1f7220 */ /* 0x040fe20000410000 */
[----:B------:R-:W-:Y:S01]  /*3e60*/  LOP3.LUT R9, R72, 0xffff0000, RZ, 0xc0, !PT ;  /* 0xffff000048097812 */ /* 0x000fe200078ec0ff */
[----:B------:R-:W-:Y:S01]  /*3e70*/  FMUL.FTZ R13, R13, R5 ;  /* 0x000000050d0d7220 */ /* 0x000fe20000410000 */
[----:B------:R-:W-:Y:S01]  /*3e80*/  FFMA.FTZ R77, R11, R6, -R88 ;  /* 0x000000060b4d7223 */ /* 0x000fe20000010858 */
[----:B------:R-:W-:Y:S01]  /*3e90*/  LOP3.LUT R8, R8, 0xffff0000, RZ, 0xc0, !PT ;  /* 0xffff000008087812 */ /* 0x000fe200078ec0ff */
[----:B------:R-:W-:-:S02]  /*3ea0*/  IMAD.U32 R15, R14, 0x10000, RZ ;  /* 0x000100000e0f7824 */ /* 0x000fc400078e00ff */
[----:B------:R-:W-:Y:S01]  /*3eb0*/  FFMA.FTZ R83, R11, R82, R90 ;  /* 0x000000520b537223 */ /* 0x000fe2000001005a */
[C---:B------:R-:W-:Y:S01]  /*3ec0*/  IMAD.U32 R6, R81.reuse, 0x10000, RZ ;  /* 0x0001000051067824 */ /* 0x040fe200078e00ff */
[----:B------:R-:W-:Y:S01]  /*3ed0*/  LOP3.LUT R14, R14, 0xffff0000, RZ, 0xc0, !PT ;  /* 0xffff00000e0e7812 */ /* 0x000fe200078ec0ff */
[----:B------:R-:W-:Y:S01]  /*3ee0*/  FMUL.FTZ R11, R12, R29 ;  /* 0x0000001d0c0b7220 */ /* 0x000fe20000410000 */
[C---:B------:R-:W-:Y:S01]  /*3ef0*/  FFMA.FTZ R31, R4.reuse, R5, -R31 ;  /* 0x00000005041f7223 */ /* 0x040fe2000001081f */
[----:B------:R-:W-:Y:S01]  /*3f00*/  LOP3.LUT R81, R81, 0xffff0000, RZ, 0xc0, !PT ;  /* 0xffff000051517812 */ /* 0x000fe200078ec0ff */
[----:B------:R-:W-:Y:S01]  /*3f10*/  FFMA.FTZ R13, R4, R28, R13 ;  /* 0x0000001c040d7223 */ /* 0x000fe2000001000d */
[----:B------:R-:W-:Y:S01]  /*3f20*/  LOP3.LUT R5, R76, 0xffff0000, RZ, 0xc0, !PT ;  /* 0xffff00004c057812 */ /* 0x000fe200078ec0ff */
[-C--:B------:R-:W-:Y:S01]  /*3f30*/  FMUL.FTZ R73, R12, R9.reuse ;  /* 0x000000090c497220 */ /* 0x080fe20000410000 */
[----:B------:R-:W-:Y:S02]  /*3f40*/  IMAD.U32 R4, R76, 0x10000, RZ ;  /* 0x000100004c047824 */ /* 0x000fe400078e00ff */
[----:B------:R-:W-:Y:S01]  /*3f50*/  FFMA.FTZ R12, R8, R9, -R11 ;  /* 0x00000009080c7223 */ /* 0x000fe2000001080b */
[----:B------:R-:W-:Y:S01]  /*3f60*/  LOP3.LUT R10, R10, 0xffff0000, RZ, 0xc0, !PT ;  /* 0xffff00000a0a7812 */ /* 0x000fe200078ec0ff */
[C---:B------:R-:W-:Y:S01]  /*3f70*/  FMUL.FTZ R28, R15.reuse, R6 ;  /* 0x000000060f1c7220 */ /* 0x040fe20000410000 */
[----:B------:R-:W-:Y:S01]  /*3f80*/  FMUL.FTZ R9, R14, R81 ;  /* 0x000000510e097220 */ /* 0x000fe20000410000 */
[----:B------:R-:W-:Y:S01]  /*3f90*/  FFMA.FTZ R8, R8, R29, R73 ;  /* 0x0000001d08087223 */ /* 0x000fe20000010049 */
[-C--:B------:R-:W-:Y:S01]  /*3fa0*/  FMUL.FTZ R15, R15, R4.reuse ;  /* 0x000000040f0f7220 */ /* 0x080fe20000410000 */
[-C--:B------:R-:W-:Y:S01]  /*3fb0*/  FMUL.FTZ R14, R14, R5.reuse ;  /* 0x000000050e0e7220 */ /* 0x080fe20000410000 */
[C---:B------:R-:W-:Y:S01]  /*3fc0*/  FFMA.FTZ R28, R7.reuse, R4, -R28 ;  /* 0x00000004071c7223 */ /* 0x040fe2000001081c */
[C---:B------:R-:W-:Y:S01]  /*3fd0*/  FFMA.FTZ R9, R10.reuse, R5, -R9 ;  /* 0x000000050a097223 */ /* 0x040fe20000010809 */
[----:B------:R-:W-:Y:S01]  /*3fe0*/  FFMA.FTZ R15, R7, R6, R15 ;  /* 0x00000006070f7223 */ /* 0x000fe2000001000f */
        /* <DEDUP_REMOVED lines=12> */
[----:B------:R-:W-:-:S02]  /*40b0*/  IMAD.MOV.U32 R13, RZ, RZ, R79 ;  /* 0x000000ffff0d7224 */ /* 0x000fc400078e004f */
[----:B------:R-:W-:-:S07]  /*40c0*/  IMAD.MOV.U32 R15, RZ, RZ, R30 ;  /* 0x000000ffff0f7224 */ /* 0x000fce00078e001e */
.L_x_2590:
[----:B------:R-:W-:Y:S05]  /*40d0*/  BSYNC B1 ;  /* 0x0000000000017941 */ /* 0x000fea0003800000 */
.L_x_2589:
[----:B-1----:R1:W-:Y:S01]  /*40e0*/  ST.E.128 desc[UR40][R56.64], R8 ;  /* 0x0000000838007985 */ /* 0x0023e2000c101d28 */
[----:B------:R-:W-:Y:S01]  /*40f0*/  ISETP.GE.AND P0, PT, R74, R71, PT ;  /* 0x000000474a00720c */ /* 0x000fe20003f06270 */
[----:B------:R-:W-:Y:S02]  /*4100*/  IMAD.MOV.U32 R4, RZ, RZ, R68 ;  /* 0x000000ffff047224 */ /* 0x000fe400078e0044 */
[----:B------:R-:W-:-:S10]  /*4110*/  IMAD.MOV.U32 R5, RZ, RZ, R67 ;  /* 0x000000ffff057224 */ /* 0x000fd400078e0043 */
[----:B------:R-:W-:Y:S05]  /*4120*/  @P0 BRA `(.L_x_2578) ;  /* 0x0000000000e80947 */ /* 0x000fea0003800000 */
[----:B------:R-:W-:-:S05]  /*4130*/  IMAD.WIDE R4, R74, 0x2, R4 ;  /* 0x000000024a047825 */ /* 0x000fca00078e0204 */
[----:B--2---:R2:W-:Y:S01]  /*4140*/  ST.E.128 desc[UR40][R4.64], R12 ;  /* 0x0000000c04007985 */ /* 0x0045e2000c101d28 */
[----:B------:R-:W-:Y:S05]  /*4150*/  BRA `(.L_x_2578) ;  /* 0x0000000000dc7947 */ /* 0x000fea0003800000 */
.L_x_2570:
[----:B------:R-:W-:-:S06]  /*4160*/  UISETP.NE.AND UP0, UPT, UR37, 0x3, UPT ;  /* 0x000000032500788c */ /* 0x000fcc000bf05270 */
[----:B------:R-:W-:-:S13]  /*4170*/  PLOP3.LUT P5, PT, PT, PT, UP0, 0x80, 0x0 ;  /* 0x000000000000781c */ /* 0x000fda0003faf008 */
[----:B------:R-:W-:Y:S05]  /*4180*/  @!P5 BRA `(.L_x_2591) ;  /* 0x000000000004d947 */ /* 0x000fea0003800000 */
[----:B------:R-:W-:Y:S01]  /*4190*/  BPT.TRAP 0x1 ;  /* 0x000000040000795c */ /* 0x000fe20000300000 */
.L_x_2591:
[----:B------:R-:W-:Y:S01]  /*41a0*/  LEA R62, R188, R2, 0x3 ;  /* 0x00000002bc3e7211 */ /* 0x000fe200078e18ff */
[----:B------:R-:W-:Y:S01]  /*41b0*/  BSSY B1, `(.L_x_2592) ;  /* 0x0000005000017945 */ /* 0x000fe20003800000 */
[----:B------:R-:W-:Y:S02]  /*41c0*/  SHF.L.U32 R69, R192, 0x1f, RZ ;  /* 0x0000001fc0457819 */ /* 0x000fe400000006ff */
[----:B------:R-:W-:Y:S02]  /*41d0*/  SHF.R.S32.HI R66, RZ, 0x1f, R64 ;  /* 0x0000001fff427819 */ /* 0x000fe40000011440 */
[----:B------:R-:W0:Y:S02]  /*41e0*/  SYNCS.PHASECHK.TRANS64.TRYWAIT P0, [R62+URZ+0x28c90], R69 ;  /* 0x028c90453e0075a7 */ /* 0x000e24000800017f */
[----:B0-----:R-:W-:Y:S05]  /*41f0*/  @!P0 BRA `(.L_x_2593) ;  /* 0x000001c4005c8947 */ /* 0x001fea0003800000 */
.L_x_2926:
[----:B------:R-:W-:Y:S05]  /*4200*/  BSYNC B1 ;  /* 0x0000000000017941 */ /* 0x000fea0003800000 */
.L_x_2592:
        /* <DEDUP_REMOVED lines=24> */
[----:B------:R1:W2:Y:S04]  /*4390*/  SHFL.IDX PT, R29, R13, RZ, 0x1c1f ;  /* 0x001c1fff0d1d7589 */ /* 0x0002a800000e0000 */
[----:B------:R1:W3:Y:S02]  /*43a0*/  SHFL.IDX PT, R14, R5, RZ, 0x1c1f ;  /* 0x001c1fff050e7589 */ /* 0x0002e400000e0000 */
.L_x_2930:
        /* <DEDUP_REMOVED lines=18> */
.L_x_2578:
[----:B------:R-:W-:Y:S05]  /*44d0*/  BSYNC B0 ;  /* 0x0000000000007941 */ /* 0x000fea0003800000 */
.L_x_2569:
[----:B-12-4-:R-:W1:Y:S01]  /*44e0*/  S2R R4, SR_TID.X ;  /* 0x0000000000047919 */ /* 0x016e620000002100 */
        /* <DEDUP_REMOVED lines=16> */
.L_x_2596:
[----:B------:R-:W-:Y:S05]  /*45f0*/  BSYNC B0 ;  /* 0x0000000000007941 */ /* 0x000fea0003800000 */
.L_x_2595:
[----:B------:R-:W2:Y:S01]  /*4600*/  SYNCS.PHASECHK.TRANS64.TRYWAIT P5, [R62+URZ+0x28cb0], R69 ;  /* 0x028cb0453e0075a7 */ /* 0x000ea200080a017f */
[----:B------:R-:W-:Y:S04]  /*4610*/  BSSY B0, `(.L_x_2597) ;  /* 0x0000002000007945 */ /* 0x000fe80003800000 */
[----:B--2---:R-:W-:Y:S05]  /*4620*/  @!P5 BRA `(.L_x_2598) ;  /* 0x000001c000a8d947 */ /* 0x004fea0003800000 */
.L_x_2931:
[----:B------:R-:W-:Y:S05]  /*4630*/  BSYNC B0 ;  /* 0x0000000000007941 */ /* 0x000fea0003800000 */
.L_x_2597:
        /* <DEDUP_REMOVED lines=18> */
[----:B------:R-:W-:Y:S01]  /*4760*/  LEA.HI.X R4, R4, UR5, R7, 0x1, P5 ;  /* 0x0000000504047c11 */ /* 0x000fe2000a8f0c07 */
[----:B------:R1:W4:Y:S01]  /*4770*/  SHFL.IDX PT, R15, R5, RZ, 0x1c1f ;  /* 0x001c1fff050f7589 */ /* 0x00032200000e0000 */
[----:B------:R-:W-:-:S03]  /*4780*/  ISETP.GT.AND P5, PT, R70, R189, PT ;  /* 0x000000bd4600720c */ /* 0x000fc60003fa4270 */
[----:B------:R1:W0:Y:S10]  /*4790*/  SHFL.IDX PT, R13, R4, RZ, 0x1c1f ;  /* 0x001c1fff040d7589 */ /* 0x00023400000e0000 */
[----:B-1----:R-:W-:Y:S05]  /*47a0*/  @!P5 BRA `(.L_x_2600) ;  /* 0x00000004009cd947 */ /* 0x002fea0003800000 */
[----:B------:R-:W5:Y:S01]  /*47b0*/  LDL R31, [R1+0x10] ;  /* 0x00001000011f7983 */ /* 0x000f620000100800 */
[----:B------:R-:W-:-:S03]  /*47c0*/  ULDC UR4, c[0x0][0x320] ;  /* 0x0000c80000047ab9 */ /* 0x000fc60000000800 */
[----:B------:R-:W2:Y:S04]  /*47d0*/  LDL R12, [R1+0x14] ;  /* 0x00001400010c7983 */ /* 0x000ea80000100800 */
[----:B------:R-:W2:Y:S01]  /*47e0*/  LDL R30, [R1+0x18] ;  /* 0x00001800011e7983 */ /* 0x000ea20000100800 */
[----:B------:R-:W-:Y:S01]  /*47f0*/  ISETP.GE.AND P6, PT, R16, UR4, PT ;  /* 0x0000000410007c0c */ /* 0x000fe2000bfc6270 */
[----:B------:R-:W-:Y:S01]  /*4800*/  IMAD R9, R188, 0x8000, R51 ;  /* 0x00008000bc097824 */ /* 0x000fe200078e0233 */
[----:B------:R-:W-:Y:S01]  /*4810*/  LOP3.LUT P5, RZ, R196, 0x4, RZ, 0xc0, !PT ;  /* 0x00000004c4ff7812 */ /* 0x000fe200078ac0ff */
[----:B------:R-:W2:Y:S02]  /*4820*/  LDL R29, [R1+0x1c] ;  /* 0x00001c00011d7983 */ /* 0x000ea40000100800 */
[----:B------:R-:W-:-:S02]  /*4830*/  IMAD R10, R9, 0x2, R2 ;  /* 0x00000002090a7824 */ /* 0x000fc400078e0202 */
[----:B------:R-:W2:Y:S04]  /*4840*/  LDL R28, [R1+0x20] ;  /* 0x00002000011c7983 */ /* 0x000ea80000100800 */
[----:B---3--:R-:W3:Y:S01]  /*4850*/  LDL R14, [R1+0x24] ;  /* 0x00002400010e7983 */ /* 0x008ee20000100800 */
[----:B------:R-:W-:-:S03]  /*4860*/  VIADD R11, R9, 0x20 ;  /* 0x00000020090b7836 */ /* 0x000fc60000000000 */
[----:B------:R-:W1:Y:S01]  /*4870*/  @!P6 LDS.128 R4, [R10+0x400] ;  /* 0x000400000a04e984 */ /* 0x000e620000000c00 */
[----:B------:R-:W-:Y:S01]  /*4880*/  @P5 VIADD R11, R9, 0xffffffe0 ;  /* 0xffffffe0090b5836 */ /* 0x000fe20000000000 */
[C---:B----4-:R-:W-:Y:S02]  /*4890*/  @!P6 LEA R8, P5, R16.reuse, R15, 0x1 ;  /* 0x0000000f1008e211 */ /* 0x050fe400078a08ff */
[----:B------:R-:W4:Y:S01]  /*48a0*/  LDL R63, [R1+0x2c] ;  /* 0x00002c00013f7983 */ /* 0x000f220000100800 */
[----:B------:R-:W-:Y:S01]  /*48b0*/  IMAD R11, R11, 0x2, R2 ;  /* 0x000000020b0b7824 */ /* 0x000fe200078e0202 */
[----:B0-----:R-:W-:Y:S02]  /*48c0*/  @!P6 LEA.HI.X R9, R16, R13, R17, 0x1, P5 ;  /* 0x0000000d1009e211 */ /* 0x001fe400028f0c11 */
[C---:B------:R-:W-:Y:S01]  /*48d0*/  ISETP.GE.AND P5, PT, R186.reuse, UR4, PT ;  /* 0x00000004ba007c0c */ /* 0x040fe2000bfa6270 */
[----:B------:R-:W4:Y:S04]  /*48e0*/  LDL R57, [R1+0x30] ;  /* 0x0000300001397983 */ /* 0x000f280000100800 */
[----:B------:R-:W4:Y:S04]  /*48f0*/  LDL R56, [R1+0x34] ;  /* 0x0000340001387983 */ /* 0x000f280000100800 */
[----:B-1----:R0:W-:Y:S04]  /*4900*/  @!P6 ST.E.128 desc[UR40][R8.64], R4 ;  /* 0x000000040800e985 */ /* 0x0021e8000c101d28 */
[----:B------:R-:W1:Y:S01]  /*4910*/  @!P5 LDS.128 R4, [R11+0x400] ;  /* 0x000400000b04d984 */ /* 0x000e620000000c00 */
[----:B0-----:R-:W-:-:S04]  /*4920*/  @!P5 LEA R8, P6, R186, R15, 0x1 ;  /* 0x0000000fba08d211 */ /* 0x001fc800078c08ff */
[----:B------:R-:W-:Y:S02]  /*4930*/  @!P5 LEA.HI.X R9, R186, R13, R202, 0x1, P6 ;  /* 0x0000000dba09d211 */ /* 0x000fe400030f0cca */
[----:B------:R-:W-:-:S03]  /*4940*/  ISETP.GE.AND P6, PT, R228, UR4, PT ;  /* 0x00000004e4007c0c */ /* 0x000fc6000bfc6270 */
[----:B-1----:R0:W-:Y:S10]  /*4950*/  @!P5 ST.E.128 desc[UR40][R8.64], R4 ;  /* 0x000000040800d985 */ /* 0x0021f4000c101d28 */
[----:B------:R-:W1:Y:S01]  /*4960*/  @!P6 LDS.128 R4, [R10+0x2400] ;  /* 0x002400000a04e984 */ /* 0x000e620000000c00 */
[----:B0-----:R-:W-:-:S05]  /*4970*/  @!P6 LEA R8, P5, R228, R15, 0x1 ;  /* 0x0000000fe408e211 */ /* 0x001fca00078a08ff */
[----:B-----5:R-:W-:Y:S01]  /*4980*/  @!P6 IMAD.X R9, R13, 0x1, R31, P5 ;  /* 0x000000010d09e824 */ /* 0x020fe200028e061f */
[C---:B------:R-:W-:Y:S01]  /*4990*/  ISETP.GE.AND P5, PT, R220.reuse, UR4, PT ;  /* 0x00000004dc007c0c */ /* 0x040fe2000bfa6270 */
[----:B------:R-:W5:Y:S04]  /*49a0*/  LDL R31, [R1+0x38] ;  /* 0x00003800011f7983 */ /* 0x000f680000100800 */
[----:B-1----:R0:W-:Y:S08]  /*49b0*/  @!P6 ST.E.128 desc[UR40][R8.64], R4 ;  /* 0x000000040800e985 */ /* 0x0021f0000c101d28 */
        /* <DEDUP_REMOVED lines=8> */
[----:B------:R-:W-:Y:S01]  /*4a40*/  @!P6 IMAD.X R9, R13, 0x1, R30, P5 ;  /* 0x000000010d09e824 */ /* 0x000fe200028e061e */
[C---:B------:R-:W-:Y:S01]  /*4a50*/  ISETP.GE.AND P5, PT, R215.reuse, UR4, PT ;  /* 0x00000004d7007c0c */ /* 0x040fe2000bfa6270 */
[----:B------:R-:W5:Y:S04]  /*4a60*/  LDL R30, [R1+0x3c] ;  /* 0x00003c00011e7983 */ /* 0x000f680000100800 */
[----:B-1----:R0:W-:Y:S08]  /*4a70*/  @!P6 ST.E.128 desc[UR40][R8.64], R4 ;  /* 0x000000040800e985 */ /* 0x0021f0000c101d28 */
        /* <DEDUP_REMOVED lines=14> */
[----:B---3--:R-:W-:Y:S02]  /*4b60*/  @!P5 IMAD.X R9, R13, 0x1, R14, P6 ;  /* 0x000000010d09d824 */ /* 0x008fe400030e060e */
[----:B------:R-:W3:Y:S01]  /*4b70*/  LDL R14, [R1] ;  /* 0x00000000010e7983 */ /* 0x000ee20000100800 */
        /* <DEDUP_REMOVED lines=10> */
[----:B----4-:R-:W-:Y:S01]  /*4c20*/  @!P5 IMAD.X R9, R13, 0x1, R63, P6 ;  /* 0x000000010d09d824 */ /* 0x010fe200030e063f */
        /* <DEDUP_REMOVED lines=25> */
[----:B---3--:R-:W-:-:S04]  /*4dc0*/  ISETP.GE.AND P5, PT, R14, UR4, PT ;  /* 0x000000040e007c0c */ /* 0x008fc8000bfa6270 */
[----:B-1----:R0:W-:Y:S09]  /*4dd0*/  @!P6 ST.E.128 desc[UR40][R8.64], R4 ;  /* 0x000000040800e985 */ /* 0x0021f2000c101d28 */
[----:B------:R-:W1:Y:S01]  /*4de0*/  @!P5 LDS.128 R4, [R11+0xe400] ;  /* 0x00e400000b04d984 */ /* 0x000e620000000c00 */
[----:B0-----:R-:W-:-:S05]  /*4df0*/  @!P5 LEA R8, P6, R14, R15, 0x1 ;  /* 0x0000000f0e08d211 */ /* 0x001fca00078c08ff */
[----:B--2---:R-:W-:-:S05]  /*4e00*/  @!P5 IMAD.X R9, R13, 0x1, R12, P6 ;  /* 0x000000010d09d824 */ /* 0x004fca00030e060c */
[----:B-1----:R1:W-:Y:S03]  /*4e10*/  @!P5 ST.E.128 desc[UR40][R8.64], R4 ;  /* 0x000000040800d985 */ /* 0x0023e6000c101d28 */
.L_x_2600:
[----:B------:R-:W-:Y:S05]  /*4e20*/  BSYNC B0 ;  /* 0x0000000000007941 */ /* 0x000fea0003800000 */
.L_x_2599:
        /* <DEDUP_REMOVED lines=11> */
[----:B-1----:R-:W-:Y:S02]  /*4ee0*/  SEL R5, RZ, 0x1, P5 ;  /* 0x00000001ff057807 */ /* 0x002fe40002800000 */
[----:B------:R-:W-:Y:S02]  /*4ef0*/  SEL R188, R188, RZ, P5 ;  /* 0x000000ffbcbc7207 */ /* 0x000fe40002800000 */
[----:B------:R-:W-:Y:S01]  /*4f00*/  LOP3.LUT R192, R192, R5, RZ, 0x3c, !PT ;  /* 0x00000005c0c07212 */ /* 0x000fe200078e3cff */
[----:B------:R0:W-:Y:S01]  /*4f10*/  @!P0 SYNCS.ARRIVE.TRANS64.RED.A1T0 RZ, [R62+URZ], RZ ;  /* 0x000000ff3eff89a7 */ /* 0x0001e2000810043f */
[----:B------:R-:W-:Y:S01]  /*4f20*/  PLOP3.LUT P0, PT, PT, PT, PT, 0x8, 0x0 ;  /* 0x000000000000781c */ /* 0x000fe20003f0e170 */
[----:B------:R-:W-:-:S12]  /*4f30*/  @P4 BRA `(.L_x_2601) ;  /* 0xffffffd400f04947 */ /* 0x000fd8000383ffff */
.L_x_2564:
[----:B------:R-:W-:Y:S04]  /*4f40*/  BSSY B0, `(.L_x_2602) ;  /* 0x0000004000007945 */ /* 0x000fe80003800000 */
[----:B------:R-:W-:Y:S05]  /*4f50*/  @P0 BRA `(.L_x_2603) ;  /* 0x0000000000080947 */ /* 0x000fea0003800000 */
[----:B------:R-:W1:Y:S02]  /*4f60*/  FENCE.VIEW.ASYNC.G ;  /* 0x00000000000073c6 */ /* 0x000e640000000100 */
[----:B-1----:R-:W-:Y:S06]  /*4f70*/  BAR.ARV 0xc, 0x180 ;  /* 0x0306000000007b1d */ /* 0x002fec0000002000 */
.L_x_2603:
[----:B------:R-:W-:Y:S05]  /*4f80*/  BSYNC B0 ;  /* 0x0000000000007941 */ /* 0x000fea0003800000 */
.L_x_2602:
[----:B------:R-:W-:Y:S01]  /*4f90*/  UISETP.NE.AND UP0, UPT, UR39, 0x1, UPT ;  /* 0x000000012700788c */ /* 0x000fe2000bf05270 */
[----:B------:R-:W-:Y:S05]  /*4fa0*/  BSSY B7, `(.L_x_2604) ;  /* 0x0001066000077945 */ /* 0x000fea0003800000 */
[----:B------:R-:W-:-:S13]  /*4fb0*/  PLOP3.LUT P0, PT, PT, PT, UP0, 0x80, 0x0 ;  /* 0x000000000000781c */ /* 0x000fda0003f0f008 */
[----:B------:R-:W-:Y:S05]  /*4fc0*/  @!P0 BRA `(.L_x_2605) ;  /* 0x0000002000e88947 */ /* 0x000fea0003800000 */
[----:B------:R-:W1:Y:S01]  /*4fd0*/  LDC R0, c[0x0][0x448] ;  /* 0x00011200ff007b82 */ /* 0x000e620000000800 */
[----:B------:R-:W-:-:S07]  /*4fe0*/  IADD3 R23, R184, 0x1, -R23 ;  /* 0x00000001b8177810 */ /* 0x000fce0007ffe817 */
[----:B------:R-:W2:Y:S01]  /*4ff0*/  LDC.64 R4, c[0x0][0x9e0] ;  /* 0x00027800ff047b82 */ /* 0x000ea20000000a00 */
[----:B-1----:R-:W-:Y:S01]  /*5000*/  ISETP.NE.AND P1, PT, R0, 0x1, PT ;  /* 0x000000010000780c */ /* 0x002fe20003f25270 */
[----:B------:R-:W-:Y:S01]  /*5010*/  VIADD R0, R195, 0x3f ;  /* 0x0000003fc3007836 */ /* 0x000fe20000000000 */
[----:B--2---:R-:W-:-:S11]  /*5020*/  ISETP.GE.AND P2, PT, R5, 0x1, PT ;  /* 0x000000010500780c */ /* 0x004fd60003f46270 */
[----:B------:R-:W1:Y:S08]  /*5030*/  @P1 LDC R3, c[0x0][0x44c] ;  /* 0x00011300ff031b82 */ /* 0x000e700000000800 */
[----:B------:R-:W2:Y:S01]  /*5040*/  @P1 LDC R6, c[0x0][0x450] ;  /* 0x00011400ff061b82 */ /* 0x000ea20000000800 */
[----:B-1----:R-:W-:-:S05]  /*5050*/  @P1 IMAD.HI.U32 R3, R0, R3, RZ ;  /* 0x0000000300031227 */ /* 0x002fca00078e00ff */
[----:B--2---:R-:W-:-:S05]  /*5060*/  @P1 SHF.R.U32.HI R0, RZ, R6, R3 ;  /* 0x00000006ff001219 */ /* 0x004fca0000011603 */
[----:B------:R-:W-:-:S04]  /*5070*/  IMAD.IADD R3, R23, 0x1, R0 ;  /* 0x0000000117037824 */ /* 0x000fc800078e0200 */
        /* <DEDUP_REMOVED lines=8> */
[----:B------:R-:W1:Y:S02]  /*5100*/  @P0 LDC.64 R6, c[0x0][0x9e8] ;  /* 0x00027a00ff060b82 */ /* 0x000e640000000a00 */
[----:B-1----:R-:W-:-:S05]  /*5110*/  @P0 IMAD.HI.U32 R0, R3, R6, RZ ;  /* 0x0000000603000227 */ /* 0x002fca00078e00ff */
[----:B------:R-:W-:-:S04]  /*5120*/  @P0 SHF.R.U32.HI R3, RZ, R7, R0 ;  /* 0x00000007ff030219 */ /* 0x000fc80000011600 */
[----:B------:R-:W-:Y:S01]  /*5130*/  LOP3.LUT R0, RZ, R3, RZ, 0x33, !PT ;  /* 0x00000003ff007212 */ /* 0x000fe200078e33ff */
[----:B------:R-:W-:Y:S06]  /*5140*/  BRA `(.L_x_2609) ;  /* 0x0000000000107947 */ /* 0x000fec0003800000 */
.L_x_2608:
[----:B------:R-:W-:-:S13]  /*5150*/  ISETP.NE.AND P0, PT, R5, 0x1, PT ;  /* 0x000000010500780c */ /* 0x000fda0003f05270 */
[----:B------:R-:W1:Y:S02]  /*5160*/  @P0 LDC.64 R6, c[0x0][0x9e8] ;  /* 0x00027a00ff060b82 */ /* 0x000e640000000a00 */
[----:B-1----:R-:W-:-:S05]  /*5170*/  @P0 IMAD.HI.U32 R6, R0, R6, RZ ;  /* 0x0000000600060227 */ /* 0x002fca00078e00ff */
[----:B------:R-:W-:-:S07]  /*5180*/  @P0 SHF.R.U32.HI R0, RZ, R7, R6 ;  /* 0x00000007ff000219 */ /* 0x000fce0000011606 */
.L_x_2609:
[----:B------:R-:W-:Y:S05]  /*5190*/  BSYNC B0 ;  /* 0x0000000000007941 */ /* 0x000fea0003800000 */
.L_x_2607:
[----:B------:R-:W-:-:S05]  /*51a0*/  IMAD R3, R0, R5, R5 ;  /* 0x0000000500037224 */ /* 0x000fca00078e0205 */
[----:B------:R-:W-:-:S07]  /*51b0*/  VIMNMX R4, R4, R3, PT ;  /* 0x0000000304047248 */ /* 0x000fce0003fe0100 */
.L_x_2606:
[----:B------:R-:W1:Y:S01]  /*51c0*/  @P1 LDC R0, c[0x0][0x44c] ;  /* 0x00011300ff001b82 */ /* 0x000e620000000800 */
[----:B------:R-:W-:Y:S01]  /*51d0*/  IADD3 R4, R4, 0x3f, RZ ;  /* 0x0000003f04047810 */ /* 0x000fe20007ffe0ff */
[----:B------:R-:W-:Y:S01]  /*51e0*/  IMAD.MOV.U32 R7, RZ, RZ, R195 ;  /* 0x000000ffff077224 */ /* 0x000fe200078e00c3 */
[----:B------:R-:W-:Y:S02]  /*51f0*/  ULDC UR4, c[0x0][0x9dc] ;  /* 0x0002770000047ab9 */ /* 0x000fe40000000800 */
[----:B------:R-:W-:-:S03]  /*5200*/  SHF.R.S32.HI R3, RZ, 0x1f, R4 ;  /* 0x0000001fff037819 */ /* 0x000fc60000011404 */
[----:B------:R-:W2:Y:S01]  /*5210*/  @P1 LDC R9, c[0x0][0x450] ;  /* 0x00011400ff091b82 */ /* 0x000ea20000000800 */
[----:B------:R-:W-:-:S04]  /*5220*/  LEA.HI R3, R3, R4, RZ, 0x6 ;  /* 0x0000000403037211 */ /* 0x000fc800078f30ff */
[----:B------:R-:W-:-:S04]  /*5230*/  SHF.R.S32.HI R3, RZ, 0x6, R3 ;  /* 0x00000006ff037819 */ /* 0x000fc80000011403 */
[----:B------:R-:W-:Y:S01]  /*5240*/  VIMNMX R20, R168, R3, PT ;  /* 0x00000003a8147248 */ /* 0x000fe20003fe0100 */
[----:B-1----:R-:W-:-:S05]  /*5250*/  @P1 IMAD.HI.U32 R0, R195, R0, RZ ;  /* 0x00000000c3001227 */ /* 0x002fca00078e00ff */
[----:B--2---:R-:W-:-:S05]  /*5260*/  @P1 SHF.R.U32.HI R7, RZ, R9, R0 ;  /* 0x00000009ff071219 */ /* 0x004fca0000011600 */
        /* <DEDUP_REMOVED lines=13> */
.L_x_2612:
[----:B------:R-:W-:-:S13]  /*5340*/  ISETP.NE.AND P0, PT, R5, 0x1, PT ;  /* 0x000000010500780c */ /* 0x000fda0003f05270 */
[----:B------:R-:W1:Y:S02]  /*5350*/  @P0 LDC.64 R6, c[0x0][0x9e8] ;  /* 0x00027a00ff060b82 */ /* 0x000e640000000a00 */
[----:B-1----:R-:W-:-:S05]  /*5360*/  @P0 IMAD.HI.U32 R4, R40, R6, RZ ;  /* 0x0000000628040227 */ /* 0x002fca00078e00ff */
[----:B------:R-:W-:-:S07]  /*5370*/  @P0 SHF.R.U32.HI R40, RZ, R7, R4 ;  /* 0x00000007ff280219 */ /* 0x000fce0000011604 */
.L_x_2613:
[----:B------:R-:W-:Y:S05]  /*5380*/  BSYNC B0 ;  /* 0x0000000000007941 */ /* 0x000fea0003800000 */
.L_x_2611:
[----:B------:R-:W-:-:S05]  /*5390*/  IMAD R5, R40, R5, RZ ;  /* 0x0000000528057224 */ /* 0x000fca00078e02ff */
[----:B------:R-:W-:-:S07]  /*53a0*/  VIMNMX R0, R0, R5, !PT ;  /* 0x0000000500007248 */ /* 0x000fce0007fe0100 */
.L_x_2610:
        /* <DEDUP_REMOVED lines=47> */
[----:B---34-:R-:W-:Y:S02]  /*56a0*/  CS2R R14, SRZ ;  /* 0x00000000000e7805 */ /* 0x018fe4000001ff00 */
        /* <DEDUP_REMOVED lines=9> */
[----:B0-----:R-:W-:Y:S02]  /*5740*/  CS2R R62, SRZ ;  /* 0x00000000003e7805 */ /* 0x001fe4000001ff00 */
        /* <DEDUP_REMOVED lines=21> */
[----:B------:R-:W-:Y:S06]  /*58a0*/  @!P1 BRA `(.L_x_2614) ;  /* 0x000000fc00549947 */ /* 0x000fec0003800000 */
[----:B------:R-:W0:Y:S02]  /*58b0*/  S2R R23, SR_TID.X ;  /* 0x0000000000177919 */ /* 0x000e240000002100 */
        /* <DEDUP_REMOVED lines=8> */
[----:B------:R-:W-:Y:S02]  /*5940*/  IMAD.U32 R0, RZ, RZ, UR37 ;  /* 0x00000025ff007e24 */ /* 0x000fe4000f8e00ff */
[----:B------:R-:W-:-:S03]  /*5950*/  IMAD R3, R3, 0x8000, R2 ;  /* 0x0000800003037824 */ /* 0x000fc600078e0202 */
[----:B------:R-:W-:Y:S01]  /*5960*/  ISETP.NE.AND P0, PT, R0, 0x3, PT ;  /* 0x000000030000780c */ /* 0x000fe20003f05270 */
[----:B------:R-:W-:-:S05]  /*5970*/  VIADD R3, R3, 0x400 ;  /* 0x0000040003037836 */ /* 0x000fca0000000000 */
[----:B------:R-:W-:-:S04]  /*5980*/  SHF.R.U32.HI R3, RZ, 0x4, R3 ;  /* 0x00000004ff037819 */ /* 0x000fc80000011603 */
[----:B------:R-:W-:-:S04]  /*5990*/  LOP3.LUT R0, R3, 0x3fff, RZ, 0xc0, !PT ;  /* 0x00003fff03007812 */ /* 0x000fc800078ec0ff */
[----:B------:R-:W-:Y:S01]  /*59a0*/  LOP3.LUT R0, R0, 0x2000000, RZ, 0xfc, !PT ;  /* 0x0200000000007812 */ /* 0x000fe200078efcff */
[----:B------:R-:W-:Y:S06]  /*59b0*/  @!P0 BRA `(.L_x_2615) ;  /* 0x0000000000048947 */ /* 0x000fec0003800000 */
[----:B------:R-:W-:Y:S01]  /*59c0*/  BPT.TRAP 0x1 ;  /* 0x000000040000795c */ /* 0x000fe20000300000 */
.L_x_2615:
[----:B------:R-:W-:Y:S01]  /*59d0*/  IMAD R3, R18, 0x8, R2 ;  /* 0x0000000812037824 */ /* 0x000fe200078e0202 */
[----:B------:R-:W-:Y:S01]  /*59e0*/  SHF.L.U32 R6, R19, 0x1f, RZ ;  /* 0x0000001f13067819 */ /* 0x000fe200000006ff */
[----:B------:R-:W-:Y:S01]  /*59f0*/  VIADD R5, R2, 0x26800 ;  /* 0x0002680002057836 */ /* 0x000fe20000000000 */
[----:B------:R-:W-:Y:S01]  /*5a00*/  BSSY B0, `(.L_x_2616) ;  /* 0x0000008000007945 */ /* 0x000fe20003800000 */
[----:B------:R-:W-:Y:S01]  /*5a10*/  IMAD R8, R18, 0x1000, R0 ;  /* 0x0000100012087824 */ /* 0x000fe200078e0200 */
[----:B------:R-:W0:Y:S01]  /*5a20*/  SYNCS.PHASECHK.TRANS64.TRYWAIT P1, [R3+URZ+0x28c50], R6 ;  /* 0x028c5006030075a7 */ /* 0x000e22000802017f */
[----:B------:R-:W-:Y:S01]  /*5a30*/  IMAD.MOV.U32 R9, RZ, RZ, 0x40000040 ;  /* 0x40000040ff097424 */ /* 0x000fe200078e00ff */
[----:B------:R-:W-:-:S04]  /*5a40*/  SHF.R.U32.HI R5, RZ, 0x4, R5 ;  /* 0x00000004ff057819 */ /* 0x000fc80000011605 */
[----:B------:R-:W-:-:S04]  /*5a50*/  LOP3.LUT R5, R5, 0x3fff, RZ, 0xc0, !PT ;  /* 0x00003fff05057812 */ /* 0x000fc800078ec0ff */
[----:B------:R-:W-:Y:S01]  /*5a60*/  LOP3.LUT R5, R5, 0x10000, RZ, 0xfc, !PT ;  /* 0x0001000005057812 */ /* 0x000fe200078efcff */
[----:B0-----:R-:W-:Y:S06]  /*5a70*/  @!P1 BRA `(.L_x_2617) ;  /* 0x000001ac00a89947 */ /* 0x001fec0003800000 */
.L_x_2932:
[----:B------:R-:W-:Y:S05]  /*5a80*/  BSYNC B0 ;  /* 0x0000000000007941 */ /* 0x000fea0003800000 */
.L_x_2616:
[----:B------:R-:W-:Y:S01]  /*5a90*/  BAR.SYNC.DEFER_BLOCKING 0xe, 0x100 ;  /* 0x0384000000007b1d */ /* 0x000fe20000010000 */
[----:B0-----:R-:W-:Y:S01]  /*5aa0*/  IMAD.MOV.U32 R6, RZ, RZ, R5 ;  /* 0x000000ffff067224 */ /* 0x001fe200078e0005 */
[C---:B------:R-:W-:Y:S01]  /*5ab0*/  R2UR UR6, R8.reuse ;  /* 0x00000000080672ca */ /* 0x040fe200000e0000 */
[----:B------:R-:W-:Y:S01]  /*5ac0*/  IMAD.MOV.U32 R7, RZ, RZ, 0x40000040 ;  /* 0x40000040ff077424 */ /* 0x000fe200078e00ff */
[----:B------:R-:W-:Y:S01]  /*5ad0*/  R2UR UR7, R9 ;  /* 0x00000000090772ca */ /* 0x000fe200000e0000 */
[----:B------:R-:W-:Y:S01]  /*5ae0*/  VIADD R10, R8, 0x80 ;  /* 0x00000080080a7836 */ /* 0x000fe20000000000 */
[----:B------:R-:W-:Y:S01]  /*5af0*/  R2UR UR4, R6 ;  /* 0x00000000060472ca */ /* 0x000fe200000e0000 */
[----:B------:R-:W-:Y:S01]  /*5b00*/  IMAD.MOV.U32 R11, RZ, RZ, 0x40000040 ;  /* 0x40000040ff0b7424 */ /* 0x000fe200078e00ff */
[----:B------:R-:W-:Y:S01]  /*5b10*/  R2UR UR5, R7 ;  /* 0x00000000070572ca */ /* 0x000fe200000e0000 */
[----:B------:R-:W-:Y:S02]  /*5b20*/  VIADD R12, R5, 0x2 ;  /* 0x00000002050c7836 */ /* 0x000fe40000000000 */
[----:B------:R-:W-:-:S02]  /*5b30*/  IMAD.MOV.U32 R13, RZ, RZ, 0x40000040 ;  /* 0x40000040ff0d7424 */ /* 0x000fc400078e00ff */
[----:B------:R-:W-:Y:S01]  /*5b40*/  IMAD.MOV.U32 R9, RZ, RZ, 0x40000040 ;  /* 0x40000040ff097424 */ /* 0x000fe200078e00ff */
[----:B-----5:R-:W-:-:S07]  /*5b50*/  WARPGROUP.ARRIVE ;  /* 0x00000000000079c5 */ /* 0x020fce0000000000 */
[----:B------:R-:W-:Y:S01]  /*5b60*/  HGMMA.64x256x16.F32.BF16 R24, gdesc[UR4].tnspB, RZ, !UPT, gsb0 ;  /* 0x43e00000041879f0 */ /* 0x000fe2000c0018ff */
[----:B------:R-:W-:Y:S01]  /*5b70*/  R2UR UR6, R10 ;  /* 0x000000000a0672ca */ /* 0x000fe200000e0000 */
[----:B------:R-:W-:Y:S01]  /*5b80*/  VIADD R10, R8, 0x100 ;  /* 0x00000100080a7836 */ /* 0x000fe20000000000 */
[----:B------:R-:W-:Y:S01]  /*5b90*/  R2UR UR7, R11 ;  /* 0x000000000b0772ca */ /* 0x000fe200000e0000 */
[----:B------:R-:W-:Y:S01]  /*5ba0*/  IMAD.MOV.U32 R11, RZ, RZ, 0x40000040 ;  /* 0x40000040ff0b7424 */ /* 0x000fe200078e00ff */
[----:B------:R-:W-:Y:S01]  /*5bb0*/  R2UR UR4, R12 ;  /* 0x000000000c0472ca */ /* 0x000fe200000e0000 */
[----:B------:R-:W-:Y:S01]  /*5bc0*/  VIADD R8, R8, 0x180 ;  /* 0x0000018008087836 */ /* 0x000fe20000000000 */
[----:B------:R-:W-:Y:S01]  /*5bd0*/  R2UR UR5, R13 ;  /* 0x000000000d0572ca */ /* 0x000fe200000e0000 */
[----:B------:R-:W-:Y:S02]  /*5be0*/  WARPGROUP.DEPBAR.LE gsb0, 0x0 ;  /* 0x00008000000079c5 */ /* 0x000fe40000010000 */
[----:B------:R-:W-:-:S15]  /*5bf0*/  WARPGROUP.ARRIVE ;  /* 0x00000000000079c5 */ /* 0x000fde0000000000 */
[----:B------:R-:W-:-:S03]  /*5c00*/  NOP ;  /* 0x0000000000007918 */ /* 0x000fc60000000000 */
[----:B------:R-:W-:Y:S01]  /*5c10*/  HGMMA.64x256x16.F32.BF16 R24, gdesc[UR4].tnspB, R24, gsb0 ;  /* 0x43e00000041879f0 */ /* 0x000fe20008001818 */
[----:B------:R-:W-:Y:S01]  /*5c20*/  R2UR UR6, R10 ;  /* 0x000000000a0672ca */ /* 0x000fe200000e0000 */
[----:B------:R-:W-:Y:S01]  /*5c30*/  VIADD R10, R5, 0x4 ;  /* 0x00000004050a7836 */ /* 0x000fe20000000000 */
[----:B------:R-:W-:Y:S02]  /*5c40*/  R2UR UR7, R11 ;  /* 0x000000000b0772ca */ /* 0x000fe400000e0000 */
[----:B------:R-:W-:Y:S02]  /*5c50*/  MOV R11, 0x40000040 ;  /* 0x40000040000b7802 */ /* 0x000fe40000000f00 */
[----:B------:R-:W-:Y:S02]  /*5c60*/  R2UR UR4, R10 ;  /* 0x000000000a0472ca */ /* 0x000fe400000e0000 */
[----:B------:R-:W-:Y:S01]  /*5c70*/  R2UR UR5, R11 ;  /* 0x000000000b0572ca */ /* 0x000fe200000e0000 */
[----:B------:R-:W-:-:S02]  /*5c80*/  WARPGROUP.DEPBAR.LE gsb0, 0x0 ;  /* 0x00008000000079c5 */ /* 0x000fc40000010000 */
[----:B------:R-:W-:-:S15]  /*5c90*/  WARPGROUP.ARRIVE ;  /* 0x00000000000079c5 */ /* 0x000fde0000000000 */
[----:B------:R-:W-:-:S01]  /*5ca0*/  NOP ;  /* 0x0000000000007918 */ /* 0x000fc20000000000 */
[----:B------:R-:W-:Y:S01]  /*5cb0*/  HGMMA.64x256x16.F32.BF16 R24, gdesc[UR4].tnspB, R24, gsb0 ;  /* 0x43e00000041879f0 */ /* 0x000fe20008001818 */
        /* <DEDUP_REMOVED lines=11> */
[----:B------:R-:W-:Y:S06]  /*5d70*/  BAR.ARV 0xf, 0x100 ;  /* 0x03c4000000007b1d */ /* 0x000fec0000002000 */
[----:B------:R-:W-:Y:S05]  /*5d80*/  @!P0 BRA `(.L_x_2618) ;  /* 0x0000000000048947 */ /* 0x000fea0003800000 */
[----:B------:R-:W-:Y:S01]  /*5d90*/  BPT.TRAP 0x1 ;  /* 0x000000040000795c */ /* 0x000fe20000300000 */
.L_x_2618:
[----:B------:R-:W-:Y:S01]  /*5da0*/  VIADD R14, R3, 0x28c60 ;  /* 0x00028c60030e7836 */ /* 0x000fe20000000000 */
[----:B------:R-:W-:Y:S01]  /*5db0*/  BSSY B0, `(.L_x_2619) ;  /* 0x00000cc000007945 */ /* 0x000fe20003800000 */
[----:B------:R-:W-:-:S03]  /*5dc0*/  VIADD R3, R20, 0xfffffffe ;  /* 0xfffffffe14037836 */ /* 0x000fc60000000000 */
[----:B------:R-:W-:Y:S02]  /*5dd0*/  PRMT R14, R187, 0x654, R14 ;  /* 0x00000654bb0e7816 */ /* 0x000fe4000000000e */
[----:B------:R-:W-:Y:S02]  /*5de0*/  ISETP.GE.AND P1, PT, R3, R4, PT ;  /* 0x000000040300720c */ /* 0x000fe40003f26270 */
[----:B------:R0:W-:Y:S11]  /*5df0*/  SYNCS.ARRIVE.TRANS64.RED.A1T0 RZ, [R14+URZ], RZ ;  /* 0x000000ff0eff79a7 */ /* 0x0001f6000810043f */
[----:B0-----:R-:W-:Y:S05]  /*5e00*/  @!P1 BRA `(.L_x_2620) ;  /* 0x0000000c00189947 */ /* 0x001fea0003800000 */
.L_x_2627:
[----:B------:R-:W-:Y:S01]  /*5e10*/  BAR.SYNC.DEFER_BLOCKING 0xe, 0x100 ;  /* 0x0384000000007b1d */ /* 0x000fe20000010000 */
[C---:B------:R-:W-:Y:S01]  /*5e20*/  IMAD R5, R18.reuse, 0x40, R194 ;  /* 0x0000004012057824 */ /* 0x040fe200078e02c2 */
[----:B------:R-:W-:Y:S01]  /*5e30*/  ISETP.GT.AND P2, PT, R3, R4, PT ;  /* 0x000000040300720c */ /* 0x000fe20003f44270 */
[----:B------:R-:W-:Y:S02]  /*5e40*/  VIADD R18, R18, 0x1 ;  /* 0x0000000112127836 */ /* 0x000fe40000000000 */
[----:B------:R-:W-:Y:S02]  /*5e50*/  IMAD R5, R5, 0x4, R2 ;  /* 0x0000000405057824 */ /* 0x000fe400078e0202 */
[----:B------:R-:W-:Y:S01]  /*5e60*/  VIADD R3, R3, 0xffffffff ;  /* 0xffffffff03037836 */ /* 0x000fe20000000000 */
[----:B------:R-:W-:-:S04]  /*5e70*/  ISETP.NE.AND P1, PT, R18, 0x2, PT ;  /* 0x000000021200780c */ /* 0x000fc80003f25270 */
[----:B------:R-:W-:Y:S01]  /*5e80*/  SEL R18, R18, RZ, P1 ;  /* 0x000000ff12127207 */ /* 0x000fe20000800000 */
[----:B0-----:R-:W0:Y:S04]  /*5e90*/  LDS R14, [R5+0x28800] ;  /* 0x02880000050e7984 */ /* 0x001e280000000800 */
        /* <DEDUP_REMOVED lines=133> */
.L_x_2621:
[----:B------:R-:W-:Y:S01]  /*66f0*/  IMAD R5, R18, 0x8, R2 ;  /* 0x0000000812057824 */ /* 0x000fe200078e0202 */
[----:B------:R-:W-:-:S04]  /*6700*/  SHF.L.U32 R14, R19, 0x1f, RZ ;  /* 0x0000001f130e7819 */ /* 0x000fc800000006ff */
[----:B------:R0:W1:Y:S01]  /*6710*/  SYNCS.PHASECHK.TRANS64.TRYWAIT P1, [R5+URZ+0x28c50], R14 ;  /* 0x028c500e050075a7 */ /* 0x000062000802017f */
[----:B------:R-:W-:Y:S05]  /*6720*/  @!P0 BRA `(.L_x_2622) ;  /* 0x0000000000048947 */ /* 0x000fea0003800000 */
[----:B------:R-:W-:Y:S01]  /*6730*/  BPT.TRAP 0x1 ;  /* 0x000000040000795c */ /* 0x000fe20000300000 */
.L_x_2622:
[----:B------:R-:W-:Y:S04]  /*6740*/  BSSY B1, `(.L_x_2623) ;  /* 0x0000004000017945 */ /* 0x000fe80003800000 */
[----:B-1----:R-:W-:Y:S05]  /*6750*/  @P1 BRA `(.L_x_2624) ;  /* 0x0000000000081947 */ /* 0x002fea0003800000 */
[----:B------:R-:W1:Y:S02]  /*6760*/  SYNCS.PHASECHK.TRANS64.TRYWAIT P1, [R5+URZ+0x28c50], R14 ;  /* 0x028c500e050075a7 */ /* 0x000e64000802017f */
[----:B-1----:R-:W-:Y:S05]  /*6770*/  @!P1 BRA `(.L_x_2625) ;  /* 0x000001a0007c9947 */ /* 0x002fea0003800000 */
.L_x_2624:
[----:B------:R-:W-:Y:S05]  /*6780*/  BSYNC B1 ;  /* 0x0000000000017941 */ /* 0x000fea0003800000 */
.L_x_2623:
[----:B01----:R-:W-:Y:S01]  /*6790*/  IMAD R14, R18, 0x1000, R0 ;  /* 0x00001000120e7824 */ /* 0x003fe200078e0200 */
[----:B------:R-:W-:Y:S01]  /*67a0*/  R2UR UR4, R6 ;  /* 0x00000000060472ca */ /* 0x000fe200000e0000 */
[----:B------:R-:W-:Y:S01]  /*67b0*/  IMAD.MOV.U32 R15, RZ, RZ, 0x40000040 ;  /* 0x40000040ff0f7424 */ /* 0x000fe200078e00ff */
[----:B------:R-:W-:Y:S01]  /*67c0*/  R2UR UR5, R7 ;  /* 0x00000000070572ca */ /* 0x000fe200000e0000 */
[----:B------:R-:W-:Y:S01]  /*67d0*/  WARPGROUP.ARRIVE ;  /* 0x00000000000079c5 */ /* 0x000fe20000000000 */
[C---:B------:R-:W-:Y:S01]  /*67e0*/  R2UR UR6, R14.reuse ;  /* 0x000000000e0672ca */ /* 0x040fe200000e0000 */
[----:B------:R-:W-:Y:S01]  /*67f0*/  VIADD R20, R14, 0x80 ;  /* 0x000000800e147836 */ /* 0x000fe20000000000 */
[----:B------:R-:W-:Y:S01]  /*6800*/  R2UR UR7, R15 ;  /* 0x000000000f0772ca */ /* 0x000fe200000e0000 */
[----:B------:R-:W-:Y:S02]  /*6810*/  IMAD.MOV.U32 R21, RZ, RZ, 0x40000040 ;  /* 0x40000040ff157424 */ /* 0x000fe400078e00ff */
[----:B------:R-:W-:-:S10]  /*6820*/  IMAD.MOV.U32 R15, RZ, RZ, 0x40000040 ;  /* 0x40000040ff0f7424 */ /* 0x000fd400078e00ff */
[----:B------:R-:W-:Y:S01]  /*6830*/  HGMMA.64x256x16.F32.BF16 R24, gdesc[UR4].tnspB, R24, gsb0 ;  /* 0x43e00000041879f0 */ /* 0x000fe20008001818 */
        /* <DEDUP_REMOVED lines=31> */
.L_x_2626:
[----:B------:R-:W-:-:S05]  /*6a30*/  VIADD R14, R5, 0x28c60 ;  /* 0x00028c60050e7836 */ /* 0x000fca0000000000 */
[----:B------:R-:W-:-:S04]  /*6a40*/  PRMT R14, R187, 0x654, R14 ;  /* 0x00000654bb0e7816 */ /* 0x000fc8000000000e */
[----:B------:R0:W-:Y:S01]  /*6a50*/  SYNCS.ARRIVE.TRANS64.RED.A1T0 RZ, [R14+URZ], RZ ;  /* 0x000000ff0eff79a7 */ /* 0x0001e2000810043f */
[----:B------:R-:W-:Y:S05]  /*6a60*/  @P2 BRA `(.L_x_2627) ;  /* 0xfffffff000e82947 */ /* 0x000fea000383ffff */
.L_x_2620:
[----:B------:R-:W-:Y:S05]  /*6a70*/  BSYNC B0 ;  /* 0x0000000000007941 */ /* 0x000fea0003800000 */
.L_x_2619:
[----:B------:R-:W-:Y:S01]  /*6a80*/  BAR.SYNC.DEFER_BLOCKING 0xe, 0x100 ;  /* 0x0384000000007b1d */ /* 0x000fe20000010000 */
[C---:B------:R-:W-:Y:S01]  /*6a90*/  IMAD R3, R18.reuse, 0x40, R194 ;  /* 0x0000004012037824 */ /* 0x040fe200078e02c2 */
[----:B------:R-:W-:Y:S01]  /*6aa0*/  PLOP3.LUT P0, PT, PT, PT, PT, 0x8, 0x0 ;  /* 0x000000000000781c */ /* 0x000fe20003f0e170 */
[----:B------:R-:W-:Y:S02]  /*6ab0*/  VIADD R18, R18, 0x1 ;  /* 0x0000000112127836 */ /* 0x000fe40000000000 */
[----:B------:R-:W-:-:S03]  /*6ac0*/  IMAD R3, R3, 0x4, R2 ;  /* 0x0000000403037824 */ /* 0x000fc600078e0202 */
[----:B------:R-:W-:-:S04]  /*6ad0*/  ISETP.NE.AND P1, PT, R18, 0x2, PT ;  /* 0x000000021200780c */ /* 0x000fc80003f25270 */
[----:B------:R-:W-:Y:S02]  /*6ae0*/  SEL R0, RZ, 0x1, P1 ;  /* 0x00000001ff007807 */ /* 0x000fe40000800000 */
[----:B------:R-:W-:Y:S02]  /*6af0*/  SEL R18, R18, RZ, P1 ;  /* 0x000000ff12127207 */ /* 0x000fe40000800000 */
[----:B------:R-:W-:Y:S01]  /*6b00*/  LOP3.LUT R19, R19, R0, RZ, 0x3c, !PT ;  /* 0x0000000013137212 */ /* 0x000fe200078e3cff */
[----:B------:R-:W1:Y:S04]  /*6b10*/  LDS R2, [R3+0x28800] ;  /* 0x0288000003027984 */ /* 0x000e680000000800 */
[----:B------:R2:W3:Y:S02]  /*6b20*/  LDS R0, [R3+0x28820] ;  /* 0x0288200003007984 */ /* 0x0004e40000000800 */
[----:B--2---:R-:W-:-:S02]  /*6b30*/  IMAD.MOV.U32 R3, RZ, RZ, RZ ;  /* 0x000000ffff037224 */ /* 0x004fc400078e00ff */
[-C--:B-1----:R-:W-:Y:S01]  /*6b40*/  FMUL.FTZ R153, R28, R2.reuse ;  /* 0x000000021c997220 */ /* 0x082fe20000410000 */
[-C--:B------:R-:W-:Y:S01]  /*6b50*/  FMUL.FTZ R28, R29, R2.reuse ;  /* 0x000000021d1c7220 */ /* 0x080fe20000410000 */
[-C--:B------:R-:W-:Y:S01]  /*6b60*/  FMUL.FTZ R12, R33, R2.reuse ;  /* 0x00000002210c7220 */ /* 0x080fe20000410000 */
[-C--:B0-----:R-:W-:Y:S01]  /*6b70*/  FMUL.FTZ R14, R37, R2.reuse ;  /* 0x00000002250e7220 */ /* 0x081fe20000410000 */
[-C--:B------:R-:W-:Y:S01]  /*6b80*/  FMUL.FTZ R170, R41, R2.reuse ;  /* 0x0000000229aa7220 */ /* 0x080fe20000410000 */
[-C--:B------:R-:W-:Y:S01]  /*6b90*/  FMUL.FTZ R152, R36, R2.reuse ;  /* 0x0000000224987220 */ /* 0x080fe20000410000 */
[----:B------:R-:W-:Y:S01]  /*6ba0*/  FMUL.FTZ R172, R40, R2 ;  /* 0x0000000228ac7220 */ /* 0x000fe20000410000 */
[-C--:B---3--:R-:W-:Y:S01]  /*6bb0*/  FMUL.FTZ R5, R26, R0.reuse ;  /* 0x000000001a057220 */ /* 0x088fe20000410000 */
        /* <DEDUP_REMOVED lines=123> */
.L_x_2605:
        /* <DEDUP_REMOVED lines=24> */
.L_x_2630:
[----:B------:R-:W-:-:S13]  /*74f0*/  ISETP.NE.AND P0, PT, R5, 0x1, PT ;  /* 0x000000010500780c */ /* 0x000fda0003f05270 */
[----:B------:R-:W1:Y:S02]  /*7500*/  @P0 LDC.64 R6, c[0x0][0x9e8] ;  /* 0x00027a00ff060b82 */ /* 0x000e640000000a00 */
[----:B-1----:R-:W-:-:S05]  /*7510*/  @P0 IMAD.HI.U32 R6, R0, R6, RZ ;  /* 0x0000000600060227 */ /* 0x002fca00078e00ff */
[----:B------:R-:W-:-:S07]  /*7520*/  @P0 SHF.R.U32.HI R0, RZ, R7, R6 ;  /* 0x00000007ff000219 */ /* 0x000fce0000011606 */
.L_x_2631:
[----:B------:R-:W-:Y:S05]  /*7530*/  BSYNC B0 ;  /* 0x0000000000007941 */ /* 0x000fea0003800000 */
.L_x_2629:
[----:B------:R-:W-:-:S05]  /*7540*/  IMAD R3, R0, R5, R5 ;  /* 0x0000000500037224 */ /* 0x000fca00078e0205 */
[----:B------:R-:W-:-:S07]  /*7550*/  VIMNMX R4, R4, R3, PT ;  /* 0x0000000304047248 */ /* 0x000fce0003fe0100 */
.L_x_2628:
[----:B------:R-:W1:Y:S01]  /*7560*/  @P1 LDC R0, c[0x0][0x44c] ;  /* 0x00011300ff001b82 */ /* 0x000e620000000800 */
[----:B------:R-:W-:Y:S01]  /*7570*/  VIADD R4, R4, 0x3f ;  /* 0x0000003f04047836 */ /* 0x000fe20000000000 */
[----:B------:R-:W-:Y:S01]  /*7580*/  ULDC UR4, c[0x0][0x9dc] ;  /* 0x0002770000047ab9 */ /* 0x000fe20000000800 */
[----:B------:R-:W-:-:S03]  /*7590*/  IMAD.MOV.U32 R7, RZ, RZ, R195 ;  /* 0x000000ffff077224 */ /* 0x000fc600078e00c3 */
[----:B------:R-:W-:Y:S02]  /*75a0*/  SHF.R.S32.HI R3, RZ, 0x1f, R4 ;  /* 0x0000001fff037819 */ /* 0x000fe40000011404 */
[----:B------:R-:W2:Y:S02]  /*75b0*/  @P1 LDC R9, c[0x0][0x450] ;  /* 0x00011400ff091b82 */ /* 0x000ea40000000800 */
        /* <DEDUP_REMOVED lines=18> */
.L_x_2634:
[----:B------:R-:W-:-:S13]  /*76e0*/  ISETP.NE.AND P0, PT, R5, 0x1, PT ;  /* 0x000000010500780c */ /* 0x000fda0003f05270 */
[----:B------:R-:W1:Y:S02]  /*76f0*/  @P0 LDC.64 R6, c[0x0][0x9e8] ;  /* 0x00027a00ff060b82 */ /* 0x000e640000000a00 */
[----:B-1----:R-:W-:-:S05]  /*7700*/  @P0 IMAD.HI.U32 R4, R40, R6, RZ ;  /* 0x0000000628040227 */ /* 0x002fca00078e00ff */
[----:B------:R-:W-:-:S07]  /*7710*/  @P0 SHF.R.U32.HI R40, RZ, R7, R4 ;  /* 0x00000007ff280219 */ /* 0x000fce0000011604 */
.L_x_2635:
[----:B------:R-:W-:Y:S05]  /*7720*/  BSYNC B0 ;  /* 0x0000000000007941 */ /* 0x000fea0003800000 */
.L_x_2633:
[----:B------:R-:W-:-:S05]  /*7730*/  IMAD R5, R40, R5, RZ ;  /* 0x0000000528057224 */ /* 0x000fca00078e02ff */
[----:B------:R-:W-:-:S07]  /*7740*/  VIMNMX R0, R0, R5, !PT ;  /* 0x0000000500007248 */ /* 0x000fce0007fe0100 */
.L_x_2632:
        /* <DEDUP_REMOVED lines=16> */
[----:B------:R-:W-:Y:S01]  /*7850*/  ISETP.GT.AND P1, PT, R168, R4, PT ;  /* 0x00000004a800720c */ /* 0x000fe20003f24270 */
[----:B------:R1:W-:Y:S01]  /*7860*/  STL [R1+0x8], R4 ;  /* 0x0000080401007387 */ /* 0x0003e20000100800 */
        /* <DEDUP_REMOVED lines=15> */
[----:B------:R-:W-:-:S02]  /*7960*/  MOV R104, RZ ;  /* 0x000000ff00687202 */ /* 0x000fc40000000f00 */
[----:B------:R-:W-:Y:S02]  /*7970*/  CS2R R102, SRZ ;  /* 0x0000000000667805 */ /* 0x000fe4000001ff00 */
[----:B------:R-:W-:Y:S01]  /*7980*/  CS2R R100, SRZ ;  /* 0x0000000000647805 */ /* 0x000fe2000001ff00 */
[----:B------:R-:W-:Y:S01]  /*7990*/  IMAD.MOV.U32 R99, RZ, RZ, RZ ;  /* 0x000000ffff637224 */ /* 0x000fe200078e00ff */
        /* <DEDUP_REMOVED lines=9> */
[----:B------:R-:W-:Y:S01]  /*7a30*/  CS2R R80, SRZ ;  /* 0x0000000000507805 */ /* 0x000fe2000001ff00 */
[----:B------:R-:W-:Y:S01]  /*7a40*/  IMAD.MOV.U32 R79, RZ, RZ, RZ ;  /* 0x000000ffff4f7224 */ /* 0x000fe200078e00ff */
[----:B---34-:R-:W-:-:S02]  /*7a50*/  CS2R R14, SRZ ;  /* 0x00000000000e7805 */ /* 0x018fc4000001ff00 */
[----:B------:R-:W-:Y:S01]  /*7a60*/  CS2R R76, SRZ ;  /* 0x00000000004c7805 */ /* 0x000fe2000001ff00 */
[----:B------:R-:W-:Y:S01]  /*7a70*/  IMAD.MOV.U32 R75, RZ, RZ, RZ ;  /* 0x000000ffff4b7224 */ /* 0x000fe200078e00ff */
[----:B------:R-:W-:Y:S02]  /*7a80*/  CS2R R12, SRZ ;  /* 0x00000000000c7805 */ /* 0x000fe4000001ff00 */
[----:B------:R-:W-:Y:S02]  /*7a90*/  CS2R R154, SRZ ;  /* 0x00000000009a7805 */ /* 0x000fe4000001ff00 */
[----:B------:R-:W-:Y:S02]  /*7aa0*/  CS2R R156, SRZ ;  /* 0x00000000009c7805 */ /* 0x000fe4000001ff00 */
[----:B------:R-:W-:Y:S02]  /*7ab0*/  CS2R R70, SRZ ;  /* 0x0000000000467805 */ /* 0x000fe4000001ff00 */
[----:B------:R-:W-:-:S02]  /*7ac0*/  CS2R R158, SRZ ;  /* 0x00000000009e7805 */ /* 0x000fc4000001ff00 */
[----:B------:R-:W-:Y:S02]  /*7ad0*/  CS2R R66, SRZ ;  /* 0x0000000000427805 */ /* 0x000fe4000001ff00 */
[----:B------:R-:W-:Y:S02]  /*7ae0*/  CS2R R160, SRZ ;  /* 0x0000000000a07805 */ /* 0x000fe4000001ff00 */
[----:B0-----:R-:W-:Y:S02]  /*7af0*/  CS2R R62, SRZ ;  /* 0x00000000003e7805 */ /* 0x001fe4000001ff00 */
        /* <DEDUP_REMOVED lines=21> */
[----:B-1----:R-:W-:Y:S06]  /*7c50*/  @!P1 BRA `(.L_x_2614) ;  /* 0x000000d800689947 */ /* 0x002fec0003800000 */
        /* <DEDUP_REMOVED lines=15> */
[----:B------:R-:W-:-:S04]  /*7d50*/  LOP3.LUT R3, R3, 0x3fff, RZ, 0xc0, !PT ;  /* 0x00003fff03037812 */ /* 0x000fc800078ec0ff */
[----:B------:R-:W-:Y:S01]  /*7d60*/  LOP3.LUT R193, R3, 0x2000000, RZ, 0xfc, !PT ;  /* 0x0200000003c17812 */ /* 0x000fe200078efcff */
        /* <DEDUP_REMOVED lines=17> */
.L_x_2637:
[----:B------:R-:W-:Y:S05]  /*7e80*/  BSYNC B6 ;  /* 0x0000000000067941 */ /* 0x000fea0003800000 */
.L_x_2636:
        /* <DEDUP_REMOVED lines=13> */
.L_x_2641:
[----:B-1----:R1:W2:Y:S02]  /*7f60*/  SYNCS.PHASECHK.TRANS64.TRYWAIT P0, [R2+URZ+0x28c00], R3 ;  /* 0x028c0003020075a7 */ /* 0x0022a4000800017f */
[----:B--2---:R-:W-:Y:S05]  /*7f70*/  @!P0 NANOSLEEP.SYNCS 0x989680 ;  /* 0x009896800000895d */ /* 0x004fea0003900000 */
[----:B------:R-:W2:Y:S02]  /*7f80*/  @!P0 SYNCS.PHASECHK.TRANS64 P0, [R2+URZ+0x28c00], R3 ;  /* 0x028c0003020085a7 */ /* 0x000ea4000800007f */
[----:B--2---:R-:W-:Y:S05]  /*7f90*/  @!P0 BRA `(.L_x_2641) ;  /* 0xfffffffc00f08947 */ /* 0x004fea000383ffff */
.L_x_2640:
[----:B------:R-:W-:Y:S05]  /*7fa0*/  BSYNC B0 ;  /* 0x0000000000007941 */ /* 0x000fea0003800000 */
.L_x_2639:
[----:B------:R-:W-:Y:S05]  /*7fb0*/  BRA `(.L_x_2642) ;  /* 0x0000002c00f87947 */ /* 0x000fea0003800000 */
.L_x_2638:
[----:B------:R-:W-:Y:S01]  /*7fc0*/  VIADD R4, R2, 0x20400 ;  /* 0x0002040002047836 */ /* 0x000fe20000000000 */
[----:B-----5:R-:W-:Y:S01]  /*7fd0*/  SHF.R.S32.HI R0, RZ, 0x1f, R24 ;  /* 0x0000001fff007819 */ /* 0x020fe20000011418 */
[----:B------:R-:W-:Y:S01]  /*7fe0*/  ULDC.64 UR4, c[0x0][0x3f8] ;  /* 0x0000fe0000047ab9 */ /* 0x000fe20000000a00 */
[----:B------:R-:W-:Y:S01]  /*7ff0*/  ULDC.64 UR6, c[0x0][0x408] ;  /* 0x0001020000067ab9 */ /* 0x000fe20000000a00 */
[----:B------:R-:W-:Y:S01]  /*8000*/  IMAD.WIDE.U32 R26, R24, UR4, RZ ;  /* 0x00000004181a7c25 */ /* 0x000fe2000f8e00ff */
[----:B------:R-:W-:Y:S01]  /*8010*/  LOP3.LUT P0, RZ, R4, 0x3ff, RZ, 0xc0, !PT ;  /* 0x000003ff04ff7812 */ /* 0x000fe2000780c0ff */
[----:B------:R-:W-:Y:S02]  /*8020*/  BSSY B6, `(.L_x_2643) ;  /* 0x0000019000067945 */ /* 0x000fe40003800000 */
[C---:B------:R-:W-:Y:S02]  /*8030*/  IMAD R3, R0.reuse, UR4, RZ ;  /* 0x0000000400037c24 */ /* 0x040fe4000f8e02ff */
[----:B------:R-:W-:-:S02]  /*8040*/  IMAD R5, R0, UR6, RZ ;  /* 0x0000000600057c24 */ /* 0x000fc4000f8e02ff */
[C---:B------:R-:W-:Y:S02]  /*8050*/  IMAD R3, R24.reuse, UR5, R3 ;  /* 0x0000000518037c24 */ /* 0x040fe4000f8e0203 */
[C---:B------:R-:W-:Y:S02]  /*8060*/  IMAD R5, R24.reuse, UR7, R5 ;  /* 0x0000000718057c24 */ /* 0x040fe4000f8e0205 */
[----:B------:R-:W-:-:S04]  /*8070*/  IMAD.WIDE.U32 R24, R24, UR6, RZ ;  /* 0x0000000618187c25 */ /* 0x000fc8000f8e00ff */
[----:B------:R-:W-:Y:S02]  /*8080*/  IMAD.IADD R29, R3, 0x1, R27 ;  /* 0x00000001031d7824 */ /* 0x000fe400078e021b */
[----:B------:R-:W-:Y:S01]  /*8090*/  IMAD.IADD R31, R5, 0x1, R25 ;  /* 0x00000001051f7824 */ /* 0x000fe200078e0219 */
        /* <DEDUP_REMOVED lines=17> */
.L_x_2644:
[----:B------:R-:W-:Y:S05]  /*81b0*/  BSYNC B6 ;  /* 0x0000000000067941 */ /* 0x000fea0003800000 */
.L_x_2643:
[----:B------:R-:W-:Y:S01]  /*81c0*/  ULDC.U8 UR4, c[0x0][0x410] ;  /* 0x0001040000047ab9 */ /* 0x000fe20000000000 */
[----:B------:R-:W-:Y:S01]  /*81d0*/  BSSY B0, `(.L_x_2645) ;  /* 0x00002d4000007945 */ /* 0x000fe20003800000 */
[----:B------:R-:W-:Y:S01]  /*81e0*/  ISETP.NE.AND P0, PT, RZ, UR4, PT ;  /* 0x00000004ff007c0c */ /* 0x000fe2000bf05270 */
[----:B------:R-:W-:-:S12]  /*81f0*/  IMAD.IADD R39, R189, 0x1, R195 ;  /* 0x00000001bd277824 */ /* 0x000fd800078e02c3 */
[----:B------:R-:W-:Y:S05]  /*8200*/  @!P0 BRA `(.L_x_2646) ;  /* 0x0000001400c48947 */ /* 0x000fea0003800000 */
[----:B------:R-:W0:Y:S01]  /*8210*/  LDC R34, c[0x0][0x448] ;  /* 0x00011200ff227b82 */ /* 0x000e220000000800 */
[----:B------:R-:W1:Y:S01]  /*8220*/  S2R R21, SR_TID.X ;  /* 0x0000000000157919 */ /* 0x000e620000002100 */
[----:B------:R-:W-:Y:S01]  /*8230*/  ULDC.64 UR4, c[0x0][0x3f8] ;  /* 0x0000fe0000047ab9 */ /* 0x000fe20000000a00 */
[----:B------:R-:W-:Y:S01]  /*8240*/  ULDC.64 UR6, c[0x0][0x408] ;  /* 0x0001020000067ab9 */ /* 0x000fe20000000a00 */
[----:B------:R-:W-:Y:S02]  /*8250*/  IMAD.MOV.U32 R6, RZ, RZ, R26 ;  /* 0x000000ffff067224 */ /* 0x000fe400078e001a */
[----:B------:R-:W-:Y:S02]  /*8260*/  IMAD.MOV.U32 R7, RZ, RZ, R29 ;  /* 0x000000ffff077224 */ /* 0x000fe400078e001d */
[----:B------:R-:W-:Y:S02]  /*8270*/  IMAD.MOV.U32 R8, RZ, RZ, R24 ;  /* 0x000000ffff087224 */ /* 0x000fe400078e0018 */
[----:B------:R-:W-:Y:S01]  /*8280*/  IMAD.MOV.U32 R9, RZ, RZ, R31 ;  /* 0x000000ffff097224 */ /* 0x000fe200078e001f */
[----:B0-----:R-:W-:Y:S01]  /*8290*/  ISETP.NE.AND P0, PT, R34, 0x1, PT ;  /* 0x000000012200780c */ /* 0x001fe20003f05270 */
[----:B-1----:R-:W-:-:S12]  /*82a0*/  VIADD R21, R21, 0xffffff80 ;  /* 0xffffff8015157836 */ /* 0x002fd80000000000 */
[----:B------:R-:W0:Y:S01]  /*82b0*/  @P0 LDC R0, c[0x0][0x44c] ;  /* 0x00011300ff000b82 */ /* 0x000e220000000800 */
[----:B------:R-:W-:-:S04]  /*82c0*/  SHF.R.S32.HI R20, RZ, 0x1f, R21 ;  /* 0x0000001fff147819 */ /* 0x000fc80000011415 */
[----:B------:R-:W-:-:S03]  /*82d0*/  LEA.HI R20, R20, R21, RZ, 0x2 ;  /* 0x0000001514147211 */ /* 0x000fc600078f10ff */
[----:B------:R-:W1:Y:S01]  /*82e0*/  @P0 LDC R5, c[0x0][0x450] ;  /* 0x00011400ff050b82 */ /* 0x000e620000000800 */
[----:B------:R-:W-:-:S05]  /*82f0*/  LOP3.LUT R20, R20, 0xfffffffc, RZ, 0xc0, !PT ;  /* 0xfffffffc14147812 */ /* 0x000fca00078ec0ff */
[----:B------:R-:W-:-:S04]  /*8300*/  IMAD.IADD R20, R21, 0x1, -R20 ;  /* 0x0000000115147824 */ /* 0x000fc800078e0a14 */
[----:B------:R-:W-:-:S04]  /*8310*/  IMAD R3, R20, 0x20, R39 ;  /* 0x0000002014037824 */ /* 0x000fc800078e0227 */
[----:B0-----:R-:W-:-:S05]  /*8320*/  @P0 IMAD.HI.U32 R0, R3, R0, RZ ;  /* 0x0000000003000227 */ /* 0x001fca00078e00ff */
[----:B-1----:R-:W-:-:S04]  /*8330*/  @P0 SHF.R.U32.HI R3, RZ, R5, R0 ;  /* 0x00000005ff030219 */ /* 0x002fc80000011600 */
[----:B------:R-:W-:Y:S01]  /*8340*/  SHF.R.S32.HI R0, RZ, 0x1f, R3 ;  /* 0x0000001fff007819 */ /* 0x000fe20000011403 */
[----:B------:R-:W-:-:S04]  /*8350*/  IMAD.WIDE.U32 R6, R3, UR4, R6 ;  /* 0x0000000403067c25 */ /* 0x000fc8000f8e0006 */
[C---:B------:R-:W-:Y:S02]  /*8360*/  IMAD R4, R0.reuse, UR4, RZ ;  /* 0x0000000400047c24 */ /* 0x040fe4000f8e02ff */
[----:B------:R-:W-:Y:S02]  /*8370*/  IMAD R0, R0, UR6, RZ ;  /* 0x0000000600007c24 */ /* 0x000fe4000f8e02ff */
[C---:B------:R-:W-:Y:S01]  /*8380*/  IMAD R5, R3.reuse, UR5, R4 ;  /* 0x0000000503057c24 */ /* 0x040fe2000f8e0204 */
[----:B------:R-:W-:Y:S01]  /*8390*/  ULDC.64 UR4, c[0x0][0x3e8] ;  /* 0x0000fa0000047ab9 */ /* 0x000fe20000000a00 */
[C---:B------:R-:W-:Y:S01]  /*83a0*/  IMAD.WIDE.U32 R8, R3.reuse, UR6, R8 ;  /* 0x0000000603087c25 */ /* 0x040fe2000f8e0008 */
[----:B------:R-:W-:Y:S01]  /*83b0*/  LEA R4, P0, R6, UR4, 0x1 ;  /* 0x0000000406047c11 */ /* 0x000fe2000f8008ff */
[----:B------:R-:W-:Y:S02]  /*83c0*/  UMOV UR4, 0xffffffff ;  /* 0xffffffff00047882 */ /* 0x000fe40000000000 */
[----:B------:R-:W-:Y:S01]  /*83d0*/  IMAD R3, R3, UR7, R0 ;  /* 0x0000000703037c24 */ /* 0x000fe2000f8e0200 */
[----:B------:R-:W-:Y:S01]  /*83e0*/  ULDC.64 UR6, c[0x0][0x400] ;  /* 0x0001000000067ab9 */ /* 0x000fe20000000a00 */
[----:B------:R-:W-:Y:S01]  /*83f0*/  IMAD.IADD R5, R7, 0x1, R5 ;  /* 0x0000000107057824 */ /* 0x000fe200078e0205 */
[----:B------:R-:W-:Y:S01]  /*8400*/  LEA R7, P1, R8, UR6, 0x1 ;  /* 0x0000000608077c11 */ /* 0x000fe2000f8208ff */
[----:B------:R-:W-:-:S03]  /*8410*/  IMAD.IADD R3, R9, 0x1, R3 ;  /* 0x0000000109037824 */ /* 0x000fc600078e0203 */
[----:B------:R-:W-:Y:S02]  /*8420*/  LEA.HI.X R6, R6, UR5, R5, 0x1, P0 ;  /* 0x0000000506067c11 */ /* 0x000fe400080f0c05 */
[----:B------:R-:W-:Y:S01]  /*8430*/  LEA.HI.X R8, R8, UR7, R3, 0x1, P1 ;  /* 0x0000000708087c11 */ /* 0x000fe200088f0c03 */
[----:B------:R-:W-:Y:S06]  /*8440*/  BRA.DIV UR4, `(.L_x_2647) ;  /* 0x00000186045c7947 */ /* 0x000fec000b800000 */
[----:B------:R0:W1:Y:S04]  /*8450*/  SHFL.IDX PT, R3, R6, RZ, 0x1c1f ;  /* 0x001c1fff06037589 */ /* 0x00006800000e0000 */
[----:B------:R0:W2:Y:S04]  /*8460*/  SHFL.IDX PT, R0, R4, RZ, 0x1c1f ;  /* 0x001c1fff04007589 */ /* 0x0000a800000e0000 */
[----:B------:R0:W3:Y:S04]  /*8470*/  SHFL.IDX PT, R5, R8, RZ, 0x1c1f ;  /* 0x001c1fff08057589 */ /* 0x0000e800000e0000 */
[----:B------:R0:W4:Y:S02]  /*8480*/  SHFL.IDX PT, R14, R7, RZ, 0x1c1f ;  /* 0x001c1fff070e7589 */ /* 0x00012400000e0000 */
.L_x_2938:
[----:B------:R-:W-:Y:S01]  /*8490*/  IMAD R34, R23, R34, RZ ;  /* 0x0000002217227224 */ /* 0x000fe200078e02ff */
[----:B------:R-:W-:Y:S01]  /*84a0*/  BSSY B1, `(.L_x_2648) ;  /* 0x000001e000017945 */ /* 0x000fe20003800000 */
[----:B------:R-:W-:Y:S02]  /*84b0*/  CS2R R30, SRZ ;  /* 0x00000000001e7805 */ /* 0x000fe4000001ff00 */
[----:B------:R-:W-:Y:S02]  /*84c0*/  CS2R R20, SRZ ;  /* 0x0000000000147805 */ /* 0x000fe4000001ff00 */
[----:B------:R-:W-:Y:S02]  /*84d0*/  CS2R R28, SRZ ;  /* 0x00000000001c7805 */ /* 0x000fe4000001ff00 */
[----:B------:R-:W-:Y:S02]  /*84e0*/  ISETP.GE.AND P0, PT, R39, R34, PT ;  /* 0x000000222700720c */ /* 0x000fe40003f06270 */
[----:B------:R-:W-:-:S11]  /*84f0*/  CS2R R24, SRZ ;  /* 0x0000000000187805 */ /* 0x000fd6000001ff00 */
[----:B------:R-:W-:Y:S05]  /*8500*/  @P0 BRA `(.L_x_2649) ;  /* 0x00000000005c0947 */ /* 0x000fea0003800000 */
[----:B------:R-:W4:Y:S01]  /*8510*/  LDL R9, [R1+0x54] ;  /* 0x0000540001097983 */ /* 0x000f220000100800 */
[----:B------:R-:W-:Y:S01]  /*8520*/  ULDC UR4, c[0x0][0x3f4] ;  /* 0x0000fd0000047ab9 */ /* 0x000fe20000000800 */
[----:B--2---:R-:W-:Y:S01]  /*8530*/  IMAD.MOV.U32 R10, RZ, RZ, R0 ;  /* 0x000000ffff0a7224 */ /* 0x004fe200078e0000 */
[----:B------:R-:W-:Y:S01]  /*8540*/  ISETP.GE.AND P3, PT, R203, UR4, PT ;  /* 0x00000004cb007c0c */ /* 0x000fe2000bf66270 */
[----:B-1----:R-:W-:Y:S01]  /*8550*/  IMAD.MOV.U32 R11, RZ, RZ, R3 ;  /* 0x000000ffff0b7224 */ /* 0x002fe200078e0003 */
[----:B------:R-:W-:Y:S01]  /*8560*/  ISETP.GE.AND P2, PT, R190, UR4, PT ;  /* 0x00000004be007c0c */ /* 0x000fe2000bf46270 */
[----:B---3--:R-:W-:Y:S01]  /*8570*/  IMAD.MOV.U32 R15, RZ, RZ, R5 ;  /* 0x000000ffff0f7224 */ /* 0x008fe200078e0005 */
[----:B------:R-:W-:-:S09]  /*8580*/  CS2R R28, SRZ ;  /* 0x00000000001c7805 */ /* 0x000fd2000001ff00 */
[C---:B------:R-:W-:Y:S01]  /*8590*/  @!P3 IMAD.SHL.U32 R33, R203.reuse, 0x2, RZ ;  /* 0x00000002cb21b824 */ /* 0x040fe200078e00ff */
[----:B------:R-:W-:Y:S02]  /*85a0*/  CS2R R30, SRZ ;  /* 0x00000000001e7805 */ /* 0x000fe4000001ff00 */
[----:B------:R-:W-:Y:S01]  /*85b0*/  CS2R R24, SRZ ;  /* 0x0000000000187805 */ /* 0x000fe2000001ff00 */
[----:B------:R-:W-:Y:S01]  /*85c0*/  @!P2 IMAD.WIDE R10, R190, 0x2, R10 ;  /* 0x00000002be0aa825 */ /* 0x000fe200078e020a */
[-C--:B------:R-:W-:Y:S02]  /*85d0*/  @!P3 IADD3 R26, P0, R0, R33.reuse, RZ ;  /* 0x00000021001ab210 */ /* 0x080fe40007f1e0ff */
[----:B----4-:R-:W-:Y:S01]  /*85e0*/  @!P3 IADD3 R32, P1, R14, R33, RZ ;  /* 0x000000210e20b210 */ /* 0x010fe20007f3e0ff */
[----:B------:R-:W-:Y:S01]  /*85f0*/  @!P2 IMAD.WIDE R12, R190, 0x2, R14 ;  /* 0x00000002be0ca825 */ /* 0x000fe200078e020e */
[----:B------:R1:W5:Y:S04]  /*8600*/  @!P2 LD.E.64 R28, desc[UR40][R10.64] ;  /* 0x000000280a1ca980 */ /* 0x000368000c101b00 */
[----:B------:R1:W5:Y:S01]  /*8610*/  @!P2 LD.E.64 R30, desc[UR40][R12.64] ;  /* 0x000000280c1ea980 */ /* 0x000362000c101b00 */
[----:B------:R-:W-:-:S05]  /*8620*/  @!P3 SHF.L.U64.HI R20, R203, 0x1, R9 ;  /* 0x00000001cb14b819 */ /* 0x000fca0000010209 */
[--C-:B------:R-:W-:Y:S02]  /*8630*/  @!P3 IMAD.X R27, R3, 0x1, R20.reuse, P0 ;  /* 0x00000001031bb824 */ /* 0x100fe400000e0614 */
[----:B------:R-:W-:Y:S01]  /*8640*/  @!P3 IMAD.X R33, R5, 0x1, R20, P1 ;  /* 0x000000010521b824 */ /* 0x000fe200008e0614 */
[----:B------:R-:W-:Y:S02]  /*8650*/  CS2R R20, SRZ ;  /* 0x0000000000147805 */ /* 0x000fe4000001ff00 */
[----:B------:R1:W5:Y:S04]  /*8660*/  @!P3 LD.E.64 R24, desc[UR40][R26.64] ;  /* 0x000000281a18b980 */ /* 0x000368000c101b00 */
[----:B------:R1:W5:Y:S02]  /*8670*/  @!P3 LD.E.64 R20, desc[UR40][R32.64] ;  /* 0x000000282014b980 */ /* 0x000364000c101b00 */
.L_x_2649:
[----:B------:R-:W-:Y:S05]  /*8680*/  BSYNC B1 ;  /* 0x0000000000017941 */ /* 0x000fea0003800000 */
.L_x_2648:
[----:B--2--5:R-:W-:Y:S01]  /*8690*/  IMAD.MOV.U32 R0, RZ, RZ, R30 ;  /* 0x000000ffff007224 */ /* 0x024fe200078e001e */
[----:B------:R-:W-:Y:S01]  /*86a0*/  UMOV UR4, 0xffffffff ;  /* 0xffffffff00047882 */ /* 0x000fe20000000000 */
[----:B-1----:R-:W-:Y:S01]  /*86b0*/  IMAD.MOV.U32 R3, RZ, RZ, R31 ;  /* 0x000000ffff037224 */ /* 0x002fe200078e001f */
[----:B------:R-:W-:Y:S01]  /*86c0*/  CS2R R26, SRZ ;  /* 0x00000000001a7805 */ /* 0x000fe2000001ff00 */
[----:B---3--:R-:W-:Y:S02]  /*86d0*/  IMAD.MOV.U32 R5, RZ, RZ, R20 ;  /* 0x000000ffff057224 */ /* 0x008fe400078e0014 */
[----:B------:R-:W-:Y:S01]  /*86e0*/  IMAD.MOV.U32 R9, RZ, RZ, R21 ;  /* 0x000000ffff097224 */ /* 0x000fe200078e0015 */
[----:B------:R-:W-:Y:S01]  /*86f0*/  PRMT R40, R0, 0x5410, R3 ;  /* 0x0000541000287816 */ /* 0x000fe20000000003 */
[----:B------:R-:W-:Y:S02]  /*8700*/  IMAD.MOV.U32 R0, RZ, RZ, R28 ;  /* 0x000000ffff007224 */ /* 0x000fe400078e001c */
[----:B------:R-:W-:Y:S01]  /*8710*/  IMAD.MOV.U32 R3, RZ, RZ, R29 ;  /* 0x000000ffff037224 */ /* 0x000fe200078e001d */
[----:B------:R-:W-:Y:S01]  /*8720*/  PRMT R44, R5, 0x5410, R9 ;  /* 0x00005410052c7816 */ /* 0x000fe20000000009 */
[----:B------:R-:W-:-:S02]  /*8730*/  IMAD.MOV.U32 R5, RZ, RZ, R24 ;  /* 0x000000ffff057224 */ /* 0x000fc400078e0018 */
[----:B------:R-:W-:Y:S01]  /*8740*/  IMAD.MOV.U32 R9, RZ, RZ, R25 ;  /* 0x000000ffff097224 */ /* 0x000fe200078e0019 */
[----:B------:R-:W-:-:S04]  /*8750*/  PRMT R41, R3, 0x5410, R0 ;  /* 0x0000541003297816 */ /* 0x000fc80000000000 */
[----:B------:R-:W-:Y:S01]  /*8760*/  PRMT R45, R9, 0x5410, R5 ;  /* 0x00005410092d7816 */ /* 0x000fe20000000005 */
[----:B------:R-:W-:Y:S06]  /*8770*/  BRA.DIV UR4, `(.L_x_2650) ;  /* 0x0000018604007947 */ /* 0x000fec000b800000 */
[----:B------:R1:W2:Y:S04]  /*8780*/  SHFL.IDX PT, R3, R6, 0x1, 0x1c1f ;  /* 0x003c1f0006037f89 */ /* 0x0002a800000e0000 */
[----:B------:R1:W3:Y:S04]  /*8790*/  SHFL.IDX PT, R0, R4, 0x1, 0x1c1f ;  /* 0x003c1f0004007f89 */ /* 0x0002e800000e0000 */
[----:B------:R1:W0:Y:S04]  /*87a0*/  SHFL.IDX PT, R5, R8, 0x1, 0x1c1f ;  /* 0x003c1f0008057f89 */ /* 0x00022800000e0000 */
[----:B----4-:R1:W4:Y:S02]  /*87b0*/  SHFL.IDX PT, R14, R7, 0x1, 0x1c1f ;  /* 0x003c1f00070e7f89 */ /* 0x01032400000e0000 */
.L_x_2944:
[----:B01----:R-:W5:Y:S01]  /*87c0*/  LDL R6, [R1+0x50] ;  /* 0x0000500001067983 */ /* 0x003f620000100800 */
[----:B------:R-:W-:Y:S01]  /*87d0*/  VIADD R39, R39, 0x20 ;  /* 0x0000002027277836 */ /* 0x000fe20000000000 */
[----:B------:R-:W-:Y:S01]  /*87e0*/  BSSY B1, `(.L_x_2651) ;  /* 0x0000022000017945 */ /* 0x000fe20003800000 */
[----:B------:R-:W-:Y:S01]  /*87f0*/  IMAD.SHL.U32 R36, R196, 0x40, RZ ;  /* 0x00000040c4247824 */ /* 0x000fe200078e00ff */
[----:B------:R-:W-:Y:S02]  /*8800*/  CS2R R10, SRZ ;  /* 0x00000000000a7805 */ /* 0x000fe4000001ff00 */
[----:B------:R-:W-:Y:S02]  /*8810*/  CS2R R12, SRZ ;  /* 0x00000000000c7805 */ /* 0x000fe4000001ff00 */
[----:B------:R-:W-:Y:S02]  /*8820*/  ISETP.GE.AND P0, PT, R39, R34, PT ;  /* 0x000000222700720c */ /* 0x000fe40003f06270 */
[----:B------:R-:W-:-:S02]  /*8830*/  CS2R R8, SRZ ;  /* 0x0000000000087805 */ /* 0x000fc4000001ff00 */
[----:B-----5:R-:W-:-:S04]  /*8840*/  LEA.HI R4, R6, R6, RZ, 0x1 ;  /* 0x0000000606047211 */ /* 0x020fc800078f08ff */
[----:B------:R-:W-:-:S05]  /*8850*/  LOP3.LUT R4, R4, 0xfffffffe, RZ, 0xc0, !PT ;  /* 0xfffffffe04047812 */ /* 0x000fca00078ec0ff */
[----:B------:R-:W-:-:S05]  /*8860*/  IMAD.IADD R4, R6, 0x1, -R4 ;  /* 0x0000000106047824 */ /* 0x000fca00078e0a04 */
[----:B------:R-:W-:Y:S01]  /*8870*/  SHF.L.U32 R35, R4, 0x1f, RZ ;  /* 0x0000001f04237819 */ /* 0x000fe200000006ff */
[----:B------:R-:W-:Y:S06]  /*8880*/  @P0 BRA `(.L_x_2652) ;  /* 0x00000000005c0947 */ /* 0x000fec0003800000 */
[----:B------:R-:W4:Y:S01]  /*8890*/  LDL R15, [R1+0x54] ;  /* 0x00005400010f7983 */ /* 0x000f220000100800 */
[----:B------:R-:W-:Y:S01]  /*88a0*/  ULDC UR4, c[0x0][0x3f4] ;  /* 0x0000fd0000047ab9 */ /* 0x000fe20000000800 */
[----:B---3--:R-:W-:Y:S01]  /*88b0*/  IMAD.MOV.U32 R6, RZ, RZ, R0 ;  /* 0x000000ffff067224 */ /* 0x008fe200078e0000 */
[----:B------:R-:W-:Y:S01]  /*88c0*/  ISETP.GE.AND P2, PT, R190, UR4, PT ;  /* 0x00000004be007c0c */ /* 0x000fe2000bf46270 */
[----:B--2---:R-:W-:Y:S01]  /*88d0*/  IMAD.MOV.U32 R7, RZ, RZ, R3 ;  /* 0x000000ffff077224 */ /* 0x004fe200078e0003 */
[----:B------:R-:W-:Y:S02]  /*88e0*/  ISETP.GE.AND P3, PT, R203, UR4, PT ;  /* 0x00000004cb007c0c */ /* 0x000fe4000bf66270 */
[----:B------:R-:W-:-:S09]  /*88f0*/  CS2R R12, SRZ ;  /* 0x00000000000c7805 */ /* 0x000fd2000001ff00 */
[----:B------:R-:W-:-:S04]  /*8900*/  @!P2 IMAD.WIDE R32, R190, 0x2, R6 ;  /* 0x00000002be20a825 */ /* 0x000fc800078e0206 */
[C---:B------:R-:W-:Y:S01]  /*8910*/  @!P3 IMAD.SHL.U32 R7, R203.reuse, 0x2, RZ ;  /* 0x00000002cb07b824 */ /* 0x040fe200078e00ff */
[----:B------:R-:W-:Y:S02]  /*8920*/  CS2R R26, SRZ ;  /* 0x00000000001a7805 */ /* 0x000fe4000001ff00 */
[----:B------:R-:W-:Y:S01]  /*8930*/  CS2R R8, SRZ ;  /* 0x0000000000087805 */ /* 0x000fe2000001ff00 */
[----:B------:R0:W5:Y:S01]  /*8940*/  @!P2 LD.E.64 R12, desc[UR40][R32.64] ;  /* 0x00000028200ca980 */ /* 0x000162000c101b00 */
[-C--:B------:R-:W-:Y:S02]  /*8950*/  @!P3 IADD3 R6, P0, R0, R7.reuse, RZ ;  /* 0x000000070006b210 */ /* 0x080fe40007f1e0ff */
[----:B----4-:R-:W-:Y:S02]  /*8960*/  @!P3 IADD3 R4, P1, R14, R7, RZ ;  /* 0x000000070e04b210 */ /* 0x010fe40007f3e0ff */
[----:B------:R-:W-:Y:S01]  /*8970*/  @!P3 SHF.L.U64.HI R10, R203, 0x1, R15 ;  /* 0x00000001cb0ab819 */ /* 0x000fe2000001020f */
[----:B------:R-:W-:-:S04]  /*8980*/  IMAD.MOV.U32 R15, RZ, RZ, R5 ;  /* 0x000000ffff0f7224 */ /* 0x000fc800078e0005 */
[--C-:B------:R-:W-:Y:S02]  /*8990*/  @!P3 IMAD.X R7, R3, 0x1, R10.reuse, P0 ;  /* 0x000000010307b824 */ /* 0x100fe400000e060a */
[----:B------:R-:W-:Y:S01]  /*89a0*/  @!P3 IMAD.X R5, R5, 0x1, R10, P1 ;  /* 0x000000010505b824 */ /* 0x000fe200008e060a */
[----:B------:R-:W-:Y:S01]  /*89b0*/  CS2R R10, SRZ ;  /* 0x00000000000a7805 */ /* 0x000fe2000001ff00 */
[----:B------:R-:W-:Y:S01]  /*89c0*/  @!P2 IMAD.WIDE R14, R190, 0x2, R14 ;  /* 0x00000002be0ea825 */ /* 0x000fe200078e020e */
[----:B------:R0:W5:Y:S04]  /*89d0*/  @!P3 LD.E.64 R8, desc[UR40][R6.64] ;  /* 0x000000280608b980 */ /* 0x000168000c101b00 */
[----:B------:R0:W5:Y:S04]  /*89e0*/  @!P2 LD.E.64 R26, desc[UR40][R14.64] ;  /* 0x000000280e1aa980 */ /* 0x000168000c101b00 */
[----:B------:R0:W5:Y:S02]  /*89f0*/  @!P3 LD.E.64 R10, desc[UR40][R4.64] ;  /* 0x00000028040ab980 */ /* 0x000164000c101b00 */
.L_x_2652:
[----:B------:R-:W-:Y:S05]  /*8a00*/  BSYNC B1 ;  /* 0x0000000000017941 */ /* 0x000fea0003800000 */
.L_x_2651:
[----:B0-----:R-:W0:Y:S01]  /*8a10*/  S2R R33, SR_TID.X ;  /* 0x0000000000217919 */ /* 0x001e220000002100 */
[----:B------:R-:W1:Y:S01]  /*8a20*/  SYNCS.PHASECHK.TRANS64.TRYWAIT P0, [R2+URZ+0x28c00], R35 ;  /* 0x028c0023020075a7 */ /* 0x000e62000800017f */
[----:B--2---:R-:W-:Y:S01]  /*8a30*/  LOP3.LUT R3, R36, 0x1c0, RZ, 0xc0, !PT ;  /* 0x000001c024037812 */ /* 0x004fe200078ec0ff */
[----:B-----5:R-:W-:Y:S01]  /*8a40*/  IMAD.MOV.U32 R4, RZ, RZ, R26 ;  /* 0x000000ffff047224 */ /* 0x020fe200078e001a */
[----:B------:R-:W-:Y:S01]  /*8a50*/  MOV R5, R11 ;  /* 0x0000000b00057202 */ /* 0x000fe20000000f00 */
[----:B------:R-:W-:Y:S01]  /*8a60*/  IMAD.MOV.U32 R6, RZ, RZ, R12 ;  /* 0x000000ffff067224 */ /* 0x000fe200078e000c */
[----:B---3--:R-:W-:Y:S01]  /*8a70*/  LOP3.LUT R0, R3, 0x18, R16, 0xf8, !PT ;  /* 0x0000001803007812 */ /* 0x008fe200078ef810 */
[----:B------:R-:W-:Y:S01]  /*8a80*/  BSSY B1, `(.L_x_2653) ;  /* 0x000001a000017945 */ /* 0x000fe20003800000 */
[----:B------:R-:W-:Y:S02]  /*8a90*/  SHF.R.U32.HI R3, RZ, 0x3, R3 ;  /* 0x00000003ff037819 */ /* 0x000fe40000011603 */
[----:B----4-:R-:W-:Y:S01]  /*8aa0*/  PRMT R14, R14, 0x5410, R4 ;  /* 0x000054100e0e7816 */ /* 0x010fe20000000004 */
[----:B------:R-:W-:Y:S01]  /*8ab0*/  IMAD.MOV.U32 R4, RZ, RZ, R10 ;  /* 0x000000ffff047224 */ /* 0x000fe200078e000a */
[----:B------:R-:W-:Y:S01]  /*8ac0*/  LOP3.LUT R0, R0, R3, RZ, 0x3c, !PT ;  /* 0x0000000300007212 */ /* 0x000fe200078e3cff */
[----:B------:R-:W-:Y:S01]  /*8ad0*/  IMAD.MOV.U32 R3, RZ, RZ, R27 ;  /* 0x000000ffff037224 */ /* 0x000fe200078e001b */
[----:B------:R-:W-:-:S02]  /*8ae0*/  PRMT R32, R32, 0x5410, R6 ;  /* 0x0000541020207816 */ /* 0x000fc40000000006 */
[----:B------:R-:W-:Y:S02]  /*8af0*/  VIADDMNMX R42, R34, -R195, 0x40, PT ;  /* 0x00000040222a7446 */ /* 0x000fe400038009c3 */
[----:B------:R-:W-:Y:S01]  /*8b00*/  PRMT R15, R4, 0x5410, R3 ;  /* 0x00005410040f7816 */ /* 0x000fe20000000003 */
[----:B------:R-:W-:Y:S01]  /*8b10*/  IMAD.MOV.U32 R4, RZ, RZ, R8 ;  /* 0x000000ffff047224 */ /* 0x000fe200078e0008 */
[----:B------:R-:W-:Y:S01]  /*8b20*/  PRMT R14, R5, 0x7610, R14 ;  /* 0x00007610050e7816 */ /* 0x000fe2000000000e */
[----:B------:R-:W-:Y:S01]  /*8b30*/  IMAD.MOV.U32 R5, RZ, RZ, R9 ;  /* 0x000000ffff057224 */ /* 0x000fe200078e0009 */
[----:B------:R-:W-:Y:S02]  /*8b40*/  LOP3.LUT P2, RZ, R196, 0x4, RZ, 0xc0, !PT ;  /* 0x00000004c4ff7812 */ /* 0x000fe4000784c0ff */
[----:B------:R-:W-:Y:S02]  /*8b50*/  PRMT R32, R4, 0x7610, R32 ;  /* 0x0000761004207816 */ /* 0x000fe40000000020 */
[----:B------:R-:W-:Y:S01]  /*8b60*/  ISETP.GE.AND P1, PT, R189, R42, PT ;  /* 0x0000002abd00720c */ /* 0x000fe20003f26270 */
[----:B0-----:R-:W-:-:S05]  /*8b70*/  VIADD R33, R33, 0xffffff80 ;  /* 0xffffff8021217836 */ /* 0x001fca0000000000 */
[----:B------:R-:W-:-:S04]  /*8b80*/  SHF.R.S32.HI R7, RZ, 0x1f, R33 ;  /* 0x0000001fff077819 */ /* 0x000fc80000011421 */
[----:B------:R-:W-:-:S04]  /*8b90*/  LEA.HI R7, R7, R33, RZ, 0x5 ;  /* 0x0000002107077211 */ /* 0x000fc800078f28ff */
[----:B------:R-:W-:-:S05]  /*8ba0*/  SHF.R.S32.HI R7, RZ, 0x5, R7 ;  /* 0x00000005ff077819 */ /* 0x000fca0000011407 */
[----:B------:R-:W-:Y:S02]  /*8bb0*/  IMAD R3, R7, 0x200, R0 ;  /* 0x0000020007037824 */ /* 0x000fe400078e0200 */
[----:B------:R-:W-:Y:S02]  /*8bc0*/  IMAD.MOV.U32 R0, RZ, RZ, R13 ;  /* 0x000000ffff007224 */ /* 0x000fe400078e000d */
[----:B------:R-:W-:-:S03]  /*8bd0*/  IMAD R3, R3, 0x2, R2 ;  /* 0x0000000203037824 */ /* 0x000fc600078e0202 */
[----:B------:R-:W-:Y:S01]  /*8be0*/  PRMT R46, R0, 0x7610, R46 ;  /* 0x00007610002e7816 */ /* 0x000fe2000000002e */
[C---:B------:R-:W-:Y:S02]  /*8bf0*/  VIADD R4, R3.reuse, 0x20400 ;  /* 0x0002040003047836 */ /* 0x040fe40000000000 */
[----:B------:R-:W-:Y:S01]  /*8c00*/  VIADD R0, R3, 0x20440 ;  /* 0x0002044003007836 */ /* 0x000fe20000000000 */
[----:B-1----:R-:W-:Y:S06]  /*8c10*/  @!P0 BRA `(.L_x_2654) ;  /* 0x0000018000488947 */ /* 0x002fec0003800000 */
.L_x_2945:
[----:B------:R-:W-:Y:S05]  /*8c20*/  BSYNC B1 ;  /* 0x0000000000017941 */ /* 0x000fea0003800000 */
.L_x_2653:
[----:B------:R-:W-:Y:S01]  /*8c30*/  BSSY B1, `(.L_x_2655) ;  /* 0x0000067000017945 */ /* 0x000fe20003800000 */
[----:B------:R-:W-:Y:S01]  /*8c40*/  PRMT R33, R5, 0x7610, R33 ;  /* 0x0000761005217816 */ /* 0x000fe20000000021 */
[----:B------:R-:W-:Y:S02]  /*8c50*/  @P2 VIADD R0, R4, 0xffffffc0 ;  /* 0xffffffc004002836 */ /* 0x000fe40000000000 */
[----:B------:R-:W-:Y:S05]  /*8c60*/  @P1 BRA `(.L_x_2656) ;  /* 0x00000004008c1947 */ /* 0x000fea0003800000 */
[----:B------:R-:W1:Y:S01]  /*8c70*/  LDC R4, c[0x0][0x3f4] ;  /* 0x0000fd00ff047b82 */ /* 0x000e620000000800 */
[----:B------:R-:W-:Y:S01]  /*8c80*/  BSSY B2, `(.L_x_2657) ;  /* 0x0000032000027945 */ /* 0x000fe20003800000 */
[-C--:B-1----:R-:W-:Y:S02]  /*8c90*/  ISETP.GE.AND P0, PT, R190, R4.reuse, PT ;  /* 0x00000004be00720c */ /* 0x082fe40003f06270 */
[----:B------:R-:W-:-:S11]  /*8ca0*/  ISETP.GE.AND P1, PT, R203, R4, PT ;  /* 0x00000004cb00720c */ /* 0x000fd60003f26270 */
[----:B------:R-:W-:Y:S05]  /*8cb0*/  @P0 BRA `(.L_x_2658) ;  /* 0x0000000000b80947 */ /* 0x000fea0003800000 */
[----:B------:R-:W1:Y:S01]  /*8cc0*/  LDS.128 R4, [R3+0x20400] ;  /* 0x0204000003047984 */ /* 0x000e620000000c00 */
[----:B------:R-:W-:Y:S02]  /*8cd0*/  SHF.R.U32.HI R38, RZ, 0x10, R31 ;  /* 0x00000010ff267819 */ /* 0x000fe4000001161f */
[----:B0-----:R-:W-:Y:S02]  /*8ce0*/  SHF.R.U32.HI R35, RZ, 0x10, R29 ;  /* 0x00000010ff237819 */ /* 0x001fe4000001161d */
[----:B------:R-:W-:Y:S02]  /*8cf0*/  PRMT R38, R40, 0x5432, R38 ;  /* 0x0000543228267816 */ /* 0x000fe40000000026 */
[----:B------:R-:W-:Y:S02]  /*8d00*/  PRMT R35, R41, 0x5410, R35 ;  /* 0x0000541029237816 */ /* 0x000fe40000000023 */
[----:B------:R-:W-:Y:S01]  /*8d10*/  SHF.R.U64 R34, R28, 0x10, R29 ;  /* 0x000000101c227819 */ /* 0x000fe2000000121d */
[----:B------:R-:W-:Y:S01]  /*8d20*/  IMAD.U32 R39, R38, 0x10000, RZ ;  /* 0x0001000026277824 */ /* 0x000fe200078e00ff */
[----:B------:R-:W-:Y:S01]  /*8d30*/  SHF.R.U64 R37, R30, 0x10, R31 ;  /* 0x000000101e257819 */ /* 0x000fe2000000121f */
[----:B------:R-:W-:Y:S01]  /*8d40*/  IMAD.U32 R36, R35, 0x10000, RZ ;  /* 0x0001000023247824 */ /* 0x000fe200078e00ff */
[----:B------:R-:W-:-:S02]  /*8d50*/  LOP3.LUT R38, R38, 0xffff0000, RZ, 0xc0, !PT ;  /* 0xffff000026267812 */ /* 0x000fc400078ec0ff */
[----:B------:R-:W-:Y:S02]  /*8d60*/  PRMT R34, R41, 0x5432, R34 ;  /* 0x0000543229227816 */ /* 0x000fe40000000022 */
[----:B------:R-:W-:Y:S02]  /*8d70*/  PRMT R37, R40, 0x5410, R37 ;  /* 0x0000541028257816 */ /* 0x000fe40000000025 */
[----:B------:R-:W-:Y:S02]  /*8d80*/  LOP3.LUT R35, R35, 0xffff0000, RZ, 0xc0, !PT ;  /* 0xffff000023237812 */ /* 0x000fe400078ec0ff */
[C---:B-1----:R-:W-:Y:S01]  /*8d90*/  LOP3.LUT R29, R6.reuse, 0xffff0000, RZ, 0xc0, !PT ;  /* 0xffff0000061d7812 */ /* 0x042fe200078ec0ff */
[----:B------:R-:W-:Y:S01]  /*8da0*/  IMAD.U32 R28, R6, 0x10000, RZ ;  /* 0x00010000061c7824 */ /* 0x000fe200078e00ff */
[C---:B------:R-:W-:Y:S01]  /*8db0*/  LOP3.LUT R31, R7.reuse, 0xffff0000, RZ, 0xc0, !PT ;  /* 0xffff0000071f7812 */ /* 0x040fe200078ec0ff */
[----:B------:R-:W-:Y:S02]  /*8dc0*/  IMAD.U32 R30, R7, 0x10000, RZ ;  /* 0x00010000071e7824 */ /* 0x000fe400078e00ff */
[C---:B------:R-:W-:Y:S01]  /*8dd0*/  FMUL.FTZ R41, R29.reuse, R39 ;  /* 0x000000271d297220 */ /* 0x040fe20000410000 */
[----:B------:R-:W-:Y:S01]  /*8de0*/  FMUL.FTZ R40, R29, R36 ;  /* 0x000000241d287220 */ /* 0x000fe20000410000 */
[----:B------:R-:W-:Y:S01]  /*8df0*/  FMUL.FTZ R29, R31, R38 ;  /* 0x000000261f1d7220 */ /* 0x000fe20000410000 */
[----:B------:R-:W-:-:S02]  /*8e00*/  IMAD.U32 R6, R4, 0x10000, RZ ;  /* 0x0001000004067824 */ /* 0x000fc400078e00ff */
[C---:B------:R-:W-:Y:S01]  /*8e10*/  FFMA.FTZ R41, R28.reuse, R36, -R41 ;  /* 0x000000241c297223 */ /* 0x040fe20000010829 */
[----:B------:R-:W-:Y:S01]  /*8e20*/  FFMA.FTZ R40, R28, R39, R40 ;  /* 0x000000271c287223 */ /* 0x000fe20000010028 */
[-C--:B------:R-:W-:Y:S01]  /*8e30*/  FFMA.FTZ R39, R30, R35.reuse, -R29 ;  /* 0x000000231e277223 */ /* 0x080fe2000001081d */
[C---:B------:R-:W-:Y:S01]  /*8e40*/  IMAD.U32 R7, R5.reuse, 0x10000, RZ ;  /* 0x0001000005077824 */ /* 0x040fe200078e00ff */
[----:B------:R-:W-:Y:S01]  /*8e50*/  LOP3.LUT R4, R4, 0xffff0000, RZ, 0xc0, !PT ;  /* 0xffff000004047812 */ /* 0x000fe200078ec0ff */
[C---:B------:R-:W-:Y:S01]  /*8e60*/  IMAD.U32 R29, R34.reuse, 0x10000, RZ ;  /* 0x00010000221d7824 */ /* 0x040fe200078e00ff */
[----:B------:R-:W-:Y:S01]  /*8e70*/  LOP3.LUT R5, R5, 0xffff0000, RZ, 0xc0, !PT ;  /* 0xffff000005057812 */ /* 0x000fe200078ec0ff */
[----:B------:R-:W-:Y:S01]  /*8e80*/  FMUL.FTZ R43, R31, R35 ;  /* 0x000000231f2b7220 */ /* 0x000fe20000410000 */
[C---:B------:R-:W-:Y:S01]  /*8e90*/  LOP3.LUT R28, R37.reuse, 0xffff0000, RZ, 0xc0, !PT ;  /* 0xffff0000251c7812 */ /* 0x040fe200078ec0ff */
[----:B------:R-:W-:Y:S01]  /*8ea0*/  IMAD.U32 R31, R37, 0x10000, RZ ;  /* 0x00010000251f7824 */ /* 0x000fe200078e00ff */
[----:B------:R-:W-:Y:S01]  /*8eb0*/  LOP3.LUT R34, R34, 0xffff0000, RZ, 0xc0, !PT ;  /* 0xffff000022227812 */ /* 0x000fe200078ec0ff */
[----:B------:R-:W-:Y:S01]  /*8ec0*/  FFMA.FTZ R38, R30, R38, R43 ;  /* 0x000000261e267223 */ /* 0x000fe2000001002b */
[C---:B------:R-:W-:Y:S01]  /*8ed0*/  FMUL.FTZ R30, R4.reuse, R29 ;  /* 0x0000001d041e7220 */ /* 0x040fe20000410000 */
[-C--:B------:R-:W-:Y:S01]  /*8ee0*/  FMUL.FTZ R35, R4, R31.reuse ;  /* 0x0000001f04237220 */ /* 0x080fe20000410000 */
[C---:B------:R-:W-:Y:S01]  /*8ef0*/  FMUL.FTZ R36, R5.reuse, R28 ;  /* 0x0000001c05247220 */ /* 0x040fe20000410000 */
[-C--:B------:R-:W-:Y:S01]  /*8f00*/  FMUL.FTZ R37, R5, R34.reuse ;  /* 0x0000002205257220 */ /* 0x080fe20000410000 */
[C---:B------:R-:W-:Y:S01]  /*8f10*/  FFMA.FTZ R31, R6.reuse, R31, R30 ;  /* 0x0000001f061f7223 */ /* 0x040fe2000001001e */
[----:B------:R-:W-:Y:S01]  /*8f20*/  FFMA.FTZ R4, R6, R29, -R35 ;  /* 0x0000001d06047223 */ /* 0x000fe20000010823 */
[C---:B------:R-:W-:Y:S01]  /*8f30*/  FFMA.FTZ R5, R7.reuse, R34, -R36 ;  /* 0x0000002207057223 */ /* 0x040fe20000010824 */
[----:B------:R-:W-:Y:S01]  /*8f40*/  FFMA.FTZ R28, R7, R28, R37 ;  /* 0x0000001c071c7223 */ /* 0x000fe20000010025 */
[----:B------:R-:W-:-:S02]  /*8f50*/  F2FP.BF16.F32.PACK_AB R6, R40, R41 ;  /* 0x000000292806723e */ /* 0x000fc400000010ff */
[----:B------:R-:W-:Y:S02]  /*8f60*/  F2FP.BF16.F32.PACK_AB R7, R38, R39 ;  /* 0x000000272607723e */ /* 0x000fe400000010ff */
[----:B------:R-:W-:Y:S02]  /*8f70*/  F2FP.BF16.F32.PACK_AB R4, R31, R4 ;  /* 0x000000041f04723e */ /* 0x000fe400000010ff */
[----:B------:R-:W-:-:S05]  /*8f80*/  F2FP.BF16.F32.PACK_AB R5, R28, R5 ;  /* 0x000000051c05723e */ /* 0x000fca00000010ff */
[----:B------:R1:W-:Y:S02]  /*8f90*/  STS.128 [R3+0x20400], R4 ;  /* 0x0204000403007388 */ /* 0x0003e40000000c00 */
.L_x_2658:
[----:B------:R-:W-:Y:S05]  /*8fa0*/  BSYNC B2 ;  /* 0x0000000000027941 */ /* 0x000fea0003800000 */
.L_x_2657:
[----:B------:R-:W-:Y:S05]  /*8fb0*/  @P1 BRA `(.L_x_2656) ;  /* 0x0000000000b81947 */ /* 0x000fea0003800000 */
[----:B-1----:R-:W1:Y:S01]  /*8fc0*/  LDS.128 R4, [R0] ;  /* 0x0000000000047984 */ /* 0x002e620000000c00 */
[----:B------:R-:W-:Y:S02]  /*8fd0*/  SHF.R.U32.HI R34, RZ, 0x10, R21 ;  /* 0x00000010ff227819 */ /* 0x000fe40000011615 */
[----:B------:R-:W-:Y:S02]  /*8fe0*/  SHF.R.U32.HI R29, RZ, 0x10, R25 ;  /* 0x00000010ff1d7819 */ /* 0x000fe40000011619 */
[----:B------:R-:W-:Y:S02]  /*8ff0*/  PRMT R34, R44, 0x5432, R34 ;  /* 0x000054322c227816 */ /* 0x000fe40000000022 */
[----:B------:R-:W-:Y:S02]  /*9000*/  PRMT R29, R45, 0x5410, R29 ;  /* 0x000054102d1d7816 */ /* 0x000fe4000000001d */
[----:B------:R-:W-:Y:S01]  /*9010*/  SHF.R.U64 R31, R20, 0x10, R21 ;  /* 0x00000010141f7819 */ /* 0x000fe20000001215 */
[----:B0-----:R-:W-:Y:S01]  /*9020*/  IMAD.U32 R35, R34, 0x10000, RZ ;  /* 0x0001000022237824 */ /* 0x001fe200078e00ff */
[----:B------:R-:W-:Y:S01]  /*9030*/  SHF.R.U64 R28, R24, 0x10, R25 ;  /* 0x00000010181c7819 */ /* 0x000fe20000001219 */
[----:B------:R-:W-:Y:S01]  /*9040*/  IMAD.U32 R30, R29, 0x10000, RZ ;  /* 0x000100001d1e7824 */ /* 0x000fe200078e00ff */
[----:B------:R-:W-:-:S02]  /*9050*/  LOP3.LUT R34, R34, 0xffff0000, RZ, 0xc0, !PT ;  /* 0xffff000022227812 */ /* 0x000fc400078ec0ff */
[----:B------:R-:W-:Y:S02]  /*9060*/  LOP3.LUT R29, R29, 0xffff0000, RZ, 0xc0, !PT ;  /* 0xffff00001d1d7812 */ /* 0x000fe400078ec0ff */
[----:B------:R-:W-:Y:S02]  /*9070*/  PRMT R28, R45, 0x5432, R28 ;  /* 0x000054322d1c7816 */ /* 0x000fe4000000001c */
[----:B------:R-:W-:Y:S02]  /*9080*/  PRMT R31, R44, 0x5410, R31 ;  /* 0x000054102c1f7816 */ /* 0x000fe4000000001f */
        /* <DEDUP_REMOVED lines=32> */
[----:B------:R2:W-:Y:S02]  /*9290*/  STS.128 [R0], R4 ;  /* 0x0000000400007388 */ /* 0x0005e40000000c00 */
.L_x_2656:
[----:B------:R-:W-:Y:S05]  /*92a0*/  BSYNC B1 ;  /* 0x0000000000017941 */ /* 0x000fea0003800000 */
.L_x_2655:
        /* <DEDUP_REMOVED lines=10> */
[----:B------:R-:W-:Y:S02]  /*9350*/  SHF.R.U32.HI R25, RZ, 0x10, R13 ;  /* 0x00000010ff197819 */ /* 0x000fe4000001160d */
        /* <DEDUP_REMOVED lines=8> */
[----:B------:R-:W-:Y:S02]  /*93e0*/  LOP3.LUT R25, R25, 0xffff0000, RZ, 0xc0, !PT ;  /* 0xffff000019197812 */ /* 0x000fe400078ec0ff */
        /* <DEDUP_REMOVED lines=16> */
[----:B0-----:R-:W-:Y:S01]  /*94f0*/  FMUL.FTZ R35, R21, R25 ;  /* 0x0000001915237220 */ /* 0x001fe20000410000 */
        /* <DEDUP_REMOVED lines=17> */
.L_x_2661:
[----:B------:R-:W-:Y:S05]  /*9610*/  BSYNC B1 ;  /* 0x0000000000017941 */ /* 0x000fea0003800000 */
.L_x_2660:
[----:B------:R-:W-:Y:S05]  /*9620*/  @P1 BRA `(.L_x_2659) ;  /* 0x0000001800381947 */ /* 0x000fea0003800000 */
[----:B-1----:R-:W1:Y:S01]  /*9630*/  LDS.128 R4, [R0+0x1000] ;  /* 0x0010000000047984 */ /* 0x002e620000000c00 */
[----:B------:R-:W-:Y:S02]  /*9640*/  SHF.R.U64 R3, R8, 0x10, R9 ;  /* 0x0000001008037819 */ /* 0x000fe40000001209 */
[--C-:B------:R-:W-:Y:S02]  /*9650*/  SHF.R.U64 R8, R10, 0x10, R11.reuse ;  /* 0x000000100a087819 */ /* 0x100fe4000000120b */
[----:B------:R-:W-:Y:S02]  /*9660*/  SHF.R.U32.HI R11, RZ, 0x10, R11 ;  /* 0x00000010ff0b7819 */ /* 0x000fe4000001160b */
[----:B------:R-:W-:Y:S02]  /*9670*/  SHF.R.U32.HI R12, RZ, 0x10, R9 ;  /* 0x00000010ff0c7819 */ /* 0x000fe40000011609 */
[----:B------:R-:W-:Y:S02]  /*9680*/  PRMT R14, R14, 0x5410, R11 ;  /* 0x000054100e0e7816 */ /* 0x000fe4000000000b */
[----:B------:R-:W-:-:S02]  /*9690*/  PRMT R33, R33, 0x5410, R12 ;  /* 0x0000541021217816 */ /* 0x000fc4000000000c */
[----:B------:R-:W-:Y:S01]  /*96a0*/  PRMT R15, R15, 0x5410, R8 ;  /* 0x000054100f0f7816 */ /* 0x000fe20000000008 */
[C---:B------:R-:W-:Y:S01]  /*96b0*/  IMAD.U32 R12, R14.reuse, 0x10000, RZ ;  /* 0x000100000e0c7824 */ /* 0x040fe200078e00ff */
[----:B------:R-:W-:Y:S01]  /*96c0*/  LOP3.LUT R14, R14, 0xffff0000, RZ, 0xc0, !PT ;  /* 0xffff00000e0e7812 */ /* 0x000fe200078ec0ff */
[C---:B------:R-:W-:Y:S01]  /*96d0*/  IMAD.U32 R11, R33.reuse, 0x10000, RZ ;  /* 0x00010000210b7824 */ /* 0x040fe200078e00ff */
[----:B------:R-:W-:Y:S02]  /*96e0*/  LOP3.LUT R33, R33, 0xffff0000, RZ, 0xc0, !PT ;  /* 0xffff000021217812 */ /* 0x000fe400078ec0ff */
[----:B------:R-:W-:Y:S02]  /*96f0*/  PRMT R32, R32, 0x5410, R3 ;  /* 0x0000541020207816 */ /* 0x000fe40000000003 */
[C---:B-1----:R-:W-:Y:S01]  /*9700*/  LOP3.LUT R9, R6.reuse, 0xffff0000, RZ, 0xc0, !PT ;  /* 0xffff000006097812 */ /* 0x042fe200078ec0ff */
[C---:B------:R-:W-:Y:S01]  /*9710*/  IMAD.U32 R10, R7.reuse, 0x10000, RZ ;  /* 0x00010000070a7824 */ /* 0x040fe200078e00ff */
[----:B------:R-:W-:Y:S01]  /*9720*/  LOP3.LUT R7, R7, 0xffff0000, RZ, 0xc0, !PT ;  /* 0xffff000007077812 */ /* 0x000fe200078ec0ff */
[----:B------:R-:W-:Y:S01]  /*9730*/  IMAD.U32 R8, R6, 0x10000, RZ ;  /* 0x0001000006087824 */ /* 0x000fe200078e00ff */
[----:B------:R-:W-:Y:S01]  /*9740*/  SHF.L.U32 R3, R4, 0x10, RZ ;  /* 0x0000001004037819 */ /* 0x000fe200000006ff */
[C---:B------:R-:W-:Y:S01]  /*9750*/  FMUL.FTZ R13, R9.reuse, R12 ;  /* 0x0000000c090d7220 */ /* 0x040fe20000410000 */
[----:B------:R-:W-:Y:S01]  /*9760*/  FMUL.FTZ R9, R9, R11 ;  /* 0x0000000b09097220 */ /* 0x000fe20000410000 */
[----:B------:R-:W-:Y:S01]  /*9770*/  FMUL.FTZ R21, R7, R14 ;  /* 0x0000000e07157220 */ /* 0x000fe20000410000 */
[----:B------:R-:W-:-:S02]  /*9780*/  IMAD.U32 R6, R5, 0x10000, RZ ;  /* 0x0001000005067824 */ /* 0x000fc400078e00ff */
[C---:B------:R-:W-:Y:S01]  /*9790*/  FFMA.FTZ R13, R8.reuse, R11, -R13 ;  /* 0x0000000b080d7223 */ /* 0x040fe2000001080d */
[----:B------:R-:W-:Y:S01]  /*97a0*/  FFMA.FTZ R20, R8, R12, R9 ;  /* 0x0000000c08147223 */ /* 0x000fe20000010009 */
[-C--:B------:R-:W-:Y:S01]  /*97b0*/  FMUL.FTZ R9, R7, R33.reuse ;  /* 0x0000002107097220 */ /* 0x080fe20000410000 */
[----:B------:R-:W-:Y:S01]  /*97c0*/  IMAD.U32 R8, R15, 0x10000, RZ ;  /* 0x000100000f087824 */ /* 0x000fe200078e00ff */
[----:B------:R-:W-:Y:S01]  /*97d0*/  LOP3.LUT R4, R4, 0xffff0000, RZ, 0xc0, !PT ;  /* 0xffff000004047812 */ /* 0x000fe200078ec0ff */
[----:B------:R-:W-:Y:S01]  /*97e0*/  IMAD.U32 R7, R32, 0x10000, RZ ;  /* 0x0001000020077824 */ /* 0x000fe200078e00ff */
[----:B------:R-:W-:Y:S01]  /*97f0*/  LOP3.LUT R5, R5, 0xffff0000, RZ, 0xc0, !PT ;  /* 0xffff000005057812 */ /* 0x000fe200078ec0ff */
[C---:B------:R-:W-:Y:S01]  /*9800*/  FFMA.FTZ R21, R10.reuse, R33, -R21 ;  /* 0x000000210a157223 */ /* 0x040fe20000010815 */
[----:B------:R-:W-:Y:S01]  /*9810*/  LOP3.LUT R15, R15, 0xffff0000, RZ, 0xc0, !PT ;  /* 0xffff00000f0f7812 */ /* 0x000fe200078ec0ff */
[----:B------:R-:W-:Y:S01]  /*9820*/  FFMA.FTZ R14, R10, R14, R9 ;  /* 0x0000000e0a0e7223 */ /* 0x000fe20000010009 */
[----:B------:R-:W-:Y:S01]  /*9830*/  LOP3.LUT R32, R32, 0xffff0000, RZ, 0xc0, !PT ;  /* 0xffff000020207812 */ /* 0x000fe200078ec0ff */
[C---:B------:R-:W-:Y:S01]  /*9840*/  FMUL.FTZ R10, R4.reuse, R8 ;  /* 0x00000008040a7220 */ /* 0x040fe20000410000 */
[----:B------:R-:W-:Y:S01]  /*9850*/  FMUL.FTZ R9, R4, R7 ;  /* 0x0000000704097220 */ /* 0x000fe20000410000 */
[----:B------:R-:W-:-:S02]  /*9860*/  FMUL.FTZ R11, R5, R15 ;  /* 0x0000000f050b7220 */ /* 0x000fc40000410000 */
[----:B------:R-:W-:Y:S01]  /*9870*/  FMUL.FTZ R12, R5, R32 ;  /* 0x00000020050c7220 */ /* 0x000fe20000410000 */
[C---:B------:R-:W-:Y:S01]  /*9880*/  FFMA.FTZ R4, R3.reuse, R7, -R10 ;  /* 0x0000000703047223 */ /* 0x040fe2000001080a */
[----:B------:R-:W-:Y:S01]  /*9890*/  FFMA.FTZ R9, R3, R8, R9 ;  /* 0x0000000803097223 */ /* 0x000fe20000010009 */
[C---:B------:R-:W-:Y:S01]  /*98a0*/  FFMA.FTZ R5, R6.reuse, R32, -R11 ;  /* 0x0000002006057223 */ /* 0x040fe2000001080b */
[----:B------:R-:W-:Y:S01]  /*98b0*/  FFMA.FTZ R12, R6, R15, R12 ;  /* 0x0000000f060c7223 */ /* 0x000fe2000001000c */
[----:B------:R-:W-:Y:S02]  /*98c0*/  F2FP.BF16.F32.PACK_AB R6, R20, R13 ;  /* 0x0000000d1406723e */ /* 0x000fe400000010ff */
[----:B------:R-:W-:Y:S02]  /*98d0*/  F2FP.BF16.F32.PACK_AB R7, R14, R21 ;  /* 0x000000150e07723e */ /* 0x000fe400000010ff */
[----:B------:R-:W-:Y:S02]  /*98e0*/  F2FP.BF16.F32.PACK_AB R4, R9, R4 ;  /* 0x000000040904723e */ /* 0x000fe400000010ff */
[----:B------:R-:W-:-:S05]  /*98f0*/  F2FP.BF16.F32.PACK_AB R5, R12, R5 ;  /* 0x000000050c05723e */ /* 0x000fca00000010ff */
[----:B------:R3:W-:Y:S01]  /*9900*/  STS.128 [R0+0x1000], R4 ;  /* 0x0010000400007388 */ /* 0x0007e20000000c00 */
[----:B------:R-:W-:Y:S05]  /*9910*/  BRA `(.L_x_2659) ;  /* 0x00000014007c7947 */ /* 0x000fea0003800000 */
.L_x_2646:
[----:B------:R-:W0:Y:S01]  /*9920*/  S2R R0, SR_TID.X ;  /* 0x0000000000007919 */ /* 0x000e220000002100 */
[----:B------:R-:W1:Y:S01]  /*9930*/  LDC R34, c[0x0][0x448] ;  /* 0x00011200ff227b82 */ /* 0x000e620000000800 */
[----:B------:R-:W-:Y:S01]  /*9940*/  ULDC.64 UR4, c[0x0][0x3f8] ;  /* 0x0000fe0000047ab9 */ /* 0x000fe20000000a00 */
[----:B------:R-:W-:Y:S01]  /*9950*/  ULDC.64 UR6, c[0x0][0x408] ;  /* 0x0001020000067ab9 */ /* 0x000fe20000000a00 */
[----:B------:R-:W-:Y:S02]  /*9960*/  IMAD.MOV.U32 R27, RZ, RZ, R29 ;  /* 0x000000ffff1b7224 */ /* 0x000fe400078e001d */
[----:B------:R-:W-:Y:S01]  /*9970*/  IMAD.MOV.U32 R4, RZ, RZ, R24 ;  /* 0x000000ffff047224 */ /* 0x000fe200078e0018 */
[----:B-1----:R-:W-:Y:S01]  /*9980*/  ISETP.NE.AND P0, PT, R34, 0x1, PT ;  /* 0x000000012200780c */ /* 0x002fe20003f05270 */
[----:B0-----:R-:W-:-:S05]  /*9990*/  VIADD R0, R0, 0xffffff80 ;  /* 0xffffff8000007836 */ /* 0x001fca0000000000 */
[----:B------:R-:W-:-:S07]  /*99a0*/  SHF.R.S32.HI R3, RZ, 0x1f, R0 ;  /* 0x0000001fff037819 */ /* 0x000fce0000011400 */
[----:B------:R-:W0:Y:S01]  /*99b0*/  @P0 LDC R5, c[0x0][0x450] ;  /* 0x00011400ff050b82 */ /* 0x000e220000000800 */
[----:B------:R-:W-:-:S04]  /*99c0*/  LEA.HI R3, R3, R0, RZ, 0x2 ;  /* 0x0000000003037211 */ /* 0x000fc800078f10ff */
[----:B------:R-:W-:-:S05]  /*99d0*/  LOP3.LUT R3, R3, 0xfffffffc, RZ, 0xc0, !PT ;  /* 0xfffffffc03037812 */ /* 0x000fca00078ec0ff */
[----:B------:R-:W-:Y:S02]  /*99e0*/  IMAD.IADD R3, R0, 0x1, -R3 ;  /* 0x0000000100037824 */ /* 0x000fe400078e0a03 */
[----:B------:R-:W1:Y:S02]  /*99f0*/  @P0 LDC R0, c[0x0][0x44c] ;  /* 0x00011300ff000b82 */ /* 0x000e640000000800 */
[----:B------:R-:W-:-:S04]  /*9a00*/  IMAD R3, R3, 0x20, R39 ;  /* 0x0000002003037824 */ /* 0x000fc800078e0227 */
[----:B-1----:R-:W-:-:S05]  /*9a10*/  @P0 IMAD.HI.U32 R0, R3, R0, RZ ;  /* 0x0000000003000227 */ /* 0x002fca00078e00ff */
[----:B0-----:R-:W-:Y:S01]  /*9a20*/  @P0 SHF.R.U32.HI R3, RZ, R5, R0 ;  /* 0x00000005ff030219 */ /* 0x001fe20000011600 */
[----:B------:R-:W-:-:S03]  /*9a30*/  IMAD.MOV.U32 R5, RZ, RZ, R31 ;  /* 0x000000ffff057224 */ /* 0x000fc600078e001f */
        /* <DEDUP_REMOVED lines=17> */
[----:B------:R-:W0:Y:S01]  /*9b50*/  LDC R37, c[0x0][0x3f4] ;  /* 0x0000fd00ff257b82 */ /* 0x000e220000000800 */
[----:B------:R-:W1:Y:S01]  /*9b60*/  SHFL.IDX PT, R3, R25, RZ, 0x1c1f ;  /* 0x001c1fff19037589 */ /* 0x000e6200000e0000 */
[----:B------:R-:W-:-:S03]  /*9b70*/  IMAD R34, R23, R34, RZ ;  /* 0x0000002217227224 */ /* 0x000fc600078e02ff */
[----:B------:R-:W2:Y:S04]  /*9b80*/  SHFL.IDX PT, R0, R26, RZ, 0x1c1f ;  /* 0x001c1fff1a007589 */ /* 0x000ea800000e0000 */
[----:B------:R-:W3:Y:S04]  /*9b90*/  SHFL.IDX PT, R14, R27, RZ, 0x1c1f ;  /* 0x001c1fff1b0e7589 */ /* 0x000ee800000e0000 */
[----:B------:R-:W4:Y:S01]  /*9ba0*/  SHFL.IDX PT, R4, R24, RZ, 0x1c1f ;  /* 0x001c1fff18047589 */ /* 0x000f2200000e0000 */
[----:B0-----:R-:W-:-:S04]  /*9bb0*/  ISETP.GE.AND P0, PT, R16, R37, PT ;  /* 0x000000251000720c */ /* 0x001fc80003f06270 */
[----:B------:R-:W-:-:S13]  /*9bc0*/  ISETP.GE.OR P1, PT, R39, R34, P0 ;  /* 0x000000222700720c */ /* 0x000fda0000726670 */
[C---:B------:R-:W-:Y:S01]  /*9bd0*/  @!P1 IMAD.SHL.U32 R5, R16.reuse, 0x2, RZ ;  /* 0x0000000210059824 */ /* 0x040fe200078e00ff */
[----:B------:R-:W-:-:S04]  /*9be0*/  @!P1 SHF.L.U64.HI R21, R16, 0x1, R17 ;  /* 0x0000000110159819 */ /* 0x000fc80000010211 */
[----:B-1----:R-:W-:-:S05]  /*9bf0*/  @!P1 IADD3 R6, P2, R3, R5, RZ ;  /* 0x0000000503069210 */ /* 0x002fca0007f5e0ff */
[----:B--2---:R-:W-:-:S05]  /*9c00*/  @!P1 IMAD.X R7, R0, 0x1, R21, P2 ;  /* 0x0000000100079824 */ /* 0x004fca00010e0615 */
[----:B------:R-:W2:Y:S01]  /*9c10*/  @!P1 LD.E.128 R8, desc[UR40][R6.64] ;  /* 0x0000002806089980 */ /* 0x000ea2000c101d00 */
[----:B---3--:R-:W-:-:S05]  /*9c20*/  @!P1 IADD3 R14, P2, R14, R5, RZ ;  /* 0x000000050e0e9210 */ /* 0x008fca0007f5e0ff */
[----:B----4-:R-:W-:-:S04]  /*9c30*/  @!P1 IMAD.X R3, R4, 0x1, R21, P2 ;  /* 0x0000000104039824 */ /* 0x010fc800010e0615 */
[----:B------:R-:W-:-:S05]  /*9c40*/  @!P1 IMAD.MOV.U32 R15, RZ, RZ, R3 ;  /* 0x000000ffff0f9224 */ /* 0x000fca00078e0003 */
[----:B------:R0:W3:Y:S01]  /*9c50*/  @!P1 LD.E.128 R4, desc[UR40][R14.64] ;  /* 0x000000280e049980 */ /* 0x0000e2000c101d00 */
[----:B------:R-:W-:Y:S02]  /*9c60*/  CS2R R30, SRZ ;  /* 0x00000000001e7805 */ /* 0x000fe4000001ff00 */
[----:B------:R-:W-:Y:S02]  /*9c70*/  CS2R R32, SRZ ;  /* 0x0000000000207805 */ /* 0x000fe4000001ff00 */
[----:B------:R-:W-:Y:S01]  /*9c80*/  CS2R R28, SRZ ;  /* 0x00000000001c7805 */ /* 0x000fe2000001ff00 */
[----:B------:R-:W1:Y:S01]  /*9c90*/  SHFL.IDX PT, R24, R24, 0x1, 0x1c1f ;  /* 0x003c1f0018187f89 */ /* 0x000e6200000e0000 */
[----:B------:R-:W-:-:S03]  /*9ca0*/  CS2R R20, SRZ ;  /* 0x0000000000147805 */ /* 0x000fc6000001ff00 */
[----:B0-----:R0:W4:Y:S01]  /*9cb0*/  SHFL.IDX PT, R14, R27, 0x1, 0x1c1f ;  /* 0x003c1f001b0e7f89 */ /* 0x00112200000e0000 */
[----:B--2---:R-:W-:Y:S02]  /*9cc0*/  @!P1 IMAD.MOV.U32 R30, RZ, RZ, R8 ;  /* 0x000000ffff1e9224 */ /* 0x004fe400078e0008 */
[----:B------:R-:W-:Y:S02]  /*9cd0*/  @!P1 IMAD.MOV.U32 R31, RZ, RZ, R9 ;  /* 0x000000ffff1f9224 */ /* 0x000fe400078e0009 */
[----:B------:R-:W-:Y:S02]  /*9ce0*/  IMAD.MOV.U32 R0, RZ, RZ, R30 ;  /* 0x000000ffff007224 */ /* 0x000fe400078e001e */
[----:B------:R-:W-:Y:S02]  /*9cf0*/  IMAD.MOV.U32 R3, RZ, RZ, R31 ;  /* 0x000000ffff037224 */ /* 0x000fe400078e001f */
[----:B------:R-:W-:Y:S01]  /*9d00*/  @!P1 IMAD.MOV.U32 R32, RZ, RZ, R10 ;  /* 0x000000ffff209224 */ /* 0x000fe200078e000a */
[----:B------:R-:W-:Y:S01]  /*9d10*/  PRMT R36, R36, 0x5410, R0 ;  /* 0x0000541024247816 */ /* 0x000fe20000000000 */
[----:B------:R-:W-:Y:S01]  /*9d20*/  @!P1 IMAD.MOV.U32 R33, RZ, RZ, R11 ;  /* 0x000000ffff219224 */ /* 0x000fe200078e000b */
[----:B------:R-:W-:Y:S01]  /*9d30*/  PRMT R46, R46, 0x5410, R3 ;  /* 0x000054102e2e7816 */ /* 0x000fe20000000003 */
[----:B------:R0:W2:Y:S01]  /*9d40*/  SHFL.IDX PT, R0, R26, 0x1, 0x1c1f ;  /* 0x003c1f001a007f89 */ /* 0x0000a200000e0000 */
[----:B------:R-:W-:-:S02]  /*9d50*/  IMAD.MOV.U32 R8, RZ, RZ, R32 ;  /* 0x000000ffff087224 */ /* 0x000fc400078e0020 */
[----:B---3--:R-:W-:Y:S01]  /*9d60*/  @!P1 IMAD.MOV.U32 R28, RZ, RZ, R4 ;  /* 0x000000ffff1c9224 */ /* 0x008fe200078e0004 */
[----:B------:R0:W3:Y:S01]  /*9d70*/  SHFL.IDX PT, R3, R25, 0x1, 0x1c1f ;  /* 0x003c1f0019037f89 */ /* 0x0000e200000e0000 */
[----:B------:R-:W-:Y:S01]  /*9d80*/  @!P1 IMAD.MOV.U32 R29, RZ, RZ, R5 ;  /* 0x000000ffff1d9224 */ /* 0x000fe200078e0005 */
[----:B------:R-:W-:Y:S01]  /*9d90*/  PRMT R35, R8, 0x7610, R35 ;  /* 0x0000761008237816 */ /* 0x000fe20000000023 */
[----:B------:R-:W-:Y:S02]  /*9da0*/  @!P1 IMAD.MOV.U32 R21, RZ, RZ, R7 ;  /* 0x000000ffff159224 */ /* 0x000fe400078e0007 */
[----:B------:R-:W-:Y:S02]  /*9db0*/  @!P1 IMAD.MOV.U32 R20, RZ, RZ, R6 ;  /* 0x000000ffff149224 */ /* 0x000fe400078e0006 */
[----:B------:R-:W-:Y:S02]  /*9dc0*/  IMAD.MOV.U32 R4, RZ, RZ, R28 ;  /* 0x000000ffff047224 */ /* 0x000fe400078e001c */
[----:B------:R-:W-:-:S02]  /*9dd0*/  IMAD.MOV.U32 R5, RZ, RZ, R29 ;  /* 0x000000ffff057224 */ /* 0x000fc400078e001d */
[----:B------:R-:W-:Y:S01]  /*9de0*/  IMAD.MOV.U32 R7, RZ, RZ, R21 ;  /* 0x000000ffff077224 */ /* 0x000fe200078e0015 */
[----:B------:R-:W-:Y:S01]  /*9df0*/  PRMT R35, R35, 0x5410, R4 ;  /* 0x0000541023237816 */ /* 0x000fe20000000004 */
[----:B------:R-:W-:Y:S02]  /*9e00*/  IMAD.MOV.U32 R9, RZ, RZ, R33 ;  /* 0x000000ffff097224 */ /* 0x000fe400078e0021 */
[----:B------:R-:W-:Y:S01]  /*9e10*/  IMAD.MOV.U32 R6, RZ, RZ, R20 ;  /* 0x000000ffff067224 */ /* 0x000fe200078e0014 */
[----:B------:R-:W-:Y:S02]  /*9e20*/  PRMT R41, R7, 0x5410, R5 ;  /* 0x0000541007297816 */ /* 0x000fe40000000005 */
[----:B------:R-:W-:Y:S02]  /*9e30*/  CS2R R4, SRZ ;  /* 0x0000000000047805 */ /* 0x000fe4000001ff00 */
[----:B------:R-:W-:Y:S02]  /*9e40*/  PRMT R36, R9, 0x7610, R36 ;  /* 0x0000761009247816 */ /* 0x000fe40000000024 */
[----:B012-4-:R-:W-:-:S07]  /*9e50*/  PRMT R43, R43, 0x5410, R6 ;  /* 0x000054102b2b7816 */ /* 0x017fce0000000006 */
.L_x_2955:
[----:B------:R-:W2:Y:S01]  /*9e60*/  LDL R7, [R1+0x50] ;  /* 0x0000500001077983 */ /* 0x000ea20000100800 */
[----:B------:R-:W-:Y:S01]  /*9e70*/  VIADD R39, R39, 0x20 ;  /* 0x0000002027277836 */ /* 0x000fe20000000000 */
[----:B------:R-:W-:Y:S01]  /*9e80*/  BSSY B1, `(.L_x_2663) ;  /* 0x0000016000017945 */ /* 0x000fe20003800000 */
[----:B------:R-:W-:Y:S02]  /*9e90*/  CS2R R8, SRZ ;  /* 0x0000000000087805 */ /* 0x000fe4000001ff00 */
[----:B------:R-:W-:Y:S02]  /*9ea0*/  CS2R R10, SRZ ;  /* 0x00000000000a7805 */ /* 0x000fe4000001ff00 */
[----:B------:R-:W-:Y:S02]  /*9eb0*/  ISETP.GE.AND P1, PT, R39, R34, PT ;  /* 0x000000222700720c */ /* 0x000fe40003f26270 */
[----:B--2---:R-:W-:-:S04]  /*9ec0*/  LEA.HI R6, R7, R7, RZ, 0x1 ;  /* 0x0000000707067211 */ /* 0x004fc800078f08ff */
[----:B------:R-:W-:-:S05]  /*9ed0*/  LOP3.LUT R6, R6, 0xfffffffe, RZ, 0xc0, !PT ;  /* 0xfffffffe06067812 */ /* 0x000fca00078ec0ff */
[----:B------:R-:W-:Y:S01]  /*9ee0*/  IMAD.IADD R13, R7, 0x1, -R6 ;  /* 0x00000001070d7824 */ /* 0x000fe200078e0a06 */
[----:B------:R-:W-:-:S04]  /*9ef0*/  CS2R R6, SRZ ;  /* 0x0000000000067805 */ /* 0x000fc8000001ff00 */
[----:B------:R-:W-:Y:S01]  /*9f00*/  SHF.L.U32 R13, R13, 0x1f, RZ ;  /* 0x0000001f0d0d7819 */ /* 0x000fe200000006ff */
[----:B------:R-:W-:Y:S06]  /*9f10*/  @P1 BRA `(.L_x_2664) ;  /* 0x0000000000301947 */ /* 0x000fec0003800000 */
[----:B------:R-:W-:Y:S02]  /*9f20*/  CS2R R6, SRZ ;  /* 0x0000000000067805 */ /* 0x000fe4000001ff00 */
[----:B------:R-:W-:Y:S02]  /*9f30*/  CS2R R8, SRZ ;  /* 0x0000000000087805 */ /* 0x000fe4000001ff00 */
[----:B------:R-:W-:Y:S01]  /*9f40*/  CS2R R10, SRZ ;  /* 0x00000000000a7805 */ /* 0x000fe2000001ff00 */
[----:B------:R-:W-:Y:S06]  /*9f50*/  @P0 BRA `(.L_x_2664) ;  /* 0x0000000000200947 */ /* 0x000fec0003800000 */
[C---:B------:R-:W-:Y:S01]  /*9f60*/  IMAD.SHL.U32 R4, R16.reuse, 0x2, RZ ;  /* 0x0000000210047824 */ /* 0x040fe200078e00ff */
[----:B------:R-:W-:-:S04]  /*9f70*/  SHF.L.U64.HI R5, R16, 0x1, R17 ;  /* 0x0000000110057819 */ /* 0x000fc80000010211 */
[-C--:B---3--:R-:W-:Y:S02]  /*9f80*/  IADD3 R8, P1, R3, R4.reuse, RZ ;  /* 0x0000000403087210 */ /* 0x088fe40007f3e0ff */
[----:B------:R-:W-:-:S03]  /*9f90*/  IADD3 R4, P2, R14, R4, RZ ;  /* 0x000000040e047210 */ /* 0x000fc60007f5e0ff */
[----:B------:R-:W-:Y:S01]  /*9fa0*/  IMAD.X R9, R0, 0x1, R5, P1 ;  /* 0x0000000100097824 */ /* 0x000fe200008e0605 */
[----:B------:R-:W-:-:S05]  /*9fb0*/  IADD3.X R5, R24, R5, RZ, P2, !PT ;  /* 0x0000000518057210 */ /* 0x000fca00017fe4ff */
[----:B------:R-:W5:Y:S04]  /*9fc0*/  LD.E.128 R8, desc[UR40][R8.64] ;  /* 0x0000002808087980 */ /* 0x000f68000c101d00 */
[----:B------:R-:W5:Y:S02]  /*9fd0*/  LD.E.128 R4, desc[UR40][R4.64] ;  /* 0x0000002804047980 */ /* 0x000f64000c101d00 */
.L_x_2664:
[----:B------:R-:W-:Y:S05]  /*9fe0*/  BSYNC B1 ;  /* 0x0000000000017941 */ /* 0x000fea0003800000 */
.L_x_2663:
[----:B------:R-:W0:Y:S01]  /*9ff0*/  SYNCS.PHASECHK.TRANS64.TRYWAIT P1, [R2+URZ+0x28c00], R13 ;  /* 0x028c000d020075a7 */ /* 0x000e22000802017f */
[----:B-----5:R-:W-:Y:S01]  /*a000*/  IMAD.MOV.U32 R0, RZ, RZ, R4 ;  /* 0x000000ffff007224 */ /* 0x020fe200078e0004 */
[----:B------:R-:W-:Y:S01]  /*a010*/  VIADDMNMX R34, R34, -R195, 0x40, PT ;  /* 0x0000004022227446 */ /* 0x000fe200038009c3 */
[----:B---3--:R-:W-:Y:S01]  /*a020*/  IMAD.MOV.U32 R3, RZ, RZ, R5 ;  /* 0x000000ffff037224 */ /* 0x008fe200078e0005 */
[----:B------:R-:W-:Y:S01]  /*a030*/  BSSY B1, `(.L_x_2665) ;  /* 0x0000010000017945 */ /* 0x000fe20003800000 */
[C---:B------:R-:W-:Y:S01]  /*a040*/  VIADD R12, R189.reuse, 0x20 ;  /* 0x00000020bd0c7836 */ /* 0x040fe20000000000 */
[-C--:B------:R-:W-:Y:S01]  /*a050*/  ISETP.GE.OR P2, PT, R189, R34.reuse, P0 ;  /* 0x00000022bd00720c */ /* 0x080fe20000746670 */
[----:B------:R-:W-:Y:S01]  /*a060*/  IMAD.MOV.U32 R14, RZ, RZ, R9 ;  /* 0x000000ffff0e7224 */ /* 0x000fe200078e0009 */
[----:B------:R-:W-:Y:S01]  /*a070*/  PRMT R52, R52, 0x5410, R0 ;  /* 0x0000541034347816 */ /* 0x000fe20000000000 */
[----:B------:R-:W-:Y:S01]  /*a080*/  IMAD.MOV.U32 R0, RZ, RZ, R6 ;  /* 0x000000ffff007224 */ /* 0x000fe200078e0006 */
[----:B------:R-:W-:Y:S01]  /*a090*/  PRMT R53, R53, 0x5410, R3 ;  /* 0x0000541035357816 */ /* 0x000fe20000000003 */
[----:B------:R-:W-:Y:S01]  /*a0a0*/  IMAD.MOV.U32 R3, RZ, RZ, R7 ;  /* 0x000000ffff037224 */ /* 0x000fe200078e0007 */
[----:B------:R-:W-:Y:S01]  /*a0b0*/  ISETP.GE.OR P0, PT, R12, R34, P0 ;  /* 0x000000220c00720c */ /* 0x000fe20000706670 */
[----:B------:R-:W-:Y:S01]  /*a0c0*/  IMAD.MOV.U32 R12, RZ, RZ, R8 ;  /* 0x000000ffff0c7224 */ /* 0x000fe200078e0008 */
[----:B------:R-:W-:Y:S01]  /*a0d0*/  PRMT R52, R0, 0x7610, R52 ;  /* 0x0000761000347816 */ /* 0x000fe20000000034 */
[----:B------:R-:W-:Y:S01]  /*a0e0*/  IMAD.MOV.U32 R0, RZ, RZ, R10 ;  /* 0x000000ffff007224 */ /* 0x000fe200078e000a */
[----:B------:R-:W-:Y:S01]  /*a0f0*/  PRMT R53, R3, 0x7610, R53 ;  /* 0x0000761003357816 */ /* 0x000fe20000000035 */
[----:B------:R-:W-:Y:S01]  /*a100*/  IMAD.MOV.U32 R3, RZ, RZ, R11 ;  /* 0x000000ffff037224 */ /* 0x000fe200078e000b */
[----:B------:R-:W-:Y:S01]  /*a110*/  PRMT R54, R12, 0x5410, R14 ;  /* 0x000054100c367816 */ /* 0x000fe2000000000e */
[----:B0-----:R-:W-:Y:S06]  /*a120*/  @!P1 BRA `(.L_x_2666) ;  /* 0x0000017000849947 */ /* 0x001fec0003800000 */
.L_x_2956:
[----:B------:R-:W-:Y:S05]  /*a130*/  BSYNC B1 ;  /* 0x0000000000017941 */ /* 0x000fea0003800000 */
.L_x_2665:
[----:B------:R-:W-:Y:S04]  /*a140*/  BSSY B1, `(.L_x_2667) ;  /* 0x000006f000017945 */ /* 0x000fe80003800000 */
[----:B------:R-:W-:Y:S05]  /*a150*/  @P2 BRA `(.L_x_2668) ;  /* 0x0000000400b42947 */ /* 0x000fea0003800000 */
[----:B------:R-:W1:Y:S01]  /*a160*/  S2R R25, SR_TID.X ;  /* 0x0000000000197919 */ /* 0x000e620000002100 */
[----:B------:R-:W-:Y:S01]  /*a170*/  IMAD.SHL.U32 R12, R196, 0x40, RZ ;  /* 0x00000040c40c7824 */ /* 0x000fe200078e00ff */
[----:B------:R-:W-:Y:S01]  /*a180*/  SHF.R.U64 R34, R30, 0x10, R31 ;  /* 0x000000101e227819 */ /* 0x000fe2000000121f */
[----:B0-----:R-:W-:Y:S01]  /*a190*/  IMAD.IADD R13, R16, 0x1, R37 ;  /* 0x00000001100d7824 */ /* 0x001fe200078e0225 */
[----:B------:R-:W-:Y:S02]  /*a1a0*/  SHF.R.U64 R40, R28, 0x10, R29 ;  /* 0x000000101c287819 */ /* 0x000fe4000000121d */
[----:B------:R-:W-:Y:S02]  /*a1b0*/  LOP3.LUT R14, R12, 0x1c0, RZ, 0xc0, !PT ;  /* 0x000001c00c0e7812 */ /* 0x000fe400078ec0ff */
[----:B------:R-:W-:Y:S02]  /*a1c0*/  SHF.R.U64 R30, R32, 0x10, R33 ;  /* 0x00000010201e7819 */ /* 0x000fe40000001221 */
[----:B------:R-:W-:-:S02]  /*a1d0*/  LOP3.LUT R12, R14, 0x38, R16, 0xf8, !PT ;  /* 0x000000380e0c7812 */ /* 0x000fc400078ef810 */
[----:B------:R-:W-:Y:S02]  /*a1e0*/  SHF.R.U32.HI R15, RZ, 0x3, R14 ;  /* 0x00000003ff0f7819 */ /* 0x000fe4000001160e */
[----:B------:R-:W-:Y:S02]  /*a1f0*/  LOP3.LUT R14, R14, 0x38, R13, 0xf8, !PT ;  /* 0x000000380e0e7812 */ /* 0x000fe400078ef80d */
[-C--:B------:R-:W-:Y:S02]  /*a200*/  LOP3.LUT R12, R12, R15.reuse, RZ, 0x3c, !PT ;  /* 0x0000000f0c0c7212 */ /* 0x080fe400078e3cff */
[----:B------:R-:W-:Y:S02]  /*a210*/  LOP3.LUT R14, R14, R15, RZ, 0x3c, !PT ;  /* 0x0000000f0e0e7212 */ /* 0x000fe400078e3cff */
[----:B------:R-:W-:Y:S02]  /*a220*/  SHF.R.U32.HI R42, RZ, 0x10, R29 ;  /* 0x00000010ff2a7819 */ /* 0x000fe4000001161d */
[----:B------:R-:W-:-:S02]  /*a230*/  SHF.R.U32.HI R45, RZ, 0x10, R21 ;  /* 0x00000010ff2d7819 */ /* 0x000fc40000011615 */
[----:B------:R-:W-:Y:S02]  /*a240*/  PRMT R34, R36, 0x5432, R34 ;  /* 0x0000543224227816 */ /* 0x000fe40000000022 */
[C---:B------:R-:W-:Y:S02]  /*a250*/  PRMT R40, R35.reuse, 0x5432, R40 ;  /* 0x0000543223287816 */ /* 0x040fe40000000028 */
[----:B------:R-:W-:Y:S01]  /*a260*/  PRMT R39, R35, 0x5410, R30 ;  /* 0x0000541023277816 */ /* 0x000fe2000000001e */
[----:B------:R-:W-:Y:S01]  /*a270*/  IMAD.U32 R35, R34, 0x10000, RZ ;  /* 0x0001000022237824 */ /* 0x000fe200078e00ff */
[----:B------:R-:W-:Y:S01]  /*a280*/  PRMT R42, R41, 0x5432, R42 ;  /* 0x00005432292a7816 */ /* 0x000fe2000000002a */
[----:B-1----:R-:W-:Y:S01]  /*a290*/  VIADD R25, R25, 0xffffff80 ;  /* 0xffffff8019197836 */ /* 0x002fe20000000000 */
[----:B------:R-:W-:Y:S01]  /*a2a0*/  PRMT R45, R41, 0x5410, R45 ;  /* 0x00005410292d7816 */ /* 0x000fe2000000002d */
[----:B------:R-:W-:Y:S01]  /*a2b0*/  IMAD.U32 R41, R40, 0x10000, RZ ;  /* 0x0001000028297824 */ /* 0x000fe200078e00ff */
[----:B------:R-:W-:-:S02]  /*a2c0*/  SHF.R.U32.HI R38, RZ, 0x10, R31 ;  /* 0x00000010ff267819 */ /* 0x000fc4000001161f */
[----:B------:R-:W-:Y:S02]  /*a2d0*/  SHF.R.S32.HI R24, RZ, 0x1f, R25 ;  /* 0x0000001fff187819 */ /* 0x000fe40000011419 */
[----:B------:R-:W-:Y:S02]  /*a2e0*/  SHF.R.U64 R44, R20, 0x10, R21 ;  /* 0x00000010142c7819 */ /* 0x000fe40000001215 */
[----:B------:R-:W-:Y:S02]  /*a2f0*/  LEA.HI R24, R24, R25, RZ, 0x5 ;  /* 0x0000001918187211 */ /* 0x000fe400078f28ff */
[----:B------:R-:W-:Y:S02]  /*a300*/  PRMT R38, R46, 0x5432, R38 ;  /* 0x000054322e267816 */ /* 0x000fe40000000026 */
[----:B------:R-:W-:Y:S02]  /*a310*/  SHF.R.S32.HI R24, RZ, 0x5, R24 ;  /* 0x00000005ff187819 */ /* 0x000fe40000011418 */
[----:B------:R-:W-:-:S02]  /*a320*/  PRMT R44, R43, 0x5432, R44 ;  /* 0x000054322b2c7816 */ /* 0x000fc4000000002c */
[----:B------:R-:W-:Y:S01]  /*a330*/  LOP3.LUT R43, R40, 0xffff0000, RZ, 0xc0, !PT ;  /* 0xffff0000282b7812 */ /* 0x000fe200078ec0ff */
[C---:B------:R-:W-:Y:S01]  /*a340*/  IMAD R25, R24.reuse, 0x200, R14 ;  /* 0x0000020018197824 */ /* 0x040fe200078e020e */
[----:B------:R-:W-:Y:S01]  /*a350*/  SHF.R.U32.HI R33, RZ, 0x10, R33 ;  /* 0x00000010ff217819 */ /* 0x000fe20000011621 */
[----:B------:R-:W-:Y:S02]  /*a360*/  IMAD R13, R24, 0x200, R12 ;  /* 0x00000200180d7824 */ /* 0x000fe400078e020c */
[--C-:B------:R-:W-:Y:S01]  /*a370*/  IMAD R50, R25, 0x2, R2.reuse ;  /* 0x0000000219327824 */ /* 0x100fe200078e0202 */
[----:B------:R-:W-:Y:S01]  /*a380*/  PRMT R36, R36, 0x5410, R33 ;  /* 0x0000541024247816 */ /* 0x000fe20000000021 */
[----:B------:R-:W-:-:S03]  /*a390*/  IMAD R48, R13, 0x2, R2 ;  /* 0x000000020d307824 */ /* 0x000fc600078e0202 */
[----:B------:R-:W0:Y:S04]  /*a3a0*/  LDS.128 R24, [R50+0x20400] ;  /* 0x0204000032187984 */ /* 0x000e280000000c00 */
[----:B------:R-:W1:Y:S01]  /*a3b0*/  LDS.128 R12, [R48+0x20400] ;  /* 0x02040000300c7984 */ /* 0x000e620000000c00 */
[C---:B0-----:R-:W-:Y:S01]  /*a3c0*/  IMAD.U32 R30, R24.reuse, 0x10000, RZ ;  /* 0x00010000181e7824 */ /* 0x041fe200078e00ff */
[----:B------:R-:W-:Y:S01]  /*a3d0*/  LOP3.LUT R24, R24, 0xffff0000, RZ, 0xc0, !PT ;  /* 0xffff000018187812 */ /* 0x000fe200078ec0ff */
[C---:B------:R-:W-:Y:S01]  /*a3e0*/  IMAD.U32 R31, R25.reuse, 0x10000, RZ ;  /* 0x00010000191f7824 */ /* 0x040fe200078e00ff */
[----:B------:R-:W-:Y:S01]  /*a3f0*/  LOP3.LUT R25, R25, 0xffff0000, RZ, 0xc0, !PT ;  /* 0xffff000019197812 */ /* 0x000fe200078ec0ff */
[----:B-1----:R-:W-:Y:S02]  /*a400*/  IMAD.U32 R20, R12, 0x10000, RZ ;  /* 0x000100000c147824 */ /* 0x002fe400078e00ff */
[C---:B------:R-:W-:Y:S01]  /*a410*/  FMUL.FTZ R47, R30.reuse, R41 ;  /* 0x000000291e2f7220 */ /* 0x040fe20000410000 */
[-C--:B------:R-:W-:Y:S01]  /*a420*/  FMUL.FTZ R49, R30, R35.reuse ;  /* 0x000000231e317220 */ /* 0x080fe20000410000 */
[----:B------:R-:W-:Y:S01]  /*a430*/  IMAD.U32 R30, R42, 0x10000, RZ ;  /* 0x000100002a1e7824 */ /* 0x000fe200078e00ff */
[----:B------:R-:W-:Y:S01]  /*a440*/  LOP3.LUT R12, R12, 0xffff0000, RZ, 0xc0, !PT ;  /* 0xffff00000c0c7812 */ /* 0x000fe200078ec0ff */
[C---:B------:R-:W-:Y:S01]  /*a450*/  FFMA.FTZ R47, R20.reuse, R35, -R47 ;  /* 0x00000023142f7223 */ /* 0x040fe2000001082f */
[----:B------:R-:W-:Y:S01]  /*a460*/  FFMA.FTZ R49, R20, R41, R49 ;  /* 0x0000002914317223 */ /* 0x000fe20000010031 */
[----:B------:R-:W-:Y:S01]  /*a470*/  LOP3.LUT R35, R34, 0xffff0000, RZ, 0xc0, !PT ;  /* 0xffff000022237812 */ /* 0x000fe200078ec0ff */
[----:B------:R-:W-:-:S02]  /*a480*/  IMAD.U32 R20, R38, 0x10000, RZ ;  /* 0x0001000026147824 */ /* 0x000fc400078e00ff */
[----:B------:R-:W-:Y:S01]  /*a490*/  FMUL.FTZ R40, R31, R30 ;  /* 0x0000001e1f287220 */ /* 0x000fe20000410000 */
[----:B------:R-:W-:Y:S02]  /*a4a0*/  IMAD.U32 R21, R13, 0x10000, RZ ;  /* 0x000100000d157824 */ /* 0x000fe400078e00ff */
[C---:B------:R-:W-:Y:S01]  /*a4b0*/  FMUL.FTZ R51, R24.reuse, R43 ;  /* 0x0000002b18337220 */ /* 0x040fe20000410000 */
[----:B------:R-:W-:Y:S01]  /*a4c0*/  FMUL.FTZ R31, R31, R20 ;  /* 0x000000141f1f7220 */ /* 0x000fe20000410000 */
[-C--:B------:R-:W-:Y:S01]  /*a4d0*/  FMUL.FTZ R41, R24, R35.reuse ;  /* 0x0000002318297220 */ /* 0x080fe20000410000 */
[----:B------:R-:W-:Y:S01]  /*a4e0*/  LOP3.LUT R42, R42, 0xffff0000, RZ, 0xc0, !PT ;  /* 0xffff00002a2a7812 */ /* 0x000fe200078ec0ff */
[----:B------:R-:W-:Y:S01]  /*a4f0*/  IMAD.U32 R32, R26, 0x10000, RZ ;  /* 0x000100001a207824 */ /* 0x000fe200078e00ff */
[----:B------:R-:W-:Y:S01]  /*a500*/  LOP3.LUT R38, R38, 0xffff0000, RZ, 0xc0, !PT ;  /* 0xffff000026267812 */ /* 0x000fe200078ec0ff */
[----:B------:R-:W-:Y:S01]  /*a510*/  FFMA.FTZ R30, R21, R30, R31 ;  /* 0x0000001e151e7223 */ /* 0x000fe2000001001f */
[----:B------:R-:W-:Y:S01]  /*a520*/  LOP3.LUT R13, R13, 0xffff0000, RZ, 0xc0, !PT ;  /* 0xffff00000d0d7812 */ /* 0x000fe200078ec0ff */
[C---:B------:R-:W-:Y:S01]  /*a530*/  FFMA.FTZ R24, R12.reuse, R35, -R51 ;  /* 0x000000230c187223 */ /* 0x040fe20000010833 */
[----:B------:R-:W-:Y:S01]  /*a540*/  FFMA.FTZ R34, R12, R43, R41 ;  /* 0x0000002b0c227223 */ /* 0x000fe20000010029 */
[----:B------:R-:W-:Y:S01]  /*a550*/  FFMA.FTZ R40, R21, R20, -R40 ;  /* 0x0000001415287223 */ /* 0x000fe20000010828 */
[----:B------:R-:W-:-:S02]  /*a560*/  IMAD.U32 R31, R44, 0x10000, RZ ;  /* 0x000100002c1f7824 */ /* 0x000fc400078e00ff */
[----:B------:R-:W-:Y:S01]  /*a570*/  FMUL.FTZ R12, R25, R42 ;  /* 0x0000002a190c7220 */ /* 0x000fe20000410000 */
[----:B------:R-:W-:Y:S02]  /*a580*/  IMAD.U32 R21, R39, 0x10000, RZ ;  /* 0x0001000027157824 */ /* 0x000fe400078e00ff */
[-C--:B------:R-:W-:Y:S01]  /*a590*/  FMUL.FTZ R46, R25, R38.reuse ;  /* 0x00000026192e7220 */ /* 0x080fe20000410000 */
[----:B------:R-:W-:Y:S02]  /*a5a0*/  IMAD.U32 R33, R27, 0x10000, RZ ;  /* 0x000100001b217824 */ /* 0x000fe400078e00ff */
[----:B------:R-:W-:Y:S01]  /*a5b0*/  FMUL.FTZ R41, R32, R31 ;  /* 0x0000001f20297220 */ /* 0x000fe20000410000 */
[----:B------:R-:W-:Y:S02]  /*a5c0*/  IMAD.U32 R20, R45, 0x10000, RZ ;  /* 0x000100002d147824 */ /* 0x000fe400078e00ff */
[----:B------:R-:W-:Y:S01]  /*a5d0*/  FFMA.FTZ R25, R13, R38, -R12 ;  /* 0x000000260d197223 */ /* 0x000fe2000001080c */
[----:B------:R-:W-:-:S02]  /*a5e0*/  IMAD.U32 R28, R14, 0x10000, RZ ;  /* 0x000100000e1c7824 */ /* 0x000fc400078e00ff */
[-C--:B------:R-:W-:Y:S01]  /*a5f0*/  FMUL.FTZ R32, R32, R21.reuse ;  /* 0x0000001520207220 */ /* 0x080fe20000410000 */
[----:B------:R-:W-:Y:S02]  /*a600*/  IMAD.U32 R29, R15, 0x10000, RZ ;  /* 0x000100000f1d7824 */ /* 0x000fe400078e00ff */
[----:B------:R-:W-:Y:S01]  /*a610*/  FMUL.FTZ R38, R33, R20 ;  /* 0x0000001421267220 */ /* 0x000fe20000410000 */
[----:B------:R-:W-:Y:S02]  /*a620*/  IMAD.U32 R12, R36, 0x10000, RZ ;  /* 0x00010000240c7824 */ /* 0x000fe400078e00ff */
[C---:B------:R-:W-:Y:S01]  /*a630*/  FFMA.FTZ R41, R28.reuse, R21, -R41 ;  /* 0x000000151c297223 */ /* 0x040fe20000010829 */
[----:B------:R-:W-:Y:S01]  /*a640*/  FFMA.FTZ R32, R28, R31, R32 ;  /* 0x0000001f1c207223 */ /* 0x000fe20000010020 */
[----:B------:R-:W-:Y:S01]  /*a650*/  FFMA.FTZ R35, R13, R42, R46 ;  /* 0x0000002a0d237223 */ /* 0x000fe2000001002e */
[-C--:B------:R-:W-:Y:S01]  /*a660*/  FMUL.FTZ R28, R33, R12.reuse ;  /* 0x0000000c211c7220 */ /* 0x080fe20000410000 */
[----:B------:R-:W-:Y:S01]  /*a670*/  FFMA.FTZ R38, R29, R12, -R38 ;  /* 0x0000000c1d267223 */ /* 0x000fe20000010826 */
[----:B------:R-:W-:-:S02]  /*a680*/  LOP3.LUT R26, R26, 0xffff0000, RZ, 0xc0, !PT ;  /* 0xffff00001a1a7812 */ /* 0x000fc400078ec0ff */
[----:B------:R-:W-:Y:S01]  /*a690*/  LOP3.LUT R27, R27, 0xffff0000, RZ, 0xc0, !PT ;  /* 0xffff00001b1b7812 */ /* 0x000fe200078ec0ff */
[----:B------:R-:W-:Y:S01]  /*a6a0*/  FFMA.FTZ R28, R29, R20, R28 ;  /* 0x000000141d1c7223 */ /* 0x000fe2000001001c */
[----:B------:R-:W-:Y:S02]  /*a6b0*/  LOP3.LUT R13, R44, 0xffff0000, RZ, 0xc0, !PT ;  /* 0xffff00002c0d7812 */ /* 0x000fe400078ec0ff */
        /* <DEDUP_REMOVED lines=8> */
[----:B------:R-:W-:-:S02]  /*a740*/  FMUL.FTZ R29, R27, R36 ;  /* 0x000000241b1d7220 */ /* 0x000fc40000410000 */
[C---:B------:R-:W-:Y:S01]  /*a750*/  FFMA.FTZ R20, R14.reuse, R39, -R21 ;  /* 0x000000270e147223 */ /* 0x040fe20000010815 */
[----:B------:R-:W-:Y:S01]  /*a760*/  FFMA.FTZ R21, R14, R13, R26 ;  /* 0x0000000d0e157223 */ /* 0x000fe2000001001a */
[C---:B------:R-:W-:Y:S01]  /*a770*/  FFMA.FTZ R27, R15.reuse, R36, -R42 ;  /* 0x000000240f1b7223 */ /* 0x040fe2000001082a */
[----:B------:R-:W-:Y:S01]  /*a780*/  FFMA.FTZ R29, R15, R12, R29 ;  /* 0x0000000c0f1d7223 */ /* 0x000fe2000001001d */
[----:B------:R-:W-:Y:S02]  /*a790*/  F2FP.BF16.F32.PACK_AB R12, R24, R47 ;  /* 0x0000002f180c723e */ /* 0x000fe400000010ff */
[----:B------:R-:W-:Y:S02]  /*a7a0*/  F2FP.BF16.F32.PACK_AB R13, R25, R40 ;  /* 0x00000028190d723e */ /* 0x000fe400000010ff */
[----:B------:R-:W-:Y:S02]  /*a7b0*/  F2FP.BF16.F32.PACK_AB R14, R20, R41 ;  /* 0x00000029140e723e */ /* 0x000fe400000010ff */
[----:B------:R-:W-:-:S02]  /*a7c0*/  F2FP.BF16.F32.PACK_AB R15, R27, R38 ;  /* 0x000000261b0f723e */ /* 0x000fc400000010ff */
[----:B------:R-:W-:Y:S02]  /*a7d0*/  F2FP.BF16.F32.PACK_AB R24, R34, R49 ;  /* 0x000000312218723e */ /* 0x000fe400000010ff */
[----:B------:R-:W-:Y:S01]  /*a7e0*/  F2FP.BF16.F32.PACK_AB R25, R35, R30 ;  /* 0x0000001e2319723e */ /* 0x000fe200000010ff */
[----:B------:R1:W-:Y:S01]  /*a7f0*/  STS.128 [R48+0x20400], R12 ;  /* 0x0204000c30007388 */ /* 0x0003e20000000c00 */
[----:B------:R-:W-:Y:S02]  /*a800*/  F2FP.BF16.F32.PACK_AB R26, R21, R32 ;  /* 0x00000020151a723e */ /* 0x000fe400000010ff */
[----:B------:R-:W-:-:S05]  /*a810*/  F2FP.BF16.F32.PACK_AB R27, R29, R28 ;  /* 0x0000001c1d1b723e */ /* 0x000fca00000010ff */
[----:B------:R1:W-:Y:S02]  /*a820*/  STS.128 [R50+0x20400], R24 ;  /* 0x0204001832007388 */ /* 0x0003e40000000c00 */
.L_x_2668:
[----:B------:R-:W-:Y:S05]  /*a830*/  BSYNC B1 ;  /* 0x0000000000017941 */ /* 0x000fea0003800000 */
.L_x_2667:
[----:B------:R-:W-:Y:S02]  /*a840*/  PRMT R20, R0, 0x7610, R20 ;  /* 0x0000761000147816 */ /* 0x000fe40000000014 */
[----:B------:R-:W-:Y:S01]  /*a850*/  PRMT R30, R3, 0x7610, R30 ;  /* 0x00007610031e7816 */ /* 0x000fe2000000001e */
[----:B------:R-:W-:Y:S06]  /*a860*/  @P0 BRA `(.L_x_2659) ;  /* 0x0000000400a80947 */ /* 0x000fec0003800000 */
[----:B-1----:R-:W2:Y:S01]  /*a870*/  LDL R12, [R1+0x5c] ;  /* 0x00005c00010c7983 */ /* 0x002ea20000100800 */
[C---:B0-----:R-:W-:Y:S02]  /*a880*/  VIADD R13, R189.reuse, 0x20 ;  /* 0x00000020bd0d7836 */ /* 0x041fe40000000000 */
        /* <DEDUP_REMOVED lines=9> */
[----:B------:R-:W-:Y:S02]  /*a920*/  LOP3.LUT R0, R0, R13, RZ, 0x3c, !PT ;  /* 0x0000000d00007212 */ /* 0x000fe400078e3cff */
[----:B------:R-:W-:Y:S02]  /*a930*/  SHF.R.U64 R32, R4, 0x10, R5 ;  /* 0x0000001004207819 */ /* 0x000fe40000001205 */
[----:B------:R-:W-:Y:S02]  /*a940*/  SHF.R.U64 R21, R8, 0x10, R9 ;  /* 0x0000001008157819 */ /* 0x000fe40000001209 */
[----:B------:R-:W-:Y:S02]  /*a950*/  PRMT R32, R52, 0x5432, R32 ;  /* 0x0000543234207816 */ /* 0x000fe40000000020 */
[----:B------:R-:W-:Y:S02]  /*a960*/  PRMT R21, R54, 0x5410, R21 ;  /* 0x0000541036157816 */ /* 0x000fe40000000015 */
[----:B------:R-:W-:-:S02]  /*a970*/  SHF.R.U32.HI R28, RZ, 0x10, R9 ;  /* 0x00000010ff1c7819 */ /* 0x000fc40000011609 */
[--C-:B------:R-:W-:Y:S01]  /*a980*/  SHF.R.U64 R29, R10, 0x10, R11.reuse ;  /* 0x000000100a1d7819 */ /* 0x100fe2000000120b */
[----:B------:R-:W-:Y:S01]  /*a990*/  IMAD.U32 R33, R32, 0x10000, RZ ;  /* 0x0001000020217824 */ /* 0x000fe200078e00ff */
[----:B------:R-:W-:Y:S02]  /*a9a0*/  SHF.R.U32.HI R31, RZ, 0x10, R11 ;  /* 0x00000010ff1f7819 */ /* 0x000fe4000001160b */
[----:B------:R-:W-:Y:S02]  /*a9b0*/  SHF.R.U32.HI R34, RZ, 0x10, R5 ;  /* 0x00000010ff227819 */ /* 0x000fe40000011605 */
[----:B------:R-:W-:Y:S02]  /*a9c0*/  SHF.R.U32.HI R37, RZ, 0x10, R7 ;  /* 0x00000010ff257819 */ /* 0x000fe40000011607 */
[C---:B------:R-:W-:Y:S02]  /*a9d0*/  PRMT R34, R53.reuse, 0x5432, R34 ;  /* 0x0000543235227816 */ /* 0x040fe40000000022 */
[----:B------:R-:W-:-:S02]  /*a9e0*/  PRMT R37, R53, 0x5410, R37 ;  /* 0x0000541035257816 */ /* 0x000fc40000000025 */
[----:B------:R-:W-:Y:S01]  /*a9f0*/  PRMT R31, R30, 0x5410, R31 ;  /* 0x000054101e1f7816 */ /* 0x000fe2000000001f */
[----:B------:R-:W-:Y:S01]  /*aa00*/  IMAD.U32 R36, R34, 0x10000, RZ ;  /* 0x0001000022247824 */ /* 0x000fe200078e00ff */
[----:B------:R-:W-:Y:S02]  /*aa10*/  PRMT R28, R54, 0x5432, R28 ;  /* 0x00005432361c7816 */ /* 0x000fe4000000001c */
[----:B------:R-:W-:Y:S02]  /*aa20*/  SHF.R.U64 R35, R6, 0x10, R7 ;  /* 0x0000001006237819 */ /* 0x000fe40000001207 */
[----:B------:R-:W-:Y:S01]  /*aa30*/  PRMT R29, R20, 0x5410, R29 ;  /* 0x00005410141d7816 */ /* 0x000fe2000000001d */
[----:B------:R-:W-:Y:S01]  /*aa40*/  IMAD.U32 R30, R28, 0x10000, RZ ;  /* 0x000100001c1e7824 */ /* 0x000fe200078e00ff */
[----:B------:R-:W-:Y:S02]  /*aa50*/  PRMT R35, R52, 0x5410, R35 ;  /* 0x0000541034237816 */ /* 0x000fe40000000023 */
[----:B--2---:R-:W-:-:S02]  /*aa60*/  IADD3 R3, R12, R0, RZ ;  /* 0x000000000c037210 */ /* 0x004fc40007ffe0ff */
[----:B---3--:R-:W0:Y:S03]  /*aa70*/  LDS.128 R12, [R40+0x20400] ;  /* 0x02040000280c7984 */ /* 0x008e260000000c00 */
[----:B------:R-:W-:-:S05]  /*aa80*/  IMAD R3, R3, 0x2, R2 ;  /* 0x0000000203037824 */ /* 0x000fca00078e0202 */
[----:B------:R-:W1:Y:S01]  /*aa90*/  LDS.128 R24, [R3+0x20400] ;  /* 0x0204000003187984 */ /* 0x000e620000000c00 */
[----:B0-----:R-:W-:Y:S02]  /*aaa0*/  IMAD.U32 R0, R12, 0x10000, RZ ;  /* 0x000100000c007824 */ /* 0x001fe400078e00ff */
[C---:B-1----:R-:W-:Y:S01]  /*aab0*/  IMAD.U32 R9, R24.reuse, 0x10000, RZ ;  /* 0x0001000018097824 */ /* 0x042fe200078e00ff */
[----:B------:R-:W-:Y:S01]  /*aac0*/  LOP3.LUT R10, R24, 0xffff0000, RZ, 0xc0, !PT ;  /* 0xffff0000180a7812 */ /* 0x000fe200078ec0ff */
[C---:B------:R-:W-:Y:S01]  /*aad0*/  IMAD.U32 R11, R25.reuse, 0x10000, RZ ;  /* 0x00010000190b7824 */ /* 0x040fe200078e00ff */
[----:B------:R-:W-:Y:S01]  /*aae0*/  LOP3.LUT R24, R25, 0xffff0000, RZ, 0xc0, !PT ;  /* 0xffff000019187812 */ /* 0x000fe200078ec0ff */
[----:B------:R-:W-:Y:S02]  /*aaf0*/  IMAD.U32 R25, R21, 0x10000, RZ ;  /* 0x0001000015197824 */ /* 0x000fe400078e00ff */
[C---:B------:R-:W-:Y:S02]  /*ab00*/  FMUL.FTZ R39, R9.reuse, R33 ;  /* 0x0000002109277220 */ /* 0x040fe40000410000 */
[----:B------:R-:W-:-:S02]  /*ab10*/  FMUL.FTZ R9, R9, R25 ;  /* 0x0000001909097220 */ /* 0x000fc40000410000 */
[----:B------:R-:W-:Y:S01]  /*ab20*/  FFMA.FTZ R39, R0, R25, -R39 ;  /* 0x0000001900277223 */ /* 0x000fe20000010827 */
[----:B------:R-:W-:Y:S01]  /*ab30*/  LOP3.LUT R4, R12, 0xffff0000, RZ, 0xc0, !PT ;  /* 0xffff00000c047812 */ /* 0x000fe200078ec0ff */
[C---:B------:R-:W-:Y:S01]  /*ab40*/  IMAD.U32 R6, R14.reuse, 0x10000, RZ ;  /* 0x000100000e067824 */ /* 0x040fe200078e00ff */
[----:B------:R-:W-:Y:S01]  /*ab50*/  LOP3.LUT R7, R14, 0xffff0000, RZ, 0xc0, !PT ;  /* 0xffff00000e077812 */ /* 0x000fe200078ec0ff */
[----:B------:R-:W-:Y:S02]  /*ab60*/  IMAD.U32 R20, R27, 0x10000, RZ ;  /* 0x000100001b147824 */ /* 0x000fe400078e00ff */
[----:B------:R-:W-:Y:S01]  /*ab70*/  FFMA.FTZ R33, R0, R33, R9 ;  /* 0x0000002100217223 */ /* 0x000fe20000010009 */
[----:B------:R-:W-:Y:S01]  /*ab80*/  IMAD.U32 R25, R37, 0x10000, RZ ;  /* 0x0001000025197824 */ /* 0x000fe200078e00ff */
[C---:B------:R-:W-:Y:S01]  /*ab90*/  LOP3.LUT R12, R13.reuse, 0xffff0000, RZ, 0xc0, !PT ;  /* 0xffff00000d0c7812 */ /* 0x040fe200078ec0ff */
[----:B------:R-:W-:Y:S01]  /*aba0*/  IMAD.U32 R5, R13, 0x10000, RZ ;  /* 0x000100000d057824 */ /* 0x000fe200078e00ff */
[C---:B------:R-:W-:Y:S01]  /*abb0*/  LOP3.LUT R14, R15.reuse, 0xffff0000, RZ, 0xc0, !PT ;  /* 0xffff00000f0e7812 */ /* 0x040fe200078ec0ff */
[----:B------:R-:W-:Y:S01]  /*abc0*/  IMAD.U32 R8, R15, 0x10000, RZ ;  /* 0x000100000f087824 */ /* 0x000fe200078e00ff */
[----:B------:R-:W-:Y:S01]  /*abd0*/  LOP3.LUT R15, R26, 0xffff0000, RZ, 0xc0, !PT ;  /* 0xffff00001a0f7812 */ /* 0x000fe200078ec0ff */
[----:B------:R-:W-:-:S02]  /*abe0*/  IMAD.U32 R9, R31, 0x10000, RZ ;  /* 0x000100001f097824 */ /* 0x000fc400078e00ff */
[----:B------:R-:W-:Y:S01]  /*abf0*/  FMUL.FTZ R38, R11, R36 ;  /* 0x000000240b267220 */ /* 0x000fe20000410000 */
[----:B------:R-:W-:Y:S01]  /*ac00*/  IMAD.U32 R13, R26, 0x10000, RZ ;  /* 0x000100001a0d7824 */ /* 0x000fe200078e00ff */
[----:B------:R-:W-:Y:S01]  /*ac10*/  LOP3.LUT R26, R27, 0xffff0000, RZ, 0xc0, !PT ;  /* 0xffff00001b1a7812 */ /* 0x000fe200078ec0ff */
[C---:B------:R-:W-:Y:S01]  /*ac20*/  FMUL.FTZ R27, R20.reuse, R25 ;  /* 0x00000019141b7220 */ /* 0x040fe20000410000 */
[----:B------:R-:W-:Y:S01]  /*ac30*/  LOP3.LUT R21, R21, 0xffff0000, RZ, 0xc0, !PT ;  /* 0xffff000015157812 */ /* 0x000fe200078ec0ff */
[-C--:B------:R-:W-:Y:S01]  /*ac40*/  FMUL.FTZ R20, R20, R9.reuse ;  /* 0x0000000914147220 */ /* 0x080fe20000410000 */
[-C--:B------:R-:W-:Y:S01]  /*ac50*/  FMUL.FTZ R0, R11, R30.reuse ;  /* 0x0000001e0b007220 */ /* 0x080fe20000410000 */
[----:B------:R-:W-:Y:S01]  /*ac60*/  FFMA.FTZ R38, R5, R30, -R38 ;  /* 0x0000001e05267223 */ /* 0x000fe20000010826 */
[----:B------:R-:W-:Y:S01]  /*ac70*/  LOP3.LUT R11, R32, 0xffff0000, RZ, 0xc0, !PT ;  /* 0xffff0000200b7812 */ /* 0x000fe200078ec0ff */
[C---:B------:R-:W-:Y:S01]  /*ac80*/  FFMA.FTZ R30, R8.reuse, R9, -R27 ;  /* 0x00000009081e7223 */ /* 0x040fe2000001081b */
[----:B------:R-:W-:Y:S01]  /*ac90*/  FFMA.FTZ R32, R8, R25, R20 ;  /* 0x0000001908207223 */ /* 0x000fe20000010014 */
[----:B------:R-:W-:Y:S01]  /*aca0*/  FMUL.FTZ R27, R10, R21 ;  /* 0x000000150a1b7220 */ /* 0x000fe20000410000 */
[----:B------:R-:W-:-:S02]  /*acb0*/  IMAD.U32 R8, R35, 0x10000, RZ ;  /* 0x0001000023087824 */ /* 0x000fc400078e00ff */
[----:B------:R-:W-:Y:S01]  /*acc0*/  FFMA.FTZ R36, R5, R36, R0 ;  /* 0x0000002405247223 */ /* 0x000fe20000010000 */
[-C--:B------:R-:W-:Y:S01]  /*acd0*/  FMUL.FTZ R25, R10, R11.reuse ;  /* 0x0000000b0a197220 */ /* 0x080fe20000410000 */
[----:B------:R-:W-:Y:S01]  /*ace0*/  FFMA.FTZ R20, R4, R11, R27 ;  /* 0x0000000b04147223 */ /* 0x000fe2000001001b */
[----:B------:R-:W-:Y:S02]  /*acf0*/  IMAD.U32 R0, R29, 0x10000, RZ ;  /* 0x000100001d007824 */ /* 0x000fe400078e00ff */
[C---:B------:R-:W-:Y:S01]  /*ad00*/  FMUL.FTZ R11, R13.reuse, R8 ;  /* 0x000000080d0b7220 */ /* 0x040fe20000410000 */
[----:B------:R-:W-:Y:S01]  /*ad10*/  LOP3.LUT R9, R34, 0xffff0000, RZ, 0xc0, !PT ;  /* 0xffff000022097812 */ /* 0x000fe200078ec0ff */
[----:B------:R-:W-:Y:S01]  /*ad20*/  FFMA.FTZ R10, R4, R21, -R25 ;  /* 0x00000015040a7223 */ /* 0x000fe20000010819 */
[----:B------:R-:W-:Y:S01]  /*ad30*/  LOP3.LUT R5, R28, 0xffff0000, RZ, 0xc0, !PT ;  /* 0xffff00001c057812 */ /* 0x000fe200078ec0ff */
[-C--:B------:R-:W-:Y:S01]  /*ad40*/  FMUL.FTZ R13, R13, R0.reuse ;  /* 0x000000000d0d7220 */ /* 0x080fe20000410000 */
[----:B------:R-:W-:Y:S01]  /*ad50*/  FFMA.FTZ R11, R6, R0, -R11 ;  /* 0x00000000060b7223 */ /* 0x000fe2000001080b */
[----:B------:R-:W-:Y:S01]  /*ad60*/  LOP3.LUT R4, R35, 0xffff0000, RZ, 0xc0, !PT ;  /* 0xffff000023047812 */ /* 0x000fe200078ec0ff */
[----:B------:R-:W-:Y:S01]  /*ad70*/  FMUL.FTZ R21, R24, R9 ;  /* 0x0000000918157220 */ /* 0x000fe20000410000 */
[----:B------:R-:W-:-:S02]  /*ad80*/  LOP3.LUT R0, R29, 0xffff0000, RZ, 0xc0, !PT ;  /* 0xffff00001d007812 */ /* 0x000fc400078ec0ff */
[----:B------:R-:W-:Y:S01]  /*ad90*/  LOP3.LUT R37, R37, 0xffff0000, RZ, 0xc0, !PT ;  /* 0xffff000025257812 */ /* 0x000fe200078ec0ff */
[----:B------:R-:W-:Y:S01]  /*ada0*/  FFMA.FTZ R13, R6, R8, R13 ;  /* 0x00000008060d7223 */ /* 0x000fe2000001000d */
[----:B------:R-:W-:Y:S01]  /*adb0*/  LOP3.LUT R31, R31, 0xffff0000, RZ, 0xc0, !PT ;  /* 0xffff00001f1f7812 */ /* 0x000fe200078ec0ff */
[-C--:B------:R-:W-:Y:S01]  /*adc0*/  FMUL.FTZ R24, R24, R5.reuse ;  /* 0x0000000518187220 */ /* 0x080fe20000410000 */
[C---:B------:R-:W-:Y:S01]  /*add0*/  FMUL.FTZ R6, R15.reuse, R4 ;  /* 0x000000040f067220 */ /* 0x040fe20000410000 */
[----:B------:R-:W-:Y:S01]  /*ade0*/  FFMA.FTZ R5, R12, R5, -R21 ;  /* 0x000000050c057223 */ /* 0x000fe20000010815 */
[-C--:B------:R-:W-:Y:S01]  /*adf0*/  FMUL.FTZ R15, R15, R0.reuse ;  /* 0x000000000f0f7220 */ /* 0x080fe20000410000 */
[C---:B------:R-:W-:Y:S01]  /*ae00*/  FMUL.FTZ R21, R26.reuse, R37 ;  /* 0x000000251a157220 */ /* 0x040fe20000410000 */
[-C--:B------:R-:W-:Y:S01]  /*ae10*/  FMUL.FTZ R26, R26, R31.reuse ;  /* 0x0000001f1a1a7220 */ /* 0x080fe20000410000 */
[C---:B------:R-:W-:Y:S01]  /*ae20*/  FFMA.FTZ R6, R7.reuse, R0, -R6 ;  /* 0x0000000007067223 */ /* 0x040fe20000010806 */
[----:B------:R-:W-:Y:S01]  /*ae30*/  FFMA.FTZ R0, R7, R4, R15 ;  /* 0x0000000407007223 */ /* 0x000fe2000001000f */
        /* <DEDUP_REMOVED lines=13> */
.L_x_2659:
[----:B------:R-:W-:Y:S05]  /*af10*/  BSYNC B0 ;  /* 0x0000000000007941 */ /* 0x000fea0003800000 */
.L_x_2645:
        /* <DEDUP_REMOVED lines=8> */
.L_x_2642:
[----:B---3--:R-:W-:-:S05]  /*afa0*/  IMAD.U32 R0, RZ, RZ, UR37 ;  /* 0x00000025ff007e24 */ /* 0x008fca000f8e00ff */
[----:B------:R-:W-:-:S13]  /*afb0*/  ISETP.NE.AND P0, PT, R0, 0x3, PT ;  /* 0x000000030000780c */ /* 0x000fda0003f05270 */
[----:B------:R-:W-:Y:S05]  /*afc0*/  @!P0 BRA `(.L_x_2669) ;  /* 0x0000000000048947 */ /* 0x000fea0003800000 */
[----:B------:R-:W-:Y:S01]  /*afd0*/  BPT.TRAP 0x1 ;  /* 0x000000040000795c */ /* 0x000fe20000300000 */
.L_x_2669:
[----:B-1----:R-:W-:Y:S01]  /*afe0*/  IMAD R12, R18, 0x8, R2 ;  /* 0x00000008120c7824 */ /* 0x002fe200078e0202 */
[----:B------:R-:W-:-:S04]  /*aff0*/  SHF.L.U32 R21, R19, 0x1f, RZ ;  /* 0x0000001f13157819 */ /* 0x000fc800000006ff */
[----:B------:R1:W3:Y:S01]  /*b000*/  SYNCS.PHASECHK.TRANS64.TRYWAIT P1, [R12+URZ+0x28c30], R21 ;  /* 0x028c30150c0075a7 */ /* 0x0002e2000802017f */
[----:B------:R-:W-:Y:S05]  /*b010*/  @!P0 BRA `(.L_x_2670) ;  /* 0x0000000000048947 */ /* 0x000fea0003800000 */
[----:B------:R-:W-:Y:S01]  /*b020*/  BPT.TRAP 0x1 ;  /* 0x000000040000795c */ /* 0x000fe20000300000 */
.L_x_2670:
[C---:B------:R-:W-:Y:S02]  /*b030*/  VIADD R0, R2.reuse, 0x22400 ;  /* 0x0002240002007836 */ /* 0x040fe40000000000 */
[----:B0-2---:R-:W-:-:S03]  /*b040*/  VIADD R3, R2, 0x20400 ;  /* 0x0002040002037836 */ /* 0x005fc60000000000 */
        /* <DEDUP_REMOVED lines=8> */
.L_x_2671:
        /* <DEDUP_REMOVED lines=10> */
[----:B------:R-:W-:Y:S01]  /*b170*/  VIADD R6, R56, 0x2 ;  /* 0x0000000238067836 */ /* 0x000fe20000000000 */
[----:B------:R-:W-:Y:S01]  /*b180*/  R2UR UR7, R57 ;  /* 0x00000000390772ca */ /* 0x000fe200000e0000 */
[----:B------:R-:W-:-:S02]  /*b190*/  IMAD.MOV.U32 R11, RZ, RZ, 0x40000040 ;  /* 0x40000040ff0b7424 */ /* 0x000fc400078e00ff */
[----:B------:R-:W-:Y:S02]  /*b1a0*/  IMAD.MOV.U32 R7, RZ, RZ, 0x40000040 ;  /* 0x40000040ff077424 */ /* 0x000fe400078e00ff */
[----:B------:R-:W-:Y:S02]  /*b1b0*/  VIADD R8, R4, 0x4 ;  /* 0x0000000404087836 */ /* 0x000fe40000000000 */
[----:B------:R-:W-:Y:S02]  /*b1c0*/  IMAD.MOV.U32 R9, RZ, RZ, 0x40000040 ;  /* 0x40000040ff097424 */ /* 0x000fe400078e00ff */
[----:B------:R-:W-:-:S04]  /*b1d0*/  IMAD.MOV.U32 R57, RZ, RZ, 0x40000040 ;  /* 0x40000040ff397424 */ /* 0x000fc800078e00ff */
[----:B------:R-:W-:Y:S01]  /*b1e0*/  HGMMA.64x64x16.F32.BF16 R24, gdesc[UR4], RZ, !UPT, gsb0 ;  /* 0x00e00000041879f0 */ /* 0x000fe2000c0018ff */
[----:B------:R-:W-:Y:S02]  /*b1f0*/  R2UR UR4, R10 ;  /* 0x000000000a0472ca */ /* 0x000fe400000e0000 */
[----:B------:R-:W-:Y:S02]  /*b200*/  R2UR UR5, R11 ;  /* 0x000000000b0572ca */ /* 0x000fe400000e0000 */
[----:B------:R-:W-:Y:S01]  /*b210*/  R2UR UR6, R6 ;  /* 0x00000000060672ca */ /* 0x000fe200000e0000 */
[C---:B------:R-:W-:Y:S01]  /*b220*/  VIADD R6, R56.reuse, 0x4 ;  /* 0x0000000438067836 */ /* 0x040fe20000000000 */
[----:B------:R-:W-:Y:S01]  /*b230*/  R2UR UR7, R7 ;  /* 0x00000000070772ca */ /* 0x000fe200000e0000 */
[----:B------:R-:W-:Y:S02]  /*b240*/  IMAD.MOV.U32 R7, RZ, RZ, 0x40000040 ;  /* 0x40000040ff077424 */ /* 0x000fe400078e00ff */
[----:B------:R-:W-:Y:S01]  /*b250*/  VIADD R56, R56, 0x6 ;  /* 0x0000000638387836 */ /* 0x000fe20000000000 */
[----:B------:R-:W-:-:S02]  /*b260*/  WARPGROUP.DEPBAR.LE gsb0, 0x0 ;  /* 0x00008000000079c5 */ /* 0x000fc40000010000 */
[----:B------:R-:W-:-:S07]  /*b270*/  WARPGROUP.ARRIVE ;  /* 0x00000000000079c5 */ /* 0x000fce0000000000 */
[----:B------:R-:W-:Y:S01]  /*b280*/  HGMMA.64x64x16.F32.BF16 R24, gdesc[UR4], R24, gsb0 ;  /* 0x00e00000041879f0 */ /* 0x000fe20008001818 */
[----:B------:R-:W-:Y:S02]  /*b290*/  R2UR UR4, R8 ;  /* 0x00000000080472ca */ /* 0x000fe400000e0000 */
[----:B------:R-:W-:Y:S02]  /*b2a0*/  R2UR UR5, R9 ;  /* 0x00000000090572ca */ /* 0x000fe400000e0000 */
[----:B------:R-:W-:Y:S01]  /*b2b0*/  R2UR UR6, R6 ;  /* 0x00000000060672ca */ /* 0x000fe200000e0000 */
[----:B------:R-:W-:Y:S01]  /*b2c0*/  VIADD R6, R4, 0x6 ;  /* 0x0000000604067836 */ /* 0x000fe20000000000 */
[----:B------:R-:W-:Y:S01]  /*b2d0*/  R2UR UR7, R7 ;  /* 0x00000000070772ca */ /* 0x000fe200000e0000 */
[----:B------:R-:W-:Y:S01]  /*b2e0*/  IMAD.MOV.U32 R7, RZ, RZ, 0x40000040 ;  /* 0x40000040ff077424 */ /* 0x000fe200078e00ff */
[----:B------:R-:W-:Y:S02]  /*b2f0*/  WARPGROUP.DEPBAR.LE gsb0, 0x0 ;  /* 0x00008000000079c5 */ /* 0x000fe40000010000 */
[----:B------:R-:W-:-:S09]  /*b300*/  WARPGROUP.ARRIVE ;  /* 0x00000000000079c5 */ /* 0x000fd20000000000 */
        /* <DEDUP_REMOVED lines=11> */
.L_x_2673:
[----:B------:R-:W2:Y:S01]  /*b3c0*/  LDC R60, c[0x0][0x448] ;  /* 0x00011200ff3c7b82 */ /* 0x000ea20000000800 */
[----:B------:R-:W-:Y:S01]  /*b3d0*/  ULDC UR4, c[0x0][0x9d8] ;  /* 0x0002760000047ab9 */ /* 0x000fe20000000800 */
[----:B------:R-:W-:Y:S01]  /*b3e0*/  ULDC.64 UR46, c[0x0][0x9e0] ;  /* 0x00027800002e7ab9 */ /* 0x000fe20000000a00 */
        /* <DEDUP_REMOVED lines=12> */
[----:B------:R-:W-:Y:S01]  /*b4b0*/  UISETP.GE.AND UP0, UPT, UR47, 0x1, UPT ;  /* 0x000000012f00788c */ /* 0x000fe2000bf06270 */
[----:B------:R4:W0:Y:S01]  /*b4c0*/  MUFU.TANH R61, R15 ;  /* 0x0000000f003d7308 */ /* 0x0008220000002400 */
[----:B------:R-:W-:Y:S01]  /*b4d0*/  LOP3.LUT R22, R22, 0xffffff7f, RZ, 0xc0, !PT ;  /* 0xffffff7f16167812 */ /* 0x000fe200078ec0ff */
[----:B------:R-:W-:Y:S01]  /*b4e0*/  FMUL.FTZ R13, R24, UR4 ;  /* 0x00000004180d7c20 */ /* 0x000fe20008410000 */
[----:B------:R-:W-:Y:S01]  /*b4f0*/  FMUL.FTZ R0, R26, UR4 ;  /* 0x000000041a007c20 */ /* 0x000fe20008410000 */
[----:B------:R-:W-:Y:S01]  /*b500*/  FMUL.FTZ R36, R36, UR4 ;  /* 0x0000000424247c20 */ /* 0x000fe20008410000 */
[----:B------:R-:W-:Y:S01]  /*b510*/  FMUL.FTZ R40, R40, UR4 ;  /* 0x0000000428287c20 */ /* 0x000fe20008410000 */
[----:B------:R-:W-:Y:S01]  /*b520*/  FMUL.FTZ R41, R41, UR4 ;  /* 0x0000000429297c20 */ /* 0x000fe20008410000 */
[----:B------:R-:W-:Y:S01]  /*b530*/  FMUL.FTZ R42, R42, UR4 ;  /* 0x000000042a2a7c20 */ /* 0x000fe20008410000 */
[----:B--2---:R-:W-:Y:S01]  /*b540*/  ISETP.NE.AND P1, PT, R60, 0x1, PT ;  /* 0x000000013c00780c */ /* 0x004fe20003f25270 */
[----:B----4-:R-:W-:Y:S01]  /*b550*/  IMAD.IADD R15, R229, 0x1, R195 ;  /* 0x00000001e50f7824 */ /* 0x010fe200078e02c3 */
[----:B------:R-:W2:Y:S01]  /*b560*/  MUFU.TANH R35, R45 ;  /* 0x0000002d00237308 */ /* 0x000ea20000002400 */
[----:B------:R-:W-:Y:S01]  /*b570*/  FMUL.FTZ R43, R43, UR4 ;  /* 0x000000042b2b7c20 */ /* 0x000fe20008410000 */
[----:B------:R-:W-:Y:S01]  /*b580*/  FMUL.FTZ R44, R44, UR4 ;  /* 0x000000042c2c7c20 */ /* 0x000fe20008410000 */
[----:B------:R-:W-:Y:S01]  /*b590*/  FMUL.FTZ R46, R46, UR4 ;  /* 0x000000042e2e7c20 */ /* 0x000fe20008410000 */
[----:B------:R-:W-:Y:S01]  /*b5a0*/  MOV R34, R15 ;  /* 0x0000000f00227202 */ /* 0x000fe20000000f00 */
[----:B------:R-:W-:Y:S01]  /*b5b0*/  FMUL.FTZ R26, R50, UR4 ;  /* 0x00000004321a7c20 */ /* 0x000fe20008410000 */
[----:B------:R-:W-:Y:S01]  /*b5c0*/  FMUL.FTZ R24, R51, UR4 ;  /* 0x0000000433187c20 */ /* 0x000fe20008410000 */
[----:B------:R-:W-:Y:S01]  /*b5d0*/  FMUL.FTZ R52, R52, UR4 ;  /* 0x0000000434347c20 */ /* 0x000fe20008410000 */
[----:B------:R4:W0:Y:S01]  /*b5e0*/  MUFU.TANH R56, R25 ;  /* 0x0000001900387308 */ /* 0x0008220000002400 */
[----:B------:R-:W-:Y:S01]  /*b5f0*/  FMUL.FTZ R53, R53, UR4 ;  /* 0x0000000435357c20 */ /* 0x000fe20008410000 */
[----:B------:R-:W-:Y:S01]  /*b600*/  FMUL.FTZ R49, R49, UR4 ;  /* 0x0000000431317c20 */ /* 0x000fe20008410000 */
[----:B------:R-:W5:Y:S01]  /*b610*/  @P1 LDC R30, c[0x0][0x44c] ;  /* 0x00011300ff1e1b82 */ /* 0x000f620000000800 */
[----:B------:R-:W-:Y:S01]  /*b620*/  @P1 LOP3.LUT R22, R22, 0x80, RZ, 0xfc, !PT ;  /* 0x0000008016161812 */ /* 0x000fe200078efcff */
[----:B------:R-:W-:Y:S01]  /*b630*/  FMUL.FTZ R48, R48, UR4 ;  /* 0x0000000430307c20 */ /* 0x000fe20008410000 */
[----:B------:R-:W-:Y:S01]  /*b640*/  ULDC UR45, c[0x0][0x9dc] ;  /* 0x00027700002d7ab9 */ /* 0x000fe20000000800 */
[----:B------:R-:W-:Y:S01]  /*b650*/  UP2UR UR48, UPR, URZ, 0x1 ;  /* 0x000000013f307883 */ /* 0x000fe20008000000 */
[----:B------:R1:W0:Y:S01]  /*b660*/  MUFU.TANH R67, R28 ;  /* 0x0000001c00437308 */ /* 0x0002220000002400 */
[----:B----4-:R-:W-:Y:S01]  /*b670*/  FMUL.FTZ R25, R31, UR4 ;  /* 0x000000041f197c20 */ /* 0x010fe20008410000 */
[----:B------:R-:W-:Y:S01]  /*b680*/  FMUL.FTZ R31, R38, UR4 ;  /* 0x00000004261f7c20 */ /* 0x000fe20008410000 */
[----:B------:R-:W4:Y:S01]  /*b690*/  @P1 LDC R37, c[0x0][0x450] ;  /* 0x00011400ff251b82 */ /* 0x000f220000000800 */
[----:B------:R-:W-:-:S04]  /*b6a0*/  ULOP3.LUT UR45, URZ, UR45, URZ, 0x33, !UPT ;  /* 0x0000002d3f2d7292 */ /* 0x000fc8000f8e333f */
[----:B------:R3:W0:Y:S01]  /*b6b0*/  MUFU.TANH R65, R29 ;  /* 0x0000001d00417308 */ /* 0x0006220000002400 */
[----:B-1----:R-:W-:-:S07]  /*b6c0*/  FMUL.FTZ R28, R47, UR4 ;  /* 0x000000042f1c7c20 */ /* 0x002fce0008410000 */
[----:B------:R1:W0:Y:S01]  /*b6d0*/  MUFU.TANH R63, R32 ;  /* 0x00000020003f7308 */ /* 0x0002220000002400 */
[----:B---3--:R-:W-:Y:S01]  /*b6e0*/  FMUL.FTZ R29, R39, UR4 ;  /* 0x00000004271d7c20 */ /* 0x008fe20008410000 */
[----:B-----5:R-:W-:-:S04]  /*b6f0*/  @P1 IMAD.HI.U32 R30, R15, R30, RZ ;  /* 0x0000001e0f1e1227 */ /* 0x020fc800078e00ff */
[----:B------:R-:W-:Y:S02]  /*b700*/  IMAD.MOV.U32 R15, RZ, RZ, -0x40 ;  /* 0xffffffc0ff0f7424 */ /* 0x000fe400078e00ff */
[----:B------:R3:W0:Y:S01]  /*b710*/  MUFU.TANH R59, R36 ;  /* 0x00000024003b7308 */ /* 0x0006220000002400 */
[----:B-1----:R-:W-:Y:S01]  /*b720*/  FMUL.FTZ R32, R54, UR4 ;  /* 0x0000000436207c20 */ /* 0x002fe20008410000 */
[----:B----4-:R-:W-:Y:S01]  /*b730*/  @P1 SHF.R.U32.HI R34, RZ, R37, R30 ;  /* 0x00000025ff221219 */ /* 0x010fe2000001161e */
[----:B------:R-:W-:Y:S01]  /*b740*/  VIADD R30, R12, 0x28c40 ;  /* 0x00028c400c1e7836 */ /* 0x000fe20000000000 */
[----:B------:R-:W-:Y:S01]  /*b750*/  PLOP3.LUT P1, PT, PT, PT, UP0, 0x40, 0x0 ;  /* 0x000000000000781c */ /* 0x000fe20003f2e808 */
[----:B------:R-:W-:Y:S02]  /*b760*/  IMAD R15, R168, R15, 0x41 ;  /* 0x00000041a80f7424 */ /* 0x000fe400078e020f */
[----:B------:R-:W1:Y:S01]  /*b770*/  SHFL.IDX PT, R45, R34, RZ, 0x1c1f ;  /* 0x001c1fff222d7589 */ /* 0x000e6200000e0000 */
[----:B------:R-:W-:Y:S01]  /*b780*/  PRMT R30, R187, 0x654, R30 ;  /* 0x00000654bb1e7816 */ /* 0x000fe2000000001e */
[----:B------:R-:W4:Y:S01]  /*b790*/  MUFU.TANH R58, R43 ;  /* 0x0000002b003a7308 */ /* 0x000f220000002400 */
[----:B---3--:R-:W-:-:S02]  /*b7a0*/  IADD3 R36, -R185, R15, R184 ;  /* 0x0000000fb9247210 */ /* 0x008fc40007ffe1b8 */
[----:B------:R3:W-:Y:S03]  /*b7b0*/  SYNCS.ARRIVE.TRANS64.RED.A1T0 RZ, [R30+URZ], RZ ;  /* 0x000000ff1eff79a7 */ /* 0x0007e6000810043f */
[----:B------:R-:W-:Y:S02]  /*b7c0*/  IMAD.IADD R36, R36, 0x1, -R23 ;  /* 0x0000000124247824 */ /* 0x000fe400078e0a17 */
[----:B------:R-:W0:Y:S02]  /*b7d0*/  MUFU.TANH R13, R13 ;  /* 0x0000000d000d7308 */ /* 0x000e240000002400 */
[C---:B------:R-:W-:Y:S02]  /*b7e0*/  VIADD R50, R36.reuse, UR46 ;  /* 0x0000002e24327c36 */ /* 0x040fe40008000000 */
[----:B---3--:R-:W-:Y:S01]  /*b7f0*/  FMUL.FTZ R30, R55, UR4 ;  /* 0x00000004371e7c20 */ /* 0x008fe20008410000 */
[----:B------:R-:W-:-:S02]  /*b800*/  VIADD R54, R36, UR45 ;  /* 0x0000002d24367c36 */ /* 0x000fc40008000000 */
[----:B------:R-:W-:Y:S01]  /*b810*/  VIADD R55, R15, 0xffffffff ;  /* 0xffffffff0f377836 */ /* 0x000fe20000000000 */
[----:B------:R-:W3:Y:S01]  /*b820*/  MUFU.TANH R0, R0 ;  /* 0x0000000000007308 */ /* 0x000ee20000002400 */
[----:B-1----:R-:W-:-:S07]  /*b830*/  IMAD.IADD R37, R54, 0x1, R45 ;  /* 0x0000000136257824 */ /* 0x002fce00078e022d */
[----:B------:R-:W1:Y:S08]  /*b840*/  MUFU.TANH R3, R3 ;  /* 0x0000000300037308 */ /* 0x000e700000002400 */
        /* <DEDUP_REMOVED lines=19> */
[----:B------:R5:W0:Y:S02]  /*b980*/  MUFU.TANH R39, R48 ;  /* 0x0000003000277308 */ /* 0x000a240000002400 */
[----:B-----5:R-:W-:-:S04]  /*b990*/  LEA R48, R168, 0xffffffc0, 0x6 ;  /* 0xffffffc0a8307811 */ /* 0x020fc800078e30ff */
[----:B------:R-:W-:-:S04]  /*b9a0*/  IADD3 R47, -R185, R184, -R48 ;  /* 0x000000b8b92f7210 */ /* 0x000fc80007ffe930 */
[----:B------:R-:W-:Y:S01]  /*b9b0*/  VIADDMNMX R36, R45, R50, R47, PT ;  /* 0x000000322d247246 */ /* 0x000fe2000380012f */
[----:B01234-:R-:W-:Y:S06]  /*b9c0*/  @P1 BRA `(.L_x_2674) ;  /* 0x0000000000581947 */ /* 0x01ffec0003800000 */
[----:B------:R-:W-:Y:S01]  /*b9d0*/  IADD3 R15, -R23, R184, R45 ;  /* 0x000000b8170f7210 */ /* 0x000fe20007ffe12d */
[----:B------:R-:W-:Y:S03]  /*b9e0*/  BSSY B0, `(.L_x_2675) ;  /* 0x0000010000007945 */ /* 0x000fe60003800000 */
[----:B------:R-:W-:-:S13]  /*b9f0*/  ISETP.GT.AND P1, PT, R15, -0x1, PT ;  /* 0xffffffff0f00780c */ /* 0x000fda0003f24270 */
[----:B------:R-:W-:Y:S05]  /*ba00*/  @P1 BRA `(.L_x_2676) ;  /* 0x0000000000201947 */ /* 0x000fea0003800000 */
[----:B------:R-:W-:Y:S01]  /*ba10*/  UISETP.NE.AND UP0, UPT, UR47, 0x1, UPT ;  /* 0x000000012f00788c */ /* 0x000fe2000bf05270 */
[----:B------:R-:W-:-:S05]  /*ba20*/  LOP3.LUT R15, RZ, R15, RZ, 0x33, !PT ;  /* 0x0000000fff0f7212 */ /* 0x000fca00078e33ff */
[----:B------:R-:W-:-:S05]  /*ba30*/  PLOP3.LUT P1, PT, PT, PT, UP0, 0x80, 0x0 ;  /* 0x000000000000781c */ /* 0x000fca0003f2f008 */
[----:B------:R-:W-:-:S08]  /*ba40*/  @UP0 ULDC.64 UR4, c[0x0][0x9e8] ;  /* 0x00027a0000040ab9 */ /* 0x000fd00000000a00 */
[----:B------:R-:W-:-:S05]  /*ba50*/  @P1 IMAD.HI.U32 R38, R15, UR4, RZ ;  /* 0x000000040f261c27 */ /* 0x000fca000f8e00ff */
[----:B------:R-:W-:-:S04]  /*ba60*/  @P1 SHF.R.U32.HI R15, RZ, UR5, R38 ;  /* 0x00000005ff0f1c19 */ /* 0x000fc80008011626 */
[----:B------:R-:W-:Y:S01]  /*ba70*/  LOP3.LUT R15, RZ, R15, RZ, 0x33, !PT ;  /* 0x0000000fff0f7212 */ /* 0x000fe200078e33ff */
[----:B------:R-:W-:Y:S06]  /*ba80*/  BRA `(.L_x_2677) ;  /* 0x0000000000147947 */ /* 0x000fec0003800000 */
.L_x_2676:
[----:B------:R-:W-:-:S06]  /*ba90*/  UISETP.NE.AND UP0, UPT, UR47, 0x1, UPT ;  /* 0x000000012f00788c */ /* 0x000fcc000bf05270 */
[----:B------:R-:W-:-:S05]  /*baa0*/  PLOP3.LUT P1, PT, PT, PT, UP0, 0x80, 0x0 ;  /* 0x000000000000781c */ /* 0x000fca0003f2f008 */
[----:B------:R-:W-:-:S08]  /*bab0*/  @UP0 ULDC.64 UR4, c[0x0][0x9e8] ;  /* 0x00027a0000040ab9 */ /* 0x000fd00000000a00 */
[----:B------:R-:W-:-:S05]  /*bac0*/  @P1 IMAD.HI.U32 R38, R15, UR4, RZ ;  /* 0x000000040f261c27 */ /* 0x000fca000f8e00ff */
[----:B------:R-:W-:-:S07]  /*bad0*/  @P1 SHF.R.U32.HI R15, RZ, UR5, R38 ;  /* 0x00000005ff0f1c19 */ /* 0x000fce0008011626 */
.L_x_2677:
[----:B------:R-:W-:Y:S05]  /*bae0*/  BSYNC B0 ;  /* 0x0000000000007941 */ /* 0x000fea0003800000 */
.L_x_2675:
[----:B------:R-:W-:-:S04]  /*baf0*/  IMAD R38, R15, UR47, -R48 ;  /* 0x0000002f0f267c24 */ /* 0x000fc8000f8e0a30 */
[----:B------:R-:W-:-:S05]  /*bb00*/  IMAD.IADD R38, R38, 0x1, -R185 ;  /* 0x0000000126267824 */ /* 0x000fca00078e0ab9 */
[----:B------:R-:W-:Y:S02]  /*bb10*/  VIMNMX R37, R37, R38, !PT ;  /* 0x0000002625257248 */ /* 0x000fe40007fe0100 */
[----:B------:R-:W-:-:S07]  /*bb20*/  VIADDMNMX R36, R38, UR47, R36, PT ;  /* 0x0000002f26247c46 */ /* 0x000fce000b800124 */
.L_x_2674:
[C---:B------:R-:W-:Y:S01]  /*bb30*/  ISETP.GE.AND P1, PT, R55.reuse, 0x2, PT ;  /* 0x000000023700780c */ /* 0x040fe20003f26270 */
[----:B------:R-:W-:Y:S01]  /*bb40*/  UISETP.NE.AND UP0, UPT, UR48, URZ, UPT ;  /* 0x0000003f3000728c */ /* 0x000fe2000bf05270 */
[----:B------:R-:W-:Y:S02]  /*bb50*/  ISETP.GE.AND P5, PT, R55, 0xa, PT ;  /* 0x0000000a3700780c */ /* 0x000fe40003fa6270 */
[----:B------:R-:W-:Y:S02]  /*bb60*/  ISETP.GT.AND P3, PT, R37, 0x1, !P1 ;  /* 0x000000012500780c */ /* 0x000fe40004f64270 */
[----:B------:R-:W-:Y:S02]  /*bb70*/  ISETP.GE.AND P2, PT, R55, 0x9, PT ;  /* 0x000000093700780c */ /* 0x000fe40003f46270 */
[----:B------:R-:W-:Y:S02]  /*bb80*/  ISETP.LT.OR P3, PT, R36, 0x2, P3 ;  /* 0x000000022400780c */ /* 0x000fe40001f61670 */
[----:B------:R-:W-:-:S02]  /*bb90*/  ISETP.GT.AND P4, PT, R37, 0x8, !P2 ;  /* 0x000000082500780c */ /* 0x000fc40005784270 */
[----:B------:R-:W-:Y:S02]  /*bba0*/  FSEL R75, R56, -INF , !P3 ;  /* 0xff800000384b7808 */ /* 0x000fe40005800000 */
[----:B------:R-:W-:Y:S02]  /*bbb0*/  ISETP.GT.AND P3, PT, R37, 0x9, !P5 ;  /* 0x000000092500780c */ /* 0x000fe40006f64270 */
[----:B------:R-:W-:Y:S02]  /*bbc0*/  P2R R56, PR, RZ, 0x20 ;  /* 0x00000020ff387803 */ /* 0x000fe40000000000 */
[----:B------:R-:W-:Y:S02]  /*bbd0*/  ISETP.LT.OR P3, PT, R36, 0xa, P3 ;  /* 0x0000000a2400780c */ /* 0x000fe40001f61670 */
[----:B------:R-:W-:Y:S02]  /*bbe0*/  ISETP.GE.AND P5, PT, R55, 0x11, PT ;  /* 0x000000113700780c */ /* 0x000fe40003fa6270 */
[----:B------:R-:W-:-:S02]  /*bbf0*/  FSEL R65, R65, -INF , !P3 ;  /* 0xff80000041417808 */ /* 0x000fc40005800000 */
[C---:B------:R-:W-:Y:S02]  /*bc00*/  ISETP.LT.OR P4, PT, R36.reuse, 0x9, P4 ;  /* 0x000000092400780c */ /* 0x040fe40002781670 */
[----:B------:R-:W-:Y:S02]  /*bc10*/  ISETP.GT.AND P3, PT, R37, 0x10, !P5 ;  /* 0x000000102500780c */ /* 0x000fe40006f64270 */
[----:B------:R-:W-:Y:S02]  /*bc20*/  FSEL R67, R67, -INF , !P4 ;  /* 0xff80000043437808 */ /* 0x000fe40006000000 */
        /* <DEDUP_REMOVED lines=11> */
[----:B------:R-:W-:Y:S02]  /*bce0*/  ISETP.GE.AND P4, PT, R55, 0x1a, PT ;  /* 0x0000001a3700780c */ /* 0x000fe40003f86270 */
[----:B------:R-:W-:Y:S02]  /*bcf0*/  FSEL R59, R59, -INF , !P3 ;  /* 0xff8000003b3b7808 */ /* 0x000fe40005800000 */
[----:B------:R-:W-:Y:S02]  /*bd00*/  ISETP.GT.AND P3, PT, R37, 0x19, !P4 ;  /* 0x000000192500780c */ /* 0x000fe40006764270 */
[----:B------:R-:W-:-:S02]  /*bd10*/  P2R R66, PR, RZ, 0x10 ;  /* 0x00000010ff427803 */ /* 0x000fc40000000000 */
[C---:B------:R-:W-:Y:S02]  /*bd20*/  ISETP.LT.OR P3, PT, R36.reuse, 0x1a, P3 ;  /* 0x0000001a2400780c */ /* 0x040fe40001f61670 */
        /* <DEDUP_REMOVED lines=27> */
[C---:B------:R-:W-:Y:S02]  /*bee0*/  ISETP.GE.AND P3, PT, R55.reuse, 0x32, PT ;  /* 0x000000323700780c */ /* 0x040fe40003f66270 */
[----:B------:R-:W-:-:S02]  /*bef0*/  ISETP.GE.AND P6, PT, R55, 0x1, PT ;  /* 0x000000013700780c */ /* 0x000fc40003fc6270 */
[----:B------:R-:W-:Y:S02]  /*bf00*/  ISETP.GT.AND P4, PT, R37, 0x31, !P3 ;  /* 0x000000312500780c */ /* 0x000fe40005f84270 */
[----:B------:R-:W-:Y:S02]  /*bf10*/  P2R R40, PR, RZ, 0x40 ;  /* 0x00000040ff287803 */ /* 0x000fe40000000000 */
[----:B------:R-:W-:-:S04]  /*bf20*/  ISETP.LT.OR P4, PT, R36, 0x32, P4 ;  /* 0x000000322400780c */ /* 0x000fc80002781670 */
[----:B------:R-:W-:Y:S02]  /*bf30*/  FSEL R15, R43, -INF , !P4 ;  /* 0xff8000002b0f7808 */ /* 0x000fe40006000000 */
[----:B------:R-:W-:-:S04]  /*bf40*/  ISETP.GE.AND P4, PT, R55, 0x39, PT ;  /* 0x000000393700780c */ /* 0x000fc80003f86270 */
[----:B------:R-:W-:-:S04]  /*bf50*/  ISETP.GT.AND P5, PT, R37, 0x38, !P4 ;  /* 0x000000382500780c */ /* 0x000fc800067a4270 */
[----:B------:R-:W-:-:S04]  /*bf60*/  ISETP.LT.OR P5, PT, R36, 0x39, P5 ;  /* 0x000000392400780c */ /* 0x000fc80002fa1670 */
[----:B------:R-:W-:Y:S02]  /*bf70*/  FSEL R35, R52, -INF , !P5 ;  /* 0xff80000034237808 */ /* 0x000fe40006800000 */
[----:B------:R-:W-:Y:S02]  /*bf80*/  ISETP.GT.AND P5, PT, R37, RZ, !P6 ;  /* 0x000000ff2500720c */ /* 0x000fe400077a4270 */
[----:B------:R-:W-:Y:S02]  /*bf90*/  ISETP.GE.AND P6, PT, R55, 0x3a, PT ;  /* 0x0000003a3700780c */ /* 0x000fe40003fc6270 */
[----:B------:R-:W-:-:S04]  /*bfa0*/  ISETP.LT.OR P5, PT, R36, 0x1, P5 ;  /* 0x000000012400780c */ /* 0x000fc80002fa1670 */
[----:B------:R-:W-:Y:S02]  /*bfb0*/  FSEL R71, R13, -INF , !P5 ;  /* 0xff8000000d477808 */ /* 0x000fe40006800000 */
[----:B------:R-:W-:Y:S01]  /*bfc0*/  ISETP.GT.AND P5, PT, R37, 0x39, !P6 ;  /* 0x000000392500780c */ /* 0x000fe200077a4270 */
[----:B------:R-:W0:Y:S03]  /*bfd0*/  SHFL.IDX PT, R13, R34, 0x1, 0x1c1f ;  /* 0x003c1f00220d7f89 */ /* 0x000e2600000e0000 */
[----:B------:R-:W-:-:S04]  /*bfe0*/  ISETP.LT.OR P5, PT, R36, 0x3a, P5 ;  /* 0x0000003a2400780c */ /* 0x000fc80002fa1670 */
[----:B------:R-:W-:Y:S02]  /*bff0*/  FSEL R37, R53, -INF , !P5 ;  /* 0xff80000035257808 */ /* 0x000fe40006800000 */
[----:B------:R-:W-:Y:S02]  /*c000*/  PLOP3.LUT P5, PT, PT, PT, UP0, 0x40, 0x0 ;  /* 0x000000000000781c */ /* 0x000fe40003fae808 */
[----:B0-----:R-:W-:Y:S01]  /*c010*/  VIADDMNMX R36, R13, R50, R47, PT ;  /* 0x000000320d247246 */ /* 0x001fe2000380012f */
[----:B------:R-:W-:-:S10]  /*c020*/  IMAD.IADD R38, R54, 0x1, R13 ;  /* 0x0000000136267824 */ /* 0x000fd400078e020d */
[----:B------:R-:W-:Y:S05]  /*c030*/  @P5 BRA `(.L_x_2678) ;  /* 0x0000000000605947 */ /* 0x000fea0003800000 */
        /* <DEDUP_REMOVED lines=8> */
[----:B------:R-:W-:Y:S01]  /*c0c0*/  @P5 IMAD.HI.U32 R34, R13, UR4, RZ ;  /* 0x000000040d225c27 */ /* 0x000fe2000f8e00ff */
[----:B------:R-:W-:-:S13]  /*c0d0*/  PLOP3.LUT P5, PT, PT, PT, UP0, 0x80, 0x0 ;  /* 0x000000000000781c */ /* 0x000fda0003faf008 */
[----:B------:R-:W-:-:S04]  /*c0e0*/  @P5 SHF.R.U32.HI R13, RZ, UR5, R34 ;  /* 0x00000005ff0d5c19 */ /* 0x000fc80008011622 */
[----:B------:R-:W-:Y:S01]  /*c0f0*/  LOP3.LUT R13, RZ, R13, RZ, 0x33, !PT ;  /* 0x0000000dff0d7212 */ /* 0x000fe200078e33ff */
[----:B------:R-:W-:Y:S06]  /*c100*/  BRA `(.L_x_2681) ;  /* 0x0000000000187947 */ /* 0x000fec0003800000 */
.L_x_2680:
[----:B------:R-:W-:-:S06]  /*c110*/  UISETP.NE.AND UP0, UPT, UR47, 0x1, UPT ;  /* 0x000000012f00788c */ /* 0x000fcc000bf05270 */
[----:B------:R-:W-:-:S05]  /*c120*/  PLOP3.LUT P5, PT, PT, PT, UP0, 0x80, 0x0 ;  /* 0x000000000000781c */ /* 0x000fca0003faf008 */
[----:B------:R-:W-:-:S08]  /*c130*/  @UP0 ULDC.64 UR4, c[0x0][0x9e8] ;  /* 0x00027a0000040ab9 */ /* 0x000fd00000000a00 */
[----:B------:R-:W-:Y:S01]  /*c140*/  @P5 IMAD.HI.U32 R34, R13, UR4, RZ ;  /* 0x000000040d225c27 */ /* 0x000fe2000f8e00ff */
[----:B------:R-:W-:-:S13]  /*c150*/  PLOP3.LUT P5, PT, PT, PT, UP0, 0x80, 0x0 ;  /* 0x000000000000781c */ /* 0x000fda0003faf008 */
[----:B------:R-:W-:-:S07]  /*c160*/  @P5 SHF.R.U32.HI R13, RZ, UR5, R34 ;  /* 0x00000005ff0d5c19 */ /* 0x000fce0008011622 */
.L_x_2681:
[----:B------:R-:W-:Y:S05]  /*c170*/  BSYNC B0 ;  /* 0x0000000000007941 */ /* 0x000fea0003800000 */
.L_x_2679:
[----:B------:R-:W-:-:S04]  /*c180*/  IMAD R34, R13, UR47, -R48 ;  /* 0x0000002f0d227c24 */ /* 0x000fc8000f8e0a30 */
[----:B------:R-:W-:-:S05]  /*c190*/  IMAD.IADD R13, R34, 0x1, -R185 ;  /* 0x00000001220d7824 */ /* 0x000fca00078e0ab9 */
[----:B------:R-:W-:Y:S02]  /*c1a0*/  VIMNMX R38, R38, R13, !PT ;  /* 0x0000000d26267248 */ /* 0x000fe40007fe0100 */
[----:B------:R-:W-:-:S07]  /*c1b0*/  VIADDMNMX R36, R13, UR47, R36, PT ;  /* 0x0000002f0d247c46 */ /* 0x000fce000b800124 */
.L_x_2678:
[----:B------:R-:W-:Y:S01]  /*c1c0*/  BAR.SYNC.DEFER_BLOCKING 0xf, 0x100 ;  /* 0x03c4000000007b1d */ /* 0x000fe20000010000 */
[C---:B------:R-:W-:Y:S02]  /*c1d0*/  ISETP.GT.AND P1, PT, R38.reuse, 0x1, !P1 ;  /* 0x000000012600780c */ /* 0x040fe40004f24270 */
[----:B------:R-:W-:Y:S02]  /*c1e0*/  ISETP.GT.AND P2, PT, R38, 0x8, !P2 ;  /* 0x000000082600780c */ /* 0x000fe40005744270 */
[C---:B------:R-:W-:Y:S01]  /*c1f0*/  ISETP.LT.OR P1, PT, R36.reuse, 0x2, P1 ;  /* 0x000000022400780c */ /* 0x040fe20000f21670 */
[----:B------:R-:W-:Y:S01]  /*c200*/  ULDC UR4, c[0x0][0x988] ;  /* 0x0002620000047ab9 */ /* 0x000fe20000000800 */
[----:B------:R-:W-:Y:S02]  /*c210*/  ISETP.LT.OR P2, PT, R36, 0x9, P2 ;  /* 0x000000092400780c */ /* 0x000fe40001741670 */
[----:B------:R-:W-:Y:S02]  /*c220*/  FSEL R53, R3, -INF , !P1 ;  /* 0xff80000003357808 */ /* 0x000fe40004800000 */
[----:B------:R-:W-:-:S02]  /*c230*/  ISETP.NE.AND P1, PT, R56, RZ, PT ;  /* 0x000000ff3800720c */ /* 0x000fc40003f25270 */
[----:B------:R-:W-:Y:S02]  /*c240*/  FSEL R55, R20, -INF , !P2 ;  /* 0xff80000014377808 */ /* 0x000fe40005000000 */
        /* <DEDUP_REMOVED lines=25> */
[----:B------:R-:W-:Y:S02]  /*c3e0*/  FSEL R31, R31, -INF , !P1 ;  /* 0xff8000001f1f7808 */ /* 0x000fe40004800000 */
[----:B------:R-:W-:Y:S02]  /*c3f0*/  ISETP.NE.AND P1, PT, R66, RZ, PT ;  /* 0x000000ff4200720c */ /* 0x000fe40003f25270 */
[----:B------:R-:W-:Y:S02]  /*c400*/  FMNMX.FTZ R20, R39, R20, !PT ;  /* 0x0000001427147209 */ /* 0x000fe40007810000 */
[----:B------:R-:W-:-:S02]  /*c410*/  ISETP.GT.AND P1, PT, R38, 0x19, !P1 ;  /* 0x000000192600780c */ /* 0x000fc40004f24270 */
[----:B------:R-:W-:Y:S02]  /*c420*/  FMNMX.FTZ R20, R15, R20, !PT ;  /* 0x000000140f147209 */ /* 0x000fe40007810000 */
[----:B------:R-:W-:Y:S02]  /*c430*/  ISETP.LT.OR P1, PT, R36, 0x1a, P1 ;  /* 0x0000001a2400780c */ /* 0x000fe40000f21670 */
[----:B------:R-:W-:Y:S02]  /*c440*/  ISETP.NE.AND P2, PT, R69, RZ, PT ;  /* 0x000000ff4500720c */ /* 0x000fe40003f45270 */
[----:B------:R-:W-:Y:S02]  /*c450*/  FSEL R29, R29, -INF , !P1 ;  /* 0xff8000001d1d7808 */ /* 0x000fe40004800000 */
[----:B------:R-:W-:Y:S02]  /*c460*/  ISETP.NE.AND P1, PT, R68, RZ, PT ;  /* 0x000000ff4400720c */ /* 0x000fe40003f25270 */
[----:B------:R-:W-:-:S02]  /*c470*/  FMNMX.FTZ R20, R35, R20, !PT ;  /* 0x0000001423147209 */ /* 0x000fc40007810000 */
[----:B------:R-:W-:Y:S02]  /*c480*/  ISETP.GT.AND P1, PT, R38, 0x20, !P1 ;  /* 0x000000202600780c */ /* 0x000fe40004f24270 */
[----:B------:R-:W-:Y:S02]  /*c490*/  ISETP.NE.AND P5, PT, R40, RZ, PT ;  /* 0x000000ff2800720c */ /* 0x000fe40003fa5270 */
[----:B------:R-:W-:Y:S02]  /*c4a0*/  ISETP.LT.OR P1, PT, R36, 0x21, P1 ;  /* 0x000000212400780c */ /* 0x000fe40000f21670 */
[----:B------:R-:W-:Y:S02]  /*c4b0*/  FMNMX.FTZ R40, R37, R20, !PT ;  /* 0x0000001425287209 */ /* 0x000fe40007810000 */
[----:B------:R-:W-:Y:S02]  /*c4c0*/  FSEL R3, R42, -INF , !P1 ;  /* 0xff8000002a037808 */ /* 0x000fe40004800000 */
[----:B------:R-:W-:Y:S01]  /*c4d0*/  ISETP.GT.AND P1, PT, R38, 0x21, !P2 ;  /* 0x000000212600780c */ /* 0x000fe20005724270 */
[----:B------:R-:W0:Y:S01]  /*c4e0*/  SHFL.BFLY PT, R13, R40, 0x2, 0x1f ;  /* 0x0c401f00280d7f89 */ /* 0x000e2200000e0000 */
[----:B------:R-:W-:-:S02]  /*c4f0*/  ISETP.NE.AND P2, PT, R44, RZ, PT ;  /* 0x000000ff2c00720c */ /* 0x000fc40003f45270 */
[----:B------:R-:W-:Y:S02]  /*c500*/  ISETP.LT.OR P1, PT, R36, 0x22, P1 ;  /* 0x000000222400780c */ /* 0x000fe40000f21670 */
[----:B------:R-:W-:Y:S02]  /*c510*/  ISETP.GT.AND P3, PT, R38, 0x31, !P3 ;  /* 0x000000312600780c */ /* 0x000fe40005f64270 */
[----:B------:R-:W-:Y:S02]  /*c520*/  FSEL R27, R58, -INF , !P1 ;  /* 0xff8000003a1b7808 */ /* 0x000fe40004800000 */
[----:B------:R-:W-:Y:S02]  /*c530*/  ISETP.NE.AND P1, PT, R70, RZ, PT ;  /* 0x000000ff4600720c */ /* 0x000fe40003f25270 */
[C---:B------:R-:W-:Y:S02]  /*c540*/  ISETP.GT.AND P4, PT, R38.reuse, 0x38, !P4 ;  /* 0x000000382600780c */ /* 0x040fe40006784270 */
[----:B------:R-:W-:-:S02]  /*c550*/  ISETP.GT.AND P1, PT, R38, 0x28, !P1 ;  /* 0x000000282600780c */ /* 0x000fc40004f24270 */
[----:B------:R-:W-:Y:S02]  /*c560*/  ISETP.GT.AND P6, PT, R38, 0x39, !P6 ;  /* 0x000000392600780c */ /* 0x000fe400077c4270 */
[C---:B------:R-:W-:Y:S02]  /*c570*/  ISETP.LT.OR P1, PT, R36.reuse, 0x29, P1 ;  /* 0x000000292400780c */ /* 0x040fe40000f21670 */
[----:B------:R-:W-:Y:S02]  /*c580*/  ISETP.LT.OR P3, PT, R36, 0x32, P3 ;  /* 0x000000322400780c */ /* 0x000fe40001f61670 */
[----:B------:R-:W-:Y:S02]  /*c590*/  FSEL R25, R46, -INF , !P1 ;  /* 0xff8000002e197808 */ /* 0x000fe40004800000 */
[----:B------:R-:W-:Y:S02]  /*c5a0*/  ISETP.GT.AND P1, PT, R38, RZ, !P5 ;  /* 0x000000ff2600720c */ /* 0x000fe40006f24270 */
[----:B0-----:R-:W-:-:S02]  /*c5b0*/  FMNMX.FTZ R42, R40, R13, !PT ;  /* 0x0000000d282a7209 */ /* 0x001fc40007810000 */
[----:B------:R-:W-:Y:S02]  /*c5c0*/  ISETP.LT.OR P1, PT, R36, 0x1, P1 ;  /* 0x000000012400780c */ /* 0x000fe40000f21670 */
[----:B------:R-:W-:Y:S01]  /*c5d0*/  ISETP.NE.AND P5, PT, R72, RZ, PT ;  /* 0x000000ff4800720c */ /* 0x000fe20003fa5270 */
[----:B------:R-:W0:Y:S01]  /*c5e0*/  SHFL.BFLY PT, R13, R42, 0x1, 0x1f ;  /* 0x0c201f002a0d7f89 */ /* 0x000e2200000e0000 */
[----:B------:R-:W-:Y:S02]  /*c5f0*/  FSEL R0, R0, -INF , !P1 ;  /* 0xff80000000007808 */ /* 0x000fe40004800000 */
[----:B------:R-:W-:Y:S02]  /*c600*/  ISETP.GT.AND P1, PT, R38, 0x29, !P2 ;  /* 0x000000292600780c */ /* 0x000fe40005724270 */
[----:B------:R-:W-:Y:S02]  /*c610*/  FMNMX.FTZ R20, R0, R53, !PT ;  /* 0x0000003500147209 */ /* 0x000fe40007810000 */
[----:B------:R-:W-:-:S02]  /*c620*/  ISETP.LT.OR P1, PT, R36, 0x2a, P1 ;  /* 0x0000002a2400780c */ /* 0x000fc40000f21670 */
[----:B------:R-:W-:Y:S02]  /*c630*/  FMNMX.FTZ R20, R55, R20, !PT ;  /* 0x0000001437147209 */ /* 0x000fe40007810000 */
[----:B------:R-:W-:Y:S02]  /*c640*/  FSEL R69, R28, -INF , !P1 ;  /* 0xff8000001c457808 */ /* 0x000fe40004800000 */
[----:B------:R-:W-:Y:S02]  /*c650*/  FMNMX.FTZ R20, R47, R20, !PT ;  /* 0x000000142f147209 */ /* 0x000fe40007810000 */
[----:B------:R-:W-:Y:S02]  /*c660*/  ISETP.GT.AND P2, PT, R38, 0x30, !P5 ;  /* 0x000000302600780c */ /* 0x000fe40006f44270 */
[----:B------:R-:W-:Y:S02]  /*c670*/  FMNMX.FTZ R20, R43, R20, !PT ;  /* 0x000000142b147209 */ /* 0x000fe40007810000 */
[----:B------:R-:W-:-:S02]  /*c680*/  ISETP.LT.OR P2, PT, R36, 0x31, P2 ;  /* 0x000000312400780c */ /* 0x000fc40001741670 */
[----:B------:R-:W-:Y:S01]  /*c690*/  FMNMX.FTZ R34, R33, R20, !PT ;  /* 0x0000001421227209 */ /* 0x000fe20007810000 */
[----:B------:R-:W-:Y:S01]  /*c6a0*/  IMAD.U32 R20, RZ, RZ, UR4 ;  /* 0x00000004ff147e24 */ /* 0x000fe2000f8e00ff */
[----:B------:R-:W-:Y:S02]  /*c6b0*/  ISETP.LT.OR P4, PT, R36, 0x39, P4 ;  /* 0x000000392400780c */ /* 0x000fe40002781670 */
[----:B------:R-:W-:Y:S02]  /*c6c0*/  FMNMX.FTZ R34, R31, R34, !PT ;  /* 0x000000221f227209 */ /* 0x000fe40007810000 */
[----:B0-----:R-:W-:Y:S02]  /*c6d0*/  FMNMX.FTZ R13, R42, R13, !PT ;  /* 0x0000000d2a0d7209 */ /* 0x001fe40007810000 */
[----:B------:R-:W-:Y:S02]  /*c6e0*/  FMNMX.FTZ R34, R29, R34, !PT ;  /* 0x000000221d227209 */ /* 0x000fe40007810000 */
[C---:B------:R-:W-:Y:S01]  /*c6f0*/  FSETP.NEU.FTZ.AND P1, PT, R13.reuse, -INF , PT ;  /* 0xff8000000d00780b */ /* 0x040fe20003f3d000 */
[----:B------:R-:W-:Y:S01]  /*c700*/  FMUL.FTZ R28, R13, R20 ;  /* 0x000000140d1c7220 */ /* 0x000fe20000410000 */
[----:B------:R-:W-:-:S02]  /*c710*/  FMNMX.FTZ R34, R3, R34, !PT ;  /* 0x0000002203227209 */ /* 0x000fc40007810000 */
[----:B------:R-:W-:Y:S02]  /*c720*/  FSEL R73, R24, -INF , !P3 ;  /* 0xff80000018497808 */ /* 0x000fe40005800000 */
[----:B------:R-:W-:Y:S02]  /*c730*/  FMNMX.FTZ R34, R27, R34, !PT ;  /* 0x000000221b227209 */ /* 0x000fe40007810000 */
[----:B------:R-:W-:Y:S02]  /*c740*/  FSEL R28, R28, RZ, P1 ;  /* 0x000000ff1c1c7208 */ /* 0x000fe40000800000 */
[----:B------:R-:W-:Y:S02]  /*c750*/  FMNMX.FTZ R34, R25, R34, !PT ;  /* 0x0000002219227209 */ /* 0x000fe40007810000 */
[----:B------:R-:W-:Y:S01]  /*c760*/  ISETP.LT.OR P6, PT, R36, 0x3a, P6 ;  /* 0x0000003a2400780c */ /* 0x000fe200037c1670 */
[-CC-:B------:R-:W-:Y:S01]  /*c770*/  FFMA.FTZ R38, R71, R20.reuse, -R28.reuse ;  /* 0x0000001447267223 */ /* 0x180fe2000001081c */
[----:B------:R-:W-:Y:S01]  /*c780*/  FSEL R71, R26, -INF , !P2 ;  /* 0xff8000001a477808 */ /* 0x000fe20005000000 */
[--C-:B------:R-:W-:Y:S01]  /*c790*/  FFMA.FTZ R24, R75, R20, -R28.reuse ;  /* 0x000000144b187223 */ /* 0x100fe2000001081c */
[----:B------:R-:W-:Y:S01]  /*c7a0*/  FMNMX.FTZ R34, R69, R34, !PT ;  /* 0x0000002245227209 */ /* 0x000fe20007810000 */
[--C-:B------:R-:W-:Y:S01]  /*c7b0*/  FFMA.FTZ R26, R65, R20, -R28.reuse ;  /* 0x00000014411a7223 */ /* 0x100fe2000001081c */
[----:B------:R-:W-:Y:S01]  /*c7c0*/  FSEL R75, R32, -INF , !P4 ;  /* 0xff800000204b7808 */ /* 0x000fe20006000000 */
[----:B------:R-:W-:Y:S01]  /*c7d0*/  MUFU.EX2 R79, R24 ;  /* 0x00000018004f7308 */ /* 0x000fe20000000800 */
[----:B------:R-:W-:Y:S01]  /*c7e0*/  FMNMX.FTZ R34, R71, R34, !PT ;  /* 0x0000002247227209 */ /* 0x000fe20007810000 */
[-CC-:B------:R-:W-:Y:S01]  /*c7f0*/  FFMA.FTZ R32, R15, R20.reuse, -R28.reuse ;  /* 0x000000140f207223 */ /* 0x180fe2000001081c */
[----:B------:R-:W-:Y:S01]  /*c800*/  FSEL R77, R30, -INF , !P6 ;  /* 0xff8000001e4d7808 */ /* 0x000fe20007000000 */
[--C-:B------:R-:W-:Y:S01]  /*c810*/  FFMA.FTZ R67, R67, R20, -R28.reuse ;  /* 0x0000001443437223 */ /* 0x100fe2000001081c */
[----:B------:R-:W-:Y:S01]  /*c820*/  FMNMX.FTZ R34, R73, R34, !PT ;  /* 0x0000002249227209 */ /* 0x000fe20007810000 */
[-CC-:B------:R-:W-:Y:S01]  /*c830*/  FFMA.FTZ R63, R63, R20.reuse, -R28.reuse ;  /* 0x000000143f3f7223 */ /* 0x180fe2000001081c */
[--C-:B------:R-:W-:Y:S01]  /*c840*/  FFMA.FTZ R61, R61, R20, -R28.reuse ;  /* 0x000000143d3d7223 */ /* 0x100fe2000001081c */
[----:B------:R-:W0:Y:S01]  /*c850*/  MUFU.EX2 R38, R38 ;  /* 0x0000002600267308 */ /* 0x000e220000000800 */
[----:B------:R-:W-:Y:S01]  /*c860*/  FMNMX.FTZ R34, R75, R34, !PT ;  /* 0x000000224b227209 */ /* 0x000fe20007810000 */
[-CC-:B------:R-:W-:Y:S01]  /*c870*/  FFMA.FTZ R59, R59, R20.reuse, -R28.reuse ;  /* 0x000000143b3b7223 */ /* 0x180fe2000001081c */
[-CC-:B------:R-:W-:Y:S01]  /*c880*/  FFMA.FTZ R57, R57, R20.reuse, -R28.reuse ;  /* 0x0000001439397223 */ /* 0x180fe2000001081c */
[--C-:B------:R-:W-:Y:S01]  /*c890*/  FFMA.FTZ R51, R51, R20, -R28.reuse ;  /* 0x0000001433337223 */ /* 0x100fe2000001081c */
[----:B------:R-:W-:Y:S01]  /*c8a0*/  FMNMX.FTZ R34, R77, R34, !PT ;  /* 0x000000224d227209 */ /* 0x000fe20007810000 */
[-CC-:B------:R-:W-:Y:S01]  /*c8b0*/  FFMA.FTZ R49, R49, R20.reuse, -R28.reuse ;  /* 0x0000001431317223 */ /* 0x180fe2000001081c */
[-CC-:B------:R-:W-:Y:S01]  /*c8c0*/  FFMA.FTZ R45, R45, R20.reuse, -R28.reuse ;  /* 0x000000142d2d7223 */ /* 0x180fe2000001081c */
[----:B------:R-:W-:Y:S01]  /*c8d0*/  MUFU.EX2 R67, R67 ;  /* 0x0000004300437308 */ /* 0x000fe20000000800 */
[-CC-:B------:R-:W-:Y:S01]  /*c8e0*/  FFMA.FTZ R41, R41, R20.reuse, -R28.reuse ;  /* 0x0000001429297223 */ /* 0x180fe2000001081c */
[----:B------:R-:W1:Y:S01]  /*c8f0*/  SHFL.BFLY PT, R65, R34, 0x2, 0x1f ;  /* 0x0c401f0022417f89 */ /* 0x000e6200000e0000 */
[-CC-:B------:R-:W-:Y:S01]  /*c900*/  FFMA.FTZ R39, R39, R20.reuse, -R28.reuse ;  /* 0x0000001427277223 */ /* 0x180fe2000001081c */
[-CC-:B------:R-:W-:Y:S01]  /*c910*/  FFMA.FTZ R35, R35, R20.reuse, -R28.reuse ;  /* 0x0000001423237223 */ /* 0x180fe2000001081c */
[----:B------:R-:W-:-:S03]  /*c920*/  FFMA.FTZ R28, R37, R20, -R28 ;  /* 0x00000014251c7223 */ /* 0x000fc6000001081c */
[----:B------:R-:W2:Y:S01]  /*c930*/  MUFU.EX2 R26, R26 ;  /* 0x0000001a001a7308 */ /* 0x000ea20000000800 */
[----:B0-----:R-:W-:Y:S01]  /*c940*/  FADD.FTZ R46, R38, R79 ;  /* 0x0000004f262e7221 */ /* 0x001fe20000010000 */
[----:B------:R-:W-:-:S06]  /*c950*/  F2FP.BF16.F32.PACK_AB R164, R79, R38 ;  /* 0x000000264fa4723e */ /* 0x000fcc00000010ff */
[----:B------:R-:W-:Y:S08]  /*c960*/  MUFU.EX2 R63, R63 ;  /* 0x0000003f003f7308 */ /* 0x000ff00000000800 */
[----:B------:R-:W-:Y:S01]  /*c970*/  MUFU.EX2 R160, R61 ;  /* 0x0000003d00a07308 */ /* 0x000fe20000000800 */
[----:B--2---:R-:W-:Y:S02]  /*c980*/  F2FP.BF16.F32.PACK_AB R166, R26, R67 ;  /* 0x000000431aa6723e */ /* 0x004fe400000010ff */
[----:B-1----:R-:W-:-:S05]  /*c990*/  FMNMX.FTZ R65, R34, R65, !PT ;  /* 0x0000004122417209 */ /* 0x002fca0007810000 */
[----:B------:R-:W0:Y:S01]  /*c9a0*/  SHFL.BFLY PT, R24, R65, 0x1, 0x1f ;  /* 0x0c201f0041187f89 */ /* 0x000e2200000e0000 */
[----:B------:R-:W-:Y:S08]  /*c9b0*/  MUFU.EX2 R59, R59 ;  /* 0x0000003b003b7308 */ /* 0x000ff00000000800 */
[----:B------:R-:W-:Y:S08]  /*c9c0*/  MUFU.EX2 R162, R57 ;  /* 0x0000003900a27308 */ /* 0x000ff00000000800 */
[----:B------:R-:W-:Y:S01]  /*c9d0*/  MUFU.EX2 R51, R51 ;  /* 0x0000003300337308 */ /* 0x000fe20000000800 */
[----:B0-----:R-:W-:-:S07]  /*c9e0*/  FMNMX.FTZ R15, R65, R24, !PT ;  /* 0x00000018410f7209 */ /* 0x001fce0007810000 */
[----:B------:R-:W-:Y:S01]  /*c9f0*/  MUFU.EX2 R156, R49 ;  /* 0x00000031009c7308 */ /* 0x000fe20000000800 */
[C---:B------:R-:W-:Y:S01]  /*ca00*/  FSETP.NEU.FTZ.AND P1, PT, R15.reuse, -INF , PT ;  /* 0xff8000000f00780b */ /* 0x040fe20003f3d000 */
[----:B------:R-:W-:-:S06]  /*ca10*/  FMUL.FTZ R24, R15, R20 ;  /* 0x000000140f187220 */ /* 0x000fcc0000410000 */
[----:B------:R-:W-:Y:S01]  /*ca20*/  MUFU.EX2 R45, R45 ;  /* 0x0000002d002d7308 */ /* 0x000fe20000000800 */
[----:B------:R-:W-:-:S05]  /*ca30*/  FSEL R24, R24, RZ, P1 ;  /* 0x000000ff18187208 */ /* 0x000fca0000800000 */
        /* <DEDUP_REMOVED lines=17> */
[----:B------:R-:W-:-:S05]  /*cb50*/  FFMA.FTZ R24, R77, R20, -R24 ;  /* 0x000000144d187223 */ /* 0x000fca0000010818 */
[----:B------:R-:W-:Y:S08]  /*cb60*/  MUFU.EX2 R55, R55 ;  /* 0x0000003700377308 */ /* 0x000ff00000000800 */
[----:B------:R-:W1:Y:S01]  /*cb70*/  MUFU.EX2 R34, R47 ;  /* 0x0000002f00227308 */ /* 0x000e620000000800 */
[----:B0-----:R-:W-:-:S07]  /*cb80*/  F2FP.BF16.F32.PACK_AB R165, R53, R0 ;  /* 0x0000000035a5723e */ /* 0x001fce00000010ff */
[----:B------:R-:W-:Y:S08]  /*cb90*/  MUFU.EX2 R43, R43 ;  /* 0x0000002b002b7308 */ /* 0x000ff00000000800 */
[----:B------:R0:W-:Y:S01]  /*cba0*/  MUFU.EX2 R40, R29 ;  /* 0x0000001d00287308 */ /* 0x0001e20000000800 */
[----:B-1----:R-:W-:-:S05]  /*cbb0*/  F2FP.BF16.F32.PACK_AB R167, R34, R55 ;  /* 0x0000003722a7723e */ /* 0x002fca00000010ff */
[----:B------:R1:W-:Y:S02]  /*cbc0*/  STSM.16.M88.4 [R198+0x26800], R164 ;  /* 0x026800a4c6007844 */ /* 0x0003e40000000200 */
[----:B------:R-:W2:Y:S01]  /*cbd0*/  MUFU.EX2 R36, R33 ;  /* 0x0000002100247308 */ /* 0x000ea20000000800 */
[----:B0-----:R-:W-:Y:S01]  /*cbe0*/  FADD.FTZ R29, R67, R46 ;  /* 0x0000002e431d7221 */ /* 0x001fe20000010000 */
[----:B------:R-:W-:-:S03]  /*cbf0*/  FADD.FTZ R46, R0, R53 ;  /* 0x00000035002e7221 */ /* 0x000fc60000010000 */
[----:B------:R-:W-:-:S03]  /*cc00*/  FADD.FTZ R48, R26, R29 ;  /* 0x0000001d1a307221 */ /* 0x000fc60000010000 */
[----:B------:R-:W0:Y:S01]  /*cc10*/  MUFU.EX2 R31, R31 ;  /* 0x0000001f001f7308 */ /* 0x000e220000000800 */
[----:B------:R-:W-:-:S04]  /*cc20*/  FADD.FTZ R29, R63, R48 ;  /* 0x000000303f1d7221 */ /* 0x000fc80000010000 */
[C---:B------:R-:W-:Y:S01]  /*cc30*/  FADD.FTZ R50, R160.reuse, R29 ;  /* 0x0000001da0327221 */ /* 0x040fe20000010000 */
[----:B------:R-:W-:Y:S02]  /*cc40*/  F2FP.BF16.F32.PACK_AB R160, R160, R63 ;  /* 0x0000003fa0a0723e */ /* 0x000fe400000010ff */
[----:B------:R3:W-:Y:S01]  /*cc50*/  MUFU.EX2 R42, R27 ;  /* 0x0000001b002a7308 */ /* 0x0007e20000000800 */
[----:B------:R-:W-:Y:S01]  /*cc60*/  FADD.FTZ R29, R59, R50 ;  /* 0x000000323b1d7221 */ /* 0x000fe20000010000 */
[----:B--2---:R-:W-:-:S06]  /*cc70*/  F2FP.BF16.F32.PACK_AB R161, R36, R43 ;  /* 0x0000002b24a1723e */ /* 0x004fcc00000010ff */
[----:B------:R-:W2:Y:S01]  /*cc80*/  MUFU.EX2 R3, R3 ;  /* 0x0000000300037308 */ /* 0x000ea20000000800 */
[----:B---3--:R-:W-:Y:S01]  /*cc90*/  FADD.FTZ R27, R55, R46 ;  /* 0x0000002e371b7221 */ /* 0x008fe20000010000 */
[----:B0-----:R-:W-:-:S03]  /*cca0*/  F2FP.BF16.F32.PACK_AB R163, R40, R31 ;  /* 0x0000001f28a3723e */ /* 0x001fc600000010ff */
[----:B------:R-:W-:-:S03]  /*ccb0*/  FADD.FTZ R48, R34, R27 ;  /* 0x0000001b22307221 */ /* 0x000fc60000010000 */
[----:B------:R-:W0:Y:S01]  /*ccc0*/  MUFU.EX2 R25, R25 ;  /* 0x0000001900197308 */ /* 0x000e220000000800 */
[----:B------:R-:W-:Y:S01]  /*ccd0*/  FADD.FTZ R27, R43, R48 ;  /* 0x000000302b1b7221 */ /* 0x000fe20000010000 */
[C---:B------:R-:W-:Y:S01]  /*cce0*/  FADD.FTZ R48, R162.reuse, R29 ;  /* 0x0000001da2307221 */ /* 0x040fe20000010000 */
[----:B------:R-:W-:Y:S02]  /*ccf0*/  F2FP.BF16.F32.PACK_AB R162, R162, R59 ;  /* 0x0000003ba2a2723e */ /* 0x000fe400000010ff */
[----:B------:R-:W-:Y:S01]  /*cd00*/  FADD.FTZ R38, R36, R27 ;  /* 0x0000001b24267221 */ /* 0x000fe20000010000 */
[----:B------:R-:W-:Y:S02]  /*cd10*/  FADD.FTZ R29, R51, R48 ;  /* 0x00000030331d7221 */ /* 0x000fe40000010000 */
[----:B------:R-:W3:Y:S01]  /*cd20*/  MUFU.EX2 R30, R41 ;  /* 0x00000029001e7308 */ /* 0x000ee20000000800 */
[----:B------:R-:W-:Y:S01]  /*cd30*/  FADD.FTZ R27, R31, R38 ;  /* 0x000000261f1b7221 */ /* 0x000fe20000010000 */
[----:B------:R-:W-:Y:S01]  /*cd40*/  FADD.FTZ R38, R156, R29 ;  /* 0x0000001d9c267221 */ /* 0x000fe20000010000 */
[----:B--2---:R-:W-:Y:S01]  /*cd50*/  F2FP.BF16.F32.PACK_AB R157, R42, R3 ;  /* 0x000000032a9d723e */ /* 0x004fe200000010ff */
[----:B------:R1:W-:Y:S01]  /*cd60*/  STSM.16.M88.4 [R199], R160 ;  /* 0x000000a0c7007844 */ /* 0x0003e20000000200 */
[----:B------:R-:W-:Y:S01]  /*cd70*/  FADD.FTZ R26, R40, R27 ;  /* 0x0000001b281a7221 */ /* 0x000fe20000010000 */
[----:B------:R-:W-:-:S02]  /*cd80*/  F2FP.BF16.F32.PACK_AB R156, R156, R51 ;  /* 0x000000339c9c723e */ /* 0x000fc400000010ff */
[----:B------:R-:W2:Y:S01]  /*cd90*/  MUFU.EX2 R44, R69 ;  /* 0x00000045002c7308 */ /* 0x000ea20000000800 */
[----:B------:R-:W-:Y:S01]  /*cda0*/  FADD.FTZ R27, R3, R26 ;  /* 0x0000001a031b7221 */ /* 0x000fe20000010000 */
[----:B------:R-:W-:-:S03]  /*cdb0*/  FADD.FTZ R3, R45, R38 ;  /* 0x000000262d037221 */ /* 0x000fc60000010000 */
[----:B------:R-:W-:-:S03]  /*cdc0*/  FADD.FTZ R0, R42, R27 ;  /* 0x0000001b2a007221 */ /* 0x000fc60000010000 */
[----:B------:R-:W-:Y:S01]  /*cdd0*/  MUFU.EX2 R39, R39 ;  /* 0x0000002700277308 */ /* 0x000fe20000000800 */
[----:B0-----:R-:W-:Y:S01]  /*cde0*/  FADD.FTZ R27, R25, R0 ;  /* 0x00000000191b7221 */ /* 0x001fe20000010000 */
[C---:B---3--:R-:W-:Y:S01]  /*cdf0*/  F2FP.BF16.F32.PACK_AB R158, R30.reuse, R45 ;  /* 0x0000002d1e9e723e */ /* 0x048fe200000010ff */
[----:B------:R-:W-:-:S05]  /*ce00*/  FADD.FTZ R30, R30, R3 ;  /* 0x000000031e1e7221 */ /* 0x000fca0000010000 */
        /* <DEDUP_REMOVED lines=25> */
.L_x_2682:
[----:B------:R0:W2:Y:S01]  /*cfa0*/  SYNCS.PHASECHK.TRANS64.TRYWAIT P1, [R12+URZ+0x28c50], R21 ;  /* 0x028c50150c0075a7 */ /* 0x0000a2000802017f */
[----:B------:R-:W-:Y:S05]  /*cfb0*/  @!P0 BRA `(.L_x_2683) ;  /* 0x0000000000048947 */ /* 0x000fea0003800000 */
[----:B------:R-:W-:Y:S01]  /*cfc0*/  BPT.TRAP 0x1 ;  /* 0x000000040000795c */ /* 0x000fe20000300000 */
.L_x_2683:
[----:B------:R-:W-:Y:S01]  /*cfd0*/  ULDC UR42, c[0x0][0x9e4] ;  /* 0x00027900002a7ab9 */ /* 0x000fe20000000800 */
[----:B------:R-:W-:Y:S01]  /*cfe0*/  ULDC UR44, c[0x0][0x9d8] ;  /* 0x00027600002c7ab9 */ /* 0x000fe20000000800 */
[----:B------:R-:W-:Y:S01]  /*cff0*/  ULDC UR38, c[0x0][0x988] ;  /* 0x0002620000267ab9 */ /* 0x000fe20000000800 */
[----:B------:R-:W-:Y:S01]  /*d000*/  ULDC UR43, c[0x0][0x9e0] ;  /* 0x00027800002b7ab9 */ /* 0x000fe20000000800 */
[----:B------:R-:W-:Y:S01]  /*d010*/  BSSY B0, `(.L_x_2684) ;  /* 0x0000006000007945 */ /* 0x000fe20003800000 */
[----:B------:R-:W-:Y:S02]  /*d020*/  IMAD R24, R18, 0x1000, R193 ;  /* 0x0000100012187824 */ /* 0x000fe400078e02c1 */
[----:B------:R-:W-:Y:S01]  /*d030*/  IMAD.MOV.U32 R25, RZ, RZ, 0x40000040 ;  /* 0x40000040ff197424 */ /* 0x000fe200078e00ff */
[----:B--2---:R-:W-:Y:S06]  /*d040*/  @P1 BRA `(.L_x_2685) ;  /* 0x0000000000081947 */ /* 0x004fec0003800000 */
[----:B------:R-:W2:Y:S02]  /*d050*/  SYNCS.PHASECHK.TRANS64.TRYWAIT P1, [R12+URZ+0x28c50], R21 ;  /* 0x028c50150c0075a7 */ /* 0x000ea4000802017f */
[----:B--2---:R-:W-:Y:S05]  /*d060*/  @!P1 BRA `(.L_x_2686) ;  /* 0x0000014000dc9947 */ /* 0x004fea0003800000 */
.L_x_2685:
[----:B------:R-:W-:Y:S05]  /*d070*/  BSYNC B0 ;  /* 0x0000000000007941 */ /* 0x000fea0003800000 */
.L_x_2684:
[C---:B------:R-:W-:Y:S01]  /*d080*/  R2UR UR6, R24.reuse ;  /* 0x00000000180672ca */ /* 0x040fe200000e0000 */
[C---:B------:R-:W-:Y:S01]  /*d090*/  VIADD R26, R24.reuse, 0x80 ;  /* 0x00000080181a7836 */ /* 0x040fe20000000000 */
[----:B------:R-:W-:Y:S01]  /*d0a0*/  R2UR UR7, R25 ;  /* 0x00000000190772ca */ /* 0x000fe200000e0000 */
[C---:B------:R-:W-:Y:S02]  /*d0b0*/  VIADD R28, R24.reuse, 0x100 ;  /* 0x00000100181c7836 */ /* 0x040fe40000000000 */
[----:B------:R-:W-:Y:S01]  /*d0c0*/  VIADD R24, R24, 0x180 ;  /* 0x0000018018187836 */ /* 0x000fe20000000000 */
[----:B------:R-:W-:Y:S01]  /*d0d0*/  R2UR UR10, R26 ;  /* 0x000000001a0a72ca */ /* 0x000fe200000e0000 */
[----:B------:R-:W-:Y:S01]  /*d0e0*/  IMAD.MOV.U32 R27, RZ, RZ, 0x40000040 ;  /* 0x40000040ff1b7424 */ /* 0x000fe200078e00ff */
[----:B------:R-:W-:Y:S01]  /*d0f0*/  R2UR UR14, R28 ;  /* 0x000000001c0e72ca */ /* 0x000fe200000e0000 */
[----:B------:R-:W-:Y:S01]  /*d100*/  IMAD.MOV.U32 R29, RZ, RZ, 0x40000040 ;  /* 0x40000040ff1d7424 */ /* 0x000fe200078e00ff */
[----:B------:R-:W-:Y:S01]  /*d110*/  R2UR UR18, R24 ;  /* 0x00000000181272ca */ /* 0x000fe200000e0000 */
[----:B------:R-:W-:Y:S01]  /*d120*/  IMAD.MOV.U32 R25, RZ, RZ, 0x40000040 ;  /* 0x40000040ff197424 */ /* 0x000fe200078e00ff */
[----:B------:R-:W-:-:S02]  /*d130*/  R2UR UR11, R27 ;  /* 0x000000001b0b72ca */ /* 0x000fc400000e0000 */
[----:B------:R-:W-:Y:S02]  /*d140*/  R2UR UR15, R29 ;  /* 0x000000001d0f72ca */ /* 0x000fe400000e0000 */
[----:B------:R-:W-:Y:S02]  /*d150*/  R2UR UR19, R25 ;  /* 0x00000000191372ca */ /* 0x000fe400000e0000 */
        /* <DEDUP_REMOVED lines=25> */
.L_x_2687:
[----:B0-2---:R-:W0:Y:S01]  /*d2f0*/  LDC R21, c[0x0][0x448] ;  /* 0x00011200ff157b82 */ /* 0x005e220000000800 */
[----:B------:R-:W-:Y:S01]  /*d300*/  VIADD R12, R12, 0x28c60 ;  /* 0x00028c600c0c7836 */ /* 0x000fe20000000000 */
[----:B------:R-:W-:Y:S01]  /*d310*/  UISETP.NE.AND UP0, UPT, UR48, URZ, UPT ;  /* 0x0000003f3000728c */ /* 0x000fe2000bf05270 */
[----:B-1----:R-:W-:-:S03]  /*d320*/  IMAD.MOV.U32 R152, RZ, RZ, R195 ;  /* 0x000000ffff987224 */ /* 0x002fc600078e00c3 */
[----:B------:R-:W-:-:S04]  /*d330*/  PRMT R12, R187, 0x654, R12 ;  /* 0x00000654bb0c7816 */ /* 0x000fc8000000000c */
[----:B------:R1:W-:Y:S01]  /*d340*/  SYNCS.ARRIVE.TRANS64.RED.A1T0 RZ, [R12+URZ], RZ ;  /* 0x000000ff0cff79a7 */ /* 0x0003e2000810043f */
[----:B0-----:R-:W-:-:S13]  /*d350*/  ISETP.NE.AND P1, PT, R21, 0x1, PT ;  /* 0x000000011500780c */ /* 0x001fda0003f25270 */
[----:B------:R-:W0:Y:S08]  /*d360*/  @P1 LDC R21, c[0x0][0x44c] ;  /* 0x00011300ff151b82 */ /* 0x000e300000000800 */
[----:B-1----:R-:W1:Y:S01]  /*d370*/  @P1 LDC R12, c[0x0][0x450] ;  /* 0x00011400ff0c1b82 */ /* 0x002e620000000800 */
[----:B0-----:R-:W-:-:S05]  /*d380*/  @P1 IMAD.HI.U32 R21, R195, R21, RZ ;  /* 0x00000015c3151227 */ /* 0x001fca00078e00ff */
[----:B-1----:R-:W-:Y:S01]  /*d390*/  @P1 SHF.R.U32.HI R152, RZ, R12, R21 ;  /* 0x0000000cff981219 */ /* 0x002fe20000011615 */
[----:B------:R-:W-:Y:S01]  /*d3a0*/  VIADD R12, R168, 0xfffffffe ;  /* 0xfffffffea80c7836 */ /* 0x000fe20000000000 */
[----:B------:R-:W-:Y:S02]  /*d3b0*/  PLOP3.LUT P1, PT, PT, PT, UP0, 0x40, 0x0 ;  /* 0x000000000000781c */ /* 0x000fe40003f2e808 */
[----:B------:R-:W-:-:S05]  /*d3c0*/  IADD3 R21, R152, R184, -R23 ;  /* 0x000000b898157210 */ /* 0x000fca0007ffe817 */
[----:B------:R-:W-:-:S06]  /*d3d0*/  VIADD R152, R21, UR46 ;  /* 0x0000002e15987c36 */ /* 0x000fcc0008000000 */
[----:B------:R-:W-:Y:S05]  /*d3e0*/  @P1 BRA `(.L_x_2688) ;  /* 0x0000000000541947 */ /* 0x000fea0003800000 */
[C---:B------:R-:W-:Y:S01]  /*d3f0*/  ISETP.GT.AND P1, PT, R21.reuse, RZ, PT ;  /* 0x000000ff1500720c */ /* 0x040fe20003f24270 */
[----:B------:R-:W-:Y:S01]  /*d400*/  BSSY B0, `(.L_x_2689) ;  /* 0x0000010000007945 */ /* 0x000fe20003800000 */
[----:B------:R-:W-:-:S11]  /*d410*/  VIADD R153, R21, 0xffffffff ;  /* 0xffffffff15997836 */ /* 0x000fd60000000000 */
[----:B------:R-:W-:Y:S05]  /*d420*/  @P1 BRA `(.L_x_2690) ;  /* 0x0000000000201947 */ /* 0x000fea0003800000 */
[----:B------:R-:W-:Y:S01]  /*d430*/  UISETP.NE.AND UP0, UPT, UR47, 0x1, UPT ;  /* 0x000000012f00788c */ /* 0x000fe2000bf05270 */
[----:B------:R-:W-:-:S05]  /*d440*/  IMAD.MOV R21, RZ, RZ, -R21 ;  /* 0x000000ffff157224 */ /* 0x000fca00078e0a15 */
[----:B------:R-:W-:-:S05]  /*d450*/  PLOP3.LUT P1, PT, PT, PT, UP0, 0x80, 0x0 ;  /* 0x000000000000781c */ /* 0x000fca0003f2f008 */
[----:B------:R-:W-:-:S08]  /*d460*/  @UP0 ULDC.64 UR4, c[0x0][0x9e8] ;  /* 0x00027a0000040ab9 */ /* 0x000fd00000000a00 */
[----:B------:R-:W-:-:S05]  /*d470*/  @P1 IMAD.HI.U32 R153, R21, UR4, RZ ;  /* 0x0000000415991c27 */ /* 0x000fca000f8e00ff */
[----:B------:R-:W-:-:S04]  /*d480*/  @P1 SHF.R.U32.HI R21, RZ, UR5, R153 ;  /* 0x00000005ff151c19 */ /* 0x000fc80008011699 */
[----:B------:R-:W-:Y:S01]  /*d490*/  LOP3.LUT R153, RZ, R21, RZ, 0x33, !PT ;  /* 0x00000015ff997212 */ /* 0x000fe200078e33ff */
[----:B------:R-:W-:Y:S06]  /*d4a0*/  BRA `(.L_x_2691) ;  /* 0x0000000000147947 */ /* 0x000fec0003800000 */
.L_x_2690:
[----:B------:R-:W-:-:S06]  /*d4b0*/  UISETP.NE.AND UP0, UPT, UR47, 0x1, UPT ;  /* 0x000000012f00788c */ /* 0x000fcc000bf05270 */
[----:B------:R-:W-:-:S05]  /*d4c0*/  PLOP3.LUT P1, PT, PT, PT, UP0, 0x80, 0x0 ;  /* 0x000000000000781c */ /* 0x000fca0003f2f008 */
[----:B------:R-:W-:-:S08]  /*d4d0*/  @UP0 ULDC.64 UR4, c[0x0][0x9e8] ;  /* 0x00027a0000040ab9 */ /* 0x000fd00000000a00 */
[----:B------:R-:W-:-:S05]  /*d4e0*/  @P1 IMAD.HI.U32 R21, R153, UR4, RZ ;  /* 0x0000000499151c27 */ /* 0x000fca000f8e00ff */
[----:B------:R-:W-:-:S07]  /*d4f0*/  @P1 SHF.R.U32.HI R153, RZ, UR5, R21 ;  /* 0x00000005ff991c19 */ /* 0x000fce0008011615 */
.L_x_2691:
[----:B------:R-:W-:Y:S05]  /*d500*/  BSYNC B0 ;  /* 0x0000000000007941 */ /* 0x000fea0003800000 */
.L_x_2689:
[----:B------:R-:W-:-:S04]  /*d510*/  IMAD.U32 R21, RZ, RZ, UR47 ;  /* 0x0000002fff157e24 */ /* 0x000fc8000f8e00ff */
[----:B------:R-:W-:-:S05]  /*d520*/  IMAD R21, R153, R21, UR47 ;  /* 0x0000002f99157e24 */ /* 0x000fca000f8e0215 */
[----:B------:R-:W-:-:S07]  /*d530*/  VIMNMX R152, R152, R21, PT ;  /* 0x0000001598987248 */ /* 0x000fce0003fe0100 */
.L_x_2688:
[----:B------:R-:W2:Y:S01]  /*d540*/  LDL R153, [R1+0x8] ;  /* 0x0000080001997983 */ /* 0x000ea20000100800 */
[----:B------:R-:W-:Y:S01]  /*d550*/  SHF.R.S32.HI R21, RZ, 0x1f, R152 ;  /* 0x0000001fff157819 */ /* 0x000fe20000011498 */
[----:B------:R-:W-:Y:S03]  /*d560*/  BSSY B1, `(.L_x_2692) ;  /* 0x00002b5000017945 */ /* 0x000fe60003800000 */
[----:B------:R-:W-:-:S04]  /*d570*/  LEA.HI R21, R21, R152, RZ, 0x6 ;  /* 0x0000009815157211 */ /* 0x000fc800078f30ff */
[----:B------:R-:W-:-:S04]  /*d580*/  SHF.R.S32.HI R21, RZ, 0x6, R21 ;  /* 0x00000006ff157819 */ /* 0x000fc80000011415 */
[----:B--2---:R-:W-:-:S04]  /*d590*/  VIMNMX R226, R153, R21, !PT ;  /* 0x0000001599e27248 */ /* 0x004fc80007fe0100 */
[----:B------:R-:W-:-:S13]  /*d5a0*/  ISETP.GE.AND P1, PT, R12, R226, PT ;  /* 0x000000e20c00720c */ /* 0x000fda0003f26270 */
[----:B------:R-:W-:Y:S05]  /*d5b0*/  @!P1 BRA `(.L_x_2693) ;  /* 0x0000002800bc9947 */ /* 0x000fea0003800000 */
[----:B------:R-:W-:Y:S01]  /*d5c0*/  BSSY B0, `(.L_x_2694) ;  /* 0x00002ab000007945 */ /* 0x000fe20003800000 */
.L_x_2715:
[----:B------:R-:W-:-:S05]  /*d5d0*/  VIADD R209, R18, 0x1 ;  /* 0x0000000112d17836 */ /* 0x000fca0000000000 */
[----:B------:R-:W-:-:S04]  /*d5e0*/  ISETP.NE.AND P1, PT, R209, 0x2, PT ;  /* 0x00000002d100780c */ /* 0x000fc80003f25270 */
[----:B------:R-:W-:Y:S02]  /*d5f0*/  SEL R20, RZ, 0x1, P1 ;  /* 0x00000001ff147807 */ /* 0x000fe40000800000 */
[----:B------:R-:W-:Y:S02]  /*d600*/  SEL R209, R209, RZ, P1 ;  /* 0x000000ffd1d17207 */ /* 0x000fe40000800000 */
[----:B------:R-:W-:Y:S01]  /*d610*/  LOP3.LUT R19, R19, R20, RZ, 0x3c, !PT ;  /* 0x0000001413137212 */ /* 0x000fe200078e3cff */
[----:B0-----:R-:W-:Y:S06]  /*d620*/  @!P0 BRA `(.L_x_2695) ;  /* 0x0000000000048947 */ /* 0x001fec0003800000 */
[----:B------:R-:W-:Y:S01]  /*d630*/  BPT.TRAP 0x1 ;  /* 0x000000040000795c */ /* 0x000fe20000300000 */
.L_x_2695:
[----:B------:R-:W-:Y:S01]  /*d640*/  IMAD R21, R209, 0x8, R2 ;  /* 0x00000008d1157824 */ /* 0x000fe200078e0202 */
[----:B------:R-:W-:-:S04]  /*d650*/  SHF.L.U32 R212, R19, 0x1f, RZ ;  /* 0x0000001f13d47819 */ /* 0x000fc800000006ff */
[----:B------:R0:W1:Y:S01]  /*d660*/  SYNCS.PHASECHK.TRANS64.TRYWAIT P1, [R21+URZ+0x28c30], R212 ;  /* 0x028c30d4150075a7 */ /* 0x000062000802017f */
[----:B------:R-:W-:Y:S05]  /*d670*/  @!P0 BRA `(.L_x_2696) ;  /* 0x0000000000048947 */ /* 0x000fea0003800000 */
[----:B------:R-:W-:Y:S01]  /*d680*/  BPT.TRAP 0x1 ;  /* 0x000000040000795c */ /* 0x000fe20000300000 */
.L_x_2696:
[----:B------:R-:W-:Y:S01]  /*d690*/  BSSY B2, `(.L_x_2697) ;  /* 0x0000006000027945 */ /* 0x000fe20003800000 */
[----:B------:R-:W-:Y:S02]  /*d6a0*/  IMAD R156, R209, 0x200, R14 ;  /* 0x00000200d19c7824 */ /* 0x000fe400078e020e */
[----:B------:R-:W-:Y:S01]  /*d6b0*/  IMAD.MOV.U32 R157, RZ, RZ, 0x40000040 ;  /* 0x40000040ff9d7424 */ /* 0x000fe200078e00ff */
[----:B-1----:R-:W-:Y:S06]  /*d6c0*/  @P1 BRA `(.L_x_2698) ;  /* 0x0000000000081947 */ /* 0x002fec0003800000 */
[----:B------:R-:W1:Y:S02]  /*d6d0*/  SYNCS.PHASECHK.TRANS64.TRYWAIT P1, [R21+URZ+0x28c30], R212 ;  /* 0x028c30d4150075a7 */ /* 0x000e64000802017f */
[----:B-1----:R-:W-:Y:S05]  /*d6e0*/  @!P1 BRA `(.L_x_2699) ;  /* 0x0000013c00509947 */ /* 0x002fea0003800000 */
.L_x_2698:
[----:B------:R-:W-:Y:S05]  /*d6f0*/  BSYNC B2 ;  /* 0x0000000000027941 */ /* 0x000fea0003800000 */
.L_x_2697:
[C---:B------:R-:W-:Y:S01]  /*d700*/  R2UR UR6, R156.reuse ;  /* 0x000000009c0672ca */ /* 0x040fe200000e0000 */
[C---:B------:R-:W-:Y:S01]  /*d710*/  VIADD R154, R156.reuse, 0x2 ;  /* 0x000000029c9a7836 */ /* 0x040fe20000000000 */
[----:B------:R-:W-:Y:S01]  /*d720*/  R2UR UR7, R157 ;  /* 0x000000009d0772ca */ /* 0x000fe200000e0000 */
[----:B------:R-:W-:Y:S01]  /*d730*/  VIADD R152, R156, 0x4 ;  /* 0x000000049c987836 */ /* 0x000fe20000000000 */
[----:B------:R-:W-:Y:S01]  /*d740*/  R2UR UR4, R4 ;  /* 0x00000000040472ca */ /* 0x000fe200000e0000 */
        /* <DEDUP_REMOVED lines=31> */
.L_x_2700:
[----:B------:R-:W2:Y:S01]  /*d940*/  LDC R20, c[0x0][0x448] ;  /* 0x00011200ff147b82 */ /* 0x000ea20000000800 */
[----:B------:R-:W-:Y:S02]  /*d950*/  IMAD.IADD R216, R229, 0x1, R195 ;  /* 0x00000001e5d87824 */ /* 0x000fe400078e02c3 */
[----:B------:R-:W-:Y:S01]  /*d960*/  FMUL.FTZ R221, R156, UR44 ;  /* 0x0000002c9cdd7c20 */ /* 0x000fe20008410000 */
[----:B------:R-:W-:Y:S01]  /*d970*/  FMUL.FTZ R156, R159, UR44 ;  /* 0x0000002c9f9c7c20 */ /* 0x000fe20008410000 */
[----:B------:R-:W-:Y:S01]  /*d980*/  FMUL.FTZ R159, R163, UR44 ;  /* 0x0000002ca39f7c20 */ /* 0x000fe20008410000 */
[----:B------:R-:W-:Y:S01]  /*d990*/  FMUL.FTZ R163, R167, UR44 ;  /* 0x0000002ca7a37c20 */ /* 0x000fe20008410000 */
[----:B------:R-:W-:Y:S01]  /*d9a0*/  FMUL.FTZ R222, R165, UR44 ;  /* 0x0000002ca5de7c20 */ /* 0x000fe20008410000 */
[----:B------:R-:W-:Y:S01]  /*d9b0*/  FMUL.FTZ R167, R168, UR44 ;  /* 0x0000002ca8a77c20 */ /* 0x000fe20008410000 */
[----:B------:R-:W-:Y:S01]  /*d9c0*/  UISETP.NE.AND UP0, UPT, UR48, URZ, UPT ;  /* 0x0000003f3000728c */ /* 0x000fe2000bf05270 */
[----:B------:R-:W-:Y:S01]  /*d9d0*/  FMUL.FTZ R165, R170, UR44 ;  /* 0x0000002caaa57c20 */ /* 0x000fe20008410000 */
[----:B------:R-:W-:Y:S01]  /*d9e0*/  FMUL.FTZ R168, R174, UR44 ;  /* 0x0000002caea87c20 */ /* 0x000fe20008410000 */
[----:B------:R-:W-:Y:S01]  /*d9f0*/  FMUL.FTZ R170, R175, UR44 ;  /* 0x0000002cafaa7c20 */ /* 0x000fe20008410000 */
[----:B------:R-:W-:Y:S01]  /*da00*/  FMUL.FTZ R174, R179, UR44 ;  /* 0x0000002cb3ae7c20 */ /* 0x000fe20008410000 */
[----:B------:R-:W-:Y:S01]  /*da10*/  FMUL.FTZ R175, R176, UR44 ;  /* 0x0000002cb0af7c20 */ /* 0x000fe20008410000 */
[----:B------:R-:W-:-:S02]  /*da20*/  IMAD.SHL.U32 R179, R12, 0x40, RZ ;  /* 0x000000400cb37824 */ /* 0x000fc400078e00ff */
        /* <DEDUP_REMOVED lines=9> */
[----:B--2---:R-:W-:Y:S01]  /*dac0*/  ISETP.NE.AND P1, PT, R20, 0x1, PT ;  /* 0x000000011400780c */ /* 0x004fe20003f25270 */
[----:B------:R-:W-:Y:S01]  /*dad0*/  FMUL.FTZ R180, R180, UR44 ;  /* 0x0000002cb4b47c20 */ /* 0x000fe20008410000 */
[----:B------:R-:W-:Y:S01]  /*dae0*/  FMUL.FTZ R181, R181, UR44 ;  /* 0x0000002cb5b57c20 */ /* 0x000fe20008410000 */
[----:B------:R-:W-:Y:S01]  /*daf0*/  FMUL.FTZ R176, R182, UR44 ;  /* 0x0000002cb6b07c20 */ /* 0x000fe20008410000 */
[----:B------:R-:W-:Y:S01]  /*db00*/  IADD3 R223, -R185, 0x1, -R179 ;  /* 0x00000001b9df7810 */ /* 0x000fe20007ffe9b3 */
[----:B------:R-:W2:Y:S03]  /*db10*/  MUFU.TANH R219, R219 ;  /* 0x000000db00db7308 */ /* 0x000ea60000002400 */
[----:B------:R-:W-:-:S05]  /*db20*/  IADD3 R223, -R23, R223, R184 ;  /* 0x000000df17df7210 */ /* 0x000fca0007ffe1b8 */
[----:B------:R-:W3:Y:S01]  /*db30*/  @P1 LDC R217, c[0x0][0x44c] ;  /* 0x00011300ffd91b82 */ /* 0x000ee20000000800 */
[----:B------:R-:W4:Y:S01]  /*db40*/  MUFU.TANH R154, R154 ;  /* 0x0000009a009a7308 */ /* 0x000f220000002400 */
[C---:B------:R-:W-:Y:S02]  /*db50*/  VIADD R224, R223.reuse, UR43 ;  /* 0x0000002bdfe07c36 */ /* 0x040fe40008000000 */
[----:B------:R-:W-:-:S04]  /*db60*/  VIADD R223, R223, UR45 ;  /* 0x0000002ddfdf7c36 */ /* 0x000fc80008000000 */
[----:B------:R-:W5:Y:S01]  /*db70*/  @P1 LDC R20, c[0x0][0x450] ;  /* 0x00011400ff141b82 */ /* 0x000f620000000800 */
[----:B------:R-:W0:Y:S08]  /*db80*/  MUFU.TANH R221, R221 ;  /* 0x000000dd00dd7308 */ /* 0x000e300000002400 */
[----:B------:R-:W0:Y:S01]  /*db90*/  MUFU.TANH R157, R157 ;  /* 0x0000009d009d7308 */ /* 0x000e220000002400 */
[----:B---3--:R-:W-:-:S07]  /*dba0*/  @P1 IMAD.HI.U32 R217, R216, R217, RZ ;  /* 0x000000d9d8d91227 */ /* 0x008fce00078e00ff */
[----:B------:R-:W3:Y:S01]  /*dbb0*/  MUFU.TANH R156, R156 ;  /* 0x0000009c009c7308 */ /* 0x000ee20000002400 */
[----:B-----5:R-:W-:Y:S01]  /*dbc0*/  @P1 SHF.R.U32.HI R216, RZ, R20, R217 ;  /* 0x00000014ffd81219 */ /* 0x020fe200000116d9 */
[----:B------:R-:W-:Y:S01]  /*dbd0*/  FMUL.FTZ R20, R155, UR44 ;  /* 0x0000002c9b147c20 */ /* 0x000fe20008410000 */
[----:B------:R-:W-:Y:S01]  /*dbe0*/  FMUL.FTZ R155, R158, UR44 ;  /* 0x0000002c9e9b7c20 */ /* 0x000fe20008410000 */
[----:B------:R-:W-:Y:S01]  /*dbf0*/  FMUL.FTZ R158, R162, UR44 ;  /* 0x0000002ca29e7c20 */ /* 0x000fe20008410000 */
[----:B------:R-:W-:Y:S01]  /*dc00*/  FMUL.FTZ R162, R166, UR44 ;  /* 0x0000002ca6a27c20 */ /* 0x000fe20008410000 */
[----:B------:R-:W5:Y:S01]  /*dc10*/  SHFL.IDX PT, R225, R216, RZ, 0x1c1f ;  /* 0x001c1fffd8e17589 */ /* 0x000f6200000e0000 */
[----:B------:R-:W-:Y:S01]  /*dc20*/  FMUL.FTZ R166, R171, UR44 ;  /* 0x0000002caba67c20 */ /* 0x000fe20008410000 */
[----:B------:R-:W-:Y:S01]  /*dc30*/  FMUL.FTZ R171, R172, UR44 ;  /* 0x0000002cacab7c20 */ /* 0x000fe20008410000 */
[----:B------:R-:W-:Y:S01]  /*dc40*/  FMUL.FTZ R172, R178, UR44 ;  /* 0x0000002cb2ac7c20 */ /* 0x000fe20008410000 */
[----:B------:R-:W-:Y:S01]  /*dc50*/  FMUL.FTZ R217, R152, UR44 ;  /* 0x0000002c98d97c20 */ /* 0x000fe20008410000 */
[----:B------:R-:W-:Y:S01]  /*dc60*/  FMUL.FTZ R178, R183, UR44 ;  /* 0x0000002cb7b27c20 */ /* 0x000fe20008410000 */
[----:B------:R-:W-:Y:S01]  /*dc70*/  PLOP3.LUT P1, PT, PT, PT, UP0, 0x40, 0x0 ;  /* 0x000000000000781c */ /* 0x000fe20003f2e808 */
[----:B------:R-:W0:Y:S01]  /*dc80*/  MUFU.TANH R20, R20 ;  /* 0x0000001400147308 */ /* 0x000e220000002400 */
[----:B------:R-:W-:-:S04]  /*dc90*/  IADD3 R152, R21, 0x28c40, RZ ;  /* 0x00028c4015987810 */ /* 0x000fc80007ffe0ff */
[----:B------:R-:W-:-:S03]  /*dca0*/  PRMT R152, R187, 0x654, R152 ;  /* 0x00000654bb987816 */ /* 0x000fc60000000098 */
[----:B------:R-:W0:Y:S01]  /*dcb0*/  MUFU.TANH R217, R217 ;  /* 0x000000d900d97308 */ /* 0x000e220000002400 */
[----:B------:R0:W-:Y:S07]  /*dcc0*/  SYNCS.ARRIVE.TRANS64.RED.A1T0 RZ, [R152+URZ], RZ ;  /* 0x000000ff98ff79a7 */ /* 0x0001ee000810043f */
[----:B------:R-:W0:Y:S01]  /*dcd0*/  MUFU.TANH R155, R155 ;  /* 0x0000009b009b7308 */ /* 0x000e220000002400 */
[C---:B-----5:R-:W-:Y:S02]  /*dce0*/  IMAD.IADD R183, R225.reuse, 0x1, R224 ;  /* 0x00000001e1b77824 */ /* 0x060fe400078e02e0 */
[----:B------:R-:W-:-:S05]  /*dcf0*/  IMAD.IADD R182, R225, 0x1, R223 ;  /* 0x00000001e1b67824 */ /* 0x000fca00078e02df */
        /* <DEDUP_REMOVED lines=25> */
[----:B------:R-:W-:Y:S01]  /*de90*/  IADD3 R225, -R23, R184, R225 ;  /* 0x000000b817e17210 */ /* 0x000fe20007ffe1e1 */
[----:B------:R-:W-:Y:S03]  /*dea0*/  BSSY B2, `(.L_x_2702) ;  /* 0x0000010000027945 */ /* 0x000fe60003800000 */
[----:B------:R-:W-:-:S13]  /*deb0*/  ISETP.GT.AND P1, PT, R225, -0x1, PT ;  /* 0xffffffffe100780c */ /* 0x000fda0003f24270 */
[----:B------:R-:W-:Y:S05]  /*dec0*/  @P1 BRA `(.L_x_2703) ;  /* 0x0000000000201947 */ /* 0x000fea0003800000 */
[----:B------:R-:W-:Y:S01]  /*ded0*/  IMAD.U32 R227, RZ, RZ, UR42 ;  /* 0x0000002affe37e24 */ /* 0x000fe2000f8e00ff */
[----:B------:R-:W-:-:S04]  /*dee0*/  LOP3.LUT R225, RZ, R225, RZ, 0x33, !PT ;  /* 0x000000e1ffe17212 */ /* 0x000fc800078e33ff */
[----:B------:R-:W-:-:S13]  /*def0*/  ISETP.NE.AND P1, PT, R227, 0x1, PT ;  /* 0x00000001e300780c */ /* 0x000fda0003f25270 */
[----:B0-----:R-:W0:Y:S02]  /*df00*/  @P1 LDC.64 R152, c[0x0][0x9e8] ;  /* 0x00027a00ff981b82 */ /* 0x001e240000000a00 */
[----:B0-----:R-:W-:-:S05]  /*df10*/  @P1 IMAD.HI.U32 R152, R225, R152, RZ ;  /* 0x00000098e1981227 */ /* 0x001fca00078e00ff */
[----:B------:R-:W-:-:S04]  /*df20*/  @P1 SHF.R.U32.HI R225, RZ, R153, R152 ;  /* 0x00000099ffe11219 */ /* 0x000fc80000011698 */
[----:B------:R-:W-:Y:S01]  /*df30*/  LOP3.LUT R225, RZ, R225, RZ, 0x33, !PT ;  /* 0x000000e1ffe17212 */ /* 0x000fe200078e33ff */
[----:B------:R-:W-:Y:S06]  /*df40*/  BRA `(.L_x_2704) ;  /* 0x0000000000147947 */ /* 0x000fec0003800000 */
.L_x_2703:
[----:B------:R-:W-:-:S05]  /*df50*/  IMAD.U32 R227, RZ, RZ, UR42 ;  /* 0x0000002affe37e24 */ /* 0x000fca000f8e00ff */
[----:B------:R-:W-:-:S13]  /*df60*/  ISETP.NE.AND P1, PT, R227, 0x1, PT ;  /* 0x00000001e300780c */ /* 0x000fda0003f25270 */
[----:B0-----:R-:W0:Y:S02]  /*df70*/  @P1 LDC.64 R152, c[0x0][0x9e8] ;  /* 0x00027a00ff981b82 */ /* 0x001e240000000a00 */
[----:B0-----:R-:W-:-:S05]  /*df80*/  @P1 IMAD.HI.U32 R152, R225, R152, RZ ;  /* 0x00000098e1981227 */ /* 0x001fca00078e00ff */
[----:B------:R-:W-:-:S07]  /*df90*/  @P1 SHF.R.U32.HI R225, RZ, R153, R152 ;  /* 0x00000099ffe11219 */ /* 0x000fce0000011698 */
.L_x_2704:
[----:B------:R-:W-:Y:S05]  /*dfa0*/  BSYNC B2 ;  /* 0x0000000000027941 */ /* 0x000fea0003800000 */
.L_x_2702:
[----:B------:R-:W-:-:S04]  /*dfb0*/  IMAD R225, R225, R227, -R179 ;  /* 0x000000e3e1e17224 */ /* 0x000fc800078e0ab3 */
[----:B------:R-:W-:-:S05]  /*dfc0*/  IMAD.IADD R225, R225, 0x1, -R185 ;  /* 0x00000001e1e17824 */ /* 0x000fca00078e0ab9 */
[----:B------:R-:W-:Y:S02]  /*dfd0*/  VIMNMX R182, R182, R225, !PT ;  /* 0x000000e1b6b67248 */ /* 0x000fe40007fe0100 */
[----:B------:R-:W-:-:S07]  /*dfe0*/  VIADDMNMX R183, R225, R227, R183, PT ;  /* 0x000000e3e1b77246 */ /* 0x000fce00038001b7 */
.L_x_2701:
[----:B------:R-:W-:Y:S01]  /*dff0*/  ISETP.GT.AND P1, PT, R12, -0x1, PT ;  /* 0xffffffff0c00780c */ /* 0x000fe20003f24270 */
[----:B------:R-:W2:Y:S01]  /*e000*/  SHFL.IDX PT, R216, R216, 0x1, 0x1c1f ;  /* 0x003c1f00d8d87f89 */ /* 0x000ea200000e0000 */
[----:B------:R-:W-:Y:S02]  /*e010*/  UISETP.NE.AND UP0, UPT, UR48, URZ, UPT ;  /* 0x0000003f3000728c */ /* 0x000fe4000bf05270 */
[C---:B------:R-:W-:Y:S02]  /*e020*/  ISETP.GT.AND P4, PT, R182.reuse, RZ, P1 ;  /* 0x000000ffb600720c */ /* 0x040fe40000f84270 */
[C---:B------:R-:W-:Y:S02]  /*e030*/  ISETP.GT.AND P3, PT, R182.reuse, 0x1, P1 ;  /* 0x00000001b600780c */ /* 0x040fe40000f64270 */
[----:B------:R-:W-:Y:S02]  /*e040*/  ISETP.LT.OR P4, PT, R183, 0x1, P4 ;  /* 0x00000001b700780c */ /* 0x000fe40002781670 */
[----:B------:R-:W-:-:S02]  /*e050*/  ISETP.GT.AND P5, PT, R182, 0x8, P1 ;  /* 0x00000008b600780c */ /* 0x000fc40000fa4270 */
[----:B0-----:R-:W-:Y:S02]  /*e060*/  FSEL R217, R217, -INF , !P4 ;  /* 0xff800000d9d97808 */ /* 0x001fe40006000000 */
[C---:B------:R-:W-:Y:S02]  /*e070*/  ISETP.GT.AND P4, PT, R182.reuse, 0x10, P1 ;  /* 0x00000010b600780c */ /* 0x040fe40000f84270 */
[----:B------:R-:W-:Y:S02]  /*e080*/  ISETP.GT.AND P2, PT, R182, 0x9, P1 ;  /* 0x00000009b600780c */ /* 0x000fe40000f44270 */
[C---:B------:R-:W-:Y:S02]  /*e090*/  ISETP.LT.OR P4, PT, R183.reuse, 0x11, P4 ;  /* 0x00000011b700780c */ /* 0x040fe40002781670 */
[----:B------:R-:W-:Y:S02]  /*e0a0*/  ISETP.LT.OR P3, PT, R183, 0x2, P3 ;  /* 0x00000002b700780c */ /* 0x000fe40001f61670 */
[----:B------:R-:W-:-:S02]  /*e0b0*/  FSEL R160, R160, -INF , !P4 ;  /* 0xff800000a0a07808 */ /* 0x000fc40006000000 */
[----:B------:R-:W-:Y:S01]  /*e0c0*/  ISETP.GT.AND P4, PT, R182, 0x20, P1 ;  /* 0x00000020b600780c */ /* 0x000fe20000f84270 */
[--C-:B--2---:R-:W-:Y:S01]  /*e0d0*/  IMAD.IADD R224, R224, 0x1, R216.reuse ;  /* 0x00000001e0e07824 */ /* 0x104fe200078e02d8 */
[----:B------:R-:W-:Y:S01]  /*e0e0*/  ISETP.LT.OR P5, PT, R183, 0x9, P5 ;  /* 0x00000009b700780c */ /* 0x000fe20002fa1670 */
[----:B------:R-:W-:Y:S01]  /*e0f0*/  IMAD.IADD R223, R223, 0x1, R216 ;  /* 0x00000001dfdf7824 */ /* 0x000fe200078e02d8 */
[C---:B------:R-:W-:Y:S02]  /*e100*/  ISETP.LT.OR P2, PT, R183.reuse, 0xa, P2 ;  /* 0x0000000ab700780c */ /* 0x040fe40001741670 */
[----:B------:R-:W-:Y:S02]  /*e110*/  ISETP.LT.OR P4, PT, R183, 0x21, P4 ;  /* 0x00000021b700780c */ /* 0x000fe40002781670 */
[----:B------:R-:W-:Y:S02]  /*e120*/  FSEL R219, R219, -INF , !P3 ;  /* 0xff800000dbdb7808 */ /* 0x000fe40005800000 */
[----:B------:R-:W-:-:S02]  /*e130*/  FSEL R221, R221, -INF , !P5 ;  /* 0xff800000dddd7808 */ /* 0x000fc40006800000 */
[----:B------:R-:W-:Y:S02]  /*e140*/  FSEL R157, R157, -INF , !P2 ;  /* 0xff8000009d9d7808 */ /* 0x000fe40005000000 */
[C---:B------:R-:W-:Y:S02]  /*e150*/  ISETP.GT.AND P3, PT, R182.reuse, 0x11, P1 ;  /* 0x00000011b600780c */ /* 0x040fe40000f64270 */
[C---:B------:R-:W-:Y:S02]  /*e160*/  ISETP.GT.AND P5, PT, R182.reuse, 0x18, P1 ;  /* 0x00000018b600780c */ /* 0x040fe40000fa4270 */
[C---:B------:R-:W-:Y:S02]  /*e170*/  ISETP.GT.AND P2, PT, R182.reuse, 0x19, P1 ;  /* 0x00000019b600780c */ /* 0x040fe40000f44270 */
[----:B------:R-:W-:Y:S02]  /*e180*/  FSEL R167, R167, -INF , !P4 ;  /* 0xff800000a7a77808 */ /* 0x000fe40006000000 */
[----:B------:R-:W-:-:S02]  /*e190*/  ISETP.GT.AND P4, PT, R182, 0x30, P1 ;  /* 0x00000030b600780c */ /* 0x000fc40000f84270 */
[C---:B------:R-:W-:Y:S02]  /*e1a0*/  ISETP.LT.OR P3, PT, R183.reuse, 0x12, P3 ;  /* 0x00000012b700780c */ /* 0x040fe40001f61670 */
[C---:B------:R-:W-:Y:S02]  /*e1b0*/  ISETP.LT.OR P5, PT, R183.reuse, 0x19, P5 ;  /* 0x00000019b700780c */ /* 0x040fe40002fa1670 */
[C---:B------:R-:W-:Y:S02]  /*e1c0*/  ISETP.LT.OR P2, PT, R183.reuse, 0x1a, P2 ;  /* 0x0000001ab700780c */ /* 0x040fe40001741670 */
[----:B------:R-:W-:Y:S02]  /*e1d0*/  ISETP.LT.OR P4, PT, R183, 0x31, P4 ;  /* 0x00000031b700780c */ /* 0x000fe40002781670 */
[----:B------:R-:W-:Y:S02]  /*e1e0*/  FSEL R161, R161, -INF , !P3 ;  /* 0xff800000a1a17808 */ /* 0x000fe40005800000 */
[----:B------:R-:W-:-:S02]  /*e1f0*/  FSEL R164, R164, -INF , !P5 ;  /* 0xff800000a4a47808 */ /* 0x000fc40006800000 */
[----:B------:R-:W-:Y:S02]  /*e200*/  FSEL R222, R222, -INF , !P2 ;  /* 0xff800000dede7808 */ /* 0x000fe40005000000 */
[C---:B------:R-:W-:Y:S02]  /*e210*/  ISETP.GT.AND P3, PT, R182.reuse, 0x21, P1 ;  /* 0x00000021b600780c */ /* 0x040fe40000f64270 */
[C---:B------:R-:W-:Y:S02]  /*e220*/  ISETP.GT.AND P5, PT, R182.reuse, 0x28, P1 ;  /* 0x00000028b600780c */ /* 0x040fe40000fa4270 */
[----:B------:R-:W-:Y:S02]  /*e230*/  ISETP.GT.AND P2, PT, R182, 0x29, P1 ;  /* 0x00000029b600780c */ /* 0x000fe40000f44270 */
[----:B------:R-:W-:Y:S02]  /*e240*/  FSEL R175, R175, -INF , !P4 ;  /* 0xff800000afaf7808 */ /* 0x000fe40006000000 */
[----:B------:R-:W-:-:S02]  /*e250*/  PLOP3.LUT P4, PT, PT, PT, UP0, 0x40, 0x0 ;  /* 0x000000000000781c */ /* 0x000fc40003f8e808 */
[C---:B------:R-:W-:Y:S02]  /*e260*/  ISETP.LT.OR P3, PT, R183.reuse, 0x22, P3 ;  /* 0x00000022b700780c */ /* 0x040fe40001f61670 */
[C---:B------:R-:W-:Y:S02]  /*e270*/  ISETP.LT.OR P5, PT, R183.reuse, 0x29, P5 ;  /* 0x00000029b700780c */ /* 0x040fe40002fa1670 */
[----:B------:R-:W-:Y:S02]  /*e280*/  ISETP.LT.OR P2, PT, R183, 0x2a, P2 ;  /* 0x0000002ab700780c */ /* 0x000fe40001741670 */
[----:B------:R-:W-:Y:S02]  /*e290*/  FSEL R169, R169, -INF , !P3 ;  /* 0xff800000a9a97808 */ /* 0x000fe40005800000 */
[----:B------:R-:W-:Y:S02]  /*e2a0*/  FSEL R225, R171, -INF , !P5 ;  /* 0xff800000abe17808 */ /* 0x000fe40006800000 */
[----:B------:R-:W-:-:S02]  /*e2b0*/  FSEL R173, R173, -INF , !P2 ;  /* 0xff800000adad7808 */ /* 0x000fc40005000000 */
[C---:B------:R-:W-:Y:S02]  /*e2c0*/  ISETP.GT.AND P3, PT, R182.reuse, 0x31, P1 ;  /* 0x00000031b600780c */ /* 0x040fe40000f64270 */
[C---:B------:R-:W-:Y:S02]  /*e2d0*/  ISETP.GT.AND P5, PT, R182.reuse, 0x38, P1 ;  /* 0x00000038b600780c */ /* 0x040fe40000fa4270 */
[----:B------:R-:W-:Y:S02]  /*e2e0*/  ISETP.GT.AND P2, PT, R182, 0x39, P1 ;  /* 0x00000039b600780c */ /* 0x000fe40000f44270 */
[C---:B------:R-:W-:Y:S02]  /*e2f0*/  ISETP.LT.OR P3, PT, R183.reuse, 0x32, P3 ;  /* 0x00000032b700780c */ /* 0x040fe40001f61670 */
[C---:B------:R-:W-:Y:S02]  /*e300*/  ISETP.LT.OR P5, PT, R183.reuse, 0x39, P5 ;  /* 0x00000039b700780c */ /* 0x040fe40002fa1670 */
[----:B------:R-:W-:-:S02]  /*e310*/  ISETP.LT.OR P2, PT, R183, 0x3a, P2 ;  /* 0x0000003ab700780c */ /* 0x000fc40001741670 */
[----:B------:R-:W-:Y:S02]  /*e320*/  FSEL R177, R177, -INF , !P3 ;  /* 0xff800000b1b17808 */ /* 0x000fe40005800000 */
[----:B------:R-:W-:Y:S02]  /*e330*/  FSEL R180, R180, -INF , !P5 ;  /* 0xff800000b4b47808 */ /* 0x000fe40006800000 */
[----:B------:R-:W-:Y:S01]  /*e340*/  FSEL R181, R181, -INF , !P2 ;  /* 0xff800000b5b57808 */ /* 0x000fe20005000000 */
[----:B------:R-:W-:Y:S06]  /*e350*/  @P4 BRA `(.L_x_2705) ;  /* 0x0000000000584947 */ /* 0x000fec0003800000 */
[----:B------:R-:W-:Y:S01]  /*e360*/  IADD3 R216, -R23, R184, R216 ;  /* 0x000000b817d87210 */ /* 0x000fe20007ffe1d8 */
[----:B------:R-:W-:Y:S03]  /*e370*/  BSSY B2, `(.L_x_2706) ;  /* 0x0000010000027945 */ /* 0x000fe60003800000 */
        /* <DEDUP_REMOVED lines=10> */
.L_x_2707:
[----:B------:R-:W-:-:S05]  /*e420*/  IMAD.U32 R171, RZ, RZ, UR42 ;  /* 0x0000002affab7e24 */ /* 0x000fca000f8e00ff */
[----:B------:R-:W-:-:S13]  /*e430*/  ISETP.NE.AND P2, PT, R171, 0x1, PT ;  /* 0x00000001ab00780c */ /* 0x000fda0003f45270 */
[----:B------:R-:W0:Y:S02]  /*e440*/  @P2 LDC.64 R152, c[0x0][0x9e8] ;  /* 0x00027a00ff982b82 */ /* 0x000e240000000a00 */
[----:B0-----:R-:W-:-:S05]  /*e450*/  @P2 IMAD.HI.U32 R152, R216, R152, RZ ;  /* 0x00000098d8982227 */ /* 0x001fca00078e00ff */
[----:B------:R-:W-:-:S07]  /*e460*/  @P2 SHF.R.U32.HI R216, RZ, R153, R152 ;  /* 0x00000099ffd82219 */ /* 0x000fce0000011698 */
.L_x_2708:
[----:B------:R-:W-:Y:S05]  /*e470*/  BSYNC B2 ;  /* 0x0000000000027941 */ /* 0x000fea0003800000 */
.L_x_2706:
[----:B------:R-:W-:-:S04]  /*e480*/  IMAD R179, R216, R171, -R179 ;  /* 0x000000abd8b37224 */ /* 0x000fc800078e0ab3 */
[----:B------:R-:W-:-:S05]  /*e490*/  IMAD.IADD R179, R179, 0x1, -R185 ;  /* 0x00000001b3b37824 */ /* 0x000fca00078e0ab9 */
[----:B------:R-:W-:Y:S02]  /*e4a0*/  VIMNMX R223, R223, R179, !PT ;  /* 0x000000b3dfdf7248 */ /* 0x000fe40007fe0100 */
[----:B------:R-:W-:-:S07]  /*e4b0*/  VIADDMNMX R224, R179, R171, R224, PT ;  /* 0x000000abb3e07246 */ /* 0x000fce00038001e0 */
.L_x_2705:
[----:B------:R-:W-:Y:S02]  /*e4c0*/  ISETP.GT.AND P2, PT, R223, 0x1, P1 ;  /* 0x00000001df00780c */ /* 0x000fe40000f44270 */
[----:B------:R-:W-:Y:S02]  /*e4d0*/  LOP3.LUT R22, R22, 0xffffdfff, RZ, 0xc0, !PT ;  /* 0xffffdfff16167812 */ /* 0x000fe400078ec0ff */
[----:B------:R-:W-:Y:S02]  /*e4e0*/  ISETP.LT.OR P2, PT, R224, 0x2, P2 ;  /* 0x00000002e000780c */ /* 0x000fe40001741670 */
[----:B------:R-:W-:Y:S02]  /*e4f0*/  @P0 LOP3.LUT R22, R22, 0x2000, RZ, 0xfc, !PT ;  /* 0x0000200016160812 */ /* 0x000fe400078efcff */
[----:B------:R-:W-:Y:S02]  /*e500*/  FSEL R152, R20, -INF , !P2 ;  /* 0xff80000014987808 */ /* 0x000fe40005000000 */
[----:B------:R-:W-:-:S02]  /*e510*/  FMNMX.FTZ R20, R217, R13, !PT ;  /* 0x0000000dd9147209 */ /* 0x000fc40007810000 */
[----:B------:R-:W-:Y:S02]  /*e520*/  ISETP.GT.AND P0, PT, R223, 0x20, P1 ;  /* 0x00000020df00780c */ /* 0x000fe40000f04270 */
[----:B------:R-:W-:Y:S02]  /*e530*/  FMNMX.FTZ R20, R219, R20, !PT ;  /* 0x00000014db147209 */ /* 0x000fe40007810000 */
[----:B------:R-:W-:Y:S02]  /*e540*/  LOP3.LUT R22, R22, 0xfffeffff, RZ, 0xc0, !PT ;  /* 0xfffeffff16167812 */ /* 0x000fe400078ec0ff */
[----:B------:R-:W-:Y:S02]  /*e550*/  FMNMX.FTZ R20, R221, R20, !PT ;  /* 0x00000014dd147209 */ /* 0x000fe40007810000 */
[----:B------:R-:W-:Y:S02]  /*e560*/  ISETP.GT.AND P3, PT, R223, 0x8, P1 ;  /* 0x00000008df00780c */ /* 0x000fe40000f64270 */
[----:B------:R-:W-:-:S02]  /*e570*/  FMNMX.FTZ R20, R157, R20, !PT ;  /* 0x000000149d147209 */ /* 0x000fc40007810000 */
[----:B------:R-:W-:Y:S02]  /*e580*/  ISETP.GT.AND P4, PT, R223, 0x9, P1 ;  /* 0x00000009df00780c */ /* 0x000fe40000f84270 */
[----:B------:R-:W-:Y:S02]  /*e590*/  FMNMX.FTZ R20, R160, R20, !PT ;  /* 0x00000014a0147209 */ /* 0x000fe40007810000 */
[----:B------:R-:W-:Y:S02]  /*e5a0*/  @P0 LOP3.LUT R22, R22, 0x10000, RZ, 0xfc, !PT ;  /* 0x0001000016160812 */ /* 0x000fe400078efcff */
[----:B------:R-:W-:Y:S02]  /*e5b0*/  FMNMX.FTZ R20, R161, R20, !PT ;  /* 0x00000014a1147209 */ /* 0x000fe40007810000 */
[----:B------:R-:W-:Y:S02]  /*e5c0*/  ISETP.GT.AND P0, PT, R223, 0x38, P1 ;  /* 0x00000038df00780c */ /* 0x000fe40000f04270 */
[----:B------:R-:W-:-:S02]  /*e5d0*/  FMNMX.FTZ R20, R164, R20, !PT ;  /* 0x00000014a4147209 */ /* 0x000fc40007810000 */
[----:B------:R-:W-:Y:S02]  /*e5e0*/  LOP3.LUT R22, R22, 0xfffffffd, RZ, 0xc0, !PT ;  /* 0xfffffffd16167812 */ /* 0x000fe400078ec0ff */
[----:B------:R-:W-:Y:S02]  /*e5f0*/  FMNMX.FTZ R20, R222, R20, !PT ;  /* 0x00000014de147209 */ /* 0x000fe40007810000 */
[C---:B------:R-:W-:Y:S02]  /*e600*/  ISETP.LT.OR P3, PT, R224.reuse, 0x9, P3 ;  /* 0x00000009e000780c */ /* 0x040fe40001f61670 */
[----:B------:R-:W-:Y:S02]  /*e610*/  FMNMX.FTZ R20, R167, R20, !PT ;  /* 0x00000014a7147209 */ /* 0x000fe40007810000 */
[----:B------:R-:W-:Y:S02]  /*e620*/  ISETP.LT.OR P4, PT, R224, 0xa, P4 ;  /* 0x0000000ae000780c */ /* 0x000fe40002781670 */
[----:B------:R-:W-:-:S02]  /*e630*/  FMNMX.FTZ R20, R169, R20, !PT ;  /* 0x00000014a9147209 */ /* 0x000fc40007810000 */
[----:B------:R-:W-:Y:S02]  /*e640*/  @P0 LOP3.LUT R22, R22, 0x2, RZ, 0xfc, !PT ;  /* 0x0000000216160812 */ /* 0x000fe400078efcff */
[----:B------:R-:W-:Y:S02]  /*e650*/  FMNMX.FTZ R20, R225, R20, !PT ;  /* 0x00000014e1147209 */ /* 0x000fe40007810000 */
[----:B------:R-:W-:Y:S02]  /*e660*/  ISETP.GT.AND P0, PT, R223, RZ, P1 ;  /* 0x000000ffdf00720c */ /* 0x000fe40000f04270 */
[----:B------:R-:W-:Y:S02]  /*e670*/  FMNMX.FTZ R20, R173, R20, !PT ;  /* 0x00000014ad147209 */ /* 0x000fe40007810000 */
[----:B------:R-:W-:Y:S02]  /*e680*/  FSEL R155, R155, -INF , !P3 ;  /* 0xff8000009b9b7808 */ /* 0x000fe40005800000 */
[----:B------:R-:W-:-:S02]  /*e690*/  FMNMX.FTZ R20, R175, R20, !PT ;  /* 0x00000014af147209 */ /* 0x000fc40007810000 */
[----:B------:R-:W-:Y:S02]  /*e6a0*/  FSEL R156, R156, -INF , !P4 ;  /* 0xff8000009c9c7808 */ /* 0x000fe40006000000 */
[C---:B------:R-:W-:Y:S02]  /*e6b0*/  ISETP.GT.AND P5, PT, R223.reuse, 0x10, P1 ;  /* 0x00000010df00780c */ /* 0x040fe40000fa4270 */
[C---:B------:R-:W-:Y:S02]  /*e6c0*/  ISETP.GT.AND P2, PT, R223.reuse, 0x11, P1 ;  /* 0x00000011df00780c */ /* 0x040fe40000f44270 */
[C---:B------:R-:W-:Y:S02]  /*e6d0*/  ISETP.GT.AND P3, PT, R223.reuse, 0x18, P1 ;  /* 0x00000018df00780c */ /* 0x040fe40000f64270 */
[----:B------:R-:W-:Y:S02]  /*e6e0*/  ISETP.GT.AND P4, PT, R223, 0x19, P1 ;  /* 0x00000019df00780c */ /* 0x000fe40000f84270 */
[----:B------:R-:W-:-:S02]  /*e6f0*/  FMNMX.FTZ R20, R177, R20, !PT ;  /* 0x00000014b1147209 */ /* 0x000fc40007810000 */
[C---:B------:R-:W-:Y:S02]  /*e700*/  ISETP.LT.OR P5, PT, R224.reuse, 0x11, P5 ;  /* 0x00000011e000780c */ /* 0x040fe40002fa1670 */
[C---:B------:R-:W-:Y:S02]  /*e710*/  ISETP.LT.OR P2, PT, R224.reuse, 0x12, P2 ;  /* 0x00000012e000780c */ /* 0x040fe40001741670 */
[C---:B------:R-:W-:Y:S02]  /*e720*/  ISETP.LT.OR P3, PT, R224.reuse, 0x19, P3 ;  /* 0x00000019e000780c */ /* 0x040fe40001f61670 */
[----:B------:R-:W-:Y:S02]  /*e730*/  ISETP.LT.OR P4, PT, R224, 0x1a, P4 ;  /* 0x0000001ae000780c */ /* 0x000fe40002781670 */
[----:B------:R-:W-:Y:S02]  /*e740*/  FMNMX.FTZ R20, R180, R20, !PT ;  /* 0x00000014b4147209 */ /* 0x000fe40007810000 */
[----:B------:R-:W-:-:S02]  /*e750*/  LOP3.LUT R22, R22, 0xffffffdf, RZ, 0xc0, !PT ;  /* 0xffffffdf16167812 */ /* 0x000fc400078ec0ff */
[----:B------:R-:W-:Y:S02]  /*e760*/  FSEL R158, R158, -INF , !P5 ;  /* 0xff8000009e9e7808 */ /* 0x000fe40006800000 */
[----:B------:R-:W-:Y:S02]  /*e770*/  FSEL R159, R159, -INF , !P2 ;  /* 0xff8000009f9f7808 */ /* 0x000fe40005000000 */
[----:B------:R-:W-:Y:S02]  /*e780*/  FSEL R162, R162, -INF , !P3 ;  /* 0xff800000a2a27808 */ /* 0x000fe40005800000 */
[----:B------:R-:W-:Y:S02]  /*e790*/  FSEL R163, R163, -INF , !P4 ;  /* 0xff800000a3a37808 */ /* 0x000fe40006000000 */
[C---:B------:R-:W-:Y:S02]  /*e7a0*/  ISETP.GT.AND P2, PT, R223.reuse, 0x21, P1 ;  /* 0x00000021df00780c */ /* 0x040fe40000f44270 */
[----:B------:R-:W-:-:S02]  /*e7b0*/  ISETP.GT.AND P3, PT, R223, 0x28, P1 ;  /* 0x00000028df00780c */ /* 0x000fc40000f64270 */
[C---:B------:R-:W-:Y:S02]  /*e7c0*/  ISETP.GT.AND P4, PT, R223.reuse, 0x29, P1 ;  /* 0x00000029df00780c */ /* 0x040fe40000f84270 */
[C---:B------:R-:W-:Y:S02]  /*e7d0*/  ISETP.GT.AND P5, PT, R223.reuse, 0x30, P1 ;  /* 0x00000030df00780c */ /* 0x040fe40000fa4270 */
[C---:B------:R-:W-:Y:S02]  /*e7e0*/  ISETP.GT.AND P6, PT, R223.reuse, 0x31, P1 ;  /* 0x00000031df00780c */ /* 0x040fe40000fc4270 */
[----:B------:R-:W-:Y:S02]  /*e7f0*/  ISETP.GT.AND P1, PT, R223, 0x39, P1 ;  /* 0x00000039df00780c */ /* 0x000fe40000f24270 */
[----:B------:R-:W-:Y:S02]  /*e800*/  FMNMX.FTZ R20, R181, R20, !PT ;  /* 0x00000014b5147209 */ /* 0x000fe40007810000 */
[----:B------:R-:W-:-:S02]  /*e810*/  @P0 LOP3.LUT R22, R22, 0x20, RZ, 0xfc, !PT ;  /* 0x0000002016160812 */ /* 0x000fc400078efcff */
[----:B------:R-:W-:Y:S01]  /*e820*/  ISETP.LT.OR P5, PT, R224, 0x31, P5 ;  /* 0x00000031e000780c */ /* 0x000fe20002fa1670 */
[----:B------:R-:W0:Y:S01]  /*e830*/  SHFL.BFLY PT, R153, R20, 0x2, 0x1f ;  /* 0x0c401f0014997f89 */ /* 0x000e2200000e0000 */
[C---:B------:R-:W-:Y:S02]  /*e840*/  LOP3.LUT P0, RZ, R22.reuse, 0x10000, RZ, 0xc0, !PT ;  /* 0x0001000016ff7812 */ /* 0x040fe4000780c0ff */
[----:B------:R-:W-:Y:S02]  /*e850*/  LOP3.LUT R22, R22, 0xfffffff7, RZ, 0xc0, !PT ;  /* 0xfffffff716167812 */ /* 0x000fe400078ec0ff */
[----:B------:R-:W-:Y:S02]  /*e860*/  ISETP.LT.OR P0, PT, R224, 0x21, P0 ;  /* 0x00000021e000780c */ /* 0x000fe40000701670 */
[----:B------:R-:W-:Y:S02]  /*e870*/  @P1 LOP3.LUT R22, R22, 0x8, RZ, 0xfc, !PT ;  /* 0x0000000816161812 */ /* 0x000fe400078efcff */
[----:B------:R-:W-:-:S02]  /*e880*/  ISETP.LT.OR P6, PT, R224, 0x32, P6 ;  /* 0x00000032e000780c */ /* 0x000fc400037c1670 */
[C---:B------:R-:W-:Y:S02]  /*e890*/  LOP3.LUT P1, RZ, R22.reuse, 0x2, RZ, 0xc0, !PT ;  /* 0x0000000216ff7812 */ /* 0x040fe4000782c0ff */
[----:B------:R-:W-:Y:S02]  /*e8a0*/  LOP3.LUT R22, R22, 0xffffffbf, RZ, 0xc0, !PT ;  /* 0xffffffbf16167812 */ /* 0x000fe400078ec0ff */
[----:B------:R-:W-:Y:S02]  /*e8b0*/  ISETP.LT.OR P1, PT, R224, 0x39, P1 ;  /* 0x00000039e000780c */ /* 0x000fe40000f21670 */
[----:B------:R-:W-:Y:S02]  /*e8c0*/  FSEL R174, R174, -INF , !P6 ;  /* 0xff800000aeae7808 */ /* 0x000fe40007000000 */
[----:B------:R-:W-:Y:S02]  /*e8d0*/  @P0 LOP3.LUT R22, R22, 0x40, RZ, 0xfc, !PT ;  /* 0x0000004016160812 */ /* 0x000fe400078efcff */
[----:B------:R-:W-:-:S02]  /*e8e0*/  ISETP.LT.OR P0, PT, R224, 0x22, P2 ;  /* 0x00000022e000780c */ /* 0x000fc40001701670 */
[----:B------:R-:W-:Y:S02]  /*e8f0*/  LOP3.LUT P2, RZ, R22, 0x20, RZ, 0xc0, !PT ;  /* 0x0000002016ff7812 */ /* 0x000fe4000784c0ff */
[----:B0-----:R-:W-:Y:S02]  /*e900*/  FMNMX.FTZ R153, R20, R153, !PT ;  /* 0x0000009914997209 */ /* 0x001fe40007810000 */
[----:B------:R-:W-:Y:S02]  /*e910*/  LOP3.LUT R22, R22, 0xffffffef, RZ, 0xc0, !PT ;  /* 0xffffffef16167812 */ /* 0x000fe400078ec0ff */
[----:B------:R-:W-:Y:S01]  /*e920*/  ISETP.LT.OR P2, PT, R224, 0x1, P2 ;  /* 0x00000001e000780c */ /* 0x000fe20001741670 */
[----:B------:R-:W0:Y:S01]  /*e930*/  SHFL.BFLY PT, R171, R153, 0x1, 0x1f ;  /* 0x0c201f0099ab7f89 */ /* 0x000e2200000e0000 */
[----:B------:R-:W-:Y:S02]  /*e940*/  FSEL R176, R176, -INF , !P1 ;  /* 0xff800000b0b07808 */ /* 0x000fe40004800000 */
[----:B------:R-:W-:-:S02]  /*e950*/  FSEL R154, R154, -INF , !P2 ;  /* 0xff8000009a9a7808 */ /* 0x000fc40005000000 */
[----:B------:R-:W-:Y:S02]  /*e960*/  @P0 LOP3.LUT R22, R22, 0x10, RZ, 0xfc, !PT ;  /* 0x0000001016160812 */ /* 0x000fe400078efcff */
[----:B------:R-:W-:Y:S02]  /*e970*/  ISETP.LT.OR P0, PT, R224, 0x29, P3 ;  /* 0x00000029e000780c */ /* 0x000fe40001f01670 */
[C---:B------:R-:W-:Y:S02]  /*e980*/  LOP3.LUT P3, RZ, R22.reuse, 0x8, RZ, 0xc0, !PT ;  /* 0x0000000816ff7812 */ /* 0x040fe4000786c0ff */
[----:B------:R-:W-:Y:S02]  /*e990*/  LOP3.LUT R22, R22, 0xfffffffb, RZ, 0xc0, !PT ;  /* 0xfffffffb16167812 */ /* 0x000fe400078ec0ff */
[----:B------:R-:W-:Y:S02]  /*e9a0*/  FMNMX.FTZ R179, R154, R15, !PT ;  /* 0x0000000f9ab37209 */ /* 0x000fe40007810000 */
[----:B------:R-:W-:-:S02]  /*e9b0*/  ISETP.LT.OR P3, PT, R224, 0x3a, P3 ;  /* 0x0000003ae000780c */ /* 0x000fc40001f61670 */
[----:B------:R-:W-:Y:S02]  /*e9c0*/  FMNMX.FTZ R179, R152, R179, !PT ;  /* 0x000000b398b37209 */ /* 0x000fe40007810000 */
[----:B------:R-:W-:Y:S02]  /*e9d0*/  FSEL R178, R178, -INF , !P3 ;  /* 0xff800000b2b27808 */ /* 0x000fe40005800000 */
[----:B------:R-:W-:Y:S02]  /*e9e0*/  @P0 LOP3.LUT R22, R22, 0x4, RZ, 0xfc, !PT ;  /* 0x0000000416160812 */ /* 0x000fe400078efcff */
[----:B------:R-:W-:Y:S02]  /*e9f0*/  ISETP.LT.OR P0, PT, R224, 0x2a, P4 ;  /* 0x0000002ae000780c */ /* 0x000fe40002701670 */
[----:B0-----:R-:W-:Y:S02]  /*ea00*/  FMNMX.FTZ R171, R153, R171, !PT ;  /* 0x000000ab99ab7209 */ /* 0x001fe40007810000 */
[----:B------:R-:W-:-:S02]  /*ea10*/  LOP3.LUT R22, R22, 0xffffbfff, RZ, 0xc0, !PT ;  /* 0xffffbfff16167812 */ /* 0x000fc400078ec0ff */
[----:B------:R-:W-:Y:S02]  /*ea20*/  FMNMX.FTZ R179, R155, R179, !PT ;  /* 0x000000b39bb37209 */ /* 0x000fe40007810000 */
[C---:B------:R-:W-:Y:S02]  /*ea30*/  FSETP.NEU.FTZ.AND P4, PT, R171.reuse, -INF , PT ;  /* 0xff800000ab00780b */ /* 0x040fe40003f9d000 */
[----:B------:R-:W-:Y:S02]  /*ea40*/  FMNMX.FTZ R179, R156, R179, !PT ;  /* 0x000000b39cb37209 */ /* 0x000fe40007810000 */
[----:B------:R-:W-:Y:S02]  /*ea50*/  FSEL R20, R171, RZ, P4 ;  /* 0x000000ffab147208 */ /* 0x000fe40002000000 */
[----:B------:R-:W-:Y:S02]  /*ea60*/  @P0 LOP3.LUT R22, R22, 0x4000, RZ, 0xfc, !PT ;  /* 0x0000400016160812 */ /* 0x000fe400078efcff */
[----:B------:R-:W-:Y:S01]  /*ea70*/  FMNMX.FTZ R179, R158, R179, !PT ;  /* 0x000000b39eb37209 */ /* 0x000fe20007810000 */
[----:B------:R-:W-:Y:S01]  /*ea80*/  FADD.FTZ R13, -R20, R13 ;  /* 0x0000000d140d7221 */ /* 0x000fe20000010100 */
[----:B------:R-:W-:Y:S01]  /*ea90*/  LOP3.LUT R22, R22, 0xffff7fff, RZ, 0xc0, !PT ;  /* 0xffff7fff16167812 */ /* 0x000fe200078ec0ff */
[----:B------:R-:W-:Y:S01]  /*eaa0*/  IMAD.U32 R20, RZ, RZ, UR38 ;  /* 0x00000026ff147e24 */ /* 0x000fe2000f8e00ff */
[----:B------:R-:W-:-:S02]  /*eab0*/  FMNMX.FTZ R179, R159, R179, !PT ;  /* 0x000000b39fb37209 */ /* 0x000fc40007810000 */
[----:B------:R-:W-:Y:S01]  /*eac0*/  @P5 LOP3.LUT R22, R22, 0x8000, RZ, 0xfc, !PT ;  /* 0x0000800016165812 */ /* 0x000fe200078efcff */
[-C--:B------:R-:W-:Y:S01]  /*ead0*/  FMUL.FTZ R153, R171, R20.reuse ;  /* 0x00000014ab997220 */ /* 0x080fe20000410000 */
[----:B------:R-:W-:Y:S01]  /*eae0*/  FMNMX.FTZ R179, R162, R179, !PT ;  /* 0x000000b3a2b37209 */ /* 0x000fe20007810000 */
[----:B------:R-:W-:Y:S01]  /*eaf0*/  FMUL.FTZ R13, R13, R20 ;  /* 0x000000140d0d7220 */ /* 0x000fe20000410000 */
[C---:B------:R-:W-:Y:S02]  /*eb00*/  LOP3.LUT P5, RZ, R22.reuse, 0x40, RZ, 0xc0, !PT ;  /* 0x0000004016ff7812 */ /* 0x040fe400078ac0ff */
[----:B------:R-:W-:Y:S02]  /*eb10*/  LOP3.LUT P0, RZ, R22, 0x10, RZ, 0xc0, !PT ;  /* 0x0000001016ff7812 */ /* 0x000fe4000780c0ff */
[----:B------:R-:W-:Y:S02]  /*eb20*/  FSEL R165, R165, -INF , !P5 ;  /* 0xff800000a5a57808 */ /* 0x000fe40006800000 */
[----:B------:R-:W-:-:S02]  /*eb30*/  FMNMX.FTZ R179, R163, R179, !PT ;  /* 0x000000b3a3b37209 */ /* 0x000fc40007810000 */
[----:B------:R-:W-:Y:S02]  /*eb40*/  FSEL R153, R153, RZ, P4 ;  /* 0x000000ff99997208 */ /* 0x000fe40002000000 */
[----:B------:R-:W-:Y:S02]  /*eb50*/  LOP3.LUT P4, RZ, R22, 0x4, RZ, 0xc0, !PT ;  /* 0x0000000416ff7812 */ /* 0x000fe4000788c0ff */
[----:B------:R-:W-:Y:S01]  /*eb60*/  FSEL R166, R166, -INF , !P0 ;  /* 0xff800000a6a67808 */ /* 0x000fe20004000000 */
[-CC-:B------:R-:W-:Y:S01]  /*eb70*/  FFMA.FTZ R217, R217, R20.reuse, -R153.reuse ;  /* 0x00000014d9d97223 */ /* 0x180fe20000010899 */
[----:B------:R-:W-:Y:S01]  /*eb80*/  FMNMX.FTZ R179, R165, R179, !PT ;  /* 0x000000b3a5b37209 */ /* 0x000fe20007810000 */
        /* <DEDUP_REMOVED lines=15> */
[----:B------:R-:W-:Y:S01]  /*ec80*/  LOP3.LUT P0, RZ, R22, 0x4000, RZ, 0xc0, !PT ;  /* 0x0000400016ff7812 */ /* 0x000fe2000780c0ff */
[----:B------:R-:W-:Y:S01]  /*ec90*/  MUFU.EX2 R217, R217 ;  /* 0x000000d900d97308 */ /* 0x000fe20000000800 */
[----:B------:R-:W-:-:S02]  /*eca0*/  FSEL R168, R168, -INF , !P4 ;  /* 0xff800000a8a87808 */ /* 0x000fc40006000000 */
[----:B------:R-:W-:Y:S02]  /*ecb0*/  FMNMX.FTZ R181, R166, R179, !PT ;  /* 0x000000b3a6b57209 */ /* 0x000fe40007810000 */
[----:B------:R-:W-:Y:S02]  /*ecc0*/  LOP3.LUT P5, RZ, R22, 0x8000, RZ, 0xc0, !PT ;  /* 0x0000800016ff7812 */ /* 0x000fe400078ac0ff */
[----:B------:R-:W-:Y:S01]  /*ecd0*/  FSEL R179, R170, -INF , !P0 ;  /* 0xff800000aab37808 */ /* 0x000fe20004000000 */
[----:B------:R-:W-:Y:S01]  /*ece0*/  MUFU.EX2 R219, R219 ;  /* 0x000000db00db7308 */ /* 0x000fe20000000800 */
[----:B------:R-:W-:Y:S02]  /*ecf0*/  FMNMX.FTZ R181, R168, R181, !PT ;  /* 0x000000b5a8b57209 */ /* 0x000fe40007810000 */
[----:B------:R-:W-:Y:S02]  /*ed00*/  FSEL R172, R172, -INF , !P5 ;  /* 0xff800000acac7808 */ /* 0x000fe40006800000 */
[----:B------:R-:W-:-:S02]  /*ed10*/  FMNMX.FTZ R181, R179, R181, !PT ;  /* 0x000000b5b3b57209 */ /* 0x000fc40007810000 */
[----:B------:R-:W-:Y:S01]  /*ed20*/  LOP3.LUT P0, RZ, R22, 0x2000, RZ, 0xc0, !PT ;  /* 0x0000200016ff7812 */ /* 0x000fe2000780c0ff */
[----:B------:R-:W-:Y:S01]  /*ed30*/  MUFU.EX2 R221, R221 ;  /* 0x000000dd00dd7308 */ /* 0x000fe20000000800 */
[----:B------:R-:W-:-:S04]  /*ed40*/  FMNMX.FTZ R181, R172, R181, !PT ;  /* 0x000000b5acb57209 */ /* 0x000fc80007810000 */
[----:B------:R-:W-:-:S03]  /*ed50*/  FMNMX.FTZ R181, R174, R181, !PT ;  /* 0x000000b5aeb57209 */ /* 0x000fc60007810000 */
[----:B------:R-:W-:Y:S01]  /*ed60*/  MUFU.EX2 R157, R157 ;  /* 0x0000009d009d7308 */ /* 0x000fe20000000800 */
[----:B------:R-:W-:-:S04]  /*ed70*/  FMNMX.FTZ R170, R176, R181, !PT ;  /* 0x000000b5b0aa7209 */ /* 0x000fc80007810000 */
[----:B------:R-:W-:-:S03]  /*ed80*/  FMNMX.FTZ R170, R178, R170, !PT ;  /* 0x000000aab2aa7209 */ /* 0x000fc60007810000 */
[----:B------:R-:W-:Y:S02]  /*ed90*/  MUFU.EX2 R160, R160 ;  /* 0x000000a000a07308 */ /* 0x000fe40000000800 */
[----:B------:R-:W0:Y:S06]  /*eda0*/  SHFL.BFLY PT, R181, R170, 0x2, 0x1f ;  /* 0x0c401f00aab57f89 */ /* 0x000e2c00000e0000 */
[----:B------:R-:W2:Y:S08]  /*edb0*/  MUFU.EX2 R161, R161 ;  /* 0x000000a100a17308 */ /* 0x000eb00000000800 */
[----:B------:R-:W-:Y:S08]  /*edc0*/  MUFU.EX2 R164, R164 ;  /* 0x000000a400a47308 */ /* 0x000ff00000000800 */
[----:B------:R-:W-:Y:S01]  /*edd0*/  MUFU.EX2 R222, R222 ;  /* 0x000000de00de7308 */ /* 0x000fe20000000800 */
[----:B0-----:R-:W-:-:S05]  /*ede0*/  FMNMX.FTZ R170, R170, R181, !PT ;  /* 0x000000b5aaaa7209 */ /* 0x001fca0007810000 */
[----:B------:R-:W0:Y:S02]  /*edf0*/  SHFL.BFLY PT, R181, R170, 0x1, 0x1f ;  /* 0x0c201f00aab57f89 */ /* 0x000e2400000e0000 */
[----:B------:R-:W-:Y:S08]  /*ee00*/  MUFU.EX2 R167, R167 ;  /* 0x000000a700a77308 */ /* 0x000ff00000000800 */
[----:B------:R-:W-:Y:S08]  /*ee10*/  MUFU.EX2 R169, R169 ;  /* 0x000000a900a97308 */ /* 0x000ff00000000800 */
[----:B------:R-:W-:Y:S01]  /*ee20*/  MUFU.EX2 R173, R173 ;  /* 0x000000ad00ad7308 */ /* 0x000fe20000000800 */
[----:B0-----:R-:W-:Y:S01]  /*ee30*/  FMNMX.FTZ R170, R170, R181, !PT ;  /* 0x000000b5aaaa7209 */ /* 0x001fe20007810000 */
[----:B------:R-:W-:-:S06]  /*ee40*/  IMAD.MOV R181, RZ, RZ, -R197 ;  /* 0x000000ffffb57224 */ /* 0x000fcc00078e0ac5 */
[----:B------:R-:W-:Y:S01]  /*ee50*/  MUFU.EX2 R175, R175 ;  /* 0x000000af00af7308 */ /* 0x000fe20000000800 */
[C---:B------:R-:W-:Y:S01]  /*ee60*/  FSETP.NEU.FTZ.AND P2, PT, R170.reuse, -INF , PT ;  /* 0xff800000aa00780b */ /* 0x040fe20003f5d000 */
[C---:B------:R-:W-:Y:S01]  /*ee70*/  FMUL.FTZ R223, R170.reuse, R20 ;  /* 0x00000014aadf7220 */ /* 0x040fe20000410000 */
[----:B------:R-:W-:Y:S02]  /*ee80*/  ISETP.NE.AND P1, PT, R185, R181, PT ;  /* 0x000000b5b900720c */ /* 0x000fe40003f25270 */
[----:B------:R-:W-:Y:S02]  /*ee90*/  FSEL R181, R170, RZ, P2 ;  /* 0x000000ffaab57208 */ /* 0x000fe40001000000 */
[----:B------:R-:W-:Y:S01]  /*eea0*/  FSEL R223, R223, RZ, P2 ;  /* 0x000000ffdfdf7208 */ /* 0x000fe20001000000 */
[----:B------:R-:W-:Y:S02]  /*eeb0*/  MUFU.EX2 R177, R177 ;  /* 0x000000b100b17308 */ /* 0x000fe40000000800 */
[----:B------:R-:W-:-:S02]  /*eec0*/  FADD.FTZ R181, -R181, R15 ;  /* 0x0000000fb5b57221 */ /* 0x000fc40000010100 */
[-CC-:B------:R-:W-:Y:S01]  /*eed0*/  FFMA.FTZ R155, R155, R20.reuse, -R223.reuse ;  /* 0x000000149b9b7223 */ /* 0x180fe200000108df */
[-CC-:B------:R-:W-:Y:S01]  /*eee0*/  FFMA.FTZ R182, R156, R20.reuse, -R223.reuse ;  /* 0x000000149cb67223 */ /* 0x180fe200000108df */
[-CC-:B------:R-:W-:Y:S01]  /*eef0*/  FFMA.FTZ R183, R158, R20.reuse, -R223.reuse ;  /* 0x000000149eb77223 */ /* 0x180fe200000108df */
[-CC-:B------:R-:W-:Y:S01]  /*ef00*/  FFMA.FTZ R159, R159, R20.reuse, -R223.reuse ;  /* 0x000000149f9f7223 */ /* 0x180fe200000108df */
[----:B------:R0:W3:Y:S01]  /*ef10*/  MUFU.EX2 R15, R13 ;  /* 0x0000000d000f7308 */ /* 0x0000e20000000800 */
[----:B------:R-:W-:Y:S02]  /*ef20*/  @!P1 IMAD R18, R18, 0x40, R194 ;  /* 0x0000004012129824 */ /* 0x000fe400078e02c2 */
[-CC-:B------:R-:W-:Y:S01]  /*ef30*/  FFMA.FTZ R216, R162, R20.reuse, -R223.reuse ;  /* 0x00000014a2d87223 */ /* 0x180fe200000108df */
[-CC-:B------:R-:W-:Y:S01]  /*ef40*/  FFMA.FTZ R163, R163, R20.reuse, -R223.reuse ;  /* 0x00000014a3a37223 */ /* 0x180fe200000108df */
[----:B------:R-:W-:Y:S01]  /*ef50*/  FFMA.FTZ R165, R165, R20, -R223 ;  /* 0x00000014a5a57223 */ /* 0x000fe200000108df */
[----:B------:R-:W-:-:S02]  /*ef60*/  @!P1 IMAD R18, R18, 0x4, R2 ;  /* 0x0000000412129824 */ /* 0x000fc400078e0202 */
[--C-:B------:R-:W-:Y:S01]  /*ef70*/  FFMA.FTZ R224, R166, R20, -R223.reuse ;  /* 0x00000014a6e07223 */ /* 0x100fe200000108df */
[----:B--2---:R-:W-:Y:S01]  /*ef80*/  F2FP.BF16.F32.PACK_AB R156, R161, R160 ;  /* 0x000000a0a19c723e */ /* 0x004fe200000010ff */
[----:B------:R-:W-:Y:S01]  /*ef90*/  MUFU.EX2 R155, R155 ;  /* 0x0000009b009b7308 */ /* 0x000fe20000000800 */
[-C--:B0-----:R-:W-:Y:S01]  /*efa0*/  FMUL.FTZ R13, R181, R20.reuse ;  /* 0x00000014b50d7220 */ /* 0x081fe20000410000 */
[-CC-:B------:R-:W-:Y:S01]  /*efb0*/  FFMA.FTZ R181, R152, R20.reuse, -R223.reuse ;  /* 0x0000001498b57223 */ /* 0x180fe200000108df */
[-CC-:B------:R-:W-:Y:S01]  /*efc0*/  FFMA.FTZ R168, R168, R20.reuse, -R223.reuse ;  /* 0x00000014a8a87223 */ /* 0x180fe200000108df */
[-CC-:B------:R-:W-:Y:S01]  /*efd0*/  FFMA.FTZ R179, R179, R20.reuse, -R223.reuse ;  /* 0x00000014b3b37223 */ /* 0x180fe200000108df */
[-CC-:B------:R-:W-:Y:S01]  /*efe0*/  FFMA.FTZ R172, R172, R20.reuse, -R223.reuse ;  /* 0x00000014acac7223 */ /* 0x180fe200000108df */
[-CC-:B------:R-:W-:Y:S01]  /*eff0*/  FFMA.FTZ R174, R174, R20.reuse, -R223.reuse ;  /* 0x00000014aeae7223 */ /* 0x180fe200000108df */
[-C--:B------:R-:W-:Y:S01]  /*f000*/  FFMA.FTZ R178, R178, R20.reuse, -R223 ;  /* 0x00000014b2b27223 */ /* 0x080fe200000108df */
[----:B------:R-:W0:Y:S01]  /*f010*/  MUFU.EX2 R13, R13 ;  /* 0x0000000d000d7308 */ /* 0x000e220000000800 */
[----:B---3--:R-:W-:Y:S01]  /*f020*/  @!P1 STS [R18+0x28800], R15 ;  /* 0x0288000f12009388 */ /* 0x008fe20000000800 */
[----:B------:R-:W-:Y:S01]  /*f030*/  FFMA.FTZ R3, R15, R3, R217 ;  /* 0x000000030f037223 */ /* 0x000fe200000100d9 */
[----:B------:R-:W-:Y:S01]  /*f040*/  FFMA.FTZ R176, R176, R20, -R223 ;  /* 0x00000014b0b07223 */ /* 0x000fe200000108df */
[C---:B------:R-:W-:Y:S01]  /*f050*/  F2FP.BF16.F32.PACK_AB R152, R219.reuse, R217 ;  /* 0x000000d9db98723e */ /* 0x040fe200000010ff */
[-C--:B------:R-:W-:Y:S01]  /*f060*/  FMUL.FTZ R24, R24, R15.reuse ;  /* 0x0000000f18187220 */ /* 0x080fe20000410000 */
[----:B------:R-:W-:Y:S01]  /*f070*/  FADD.FTZ R3, R219, R3 ;  /* 0x00000003db037221 */ /* 0x000fe20000010000 */
[----:B------:R-:W-:Y:S01]  /*f080*/  F2FP.BF16.F32.PACK_AB R158, R222, R164 ;  /* 0x000000a4de9e723e */ /* 0x000fe200000010ff */
[----:B------:R-:W-:Y:S01]  /*f090*/  MUFU.EX2 R181, R181 ;  /* 0x000000b500b57308 */ /* 0x000fe20000000800 */
[-C--:B------:R-:W-:Y:S01]  /*f0a0*/  FMUL.FTZ R25, R25, R15.reuse ;  /* 0x0000000f19197220 */ /* 0x080fe20000410000 */
[----:B------:R-:W-:Y:S01]  /*f0b0*/  FADD.FTZ R3, R221, R3 ;  /* 0x00000003dd037221 */ /* 0x000fe20000010000 */
[-C--:B------:R-:W-:Y:S01]  /*f0c0*/  FMUL.FTZ R28, R28, R15.reuse ;  /* 0x0000000f1c1c7220 */ /* 0x080fe20000410000 */
[-C--:B------:R-:W-:Y:S01]  /*f0d0*/  FMUL.FTZ R29, R29, R15.reuse ;  /* 0x0000000f1d1d7220 */ /* 0x080fe20000410000 */
[-C--:B------:R-:W-:Y:S01]  /*f0e0*/  FMUL.FTZ R32, R32, R15.reuse ;  /* 0x0000000f20207220 */ /* 0x080fe20000410000 */
[----:B------:R-:W-:Y:S01]  /*f0f0*/  FADD.FTZ R3, R157, R3 ;  /* 0x000000039d037221 */ /* 0x000fe20000010000 */
[----:B------:R-:W-:Y:S01]  /*f100*/  FMUL.FTZ R33, R33, R15 ;  /* 0x0000000f21217220 */ /* 0x000fe20000410000 */
[----:B------:R-:W-:Y:S01]  /*f110*/  MUFU.EX2 R182, R182 ;  /* 0x000000b600b67308 */ /* 0x000fe20000000800 */
[----:B0-----:R0:W-:Y:S01]  /*f120*/  @!P1 STS [R18+0x28820], R13 ;  /* 0x0288200d12009388 */ /* 0x0011e20000000800 */
[----:B------:R-:W-:Y:S01]  /*f130*/  FADD.FTZ R3, R160, R3 ;  /* 0x00000003a0037221 */ /* 0x000fe20000010000 */
[----:B------:R-:W-:Y:S01]  /*f140*/  F2FP.BF16.F32.PACK_AB R160, R169, R167 ;  /* 0x000000a7a9a0723e */ /* 0x000fe200000010ff */
[-C--:B------:R-:W-:Y:S01]  /*f150*/  FMUL.FTZ R36, R36, R15.reuse ;  /* 0x0000000f24247220 */ /* 0x080fe20000410000 */
[-C--:B------:R-:W-:Y:S01]  /*f160*/  FMUL.FTZ R37, R37, R15.reuse ;  /* 0x0000000f25257220 */ /* 0x080fe20000410000 */
[----:B------:R-:W-:Y:S01]  /*f170*/  FADD.FTZ R3, R161, R3 ;  /* 0x00000003a1037221 */ /* 0x000fe20000010000 */
[-C--:B------:R-:W-:Y:S01]  /*f180*/  FMUL.FTZ R40, R40, R15.reuse ;  /* 0x0000000f28287220 */ /* 0x080fe20000410000 */
[----:B------:R-:W-:Y:S01]  /*f190*/  MUFU.EX2 R159, R159 ;  /* 0x0000009f009f7308 */ /* 0x000fe20000000800 */
[----:B------:R-:W-:Y:S01]  /*f1a0*/  FMUL.FTZ R41, R41, R15 ;  /* 0x0000000f29297220 */ /* 0x000fe20000410000 */
[----:B------:R-:W-:Y:S01]  /*f1b0*/  FADD.FTZ R3, R164, R3 ;  /* 0x00000003a4037221 */ /* 0x000fe20000010000 */
[----:B0-----:R-:W-:Y:S01]  /*f1c0*/  FFMA.FTZ R18, R154, R20, -R223 ;  /* 0x000000149a127223 */ /* 0x001fe200000108df */
[----:B------:R-:W-:Y:S01]  /*f1d0*/  F2FP.BF16.F32.PACK_AB R154, R157, R221 ;  /* 0x000000dd9d9a723e */ /* 0x000fe200000010ff */
[----:B------:R-:W-:Y:S01]  /*f1e0*/  FMUL.FTZ R44, R44, R15 ;  /* 0x0000000f2c2c7220 */ /* 0x000fe20000410000 */
        /* <DEDUP_REMOVED lines=26> */
[----:B------:R-:W2:Y:S01]  /*f390*/  MUFU.EX2 R163, R163 ;  /* 0x000000a300a37308 */ /* 0x000ea20000000800 */
[----:B0-----:R-:W-:Y:S01]  /*f3a0*/  FFMA.FTZ R0, R13, R0, R18 ;  /* 0x000000000d007223 */ /* 0x001fe20000010012 */
[-C--:B------:R-:W-:Y:S01]  /*f3b0*/  FMUL.FTZ R84, R84, R15.reuse ;  /* 0x0000000f54547220 */ /* 0x080fe20000410000 */
[-C--:B------:R-:W-:Y:S01]  /*f3c0*/  FMUL.FTZ R85, R85, R15.reuse ;  /* 0x0000000f55557220 */ /* 0x080fe20000410000 */
[-C--:B------:R-:W-:Y:S01]  /*f3d0*/  FMUL.FTZ R88, R88, R15.reuse ;  /* 0x0000000f58587220 */ /* 0x080fe20000410000 */
[----:B------:R-:W-:Y:S01]  /*f3e0*/  FADD.FTZ R0, R181, R0 ;  /* 0x00000000b5007221 */ /* 0x000fe20000010000 */
[-C--:B------:R-:W-:Y:S01]  /*f3f0*/  FMUL.FTZ R89, R89, R15.reuse ;  /* 0x0000000f59597220 */ /* 0x080fe20000410000 */
[----:B------:R-:W-:Y:S01]  /*f400*/  FMUL.FTZ R92, R92, R15 ;  /* 0x0000000f5c5c7220 */ /* 0x000fe20000410000 */
[----:B------:R-:W0:Y:S01]  /*f410*/  MUFU.EX2 R161, R165 ;  /* 0x000000a500a17308 */ /* 0x000e220000000800 */
[----:B------:R-:W-:Y:S01]  /*f420*/  FADD.FTZ R0, R155, R0 ;  /* 0x000000009b007221 */ /* 0x000fe20000010000 */
[----:B------:R-:W-:Y:S01]  /*f430*/  F2FP.BF16.F32.PACK_AB R155, R182, R155 ;  /* 0x0000009bb69b723e */ /* 0x000fe200000010ff */
[-C--:B------:R-:W-:Y:S01]  /*f440*/  FMUL.FTZ R93, R93, R15.reuse ;  /* 0x0000000f5d5d7220 */ /* 0x080fe20000410000 */
[-C--:B------:R-:W-:Y:S01]  /*f450*/  FMUL.FTZ R96, R96, R15.reuse ;  /* 0x0000000f60607220 */ /* 0x080fe20000410000 */
[----:B------:R-:W-:Y:S01]  /*f460*/  FADD.FTZ R0, R182, R0 ;  /* 0x00000000b6007221 */ /* 0x000fe20000010000 */
[-C--:B------:R-:W-:Y:S01]  /*f470*/  FMUL.FTZ R97, R97, R15.reuse ;  /* 0x0000000f61617220 */ /* 0x080fe20000410000 */
[----:B------:R-:W-:Y:S01]  /*f480*/  FMUL.FTZ R100, R100, R15 ;  /* 0x0000000f64647220 */ /* 0x000fe20000410000 */
[----:B------:R-:W3:Y:S01]  /*f490*/  MUFU.EX2 R162, R225 ;  /* 0x000000e100a27308 */ /* 0x000ee20000000800 */
[----:B------:R-:W-:Y:S01]  /*f4a0*/  FADD.FTZ R0, R157, R0 ;  /* 0x000000009d007221 */ /* 0x000fe20000010000 */
[----:B------:R-:W-:Y:S01]  /*f4b0*/  F2FP.BF16.F32.PACK_AB R157, R159, R157 ;  /* 0x0000009d9f9d723e */ /* 0x000fe200000010ff */
[-C--:B------:R-:W-:Y:S01]  /*f4c0*/  FMUL.FTZ R101, R101, R15.reuse ;  /* 0x0000000f65657220 */ /* 0x080fe20000410000 */
[-C--:B------:R-:W-:Y:S01]  /*f4d0*/  FMUL.FTZ R104, R104, R15.reuse ;  /* 0x0000000f68687220 */ /* 0x080fe20000410000 */
[----:B------:R-:W-:Y:S01]  /*f4e0*/  FADD.FTZ R0, R159, R0 ;  /* 0x000000009f007221 */ /* 0x000fe20000010000 */
[----:B--2---:R-:W-:Y:S01]  /*f4f0*/  F2FP.BF16.F32.PACK_AB R159, R163, R216 ;  /* 0x000000d8a39f723e */ /* 0x004fe200000010ff */
[-C--:B------:R-:W-:Y:S01]  /*f500*/  FMUL.FTZ R105, R105, R15.reuse ;  /* 0x0000000f69697220 */ /* 0x080fe20000410000 */
[----:B------:R-:W2:Y:S01]  /*f510*/  MUFU.EX2 R224, R224 ;  /* 0x000000e000e07308 */ /* 0x000ea20000000800 */
        /* <DEDUP_REMOVED lines=9> */
[----:B---3--:R-:W-:Y:S01]  /*f5b0*/  FADD.FTZ R3, R162, R3 ;  /* 0x00000003a2037221 */ /* 0x008fe20000010000 */
[----:B------:R-:W-:Y:S01]  /*f5c0*/  F2FP.BF16.F32.PACK_AB R162, R173, R162 ;  /* 0x000000a2ada2723e */ /* 0x000fe200000010ff */
[-C--:B------:R-:W-:Y:S01]  /*f5d0*/  FMUL.FTZ R117, R117, R15.reuse ;  /* 0x0000000f75757220 */ /* 0x080fe20000410000 */
[-C--:B------:R-:W-:Y:S01]  /*f5e0*/  FMUL.FTZ R120, R120, R15.reuse ;  /* 0x0000000f78787220 */ /* 0x080fe20000410000 */
[----:B------:R-:W-:Y:S01]  /*f5f0*/  FADD.FTZ R3, R173, R3 ;  /* 0x00000003ad037221 */ /* 0x000fe20000010000 */
[----:B------:R-:W-:Y:S01]  /*f600*/  FMUL.FTZ R121, R121, R15 ;  /* 0x0000000f79797220 */ /* 0x000fe20000410000 */
[----:B------:R-:W0:Y:S01]  /*f610*/  MUFU.EX2 R179, R179 ;  /* 0x000000b300b37308 */ /* 0x000e220000000800 */
[C---:B--2---:R-:W-:Y:S01]  /*f620*/  FADD.FTZ R0, R224.reuse, R0 ;  /* 0x00000000e0007221 */ /* 0x044fe20000010000 */
[----:B------:R-:W-:Y:S01]  /*f630*/  FADD.FTZ R3, R175, R3 ;  /* 0x00000003af037221 */ /* 0x000fe20000010000 */
[----:B------:R-:W-:Y:S01]  /*f640*/  F2FP.BF16.F32.PACK_AB R161, R224, R161 ;  /* 0x000000a1e0a1723e */ /* 0x000fe200000010ff */
[-C--:B------:R-:W-:Y:S01]  /*f650*/  FMUL.FTZ R124, R124, R15.reuse ;  /* 0x0000000f7c7c7220 */ /* 0x080fe20000410000 */
[-C--:B------:R-:W-:Y:S01]  /*f660*/  FMUL.FTZ R125, R125, R15.reuse ;  /* 0x0000000f7d7d7220 */ /* 0x080fe20000410000 */
[----:B------:R-:W-:Y:S01]  /*f670*/  FADD.FTZ R3, R177, R3 ;  /* 0x00000003b1037221 */ /* 0x000fe20000010000 */
        /* <DEDUP_REMOVED lines=32> */
[----:B------:R-:W-:Y:S01]  /*f880*/  FMUL.FTZ R47, R47, R13 ;  /* 0x0000000d2f2f7220 */ /* 0x000fe20000410000 */
[----:B------:R-:W3:Y:S01]  /*f890*/  MUFU.EX2 R167, R176 ;  /* 0x000000b000a77308 */ /* 0x000ee20000000800 */
        /* <DEDUP_REMOVED lines=8> */
[C---:B--2---:R-:W-:Y:S01]  /*f920*/  FADD.FTZ R3, R153.reuse, R3 ;  /* 0x0000000399037221 */ /* 0x044fe20000010000 */
[----:B------:R-:W-:Y:S01]  /*f930*/  F2FP.BF16.F32.PACK_AB R166, R153, R166 ;  /* 0x000000a699a6723e */ /* 0x000fe200000010ff */
[-C--:B------:R-:W-:Y:S01]  /*f940*/  FMUL.FTZ R59, R59, R13.reuse ;  /* 0x0000000d3b3b7220 */ /* 0x080fe20000410000 */
[----:B------:R-:W-:Y:S01]  /*f950*/  F2FP.BF16.F32.PACK_AB R153, R181, R18 ;  /* 0x00000012b599723e */ /* 0x000fe200000010ff */
[----:B------:R-:W-:Y:S01]  /*f960*/  BAR.SYNC.DEFER_BLOCKING 0xf, 0x100 ;  /* 0x03c4000000007b1d */ /* 0x000fe20000010000 */
[-C--:B------:R-:W-:Y:S01]  /*f970*/  FMUL.FTZ R62, R62, R13.reuse ;  /* 0x0000000d3e3e7220 */ /* 0x080fe20000410000 */
[-C--:B------:R-:W-:Y:S01]  /*f980*/  FMUL.FTZ R63, R63, R13.reuse ;  /* 0x0000000d3f3f7220 */ /* 0x080fe20000410000 */
[-C--:B------:R-:W-:Y:S01]  /*f990*/  FMUL.FTZ R66, R66, R13.reuse ;  /* 0x0000000d42427220 */ /* 0x080fe20000410000 */
[----:B---3--:R-:W-:Y:S01]  /*f9a0*/  FADD.FTZ R0, R167, R0 ;  /* 0x00000000a7007221 */ /* 0x008fe20000010000 */
[-C--:B------:R-:W-:Y:S01]  /*f9b0*/  FMUL.FTZ R67, R67, R13.reuse ;  /* 0x0000000d43437220 */ /* 0x080fe20000410000 */
[-C--:B------:R-:W-:Y:S01]  /*f9c0*/  FMUL.FTZ R70, R70, R13.reuse ;  /* 0x0000000d46467220 */ /* 0x080fe20000410000 */
[-C--:B------:R-:W-:Y:S01]  /*f9d0*/  FMUL.FTZ R71, R71, R13.reuse ;  /* 0x0000000d47477220 */ /* 0x080fe20000410000 */
[-C--:B------:R-:W-:Y:S01]  /*f9e0*/  FMUL.FTZ R74, R74, R13.reuse ;  /* 0x0000000d4a4a7220 */ /* 0x080fe20000410000 */
[-C--:B------:R-:W-:Y:S01]  /*f9f0*/  FMUL.FTZ R75, R75, R13.reuse ;  /* 0x0000000d4b4b7220 */ /* 0x080fe20000410000 */
[-C--:B------:R-:W-:Y:S01]  /*fa00*/  FMUL.FTZ R78, R78, R13.reuse ;  /* 0x0000000d4e4e7220 */ /* 0x080fe20000410000 */
[----:B------:R-:W-:Y:S01]  /*fa10*/  FMUL.FTZ R79, R79, R13 ;  /* 0x0000000d4f4f7220 */ /* 0x000fe20000410000 */
[C---:B0-----:R-:W-:Y:S01]  /*fa20*/  F2FP.BF16.F32.PACK_AB R167, R178.reuse, R167 ;  /* 0x000000a7b2a7723e */ /* 0x041fe200000010ff */
[----:B------:R-:W-:Y:S01]  /*fa30*/  FADD.FTZ R0, R178, R0 ;  /* 0x00000000b2007221 */ /* 0x000fe20000010000 */
        /* <DEDUP_REMOVED lines=10> */
[----:B------:R0:W-:Y:S01]  /*fae0*/  STSM.16.M88.4 [R198+0x26800], R152 ;  /* 0x02680098c6007844 */ /* 0x0001e20000000200 */
[-C--:B------:R-:W-:Y:S01]  /*faf0*/  FMUL.FTZ R102, R102, R13.reuse ;  /* 0x0000000d66667220 */ /* 0x080fe20000410000 */
[-C--:B------:R-:W-:Y:S01]  /*fb00*/  FMUL.FTZ R103, R103, R13.reuse ;  /* 0x0000000d67677220 */ /* 0x080fe20000410000 */
[-C--:B------:R-:W-:Y:S01]  /*fb10*/  FMUL.FTZ R106, R106, R13.reuse ;  /* 0x0000000d6a6a7220 */ /* 0x080fe20000410000 */
[----:B------:R0:W-:Y:S01]  /*fb20*/  STSM.16.M88.4 [R199], R156 ;  /* 0x0000009cc7007844 */ /* 0x0001e20000000200 */
        /* <DEDUP_REMOVED lines=25> */
[----:B0-----:R-:W-:Y:S06]  /*fcc0*/  @!P0 BRA `(.L_x_2709) ;  /* 0x0000000000048947 */ /* 0x001fec0003800000 */
[----:B------:R-:W-:Y:S01]  /*fcd0*/  BPT.TRAP 0x1 ;  /* 0x000000040000795c */ /* 0x000fe20000300000 */
.L_x_2709:
[----:B------:R0:W2:Y:S01]  /*fce0*/  SYNCS.PHASECHK.TRANS64.TRYWAIT P1, [R21+URZ+0x28c50], R212 ;  /* 0x028c50d4150075a7 */ /* 0x0000a2000802017f */
[----:B------:R-:W-:Y:S05]  /*fcf0*/  @!P0 BRA `(.L_x_2710) ;  /* 0x0000000000048947 */ /* 0x000fea0003800000 */
[----:B------:R-:W-:Y:S01]  /*fd00*/  BPT.TRAP 0x1 ;  /* 0x000000040000795c */ /* 0x000fe20000300000 */
.L_x_2710:
[----:B------:R-:W-:Y:S04]  /*fd10*/  BSSY B2, `(.L_x_2711) ;  /* 0x0000004000027945 */ /* 0x000fe80003800000 */
[----:B--2---:R-:W-:Y:S05]  /*fd20*/  @P1 BRA `(.L_x_2712) ;  /* 0x0000000000081947 */ /* 0x004fea0003800000 */
[----:B------:R-:W2:Y:S02]  /*fd30*/  SYNCS.PHASECHK.TRANS64.TRYWAIT P1, [R21+URZ+0x28c50], R212 ;  /* 0x028c50d4150075a7 */ /* 0x000ea4000802017f */
[----:B--2---:R-:W-:Y:S05]  /*fd40*/  @!P1 BRA `(.L_x_2713) ;  /* 0x0000011400cc9947 */ /* 0x004fea0003800000 */
.L_x_2712:
[----:B------:R-:W-:Y:S05]  /*fd50*/  BSYNC B2 ;  /* 0x0000000000027941 */ /* 0x000fea0003800000 */
.L_x_2711:
[----:B------:R-:W-:Y:S01]  /*fd60*/  IMAD R168, R209, 0x1000, R193 ;  /* 0x00001000d1a87824 */ /* 0x000fe200078e02c1 */
[----:B------:R-:W-:Y:S01]  /*fd70*/  WARPGROUP.ARRIVE ;  /* 0x00000000000079c5 */ /* 0x000fe20000000000 */
[----:B------:R-:W-:-:S03]  /*fd80*/  IMAD.MOV.U32 R169, RZ, RZ, 0x40000040 ;  /* 0x40000040ffa97424 */ /* 0x000fc600078e00ff */
[----:B------:R-:W-:Y:S02]  /*fd90*/  R2UR UR6, R168 ;  /* 0x00000000a80672ca */ /* 0x000fe400000e0000 */
[----:B------:R-:W-:Y:S01]  /*fda0*/  R2UR UR7, R169 ;  /* 0x00000000a90772ca */ /* 0x000fe200000e0000 */
[----:B------:R-:W-:-:S12]  /*fdb0*/  IMAD.MOV.U32 R169, RZ, RZ, 0x40000040 ;  /* 0x40000040ffa97424 */ /* 0x000fd800078e00ff */
[----:B------:R-:W-:Y:S03]  /*fdc0*/  HGMMA.64x256x16.F32.BF16 R24, R152, gdesc[UR4].tnspB, R24, gsb0 ;  /* 0x43e0000498187df0 */ /* 0x000fe60008001818 */
[----:B------:R-:W-:Y:S02]  /*fdd0*/  WARPGROUP.DEPBAR.LE gsb0, 0x0 ;  /* 0x00008000000079c5 */ /* 0x000fe40000010000 */
[----:B------:R-:W-:Y:S01]  /*fde0*/  VIADD R152, R168, 0x80 ;  /* 0x00000080a8987836 */ /* 0x000fe20000000000 */
        /* <DEDUP_REMOVED lines=31> */
.L_x_2714:
[C---:B------:R-:W-:Y:S01]  /*ffe0*/  ISETP.GT.AND P1, PT, R12.reuse, R226, PT ;  /* 0x000000e20c00720c */ /* 0x040fe20003f24270 */
[----:B012---:R-:W-:Y:S02]  /*fff0*/  VIADD R21, R21, 0x28c60 ;  /* 0x00028c6015157836 */ /* 0x007fe40000000000 */
[----:B------:R-:W-:Y:S02]  /*10000*/  VIADD R12, R12, 0xffffffff ;  /* 0xffffffff0c0c7836 */ /* 0x000fe40000000000 */
[----:B------:R-:W-:Y:S01]  /*10010*/  IMAD.MOV.U32 R15, RZ, RZ, R170 ;  /* 0x000000ffff0f7224 */ /* 0x000fe200078e00aa */
[----:B------:R-:W-:Y:S01]  /*10020*/  PRMT R21, R187, 0x654, R21 ;  /* 0x00000654bb157816 */ /* 0x000fe20000000015 */
[----:B------:R-:W-:Y:S02]  /*10030*/  IMAD.MOV.U32 R13, RZ, RZ, R171 ;  /* 0x000000ffff0d7224 */ /* 0x000fe400078e00ab */
[----:B------:R-:W-:Y:S01]  /*10040*/  IMAD.MOV.U32 R18, RZ, RZ, R209 ;  /* 0x000000ffff127224 */ /* 0x000fe200078e00d1 */
[----:B------:R0:W-:Y:S03]  /*10050*/  SYNCS.ARRIVE.TRANS64.RED.A1T0 RZ, [R21+URZ], RZ ;  /* 0x000000ff15ff79a7 */ /* 0x0001e6000810043f */
[----:B------:R-:W-:Y:S05]  /*10060*/  @P1 BRA `(.L_x_2715) ;  /* 0xffffffd400581947 */ /* 0x000fea000383ffff */
[----:B------:R-:W-:Y:S05]  /*10070*/  BSYNC B0 ;  /* 0x0000000000007941 */ /* 0x000fea0003800000 */
.L_x_2694:
[----:B------:R-:W-:Y:S02]  /*10080*/  IMAD.MOV.U32 R15, RZ, RZ, R170 ;  /* 0x000000ffff0f7224 */ /* 0x000fe400078e00aa */
[----:B------:R-:W-:Y:S02]  /*10090*/  IMAD.MOV.U32 R13, RZ, RZ, R171 ;  /* 0x000000ffff0d7224 */ /* 0x000fe400078e00ab */
[----:B------:R-:W-:-:S07]  /*100a0*/  IMAD.MOV.U32 R18, RZ, RZ, R209 ;  /* 0x000000ffff127224 */ /* 0x000fce00078e00d1 */
.L_x_2693:
[----:B------:R-:W-:Y:S05]  /*100b0*/  BSYNC B1 ;  /* 0x0000000000017941 */ /* 0x000fea0003800000 */
.L_x_2692:
[----:B0-----:R-:W0:Y:S01]  /*100c0*/  LDC R21, c[0x0][0x448] ;  /* 0x00011200ff157b82 */ /* 0x001e220000000800 */
[----:B------:R-:W-:Y:S01]  /*100d0*/  VIADD R152, R195, 0x3f ;  /* 0x0000003fc3987836 */ /* 0x000fe20000000000 */
[----:B------:R-:W-:-:S03]  /*100e0*/  ULDC UR4, c[0x0][0x9dc] ;  /* 0x0002770000047ab9 */ /* 0x000fc60000000800 */
[----:B------:R-:W-:Y:S01]  /*100f0*/  IMAD.MOV.U32 R155, RZ, RZ, R152 ;  /* 0x000000ffff9b7224 */ /* 0x000fe200078e0098 */
[----:B0-----:R-:W-:-:S13]  /*10100*/  ISETP.NE.AND P4, PT, R21, 0x1, PT ;  /* 0x000000011500780c */ /* 0x001fda0003f85270 */
[----:B------:R-:W0:Y:S08]  /*10110*/  @P4 LDC R153, c[0x0][0x44c] ;  /* 0x00011300ff994b82 */ /* 0x000e300000000800 */
[----:B------:R-:W1:Y:S01]  /*10120*/  @P4 LDC R21, c[0x0][0x450] ;  /* 0x00011400ff154b82 */ /* 0x000e620000000800 */
[----:B0-----:R-:W-:-:S05]  /*10130*/  @P4 IMAD.HI.U32 R153, R152, R153, RZ ;  /* 0x0000009998994227 */ /* 0x001fca00078e00ff */
[----:B-1----:R-:W-:Y:S02]  /*10140*/  @P4 SHF.R.U32.HI R155, RZ, R21, R153 ;  /* 0x00000015ff9b4219 */ /* 0x002fe40000011699 */
[----:B------:R-:W-:-:S05]  /*10150*/  IADD3 R21, R184, 0x1, -R23 ;  /* 0x00000001b8157810 */ /* 0x000fca0007ffe817 */
[----:B------:R-:W-:Y:S02]  /*10160*/  IMAD.IADD R155, R21, 0x1, R155 ;  /* 0x00000001159b7824 */ /* 0x000fe400078e029b */
[----:B------:R-:W0:Y:S02]  /*10170*/  LDC R21, c[0x0][0x9e4] ;  /* 0x00027900ff157b82 */ /* 0x000e240000000800 */
[----:B------:R-:W-:Y:S01]  /*10180*/  VIADD R154, R155, -UR4 ;  /* 0x800000049b9a7c36 */ /* 0x000fe20008000000 */
[----:B0-----:R-:W-:-:S13]  /*10190*/  ISETP.GE.AND P5, PT, R21, 0x1, PT ;  /* 0x000000011500780c */ /* 0x001fda0003fa6270 */
[----:B------:R-:W-:Y:S05]  /*101a0*/  @!P5 BRA `(.L_x_2716) ;  /* 0x000000000044d947 */ /* 0x000fea0003800000 */
        /* <DEDUP_REMOVED lines=10> */
.L_x_2718:
[----:B------:R-:W-:-:S13]  /*10250*/  ISETP.NE.AND P1, PT, R21, 0x1, PT ;  /* 0x000000011500780c */ /* 0x000fda0003f25270 */
[----:B------:R-:W0:Y:S02]  /*10260*/  @P1 LDC.64 R152, c[0x0][0x9e8] ;  /* 0x00027a00ff981b82 */ /* 0x000e240000000a00 */
[----:B0-----:R-:W-:-:S05]  /*10270*/  @P1 IMAD.HI.U32 R152, R155, R152, RZ ;  /* 0x000000989b981227 */ /* 0x001fca00078e00ff */
[----:B------:R-:W-:-:S07]  /*10280*/  @P1 SHF.R.U32.HI R155, RZ, R153, R152 ;  /* 0x00000099ff9b1219 */ /* 0x000fce0000011698 */
.L_x_2719:
[----:B------:R-:W-:Y:S05]  /*10290*/  BSYNC B0 ;  /* 0x0000000000007941 */ /* 0x000fea0003800000 */
.L_x_2717:
[----:B------:R-:W-:-:S05]  /*102a0*/  IMAD R21, R155, R21, RZ ;  /* 0x000000159b157224 */ /* 0x000fca00078e02ff */
[----:B------:R-:W-:-:S07]  /*102b0*/  VIMNMX R154, R154, R21, !PT ;  /* 0x000000159a9a7248 */ /* 0x000fce0007fe0100 */
.L_x_2716:
[----:B------:R-:W2:Y:S01]  /*102c0*/  LDL R152, [R1+0x8] ;  /* 0x0000080001987983 */ /* 0x000ea20000100800 */
[----:B------:R-:W-:Y:S01]  /*102d0*/  IADD3 R154, R154, 0x3f, RZ ;  /* 0x0000003f9a9a7810 */ /* 0x000fe20007ffe0ff */
[----:B------:R-:W-:Y:S03]  /*102e0*/  BSSY B1, `(.L_x_2720) ;  /* 0x00001f2000017945 */ /* 0x000fe60003800000 */
[----:B------:R-:W-:-:S04]  /*102f0*/  SHF.R.S32.HI R21, RZ, 0x1f, R154 ;  /* 0x0000001fff157819 */ /* 0x000fc8000001149a */
[----:B------:R-:W-:-:S04]  /*10300*/  LEA.HI R21, R21, R154, RZ, 0x6 ;  /* 0x0000009a15157211 */ /* 0x000fc800078f30ff */
[----:B------:R-:W-:-:S04]  /*10310*/  SHF.R.S32.HI R21, RZ, 0x6, R21 ;  /* 0x00000006ff157819 */ /* 0x000fc80000011415 */
[----:B--2---:R-:W-:-:S04]  /*10320*/  VIMNMX R21, R152, R21, !PT ;  /* 0x0000001598157248 */ /* 0x004fc80007fe0100 */
[----:B------:R-:W-:-:S13]  /*10330*/  ISETP.GE.AND P1, PT, R12, R21, PT ;  /* 0x000000150c00720c */ /* 0x000fda0003f26270 */
[----:B------:R-:W-:Y:S05]  /*10340*/  @!P1 BRA `(.L_x_2721) ;  /* 0x0000001c00ac9947 */ /* 0x000fea0003800000 */
[----:B------:R-:W-:Y:S01]  /*10350*/  BSSY B0, `(.L_x_2722) ;  /* 0x00001e9000007945 */ /* 0x000fe20003800000 */
[----:B------:R-:W-:Y:S02]  /*10360*/  IMAD.MOV.U32 R216, RZ, RZ, R15 ;  /* 0x000000ffffd87224 */ /* 0x000fe400078e000f */
[----:B------:R-:W-:Y:S02]  /*10370*/  IMAD.MOV.U32 R219, RZ, RZ, R13 ;  /* 0x000000ffffdb7224 */ /* 0x000fe400078e000d */
[----:B------:R-:W-:Y:S02]  /*10380*/  IMAD.MOV.U32 R209, RZ, RZ, R12 ;  /* 0x000000ffffd17224 */ /* 0x000fe400078e000c */
[----:B------:R-:W-:-:S07]  /*10390*/  IMAD.MOV.U32 R217, RZ, RZ, R18 ;  /* 0x000000ffffd97224 */ /* 0x000fce00078e0012 */
.L_x_2735:
[----:B------:R-:W-:Y:S02]  /*103a0*/  VIADD R18, R217, 0x1 ;  /* 0x00000001d9127836 */ /* 0x000fe40000000000 */
[----:B0-----:R-:W-:Y:S02]  /*103b0*/  IMAD.MOV.U32 R12, RZ, RZ, R209 ;  /* 0x000000ffff0c7224 */ /* 0x001fe400078e00d1 */
[----:B------:R-:W-:Y:S01]  /*103c0*/  VIADD R209, R209, 0xffffffff ;  /* 0xffffffffd1d17836 */ /* 0x000fe20000000000 */
[----:B------:R-:W-:Y:S02]  /*103d0*/  ISETP.NE.AND P2, PT, R18, 0x2, PT ;  /* 0x000000021200780c */ /* 0x000fe40003f45270 */
[----:B------:R-:W-:Y:S02]  /*103e0*/  ISETP.GT.AND P1, PT, R12, R21, PT ;  /* 0x000000150c00720c */ /* 0x000fe40003f24270 */
[----:B------:R-:W-:Y:S02]  /*103f0*/  SEL R12, RZ, 0x1, P2 ;  /* 0x00000001ff0c7807 */ /* 0x000fe40001000000 */
[----:B------:R-:W-:-:S02]  /*10400*/  SEL R18, R18, RZ, P2 ;  /* 0x000000ff12127207 */ /* 0x000fc40001000000 */
[----:B------:R-:W-:Y:S01]  /*10410*/  LOP3.LUT R19, R19, R12, RZ, 0x3c, !PT ;  /* 0x0000000c13137212 */ /* 0x000fe200078e3cff */
[----:B------:R-:W-:Y:S06]  /*10420*/  @!P0 BRA `(.L_x_2723) ;  /* 0x0000000000048947 */ /* 0x000fec0003800000 */
[----:B------:R-:W-:Y:S01]  /*10430*/  BPT.TRAP 0x1 ;  /* 0x000000040000795c */ /* 0x000fe20000300000 */
.L_x_2723:
[----:B------:R-:W-:Y:S01]  /*10440*/  IMAD R12, R18, 0x8, R2 ;  /* 0x00000008120c7824 */ /* 0x000fe200078e0202 */
[----:B------:R-:W-:-:S04]  /*10450*/  SHF.L.U32 R212, R19, 0x1f, RZ ;  /* 0x0000001f13d47819 */ /* 0x000fc800000006ff */
[----:B------:R0:W1:Y:S01]  /*10460*/  SYNCS.PHASECHK.TRANS64.TRYWAIT P2, [R12+URZ+0x28c30], R212 ;  /* 0x028c30d40c0075a7 */ /* 0x000062000804017f */
[----:B------:R-:W-:Y:S05]  /*10470*/  @!P0 BRA `(.L_x_2724) ;  /* 0x0000000000048947 */ /* 0x000fea0003800000 */
[----:B------:R-:W-:Y:S01]  /*10480*/  BPT.TRAP 0x1 ;  /* 0x000000040000795c */ /* 0x000fe20000300000 */
.L_x_2724:
[----:B------:R-:W-:Y:S01]  /*10490*/  BSSY B2, `(.L_x_2725) ;  /* 0x0000006000027945 */ /* 0x000fe20003800000 */
[----:B------:R-:W-:Y:S02]  /*104a0*/  IMAD R156, R18, 0x200, R14 ;  /* 0x00000200129c7824 */ /* 0x000fe400078e020e */
[----:B------:R-:W-:Y:S01]  /*104b0*/  IMAD.MOV.U32 R157, RZ, RZ, 0x40000040 ;  /* 0x40000040ff9d7424 */ /* 0x000fe200078e00ff */
[----:B-1----:R-:W-:Y:S06]  /*104c0*/  @P2 BRA `(.L_x_2726) ;  /* 0x0000000000082947 */ /* 0x002fec0003800000 */
[----:B------:R-:W1:Y:S02]  /*104d0*/  SYNCS.PHASECHK.TRANS64.TRYWAIT P2, [R12+URZ+0x28c30], R212 ;  /* 0x028c30d40c0075a7 */ /* 0x000e64000804017f */
[----:B-1----:R-:W-:Y:S05]  /*104e0*/  @!P2 BRA `(.L_x_2727) ;  /* 0x0000010c00f8a947 */ /* 0x002fea0003800000 */
.L_x_2726:
[----:B------:R-:W-:Y:S05]  /*104f0*/  BSYNC B2 ;  /* 0x0000000000027941 */ /* 0x000fea0003800000 */
.L_x_2725:
        /* <DEDUP_REMOVED lines=36> */
.L_x_2728:
        /* <DEDUP_REMOVED lines=26> */
[----:B------:R-:W-:-:S06]  /*108e0*/  FMUL.FTZ R162, R162, UR4 ;  /* 0x00000004a2a27c20 */ /* 0x000fcc0008410000 */
        /* <DEDUP_REMOVED lines=58> */
[----:B------:R-:W-:-:S04]  /*10c90*/  FFMA.FTZ R181, R181, R20, -R154 ;  /* 0x00000014b5b57223 */ /* 0x000fc8000001089a */
        /* <DEDUP_REMOVED lines=8> */
[----:B------:R-:W-:Y:S01]  /*10d20*/  MUFU.EX2 R219, R156 ;  /* 0x0000009c00db7308 */ /* 0x000fe20000000800 */
[----:B---3--:R-:W-:Y:S01]  /*10d30*/  FFMA.FTZ R154, R173, R3, R15 ;  /* 0x00000003ad9a7223 */ /* 0x008fe2000001000f */
[----:B------:R-:W-:Y:S01]  /*10d40*/  FMUL.FTZ R3, R163, UR4 ;  /* 0x00000004a3037c20 */ /* 0x000fe20008410000 */
[----:B------:R-:W-:Y:S01]  /*10d50*/  FMUL.FTZ R163, R170, UR4 ;  /* 0x00000004aaa37c20 */ /* 0x000fe20008410000 */
[----:B------:R-:W-:Y:S01]  /*10d60*/  FMUL.FTZ R170, R175, UR4 ;  /* 0x00000004afaa7c20 */ /* 0x000fe20008410000 */
[----:B------:R-:W-:Y:S01]  /*10d70*/  FMUL.FTZ R175, R182, UR4 ;  /* 0x00000004b6af7c20 */ /* 0x000fe20008410000 */
[-C--:B------:R-:W-:Y:S01]  /*10d80*/  FMUL.FTZ R37, R37, R173.reuse ;  /* 0x000000ad25257220 */ /* 0x080fe20000410000 */
[----:B------:R-:W-:Y:S01]  /*10d90*/  FMUL.FTZ R40, R40, R173 ;  /* 0x000000ad28287220 */ /* 0x000fe20000410000 */
[----:B------:R-:W-:Y:S01]  /*10da0*/  MUFU.TANH R3, R3 ;  /* 0x0000000300037308 */ /* 0x000fe20000002400 */
[C---:B----4-:R-:W-:Y:S01]  /*10db0*/  FADD.FTZ R154, R152.reuse, R154 ;  /* 0x0000009a989a7221 */ /* 0x050fe20000010000 */
[----:B------:R-:W-:Y:S01]  /*10dc0*/  F2FP.BF16.F32.PACK_AB R152, R152, R15 ;  /* 0x0000000f9898723e */ /* 0x000fe200000010ff */
        /* <DEDUP_REMOVED lines=12> */
[-C--:B------:R-:W-:Y:S01]  /*10e90*/  FMUL.FTZ R64, R64, R173.reuse ;  /* 0x000000ad40407220 */ /* 0x080fe20000410000 */
[----:B------:R-:W-:Y:S01]  /*10ea0*/  MUFU.TANH R163, R163 ;  /* 0x000000a300a37308 */ /* 0x000fe20000002400 */
[----:B--2---:R-:W-:Y:S01]  /*10eb0*/  FMUL.FTZ R153, R166, UR4 ;  /* 0x00000004a6997c20 */ /* 0x004fe20008410000 */
[----:B------:R-:W-:Y:S01]  /*10ec0*/  FMUL.FTZ R166, R171, UR4 ;  /* 0x00000004aba67c20 */ /* 0x000fe20008410000 */
[----:B------:R-:W-:Y:S01]  /*10ed0*/  FMUL.FTZ R171, R178, UR4 ;  /* 0x00000004b2ab7c20 */ /* 0x000fe20008410000 */
[-C--:B------:R-:W-:Y:S01]  /*10ee0*/  FMUL.FTZ R65, R65, R173.reuse ;  /* 0x000000ad41417220 */ /* 0x080fe20000410000 */
[-C--:B------:R-:W-:Y:S01]  /*10ef0*/  FMUL.FTZ R68, R68, R173.reuse ;  /* 0x000000ad44447220 */ /* 0x080fe20000410000 */
[-C--:B------:R-:W-:Y:S01]  /*10f00*/  FMUL.FTZ R69, R69, R173.reuse ;  /* 0x000000ad45457220 */ /* 0x080fe20000410000 */
[-C--:B------:R-:W-:Y:S01]  /*10f10*/  FMUL.FTZ R72, R72, R173.reuse ;  /* 0x000000ad48487220 */ /* 0x080fe20000410000 */
[----:B------:R-:W-:Y:S01]  /*10f20*/  MUFU.TANH R153, R153 ;  /* 0x0000009900997308 */ /* 0x000fe20000002400 */
[----:B---3--:R-:W-:Y:S01]  /*10f30*/  FADD.FTZ R154, R15, R154 ;  /* 0x0000009a0f9a7221 */ /* 0x008fe20000010000 */
[-C--:B------:R-:W-:Y:S01]  /*10f40*/  FMUL.FTZ R73, R73, R173.reuse ;  /* 0x000000ad49497220 */ /* 0x080fe20000410000 */
[-C--:B------:R-:W-:Y:S01]  /*10f50*/  FMUL.FTZ R76, R76, R173.reuse ;  /* 0x000000ad4c4c7220 */ /* 0x080fe20000410000 */
[----:B------:R-:W-:Y:S01]  /*10f60*/  FMUL.FTZ R77, R77, R173 ;  /* 0x000000ad4d4d7220 */ /* 0x000fe20000410000 */
[C---:B------:R-:W-:Y:S01]  /*10f70*/  FADD.FTZ R156, R219.reuse, R154 ;  /* 0x0000009adb9c7221 */ /* 0x040fe20000010000 */
[----:B------:R-:W-:Y:S01]  /*10f80*/  F2FP.BF16.F32.PACK_AB R154, R219, R15 ;  /* 0x0000000fdb9a723e */ /* 0x000fe200000010ff */
        /* <DEDUP_REMOVED lines=9> */
[----:B------:R4:W5:Y:S01]  /*11020*/  MUFU.EX2 R219, R160 ;  /* 0x000000a000db7308 */ /* 0x0009620000000800 */
[----:B--2---:R-:W-:Y:S01]  /*11030*/  FMUL.FTZ R157, R167, UR4 ;  /* 0x00000004a79d7c20 */ /* 0x004fe20008410000 */
[----:B------:R-:W-:Y:S01]  /*11040*/  FMUL.FTZ R167, R174, UR4 ;  /* 0x00000004aea77c20 */ /* 0x000fe20008410000 */
[----:B------:R-:W-:Y:S01]  /*11050*/  FMUL.FTZ R174, R179, UR4 ;  /* 0x00000004b3ae7c20 */ /* 0x000fe20008410000 */
[----:B------:R-:W-:Y:S01]  /*11060*/  FMUL.FTZ R179, R183, UR4 ;  /* 0x00000004b7b37c20 */ /* 0x000fe20008410000 */
[-C--:B------:R-:W-:Y:S01]  /*11070*/  FMUL.FTZ R96, R96, R173.reuse ;  /* 0x000000ad60607220 */ /* 0x080fe20000410000 */
[-C--:B------:R-:W-:Y:S01]  /*11080*/  FMUL.FTZ R97, R97, R173.reuse ;  /* 0x000000ad61617220 */ /* 0x080fe20000410000 */
[----:B------:R-:W-:Y:S01]  /*11090*/  FMUL.FTZ R100, R100, R173 ;  /* 0x000000ad64647220 */ /* 0x000fe20000410000 */
[----:B------:R-:W2:Y:S01]  /*110a0*/  MUFU.TANH R157, R157 ;  /* 0x0000009d009d7308 */ /* 0x000ea20000002400 */
[----:B----4-:R-:W-:-:S02]  /*110b0*/  IMAD.MOV R160, RZ, RZ, -R197 ;  /* 0x000000ffffa07224 */ /* 0x010fc400078e0ac5 */
[----:B---3--:R-:W-:Y:S01]  /*110c0*/  FADD.FTZ R156, R15, R156 ;  /* 0x0000009c0f9c7221 */ /* 0x008fe20000010000 */
[-C--:B------:R-:W-:Y:S01]  /*110d0*/  FMUL.FTZ R101, R101, R173.reuse ;  /* 0x000000ad65657220 */ /* 0x080fe20000410000 */
[-C--:B------:R-:W-:Y:S01]  /*110e0*/  FMUL.FTZ R104, R104, R173.reuse ;  /* 0x000000ad68687220 */ /* 0x080fe20000410000 */
[-C--:B------:R-:W-:Y:S01]  /*110f0*/  FMUL.FTZ R105, R105, R173.reuse ;  /* 0x000000ad69697220 */ /* 0x080fe20000410000 */
[----:B------:R-:W-:Y:S01]  /*11100*/  ISETP.NE.AND P2, PT, R185, R160, PT ;  /* 0x000000a0b900720c */ /* 0x000fe20003f45270 */
[----:B------:R-:W-:Y:S01]  /*11110*/  VIADD R160, R12, 0x28c40 ;  /* 0x00028c400ca07836 */ /* 0x000fe20000000000 */
[----:B------:R-:W3:Y:S01]  /*11120*/  MUFU.TANH R166, R166 ;  /* 0x000000a600a67308 */ /* 0x000ee20000002400 */
[-C--:B------:R-:W-:Y:S01]  /*11130*/  FMUL.FTZ R108, R108, R173.reuse ;  /* 0x000000ad6c6c7220 */ /* 0x080fe20000410000 */
[-C--:B------:R-:W-:Y:S01]  /*11140*/  FMUL.FTZ R109, R109, R173.reuse ;  /* 0x000000ad6d6d7220 */ /* 0x080fe20000410000 */
[-C--:B------:R-:W-:Y:S01]  /*11150*/  FMUL.FTZ R112, R112, R173.reuse ;  /* 0x000000ad70707220 */ /* 0x080fe20000410000 */
[----:B------:R-:W-:Y:S01]  /*11160*/  PRMT R160, R187, 0x654, R160 ;  /* 0x00000654bba07816 */ /* 0x000fe200000000a0 */
[-C--:B------:R-:W-:Y:S01]  /*11170*/  FMUL.FTZ R113, R113, R173.reuse ;  /* 0x000000ad71717220 */ /* 0x080fe20000410000 */
[-C--:B------:R-:W-:Y:S01]  /*11180*/  FMUL.FTZ R116, R116, R173.reuse ;  /* 0x000000ad74747220 */ /* 0x080fe20000410000 */
[-C--:B------:R-:W-:Y:S01]  /*11190*/  FMUL.FTZ R117, R117, R173.reuse ;  /* 0x000000ad75757220 */ /* 0x080fe20000410000 */
[----:B------:R5:W-:Y:S01]  /*111a0*/  SYNCS.ARRIVE.TRANS64.RED.A1T0 RZ, [R160+URZ], RZ ;  /* 0x000000ffa0ff79a7 */ /* 0x000be2000810043f */
[----:B------:R-:W4:Y:S01]  /*111b0*/  MUFU.TANH R167, R167 ;  /* 0x000000a700a77308 */ /* 0x000f220000002400 */
[-C--:B------:R-:W-:Y:S01]  /*111c0*/  FMUL.FTZ R120, R120, R173.reuse ;  /* 0x000000ad78787220 */ /* 0x080fe20000410000 */
[-C--:B------:R-:W-:Y:S01]  /*111d0*/  FMUL.FTZ R121, R121, R173.reuse ;  /* 0x000000ad79797220 */ /* 0x080fe20000410000 */
[-C--:B------:R-:W-:Y:S01]  /*111e0*/  FMUL.FTZ R124, R124, R173.reuse ;  /* 0x000000ad7c7c7220 */ /* 0x080fe20000410000 */
[-C--:B------:R-:W-:Y:S01]  /*111f0*/  FMUL.FTZ R125, R125, R173.reuse ;  /* 0x000000ad7d7d7220 */ /* 0x080fe20000410000 */
[-C--:B------:R-:W-:Y:S01]  /*11200*/  FMUL.FTZ R128, R128, R173.reuse ;  /* 0x000000ad80807220 */ /* 0x080fe20000410000 */
[----:B------:R-:W-:Y:S01]  /*11210*/  FMUL.FTZ R129, R129, R173 ;  /* 0x000000ad81817220 */ /* 0x000fe20000410000 */
[C---:B-----5:R-:W-:Y:S01]  /*11220*/  FADD.FTZ R160, R219.reuse, R156 ;  /* 0x0000009cdba07221 */ /* 0x060fe20000010000 */
[----:B------:R-:W-:Y:S01]  /*11230*/  F2FP.BF16.F32.PACK_AB R156, R219, R15 ;  /* 0x0000000fdb9c723e */ /* 0x000fe200000010ff */
[----:B------:R-:W5:Y:S01]  /*11240*/  MUFU.TANH R170, R170 ;  /* 0x000000aa00aa7308 */ /* 0x000f620000002400 */
[----:B------:R-:W-:Y:S01]  /*11250*/  FMNMX.FTZ R15, R177, R216, !PT ;  /* 0x000000d8b10f7209 */ /* 0x000fe20007810000 */
[-C--:B------:R-:W-:Y:S01]  /*11260*/  FMUL.FTZ R132, R132, R173.reuse ;  /* 0x000000ad84847220 */ /* 0x080fe20000410000 */
[-C--:B------:R-:W-:Y:S01]  /*11270*/  FMUL.FTZ R133, R133, R173.reuse ;  /* 0x000000ad85857220 */ /* 0x080fe20000410000 */
[----:B------:R-:W-:Y:S01]  /*11280*/  FMUL.FTZ R136, R136, R173 ;  /* 0x000000ad88887220 */ /* 0x000fe20000410000 */
[----:B------:R-:W-:Y:S01]  /*11290*/  FMNMX.FTZ R15, R155, R15, !PT ;  /* 0x0000000f9b0f7209 */ /* 0x000fe20007810000 */
[-C--:B------:R-:W-:Y:S01]  /*112a0*/  FMUL.FTZ R137, R137, R173.reuse ;  /* 0x000000ad89897220 */ /* 0x080fe20000410000 */
[----:B------:R-:W-:Y:S01]  /*112b0*/  FMUL.FTZ R140, R140, R173 ;  /* 0x000000ad8c8c7220 */ /* 0x000fe20000410000 */
[----:B------:R-:W0:Y:S01]  /*112c0*/  MUFU.TANH R171, R171 ;  /* 0x000000ab00ab7308 */ /* 0x000e220000002400 */
[----:B------:R-:W-:Y:S01]  /*112d0*/  FMNMX.FTZ R15, R158, R15, !PT ;  /* 0x0000000f9e0f7209 */ /* 0x000fe20007810000 */
[-C--:B------:R-:W-:Y:S01]  /*112e0*/  FMUL.FTZ R141, R141, R173.reuse ;  /* 0x000000ad8d8d7220 */ /* 0x080fe20000410000 */
[-C--:B------:R-:W-:Y:S01]  /*112f0*/  FMUL.FTZ R144, R144, R173.reuse ;  /* 0x000000ad90907220 */ /* 0x080fe20000410000 */
[----:B------:R-:W-:Y:S01]  /*11300*/  FMUL.FTZ R145, R145, R173 ;  /* 0x000000ad91917220 */ /* 0x000fe20000410000 */
[----:B------:R-:W-:Y:S01]  /*11310*/  FMNMX.FTZ R15, R159, R15, !PT ;  /* 0x0000000f9f0f7209 */ /* 0x000fe20007810000 */
[-C--:B------:R-:W-:Y:S01]  /*11320*/  FMUL.FTZ R148, R148, R173.reuse ;  /* 0x000000ad94947220 */ /* 0x080fe20000410000 */
[----:B------:R-:W-:Y:S01]  /*11330*/  FMUL.FTZ R149, R149, R173 ;  /* 0x000000ad95957220 */ /* 0x000fe20000410000 */
[----:B------:R-:W1:Y:S01]  /*11340*/  MUFU.TANH R174, R174 ;  /* 0x000000ae00ae7308 */ /* 0x000e620000002400 */
[----:B------:R-:W-:-:S04]  /*11350*/  FMNMX.FTZ R15, R162, R15, !PT ;  /* 0x0000000fa20f7209 */ /* 0x000fc80007810000 */
[----:B------:R-:W-:-:S03]  /*11360*/  FMNMX.FTZ R15, R3, R15, !PT ;  /* 0x0000000f030f7209 */ /* 0x000fc60007810000 */
[----:B------:R-:W1:Y:S01]  /*11370*/  MUFU.TANH R175, R175 ;  /* 0x000000af00af7308 */ /* 0x000e620000002400 */
[----:B------:R-:W-:-:S04]  /*11380*/  FMNMX.FTZ R15, R153, R15, !PT ;  /* 0x0000000f990f7209 */ /* 0x000fc80007810000 */
[----:B--2---:R-:W-:-:S03]  /*11390*/  FMNMX.FTZ R15, R157, R15, !PT ;  /* 0x0000000f9d0f7209 */ /* 0x004fc60007810000 */
[----:B------:R-:W-:Y:S01]  /*113a0*/  MUFU.TANH R179, R179 ;  /* 0x000000b300b37308 */ /* 0x000fe20000002400 */
[----:B------:R-:W-:-:S04]  /*113b0*/  FMNMX.FTZ R15, R163, R15, !PT ;  /* 0x0000000fa30f7209 */ /* 0x000fc80007810000 */
[----:B---3--:R-:W-:-:S03]  /*113c0*/  FMNMX.FTZ R15, R166, R15, !PT ;  /* 0x0000000fa60f7209 */ /* 0x008fc60007810000 */
[----:B------:R-:W2:Y:S01]  /*113d0*/  MUFU.EX2 R161, R161 ;  /* 0x000000a100a17308 */ /* 0x000ea20000000800 */
[----:B----4-:R-:W-:-:S04]  /*113e0*/  FMNMX.FTZ R15, R167, R15, !PT ;  /* 0x0000000fa70f7209 */ /* 0x010fc80007810000 */
[----:B-----5:R-:W-:-:S03]  /*113f0*/  FMNMX.FTZ R15, R170, R15, !PT ;  /* 0x0000000faa0f7209 */ /* 0x020fc60007810000 */
[----:B------:R-:W3:Y:S01]  /*11400*/  MUFU.EX2 R164, R164 ;  /* 0x000000a400a47308 */ /* 0x000ee20000000800 */
[----:B0-----:R-:W-:-:S04]  /*11410*/  FMNMX.FTZ R15, R171, R15, !PT ;  /* 0x0000000fab0f7209 */ /* 0x001fc80007810000 */
[----:B-1----:R-:W-:-:S03]  /*11420*/  FMNMX.FTZ R15, R174, R15, !PT ;  /* 0x0000000fae0f7209 */ /* 0x002fc60007810000 */
[----:B------:R-:W-:Y:S01]  /*11430*/  MUFU.EX2 R165, R165 ;  /* 0x000000a500a57308 */ /* 0x000fe20000000800 */
[----:B------:R-:W-:Y:S01]  /*11440*/  FMNMX.FTZ R15, R175, R15, !PT ;  /* 0x0000000faf0f7209 */ /* 0x000fe20007810000 */
[----:B--2---:R-:W-:-:S03]  /*11450*/  FADD.FTZ R160, R161, R160 ;  /* 0x000000a0a1a07221 */ /* 0x004fc60000010000 */
[----:B------:R-:W-:-:S03]  /*11460*/  FMNMX.FTZ R15, R179, R15, !PT ;  /* 0x0000000fb30f7209 */ /* 0x000fc60007810000 */
[----:B------:R-:W-:Y:S01]  /*11470*/  MUFU.EX2 R169, R169 ;  /* 0x000000a900a97308 */ /* 0x000fe20000000800 */
[----:B---3--:R-:W-:Y:S01]  /*11480*/  FADD.FTZ R160, R164, R160 ;  /* 0x000000a0a4a07221 */ /* 0x008fe20000010000 */
[----:B------:R-:W0:Y:S06]  /*11490*/  SHFL.BFLY PT, R178, R15, 0x2, 0x1f ;  /* 0x0c401f000fb27f89 */ /* 0x000e2c00000e0000 */
[----:B------:R-:W-:Y:S08]  /*114a0*/  MUFU.EX2 R172, R172 ;  /* 0x000000ac00ac7308 */ /* 0x000ff00000000800 */
[----:B------:R-:W-:Y:S08]  /*114b0*/  MUFU.EX2 R176, R176 ;  /* 0x000000b000b07308 */ /* 0x000ff00000000800 */
[----:B------:R-:W-:Y:S01]  /*114c0*/  MUFU.EX2 R221, R221 ;  /* 0x000000dd00dd7308 */ /* 0x000fe20000000800 */
[----:B0-----:R-:W-:-:S05]  /*114d0*/  FMNMX.FTZ R15, R15, R178, !PT ;  /* 0x000000b20f0f7209 */ /* 0x001fca0007810000 */
[----:B------:R-:W0:Y:S02]  /*114e0*/  SHFL.BFLY PT, R182, R15, 0x1, 0x1f ;  /* 0x0c201f000fb67f89 */ /* 0x000e2400000e0000 */
[----:B------:R1:W-:Y:S08]  /*114f0*/  MUFU.EX2 R178, R168 ;  /* 0x000000a800b27308 */ /* 0x0003f00000000800 */
[----:B------:R-:W-:Y:S08]  /*11500*/  MUFU.EX2 R180, R180 ;  /* 0x000000b400b47308 */ /* 0x000ff00000000800 */
[----:B------:R-:W-:Y:S01]  /*11510*/  MUFU.EX2 R181, R181 ;  /* 0x000000b500b57308 */ /* 0x000fe20000000800 */
[----:B0-----:R-:W-:Y:S01]  /*11520*/  FMNMX.FTZ R15, R15, R182, !PT ;  /* 0x000000b60f0f7209 */ /* 0x001fe20007810000 */
[----:B------:R-:W-:-:S04]  /*11530*/  @!P2 IMAD R182, R217, 0x40, R194 ;  /* 0x00000040d9b6a824 */ /* 0x000fc800078e02c2 */
[----:B-1----:R-:W-:Y:S01]  /*11540*/  FADD.FTZ R168, -R15, R216 ;  /* 0x000000d80fa87221 */ /* 0x002fe20000010100 */
[----:B------:R-:W-:-:S03]  /*11550*/  @!P2 IMAD R182, R182, 0x4, R2 ;  /* 0x00000004b6b6a824 */ /* 0x000fc600078e0202 */
[----:B------:R-:W-:Y:S02]  /*11560*/  FMUL.FTZ R168, R168, R20 ;  /* 0x00000014a8a87220 */ /* 0x000fe40000410000 */
[----:B------:R-:W-:Y:S04]  /*11570*/  @!P2 STS [R182+0x28800], R173 ;  /* 0x028800adb600a388 */ /* 0x000fe80000000800 */
        /* <DEDUP_REMOVED lines=108> */
[-C--:B------:R-:W-:Y:S01]  /*11c40*/  FMUL.FTZ R139, R139, R168.reuse ;  /* 0x000000a88b8b7220 */ /* 0x080fe20000410000 */
[----:B------:R-:W-:Y:S01]  /*11c50*/  FADD.FTZ R3, R172, R3 ;  /* 0x00000003ac037221 */ /* 0x000fe20000010000 */
[----:B------:R-:W2:Y:S01]  /*11c60*/  MUFU.EX2 R170, R170 ;  /* 0x000000aa00aa7308 */ /* 0x000ea20000000800 */
        /* <DEDUP_REMOVED lines=8> */
[----:B-1----:R-:W-:Y:S01]  /*11cf0*/  FADD.FTZ R163, R0, R162 ;  /* 0x000000a200a37221 */ /* 0x002fe20000010000 */
[----:B------:R-:W-:Y:S01]  /*11d00*/  F2FP.BF16.F32.PACK_AB R162, R172, R169 ;  /* 0x000000a9aca2723e */ /* 0x000fe200000010ff */
[----:B------:R-:W-:-:S05]  /*11d10*/  FMUL.FTZ R151, R151, R168 ;  /* 0x000000a897977220 */ /* 0x000fca0000410000 */
[----:B------:R-:W1:Y:S01]  /*11d20*/  MUFU.EX2 R174, R174 ;  /* 0x000000ae00ae7308 */ /* 0x000e620000000800 */
[C---:B--2---:R-:W-:Y:S01]  /*11d30*/  FADD.FTZ R164, R170.reuse, R163 ;  /* 0x000000a3aaa47221 */ /* 0x044fe20000010000 */
[----:B------:R-:W-:Y:S01]  /*11d40*/  F2FP.BF16.F32.PACK_AB R163, R170, R0 ;  /* 0x00000000aaa3723e */ /* 0x000fe200000010ff */
[----:B------:R-:W-:-:S04]  /*11d50*/  FADD.FTZ R0, R176, R3 ;  /* 0x00000003b0007221 */ /* 0x000fc80000010000 */
[----:B------:R-:W-:Y:S01]  /*11d60*/  FADD.FTZ R0, R221, R0 ;  /* 0x00000000dd007221 */ /* 0x000fe20000010000 */
[----:B------:R-:W2:Y:S01]  /*11d70*/  MUFU.EX2 R167, R175 ;  /* 0x000000af00a77308 */ /* 0x000ea20000000800 */
[----:B---3--:R-:W-:Y:S01]  /*11d80*/  FADD.FTZ R3, R171, R164 ;  /* 0x000000a4ab037221 */ /* 0x008fe20000010000 */
[----:B------:R-:W-:Y:S01]  /*11d90*/  F2FP.BF16.F32.PACK_AB R164, R221, R176 ;  /* 0x000000b0dda4723e */ /* 0x000fe200000010ff */
[----:B------:R-:W-:Y:S01]  /*11da0*/  FADD.FTZ R166, R180, R0 ;  /* 0x00000000b4a67221 */ /* 0x000fe20000010000 */
[----:B------:R0:W-:Y:S04]  /*11db0*/  STSM.16.M88.4 [R201], R160 ;  /* 0x000000a0c9007844 */ /* 0x0001e80000000200 */
[----:B------:R-:W3:Y:S01]  /*11dc0*/  MUFU.EX2 R179, R179 ;  /* 0x000000b300b37308 */ /* 0x000ee20000000800 */
[C---:B-1----:R-:W-:Y:S01]  /*11dd0*/  FADD.FTZ R3, R174.reuse, R3 ;  /* 0x00000003ae037221 */ /* 0x042fe20000010000 */
[----:B------:R-:W-:-:S03]  /*11de0*/  F2FP.BF16.F32.PACK_AB R165, R174, R171 ;  /* 0x000000abaea5723e */ /* 0x000fc600000010ff */
[----:B--2---:R-:W-:Y:S01]  /*11df0*/  FADD.FTZ R0, R167, R3 ;  /* 0x00000003a7007221 */ /* 0x004fe20000010000 */
[C---:B------:R-:W-:Y:S01]  /*11e00*/  FADD.FTZ R3, R181.reuse, R166 ;  /* 0x000000a6b5037221 */ /* 0x040fe20000010000 */
[----:B------:R-:W-:Y:S02]  /*11e10*/  F2FP.BF16.F32.PACK_AB R166, R181, R180 ;  /* 0x000000b4b5a6723e */ /* 0x000fe400000010ff */
[C---:B---3--:R-:W-:Y:S01]  /*11e20*/  F2FP.BF16.F32.PACK_AB R167, R179.reuse, R167 ;  /* 0x000000a7b3a7723e */ /* 0x048fe200000010ff */
[----:B------:R-:W-:-:S04]  /*11e30*/  FADD.FTZ R0, R179, R0 ;  /* 0x00000000b3007221 */ /* 0x000fc80000010000 */
[----:B------:R0:W-:Y:S01]  /*11e40*/  STSM.16.M88.4 [R200], R164 ;  /* 0x000000a4c8007844 */ /* 0x0001e20000000200 */
[----:B------:R-:W-:Y:S05]  /*11e50*/  @!P0 BRA `(.L_x_2729) ;  /* 0x0000000000048947 */ /* 0x000fea0003800000 */
[----:B------:R-:W-:Y:S01]  /*11e60*/  BPT.TRAP 0x1 ;  /* 0x000000040000795c */ /* 0x000fe20000300000 */
.L_x_2729:
[----:B------:R1:W2:Y:S01]  /*11e70*/  SYNCS.PHASECHK.TRANS64.TRYWAIT P2, [R12+URZ+0x28c50], R212 ;  /* 0x028c50d40c0075a7 */ /* 0x0002a2000804017f */
[----:B------:R-:W-:Y:S05]  /*11e80*/  @!P0 BRA `(.L_x_2730) ;  /* 0x0000000000048947 */ /* 0x000fea0003800000 */
[----:B------:R-:W-:Y:S01]  /*11e90*/  BPT.TRAP 0x1 ;  /* 0x000000040000795c */ /* 0x000fe20000300000 */
.L_x_2730:
[----:B------:R-:W-:Y:S04]  /*11ea0*/  BSSY B2, `(.L_x_2731) ;  /* 0x0000004000027945 */ /* 0x000fe80003800000 */
[----:B--2---:R-:W-:Y:S05]  /*11eb0*/  @P2 BRA `(.L_x_2732) ;  /* 0x0000000000082947 */ /* 0x004fea0003800000 */
[----:B------:R-:W2:Y:S02]  /*11ec0*/  SYNCS.PHASECHK.TRANS64.TRYWAIT P2, [R12+URZ+0x28c50], R212 ;  /* 0x028c50d40c0075a7 */ /* 0x000ea4000804017f */
[----:B--2---:R-:W-:Y:S05]  /*11ed0*/  @!P2 BRA `(.L_x_2733) ;  /* 0x000000f40090a947 */ /* 0x004fea0003800000 */
.L_x_2732:
[----:B------:R-:W-:Y:S05]  /*11ee0*/  BSYNC B2 ;  /* 0x0000000000027941 */ /* 0x000fea0003800000 */
.L_x_2731:
        /* <DEDUP_REMOVED lines=38> */
[----:B------:R-:W-:Y:S05]  /*12150*/  @!P0 BRA `(.L_x_2734) ;  /* 0x0000000000048947 */ /* 0x000fea0003800000 */
[----:B------:R-:W-:Y:S01]  /*12160*/  BPT.TRAP 0x1 ;  /* 0x000000040000795c */ /* 0x000fe20000300000 */
.L_x_2734:
[----:B-12---:R-:W-:Y:S02]  /*12170*/  VIADD R12, R12, 0x28c60 ;  /* 0x00028c600c0c7836 */ /* 0x006fe40000000000 */
[----:B------:R-:W-:Y:S02]  /*12180*/  IMAD.MOV.U32 R216, RZ, RZ, R15 ;  /* 0x000000ffffd87224 */ /* 0x000fe400078e000f */
[----:B------:R-:W-:Y:S01]  /*12190*/  IMAD.MOV.U32 R219, RZ, RZ, R13 ;  /* 0x000000ffffdb7224 */ /* 0x000fe200078e000d */
[----:B------:R-:W-:Y:S01]  /*121a0*/  PRMT R12, R187, 0x654, R12 ;  /* 0x00000654bb0c7816 */ /* 0x000fe2000000000c */
[----:B------:R-:W-:-:S03]  /*121b0*/  IMAD.MOV.U32 R217, RZ, RZ, R18 ;  /* 0x000000ffffd97224 */ /* 0x000fc600078e0012 */
[----:B------:R0:W-:Y:S01]  /*121c0*/  SYNCS.ARRIVE.TRANS64.RED.A1T0 RZ, [R12+URZ], RZ ;  /* 0x000000ff0cff79a7 */ /* 0x0001e2000810043f */
[----:B------:R-:W-:Y:S05]  /*121d0*/  @P1 BRA `(.L_x_2735) ;  /* 0xffffffe000701947 */ /* 0x000fea000383ffff */
[----:B------:R-:W-:Y:S05]  /*121e0*/  BSYNC B0 ;  /* 0x0000000000007941 */ /* 0x000fea0003800000 */
.L_x_2722:
[----:B0-----:R-:W-:-:S07]  /*121f0*/  IMAD.MOV.U32 R12, RZ, RZ, R209 ;  /* 0x000000ffff0c7224 */ /* 0x001fce00078e00d1 */
.L_x_2721:
[----:B------:R-:W-:Y:S05]  /*12200*/  BSYNC B1 ;  /* 0x0000000000017941 */ /* 0x000fea0003800000 */
.L_x_2720:
[----:B------:R-:W2:Y:S01]  /*12210*/  LDL R21, [R1+0x8] ;  /* 0x0000080001157983 */ /* 0x000ea20000100800 */
[----:B------:R-:W-:Y:S01]  /*12220*/  BSSY B0, `(.L_x_2736) ;  /* 0x0000294000007945 */ /* 0x000fe20003800000 */
[----:B--2---:R-:W-:-:S13]  /*12230*/  ISETP.GE.AND P1, PT, R12, R21, PT ;  /* 0x000000150c00720c */ /* 0x004fda0003f26270 */
[----:B------:R-:W-:Y:S05]  /*12240*/  @!P1 BRA `(.L_x_2737) ;  /* 0x0000002800449947 */ /* 0x000fea0003800000 */
[----:B------:R-:W-:Y:S02]  /*12250*/  IMAD.MOV.U32 R212, RZ, RZ, R15 ;  /* 0x000000ffffd47224 */ /* 0x000fe400078e000f */
[----:B------:R-:W-:Y:S02]  /*12260*/  IMAD.MOV.U32 R217, RZ, RZ, R13 ;  /* 0x000000ffffd97224 */ /* 0x000fe400078e000d */
[----:B------:R-:W-:-:S07]  /*12270*/  IMAD.MOV.U32 R216, RZ, RZ, R18 ;  /* 0x000000ffffd87224 */ /* 0x000fce00078e0012 */
.L_x_2758:
[----:B------:R-:W-:-:S04]  /*12280*/  IADD3 R18, R216, 0x1, RZ ;  /* 0x00000001d8127810 */ /* 0x000fc80007ffe0ff */
[----:B------:R-:W-:-:S04]  /*12290*/  ISETP.NE.AND P1, PT, R18, 0x2, PT ;  /* 0x000000021200780c */ /* 0x000fc80003f25270 */
[----:B------:R-:W-:Y:S02]  /*122a0*/  SEL R13, RZ, 0x1, P1 ;  /* 0x00000001ff0d7807 */ /* 0x000fe40000800000 */
[----:B------:R-:W-:Y:S02]  /*122b0*/  SEL R18, R18, RZ, P1 ;  /* 0x000000ff12127207 */ /* 0x000fe40000800000 */
[----:B------:R-:W-:Y:S01]  /*122c0*/  LOP3.LUT R19, R19, R13, RZ, 0x3c, !PT ;  /* 0x0000000d13137212 */ /* 0x000fe200078e3cff */
[----:B------:R-:W-:Y:S06]  /*122d0*/  @!P0 BRA `(.L_x_2738) ;  /* 0x0000000000048947 */ /* 0x000fec0003800000 */
[----:B------:R-:W-:Y:S01]  /*122e0*/  BPT.TRAP 0x1 ;  /* 0x000000040000795c */ /* 0x000fe20000300000 */
.L_x_2738:
[----:B------:R-:W-:Y:S01]  /*122f0*/  IMAD R21, R18, 0x8, R2 ;  /* 0x0000000812157824 */ /* 0x000fe200078e0202 */
[----:B------:R-:W-:-:S04]  /*12300*/  SHF.L.U32 R209, R19, 0x1f, RZ ;  /* 0x0000001f13d17819 */ /* 0x000fc800000006ff */
[----:B------:R0:W1:Y:S01]  /*12310*/  SYNCS.PHASECHK.TRANS64.TRYWAIT P1, [R21+URZ+0x28c30], R209 ;  /* 0x028c30d1150075a7 */ /* 0x000062000802017f */
[----:B------:R-:W-:Y:S05]  /*12320*/  @!P0 BRA `(.L_x_2739) ;  /* 0x0000000000048947 */ /* 0x000fea0003800000 */
[----:B------:R-:W-:Y:S01]  /*12330*/  BPT.TRAP 0x1 ;  /* 0x000000040000795c */ /* 0x000fe20000300000 */
.L_x_2739:
[----:B------:R-:W-:Y:S01]  /*12340*/  BSSY B1, `(.L_x_2740) ;  /* 0x0000006000017945 */ /* 0x000fe20003800000 */
[----:B------:R-:W-:Y:S02]  /*12350*/  IMAD R156, R18, 0x200, R14 ;  /* 0x00000200129c7824 */ /* 0x000fe400078e020e */
[----:B------:R-:W-:Y:S01]  /*12360*/  IMAD.MOV.U32 R157, RZ, RZ, 0x40000040 ;  /* 0x40000040ff9d7424 */ /* 0x000fe200078e00ff */
[----:B-1----:R-:W-:Y:S06]  /*12370*/  @P1 BRA `(.L_x_2741) ;  /* 0x0000000000081947 */ /* 0x002fec0003800000 */
[----:B------:R-:W1:Y:S02]  /*12380*/  SYNCS.PHASECHK.TRANS64.TRYWAIT P1, [R21+URZ+0x28c30], R209 ;  /* 0x028c30d1150075a7 */ /* 0x000e64000802017f */
[----:B-1----:R-:W-:Y:S05]  /*12390*/  @!P1 BRA `(.L_x_2742) ;  /* 0x000000f000749947 */ /* 0x002fea0003800000 */
.L_x_2741:
[----:B------:R-:W-:Y:S05]  /*123a0*/  BSYNC B1 ;  /* 0x0000000000017941 */ /* 0x000fea0003800000 */
.L_x_2740:
        /* <DEDUP_REMOVED lines=36> */
.L_x_2743:
[----:B------:R-:W2:Y:S01]  /*125f0*/  @P4 LDC R20, c[0x0][0x44c] ;  /* 0x00011300ff144b82 */ /* 0x000ea20000000800 */
[----:B------:R-:W-:Y:S01]  /*12600*/  IMAD.IADD R13, R229, 0x1, R195 ;  /* 0x00000001e50d7824 */ /* 0x000fe200078e02c3 */
[----:B------:R-:W-:Y:S02]  /*12610*/  ULDC UR4, c[0x0][0x9d8] ;  /* 0x0002760000047ab9 */ /* 0x000fe40000000800 */
[----:B------:R-:W-:Y:S01]  /*12620*/  FMUL.FTZ R222, R157, UR4 ;  /* 0x000000049dde7c20 */ /* 0x000fe20008410000 */
[----:B------:R-:W-:Y:S01]  /*12630*/  FMUL.FTZ R223, R161, UR4 ;  /* 0x00000004a1df7c20 */ /* 0x000fe20008410000 */
[----:B------:R-:W-:Y:S01]  /*12640*/  FMUL.FTZ R221, R156, UR4 ;  /* 0x000000049cdd7c20 */ /* 0x000fe20008410000 */
[----:B------:R-:W-:Y:S01]  /*12650*/  FMUL.FTZ R157, R162, UR4 ;  /* 0x00000004a29d7c20 */ /* 0x000fe20008410000 */
[----:B------:R-:W3:Y:S01]  /*12660*/  @P4 LDC R15, c[0x0][0x450] ;  /* 0x00011400ff0f4b82 */ /* 0x000ee20000000800 */
        /* <DEDUP_REMOVED lines=15> */
[----:B--2---:R-:W-:-:S04]  /*12760*/  @P4 IMAD.HI.U32 R20, R13, R20, RZ ;  /* 0x000000140d144227 */ /* 0x004fc800078e00ff */
[----:B------:R-:W-:Y:S01]  /*12770*/  FMUL.FTZ R172, R172, UR4 ;  /* 0x00000004acac7c20 */ /* 0x000fe20008410000 */
[----:B------:R-:W-:Y:S01]  /*12780*/  FMUL.FTZ R173, R173, UR4 ;  /* 0x00000004adad7c20 */ /* 0x000fe20008410000 */
[----:B------:R-:W-:Y:S01]  /*12790*/  FMUL.FTZ R177, R177, UR4 ;  /* 0x00000004b1b17c20 */ /* 0x000fe20008410000 */
[----:B------:R-:W-:Y:S01]  /*127a0*/  FMUL.FTZ R174, R182, UR4 ;  /* 0x00000004b6ae7c20 */ /* 0x000fe20008410000 */
[----:B------:R-:W-:Y:S01]  /*127b0*/  FMUL.FTZ R176, R183, UR4 ;  /* 0x00000004b7b07c20 */ /* 0x000fe20008410000 */
[----:B------:R-:W-:Y:S01]  /*127c0*/  IADD3 R224, -R185, 0x1, -R178 ;  /* 0x00000001b9e07810 */ /* 0x000fe20007ffe9b2 */
[----:B------:R-:W2:Y:S01]  /*127d0*/  MUFU.TANH R219, R219 ;  /* 0x000000db00db7308 */ /* 0x000ea20000002400 */
[----:B---3--:R-:W-:Y:S01]  /*127e0*/  @P4 SHF.R.U32.HI R13, RZ, R15, R20 ;  /* 0x0000000fff0d4219 */ /* 0x008fe20000011614 */
        /* <DEDUP_REMOVED lines=9> */
[----:B------:R-:W3:Y:S01]  /*12880*/  SHFL.IDX PT, R181, R13, RZ, 0x1c1f ;  /* 0x001c1fff0db57589 */ /* 0x000ee200000e0000 */
[----:B------:R-:W4:Y:S01]  /*12890*/  MUFU.TANH R15, R15 ;  /* 0x0000000f000f7308 */ /* 0x000f220000002400 */
[----:B------:R-:W-:Y:S01]  /*128a0*/  VIADD R152, R21, 0x28c40 ;  /* 0x00028c4015987836 */ /* 0x000fe20000000000 */
[----:B------:R-:W-:Y:S01]  /*128b0*/  IADD3 R224, -R23, R224, R184 ;  /* 0x000000e017e07210 */ /* 0x000fe20007ffe1b8 */
[----:B------:R-:W-:-:S03]  /*128c0*/  ULDC UR4, c[0x0][0x9e0] ;  /* 0x0002780000047ab9 */ /* 0x000fc60000000800 */
[----:B------:R-:W-:Y:S01]  /*128d0*/  PRMT R152, R187, 0x654, R152 ;  /* 0x00000654bb987816 */ /* 0x000fe20000000098 */
[C---:B------:R-:W-:Y:S01]  /*128e0*/  VIADD R225, R224.reuse, UR4 ;  /* 0x00000004e0e17c36 */ /* 0x040fe20008000000 */
[----:B------:R-:W0:Y:S01]  /*128f0*/  MUFU.TANH R20, R20 ;  /* 0x0000001400147308 */ /* 0x000e220000002400 */
[----:B------:R-:W-:Y:S01]  /*12900*/  VIADD R224, R224, UR45 ;  /* 0x0000002de0e07c36 */ /* 0x000fe20008000000 */
[----:B------:R0:W-:Y:S06]  /*12910*/  SYNCS.ARRIVE.TRANS64.RED.A1T0 RZ, [R152+URZ], RZ ;  /* 0x000000ff98ff79a7 */ /* 0x0001ec000810043f */
[----:B------:R-:W0:Y:S01]  /*12920*/  MUFU.TANH R154, R154 ;  /* 0x0000009a009a7308 */ /* 0x000e220000002400 */
[----:B---3--:R-:W-:-:S07]  /*12930*/  IMAD.IADD R183, R225, 0x1, R181 ;  /* 0x00000001e1b77824 */ /* 0x008fce00078e02b5 */
[----:B------:R-:W3:Y:S01]  /*12940*/  MUFU.TANH R221, R221 ;  /* 0x000000dd00dd7308 */ /* 0x000ee20000002400 */
        /* <DEDUP_REMOVED lines=28> */
[----:B--234-:R-:W-:Y:S05]  /*12b10*/  @!P5 BRA `(.L_x_2744) ;  /* 0x000000000060d947 */ /* 0x01cfea0003800000 */
[----:B------:R-:W-:Y:S01]  /*12b20*/  IADD3 R181, -R23, R184, R181 ;  /* 0x000000b817b57210 */ /* 0x000fe20007ffe1b5 */
[----:B------:R-:W-:Y:S03]  /*12b30*/  BSSY B1, `(.L_x_2745) ;  /* 0x0000012000017945 */ /* 0x000fe60003800000 */
[----:B------:R-:W-:-:S13]  /*12b40*/  ISETP.GT.AND P1, PT, R181, -0x1, PT ;  /* 0xffffffffb500780c */ /* 0x000fda0003f24270 */
[----:B------:R-:W-:Y:S05]  /*12b50*/  @P1 BRA `(.L_x_2746) ;  /* 0x0000000000241947 */ /* 0x000fea0003800000 */
[----:B------:R-:W-:Y:S01]  /*12b60*/  ULDC UR4, c[0x0][0x9e4] ;  /* 0x0002790000047ab9 */ /* 0x000fe20000000800 */
[----:B------:R-:W-:Y:S01]  /*12b70*/  LOP3.LUT R181, RZ, R181, RZ, 0x33, !PT ;  /* 0x000000b5ffb57212 */ /* 0x000fe200078e33ff */
[----:B------:R-:W-:-:S05]  /*12b80*/  IMAD.U32 R226, RZ, RZ, UR4 ;  /* 0x00000004ffe27e24 */ /* 0x000fca000f8e00ff */
[----:B------:R-:W-:-:S13]  /*12b90*/  ISETP.NE.AND P1, PT, R226, 0x1, PT ;  /* 0x00000001e200780c */ /* 0x000fda0003f25270 */
[----:B0-----:R-:W0:Y:S02]  /*12ba0*/  @P1 LDC.64 R152, c[0x0][0x9e8] ;  /* 0x00027a00ff981b82 */ /* 0x001e240000000a00 */
[----:B0-----:R-:W-:-:S05]  /*12bb0*/  @P1 IMAD.HI.U32 R152, R181, R152, RZ ;  /* 0x00000098b5981227 */ /* 0x001fca00078e00ff */
[----:B------:R-:W-:-:S04]  /*12bc0*/  @P1 SHF.R.U32.HI R181, RZ, R153, R152 ;  /* 0x00000099ffb51219 */ /* 0x000fc80000011698 */
[----:B------:R-:W-:Y:S01]  /*12bd0*/  LOP3.LUT R181, RZ, R181, RZ, 0x33, !PT ;  /* 0x000000b5ffb57212 */ /* 0x000fe200078e33ff */
[----:B------:R-:W-:Y:S06]  /*12be0*/  BRA `(.L_x_2747) ;  /* 0x0000000000187947 */ /* 0x000fec0003800000 */
.L_x_2746:
[----:B------:R-:W-:Y:S02]  /*12bf0*/  ULDC UR4, c[0x0][0x9e4] ;  /* 0x0002790000047ab9 */ /* 0x000fe40000000800 */
[----:B------:R-:W-:-:S05]  /*12c00*/  IMAD.U32 R226, RZ, RZ, UR4 ;  /* 0x00000004ffe27e24 */ /* 0x000fca000f8e00ff */
[----:B------:R-:W-:-:S13]  /*12c10*/  ISETP.NE.AND P1, PT, R226, 0x1, PT ;  /* 0x00000001e200780c */ /* 0x000fda0003f25270 */
[----:B0-----:R-:W0:Y:S02]  /*12c20*/  @P1 LDC.64 R152, c[0x0][0x9e8] ;  /* 0x00027a00ff981b82 */ /* 0x001e240000000a00 */
[----:B0-----:R-:W-:-:S05]  /*12c30*/  @P1 IMAD.HI.U32 R152, R181, R152, RZ ;  /* 0x00000098b5981227 */ /* 0x001fca00078e00ff */
[----:B------:R-:W-:-:S07]  /*12c40*/  @P1 SHF.R.U32.HI R181, RZ, R153, R152 ;  /* 0x00000099ffb51219 */ /* 0x000fce0000011698 */
.L_x_2747:
[----:B------:R-:W-:Y:S05]  /*12c50*/  BSYNC B1 ;  /* 0x0000000000017941 */ /* 0x000fea0003800000 */
.L_x_2745:
[----:B------:R-:W-:-:S04]  /*12c60*/  IMAD R181, R181, R226, -R178 ;  /* 0x000000e2b5b57224 */ /* 0x000fc800078e0ab2 */
[----:B------:R-:W-:-:S05]  /*12c70*/  IMAD.IADD R181, R181, 0x1, -R185 ;  /* 0x00000001b5b57824 */ /* 0x000fca00078e0ab9 */
[----:B------:R-:W-:Y:S02]  /*12c80*/  VIMNMX R182, R182, R181, !PT ;  /* 0x000000b5b6b67248 */ /* 0x000fe40007fe0100 */
[----:B------:R-:W-:-:S07]  /*12c90*/  VIADDMNMX R183, R181, R226, R183, PT ;  /* 0x000000e2b5b77246 */ /* 0x000fce00038001b7 */
.L_x_2744:
[----:B------:R-:W-:Y:S01]  /*12ca0*/  ISETP.GT.AND P1, PT, R12, -0x1, PT ;  /* 0xffffffff0c00780c */ /* 0x000fe20003f24270 */
[----:B------:R-:W2:Y:S03]  /*12cb0*/  SHFL.IDX PT, R13, R13, 0x1, 0x1c1f ;  /* 0x003c1f000d0d7f89 */ /* 0x000ea600000e0000 */
[C---:B------:R-:W-:Y:S02]  /*12cc0*/  ISETP.GT.AND P2, PT, R182.reuse, RZ, P1 ;  /* 0x000000ffb600720c */ /* 0x040fe40000f44270 */
[C---:B------:R-:W-:Y:S02]  /*12cd0*/  ISETP.GT.AND P6, PT, R182.reuse, 0x1, P1 ;  /* 0x00000001b600780c */ /* 0x040fe40000fc4270 */
[----:B------:R-:W-:Y:S02]  /*12ce0*/  ISETP.LT.OR P3, PT, R183, 0x1, P2 ;  /* 0x00000001b700780c */ /* 0x000fe40001761670 */
[----:B------:R-:W-:-:S02]  /*12cf0*/  ISETP.GT.AND P2, PT, R182, 0x8, P1 ;  /* 0x00000008b600780c */ /* 0x000fc40000f44270 */
[----:B0-----:R-:W-:Y:S02]  /*12d00*/  FSEL R181, R20, -INF , !P3 ;  /* 0xff80000014b57808 */ /* 0x001fe40005800000 */
[----:B------:R-:W-:Y:S02]  /*12d10*/  ISETP.GT.AND P3, PT, R182, 0x9, P1 ;  /* 0x00000009b600780c */ /* 0x000fe40000f64270 */
[C---:B------:R-:W-:Y:S02]  /*12d20*/  ISETP.LT.OR P6, PT, R183.reuse, 0x2, P6 ;  /* 0x00000002b700780c */ /* 0x040fe400037c1670 */
[C---:B------:R-:W-:Y:S02]  /*12d30*/  ISETP.LT.OR P2, PT, R183.reuse, 0x9, P2 ;  /* 0x00000009b700780c */ /* 0x040fe40001741670 */
[----:B------:R-:W-:Y:S02]  /*12d40*/  ISETP.LT.OR P3, PT, R183, 0xa, P3 ;  /* 0x0000000ab700780c */ /* 0x000fe40001f61670 */
[----:B------:R-:W-:-:S02]  /*12d50*/  FSEL R219, R219, -INF , !P6 ;  /* 0xff800000dbdb7808 */ /* 0x000fc40007000000 */
[----:B------:R-:W-:Y:S01]  /*12d60*/  FSEL R221, R221, -INF , !P2 ;  /* 0xff800000dddd7808 */ /* 0x000fe20005000000 */
[--C-:B--2---:R-:W-:Y:S01]  /*12d70*/  IMAD.IADD R225, R225, 0x1, R13.reuse ;  /* 0x00000001e1e17824 */ /* 0x104fe200078e020d */
[----:B------:R-:W-:Y:S01]  /*12d80*/  FSEL R222, R222, -INF , !P3 ;  /* 0xff800000dede7808 */ /* 0x000fe20005800000 */
[----:B------:R-:W-:Y:S01]  /*12d90*/  IMAD.IADD R224, R224, 0x1, R13 ;  /* 0x00000001e0e07824 */ /* 0x000fe200078e020d */
[C---:B------:R-:W-:Y:S02]  /*12da0*/  ISETP.GT.AND P6, PT, R182.reuse, 0x10, P1 ;  /* 0x00000010b600780c */ /* 0x040fe40000fc4270 */
[C---:B------:R-:W-:Y:S02]  /*12db0*/  ISETP.GT.AND P2, PT, R182.reuse, 0x11, P1 ;  /* 0x00000011b600780c */ /* 0x040fe40000f44270 */
[----:B------:R-:W-:Y:S02]  /*12dc0*/  ISETP.GT.AND P3, PT, R182, 0x18, P1 ;  /* 0x00000018b600780c */ /* 0x000fe40000f64270 */
[----:B------:R-:W-:-:S02]  /*12dd0*/  ISETP.LT.OR P6, PT, R183, 0x11, P6 ;  /* 0x00000011b700780c */ /* 0x000fc400037c1670 */
[C---:B------:R-:W-:Y:S02]  /*12de0*/  ISETP.LT.OR P2, PT, R183.reuse, 0x12, P2 ;  /* 0x00000012b700780c */ /* 0x040fe40001741670 */
[----:B------:R-:W-:Y:S02]  /*12df0*/  ISETP.LT.OR P3, PT, R183, 0x19, P3 ;  /* 0x00000019b700780c */ /* 0x000fe40001f61670 */
[----:B------:R-:W-:Y:S02]  /*12e00*/  FSEL R160, R160, -INF , !P6 ;  /* 0xff800000a0a07808 */ /* 0x000fe40007000000 */
[----:B------:R-:W-:Y:S02]  /*12e10*/  FSEL R223, R223, -INF , !P2 ;  /* 0xff800000dfdf7808 */ /* 0x000fe40005000000 */
[----:B------:R-:W-:Y:S02]  /*12e20*/  FSEL R164, R164, -INF , !P3 ;  /* 0xff800000a4a47808 */ /* 0x000fe40005800000 */
[----:B------:R-:W-:-:S02]  /*12e30*/  ISETP.GT.AND P6, PT, R182, 0x19, P1 ;  /* 0x00000019b600780c */ /* 0x000fc40000fc4270 */
[C---:B------:R-:W-:Y:S02]  /*12e40*/  ISETP.GT.AND P2, PT, R182.reuse, 0x20, P1 ;  /* 0x00000020b600780c */ /* 0x040fe40000f44270 */
[----:B------:R-:W-:Y:S02]  /*12e50*/  ISETP.GT.AND P3, PT, R182, 0x21, P1 ;  /* 0x00000021b600780c */ /* 0x000fe40000f64270 */
[C---:B------:R-:W-:Y:S02]  /*12e60*/  ISETP.LT.OR P6, PT, R183.reuse, 0x1a, P6 ;  /* 0x0000001ab700780c */ /* 0x040fe400037c1670 */
[C---:B------:R-:W-:Y:S02]  /*12e70*/  ISETP.LT.OR P2, PT, R183.reuse, 0x21, P2 ;  /* 0x00000021b700780c */ /* 0x040fe40001741670 */
[----:B------:R-:W-:Y:S02]  /*12e80*/  ISETP.LT.OR P3, PT, R183, 0x22, P3 ;  /* 0x00000022b700780c */ /* 0x000fe40001f61670 */
[----:B------:R-:W-:-:S02]  /*12e90*/  FSEL R165, R165, -INF , !P6 ;  /* 0xff800000a5a57808 */ /* 0x000fc40007000000 */
[----:B------:R-:W-:Y:S02]  /*12ea0*/  FSEL R167, R167, -INF , !P2 ;  /* 0xff800000a7a77808 */ /* 0x000fe40005000000 */
[----:B------:R-:W-:Y:S02]  /*12eb0*/  FSEL R169, R169, -INF , !P3 ;  /* 0xff800000a9a97808 */ /* 0x000fe40005800000 */
        /* <DEDUP_REMOVED lines=17> */
[----:B------:R-:W-:Y:S01]  /*12fd0*/  FSEL R180, R180, -INF , !P3 ;  /* 0xff800000b4b47808 */ /* 0x000fe20005800000 */
[----:B------:R-:W-:Y:S06]  /*12fe0*/  @!P5 BRA `(.L_x_2748) ;  /* 0x000000000060d947 */ /* 0x000fec0003800000 */
        /* <DEDUP_REMOVED lines=13> */
.L_x_2750:
[----:B------:R-:W-:Y:S02]  /*130c0*/  ULDC UR4, c[0x0][0x9e4] ;  /* 0x0002790000047ab9 */ /* 0x000fe40000000800 */
[----:B------:R-:W-:-:S05]  /*130d0*/  IMAD.U32 R20, RZ, RZ, UR4 ;  /* 0x00000004ff147e24 */ /* 0x000fca000f8e00ff */
[----:B------:R-:W-:-:S13]  /*130e0*/  ISETP.NE.AND P2, PT, R20, 0x1, PT ;  /* 0x000000011400780c */ /* 0x000fda0003f45270 */
[----:B------:R-:W0:Y:S02]  /*130f0*/  @P2 LDC.64 R152, c[0x0][0x9e8] ;  /* 0x00027a00ff982b82 */ /* 0x000e240000000a00 */
[----:B0-----:R-:W-:-:S05]  /*13100*/  @P2 IMAD.HI.U32 R152, R13, R152, RZ ;  /* 0x000000980d982227 */ /* 0x001fca00078e00ff */
[----:B------:R-:W-:-:S07]  /*13110*/  @P2 SHF.R.U32.HI R13, RZ, R153, R152 ;  /* 0x00000099ff0d2219 */ /* 0x000fce0000011698 */
.L_x_2751:
[----:B------:R-:W-:Y:S05]  /*13120*/  BSYNC B1 ;  /* 0x0000000000017941 */ /* 0x000fea0003800000 */
.L_x_2749:
[----:B------:R-:W-:-:S04]  /*13130*/  IMAD R13, R13, R20, -R178 ;  /* 0x000000140d0d7224 */ /* 0x000fc800078e0ab2 */
[----:B------:R-:W-:-:S05]  /*13140*/  IMAD.IADD R13, R13, 0x1, -R185 ;  /* 0x000000010d0d7824 */ /* 0x000fca00078e0ab9 */
[----:B------:R-:W-:Y:S02]  /*13150*/  VIMNMX R224, R224, R13, !PT ;  /* 0x0000000de0e07248 */ /* 0x000fe40007fe0100 */
[----:B------:R-:W-:-:S07]  /*13160*/  VIADDMNMX R225, R13, R20, R225, PT ;  /* 0x000000140de17246 */ /* 0x000fce00038001e1 */
.L_x_2748:
[----:B------:R-:W-:Y:S01]  /*13170*/  FMNMX.FTZ R13, R181, R217, !PT ;  /* 0x000000d9b50d7209 */ /* 0x000fe20007810000 */
[----:B------:R-:W-:Y:S01]  /*13180*/  ULDC UR4, c[0x0][0x988] ;  /* 0x0002620000047ab9 */ /* 0x000fe20000000800 */
[----:B------:R-:W-:Y:S02]  /*13190*/  ISETP.GT.AND P6, PT, R224, 0x9, P1 ;  /* 0x00000009e000780c */ /* 0x000fe40000fc4270 */
[----:B------:R-:W-:Y:S02]  /*131a0*/  FMNMX.FTZ R13, R219, R13, !PT ;  /* 0x0000000ddb0d7209 */ /* 0x000fe40007810000 */
[----:B------:R-:W-:Y:S02]  /*131b0*/  ISETP.LT.OR P6, PT, R225, 0xa, P6 ;  /* 0x0000000ae100780c */ /* 0x000fe400037c1670 */
[----:B------:R-:W-:Y:S02]  /*131c0*/  FMNMX.FTZ R13, R221, R13, !PT ;  /* 0x0000000ddd0d7209 */ /* 0x000fe40007810000 */
[----:B------:R-:W-:-:S02]  /*131d0*/  FSEL R156, R156, -INF , !P6 ;  /* 0xff8000009c9c7808 */ /* 0x000fc40007000000 */
[----:B------:R-:W-:Y:S02]  /*131e0*/  FMNMX.FTZ R13, R222, R13, !PT ;  /* 0x0000000dde0d7209 */ /* 0x000fe40007810000 */
        /* <DEDUP_REMOVED lines=12> */
[----:B------:R-:W-:Y:S02]  /*132b0*/  ISETP.GT.AND P6, PT, R224, RZ, P1 ;  /* 0x000000ffe000720c */ /* 0x000fe40000fc4270 */
[----:B------:R-:W-:Y:S02]  /*132c0*/  FMNMX.FTZ R13, R172, R13, !PT ;  /* 0x0000000dac0d7209 */ /* 0x000fe40007810000 */
[----:B------:R-:W-:Y:S02]  /*132d0*/  ISETP.GT.AND P3, PT, R224, 0x1, P1 ;  /* 0x00000001e000780c */ /* 0x000fe40000f64270 */
[----:B------:R-:W-:Y:S02]  /*132e0*/  FMNMX.FTZ R13, R173, R13, !PT ;  /* 0x0000000dad0d7209 */ /* 0x000fe40007810000 */
[----:B------:R-:W-:-:S02]  /*132f0*/  ISETP.LT.OR P6, PT, R225, 0x1, P6 ;  /* 0x00000001e100780c */ /* 0x000fc400037c1670 */
[----:B------:R-:W-:Y:S02]  /*13300*/  FMNMX.FTZ R13, R175, R13, !PT ;  /* 0x0000000daf0d7209 */ /* 0x000fe40007810000 */
[----:B------:R-:W-:Y:S02]  /*13310*/  ISETP.LT.OR P3, PT, R225, 0x2, P3 ;  /* 0x00000002e100780c */ /* 0x000fe40001f61670 */
[----:B------:R-:W-:Y:S02]  /*13320*/  FMNMX.FTZ R13, R177, R13, !PT ;  /* 0x0000000db10d7209 */ /* 0x000fe40007810000 */
[----:B------:R-:W-:Y:S02]  /*13330*/  FSEL R154, R154, -INF , !P3 ;  /* 0xff8000009a9a7808 */ /* 0x000fe40005800000 */
[----:B------:R-:W-:Y:S02]  /*13340*/  FMNMX.FTZ R13, R179, R13, !PT ;  /* 0x0000000db30d7209 */ /* 0x000fe40007810000 */
[----:B------:R-:W-:-:S02]  /*13350*/  ISETP.GT.AND P3, PT, R224, 0x10, P1 ;  /* 0x00000010e000780c */ /* 0x000fc40000f64270 */
[----:B------:R-:W-:Y:S02]  /*13360*/  FMNMX.FTZ R13, R180, R13, !PT ;  /* 0x0000000db40d7209 */ /* 0x000fe40007810000 */
[----:B------:R-:W-:-:S03]  /*13370*/  ISETP.LT.OR P3, PT, R225, 0x11, P3 ;  /* 0x00000011e100780c */ /* 0x000fc60001f61670 */
[----:B------:R-:W0:Y:S01]  /*13380*/  SHFL.BFLY PT, R20, R13, 0x2, 0x1f ;  /* 0x0c401f000d147f89 */ /* 0x000e2200000e0000 */
[----:B------:R-:W-:Y:S02]  /*13390*/  FSEL R157, R157, -INF , !P3 ;  /* 0xff8000009d9d7808 */ /* 0x000fe40005800000 */
[----:B------:R-:W-:-:S04]  /*133a0*/  ISETP.GT.AND P3, PT, R224, 0x19, P1 ;  /* 0x00000019e000780c */ /* 0x000fc80000f64270 */
[----:B------:R-:W-:-:S04]  /*133b0*/  ISETP.LT.OR P3, PT, R225, 0x1a, P3 ;  /* 0x0000001ae100780c */ /* 0x000fc80001f61670 */
[----:B------:R-:W-:Y:S02]  /*133c0*/  FSEL R161, R161, -INF , !P3 ;  /* 0xff800000a1a17808 */ /* 0x000fe40005800000 */
[----:B------:R-:W-:-:S04]  /*133d0*/  ISETP.GT.AND P3, PT, R224, 0x28, P1 ;  /* 0x00000028e000780c */ /* 0x000fc80000f64270 */
[----:B------:R-:W-:-:S04]  /*133e0*/  ISETP.LT.OR P3, PT, R225, 0x29, P3 ;  /* 0x00000029e100780c */ /* 0x000fc80001f61670 */
[----:B------:R-:W-:Y:S02]  /*133f0*/  FSEL R166, R166, -INF , !P3 ;  /* 0xff800000a6a67808 */ /* 0x000fe40005800000 */
[----:B------:R-:W-:Y:S02]  /*13400*/  ISETP.GT.AND P3, PT, R224, 0x30, P1 ;  /* 0x00000030e000780c */ /* 0x000fe40000f64270 */
[----:B0-----:R-:W-:Y:S02]  /*13410*/  FMNMX.FTZ R13, R13, R20, !PT ;  /* 0x000000140d0d7209 */ /* 0x001fe40007810000 */
[----:B------:R-:W-:-:S03]  /*13420*/  ISETP.LT.OR P3, PT, R225, 0x31, P3 ;  /* 0x00000031e100780c */ /* 0x000fc60001f61670 */
[----:B------:R-:W0:Y:S01]  /*13430*/  SHFL.BFLY PT, R20, R13, 0x1, 0x1f ;  /* 0x0c201f000d147f89 */ /* 0x000e2200000e0000 */
[----:B------:R-:W-:Y:S02]  /*13440*/  FSEL R170, R170, -INF , !P3 ;  /* 0xff800000aaaa7808 */ /* 0x000fe40005800000 */
[----:B0-----:R-:W-:Y:S01]  /*13450*/  FMNMX.FTZ R13, R13, R20, !PT ;  /* 0x000000140d0d7209 */ /* 0x001fe20007810000 */
[----:B------:R-:W-:-:S03]  /*13460*/  IMAD.U32 R20, RZ, RZ, UR4 ;  /* 0x00000004ff147e24 */ /* 0x000fc6000f8e00ff */
[C---:B------:R-:W-:Y:S01]  /*13470*/  FSETP.NEU.FTZ.AND P2, PT, R13.reuse, -INF , PT ;  /* 0xff8000000d00780b */ /* 0x040fe20003f5d000 */
[----:B------:R-:W-:-:S03]  /*13480*/  FMUL.FTZ R152, R13, R20 ;  /* 0x000000140d987220 */ /* 0x000fc60000410000 */
[----:B------:R-:W-:Y:S02]  /*13490*/  FSEL R153, R13, RZ, P2 ;  /* 0x000000ff0d997208 */ /* 0x000fe40001000000 */
[----:B------:R-:W-:Y:S02]  /*134a0*/  FSEL R152, R152, RZ, P2 ;  /* 0x000000ff98987208 */ /* 0x000fe40001000000 */
[----:B------:R-:W-:Y:S01]  /*134b0*/  ISETP.GT.AND P2, PT, R224, 0x8, P1 ;  /* 0x00000008e000780c */ /* 0x000fe20000f44270 */
[----:B------:R-:W-:Y:S02]  /*134c0*/  FADD.FTZ R153, -R153, R217 ;  /* 0x000000d999997221 */ /* 0x000fe40000010100 */
        /* <DEDUP_REMOVED lines=16> */
[----:B------:R-:W-:Y:S01]  /*135d0*/  ISETP.LT.OR P2, PT, R225, 0x9, P2 ;  /* 0x00000009e100780c */ /* 0x000fe20001741670 */
[----:B------:R0:W-:Y:S01]  /*135e0*/  MUFU.EX2 R152, R181 ;  /* 0x000000b500987308 */ /* 0x0001e20000000800 */
[----:B------:R-:W-:-:S02]  /*135f0*/  FMUL.FTZ R153, R153, R20 ;  /* 0x0000001499997220 */ /* 0x000fc40000410000 */
[----:B------:R-:W-:Y:S02]  /*13600*/  FSEL R155, R155, -INF , !P2 ;  /* 0xff8000009b9b7808 */ /* 0x000fe40005000000 */
[----:B------:R-:W-:-:S03]  /*13610*/  ISETP.GT.AND P2, PT, R224, 0x11, P1 ;  /* 0x00000011e000780c */ /* 0x000fc60000f44270 */
[----:B------:R-:W2:Y:S01]  /*13620*/  MUFU.EX2 R153, R153 ;  /* 0x0000009900997308 */ /* 0x000ea20000000800 */
[----:B0-----:R-:W-:Y:S02]  /*13630*/  FSEL R181, R15, -INF , !P6 ;  /* 0xff8000000fb57808 */ /* 0x001fe40007000000 */
[----:B------:R-:W-:Y:S02]  /*13640*/  ISETP.LT.OR P2, PT, R225, 0x12, P2 ;  /* 0x00000012e100780c */ /* 0x000fe40001741670 */
[----:B------:R-:W-:Y:S02]  /*13650*/  FMNMX.FTZ R15, R181, R212, !PT ;  /* 0x000000d4b50f7209 */ /* 0x000fe40007810000 */
[----:B------:R-:W-:Y:S01]  /*13660*/  FSEL R158, R158, -INF , !P2 ;  /* 0xff8000009e9e7808 */ /* 0x000fe20005000000 */
[----:B------:R-:W0:Y:S01]  /*13670*/  MUFU.EX2 R219, R219 ;  /* 0x000000db00db7308 */ /* 0x000e220000000800 */
[----:B------:R-:W-:Y:S02]  /*13680*/  FMNMX.FTZ R15, R154, R15, !PT ;  /* 0x0000000f9a0f7209 */ /* 0x000fe40007810000 */
[----:B------:R-:W-:-:S02]  /*13690*/  ISETP.GT.AND P2, PT, R224, 0x20, P1 ;  /* 0x00000020e000780c */ /* 0x000fc40000f44270 */
[----:B------:R-:W-:Y:S02]  /*136a0*/  FMNMX.FTZ R15, R155, R15, !PT ;  /* 0x0000000f9b0f7209 */ /* 0x000fe40007810000 */
[----:B------:R-:W-:Y:S01]  /*136b0*/  ISETP.LT.OR P2, PT, R225, 0x21, P2 ;  /* 0x00000021e100780c */ /* 0x000fe20001741670 */
[----:B------:R-:W3:Y:S01]  /*136c0*/  MUFU.EX2 R221, R221 ;  /* 0x000000dd00dd7308 */ /* 0x000ee20000000800 */
[----:B------:R-:W-:Y:S01]  /*136d0*/  FMNMX.FTZ R15, R156, R15, !PT ;  /* 0x0000000f9c0f7209 */ /* 0x000fe20007810000 */
[----:B--2---:R-:W-:Y:S01]  /*136e0*/  FFMA.FTZ R3, R153, R3, R152 ;  /* 0x0000000399037223 */ /* 0x004fe20000010098 */
[----:B------:R-:W-:Y:S01]  /*136f0*/  FSEL R162, R162, -INF , !P2 ;  /* 0xff800000a2a27808 */ /* 0x000fe20005000000 */
[----:B------:R-:W-:Y:S01]  /*13700*/  FMUL.FTZ R24, R24, R153 ;  /* 0x0000009918187220 */ /* 0x000fe20000410000 */
[----:B------:R-:W-:Y:S01]  /*13710*/  FMNMX.FTZ R15, R157, R15, !PT ;  /* 0x0000000f9d0f7209 */ /* 0x000fe20007810000 */
[----:B------:R-:W-:Y:S01]  /*13720*/  FMUL.FTZ R25, R25, R153 ;  /* 0x0000009919197220 */ /* 0x000fe20000410000 */
[----:B------:R-:W-:Y:S01]  /*13730*/  ISETP.GT.AND P2, PT, R224, 0x29, P1 ;  /* 0x00000029e000780c */ /* 0x000fe20000f44270 */
[----:B------:R-:W2:Y:S01]  /*13740*/  MUFU.EX2 R222, R222 ;  /* 0x000000de00de7308 */ /* 0x000ea20000000800 */
[----:B------:R-:W-:Y:S01]  /*13750*/  FMNMX.FTZ R15, R158, R15, !PT ;  /* 0x0000000f9e0f7209 */ /* 0x000fe20007810000 */
[----:B0-----:R-:W-:Y:S01]  /*13760*/  FADD.FTZ R3, R219, R3 ;  /* 0x00000003db037221 */ /* 0x001fe20000010000 */
[----:B------:R-:W-:Y:S01]  /*13770*/  ISETP.LT.OR P2, PT, R225, 0x2a, P2 ;  /* 0x0000002ae100780c */ /* 0x000fe20001741670 */
[----:B------:R-:W-:Y:S01]  /*13780*/  FMUL.FTZ R28, R28, R153 ;  /* 0x000000991c1c7220 */ /* 0x000fe20000410000 */
[----:B------:R-:W-:Y:S01]  /*13790*/  FMNMX.FTZ R15, R159, R15, !PT ;  /* 0x0000000f9f0f7209 */ /* 0x000fe20007810000 */
[----:B------:R-:W-:Y:S01]  /*137a0*/  FMUL.FTZ R29, R29, R153 ;  /* 0x000000991d1d7220 */ /* 0x000fe20000410000 */
[----:B------:R-:W-:Y:S01]  /*137b0*/  FSEL R178, R168, -INF , !P2 ;  /* 0xff800000a8b27808 */ /* 0x000fe20005000000 */
[----:B------:R-:W0:Y:S01]  /*137c0*/  MUFU.EX2 R160, R160 ;  /* 0x000000a000a07308 */ /* 0x000e220000000800 */
[----:B------:R-:W-:Y:S01]  /*137d0*/  FMNMX.FTZ R15, R161, R15, !PT ;  /* 0x0000000fa10f7209 */ /* 0x000fe20007810000 */
[----:B---3--:R-:W-:Y:S01]  /*137e0*/  FADD.FTZ R3, R221, R3 ;  /* 0x00000003dd037221 */ /* 0x008fe20000010000 */
[----:B------:R-:W-:Y:S01]  /*137f0*/  ISETP.GT.AND P2, PT, R224, 0x31, P1 ;  /* 0x00000031e000780c */ /* 0x000fe20000f44270 */
[----:B------:R-:W-:Y:S01]  /*13800*/  FMUL.FTZ R32, R32, R153 ;  /* 0x0000009920207220 */ /* 0x000fe20000410000 */
[----:B------:R-:W-:Y:S01]  /*13810*/  FMNMX.FTZ R15, R162, R15, !PT ;  /* 0x0000000fa20f7209 */ /* 0x000fe20007810000 */
[----:B------:R-:W-:Y:S01]  /*13820*/  FMUL.FTZ R33, R33, R153 ;  /* 0x0000009921217220 */ /* 0x000fe20000410000 */
[----:B------:R-:W-:Y:S01]  /*13830*/  ISETP.GT.AND P6, PT, R224, 0x38, P1 ;  /* 0x00000038e000780c */ /* 0x000fe20000fc4270 */
[----:B------:R-:W3:Y:S01]  /*13840*/  MUFU.EX2 R223, R223 ;  /* 0x000000df00df7308 */ /* 0x000ee20000000800 */
[----:B------:R-:W-:Y:S01]  /*13850*/  FMNMX.FTZ R15, R163, R15, !PT ;  /* 0x0000000fa30f7209 */ /* 0x000fe20007810000 */
[----:B--2---:R-:W-:Y:S01]  /*13860*/  FADD.FTZ R3, R222, R3 ;  /* 0x00000003de037221 */ /* 0x004fe20000010000 */
[----:B------:R-:W-:Y:S01]  /*13870*/  ISETP.LT.OR P2, PT, R225, 0x32, P2 ;  /* 0x00000032e100780c */ /* 0x000fe20001741670 */
        /* <DEDUP_REMOVED lines=8> */
[-C--:B------:R-:W-:Y:S01]  /*13900*/  FMUL.FTZ R40, R40, R153.reuse ;  /* 0x0000009928287220 */ /* 0x080fe20000410000 */
[----:B------:R-:W-:Y:S01]  /*13910*/  FSEL R171, R171, -INF , !P2 ;  /* 0xff800000abab7808 */ /* 0x000fe20005000000 */
[----:B------:R-:W-:Y:S01]  /*13920*/  FMUL.FTZ R41, R41, R153 ;  /* 0x0000009929297220 */ /* 0x000fe20000410000 */
[----:B------:R-:W-:Y:S01]  /*13930*/  FMNMX.FTZ R15, R170, R15, !PT ;  /* 0x0000000faa0f7209 */ /* 0x000fe20007810000 */
[----:B------:R-:W0:Y:S01]  /*13940*/  MUFU.EX2 R165, R165 ;  /* 0x000000a500a57308 */ /* 0x000e220000000800 */
[----:B------:R-:W-:Y:S01]  /*13950*/  ISETP.LT.OR P1, PT, R225, 0x3a, P1 ;  /* 0x0000003ae100780c */ /* 0x000fe20000f21670 */
[----:B---3--:R-:W-:Y:S01]  /*13960*/  FADD.FTZ R3, R223, R3 ;  /* 0x00000003df037221 */ /* 0x008fe20000010000 */
[----:B------:R-:W-:Y:S01]  /*13970*/  FSEL R174, R174, -INF , !P6 ;  /* 0xff800000aeae7808 */ /* 0x000fe20007000000 */
[----:B------:R-:W-:Y:S01]  /*13980*/  FMUL.FTZ R44, R44, R153 ;  /* 0x000000992c2c7220 */ /* 0x000fe20000410000 */
[----:B------:R-:W-:Y:S01]  /*13990*/  FMNMX.FTZ R15, R171, R15, !PT ;  /* 0x0000000fab0f7209 */ /* 0x000fe20007810000 */
[----:B------:R-:W-:Y:S01]  /*139a0*/  FMUL.FTZ R45, R45, R153 ;  /* 0x000000992d2d7220 */ /* 0x000fe20000410000 */
[----:B------:R-:W-:Y:S01]  /*139b0*/  FSEL R176, R176, -INF , !P1 ;  /* 0xff800000b0b07808 */ /* 0x000fe20004800000 */
[----:B------:R-:W3:Y:S01]  /*139c0*/  MUFU.EX2 R167, R167 ;  /* 0x000000a700a77308 */ /* 0x000ee20000000800 */
[----:B------:R-:W-:Y:S01]  /*139d0*/  FMNMX.FTZ R15, R174, R15, !PT ;  /* 0x0000000fae0f7209 */ /* 0x000fe20007810000 */
[----:B--2---:R-:W-:Y:S01]  /*139e0*/  FADD.FTZ R3, R164, R3 ;  /* 0x00000003a4037221 */ /* 0x004fe20000010000 */
[----:B------:R-:W-:Y:S01]  /*139f0*/  F2FP.BF16.F32.PACK_AB R152, R219, R152 ;  /* 0x00000098db98723e */ /* 0x000fe200000010ff */
[----:B------:R-:W-:Y:S01]  /*13a00*/  FMUL.FTZ R48, R48, R153 ;  /* 0x0000009930307220 */ /* 0x000fe20000410000 */
[----:B------:R-:W-:Y:S01]  /*13a10*/  FMNMX.FTZ R15, R176, R15, !PT ;  /* 0x0000000fb00f7209 */ /* 0x000fe20007810000 */
[-C--:B------:R-:W-:Y:S01]  /*13a20*/  FMUL.FTZ R49, R49, R153.reuse ;  /* 0x0000009931317220 */ /* 0x080fe20000410000 */
[-C--:B------:R-:W-:Y:S01]  /*13a30*/  FMUL.FTZ R52, R52, R153.reuse ;  /* 0x0000009934347220 */ /* 0x080fe20000410000 */
[----:B------:R-:W2:Y:S01]  /*13a40*/  MUFU.EX2 R169, R169 ;  /* 0x000000a900a97308 */ /* 0x000ea20000000800 */
[----:B0-----:R-:W-:Y:S01]  /*13a50*/  FADD.FTZ R3, R165, R3 ;  /* 0x00000003a5037221 */ /* 0x001fe20000010000 */
[----:B------:R-:W0:Y:S01]  /*13a60*/  SHFL.BFLY PT, R168, R15, 0x2, 0x1f ;  /* 0x0c401f000fa87f89 */ /* 0x000e2200000e0000 */
[-C--:B------:R-:W-:Y:S01]  /*13a70*/  FMUL.FTZ R53, R53, R153.reuse ;  /* 0x0000009935357220 */ /* 0x080fe20000410000 */
[-C--:B------:R-:W-:Y:S01]  /*13a80*/  FMUL.FTZ R56, R56, R153.reuse ;  /* 0x0000009938387220 */ /* 0x080fe20000410000 */
[-C--:B------:R-:W-:Y:S01]  /*13a90*/  FMUL.FTZ R57, R57, R153.reuse ;  /* 0x0000009939397220 */ /* 0x080fe20000410000 */
[-C--:B------:R-:W-:Y:S01]  /*13aa0*/  FMUL.FTZ R60, R60, R153.reuse ;  /* 0x000000993c3c7220 */ /* 0x080fe20000410000 */
[-C--:B------:R-:W-:Y:S01]  /*13ab0*/  FMUL.FTZ R61, R61, R153.reuse ;  /* 0x000000993d3d7220 */ /* 0x080fe20000410000 */
[----:B------:R-:W4:Y:S01]  /*13ac0*/  MUFU.EX2 R172, R172 ;  /* 0x000000ac00ac7308 */ /* 0x000f220000000800 */
[----:B---3--:R-:W-:Y:S01]  /*13ad0*/  FADD.FTZ R3, R167, R3 ;  /* 0x00000003a7037221 */ /* 0x008fe20000010000 */
[-C--:B------:R-:W-:Y:S01]  /*13ae0*/  FMUL.FTZ R64, R64, R153.reuse ;  /* 0x0000009940407220 */ /* 0x080fe20000410000 */
[-C--:B------:R-:W-:Y:S01]  /*13af0*/  FMUL.FTZ R65, R65, R153.reuse ;  /* 0x0000009941417220 */ /* 0x080fe20000410000 */
[-C--:B------:R-:W-:Y:S01]  /*13b00*/  FMUL.FTZ R68, R68, R153.reuse ;  /* 0x0000009944447220 */ /* 0x080fe20000410000 */
[-C--:B------:R-:W-:Y:S01]  /*13b10*/  FMUL.FTZ R69, R69, R153.reuse ;  /* 0x0000009945457220 */ /* 0x080fe20000410000 */
[-C--:B------:R-:W-:Y:S01]  /*13b20*/  FMUL.FTZ R72, R72, R153.reuse ;  /* 0x0000009948487220 */ /* 0x080fe20000410000 */
[-C--:B------:R-:W-:Y:S01]  /*13b30*/  FMUL.FTZ R73, R73, R153.reuse ;  /* 0x0000009949497220 */ /* 0x080fe20000410000 */
[----:B------:R-:W-:Y:S01]  /*13b40*/  MUFU.EX2 R175, R175 ;  /* 0x000000af00af7308 */ /* 0x000fe20000000800 */
[----:B--2---:R-:W-:Y:S01]  /*13b50*/  FADD.FTZ R3, R169, R3 ;  /* 0x00000003a9037221 */ /* 0x004fe20000010000 */
        /* <DEDUP_REMOVED lines=8> */
[----:B0-----:R-:W-:Y:S01]  /*13be0*/  FMNMX.FTZ R15, R15, R168, !PT ;  /* 0x000000a80f0f7209 */ /* 0x001fe20007810000 */
[-C--:B------:R-:W-:Y:S01]  /*13bf0*/  FMUL.FTZ R88, R88, R153.reuse ;  /* 0x0000009958587220 */ /* 0x080fe20000410000 */
[-C--:B------:R-:W-:Y:S01]  /*13c00*/  FMUL.FTZ R89, R89, R153.reuse ;  /* 0x0000009959597220 */ /* 0x080fe20000410000 */
[-C--:B------:R-:W-:Y:S01]  /*13c10*/  FMUL.FTZ R92, R92, R153.reuse ;  /* 0x000000995c5c7220 */ /* 0x080fe20000410000 */
[-C--:B------:R-:W-:Y:S01]  /*13c20*/  FMUL.FTZ R93, R93, R153.reuse ;  /* 0x000000995d5d7220 */ /* 0x080fe20000410000 */
        /* <DEDUP_REMOVED lines=24> */
[----:B0-----:R-:W-:Y:S01]  /*13db0*/  FMNMX.FTZ R15, R15, R168, !PT ;  /* 0x000000a80f0f7209 */ /* 0x001fe20007810000 */
[----:B------:R-:W-:-:S02]  /*13dc0*/  IMAD.MOV R168, RZ, RZ, -R197 ;  /* 0x000000ffffa87224 */ /* 0x000fc400078e0ac5 */
[-C--:B------:R-:W-:Y:S01]  /*13dd0*/  FMUL.FTZ R140, R140, R153.reuse ;  /* 0x000000998c8c7220 */ /* 0x080fe20000410000 */
[-C--:B------:R-:W-:Y:S01]  /*13de0*/  FMUL.FTZ R141, R141, R153.reuse ;  /* 0x000000998d8d7220 */ /* 0x080fe20000410000 */
[----:B------:R-:W-:Y:S01]  /*13df0*/  FSETP.NEU.FTZ.AND P1, PT, R15, -INF , PT ;  /* 0xff8000000f00780b */ /* 0x000fe20003f3d000 */
[-C--:B------:R-:W-:Y:S01]  /*13e00*/  FMUL.FTZ R144, R144, R153.reuse ;  /* 0x0000009990907220 */ /* 0x080fe20000410000 */
[----:B------:R-:W-:Y:S01]  /*13e10*/  ISETP.NE.AND P2, PT, R185, R168, PT ;  /* 0x000000a8b900720c */ /* 0x000fe20003f45270 */
[-C--:B------:R-:W-:Y:S01]  /*13e20*/  FMUL.FTZ R145, R145, R153.reuse ;  /* 0x0000009991917220 */ /* 0x080fe20000410000 */
[----:B------:R-:W-:Y:S01]  /*13e30*/  FSEL R168, R15, RZ, P1 ;  /* 0x000000ff0fa87208 */ /* 0x000fe20000800000 */
[-C--:B------:R-:W-:Y:S01]  /*13e40*/  FMUL.FTZ R148, R148, R153.reuse ;  /* 0x0000009994947220 */ /* 0x080fe20000410000 */
[----:B------:R-:W-:-:S03]  /*13e50*/  FMUL.FTZ R149, R149, R153 ;  /* 0x0000009995957220 */ /* 0x000fc60000410000 */
[----:B------:R-:W-:-:S04]  /*13e60*/  FADD.FTZ R168, -R168, R212 ;  /* 0x000000d4a8a87221 */ /* 0x000fc80000010100 */
[-C--:B------:R-:W-:Y:S02]  /*13e70*/  FMUL.FTZ R168, R168, R20.reuse ;  /* 0x00000014a8a87220 */ /* 0x080fe40000410000 */
[----:B------:R-:W-:Y:S02]  /*13e80*/  @!P2 IMAD R182, R216, 0x40, R194 ;  /* 0x00000040d8b6a824 */ /* 0x000fe400078e02c2 */
[----:B------:R-:W-:Y:S02]  /*13e90*/  FMUL.FTZ R216, R15, R20 ;  /* 0x000000140fd87220 */ /* 0x000fe40000410000 */
[----:B------:R-:W0:Y:S01]  /*13ea0*/  MUFU.EX2 R168, R168 ;  /* 0x000000a800a87308 */ /* 0x000e220000000800 */
[----:B------:R-:W-:Y:S02]  /*13eb0*/  @!P2 IMAD R182, R182, 0x4, R2 ;  /* 0x00000004b6b6a824 */ /* 0x000fe400078e0202 */
[----:B------:R-:W-:-:S03]  /*13ec0*/  FSEL R216, R216, RZ, P1 ;  /* 0x000000ffd8d87208 */ /* 0x000fc60000800000 */
[----:B------:R-:W-:Y:S02]  /*13ed0*/  @!P2 STS [R182+0x28800], R153 ;  /* 0x02880099b600a388 */ /* 0x000fe40000000800 */
[-CC-:B------:R-:W-:Y:S01]  /*13ee0*/  FFMA.FTZ R181, R181, R20.reuse, -R216.reuse ;  /* 0x00000014b5b57223 */ /* 0x180fe200000108d8 */
        /* <DEDUP_REMOVED lines=9> */
[----:B0-----:R0:W-:Y:S01]  /*13f80*/  @!P2 STS [R182+0x28820], R168 ;  /* 0x028820a8b600a388 */ /* 0x0011e20000000800 */
[-CC-:B------:R-:W-:Y:S01]  /*13f90*/  FFMA.FTZ R219, R166, R20.reuse, -R216.reuse ;  /* 0x00000014a6db7223 */ /* 0x180fe200000108d8 */
[-CC-:B------:R-:W-:Y:S01]  /*13fa0*/  FFMA.FTZ R178, R178, R20.reuse, -R216.reuse ;  /* 0x00000014b2b27223 */ /* 0x180fe200000108d8 */
[-CC-:B------:R-:W-:Y:S01]  /*13fb0*/  FFMA.FTZ R170, R170, R20.reuse, -R216.reuse ;  /* 0x00000014aaaa7223 */ /* 0x180fe200000108d8 */
[----:B------:R-:W3:Y:S01]  /*13fc0*/  MUFU.EX2 R183, R183 ;  /* 0x000000b700b77308 */ /* 0x000ee20000000800 */
[--C-:B------:R-:W-:Y:S01]  /*13fd0*/  FFMA.FTZ R171, R171, R20, -R216.reuse ;  /* 0x00000014abab7223 */ /* 0x100fe200000108d8 */
[----:B------:R-:W-:Y:S01]  /*13fe0*/  F2FP.BF16.F32.PACK_AB R158, R165, R164 ;  /* 0x000000a4a59e723e */ /* 0x000fe200000010ff */
[-CC-:B------:R-:W-:Y:S01]  /*13ff0*/  FFMA.FTZ R176, R176, R20.reuse, -R216.reuse ;  /* 0x00000014b0b07223 */ /* 0x180fe200000108d8 */
[--C-:B------:R-:W-:Y:S01]  /*14000*/  FFMA.FTZ R174, R174, R20, -R216.reuse ;  /* 0x00000014aeae7223 */ /* 0x100fe200000108d8 */
[----:B------:R-:W-:Y:S01]  /*14010*/  F2FP.BF16.F32.PACK_AB R154, R222, R221 ;  /* 0x000000ddde9a723e */ /* 0x000fe200000010ff */
[----:B------:R-:W-:Y:S01]  /*14020*/  FMUL.FTZ R26, R26, R168 ;  /* 0x000000a81a1a7220 */ /* 0x000fe20000410000 */
[----:B------:R-:W-:Y:S01]  /*14030*/  F2FP.BF16.F32.PACK_AB R164, R177, R175 ;  /* 0x000000afb1a4723e */ /* 0x000fe200000010ff */
[----:B0-----:R0:W4:Y:S01]  /*14040*/  MUFU.EX2 R182, R173 ;  /* 0x000000ad00b67308 */ /* 0x0011220000000800 */
[----:B--2---:R-:W-:Y:S01]  /*14050*/  FFMA.FTZ R0, R168, R0, R181 ;  /* 0x00000000a8007223 */ /* 0x004fe200000100b5 */
[-C--:B------:R-:W-:Y:S01]  /*14060*/  FMUL.FTZ R27, R27, R168.reuse ;  /* 0x000000a81b1b7220 */ /* 0x080fe20000410000 */
[-C--:B------:R-:W-:Y:S01]  /*14070*/  FMUL.FTZ R30, R30, R168.reuse ;  /* 0x000000a81e1e7220 */ /* 0x080fe20000410000 */
[-C--:B------:R-:W-:Y:S01]  /*14080*/  FMUL.FTZ R31, R31, R168.reuse ;  /* 0x000000a81f1f7220 */ /* 0x080fe20000410000 */
[-C--:B------:R-:W-:Y:S01]  /*14090*/  FMUL.FTZ R34, R34, R168.reuse ;  /* 0x000000a822227220 */ /* 0x080fe20000410000 */
[-C--:B------:R-:W-:Y:S01]  /*140a0*/  FMUL.FTZ R35, R35, R168.reuse ;  /* 0x000000a823237220 */ /* 0x080fe20000410000 */
[----:B------:R-:W-:Y:S01]  /*140b0*/  FMUL.FTZ R38, R38, R168 ;  /* 0x000000a826267220 */ /* 0x000fe20000410000 */
[----:B------:R-:W2:Y:S01]  /*140c0*/  MUFU.EX2 R155, R155 ;  /* 0x0000009b009b7308 */ /* 0x000ea20000000800 */
[----:B0-----:R-:W-:Y:S01]  /*140d0*/  FFMA.FTZ R173, R156, R20, -R216 ;  /* 0x000000149cad7223 */ /* 0x001fe200000108d8 */
[----:B---3--:R-:W-:Y:S01]  /*140e0*/  FADD.FTZ R0, R183, R0 ;  /* 0x00000000b7007221 */ /* 0x008fe20000010000 */
[----:B------:R-:W-:Y:S01]  /*140f0*/  F2FP.BF16.F32.PACK_AB R156, R223, R160 ;  /* 0x000000a0df9c723e */ /* 0x000fe200000010ff */
[-C--:B------:R-:W-:Y:S01]  /*14100*/  FMUL.FTZ R39, R39, R168.reuse ;  /* 0x000000a827277220 */ /* 0x080fe20000410000 */
[----:B------:R-:W-:Y:S01]  /*14110*/  F2FP.BF16.F32.PACK_AB R160, R169, R167 ;  /* 0x000000a7a9a0723e */ /* 0x000fe200000010ff */
[----:B------:R-:W-:Y:S01]  /*14120*/  FMUL.FTZ R42, R42, R168 ;  /* 0x000000a82a2a7220 */ /* 0x000fe20000410000 */
[----:B------:R-:W-:Y:S01]  /*14130*/  F2FP.BF16.F32.PACK_AB R153, R183, R181 ;  /* 0x000000b5b799723e */ /* 0x000fe200000010ff */
[----:B------:R-:W0:Y:S01]  /*14140*/  MUFU.EX2 R173, R173 ;  /* 0x000000ad00ad7308 */ /* 0x000e220000000800 */
[C---:B----4-:R-:W-:Y:S01]  /*14150*/  FADD.FTZ R3, R182.reuse, R3 ;  /* 0x00000003b6037221 */ /* 0x050fe20000010000 */
[----:B------:R-:W-:Y:S01]  /*14160*/  F2FP.BF16.F32.PACK_AB R162, R182, R172 ;  /* 0x000000acb6a2723e */ /* 0x000fe200000010ff */
[-C--:B------:R-:W-:Y:S01]  /*14170*/  FMUL.FTZ R43, R43, R168.reuse ;  /* 0x000000a82b2b7220 */ /* 0x080fe20000410000 */
[-C--:B------:R-:W-:Y:S01]  /*14180*/  FMUL.FTZ R46, R46, R168.reuse ;  /* 0x000000a82e2e7220 */ /* 0x080fe20000410000 */
[----:B------:R-:W-:Y:S01]  /*14190*/  FADD.FTZ R3, R175, R3 ;  /* 0x00000003af037221 */ /* 0x000fe20000010000 */
[-C--:B------:R-:W-:Y:S01]  /*141a0*/  FMUL.FTZ R47, R47, R168.reuse ;  /* 0x000000a82f2f7220 */ /* 0x080fe20000410000 */
[-C--:B------:R-:W-:Y:S01]  /*141b0*/  FMUL.FTZ R50, R50, R168.reuse ;  /* 0x000000a832327220 */ /* 0x080fe20000410000 */
[----:B------:R-:W3:Y:S01]  /*141c0*/  MUFU.EX2 R157, R157 ;  /* 0x0000009d009d7308 */ /* 0x000ee20000000800 */
[----:B--2---:R-:W-:Y:S01]  /*141d0*/  FADD.FTZ R0, R155, R0 ;  /* 0x000000009b007221 */ /* 0x004fe20000010000 */
[----:B------:R-:W-:Y:S01]  /*141e0*/  FADD.FTZ R3, R177, R3 ;  /* 0x00000003b1037221 */ /* 0x000fe20000010000 */
        /* <DEDUP_REMOVED lines=32> */
[----:B------:R0:W-:Y:S01]  /*143f0*/  STSM.16.M88.4 [R198+0x26800], R152 ;  /* 0x02680098c6007844 */ /* 0x0001e20000000200 */
[-C--:B------:R-:W-:Y:S01]  /*14400*/  FMUL.FTZ R94, R94, R168.reuse ;  /* 0x000000a85e5e7220 */ /* 0x080fe20000410000 */
[-C--:B------:R-:W-:Y:S01]  /*14410*/  FMUL.FTZ R95, R95, R168.reuse ;  /* 0x000000a85f5f7220 */ /* 0x080fe20000410000 */
[-C--:B------:R-:W-:Y:S01]  /*14420*/  FMUL.FTZ R98, R98, R168.reuse ;  /* 0x000000a862627220 */ /* 0x080fe20000410000 */
[-C--:B------:R-:W-:Y:S01]  /*14430*/  FMUL.FTZ R99, R99, R168.reuse ;  /* 0x000000a863637220 */ /* 0x080fe20000410000 */
[-C--:B------:R-:W-:Y:S01]  /*14440*/  FMUL.FTZ R102, R102, R168.reuse ;  /* 0x000000a866667220 */ /* 0x080fe20000410000 */
[----:B------:R-:W4:Y:S01]  /*14450*/  MUFU.EX2 R163, R163 ;  /* 0x000000a300a37308 */ /* 0x000f220000000800 */
[C---:B---3--:R-:W-:Y:S01]  /*14460*/  FADD.FTZ R0, R161.reuse, R0 ;  /* 0x00000000a1007221 */ /* 0x048fe20000010000 */
[----:B------:R-:W-:Y:S01]  /*14470*/  F2FP.BF16.F32.PACK_AB R159, R161, R159 ;  /* 0x0000009fa19f723e */ /* 0x000fe200000010ff */
[-C--:B------:R-:W-:Y:S01]  /*14480*/  FMUL.FTZ R103, R103, R168.reuse ;  /* 0x000000a867677220 */ /* 0x080fe20000410000 */
[-C--:B------:R-:W-:Y:S01]  /*14490*/  FMUL.FTZ R106, R106, R168.reuse ;  /* 0x000000a86a6a7220 */ /* 0x080fe20000410000 */
[-C--:B------:R-:W-:Y:S01]  /*144a0*/  FMUL.FTZ R107, R107, R168.reuse ;  /* 0x000000a86b6b7220 */ /* 0x080fe20000410000 */
[-C--:B------:R-:W-:Y:S01]  /*144b0*/  FMUL.FTZ R110, R110, R168.reuse ;  /* 0x000000a86e6e7220 */ /* 0x080fe20000410000 */
[----:B------:R0:W-:Y:S01]  /*144c0*/  STSM.16.M88.4 [R199], R156 ;  /* 0x0000009cc7007844 */ /* 0x0001e20000000200 */
        /* <DEDUP_REMOVED lines=9> */
[C---:B----4-:R-:W-:Y:S01]  /*14560*/  FADD.FTZ R0, R163.reuse, R0 ;  /* 0x00000000a3007221 */ /* 0x050fe20000010000 */
[----:B------:R-:W-:Y:S01]  /*14570*/  F2FP.BF16.F32.PACK_AB R161, R163, R217 ;  /* 0x000000d9a3a1723e */ /* 0x000fe200000010ff */
        /* <DEDUP_REMOVED lines=22> */
[----:B----4-:R-:W-:-:S07]  /*146e0*/  FADD.FTZ R0, R165, R0 ;  /* 0x00000000a5007221 */ /* 0x010fce0000010000 */
[----:B------:R-:W4:Y:S01]  /*146f0*/  MUFU.EX2 R167, R174 ;  /* 0x000000ae00a77308 */ /* 0x000f220000000800 */
[C---:B---3--:R-:W-:Y:S01]  /*14700*/  FADD.FTZ R0, R171.reuse, R0 ;  /* 0x00000000ab007221 */ /* 0x048fe20000010000 */
[----:B------:R-:W-:-:S06]  /*14710*/  F2FP.BF16.F32.PACK_AB R165, R171, R165 ;  /* 0x000000a5aba5723e */ /* 0x000fcc00000010ff */
[----:B------:R-:W3:Y:S01]  /*14720*/  MUFU.EX2 R176, R176 ;  /* 0x000000b000b07308 */ /* 0x000ee20000000800 */
[----:B--2---:R-:W-:Y:S01]  /*14730*/  FADD.FTZ R3, R166, R3 ;  /* 0x00000003a6037221 */ /* 0x004fe20000010000 */
[----:B------:R-:W-:-:S03]  /*14740*/  F2FP.BF16.F32.PACK_AB R166, R180, R166 ;  /* 0x000000a6b4a6723e */ /* 0x000fc600000010ff */
[----:B------:R-:W-:Y:S01]  /*14750*/  FADD.FTZ R3, R180, R3 ;  /* 0x00000003b4037221 */ /* 0x000fe20000010000 */
[----:B----4-:R-:W-:Y:S01]  /*14760*/  FADD.FTZ R0, R167, R0 ;  /* 0x00000000a7007221 */ /* 0x010fe20000010000 */
[----:B---3--:R-:W-:-:S03]  /*14770*/  F2FP.BF16.F32.PACK_AB R167, R176, R167 ;  /* 0x000000a7b0a7723e */ /* 0x008fc600000010ff */
[----:B------:R-:W-:Y:S02]  /*14780*/  FADD.FTZ R0, R176, R0 ;  /* 0x00000000b0007221 */ /* 0x000fe40000010000 */
[----:B------:R0:W-:Y:S01]  /*14790*/  STSM.16.M88.4 [R200], R164 ;  /* 0x000000a4c8007844 */ /* 0x0001e20000000200 */
[----:B------:R-:W-:Y:S05]  /*147a0*/  @!P0 BRA `(.L_x_2752) ;  /* 0x0000000000048947 */ /* 0x000fea0003800000 */
[----:B------:R-:W-:Y:S01]  /*147b0*/  BPT.TRAP 0x1 ;  /* 0x000000040000795c */ /* 0x000fe20000300000 */
.L_x_2752:
[----:B------:R2:W3:Y:S01]  /*147c0*/  SYNCS.PHASECHK.TRANS64.TRYWAIT P1, [R21+URZ+0x28c50], R209 ;  /* 0x028c50d1150075a7 */ /* 0x0004e2000802017f */
[----:B------:R-:W-:Y:S05]  /*147d0*/  @!P0 BRA `(.L_x_2753) ;  /* 0x0000000000048947 */ /* 0x000fea0003800000 */
[----:B------:R-:W-:Y:S01]  /*147e0*/  BPT.TRAP 0x1 ;  /* 0x000000040000795c */ /* 0x000fe20000300000 */
.L_x_2753:
[----:B------:R-:W-:Y:S04]  /*147f0*/  BSSY B1, `(.L_x_2754) ;  /* 0x0000004000017945 */ /* 0x000fe80003800000 */
[----:B---3--:R-:W-:Y:S05]  /*14800*/  @P1 BRA `(.L_x_2755) ;  /* 0x0000000000081947 */ /* 0x008fea0003800000 */
[----:B------:R-:W3:Y:S02]  /*14810*/  SYNCS.PHASECHK.TRANS64.TRYWAIT P1, [R21+URZ+0x28c50], R209 ;  /* 0x028c50d1150075a7 */ /* 0x000ee4000802017f */
[----:B---3--:R-:W-:Y:S05]  /*14820*/  @!P1 BRA `(.L_x_2756) ;  /* 0x000000cc00649947 */ /* 0x008fea0003800000 */
.L_x_2755:
[----:B------:R-:W-:Y:S05]  /*14830*/  BSYNC B1 ;  /* 0x0000000000017941 */ /* 0x000fea0003800000 */
.L_x_2754:
        /* <DEDUP_REMOVED lines=40> */
.L_x_2757:
[----:B------:R-:W4:Y:S01]  /*14ac0*/  LDL R152, [R1+0x8] ;  /* 0x0000080001987983 */ /* 0x000f220000100800 */
[----:B-123--:R-:W-:Y:S02]  /*14ad0*/  VIADD R21, R21, 0x28c60 ;  /* 0x00028c6015157836 */ /* 0x00efe40000000000 */
[----:B------:R-:W-:Y:S02]  /*14ae0*/  IMAD.MOV.U32 R212, RZ, RZ, R15 ;  /* 0x000000ffffd47224 */ /* 0x000fe400078e000f */
[----:B------:R-:W-:Y:S01]  /*14af0*/  IMAD.MOV.U32 R217, RZ, RZ, R13 ;  /* 0x000000ffffd97224 */ /* 0x000fe200078e000d */
[----:B------:R-:W-:Y:S01]  /*14b00*/  PRMT R21, R187, 0x654, R21 ;  /* 0x00000654bb157816 */ /* 0x000fe20000000015 */
[----:B------:R-:W-:-:S03]  /*14b10*/  IMAD.MOV.U32 R216, RZ, RZ, R18 ;  /* 0x000000ffffd87224 */ /* 0x000fc600078e0012 */
[----:B------:R0:W-:Y:S01]  /*14b20*/  SYNCS.ARRIVE.TRANS64.RED.A1T0 RZ, [R21+URZ], RZ ;  /* 0x000000ff15ff79a7 */ /* 0x0001e2000810043f */
[C---:B----4-:R-:W-:Y:S02]  /*14b30*/  ISETP.GT.AND P1, PT, R12.reuse, R152, PT ;  /* 0x000000980c00720c */ /* 0x050fe40003f24270 */
[----:B------:R-:W-:-:S11]  /*14b40*/  IADD3 R12, R12, -0x1, RZ ;  /* 0xffffffff0c0c7810 */ /* 0x000fd60007ffe0ff */
[----:B0-----:R-:W-:Y:S05]  /*14b50*/  @P1 BRA `(.L_x_2758) ;  /* 0xffffffd400c81947 */ /* 0x001fea000383ffff */
.L_x_2737:
[----:B------:R-:W-:Y:S05]  /*14b60*/  BSYNC B0 ;  /* 0x0000000000007941 */ /* 0x000fea0003800000 */
.L_x_2736:
[----:B------:R-:W2:Y:S04]  /*14b70*/  LDL.LU R21, [R1+0x50] ;  /* 0x0000500001157983 */ /* 0x000ea80000300800 */
[----:B------:R-:W0:Y:S04]  /*14b80*/  SHFL.BFLY PT, R4, R3, 0x2, 0x1f ;  /* 0x0c401f0003047f89 */ /* 0x000e2800000e0000 */
[----:B------:R-:W1:Y:S01]  /*14b90*/  SHFL.BFLY PT, R5, R0, 0x2, 0x1f ;  /* 0x0c401f0000057f89 */ /* 0x000e6200000e0000 */
[----:B0-----:R-:W-:Y:S01]  /*14ba0*/  FADD.FTZ R4, R4, R3 ;  /* 0x0000000304047221 */ /* 0x001fe20000010000 */
[----:B-1----:R-:W-:Y:S01]  /*14bb0*/  FADD.FTZ R6, R5, R0 ;  /* 0x0000000005067221 */ /* 0x002fe20000010000 */
[----:B------:R-:W-:-:S03]  /*14bc0*/  IMAD.MOV.U32 R0, RZ, RZ, -0x800000 ;  /* 0xff800000ff007424 */ /* 0x000fc600078e00ff */
[----:B------:R-:W0:Y:S04]  /*14bd0*/  SHFL.BFLY PT, R5, R4, 0x1, 0x1f ;  /* 0x0c201f0004057f89 */ /* 0x000e2800000e0000 */
[----:B------:R-:W1:Y:S01]  /*14be0*/  SHFL.BFLY PT, R7, R6, 0x1, 0x1f ;  /* 0x0c201f0006077f89 */ /* 0x000e6200000e0000 */
[----:B0-----:R-:W-:Y:S01]  /*14bf0*/  FADD.FTZ R9, R4, R5 ;  /* 0x0000000504097221 */ /* 0x001fe20000010000 */
[----:B-1----:R-:W-:Y:S01]  /*14c00*/  FADD.FTZ R11, R6, R7 ;  /* 0x00000007060b7221 */ /* 0x002fe20000010000 */
[----:B------:R-:W-:Y:S08]  /*14c10*/  BAR.ARV 0x8, 0x100 ;  /* 0x0204000000007b1d */ /* 0x000ff00000002000 */
[----:B------:R-:W-:Y:S01]  /*14c20*/  BAR.SYNC.DEFER_BLOCKING 0xf, 0x100 ;  /* 0x03c4000000007b1d */ /* 0x000fe20000010000 */
[----:B------:R-:W-:-:S02]  /*14c30*/  FSETP.NE.FTZ.AND P0, PT, R9, RZ, PT ;  /* 0x000000ff0900720b */ /* 0x000fc40003f15000 */
[----:B------:R-:W-:-:S11]  /*14c40*/  FSETP.NE.FTZ.AND P1, PT, R11, RZ, PT ;  /* 0x000000ff0b00720b */ /* 0x000fd60003f35000 */
[----:B------:R-:W0:Y:S01]  /*14c50*/  @P0 MUFU.LG2 R5, R9 ;  /* 0x0000000900050308 */ /* 0x000e220000000c00 */
[----:B------:R-:W-:-:S07]  /*14c60*/  @P0 FMUL.FTZ R8, R20, 0.69314718246459960938 ;  /* 0x3f31721814080820 */ /* 0x000fce0000410000 */
[----:B------:R-:W1:Y:S01]  /*14c70*/  @P1 MUFU.LG2 R3, R11 ;  /* 0x0000000b00031308 */ /* 0x000e620000000c00 */
[----:B0-----:R-:W-:-:S04]  /*14c80*/  @P0 FMUL.FTZ R5, R5, 0.69314718246459960938 ;  /* 0x3f31721805050820 */ /* 0x001fc80000410000 */
[----:B------:R-:W-:Y:S01]  /*14c90*/  @P0 FFMA.FTZ R0, R8, R13, R5 ;  /* 0x0000000d08000223 */ /* 0x000fe20000010005 */
[----:B------:R-:W-:Y:S01]  /*14ca0*/  @P1 FMUL.FTZ R5, R20, 0.69314718246459960938 ;  /* 0x3f31721814051820 */ /* 0x000fe20000410000 */
[----:B-1----:R-:W-:Y:S01]  /*14cb0*/  @P1 FMUL.FTZ R4, R3, 0.69314718246459960938 ;  /* 0x3f31721803041820 */ /* 0x002fe20000410000 */
[----:B------:R-:W-:-:S03]  /*14cc0*/  IMAD.MOV.U32 R3, RZ, RZ, -0x800000 ;  /* 0xff800000ff037424 */ /* 0x000fc600078e00ff */
[----:B------:R-:W-:Y:S01]  /*14cd0*/  @P1 FFMA.FTZ R3, R5, R15, R4 ;  /* 0x0000000f05031223 */ /* 0x000fe20000010004 */
[----:B------:R-:W-:-:S05]  /*14ce0*/  IMAD.MOV R4, RZ, RZ, -R197 ;  /* 0x000000ffff047224 */ /* 0x000fca00078e0ac5 */
[----:B------:R-:W-:Y:S02]  /*14cf0*/  ISETP.NE.AND P2, PT, R185, R4, PT ;  /* 0x00000004b900720c */ /* 0x000fe40003f45270 */
[----:B------:R-:W-:-:S06]  /*14d00*/  CS2R R4, SRZ ;  /* 0x0000000000047805 */ /* 0x000fcc000001ff00 */
[----:B------:R-:W0:Y:S01]  /*14d10*/  @P0 MUFU.RCP R5, R9 ;  /* 0x0000000900050308 */ /* 0x000e220000001000 */
[----:B------:R-:W-:-:S04]  /*14d20*/  PLOP3.LUT P0, PT, PT, PT, PT, 0x8, 0x0 ;  /* 0x000000000000781c */ /* 0x000fc80003f0e170 */
[----:B------:R-:W-:-:S03]  /*14d30*/  @!P2 IMAD R7, R18, 0x40, R194 ;  /* 0x000000401207a824 */ /* 0x000fc600078e02c2 */
[----:B------:R-:W1:Y:S01]  /*14d40*/  @P1 MUFU.RCP R4, R11 ;  /* 0x0000000b00041308 */ /* 0x000e620000001000 */
[----:B------:R-:W-:Y:S02]  /*14d50*/  VIADD R18, R18, 0x1 ;  /* 0x0000000112127836 */ /* 0x000fe40000000000 */
[----:B------:R-:W-:-:S03]  /*14d60*/  @!P2 IMAD R7, R7, 0x4, R2 ;  /* 0x000000040707a824 */ /* 0x000fc600078e0202 */
[----:B------:R-:W-:Y:S02]  /*14d70*/  ISETP.NE.AND P1, PT, R18, 0x2, PT ;  /* 0x000000021200780c */ /* 0x000fe40003f25270 */
[----:B0-----:R0:W-:Y:S02]  /*14d80*/  @!P2 STS [R7+0x28800], R5 ;  /* 0x028800050700a388 */ /* 0x0011e40000000800 */
[----:B------:R-:W-:Y:S01]  /*14d90*/  SEL R2, RZ, 0x1, P1 ;  /* 0x00000001ff027807 */ /* 0x000fe20000800000 */
[-C--:B------:R-:W-:Y:S01]  /*14da0*/  FMUL.FTZ R153, R28, R5.reuse ;  /* 0x000000051c997220 */ /* 0x080fe20000410000 */
[-C--:B------:R-:W-:Y:S01]  /*14db0*/  FMUL.FTZ R152, R36, R5.reuse ;  /* 0x0000000524987220 */ /* 0x080fe20000410000 */
[-C--:B------:R-:W-:Y:S01]  /*14dc0*/  FMUL.FTZ R172, R40, R5.reuse ;  /* 0x0000000528ac7220 */ /* 0x080fe20000410000 */
[-C--:B------:R-:W-:Y:S01]  /*14dd0*/  FMUL.FTZ R10, R24, R5.reuse ;  /* 0x00000005180a7220 */ /* 0x080fe20000410000 */
[-C--:B------:R-:W-:Y:S01]  /*14de0*/  FMUL.FTZ R8, R25, R5.reuse ;  /* 0x0000000519087220 */ /* 0x080fe20000410000 */
[-C--:B------:R-:W-:Y:S01]  /*14df0*/  FMUL.FTZ R28, R29, R5.reuse ;  /* 0x000000051d1c7220 */ /* 0x080fe20000410000 */
        /* <DEDUP_REMOVED lines=125> */
[----:B--2---:R-:W-:-:S05]  /*155d0*/  VIADD R21, R21, 0x1 ;  /* 0x0000000115157836 */ /* 0x004fca0000000000 */
[----:B------:R0:W-:Y:S01]  /*155e0*/  STL [R1+0x50], R21 ;  /* 0x0000501501007387 */ /* 0x0001e20000100800 */
[----:B------:R-:W-:Y:S06]  /*155f0*/  BAR.ARV 0xe, 0x100 ;  /* 0x0384000000007b1d */ /* 0x000fec0000002000 */
.L_x_2614:
[----:B------:R-:W-:Y:S05]  /*15600*/  BSYNC B7 ;  /* 0x0000000000077941 */ /* 0x000fea0003800000 */
.L_x_2604:
        /* <DEDUP_REMOVED lines=10> */
[----:B------:R-:W-:Y:S01]  /*156b0*/  F2FP.BF16.F32.PACK_AB R4, R8, R10 ;  /* 0x0000000a0804723e */ /* 0x000fe200000010ff */
[----:B------:R-:W-:Y:S02]  /*156c0*/  ULDC.64 UR4, c[0x0][0xc00] ;  /* 0x0003000000047ab9 */ /* 0x000fe40000000a00 */
[----:B------:R-:W4:Y:S01]  /*156d0*/  LDL R50, [R1+0x4c] ;  /* 0x00004c0001327983 */ /* 0x000f220000100800 */
[----:B------:R-:W0:Y:S01]  /*156e0*/  S2R R23, SR_SWINHI ;  /* 0x0000000000177919 */ /* 0x000e220000002f00 */
[----:B------:R-:W-:Y:S02]  /*156f0*/  F2FP.BF16.F32.PACK_AB R7, R31, R7 ;  /* 0x000000071f07723e */ /* 0x000fe400000010ff */
[----:B------:R-:W-:Y:S02]  /*15700*/  F2FP.BF16.F32.PACK_AB R5, R6, R5 ;  /* 0x000000050605723e */ /* 0x000fe400000010ff */
[----:B------:R-:W-:-:S02]  /*15710*/  F2FP.BF16.F32.PACK_AB R6, R28, R153 ;  /* 0x000000991c06723e */ /* 0x000fc400000010ff */
[----:B------:R-:W-:Y:S02]  /*15720*/  MOV R20, R2 ;  /* 0x0000000200147202 */ /* 0x000fe40000000f00 */
[----:B0-----:R-:W-:Y:S02]  /*15730*/  MOV R21, R23 ;  /* 0x0000001700157202 */ /* 0x001fe40000000f00 */
        /* <DEDUP_REMOVED lines=27> */
[----:B------:R-:W-:Y:S01]  /*158f0*/  BAR.SYNC.DEFER_BLOCKING 0x1, 0x100 ;  /* 0x0044000000007b1d */ /* 0x000fe20000010000 */
[----:B---3--:R-:W-:-:S03]  /*15900*/  IMAD.WIDE R44, R30, 0x2, R20 ;  /* 0x000000021e2c7825 */ /* 0x008fc600078e0214 */
[----:B------:R-:W-:-:S04]  /*15910*/  LOP3.LUT R23, R44, 0x380, RZ, 0xc0, !PT ;  /* 0x000003802c177812 */ /* 0x000fc800078ec0ff */
[----:B------:R-:W-:Y:S01]  /*15920*/  SHF.R.U64 R23, R23, 0x3, RZ ;  /* 0x0000000317177819 */ /* 0x000fe200000012ff */
[----:B------:R-:W-:-:S03]  /*15930*/  IMAD.MOV.U32 R31, RZ, RZ, R45 ;  /* 0x000000ffff1f7224 */ /* 0x000fc600078e002d */
[----:B------:R-:W-:Y:S02]  /*15940*/  LOP3.LUT R30, R23, R44, RZ, 0x3c, !PT ;  /* 0x0000002c171e7212 */ /* 0x000fe400078e3cff */
[----:B------:R-:W-:Y:S02]  /*15950*/  IADD3 R23, P0, R44, 0x20, RZ ;  /* 0x000000202c177810 */ /* 0x000fe40007f1e0ff */
[----:B------:R-:W-:Y:S02]  /*15960*/  MOV R30, R30 ;  /* 0x0000001e001e7202 */ /* 0x000fe40000000f00 */
[----:B------:R-:W-:-:S04]  /*15970*/  LOP3.LUT R10, R23, 0x380, RZ, 0xc0, !PT ;  /* 0x00000380170a7812 */ /* 0x000fc800078ec0ff */
[----:B------:R-:W-:Y:S01]  /*15980*/  SHF.R.U64 R10, R10, 0x3, RZ ;  /* 0x000000030a0a7819 */ /* 0x000fe200000012ff */
[----:B------:R0:W-:Y:S01]  /*15990*/  STSM.16.M88.4 [R30], R4 ;  /* 0x000000041e007844 */ /* 0x0001e20000000200 */
[----:B------:R-:W-:-:S04]  /*159a0*/  IADD3 R49, P1, R44, 0x2060, RZ ;  /* 0x000020602c317810 */ /* 0x000fc80007f3e0ff */
[----:B------:R-:W-:Y:S01]  /*159b0*/  LOP3.LUT R48, R49, 0x380, RZ, 0xc0, !PT ;  /* 0x0000038031307812 */ /* 0x000fe200078ec0ff */
[----:B0-----:R-:W-:Y:S01]  /*159c0*/  IMAD.X R5, RZ, RZ, R45, P0 ;  /* 0x000000ffff057224 */ /* 0x001fe200000e062d */
[----:B------:R-:W-:-:S04]  /*159d0*/  LOP3.LUT R4, R10, R23, RZ, 0x3c, !PT ;  /* 0x000000170a047212 */ /* 0x000fc800078e3cff */
[----:B------:R-:W-:Y:S02]  /*159e0*/  MOV R12, R4 ;  /* 0x00000004000c7202 */ /* 0x000fe40000000f00 */
[----:B------:R-:W-:Y:S02]  /*159f0*/  IADD3 R5, P3, R44, 0x40, RZ ;  /* 0x000000402c057810 */ /* 0x000fe40007f7e0ff */
[----:B------:R-:W-:Y:S02]  /*15a00*/  F2FP.BF16.F32.PACK_AB R10, R14, R152 ;  /* 0x000000980e0a723e */ /* 0x000fe400000010ff */
[----:B------:R-:W-:Y:S02]  /*15a10*/  LOP3.LUT R4, R5, 0x380, RZ, 0xc0, !PT ;  /* 0x0000038005047812 */ /* 0x000fe400078ec0ff */
[----:B------:R-:W-:Y:S02]  /*15a20*/  IADD3 R39, P0, R44, 0x2040, RZ ;  /* 0x000020402c277810 */ /* 0x000fe40007f1e0ff */
[----:B------:R-:W-:-:S02]  /*15a30*/  SHF.R.U64 R48, R48, 0x3, RZ ;  /* 0x0000000330307819 */ /* 0x000fc400000012ff */
[----:B------:R-:W-:Y:S02]  /*15a40*/  SHF.R.U64 R4, R4, 0x3, RZ ;  /* 0x0000000304047819 */ /* 0x000fe400000012ff */
[C---:B------:R-:W-:Y:S02]  /*15a50*/  IADD3 R53, P2, R44.reuse, 0x4000, RZ ;  /* 0x000040002c357810 */ /* 0x040fe40007f5e0ff */
[----:B------:R-:W-:Y:S01]  /*15a60*/  IADD3 R7, P4, R44, 0x60, RZ ;  /* 0x000000602c077810 */ /* 0x000fe20007f9e0ff */
[----:B------:R0:W-:Y:S01]  /*15a70*/  STSM.16.M88.4 [R12], R8 ;  /* 0x000000080c007844 */ /* 0x0001e20000000200 */
[----:B------:R-:W-:Y:S02]  /*15a80*/  LOP3.LUT R38, R39, 0x380, RZ, 0xc0, !PT ;  /* 0x0000038027267812 */ /* 0x000fe400078ec0ff */
[----:B------:R-:W-:Y:S01]  /*15a90*/  LOP3.LUT R48, R48, R49, RZ, 0x3c, !PT ;  /* 0x0000003130307212 */ /* 0x000fe200078e3cff */
[----:B------:R-:W-:Y:S01]  /*15aa0*/  IMAD.X R49, RZ, RZ, R45, P1 ;  /* 0x000000ffff317224 */ /* 0x000fe200008e062d */
[----:B------:R-:W-:-:S02]  /*15ab0*/  IADD3 R31, P5, R44, 0x2000, RZ ;  /* 0x000020002c1f7810 */ /* 0x000fc40007fbe0ff */
[----:B------:R-:W-:Y:S02]  /*15ac0*/  IADD3 R35, P6, R44, 0x2020, RZ ;  /* 0x000020202c237810 */ /* 0x000fe40007fde0ff */
[----:B------:R-:W-:Y:S02]  /*15ad0*/  LOP3.LUT R52, R53, 0x380, RZ, 0xc0, !PT ;  /* 0x0000038035347812 */ /* 0x000fe400078ec0ff */
[----:B------:R-:W-:Y:S02]  /*15ae0*/  LOP3.LUT R6, R7, 0x380, RZ, 0xc0, !PT ;  /* 0x0000038007067812 */ /* 0x000fe400078ec0ff */
[----:B------:R-:W-:Y:S02]  /*15af0*/  SHF.R.U64 R38, R38, 0x3, RZ ;  /* 0x0000000326267819 */ /* 0x000fe400000012ff */
[----:B0-----:R-:W-:Y:S02]  /*15b00*/  LOP3.LUT R8, R4, R5, RZ, 0x3c, !PT ;  /* 0x0000000504087212 */ /* 0x001fe400078e3cff */
[----:B------:R-:W-:-:S02]  /*15b10*/  IADD3 R4, P1, R44, 0x6040, RZ ;  /* 0x000060402c047810 */ /* 0x000fc40007f3e0ff */
[----:B------:R-:W-:Y:S02]  /*15b20*/  LOP3.LUT R30, R31, 0x380, RZ, 0xc0, !PT ;  /* 0x000003801f1e7812 */ /* 0x000fe400078ec0ff */
[----:B------:R-:W-:Y:S02]  /*15b30*/  LOP3.LUT R34, R35, 0x380, RZ, 0xc0, !PT ;  /* 0x0000038023227812 */ /* 0x000fe400078ec0ff */
[----:B------:R-:W-:Y:S02]  /*15b40*/  SHF.R.U64 R52, R52, 0x3, RZ ;  /* 0x0000000334347819 */ /* 0x000fe400000012ff */
[----:B------:R-:W-:Y:S02]  /*15b50*/  SHF.R.U64 R6, R6, 0x3, RZ ;  /* 0x0000000306067819 */ /* 0x000fe400000012ff */
[----:B------:R-:W-:Y:S02]  /*15b60*/  LOP3.LUT R5, R4, 0x380, RZ, 0xc0, !PT ;  /* 0x0000038004057812 */ /* 0x000fe400078ec0ff */
[----:B------:R-:W-:Y:S01]  /*15b70*/  LOP3.LUT R38, R38, R39, RZ, 0x3c, !PT ;  /* 0x0000002726267212 */ /* 0x000fe200078e3cff */
[----:B------:R-:W-:Y:S01]  /*15b80*/  IMAD.X R39, RZ, RZ, R45, P0 ;  /* 0x000000ffff277224 */ /* 0x000fe200000e062d */
[----:B------:R-:W-:-:S02]  /*15b90*/  SHF.R.U64 R30, R30, 0x3, RZ ;  /* 0x000000031e1e7819 */ /* 0x000fc400000012ff */
[----:B------:R-:W-:Y:S02]  /*15ba0*/  SHF.R.U64 R34, R34, 0x3, RZ ;  /* 0x0000000322227819 */ /* 0x000fe400000012ff */
[----:B------:R-:W-:Y:S01]  /*15bb0*/  LOP3.LUT R52, R52, R53, RZ, 0x3c, !PT ;  /* 0x0000003534347212 */ /* 0x000fe200078e3cff */
[--C-:B------:R-:W-:Y:S01]  /*15bc0*/  IMAD.X R53, RZ, RZ, R45.reuse, P2 ;  /* 0x000000ffff357224 */ /* 0x100fe200010e062d */
[----:B------:R-:W-:Y:S02]  /*15bd0*/  IADD3 R72, P0, R44, 0x6020, RZ ;  /* 0x000060202c487810 */ /* 0x000fe40007f1e0ff */
[----:B------:R-:W-:Y:S02]  /*15be0*/  LOP3.LUT R10, R6, R7, RZ, 0x3c, !PT ;  /* 0x00000007060a7212 */ /* 0x000fe400078e3cff */
[----:B------:R-:W-:Y:S02]  /*15bf0*/  SHF.R.U64 R5, R5, 0x3, RZ ;  /* 0x0000000305057819 */ /* 0x000fe400000012ff */
[----:B------:R-:W-:Y:S01]  /*15c00*/  IADD3 R6, P2, R44, 0x6060, RZ ;  /* 0x000060602c067810 */ /* 0x000fe20007f5e0ff */
[--C-:B------:R-:W-:Y:S01]  /*15c10*/  IMAD.X R9, RZ, RZ, R45.reuse, P3 ;  /* 0x000000ffff097224 */ /* 0x100fe200018e062d */
[----:B------:R-:W-:Y:S01]  /*15c20*/  LOP3.LUT R30, R30, R31, RZ, 0x3c, !PT ;  /* 0x0000001f1e1e7212 */ /* 0x000fe200078e3cff */
[--C-:B------:R-:W-:Y:S01]  /*15c30*/  IMAD.X R11, RZ, RZ, R45.reuse, P4 ;  /* 0x000000ffff0b7224 */ /* 0x100fe200020e062d */
[----:B------:R-:W-:Y:S01]  /*15c40*/  LOP3.LUT R34, R34, R35, RZ, 0x3c, !PT ;  /* 0x0000002322227212 */ /* 0x000fe200078e3cff */
[--C-:B------:R-:W-:Y:S01]  /*15c50*/  IMAD.X R31, RZ, RZ, R45.reuse, P5 ;  /* 0x000000ffff1f7224 */ /* 0x100fe200028e062d */
[----:B------:R-:W-:Y:S01]  /*15c60*/  LOP3.LUT R73, R72, 0x380, RZ, 0xc0, !PT ;  /* 0x0000038048497812 */ /* 0x000fe200078ec0ff */
[----:B------:R-:W-:Y:S01]  /*15c70*/  IMAD.X R35, RZ, RZ, R45, P6 ;  /* 0x000000ffff237224 */ /* 0x000fe200030e062d */
[----:B------:R-:W-:-:S02]  /*15c80*/  LOP3.LUT R4, R5, R4, RZ, 0x3c, !PT ;  /* 0x0000000405047212 */ /* 0x000fc400078e3cff */
[C---:B------:R-:W-:Y:S02]  /*15c90*/  IADD3 R57, P3, R44.reuse, 0x4020, RZ ;  /* 0x000040202c397810 */ /* 0x040fe40007f7e0ff */
[C---:B------:R-:W-:Y:S02]  /*15ca0*/  IADD3 R61, P4, R44.reuse, 0x4040, RZ ;  /* 0x000040402c3d7810 */ /* 0x040fe40007f9e0ff */
[C---:B------:R-:W-:Y:S02]  /*15cb0*/  IADD3 R64, P5, R44.reuse, 0x4060, RZ ;  /* 0x000040602c407810 */ /* 0x040fe40007fbe0ff */
[----:B------:R-:W-:Y:S02]  /*15cc0*/  IADD3 R68, P6, R44, 0x6000, RZ ;  /* 0x000060002c447810 */ /* 0x000fe40007fde0ff */
[----:B------:R-:W-:Y:S02]  /*15cd0*/  LOP3.LUT R5, R6, 0x380, RZ, 0xc0, !PT ;  /* 0x0000038006057812 */ /* 0x000fe400078ec0ff */
[----:B------:R-:W-:-:S02]  /*15ce0*/  SHF.R.U64 R73, R73, 0x3, RZ ;  /* 0x0000000349497819 */ /* 0x000fc400000012ff */
[----:B------:R-:W-:Y:S02]  /*15cf0*/  LOP3.LUT R56, R57, 0x380, RZ, 0xc0, !PT ;  /* 0x0000038039387812 */ /* 0x000fe400078ec0ff */
[----:B------:R-:W-:Y:S02]  /*15d00*/  LOP3.LUT R60, R61, 0x380, RZ, 0xc0, !PT ;  /* 0x000003803d3c7812 */ /* 0x000fe400078ec0ff */
[----:B------:R-:W-:Y:S02]  /*15d10*/  LOP3.LUT R65, R64, 0x380, RZ, 0xc0, !PT ;  /* 0x0000038040417812 */ /* 0x000fe400078ec0ff */
[----:B------:R-:W-:Y:S02]  /*15d20*/  LOP3.LUT R69, R68, 0x380, RZ, 0xc0, !PT ;  /* 0x0000038044457812 */ /* 0x000fe400078ec0ff */
[----:B------:R-:W-:Y:S02]  /*15d30*/  SHF.R.U64 R5, R5, 0x3, RZ ;  /* 0x0000000305057819 */ /* 0x000fe400000012ff */
[----:B------:R-:W-:Y:S01]  /*15d40*/  LOP3.LUT R72, R73, R72, RZ, 0x3c, !PT ;  /* 0x0000004849487212 */ /* 0x000fe200078e3cff */
[--C-:B------:R-:W-:Y:S01]  /*15d50*/  IMAD.X R73, RZ, RZ, R45.reuse, P0 ;  /* 0x000000ffff497224 */ /* 0x100fe200000e062d */
[----:B------:R-:W-:Y:S01]  /*15d60*/  SHF.R.U64 R56, R56, 0x3, RZ ;  /* 0x0000000338387819 */ /* 0x000fe200000012ff */
[----:B------:R-:W-:Y:S01]  /*15d70*/  IMAD.X R7, RZ, RZ, R45, P2 ;  /* 0x000000ffff077224 */ /* 0x000fe200010e062d */
[----:B------:R-:W-:-:S02]  /*15d80*/  SHF.R.U64 R60, R60, 0x3, RZ ;  /* 0x000000033c3c7819 */ /* 0x000fc400000012ff */
[----:B------:R-:W-:Y:S02]  /*15d90*/  SHF.R.U64 R65, R65, 0x3, RZ ;  /* 0x0000000341417819 */ /* 0x000fe400000012ff */
[----:B------:R-:W-:Y:S02]  /*15da0*/  SHF.R.U64 R69, R69, 0x3, RZ ;  /* 0x0000000345457819 */ /* 0x000fe400000012ff */
[----:B------:R-:W-:Y:S01]  /*15db0*/  LOP3.LUT R6, R5, R6, RZ, 0x3c, !PT ;  /* 0x0000000605067212 */ /* 0x000fe200078e3cff */
[----:B------:R-:W-:Y:S01]  /*15dc0*/  IMAD.X R5, RZ, RZ, R45, P1 ;  /* 0x000000ffff057224 */ /* 0x000fe200008e062d */
[----:B------:R-:W-:Y:S02]  /*15dd0*/  MOV R23, R30 ;  /* 0x0000001e00177202 */ /* 0x000fe40000000f00 */
[----:B------:R-:W-:Y:S02]  /*15de0*/  ISETP.NE.U32.AND P0, PT, RZ, UR4, PT ;  /* 0x00000004ff007c0c */ /* 0x000fe4000bf05070 */
[----:B------:R-:W-:-:S02]  /*15df0*/  MOV R8, R8 ;  /* 0x0000000800087202 */ /* 0x000fc40000000f00 */
[----:B--2---:R-:W-:Y:S02]  /*15e00*/  MOV R24, R34 ;  /* 0x0000002200187202 */ /* 0x004fe40000000f00 */
[----:B------:R-:W-:Y:S02]  /*15e10*/  F2FP.BF16.F32.PACK_AB R30, R167, R171 ;  /* 0x000000aba71e723e */ /* 0x000fe400000010ff */
[----:B------:R-:W-:Y:S02]  /*15e20*/  F2FP.BF16.F32.PACK_AB R31, R47, R46 ;  /* 0x0000002e2f1f723e */ /* 0x000fe400000010ff */
[----:B------:R-:W-:Y:S02]  /*15e30*/  MOV R10, R10 ;  /* 0x0000000a000a7202 */ /* 0x000fe40000000f00 */
[----:B------:R-:W-:Y:S02]  /*15e40*/  F2FP.BF16.F32.PACK_AB R34, R163, R166 ;  /* 0x000000a6a322723e */ /* 0x000fe400000010ff */
[----:B------:R-:W-:-:S02]  /*15e50*/  F2FP.BF16.F32.PACK_AB R35, R55, R54 ;  /* 0x000000363723723e */ /* 0x000fc400000010ff */
        /* <DEDUP_REMOVED lines=8> */
[----:B------:R-:W-:Y:S01]  /*15ee0*/  ISETP.NE.AND.EX P0, PT, RZ, UR5, PT, P0 ;  /* 0x00000005ff007c0c */ /* 0x000fe2000bf05300 */
[----:B------:R-:W-:Y:S01]  /*15ef0*/  ULDC.64 UR4, c[0x0][0xc08] ;  /* 0x0003020000047ab9 */ /* 0x000fe20000000a00 */
[----:B------:R-:W-:Y:S01]  /*15f00*/  MOV R44, R4 ;  /* 0x00000004002c7202 */ /* 0x000fe20000000f00 */
[----:B------:R0:W-:Y:S01]  /*15f10*/  STSM.16.M88.4 [R8], R28 ;  /* 0x0000001c08007844 */ /* 0x0001e20000000200 */
[----:B------:R-:W-:-:S02]  /*15f20*/  MOV R45, R6 ;  /* 0x00000006002d7202 */ /* 0x000fc40000000f00 */
[----:B------:R-:W-:Y:S01]  /*15f30*/  F2FP.BF16.F32.PACK_AB R4, R161, R164 ;  /* 0x000000a4a104723e */ /* 0x000fe200000010ff */
[----:B------:R2:W-:Y:S01]  /*15f40*/  STSM.16.M88.4 [R10], R32 ;  /* 0x000000200a007844 */ /* 0x0005e20000000200 */
[----:B------:R-:W-:Y:S02]  /*15f50*/  F2FP.BF16.F32.PACK_AB R5, R59, R58 ;  /* 0x0000003a3b05723e */ /* 0x000fe400000010ff */
[----:B------:R-:W-:Y:S02]  /*15f60*/  F2FP.BF16.F32.PACK_AB R6, R159, R162 ;  /* 0x000000a29f06723e */ /* 0x000fe400000010ff */
[----:B------:R-:W-:Y:S02]  /*15f70*/  F2FP.BF16.F32.PACK_AB R7, R63, R62 ;  /* 0x0000003e3f07723e */ /* 0x000fe400000010ff */
[----:B------:R-:W-:Y:S02]  /*15f80*/  ISETP.NE.U32.AND P6, PT, RZ, UR4, PT ;  /* 0x00000004ff007c0c */ /* 0x000fe4000bfc5070 */
[----:B------:R-:W-:-:S02]  /*15f90*/  F2FP.BF16.F32.PACK_AB R9, R67, R66 ;  /* 0x000000424309723e */ /* 0x000fc400000010ff */
[----:B------:R-:W-:Y:S02]  /*15fa0*/  F2FP.BF16.F32.PACK_AB R11, R71, R70 ;  /* 0x00000046470b723e */ /* 0x000fe400000010ff */
[----:B0-----:R-:W-:Y:S02]  /*15fb0*/  F2FP.BF16.F32.PACK_AB R8, R157, R160 ;  /* 0x000000a09d08723e */ /* 0x001fe400000010ff */
[----:B------:R-:W-:Y:S02]  /*15fc0*/  MOV R38, R38 ;  /* 0x0000002600267202 */ /* 0x000fe40000000f00 */
[----:B--2---:R-:W-:Y:S02]  /*15fd0*/  F2FP.BF16.F32.PACK_AB R10, R155, R158 ;  /* 0x0000009e9b0a723e */ /* 0x004fe400000010ff */
[----:B------:R-:W-:Y:S02]  /*15fe0*/  F2FP.BF16.F32.PACK_AB R12, R154, R156 ;  /* 0x0000009c9a0c723e */ /* 0x000fe400000010ff */
[----:B------:R-:W-:Y:S01]  /*15ff0*/  F2FP.BF16.F32.PACK_AB R14, R77, R76 ;  /* 0x0000004c4d0e723e */ /* 0x000fe200000010ff */
[----:B------:R-:W-:Y:S01]  /*16000*/  STSM.16.M88.4 [R23], R4 ;  /* 0x0000000417007844 */ /* 0x000fe20000000200 */
[----:B------:R-:W-:-:S02]  /*16010*/  ISETP.NE.AND.EX P6, PT, RZ, UR5, PT, P6 ;  /* 0x00000005ff007c0c */ /* 0x000fc4000bfc5360 */
[----:B------:R-:W-:Y:S01]  /*16020*/  MOV R48, R48 ;  /* 0x0000003000307202 */ /* 0x000fe20000000f00 */
[----:B------:R-:W-:Y:S01]  /*16030*/  STSM.16.M88.4 [R24], R8 ;  /* 0x0000000818007844 */ /* 0x000fe20000000200 */
[----:B------:R-:W-:Y:S02]  /*16040*/  F2FP.BF16.F32.PACK_AB R28, R81, R80 ;  /* 0x00000050511c723e */ /* 0x000fe400000010ff */
[----:B------:R-:W-:Y:S01]  /*16050*/  F2FP.BF16.F32.PACK_AB R29, R83, R82 ;  /* 0x00000052531d723e */ /* 0x000fe200000010ff */
[----:B------:R0:W-:Y:S01]  /*16060*/  STSM.16.M88.4 [R38], R12 ;  /* 0x0000000c26007844 */ /* 0x0001e20000000200 */
[----:B------:R-:W-:Y:S02]  /*16070*/  F2FP.BF16.F32.PACK_AB R30, R85, R84 ;  /* 0x00000054551e723e */ /* 0x000fe400000010ff */
[----:B------:R-:W-:Y:S02]  /*16080*/  F2FP.BF16.F32.PACK_AB R31, R87, R86 ;  /* 0x00000056571f723e */ /* 0x000fe400000010ff */
[----:B------:R-:W-:-:S02]  /*16090*/  MOV R52, R52 ;  /* 0x0000003400347202 */ /* 0x000fc40000000f00 */
[----:B------:R-:W-:Y:S02]  /*160a0*/  F2FP.BF16.F32.PACK_AB R32, R89, R88 ;  /* 0x000000585920723e */ /* 0x000fe400000010ff */
[----:B------:R-:W-:Y:S02]  /*160b0*/  F2FP.BF16.F32.PACK_AB R33, R91, R90 ;  /* 0x0000005a5b21723e */ /* 0x000fe400000010ff */
[----:B------:R-:W-:Y:S02]  /*160c0*/  F2FP.BF16.F32.PACK_AB R34, R93, R92 ;  /* 0x0000005c5d22723e */ /* 0x000fe400000010ff */
[----:B------:R-:W-:Y:S02]  /*160d0*/  F2FP.BF16.F32.PACK_AB R35, R95, R94 ;  /* 0x0000005e5f23723e */ /* 0x000fe400000010ff */
[----:B------:R-:W-:Y:S01]  /*160e0*/  MOV R56, R56 ;  /* 0x0000003800387202 */ /* 0x000fe20000000f00 */
[----:B0-----:R-:W4:Y:S01]  /*160f0*/  LDC.64 R12, c[0x0][0xc00] ;  /* 0x00030000ff0c7b82 */ /* 0x001f220000000a00 */
        /* <DEDUP_REMOVED lines=14> */
[----:B------:R-:W-:Y:S01]  /*161e0*/  F2FP.BF16.F32.PACK_AB R11, R127, R126 ;  /* 0x0000007e7f0b723e */ /* 0x000fe200000010ff */
[----:B------:R-:W-:Y:S01]  /*161f0*/  STSM.16.M88.4 [R56], R36 ;  /* 0x0000002438007844 */ /* 0x000fe20000000200 */
[----:B------:R-:W-:-:S03]  /*16200*/  MOV R72, R72 ;  /* 0x0000004800487202 */ /* 0x000fc60000000f00 */
[----:B------:R-:W-:Y:S04]  /*16210*/  STSM.16.M88.4 [R60], R40 ;  /* 0x000000283c007844 */ /* 0x000fe80000000200 */
[----:B------:R-:W-:Y:S04]  /*16220*/  STSM.16.M88.4 [R64], R4 ;  /* 0x0000000440007844 */ /* 0x000fe80000000200 */
[----:B------:R0:W-:Y:S04]  /*16230*/  STSM.16.M88.4 [R68], R8 ;  /* 0x0000000844007844 */ /* 0x0001e80000000200 */
[----:B------:R-:W-:Y:S04]  /*16240*/  STSM.16.M88.4 [R72], R128 ;  /* 0x0000008048007844 */ /* 0x000fe80000000200 */
[----:B------:R-:W-:Y:S04]  /*16250*/  STSM.16.M88.4 [R44], R136 ;  /* 0x000000882c007844 */ /* 0x000fe80000000200 */
[----:B------:R2:W-:Y:S01]  /*16260*/  STSM.16.M88.4 [R45], R144 ;  /* 0x000000902d007844 */ /* 0x0005e20000000200 */
[----:B0-----:R-:W0:Y:S01]  /*16270*/  @P6 LDC.64 R10, c[0x0][0xc08] ;  /* 0x00030200ff0a6b82 */ /* 0x001e220000000a00 */
[----:B------:R-:W-:Y:S01]  /*16280*/  ULDC UR4, c[0x0][0xa88] ;  /* 0x0002a20000047ab9 */ /* 0x000fe20000000800 */
[----:B------:R-:W-:-:S02]  /*16290*/  IMAD.MOV.U32 R24, RZ, RZ, RZ ;  /* 0x000000ffff187224 */ /* 0x000fc400078e00ff */
[----:B------:R-:W-:Y:S02]  /*162a0*/  IMAD.U32 R23, RZ, RZ, UR4 ;  /* 0x00000004ff177e24 */ /* 0x000fe4000f8e00ff */
[C---:B----4-:R-:W-:Y:S02]  /*162b0*/  IMAD.WIDE R6, R50.reuse, 0x4, R12 ;  /* 0x0000000432067825 */ /* 0x050fe400078e020c */
[----:B------:R-:W-:Y:S02]  /*162c0*/  BAR.SYNC.DEFER_BLOCKING 0x1, 0x100 ;  /* 0x0044000000007b1d */ /* 0x000fe40000010000 */
[----:B0-----:R-:W-:-:S04]  /*162d0*/  @P6 IMAD.WIDE R10, R50, 0x4, R10 ;  /* 0x00000004320a6825 */ /* 0x001fc800078e020a */
        /* <DEDUP_REMOVED lines=29> */
[C---:B------:R-:W-:Y:S02]  /*164b0*/  IADD3 R37, P5, R4.reuse, 0x5000, RZ ;  /* 0x0000500004257810 */ /* 0x040fe40007fbe0ff */
[----:B------:R-:W-:-:S02]  /*164c0*/  IADD3 R41, P1, R4, 0x6000, RZ ;  /* 0x0000600004297810 */ /* 0x000fc40007f3e0ff */
[C---:B--2---:R-:W-:Y:S02]  /*164d0*/  IADD3 R45, P2, R4.reuse, 0x7000, RZ ;  /* 0x00007000042d7810 */ /* 0x044fe40007f5e0ff */
[C---:B------:R-:W-:Y:S02]  /*164e0*/  IADD3 R49, P3, R4.reuse, 0x8000, RZ ;  /* 0x0000800004317810 */ /* 0x040fe40007f7e0ff */
[----:B------:R-:W-:Y:S02]  /*164f0*/  IADD3 R53, P4, R4, 0x9000, RZ ;  /* 0x0000900004357810 */ /* 0x000fe40007f9e0ff */
[----:B------:R-:W-:Y:S02]  /*16500*/  P2R R14, PR, RZ, 0x20 ;  /* 0x00000020ff0e7803 */ /* 0x000fe40000000000 */
[----:B------:R-:W-:Y:S02]  /*16510*/  LOP3.LUT R36, R37, 0x380, RZ, 0xc0, !PT ;  /* 0x0000038025247812 */ /* 0x000fe400078ec0ff */
[----:B------:R-:W-:-:S02]  /*16520*/  LOP3.LUT R40, R41, 0x380, RZ, 0xc0, !PT ;  /* 0x0000038029287812 */ /* 0x000fc400078ec0ff */
[----:B------:R-:W-:Y:S02]  /*16530*/  LOP3.LUT R44, R45, 0x380, RZ, 0xc0, !PT ;  /* 0x000003802d2c7812 */ /* 0x000fe400078ec0ff */
[----:B------:R-:W-:Y:S02]  /*16540*/  LOP3.LUT R48, R49, 0x380, RZ, 0xc0, !PT ;  /* 0x0000038031307812 */ /* 0x000fe400078ec0ff */
[----:B------:R-:W-:Y:S02]  /*16550*/  LOP3.LUT R52, R53, 0x380, RZ, 0xc0, !PT ;  /* 0x0000038035347812 */ /* 0x000fe400078ec0ff */
[----:B------:R-:W-:Y:S02]  /*16560*/  IADD3 R57, P5, R4, 0xa000, RZ ;  /* 0x0000a00004397810 */ /* 0x000fe40007fbe0ff */
[----:B------:R-:W-:Y:S02]  /*16570*/  SHF.R.U64 R36, R36, 0x3, RZ ;  /* 0x0000000324247819 */ /* 0x000fe400000012ff */
[----:B------:R-:W-:-:S02]  /*16580*/  SHF.R.U64 R40, R40, 0x3, RZ ;  /* 0x0000000328287819 */ /* 0x000fc400000012ff */
[----:B------:R-:W-:Y:S02]  /*16590*/  LOP3.LUT R56, R57, 0x380, RZ, 0xc0, !PT ;  /* 0x0000038039387812 */ /* 0x000fe400078ec0ff */
[----:B------:R-:W-:Y:S02]  /*165a0*/  SHF.R.U64 R44, R44, 0x3, RZ ;  /* 0x000000032c2c7819 */ /* 0x000fe400000012ff */
[----:B------:R-:W-:Y:S02]  /*165b0*/  SHF.R.U64 R48, R48, 0x3, RZ ;  /* 0x0000000330307819 */ /* 0x000fe400000012ff */
[----:B------:R-:W-:Y:S02]  /*165c0*/  SHF.R.U64 R52, R52, 0x3, RZ ;  /* 0x0000000334347819 */ /* 0x000fe400000012ff */
[----:B------:R-:W-:Y:S02]  /*165d0*/  LOP3.LUT R36, R36, R37, RZ, 0x3c, !PT ;  /* 0x0000002524247212 */ /* 0x000fe400078e3cff */
[----:B------:R-:W-:-:S02]  /*165e0*/  LOP3.LUT R40, R40, R41, RZ, 0x3c, !PT ;  /* 0x0000002928287212 */ /* 0x000fc400078e3cff */
[----:B------:R-:W-:Y:S02]  /*165f0*/  LOP3.LUT R44, R44, R45, RZ, 0x3c, !PT ;  /* 0x0000002d2c2c7212 */ /* 0x000fe400078e3cff */
[----:B------:R-:W-:Y:S02]  /*16600*/  LOP3.LUT R48, R48, R49, RZ, 0x3c, !PT ;  /* 0x0000003130307212 */ /* 0x000fe400078e3cff */
[----:B------:R-:W-:Y:S02]  /*16610*/  LOP3.LUT R52, R52, R53, RZ, 0x3c, !PT ;  /* 0x0000003534347212 */ /* 0x000fe400078e3cff */
[----:B------:R-:W-:Y:S01]  /*16620*/  SHF.R.U64 R56, R56, 0x3, RZ ;  /* 0x0000000338387819 */ /* 0x000fe200000012ff */
[----:B0-----:R-:W-:Y:S06]  /*16630*/  @P6 BRA `(.L_x_2761) ;  /* 0x0000000000106947 */ /* 0x001fec0003800000 */
[----:B------:R-:W-:Y:S05]  /*16640*/  @!P0 BRA `(.L_x_2761) ;  /* 0x00000000000c8947 */ /* 0x000fea0003800000 */
[----:B------:R-:W2:Y:S04]  /*16650*/  LDG.E R10, desc[UR40][R6.64] ;  /* 0x00000028060a7981 */ /* 0x000ea8000c1e1900 */
[----:B-----5:R-:W2:Y:S02]  /*16660*/  LDG.E R23, desc[UR40][R6.64+0x4] ;  /* 0x0000042806177981 */ /* 0x020ea4000c1e1900 */
[----:B--2---:R-:W-:-:S07]  /*16670*/  IMAD.IADD R23, R23, 0x1, -R10 ;  /* 0x0000000117177824 */ /* 0x004fce00078e0a0a */
.L_x_2761:
[----:B------:R-:W2:Y:S01]  /*16680*/  LDL R86, [R1+0x48] ;  /* 0x0000480001567983 */ /* 0x000ea20000100800 */
[----:B------:R-:W-:Y:S01]  /*16690*/  ISETP.NE.AND P6, PT, R14, RZ, PT ;  /* 0x000000ff0e00720c */ /* 0x000fe20003fc5270 */
[----:B------:R-:W0:Y:S02]  /*166a0*/  S2R R7, SR_TID.X ;  /* 0x0000000000077919 */ /* 0x000e240000002100 */
[----:B0-----:R-:W-:-:S05]  /*166b0*/  VIADD R7, R7, 0xffffff80 ;  /* 0xffffff8007077836 */ /* 0x001fca0000000000 */
[----:B------:R-:W-:-:S04]  /*166c0*/  SHF.R.S32.HI R6, RZ, 0x1f, R7 ;  /* 0x0000001fff067819 */ /* 0x000fc80000011407 */
[----:B------:R-:W-:-:S04]  /*166d0*/  LEA.HI R6, R6, R7, RZ, 0x7 ;  /* 0x0000000706067211 */ /* 0x000fc800078f38ff */
[----:B------:R-:W-:-:S06]  /*166e0*/  SHF.R.S32.HI R6, RZ, 0x7, R6 ;  /* 0x00000007ff067819 */ /* 0x000fcc0000011406 */
[----:B------:R-:W0:Y:S01]  /*166f0*/  SHFL.IDX PT, R6, R6, RZ, 0x1f ;  /* 0x00001fff06067589 */ /* 0x000e2200000e0000 */
[--C-:B------:R-:W-:Y:S01]  /*16700*/  IMAD.X R53, RZ, RZ, R5.reuse, P4 ;  /* 0x000000ffff357224 */ /* 0x100fe200020e0605 */
[----:B------:R-:W-:Y:S01]  /*16710*/  LOP3.LUT R56, R56, R57, RZ, 0x3c, !PT ;  /* 0x0000003938387212 */ /* 0x000fe200078e3cff */
[--C-:B------:R-:W-:Y:S01]  /*16720*/  IMAD.X R41, RZ, RZ, R5.reuse, P1 ;  /* 0x000000ffff297224 */ /* 0x100fe200008e0605 */
[----:B------:R-:W-:Y:S01]  /*16730*/  IADD3.X R37, RZ, R5, RZ, P6, !PT ;  /* 0x00000005ff257210 */ /* 0x000fe200037fe4ff */
[--C-:B------:R-:W-:Y:S01]  /*16740*/  IMAD.X R45, RZ, RZ, R5.reuse, P2 ;  /* 0x000000ffff2d7224 */ /* 0x100fe200010e0605 */
[C---:B------:R-:W-:Y:S01]  /*16750*/  IADD3 R61, P6, R4.reuse, 0xb000, RZ ;  /* 0x0000b000043d7810 */ /* 0x040fe20007fde0ff */
[--C-:B------:R-:W-:Y:S01]  /*16760*/  IMAD.X R49, RZ, RZ, R5.reuse, P3 ;  /* 0x000000ffff317224 */ /* 0x100fe200018e0605 */
[C---:B------:R-:W-:Y:S01]  /*16770*/  IADD3 R65, P1, R4.reuse, 0xc000, RZ ;  /* 0x0000c00004417810 */ /* 0x040fe20007f3e0ff */
[----:B------:R-:W-:Y:S01]  /*16780*/  IMAD.X R57, RZ, RZ, R5, P5 ;  /* 0x000000ffff397224 */ /* 0x000fe200028e0605 */
[----:B------:R-:W-:-:S02]  /*16790*/  IADD3 R69, P2, R4, 0xd000, RZ ;  /* 0x0000d00004457810 */ /* 0x000fc40007f5e0ff */
[C---:B------:R-:W-:Y:S02]  /*167a0*/  IADD3 R73, P3, R4.reuse, 0xe000, RZ ;  /* 0x0000e00004497810 */ /* 0x040fe40007f7e0ff */
[----:B------:R-:W-:Y:S02]  /*167b0*/  IADD3 R7, P5, R4, 0xf000, RZ ;  /* 0x0000f00004077810 */ /* 0x000fe40007fbe0ff */
[----:B------:R-:W-:Y:S02]  /*167c0*/  LOP3.LUT R60, R61, 0x380, RZ, 0xc0, !PT ;  /* 0x000003803d3c7812 */ /* 0x000fe400078ec0ff */
[----:B------:R-:W-:Y:S02]  /*167d0*/  LOP3.LUT R64, R65, 0x380, RZ, 0xc0, !PT ;  /* 0x0000038041407812 */ /* 0x000fe400078ec0ff */
[----:B0-----:R-:W-:Y:S02]  /*167e0*/  ISETP.NE.AND P4, PT, R6, RZ, PT ;  /* 0x000000ff0600720c */ /* 0x001fe40003f85270 */
        /* <DEDUP_REMOVED lines=10> */
[----:B------:R-:W-:Y:S01]  /*16890*/  SHF.R.S32.HI R80, RZ, 0x1f, R50 ;  /* 0x0000001fff507819 */ /* 0x000fe20000011432 */
        /* <DEDUP_REMOVED lines=11> */
[----:B------:R-:W-:Y:S02]  /*16950*/  SEL R81, R50, RZ, !P0 ;  /* 0x000000ff32517207 */ /* 0x000fe40004000000 */
[----:B------:R-:W-:Y:S02]  /*16960*/  SEL R80, R80, RZ, !P0 ;  /* 0x000000ff50507207 */ /* 0x000fe40004000000 */
[----:B-----5:R-:W-:Y:S02]  /*16970*/  SHF.R.S32.HI R21, RZ, 0x1f, R24 ;  /* 0x0000001fff157819 */ /* 0x020fe40000011418 */
[----:B--2---:R-:W-:Y:S01]  /*16980*/  SHF.R.S32.HI R82, RZ, 0x1f, R86 ;  /* 0x0000001fff527819 */ /* 0x004fe20000011456 */
[----:B------:R-:W-:Y:S06]  /*16990*/  @P4 BRA `(.L_x_2762) ;  /* 0x0000000000b44947 */ /* 0x000fec0003800000 */
[----:B------:R-:W0:Y:S01]  /*169a0*/  LDC R30, c[0x0][0xbe8] ;  /* 0x0002fa00ff1e7b82 */ /* 0x000e220000000800 */
[----:B------:R-:W-:Y:S01]  /*169b0*/  ULDC.64 UR4, c[0x0][0xb90] ;  /* 0x0002e40000047ab9 */ /* 0x000fe20000000a00 */
[----:B------:R-:W-:Y:S02]  /*169c0*/  IMAD.IADD R14, R229, 0x1, R195 ;  /* 0x00000001e50e7824 */ /* 0x000fe400078e02c3 */
[----:B------:R-:W-:Y:S02]  /*169d0*/  IMAD R10, R82, UR4, RZ ;  /* 0x00000004520a7c24 */ /* 0x000fe4000f8e02ff */
[----:B------:R-:W-:Y:S02]  /*169e0*/  IMAD.MOV.U32 R20, RZ, RZ, R24 ;  /* 0x000000ffff147224 */ /* 0x000fe400078e0018 */
[C---:B------:R-:W-:Y:S02]  /*169f0*/  IMAD R15, R86.reuse, UR5, R10 ;  /* 0x00000005560f7c24 */ /* 0x040fe4000f8e020a */
[----:B------:R-:W-:Y:S01]  /*16a00*/  IMAD.WIDE.U32 R6, R86, UR4, R20 ;  /* 0x0000000456067c25 */ /* 0x000fe2000f8e0014 */
[----:B------:R-:W-:-:S03]  /*16a10*/  ULDC.64 UR4, c[0x0][0xb98] ;  /* 0x0002e60000047ab9 */ /* 0x000fc60000000a00 */
[----:B------:R-:W-:Y:S02]  /*16a20*/  IMAD.IADD R7, R7, 0x1, R15 ;  /* 0x0000000107077824 */ /* 0x000fe400078e020f */
[----:B------:R-:W-:Y:S02]  /*16a30*/  IMAD.IADD R34, R194, 0x1, R195 ;  /* 0x00000001c2227824 */ /* 0x000fe400078e02c3 */
[----:B------:R-:W-:Y:S01]  /*16a40*/  IMAD.WIDE.U32 R6, R81, UR4, R6 ;  /* 0x0000000451067c25 */ /* 0x000fe2000f8e0006 */
[----:B0-----:R-:W-:-:S13]  /*16a50*/  ISETP.NE.AND P0, PT, R30, 0x1, PT ;  /* 0x000000011e00780c */ /* 0x001fda0003f05270 */
[----:B------:R-:W0:Y:S08]  /*16a60*/  @P0 LDC R11, c[0x0][0xbec] ;  /* 0x0002fb00ff0b0b82 */ /* 0x000e300000000800 */
[----:B------:R-:W2:Y:S01]  /*16a70*/  @P0 LDC R31, c[0x0][0xbf0] ;  /* 0x0002fc00ff1f0b82 */ /* 0x000ea20000000800 */
[----:B0-----:R-:W-:-:S04]  /*16a80*/  @P0 IMAD.HI.U32 R10, R14, R11, RZ ;  /* 0x0000000b0e0a0227 */ /* 0x001fc800078e00ff */
[----:B------:R-:W-:Y:S01]  /*16a90*/  IMAD.MOV.U32 R11, RZ, RZ, R14 ;  /* 0x000000ffff0b7224 */ /* 0x000fe200078e000e */
[----:B--2---:R-:W-:Y:S01]  /*16aa0*/  @P0 SHF.R.U32.HI R11, RZ, R31, R10 ;  /* 0x0000001fff0b0219 */ /* 0x004fe2000001160a */
        /* <DEDUP_REMOVED lines=9> */
[----:B------:R-:W-:Y:S02]  /*16b40*/  IMAD.MOV R14, RZ, RZ, -R197 ;  /* 0x000000ffff0e7224 */ /* 0x000fe400078e0ac5 */
[----:B------:R-:W-:-:S02]  /*16b50*/  IMAD R10, R10, UR4, RZ ;  /* 0x000000040a0a7c24 */ /* 0x000fc4000f8e02ff */
[----:B------:R-:W-:-:S04]  /*16b60*/  IMAD.WIDE.U32 R6, R15, UR4, R6 ;  /* 0x000000040f067c25 */ /* 0x000fc8000f8e0006 */
[----:B------:R-:W-:Y:S01]  /*16b70*/  IMAD R15, R15, UR5, R10 ;  /* 0x000000050f0f7c24 */ /* 0x000fe2000f8e020a */
[----:B------:R-:W-:Y:S01]  /*16b80*/  ULDC.64 UR4, c[0x0][0xb50] ;  /* 0x0002d40000047ab9 */ /* 0x000fe20000000a00 */
[----:B------:R-:W-:Y:S02]  /*16b90*/  IMAD R31, R23, R30, RZ ;  /* 0x0000001e171f7224 */ /* 0x000fe400078e02ff */
        /* <DEDUP_REMOVED lines=13> */
.L_x_2762:
        /* <DEDUP_REMOVED lines=39> */
[----:B------:R-:W-:-:S02]  /*16ee0*/  IMAD.IADD R80, R195, 0x1, R0 ;  /* 0x00000001c3507824 */ /* 0x000fc400078e0200 */
        /* <DEDUP_REMOVED lines=21> */
[----:B------:R-:W-:Y:S01]  /*17040*/  IMAD.IADD R21, R21, 0x1, R83 ;  /* 0x0000000115157824 */ /* 0x000fe200078e0253 */
[----:B------:R-:W-:Y:S01]  /*17050*/  SEL R0, RZ, 0x1, P1 ;  /* 0x00000001ff007807 */ /* 0x000fe20000800000 */
[--C-:B------:R-:W-:Y:S01]  /*17060*/  IMAD.MOV R83, RZ, RZ, -R81.reuse ;  /* 0x000000ffff537224 */ /* 0x100fe200078e0a51 */
[----:B------:R-:W-:Y:S01]  /*17070*/  ISETP.GE.AND P0, PT, R99, R3, PT ;  /* 0x000000036300720c */ /* 0x000fe20003f06270 */
[----:B------:R-:W-:Y:S01]  /*17080*/  VIADD R97, R204, 0x100 ;  /* 0x00000100cc617836 */ /* 0x000fe20000000000 */
[----:B------:R-:W-:Y:S01]  /*17090*/  LOP3.LUT R0, R85, 0x2, R0, 0xe2, !PT ;  /* 0x0000000255007812 */ /* 0x000fe200078ee200 */
[----:B------:R-:W-:Y:S01]  /*170a0*/  IMAD.SHL.U32 R85, R24, 0x4, RZ ;  /* 0x0000000418557824 */ /* 0x000fe200078e00ff */
[----:B------:R-:W-:Y:S01]  /*170b0*/  SEL R24, RZ, 0xffffffff, P0 ;  /* 0xffffffffff187807 */ /* 0x000fe20000000000 */
[----:B------:R-:W-:Y:S01]  /*170c0*/  IMAD R83, R84, R83, R80 ;  /* 0x0000005354537224 */ /* 0x000fe200078e0250 */
[-C--:B------:R-:W-:Y:S01]  /*170d0*/  ISETP.GE.AND P0, PT, R97, R3.reuse, PT ;  /* 0x000000036100720c */ /* 0x080fe20003f06270 */
[C---:B------:R-:W-:Y:S01]  /*170e0*/  VIADD R95, R204.reuse, 0x140 ;  /* 0x00000140cc5f7836 */ /* 0x040fe20000000000 */
[----:B------:R-:W-:Y:S01]  /*170f0*/  SHF.R.S32.HI R80, RZ, 0x1f, R81 ;  /* 0x0000001fff507819 */ /* 0x000fe20000011451 */
[----:B------:R-:W-:Y:S01]  /*17100*/  VIADD R93, R204, 0x180 ;  /* 0x00000180cc5d7836 */ /* 0x000fe20000000000 */
[----:B------:R-:W-:Y:S01]  /*17110*/  LOP3.LUT R0, R85, 0x4, R0, 0xe2, !PT ;  /* 0x0000000455007812 */ /* 0x000fe200078ee200 */
[----:B------:R-:W-:Y:S01]  /*17120*/  IMAD.SHL.U32 R85, R24, 0x8, RZ ;  /* 0x0000000818557824 */ /* 0x000fe200078e00ff */
[----:B------:R-:W-:Y:S01]  /*17130*/  SEL R24, RZ, 0xffffffff, P0 ;  /* 0xffffffffff187807 */ /* 0x000fe20000000000 */
[----:B------:R-:W-:Y:S01]  /*17140*/  IMAD R80, R80, UR4, RZ ;  /* 0x0000000450507c24 */ /* 0x000fe2000f8e02ff */
[----:B------:R-:W-:Y:S01]  /*17150*/  ISETP.GE.AND P0, PT, R95, R3, PT ;  /* 0x000000035f00720c */ /* 0x000fe20003f06270 */
[----:B------:R-:W-:Y:S01]  /*17160*/  IMAD.WIDE.U32 R20, R81, UR4, R20 ;  /* 0x0000000451147c25 */ /* 0x000fe2000f8e0014 */
[----:B------:R-:W-:-:S03]  /*17170*/  LOP3.LUT R0, R85, 0x8, R0, 0xe2, !PT ;  /* 0x0000000855007812 */ /* 0x000fc600078ee200 */
[----:B------:R-:W-:Y:S01]  /*17180*/  IMAD.SHL.U32 R87, R24, 0x10, RZ ;  /* 0x0000001018577824 */ /* 0x000fe200078e00ff */
[----:B------:R-:W-:Y:S01]  /*17190*/  SEL R24, RZ, 0xffffffff, P0 ;  /* 0xffffffffff187807 */ /* 0x000fe20000000000 */
[----:B------:R-:W-:Y:S01]  /*171a0*/  IMAD R85, R81, UR5, R80 ;  /* 0x0000000551557c24 */ /* 0x000fe2000f8e0250 */
[----:B------:R-:W-:Y:S01]  /*171b0*/  SHF.R.S32.HI R80, RZ, 0x1f, R83 ;  /* 0x0000001fff507819 */ /* 0x000fe20000011453 */
[----:B------:R-:W-:Y:S01]  /*171c0*/  ULDC.64 UR4, c[0x0][0xad8] ;  /* 0x0002b60000047ab9 */ /* 0x000fe20000000a00 */
[----:B------:R-:W-:Y:S01]  /*171d0*/  LOP3.LUT R0, R87, 0x10, R0, 0xe2, !PT ;  /* 0x0000001057007812 */ /* 0x000fe200078ee200 */
[----:B------:R-:W-:Y:S01]  /*171e0*/  IMAD.IADD R21, R21, 0x1, R85 ;  /* 0x0000000115157824 */ /* 0x000fe200078e0255 */
[----:B------:R-:W-:Y:S01]  /*171f0*/  SHF.L.U32 R81, R24, 0x5, RZ ;  /* 0x0000000518517819 */ /* 0x000fe200000006ff */
[----:B------:R-:W-:Y:S01]  /*17200*/  IMAD R80, R80, UR4, RZ ;  /* 0x0000000450507c24 */ /* 0x000fe2000f8e02ff */
[----:B------:R-:W-:Y:S01]  /*17210*/  ISETP.GE.AND P0, PT, R93, R3, PT ;  /* 0x000000035d00720c */ /* 0x000fe20003f06270 */
[----:B------:R-:W-:Y:S01]  /*17220*/  IMAD R90, R23, R84, RZ ;  /* 0x00000054175a7224 */ /* 0x000fe200078e02ff */
[----:B------:R-:W-:Y:S01]  /*17230*/  LOP3.LUT R0, R81, 0x20, R0, 0xe2, !PT ;  /* 0x0000002051007812 */ /* 0x000fe200078ee200 */
[----:B------:R-:W-:Y:S01]  /*17240*/  IMAD.IADD R195, R98, 0x1, R195 ;  /* 0x0000000162c37824 */ /* 0x000fe200078e02c3 */
[----:B------:R-:W-:Y:S01]  /*17250*/  SEL R23, RZ, 0x40, P0 ;  /* 0x00000040ff177807 */ /* 0x000fe20000000000 */
[----:B------:R-:W-:-:S02]  /*17260*/  IMAD R81, R83, UR5, R80 ;  /* 0x0000000553517c24 */ /* 0x000fc4000f8e0250 */
[----:B------:R-:W-:Y:S01]  /*17270*/  IMAD.WIDE.U32 R20, R83, UR4, R20 ;  /* 0x0000000453147c25 */ /* 0x000fe2000f8e0014 */
[----:B------:R-:W-:Y:S01]  /*17280*/  ISETP.GE.AND P1, PT, R195, R90, PT ;  /* 0x0000005ac300720c */ /* 0x000fe20003f26270 */
[----:B------:R-:W-:Y:S01]  /*17290*/  ULDC.64 UR4, c[0x0][0xa80] ;  /* 0x0002a00000047ab9 */ /* 0x000fe20000000a00 */
[----:B------:R-:W-:Y:S01]  /*172a0*/  LOP3.LUT R23, R0, R23, RZ, 0xfc, !PT ;  /* 0x0000001700177212 */ /* 0x000fe200078efcff */
[----:B------:R-:W-:Y:S01]  /*172b0*/  VIADD R91, R204, 0x1c0 ;  /* 0x000001c0cc5b7836 */ /* 0x000fe20000000000 */
[----:B------:R-:W-:Y:S01]  /*172c0*/  LEA R88, P2, R20, UR4, 0x1 ;  /* 0x0000000414587c11 */ /* 0x000fe2000f8408ff */
[----:B------:R-:W-:Y:S02]  /*172d0*/  IMAD.IADD R21, R21, 0x1, R81 ;  /* 0x0000000115157824 */ /* 0x000fe400078e0251 */
[----:B------:R-:W-:Y:S01]  /*172e0*/  VIADD R0, R2, 0x28c20 ;  /* 0x00028c2002007836 */ /* 0x000fe20000000000 */
[----:B------:R-:W-:Y:S01]  /*172f0*/  ISETP.GE.AND P0, PT, R91, R3, PT ;  /* 0x000000035b00720c */ /* 0x000fe20003f06270 */
[----:B------:R-:W-:Y:S01]  /*17300*/  VIADD R92, R204, 0x1c0 ;  /* 0x000001c0cc5c7836 */ /* 0x000fe20000000000 */
[----:B------:R-:W-:Y:S01]  /*17310*/  LEA.HI.X R89, R20, UR5, R21, 0x1, P2 ;  /* 0x0000000514597c11 */ /* 0x000fe200090f0c15 */
[C---:B------:R-:W-:Y:S01]  /*17320*/  VIADD R94, R204.reuse, 0x180 ;  /* 0x00000180cc5e7836 */ /* 0x040fe20000000000 */
[----:B------:R-:W-:Y:S01]  /*17330*/  PRMT R0, RZ, 0x654, R0 ;  /* 0x00000654ff007816 */ /* 0x000fe20000000000 */
[C---:B------:R-:W-:Y:S01]  /*17340*/  VIADD R96, R204.reuse, 0x140 ;  /* 0x00000140cc607836 */ /* 0x040fe20000000000 */
[----:B------:R-:W-:Y:S01]  /*17350*/  SEL R24, RZ, 0x80, P0 ;  /* 0x00000080ff187807 */ /* 0x000fe20000000000 */
[C---:B------:R-:W-:Y:S01]  /*17360*/  VIADD R98, R204.reuse, 0x100 ;  /* 0x00000100cc627836 */ /* 0x040fe20000000000 */
[----:B0-----:R0:W-:Y:S01]  /*17370*/  SYNCS.ARRIVE.TRANS64.RED.A1T0 RZ, [R0+URZ], RZ ;  /* 0x000000ff00ff79a7 */ /* 0x0011e2000810043f */
[C---:B------:R-:W-:Y:S01]  /*17380*/  VIADD R100, R204.reuse, 0xc0 ;  /* 0x000000c0cc647836 */ /* 0x040fe20000000000 */
[----:B------:R0:W2:Y:S01]  /*17390*/  SHFL.IDX PT, R20, R88, RZ, 0x181f ;  /* 0x00181fff58147589 */ /* 0x0000a200000e0000 */
[C---:B------:R-:W-:Y:S01]  /*173a0*/  VIADD R102, R204.reuse, 0x80 ;  /* 0x00000080cc667836 */ /* 0x040fe20000000000 */
        /* <DEDUP_REMOVED lines=18> */
[-C--:B------:R-:W-:Y:S01]  /*174d0*/  ISETP.GE.AND P2, PT, R97, R3.reuse, PT ;  /* 0x000000036100720c */ /* 0x080fe20003f46270 */
[----:B-----5:R0:W-:Y:S01]  /*174e0*/  @!P0 ST.E.128 desc[UR40][R82.64], R4 ;  /* 0x0000000452008985 */ /* 0x0201e2000c101d28 */
[----:B------:R-:W-:Y:S02]  /*174f0*/  @!P5 LEA R86, P4, R101, R20, 0x1 ;  /* 0x000000146556d211 */ /* 0x000fe400078808ff */
[----:B------:R-:W-:Y:S01]  /*17500*/  LOP3.LUT P0, RZ, R23, 0x40, RZ, 0xc0, !PT ;  /* 0x0000004017ff7812 */ /* 0x000fe2000780c0ff */
[----:B------:R2:W-:Y:S01]  /*17510*/  @!P1 ST.E.128 desc[UR40][R80.64], R12 ;  /* 0x0000000c50009985 */ /* 0x0005e2000c101d28 */
[----:B------:R-:W-:-:S02]  /*17520*/  ISETP.GE.AND P1, PT, R95, R3, PT ;  /* 0x000000035f00720c */ /* 0x000fc40003f26270 */
[-C--:B------:R-:W-:Y:S02]  /*17530*/  @!P5 LEA.HI.X R87, R101, R21.reuse, R102, 0x1, P4 ;  /* 0x000000156557d211 */ /* 0x080fe400020f0c66 */
[----:B------:R-:W-:Y:S02]  /*17540*/  LOP3.LUT P4, RZ, R24, 0x80, RZ, 0xc0, !PT ;  /* 0x0000008018ff7812 */ /* 0x000fe4000788c0ff */
[CC--:B------:R-:W-:Y:S01]  /*17550*/  @!P3 LEA R84, P6, R99.reuse, R20.reuse, 0x1 ;  /* 0x000000146354b211 */ /* 0x0c0fe200078c08ff */
[----:B------:R4:W-:Y:S03]  /*17560*/  @!P5 ST.E.128 desc[UR40][R86.64], R32 ;  /* 0x000000205600d985 */ /* 0x0009e6000c101d28 */
[----:B------:R-:W-:Y:S02]  /*17570*/  @!P3 LEA.HI.X R85, R99, R21, R100, 0x1, P6 ;  /* 0x000000156355b211 */ /* 0x000fe400030f0c64 */
[----:B0-----:R-:W-:-:S03]  /*17580*/  @!P2 LEA R4, P5, R97, R20, 0x1 ;  /* 0x000000146104a211 */ /* 0x001fc600078a08ff */
        /* <DEDUP_REMOVED lines=12> */
.L_x_2764:
[----:B------:R-:W-:Y:S05]  /*17650*/  BSYNC B1 ;  /* 0x0000000000017941 */ /* 0x000fea0003800000 */
.L_x_2763:
[----:B------:R-:W-:Y:S01]  /*17660*/  VIADD R0, R195, 0x20 ;  /* 0x00000020c3007836 */ /* 0x000fe20000000000 */
[----:B----45:R0:W4:Y:S04]  /*17670*/  SHFL.IDX PT, R7, R89, 0x1, 0x181f ;  /* 0x00381f0059077f89 */ /* 0x03012800000e0000 */
        /* <DEDUP_REMOVED lines=36> */
.L_x_2760:
[----:B------:R-:W3:Y:S01]  /*178c0*/  LDL R9, [R1+0x4c] ;  /* 0x00004c0001097983 */ /* 0x000ee20000100800 */
[----:B------:R-:W-:Y:S01]  /*178d0*/  ULDC.64 UR4, c[0x0][0xc00] ;  /* 0x0003000000047ab9 */ /* 0x000fe20000000a00 */
[----:B------:R-:W3:Y:S01]  /*178e0*/  LDC.64 R4, c[0x0][0xc00] ;  /* 0x00030000ff047b82 */ /* 0x000ee20000000a00 */
[----:B------:R-:W-:Y:S01]  /*178f0*/  ISETP.NE.U32.AND P0, PT, RZ, UR4, PT ;  /* 0x00000004ff007c0c */ /* 0x000fe2000bf05070 */
[----:B------:R-:W-:-:S03]  /*17900*/  IMAD.MOV.U32 R3, RZ, RZ, RZ ;  /* 0x000000ffff037224 */ /* 0x000fc600078e00ff */
[----:B------:R-:W-:Y:S01]  /*17910*/  ISETP.NE.AND.EX P0, PT, RZ, UR5, PT, P0 ;  /* 0x00000005ff007c0c */ /* 0x000fe2000bf05300 */
[----:B------:R-:W-:Y:S02]  /*17920*/  ULDC.64 UR4, c[0x0][0xc08] ;  /* 0x0003020000047ab9 */ /* 0x000fe40000000a00 */
[----:B------:R-:W-:Y:S01]  /*17930*/  ISETP.NE.U32.AND P1, PT, RZ, UR4, PT ;  /* 0x00000004ff007c0c */ /* 0x000fe2000bf25070 */
[----:B--2---:R-:W2:Y:S01]  /*17940*/  S2R R24, SR_TID.X ;  /* 0x0000000000187919 */ /* 0x004ea20000002100 */
[----:B0-----:R-:W0:Y:S02]  /*17950*/  LDC R21, c[0x0][0xbe8] ;  /* 0x0002fa00ff157b82 */ /* 0x001e240000000800 */
[----:B------:R-:W-:-:S13]  /*17960*/  ISETP.NE.AND.EX P1, PT, RZ, UR5, PT, P1 ;  /* 0x00000005ff007c0c */ /* 0x000fda000bf25310 */
[----:B------:R-:W4:Y:S01]  /*17970*/  @P1 LDC.64 R6, c[0x0][0xc08] ;  /* 0x00030200ff061b82 */ /* 0x000f220000000a00 */
[----:B------:R-:W-:Y:S02]  /*17980*/  ULDC UR4, c[0x0][0xa88] ;  /* 0x0002a20000047ab9 */ /* 0x000fe40000000800 */
[----:B------:R-:W-:Y:S02]  /*17990*/  IMAD.U32 R0, RZ, RZ, UR4 ;  /* 0x00000004ff007e24 */ /* 0x000fe4000f8e00ff */
[----:B---3--:R-:W-:-:S04]  /*179a0*/  IMAD.WIDE R4, R9, 0x4, R4 ;  /* 0x0000000409047825 */ /* 0x008fc800078e0204 */
[----:B----4-:R-:W-:Y:S01]  /*179b0*/  @P1 IMAD.WIDE R6, R9, 0x4, R6 ;  /* 0x0000000409061825 */ /* 0x010fe200078e0206 */
[----:B------:R3:W5:Y:S03]  /*179c0*/  @P0 LDG.E R3, desc[UR40][R4.64] ;  /* 0x0000002804030981 */ /* 0x000766000c1e1900 */
[----:B--2---:R-:W-:Y:S01]  /*179d0*/  VIADD R24, R24, 0xffffff80 ;  /* 0xffffff8018187836 */ /* 0x004fe20000000000 */
[----:B------:R3:W5:Y:S01]  /*179e0*/  @P1 LDG.E R0, desc[UR40][R6.64] ;  /* 0x0000002806001981 */ /* 0x000762000c1e1900 */
[----:B------:R-:W-:-:S03]  /*179f0*/  SHF.R.S32.HI R8, RZ, 0x1f, R9 ;  /* 0x0000001fff087819 */ /* 0x000fc60000011409 */
[----:B------:R-:W-:Y:S01]  /*17a00*/  ISETP.GE.AND P2, PT, R24, 0x40, PT ;  /* 0x000000401800780c */ /* 0x000fe20003f46270 */
[----:B0-----:R-:W-:-:S12]  /*17a10*/  @P1 BRA `(.L_x_2766) ;  /* 0x0000000000101947 */ /* 0x001fd80003800000 */
[----:B------:R-:W-:Y:S05]  /*17a20*/  @!P0 BRA `(.L_x_2766) ;  /* 0x00000000000c8947 */ /* 0x000fea0003800000 */
[----:B---3--:R-:W2:Y:S04]  /*17a30*/  LDG.E R7, desc[UR40][R4.64] ;  /* 0x0000002804077981 */ /* 0x008ea8000c1e1900 */
[----:B-----5:R-:W2:Y:S02]  /*17a40*/  LDG.E R0, desc[UR40][R4.64+0x4] ;  /* 0x0000042804007981 */ /* 0x020ea4000c1e1900 */
[----:B--2---:R-:W-:-:S07]  /*17a50*/  IMAD.IADD R0, R0, 0x1, -R7 ;  /* 0x0000000100007824 */ /* 0x004fce00078e0a07 */
.L_x_2766:
[----:B------:R-:W2:Y:S01]  /*17a60*/  LDL R28, [R1+0x48] ;  /* 0x00004800011c7983 */ /* 0x000ea20000100800 */
[----:B------:R-:W-:Y:S01]  /*17a70*/  BSSY B1, `(.L_x_2767) ;  /* 0x000002d000017945 */ /* 0x000fe20003800000 */
[----:B------:R-:W-:Y:S02]  /*17a80*/  SEL R13, R9, RZ, !P0 ;  /* 0x000000ff090d7207 */ /* 0x000fe40004000000 */
[----:B------:R-:W-:Y:S02]  /*17a90*/  SEL R14, R8, RZ, !P0 ;  /* 0x000000ff080e7207 */ /* 0x000fe40004000000 */
[----:B-----5:R-:W-:Y:S02]  /*17aa0*/  SHF.R.S32.HI R10, RZ, 0x1f, R3 ;  /* 0x0000001fff0a7819 */ /* 0x020fe40000011403 */
[----:B--2---:R-:W-:Y:S01]  /*17ab0*/  SHF.R.S32.HI R12, RZ, 0x1f, R28 ;  /* 0x0000001fff0c7819 */ /* 0x004fe2000001141c */
[----:B------:R-:W-:Y:S06]  /*17ac0*/  @P2 BRA `(.L_x_2768) ;  /* 0x00000000009c2947 */ /* 0x000fec0003800000 */
[----:B---3--:R-:W0:Y:S01]  /*17ad0*/  S2R R6, SR_TID.X ;  /* 0x0000000000067919 */ /* 0x008e220000002100 */
[----:B------:R-:W2:Y:S02]  /*17ae0*/  LDC R20, c[0x0][0xbe8] ;  /* 0x0002fa00ff147b82 */ /* 0x000ea40000000800 */
[----:B--2---:R-:W-:Y:S01]  /*17af0*/  IMAD R4, R0, R20, RZ ;  /* 0x0000001400047224 */ /* 0x004fe200078e02ff */
[----:B0-----:R-:W-:-:S04]  /*17b00*/  IADD3 R11, R195, -0x80, R6 ;  /* 0xffffff80c30b7810 */ /* 0x001fc80007ffe006 */
        /* <DEDUP_REMOVED lines=9> */
[----:B------:R-:W0:Y:S01]  /*17ba0*/  @P0 LDC R6, c[0x0][0xbec] ;  /* 0x0002fb00ff060b82 */ /* 0x000e220000000800 */
[----:B------:R-:W-:Y:S01]  /*17bb0*/  IMAD R9, R28, UR5, R8 ;  /* 0x000000051c097c24 */ /* 0x000fe2000f8e0208 */
[----:B------:R-:W-:-:S03]  /*17bc0*/  ULDC.64 UR4, c[0x0][0xb98] ;  /* 0x0002e60000047ab9 */ /* 0x000fc60000000a00 */
[----:B------:R-:W-:-:S03]  /*17bd0*/  IMAD.IADD R5, R5, 0x1, R9 ;  /* 0x0000000105057824 */ /* 0x000fc600078e0209 */
[----:B------:R-:W2:Y:S01]  /*17be0*/  @P0 LDC R15, c[0x0][0xbf0] ;  /* 0x0002fc00ff0f0b82 */ /* 0x000ea20000000800 */
[----:B------:R-:W-:-:S04]  /*17bf0*/  IMAD.WIDE.U32 R4, R13, UR4, R4 ;  /* 0x000000040d047c25 */ /* 0x000fc8000f8e0004 */
[----:B0-----:R-:W-:-:S05]  /*17c00*/  @P0 IMAD.HI.U32 R6, R11, R6, RZ ;  /* 0x000000060b060227 */ /* 0x001fca00078e00ff */
[----:B--2---:R-:W-:Y:S01]  /*17c10*/  @P0 SHF.R.U32.HI R7, RZ, R15, R6 ;  /* 0x0000000fff070219 */ /* 0x004fe20000011606 */
[----:B------:R-:W-:-:S03]  /*17c20*/  IMAD R6, R14, UR4, RZ ;  /* 0x000000040e067c24 */ /* 0x000fc6000f8e02ff */
[----:B------:R-:W-:Y:S01]  /*17c30*/  IADD3 R4, P0, R7, R4, RZ ;  /* 0x0000000407047210 */ /* 0x000fe20007f1e0ff */
[----:B------:R-:W-:Y:S02]  /*17c40*/  IMAD.MOV R9, RZ, RZ, -R7 ;  /* 0x000000ffff097224 */ /* 0x000fe400078e0a07 */
[----:B------:R-:W-:Y:S01]  /*17c50*/  IMAD R8, R13, UR5, R6 ;  /* 0x000000050d087c24 */ /* 0x000fe2000f8e0206 */
[----:B------:R-:W-:Y:S01]  /*17c60*/  ULDC.64 UR4, c[0x0][0xb88] ;  /* 0x0002e20000047ab9 */ /* 0x000fe20000000a00 */
[----:B------:R-:W-:Y:S01]  /*17c70*/  IMAD R9, R20, R9, R11 ;  /* 0x0000000914097224 */ /* 0x000fe200078e020b */
[----:B------:R-:W-:-:S04]  /*17c80*/  SHF.R.S32.HI R11, RZ, 0x1f, R7 ;  /* 0x0000001fff0b7819 */ /* 0x000fc80000011407 */
        /* <DEDUP_REMOVED lines=11> */
.L_x_2768:
[----:B------:R-:W-:Y:S05]  /*17d40*/  BSYNC B1 ;  /* 0x0000000000017941 */ /* 0x000fea0003800000 */
.L_x_2767:
[----:B------:R-:W-:Y:S01]  /*17d50*/  ISETP.NE.AND P0, PT, R21, 0x1, PT ;  /* 0x000000011500780c */ /* 0x000fe20003f05270 */
[----:B------:R-:W2:Y:S01]  /*17d60*/  LDC R23, c[0x0][0xac8] ;  /* 0x0002b200ff177b82 */ /* 0x000ea20000000800 */
[----:B------:R-:W-:Y:S01]  /*17d70*/  ULDC.64 UR4, c[0x0][0xaa0] ;  /* 0x0002a80000047ab9 */ /* 0x000fe20000000a00 */
[--C-:B------:R-:W-:Y:S01]  /*17d80*/  SHF.R.S32.HI R8, RZ, 0x1f, R24.reuse ;  /* 0x0000001fff087819 */ /* 0x100fe20000011418 */
[----:B0--3--:R-:W-:Y:S01]  /*17d90*/  IMAD R6, R10, UR4, RZ ;  /* 0x000000040a067c24 */ /* 0x009fe2000f8e02ff */
[----:B------:R-:W-:Y:S01]  /*17da0*/  SHF.R.S32.HI R15, RZ, 0x1f, R24 ;  /* 0x0000001fff0f7819 */ /* 0x000fe20000011418 */
[----:B------:R-:W-:Y:S01]  /*17db0*/  IMAD.WIDE.U32 R4, R3, UR4, RZ ;  /* 0x0000000403047c25 */ /* 0x000fe2000f8e00ff */
        /* <DEDUP_REMOVED lines=9> */
[----:B------:R-:W-:Y:S01]  /*17e50*/  IMAD R3, R12, UR4, RZ ;  /* 0x000000040c037c24 */ /* 0x000fe2000f8e02ff */
[C---:B------:R-:W-:Y:S01]  /*17e60*/  IADD3 R36, R204.reuse, 0x100, RZ ;  /* 0x00000100cc247810 */ /* 0x040fe20007ffe0ff */
[----:B------:R-:W-:-:S02]  /*17e70*/  VIADD R42, R204, 0x40 ;  /* 0x00000040cc2a7836 */ /* 0x000fc40000000000 */
        /* <DEDUP_REMOVED lines=11> */
[----:B------:R-:W-:Y:S02]  /*17f30*/  IMAD.IADD R8, R195, 0x1, R6 ;  /* 0x00000001c3087824 */ /* 0x000fe400078e0206 */
        /* <DEDUP_REMOVED lines=8> */
[----:B------:R-:W-:Y:S02]  /*17fc0*/  VIADD R38, R204, 0xc0 ;  /* 0x000000c0cc267836 */ /* 0x000fe40000000000 */
[----:B------:R-:W-:Y:S02]  /*17fd0*/  IMAD.IADD R5, R5, 0x1, R3 ;  /* 0x0000000105057824 */ /* 0x000fe400078e0203 */
[----:B------:R-:W-:Y:S01]  /*17fe0*/  IMAD.MOV.U32 R3, RZ, RZ, R8 ;  /* 0x000000ffff037224 */ /* 0x000fe200078e0008 */
[----:B---3--:R-:W-:Y:S01]  /*17ff0*/  @P0 SHF.R.U32.HI R3, RZ, R9, R6 ;  /* 0x00000009ff030219 */ /* 0x008fe20000011606 */
[----:B------:R-:W-:Y:S01]  /*18000*/  IMAD R29, R0, R21, RZ ;  /* 0x00000015001d7224 */ /* 0x000fe200078e02ff */
[----:B------:R-:W-:Y:S01]  /*18010*/  LOP3.LUT R9, R10, 0x2, R7, 0xe2, !PT ;  /* 0x000000020a097812 */ /* 0x000fe200078ee207 */
[----:B------:R-:W-:Y:S01]  /*18020*/  VIADD R34, R204, 0x140 ;  /* 0x00000140cc227836 */ /* 0x000fe20000000000 */
        /* <DEDUP_REMOVED lines=20> */
[----:B------:R-:W-:-:S02]  /*18170*/  IMAD.IADD R5, R5, 0x1, R9 ;  /* 0x0000000105057824 */ /* 0x000fc400078e0209 */
[----:B------:R-:W-:Y:S01]  /*18180*/  IMAD R0, R0, UR4, RZ ;  /* 0x0000000400007c24 */ /* 0x000fe2000f8e02ff */
[----:B------:R-:W-:Y:S01]  /*18190*/  SEL R8, RZ, 0xffffffff, P0 ;  /* 0xffffffffff087807 */ /* 0x000fe20000000000 */
[----:B------:R-:W-:Y:S01]  /*181a0*/  IMAD.IADD R28, R15, 0x1, R195 ;  /* 0x000000010f1c7824 */ /* 0x000fe200078e02c3 */
[----:B------:R-:W-:Y:S01]  /*181b0*/  ISETP.GE.AND P0, PT, R32, R23, PT ;  /* 0x000000172000720c */ /* 0x000fe20003f06270 */
[----:B------:R-:W-:Y:S01]  /*181c0*/  IMAD.WIDE.U32 R4, R7, UR4, R4 ;  /* 0x0000000407047c25 */ /* 0x000fe2000f8e0004 */
[----:B------:R-:W-:-:S03]  /*181d0*/  LOP3.LUT R6, R6, 0x10, R3, 0xe2, !PT ;  /* 0x0000001006067812 */ /* 0x000fc600078ee203 */
[----:B------:R-:W-:Y:S01]  /*181e0*/  IMAD R3, R7, UR5, R0 ;  /* 0x0000000507037c24 */ /* 0x000fe2000f8e0200 */
[----:B------:R-:W-:Y:S01]  /*181f0*/  SEL R7, RZ, 0x40, P0 ;  /* 0x00000040ff077807 */ /* 0x000fe20000000000 */
[----:B------:R-:W-:Y:S01]  /*18200*/  IMAD.SHL.U32 R9, R8, 0x20, RZ ;  /* 0x0000002008097824 */ /* 0x000fe200078e00ff */
[----:B------:R-:W-:Y:S01]  /*18210*/  ISETP.GE.AND P0, PT, R28, R29, PT ;  /* 0x0000001d1c00720c */ /* 0x000fe20003f06270 */
[----:B------:R-:W-:Y:S01]  /*18220*/  ULDC.64 UR4, c[0x0][0xa80] ;  /* 0x0002a00000047ab9 */ /* 0x000fe20000000a00 */
        /* <DEDUP_REMOVED lines=30> */
[-C--:B--2---:R-:W-:Y:S02]  /*18410*/  @!P2 LEA R8, P0, R42, R6.reuse, 0x1 ;  /* 0x000000062a08a211 */ /* 0x084fe400078008ff */
        /* <DEDUP_REMOVED lines=26> */
.L_x_2770:
[----:B------:R-:W-:Y:S05]  /*185c0*/  BSYNC B1 ;  /* 0x0000000000017941 */ /* 0x000fea0003800000 */
.L_x_2769:
        /* <DEDUP_REMOVED lines=36> */
.L_x_2765:
[----:B------:R-:W-:Y:S05]  /*18810*/  BSYNC B0 ;  /* 0x0000000000007941 */ /* 0x000fea0003800000 */
.L_x_2759:
[----:B------:R-:W-:Y:S02]  /*18820*/  ULDC UR4, c[0x0][0xc3c] ;  /* 0x00030f0000047ab9 */ /* 0x000fe40000000800 */
[----:B------:R-:W-:-:S13]  /*18830*/  ISETP.GE.AND P0, PT, R27, UR4, PT ;  /* 0x000000041b007c0c */ /* 0x000fda000bf06270 */
[----:B------:R-:W-:Y:S05]  /*18840*/  @!P0 BRA `(.L_x_2771) ;  /* 0xfffffe8c004c8947 */ /* 0x000fea000383ffff */
[----:B------:R-:W-:Y:S05]  /*18850*/  BRA `(.L_x_2552) ;  /* 0x0000007c00007947 */ /* 0x000fea0003800000 */
.L_x_2550:
        /* <DEDUP_REMOVED lines=16> */
.L_x_2772:
        /* <DEDUP_REMOVED lines=41> */
.L_x_2778:
        /* <DEDUP_REMOVED lines=12> */
.L_x_2777:
[----:B------:R-:W-:Y:S05]  /*18cb0*/  BSYNC B0 ;  /* 0x0000000000007941 */ /* 0x000fea0003800000 */
.L_x_2776:
        /* <DEDUP_REMOVED lines=20> */
.L_x_2774:
        /* <DEDUP_REMOVED lines=15> */
[----:B0-----:R-:W-:-:S06]  /*18ef0*/  IADD3 R11, R10, 0xffffffe, RZ ;  /* 0x0ffffffe0a0b7810 */ /* 0x001fcc0007ffe0ff */
[----:B------:R0:W1:Y:S01]  /*18f00*/  F2I.FTZ.U32.TRUNC.NTZ R3, R11 ;  /* 0x0000000b00037305 */ /* 0x000062000021f000 */
[----:B------:R-:W-:Y:S05]  /*18f10*/  @!P0 BRA `(.L_x_2779) ;  /* 0x0000000000088947 */ /* 0x000fea0003800000 */
[----:B------:R-:W-:-:S05]  /*18f20*/  VIADD R9, R15, 0xffffffff ;  /* 0xffffffff0f097836 */ /* 0x000fca0000000000 */
[----:B------:R2:W3:Y:S02]  /*18f30*/  SHFL.IDX PT, R16, R8, R9, 0x1f ;  /* 0x00001f0908107589 */ /* 0x0004e400000e0000 */
.L_x_2779:
[----:B---3--:R-:W-:Y:S01]  /*18f40*/  IMAD R16, R16, UR5, R13 ;  /* 0x0000000510107c24 */ /* 0x008fe2000f8e020d */
[----:B------:R-:W-:Y:S01]  /*18f50*/  IABS R2, R6 ;  /* 0x0000000600027213 */ /* 0x000fe20000000000 */
[----:B01----:R-:W-:-:S03]  /*18f60*/  IMAD.MOV R11, RZ, RZ, -R3 ;  /* 0x000000ffff0b7224 */ /* 0x003fc600078e0a03 */
[----:B--2---:R-:W-:Y:S01]  /*18f70*/  IADD3 R9, -R16, UR6, RZ ;  /* 0x0000000610097c10 */ /* 0x004fe2000fffe1ff */
        /* <DEDUP_REMOVED lines=19> */
[----:B------:R-:W-:Y:S02]  /*190b0*/  IMAD R13, R7, R2, RZ ;  /* 0x00000002070d7224 */ /* 0x000fe400078e02ff */
[----:B------:R-:W-:Y:S02]  /*190c0*/  IMAD.MOV R2, RZ, RZ, -R2 ;  /* 0x000000ffff027224 */ /* 0x000fe400078e0a02 */
[----:B------:R-:W-:Y:S02]  /*190d0*/  IMAD.MOV R8, RZ, RZ, -R13 ;  /* 0x000000ffff087224 */ /* 0x000fe400078e0a0d */
[----:B------:R-:W-:Y:S02]  /*190e0*/  IMAD R6, R6, R2, R9 ;  /* 0x0000000206067224 */ /* 0x000fe400078e0209 */
[----:B------:R-:W-:Y:S01]  /*190f0*/  IMAD.MOV.U32 R2, RZ, RZ, RZ ;  /* 0x000000ffff027224 */ /* 0x000fe200078e00ff */
[----:B------:R-:W-:Y:S02]  /*19100*/  VIADDMNMX R15, R8, UR5, R7, PT ;  /* 0x00000005080f7c46 */ /* 0x000fe4000b800107 */
[----:B------:R-:W-:-:S02]  /*19110*/  IABS R11, R6 ;  /* 0x00000006000b7213 */ /* 0x000fc40000000000 */
[----:B------:R-:W-:Y:S01]  /*19120*/  IABS R8, R15 ;  /* 0x0000000f00087213 */ /* 0x000fe20000000000 */
[----:B------:R-:W-:-:S03]  /*19130*/  IMAD.MOV R18, RZ, RZ, -R15 ;  /* 0x000000ffff127224 */ /* 0x000fc600078e0a0f */
[----:B------:R-:W0:Y:S08]  /*19140*/  I2F.RP R7, R8 ;  /* 0x0000000800077306 */ /* 0x000e300000209400 */
[----:B0-----:R-:W0:Y:S02]  /*19150*/  MUFU.RCP R7, R7 ;  /* 0x0000000700077308 */ /* 0x001e240000001000 */
[----:B0-----:R-:W-:-:S06]  /*19160*/  VIADD R3, R7, 0xffffffe ;  /* 0x0ffffffe07037836 */ /* 0x001fcc0000000000 */
[----:B------:R-:W0:Y:S02]  /*19170*/  F2I.FTZ.U32.TRUNC.NTZ R3, R3 ;  /* 0x0000000300037305 */ /* 0x000e24000021f000 */
[----:B0-----:R-:W-:-:S04]  /*19180*/  IMAD.MOV R10, RZ, RZ, -R3 ;  /* 0x000000ffff0a7224 */ /* 0x001fc800078e0a03 */
[----:B------:R-:W-:Y:S01]  /*19190*/  IMAD.MOV.U32 R9, RZ, RZ, R10 ;  /* 0x000000ffff097224 */ /* 0x000fe200078e000a */
[----:B------:R-:W-:-:S03]  /*191a0*/  IABS R10, R15 ;  /* 0x0000000f000a7213 */ /* 0x000fc60000000000 */
[----:B------:R-:W-:-:S04]  /*191b0*/  IMAD R9, R9, R8, RZ ;  /* 0x0000000809097224 */ /* 0x000fc800078e02ff */
[----:B------:R-:W-:-:S04]  /*191c0*/  IMAD.HI.U32 R2, R3, R9, R2 ;  /* 0x0000000903027227 */ /* 0x000fc800078e0002 */
[----:B------:R-:W-:Y:S02]  /*191d0*/  IMAD.MOV R3, RZ, RZ, -R10 ;  /* 0x000000ffff037224 */ /* 0x000fe400078e0a0a */
        /* <DEDUP_REMOVED lines=17> */
.L_x_2775:
[----:B------:R-:W-:Y:S02]  /*192f0*/  IMAD.MOV.U32 R17, RZ, RZ, RZ ;  /* 0x000000ffff117224 */ /* 0x000fe400078e00ff */
[----:B------:R-:W-:Y:S02]  /*19300*/  IMAD.U32 R16, RZ, RZ, UR6 ;  /* 0x00000006ff107e24 */ /* 0x000fe4000f8e00ff */
[----:B------:R-:W-:-:S07]  /*19310*/  IMAD.MOV.U32 R18, RZ, RZ, RZ ;  /* 0x000000ffff127224 */ /* 0x000fce00078e00ff */
.L_x_2780:
[----:B------:R-:W-:-:S13]  /*19320*/  ISETP.NE.AND P0, PT, R5, RZ, PT ;  /* 0x000000ff0500720c */ /* 0x000fda0003f05270 */
[----:B------:R-:W0:Y:S01]  /*19330*/  @!P0 S2R R3, SR_CgaCtaId ;  /* 0x0000000000038919 */ /* 0x000e220000008800 */
[----:B------:R-:W-:-:S04]  /*19340*/  @!P0 MOV R2, 0x400 ;  /* 0x0000040000028802 */ /* 0x000fc80000000f00 */
[----:B0-----:R-:W-:-:S05]  /*19350*/  @!P0 LEA R2, R3, R2, 0x18 ;  /* 0x0000000203028211 */ /* 0x001fca00078ec0ff */
[----:B------:R0:W-:Y:S01]  /*19360*/  @!P0 STS.128 [R2+0x28cd0], R16 ;  /* 0x028cd01002008388 */ /* 0x0001e20000000c00 */
[----:B------:R-:W-:Y:S06]  /*19370*/  BAR.ARV 0x5, 0x180 ;  /* 0x0146000000007b1d */ /* 0x000fec0000002000 */
.L_x_2773:
        /* <DEDUP_REMOVED lines=8> */
[----:B------:R-:W-:Y:S01]  /*19400*/  LOP3.LUT R4, R0, 0x7f, RZ, 0xc0, !PT ;  /* 0x0000007f00047812 */ /* 0x000fe200078ec0ff */
[----:B------:R-:W-:Y:S01]  /*19410*/  UMOV UR4, 0x400 ;  /* 0x0000040000047882 */ /* 0x000fe20000000000 */
[----:B------:R0:W-:Y:S01]  /*19420*/  STL [R1+0x1c], RZ ;  /* 0x00001cff01007387 */ /* 0x0001e20000100800 */
[----:B------:R-:W-:Y:S01]  /*19430*/  BSSY B8, `(.L_x_2781) ;  /* 0x00006cb000087945 */ /* 0x000fe20003800000 */
[----:B------:R-:W-:Y:S01]  /*19440*/  LOP3.LUT R3, R2, 0x1f8, RZ, 0xc0, !PT ;  /* 0x000001f802037812 */ /* 0x000fe200078ec0ff */
[----:B------:R-:W-:Y:S01]  /*19450*/  IMAD.SHL.U32 R36, R4, 0x8, RZ ;  /* 0x0000000804247824 */ /* 0x000fe200078e00ff */
[----:B------:R-:W-:Y:S01]  /*19460*/  LOP3.LUT R2, R2, 0x38, RZ, 0xc0, !PT ;  /* 0x0000003802027812 */ /* 0x000fe200078ec0ff */
[----:B------:R-:W-:Y:S01]  /*19470*/  IMAD.MOV.U32 R28, RZ, RZ, 0x1 ;  /* 0x00000001ff1c7424 */ /* 0x000fe200078e00ff */
[----:B------:R-:W-:Y:S01]  /*19480*/  LOP3.LUT R3, R3, 0x38, R0, 0x78, !PT ;  /* 0x0000003803037812 */ /* 0x000fe200078e7800 */
[----:B------:R-:W-:Y:S01]  /*19490*/  IMAD.SHL.U32 R0, R0, 0x10, RZ ;  /* 0x0000001000007824 */ /* 0x000fe200078e00ff */
[----:B------:R-:W-:Y:S01]  /*194a0*/  CS2R R24, SRZ ;  /* 0x0000000000187805 */ /* 0x000fe2000001ff00 */
[----:B------:R-:W-:Y:S01]  /*194b0*/  IMAD.MOV.U32 R26, RZ, RZ, 0x1 ;  /* 0x00000001ff1a7424 */ /* 0x000fe200078e00ff */
[----:B------:R-:W-:Y:S01]  /*194c0*/  LOP3.LUT R36, R3, 0x200, R36, 0xf8, !PT ;  /* 0x0000020003247812 */ /* 0x000fe200078ef824 */
[----:B------:R-:W-:Y:S01]  /*194d0*/  ULDC.64 UR42, c[0x0][0x198] ;  /* 0x00006600002a7ab9 */ /* 0x000fe20000000a00 */
[----:B------:R-:W-:Y:S01]  /*194e0*/  SHF.R.U32.HI R3, RZ, 0x3, R4 ;  /* 0x00000003ff037819 */ /* 0x000fe20000011604 */
[----:B------:R-:W-:Y:S01]  /*194f0*/  ULOP3.LUT UR38, UR36, 0x2, URZ, 0xfc, !UPT ;  /* 0x0000000224267892 */ /* 0x000fe2000f8efc3f */
[----:B------:R-:W-:Y:S01]  /*19500*/  LOP3.LUT R4, R2, 0x80, RZ, 0xfc, !PT ;  /* 0x0000008002047812 */ /* 0x000fe200078efcff */
[----:B------:R-:W-:Y:S01]  /*19510*/  ULDC UR37, c[0x0][0xc] ;  /* 0x0000030000257ab9 */ /* 0x000fe20000000800 */
[----:B------:R-:W-:-:S02]  /*19520*/  LOP3.LUT R0, R3, 0x70, R0, 0xf8, !PT ;  /* 0x0000007003007812 */ /* 0x000fc400078ef800 */
[C---:B------:R-:W-:Y:S01]  /*19530*/  LOP3.LUT R0, R2.reuse, 0xc0, RZ, 0xfc, !PT ;  /* 0x000000c002007812 */ /* 0x040fe200078efcff */
[----:B-1----:R-:W-:Y:S01]  /*19540*/  ULEA UR4, UR5, UR4, 0x18 ;  /* 0x0000000405047291 */ /* 0x002fe2000f8ec03f */
[C---:B------:R-:W-:Y:S02]  /*19550*/  LOP3.LUT R0, R2.reuse, 0x140, RZ, 0xfc, !PT ;  /* 0x0000014002007812 */ /* 0x040fe400078efcff */
[C---:B------:R-:W-:Y:S02]  /*19560*/  LOP3.LUT R3, R2.reuse, 0x40, RZ, 0xfc, !PT ;  /* 0x0000004002037812 */ /* 0x040fe400078efcff */
[C---:B------:R-:W-:Y:S01]  /*19570*/  LOP3.LUT R3, R2.reuse, 0x100, RZ, 0xfc, !PT ;  /* 0x0000010002037812 */ /* 0x040fe200078efcff */
[----:B------:R-:W-:Y:S01]  /*19580*/  IMAD.U32 R23, RZ, RZ, UR4 ;  /* 0x00000004ff177e24 */ /* 0x000fe2000f8e00ff */
[C---:B------:R-:W-:Y:S02]  /*19590*/  LOP3.LUT R3, R2.reuse, 0x180, RZ, 0xfc, !PT ;  /* 0x0000018002037812 */ /* 0x040fe400078efcff */
[----:B------:R-:W-:Y:S01]  /*195a0*/  LOP3.LUT R2, R2, 0x1c0, RZ, 0xfc, !PT ;  /* 0x000001c002027812 */ /* 0x000fe200078efcff */
[----:B------:R-:W-:-:S05]  /*195b0*/  IMAD R0, R36, 0x2, R23 ;  /* 0x0000000224007824 */ /* 0x000fca00078e0217 */
[----:B------:R0:W-:Y:S02]  /*195c0*/  STL [R1+0x34], R0 ;  /* 0x0000340001007387 */ /* 0x0001e40000100800 */
.L_x_2904:
[----:B------:R-:W-:Y:S05]  /*195d0*/  YIELD ;  /* 0x0000000000007946 */ /* 0x000fea0003800000 */
[----:B------:R-:W-:Y:S01]  /*195e0*/  ULDC.64 UR4, c[0x0][0xa28] ;  /* 0x00028a0000047ab9 */ /* 0x000fe20000000a00 */
[----:B------:R-:W-:Y:S01]  /*195f0*/  IMAD.MOV.U32 R33, RZ, RZ, RZ ;  /* 0x000000ffff217224 */ /* 0x000fe200078e00ff */
[----:B------:R-:W-:Y:S01]  /*19600*/  ISETP.NE.U32.AND P0, PT, RZ, UR4, PT ;  /* 0x00000004ff007c0c */ /* 0x000fe2000bf05070 */
[----:B-1----:R-:W1:Y:S01]  /*19610*/  LDC.64 R4, c[0x0][0xa00] ;  /* 0x00028000ff047b82 */ /* 0x002e620000000a00 */
[----:B------:R-:W-:Y:S02]  /*19620*/  ULDC.64 UR6, c[0x0][0xa10] ;  /* 0x0002840000067ab9 */ /* 0x000fe40000000a00 */
[----:B------:R-:W-:Y:S01]  /*19630*/  ISETP.NE.AND.EX P0, PT, RZ, UR5, PT, P0 ;  /* 0x00000005ff007c0c */ /* 0x000fe2000bf05300 */
[----:B------:R-:W-:-:S12]  /*19640*/  ULDC.64 UR4, c[0x0][0xa18] ;  /* 0x0002860000047ab9 */ /* 0x000fd80000000a00 */
[----:B--2---:R-:W2:Y:S02]  /*19650*/  @P0 LDC.64 R2, c[0x0][0xa28] ;  /* 0x00028a00ff020b82 */ /* 0x004ea40000000a00 */
[----:B--2---:R-:W-:-:S05]  /*19660*/  @P0 IMAD.WIDE R2, R19, 0x4, R2 ;  /* 0x0000000413020825 */ /* 0x004fca00078e0202 */
[----:B------:R2:W5:Y:S01]  /*19670*/  @P0 LDG.E R33, desc[UR40][R2.64] ;  /* 0x0000002802210981 */ /* 0x000562000c1e1900 */
[----:B------:R-:W-:Y:S01]  /*19680*/  ISETP.NE.U32.AND P0, PT, RZ, UR4, PT ;  /* 0x00000004ff007c0c */ /* 0x000fe2000bf05070 */
[----:B0-----:R-:W-:Y:S01]  /*19690*/  IMAD.MOV.U32 R0, RZ, RZ, RZ ;  /* 0x000000ffff007224 */ /* 0x001fe200078e00ff */
[----:B------:R-:W-:Y:S01]  /*196a0*/  ISETP.NE.U32.AND P1, PT, RZ, UR6, PT ;  /* 0x00000006ff007c0c */ /* 0x000fe2000bf25070 */
[----:B-1----:R-:W-:Y:S01]  /*196b0*/  IMAD.WIDE R4, R19, 0x4, R4 ;  /* 0x0000000413047825 */ /* 0x002fe200078e0204 */
[----:B------:R-:W-:Y:S01]  /*196c0*/  ISETP.NE.AND.EX P2, PT, RZ, UR5, PT, P0 ;  /* 0x00000005ff007c0c */ /* 0x000fe2000bf45300 */
[----:B------:R-:W-:Y:S01]  /*196d0*/  ULDC.64 UR4, c[0x0][0xa00] ;  /* 0x0002800000047ab9 */ /* 0x000fe20000000a00 */
[----:B------:R-:W-:Y:S02]  /*196e0*/  ISETP.NE.AND.EX P1, PT, RZ, UR7, PT, P1 ;  /* 0x00000007ff007c0c */ /* 0x000fe4000bf25310 */
[----:B------:R-:W-:Y:S01]  /*196f0*/  ISETP.NE.U32.AND P0, PT, RZ, UR4, PT ;  /* 0x00000004ff007c0c */ /* 0x000fe2000bf05070 */
[----:B--2---:R-:W0:Y:S01]  /*19700*/  LDC.64 R2, c[0x0][0xa10] ;  /* 0x00028400ff027b82 */ /* 0x004e220000000a00 */
[----:B------:R-:W-:-:S07]  /*19710*/  MOV R31, RZ ;  /* 0x000000ff001f7202 */ /* 0x000fce0000000f00 */
[----:B---3--:R-:W1:Y:S01]  /*19720*/  @P2 LDC.64 R6, c[0x0][0xa18] ;  /* 0x00028600ff062b82 */ /* 0x008e620000000a00 */
[----:B------:R-:W-:Y:S01]  /*19730*/  ULDC UR4, c[0x0][0x288] ;  /* 0x0000a20000047ab9 */ /* 0x000fe20000000800 */
[----:B------:R-:W-:Y:S01]  /*19740*/  ISETP.NE.AND.EX P0, PT, RZ, UR5, PT, P0 ;  /* 0x00000005ff007c0c */ /* 0x000fe2000bf05300 */
[----:B------:R-:W-:Y:S01]  /*19750*/  IMAD.U32 R8, RZ, RZ, UR4 ;  /* 0x00000004ff087e24 */ /* 0x000fe2000f8e00ff */
[----:B------:R-:W-:-:S11]  /*19760*/  ULDC.64 UR4, c[0x0][0x418] ;  /* 0x0001060000047ab9 */ /* 0x000fd60000000a00 */
[----:B------:R-:W5:Y:S01]  /*19770*/  @P0 LDG.E R31, desc[UR40][R4.64] ;  /* 0x00000028041f0981 */ /* 0x000f62000c1e1900 */
[----:B0-----:R-:W-:-:S05]  /*19780*/  IMAD.WIDE R2, R19, 0x4, R2 ;  /* 0x0000000413027825 */ /* 0x001fca00078e0202 */
[----:B------:R-:W5:Y:S01]  /*19790*/  @P1 LDG.E R0, desc[UR40][R2.64] ;  /* 0x0000002802001981 */ /* 0x000f62000c1e1900 */
[----:B-1----:R-:W-:-:S05]  /*197a0*/  @P2 IMAD.WIDE R6, R19, 0x4, R6 ;  /* 0x0000000413062825 */ /* 0x002fca00078e0206 */
        /* <DEDUP_REMOVED lines=11> */
[----:B------:R-:W-:Y:S01]  /*19860*/  IMAD.MOV.U32 R12, RZ, RZ, R8 ;  /* 0x000000ffff0c7224 */ /* 0x000fe200078e0008 */
[----:B----4-:R-:W-:Y:S06]  /*19870*/  @P2 BRA `(.L_x_2782) ;  /* 0x0000000000142947 */ /* 0x010fec0003800000 */
[----:B------:R-:W-:Y:S05]  /*19880*/  @!P0 BRA `(.L_x_2782) ;  /* 0x0000000000108947 */ /* 0x000fea0003800000 */
[----:B------:R-:W2:Y:S04]  /*19890*/  LDG.E R9, desc[UR40][R4.64] ;  /* 0x0000002804097981 */ /* 0x000ea8000c1e1900 */
[----:B------:R-:W2:Y:S02]  /*198a0*/  LDG.E R6, desc[UR40][R4.64+0x4] ;  /* 0x0000042804067981 */ /* 0x000ea4000c1e1900 */
[----:B--2---:R-:W-:-:S05]  /*198b0*/  IMAD.IADD R12, R6, 0x1, -R9 ;  /* 0x00000001060c7824 */ /* 0x004fca00078e0a09 */
[----:B------:R1:W-:Y:S02]  /*198c0*/  STL [R1+0x4], R12 ;  /* 0x0000040c01007387 */ /* 0x0003e40000100800 */
.L_x_2782:
[----:B------:R-:W-:Y:S02]  /*198d0*/  ULDC.64 UR4, c[0x0][0xa20] ;  /* 0x0002880000047ab9 */ /* 0x000fe40000000a00 */
[----:B------:R-:W-:-:S04]  /*198e0*/  ISETP.NE.U32.AND P0, PT, RZ, UR4, PT ;  /* 0x00000004ff007c0c */ /* 0x000fc8000bf05070 */
[----:B------:R-:W-:-:S13]  /*198f0*/  ISETP.NE.AND.EX P0, PT, RZ, UR5, PT, P0 ;  /* 0x00000005ff007c0c */ /* 0x000fda000bf05300 */
[----:B------:R-:W-:Y:S05]  /*19900*/  @!P0 BRA `(.L_x_2783) ;  /* 0x0000000000108947 */ /* 0x000fea0003800000 */
[----:B------:R-:W2:Y:S02]  /*19910*/  LDC.64 R4, c[0x0][0xa20] ;  /* 0x00028800ff047b82 */ /* 0x000ea40000000a00 */
[----:B--2---:R-:W-:-:S05]  /*19920*/  IMAD.WIDE R4, R19, 0x4, R4 ;  /* 0x0000000413047825 */ /* 0x004fca00078e0204 */
[----:B------:R2:W5:Y:S01]  /*19930*/  LDG.E R10, desc[UR40][R4.64] ;  /* 0x00000028040a7981 */ /* 0x000562000c1e1900 */
[----:B------:R-:W-:Y:S05]  /*19940*/  BRA `(.L_x_2784) ;  /* 0x0000000000247947 */ /* 0x000fea0003800000 */
.L_x_2783:
[----:B------:R-:W-:Y:S02]  /*19950*/  ULDC.64 UR4, c[0x0][0xa08] ;  /* 0x0002820000047ab9 */ /* 0x000fe40000000a00 */
[----:B------:R-:W-:-:S04]  /*19960*/  ISETP.NE.U32.AND P0, PT, RZ, UR4, PT ;  /* 0x00000004ff007c0c */ /* 0x000fc8000bf05070 */
[----:B------:R-:W-:-:S13]  /*19970*/  ISETP.NE.AND.EX P0, PT, RZ, UR5, PT, P0 ;  /* 0x00000005ff007c0c */ /* 0x000fda000bf05300 */
[----:B------:R-:W-:Y:S05]  /*19980*/  @!P0 BRA `(.L_x_2784) ;  /* 0x0000000000148947 */ /* 0x000fea0003800000 */
[----:B------:R-:W2:Y:S02]  /*19990*/  LDC.64 R4, c[0x0][0xa08] ;  /* 0x00028200ff047b82 */ /* 0x000ea40000000a00 */
[----:B--2---:R-:W-:-:S05]  /*199a0*/  IMAD.WIDE R4, R19, 0x4, R4 ;  /* 0x0000000413047825 */ /* 0x004fca00078e0204 */
[----:B------:R-:W2:Y:S04]  /*199b0*/  LDG.E R10, desc[UR40][R4.64] ;  /* 0x00000028040a7981 */ /* 0x000ea8000c1e1900 */
[----:B------:R-:W2:Y:S02]  /*199c0*/  LDG.E R9, desc[UR40][R4.64+0x4] ;  /* 0x0000042804097981 */ /* 0x000ea4000c1e1900 */
[----:B--2---:R-:W-:-:S07]  /*199d0*/  IMAD.IADD R10, R9, 0x1, -R10 ;  /* 0x00000001090a7824 */ /* 0x004fce00078e0a0a */
.L_x_2784:
[----:B--2---:R-:W2:Y:S01]  /*199e0*/  @P1 LDG.E R4, desc[UR40][R2.64] ;  /* 0x0000002802041981 */ /* 0x004ea2000c1e1900 */
[----:B------:R-:W3:Y:S03]  /*199f0*/  LDC R5, c[0x0][0x448] ;  /* 0x00011200ff057b82 */ /* 0x000ee60000000800 */
[----:B------:R-:W2:Y:S01]  /*19a00*/  @P1 LDG.E R9, desc[UR40][R2.64+0x4] ;  /* 0x0000042802091981 */ /* 0x000ea2000c1e1900 */
[----:B-----5:R-:W-:Y:S02]  /*19a10*/  IMAD.IADD R10, R10, 0x1, -R33 ;  /* 0x000000010a0a7824 */ /* 0x020fe400078e0a21 */
[----:B------:R-:W-:-:S04]  /*19a20*/  IMAD.SHL.U32 R32, R17, 0x40, RZ ;  /* 0x0000004011207824 */ /* 0x000fc800078e00ff */
[----:B0-----:R-:W-:Y:S01]  /*19a30*/  VIADD R8, R32, 0x3f ;  /* 0x0000003f20087836 */ /* 0x001fe20000000000 */
[----:B---3--:R-:W-:-:S13]  /*19a40*/  ISETP.NE.AND P2, PT, R5, 0x1, PT ;  /* 0x000000010500780c */ /* 0x008fda0003f45270 */
[----:B------:R-:W0:Y:S08]  /*19a50*/  @P2 LDC R6, c[0x0][0x44c] ;  /* 0x00011300ff062b82 */ /* 0x000e300000000800 */
[----:B------:R-:W3:Y:S01]  /*19a60*/  @P2 LDC R5, c[0x0][0x450] ;  /* 0x00011400ff052b82 */ /* 0x000ee20000000800 */
[----:B0-----:R-:W-:-:S05]  /*19a70*/  @P2 IMAD.HI.U32 R6, R8, R6, RZ ;  /* 0x0000000608062227 */ /* 0x001fca00078e00ff */
[----:B---3--:R-:W-:Y:S01]  /*19a80*/  @P2 SHF.R.U32.HI R8, RZ, R5, R6 ;  /* 0x00000005ff082219 */ /* 0x008fe20000011606 */
[----:B--2---:R-:W-:-:S04]  /*19a90*/  @P1 IMAD.IADD R7, R9, 0x1, -R4 ;  /* 0x0000000109071824 */ /* 0x004fc800078e0a04 */
[----:B------:R-:W-:-:S04]  /*19aa0*/  IMAD.IADD R17, R10, 0x1, R7 ;  /* 0x000000010a117824 */ /* 0x000fc800078e0207 */
[C---:B------:R-:W-:Y:S01]  /*19ab0*/  VIADD R9, R17.reuse, 0x3f ;  /* 0x0000003f11097836 */ /* 0x040fe20000000000 */
[----:B------:R-:W-:-:S04]  /*19ac0*/  IADD3 R6, R17, 0x1, -R12 ;  /* 0x0000000111067810 */ /* 0x000fc80007ffe80c */
[----:B------:R-:W-:Y:S01]  /*19ad0*/  SHF.R.S32.HI R2, RZ, 0x1f, R9 ;  /* 0x0000001fff027819 */ /* 0x000fe20000011409 */
[----:B------:R-:W-:-:S03]  /*19ae0*/  IMAD.IADD R8, R6, 0x1, R8 ;  /* 0x0000000106087824 */ /* 0x000fc600078e0208 */
[----:B------:R-:W-:Y:S02]  /*19af0*/  LEA.HI R9, R2, R9, RZ, 0x6 ;  /* 0x0000000902097211 */ /* 0x000fe400078f30ff */
[----:B------:R-:W0:Y:S02]  /*19b00*/  LDC.64 R2, c[0x0][0x9e0] ;  /* 0x00027800ff027b82 */ /* 0x000e240000000a00 */
[----:B------:R-:W-:Y:S02]  /*19b10*/  SHF.R.S32.HI R9, RZ, 0x6, R9 ;  /* 0x00000006ff097819 */ /* 0x000fe40000011409 */
[----:B0-----:R-:W-:Y:S01]  /*19b20*/  ISETP.GE.AND P3, PT, R3, 0x1, PT ;  /* 0x000000010300780c */ /* 0x001fe20003f66270 */
[----:B------:R-:W-:-:S12]  /*19b30*/  IMAD.IADD R2, R8, 0x1, R2 ;  /* 0x0000000108027824 */ /* 0x000fd800078e0202 */
[----:B------:R-:W-:Y:S05]  /*19b40*/  @!P3 BRA `(.L_x_2785) ;  /* 0x000000000048b947 */ /* 0x000fea0003800000 */
        /* <DEDUP_REMOVED lines=11> */
.L_x_2787:
[----:B------:R-:W-:-:S13]  /*19c00*/  ISETP.NE.AND P0, PT, R3, 0x1, PT ;  /* 0x000000010300780c */ /* 0x000fda0003f05270 */
[----:B------:R-:W0:Y:S02]  /*19c10*/  @P0 LDC.64 R4, c[0x0][0x9e8] ;  /* 0x00027a00ff040b82 */ /* 0x000e240000000a00 */
[----:B0-----:R-:W-:-:S05]  /*19c20*/  @P0 IMAD.HI.U32 R4, R11, R4, RZ ;  /* 0x000000040b040227 */ /* 0x001fca00078e00ff */
[----:B------:R-:W-:-:S07]  /*19c30*/  @P0 SHF.R.U32.HI R11, RZ, R5, R4 ;  /* 0x00000005ff0b0219 */ /* 0x000fce0000011604 */
.L_x_2788:
[----:B------:R-:W-:Y:S05]  /*19c40*/  BSYNC B0 ;  /* 0x0000000000007941 */ /* 0x000fea0003800000 */
.L_x_2786:
[----:B------:R-:W-:-:S05]  /*19c50*/  IMAD R11, R11, R3, R3 ;  /* 0x000000030b0b7224 */ /* 0x000fca00078e0203 */
[----:B------:R-:W-:-:S07]  /*19c60*/  VIMNMX R2, R2, R11, PT ;  /* 0x0000000b02027248 */ /* 0x000fce0003fe0100 */
.L_x_2785:
[----:B------:R-:W0:Y:S01]  /*19c70*/  @P2 LDC R8, c[0x0][0x44c] ;  /* 0x00011300ff082b82 */ /* 0x000e220000000800 */
[----:B------:R-:W-:Y:S01]  /*19c80*/  IMAD.MOV.U32 R4, RZ, RZ, R32 ;  /* 0x000000ffff047224 */ /* 0x000fe200078e0020 */
[----:B------:R-:W-:-:S06]  /*19c90*/  ULDC UR4, c[0x0][0x9dc] ;  /* 0x0002770000047ab9 */ /* 0x000fcc0000000800 */
[----:B------:R-:W2:Y:S01]  /*19ca0*/  @P2 LDC R5, c[0x0][0x450] ;  /* 0x00011400ff052b82 */ /* 0x000ea20000000800 */
[----:B0-----:R-:W-:-:S05]  /*19cb0*/  @P2 IMAD.HI.U32 R8, R32, R8, RZ ;  /* 0x0000000820082227 */ /* 0x001fca00078e00ff */
[----:B--2---:R-:W-:Y:S01]  /*19cc0*/  @P2 SHF.R.U32.HI R4, RZ, R5, R8 ;  /* 0x00000005ff042219 */ /* 0x004fe20000011608 */
[----:B------:R-:W-:-:S04]  /*19cd0*/  IMAD.IADD R8, R17, 0x1, -R12 ;  /* 0x0000000111087824 */ /* 0x000fc800078e0a0c */
[----:B-1----:R-:W-:-:S04]  /*19ce0*/  IMAD.IADD R12, R8, 0x1, R4 ;  /* 0x00000001080c7824 */ /* 0x002fc800078e0204 */
        /* <DEDUP_REMOVED lines=12> */
.L_x_2791:
[----:B------:R-:W-:-:S13]  /*19db0*/  ISETP.NE.AND P0, PT, R3, 0x1, PT ;  /* 0x000000010300780c */ /* 0x000fda0003f05270 */
[----:B------:R-:W0:Y:S02]  /*19dc0*/  @P0 LDC.64 R4, c[0x0][0x9e8] ;  /* 0x00027a00ff040b82 */ /* 0x000e240000000a00 */
[----:B0-----:R-:W-:-:S05]  /*19dd0*/  @P0 IMAD.HI.U32 R4, R12, R4, RZ ;  /* 0x000000040c040227 */ /* 0x001fca00078e00ff */
[----:B------:R-:W-:-:S07]  /*19de0*/  @P0 SHF.R.U32.HI R12, RZ, R5, R4 ;  /* 0x00000005ff0c0219 */ /* 0x000fce0000011604 */
.L_x_2792:
[----:B------:R-:W-:Y:S05]  /*19df0*/  BSYNC B0 ;  /* 0x0000000000007941 */ /* 0x000fea0003800000 */
.L_x_2790:
[----:B------:R-:W-:-:S05]  /*19e00*/  IMAD R3, R12, R3, RZ ;  /* 0x000000030c037224 */ /* 0x000fca00078e02ff */
[----:B------:R-:W-:-:S07]  /*19e10*/  VIMNMX R11, R11, R3, !PT ;  /* 0x000000030b0b7248 */ /* 0x000fce0007fe0100 */
.L_x_2789:
[----:B------:R-:W-:Y:S01]  /*19e20*/  VIADD R2, R2, 0x3f ;  /* 0x0000003f02027836 */ /* 0x000fe20000000000 */
[----:B------:R-:W-:Y:S04]  /*19e30*/  BSSY B0, `(.L_x_2793) ;  /* 0x00001af000007945 */ /* 0x000fe80003800000 */
[----:B------:R-:W-:-:S04]  /*19e40*/  SHF.R.S32.HI R3, RZ, 0x1f, R2 ;  /* 0x0000001fff037819 */ /* 0x000fc80000011402 */
[----:B------:R-:W-:Y:S02]  /*19e50*/  LEA.HI R3, R3, R2, RZ, 0x6 ;  /* 0x0000000203037211 */ /* 0x000fe400078f30ff */
[----:B------:R-:W-:Y:S02]  /*19e60*/  SHF.R.S32.HI R2, RZ, 0x1f, R11 ;  /* 0x0000001fff027819 */ /* 0x000fe4000001140b */
[----:B------:R-:W-:Y:S02]  /*19e70*/  SHF.R.S32.HI R3, RZ, 0x6, R3 ;  /* 0x00000006ff037819 */ /* 0x000fe40000011403 */
[----:B------:R-:W-:Y:S02]  /*19e80*/  LEA.HI R2, R2, R11, RZ, 0x6 ;  /* 0x0000000b02027211 */ /* 0x000fe400078f30ff */
[----:B------:R-:W-:Y:S02]  /*19e90*/  VIMNMX R3, R9, R3, PT ;  /* 0x0000000309037248 */ /* 0x000fe40003fe0100 */
[----:B------:R-:W-:-:S04]  /*19ea0*/  SHF.R.S32.HI R2, RZ, 0x6, R2 ;  /* 0x00000006ff027819 */ /* 0x000fc80000011402 */
[----:B------:R-:W-:-:S05]  /*19eb0*/  VIMNMX R2, RZ, R2, !PT ;  /* 0x00000002ff027248 */ /* 0x000fca0007fe0100 */
[--C-:B------:R-:W-:Y:S02]  /*19ec0*/  IMAD R2, R2, 0x40, -R10.reuse ;  /* 0x0000004002027824 */ /* 0x100fe400078e0a0a */
[----:B------:R-:W-:-:S03]  /*19ed0*/  IMAD R10, R3, 0x40, -R10 ;  /* 0x00000040030a7824 */ /* 0x000fc600078e0a0a */
[----:B------:R-:W-:Y:S02]  /*19ee0*/  VIMNMX R4, RZ, R2, !PT ;  /* 0x00000002ff047248 */ /* 0x000fe40007fe0100 */
[----:B------:R-:W-:-:S04]  /*19ef0*/  VIMNMX R7, R10, R7, PT ;  /* 0x000000070a077248 */ /* 0x000fc80003fe0100 */
[----:B------:R-:W-:Y:S02]  /*19f00*/  ISETP.GT.AND P0, PT, R7, R4, PT ;  /* 0x000000040700720c */ /* 0x000fe40003f04270 */
[----:B------:R-:W-:-:S11]  /*19f10*/  SHF.R.U32.HI R4, RZ, 0x6, R4 ;  /* 0x00000006ff047819 */ /* 0x000fd60000011604 */
[----:B------:R-:W-:Y:S02]  /*19f20*/  @P0 VIADD R2, R7, 0x3f ;  /* 0x0000003f07020836 */ /* 0x000fe40000000000 */
[----:B------:R-:W-:-:S03]  /*19f30*/  IMAD.MOV.U32 R7, RZ, RZ, R4 ;  /* 0x000000ffff077224 */ /* 0x000fc600078e0004 */
[----:B------:R-:W-:-:S04]  /*19f40*/  @P0 SHF.R.S32.HI R3, RZ, 0x1f, R2 ;  /* 0x0000001fff030819 */ /* 0x000fc80000011402 */
[----:B------:R-:W-:-:S04]  /*19f50*/  @P0 LEA.HI R3, R3, R2, RZ, 0x6 ;  /* 0x0000000203030211 */ /* 0x000fc800078f30ff */
[----:B------:R-:W-:Y:S02]  /*19f60*/  @P0 SHF.R.S32.HI R7, RZ, 0x6, R3 ;  /* 0x00000006ff070819 */ /* 0x000fe40000011403 */
[----:B------:R-:W-:Y:S02]  /*19f70*/  PLOP3.LUT P0, PT, PT, PT, PT, 0x80, 0x0 ;  /* 0x000000000000781c */ /* 0x000fe40003f0f070 */
[----:B------:R-:W-:-:S13]  /*19f80*/  ISETP.GT.AND P2, PT, R7, R4, PT ;  /* 0x000000040700720c */ /* 0x000fda0003f44270 */
[----:B------:R-:W-:Y:S05]  /*19f90*/  @!P2 BRA `(.L_x_2794) ;  /* 0x000000180060a947 */ /* 0x000fea0003800000 */
[----:B------:R-:W-:Y:S01]  /*19fa0*/  UMOV UR4, 0xffffffff ;  /* 0xffffffff00047882 */ /* 0x000fe20000000000 */
[----:B------:R-:W-:Y:S02]  /*19fb0*/  SEL R5, R19, RZ, !P1 ;  /* 0x000000ff13057207 */ /* 0x000fe40004800000 */
[----:B------:R-:W-:Y:S05]  /*19fc0*/  BRA.DIV UR4, `(.L_x_2795) ;  /* 0x0000007604907947 */ /* 0x000fea000b800000 */
[----:B------:R-:W0:Y:S02]  /*19fd0*/  S2R R2, SR_TID.X ;  /* 0x0000000000027919 */ /* 0x000e240000002100 */
[----:B0-----:R-:W-:-:S04]  /*19fe0*/  SHF.R.U32.HI R2, RZ, 0x5, R2 ;  /* 0x00000005ff027819 */ /* 0x001fc80000011602 */
[----:B------:R-:W-:-:S05]  /*19ff0*/  LOP3.LUT R2, R2, 0x3, RZ, 0xc0, !PT ;  /* 0x0000000302027812 */ /* 0x000fca00078ec0ff */
[----:B------:R0:W1:Y:S02]  /*1a000*/  SHFL.IDX PT, R14, R2, RZ, 0x1f ;  /* 0x00001fff020e7589 */ /* 0x00006400000e0000 */
.L_x_2959:
[----:B-1----:R-:W-:Y:S02]  /*1a010*/  ISETP.NE.AND P0, PT, R14, RZ, PT ;  /* 0x000000ff0e00720c */ /* 0x002fe40003f05270 */
[----:B------:R-:W-:-:S11]  /*1a020*/  PLOP3.LUT P6, PT, PT, PT, PT, 0x8, 0x0 ;  /* 0x000000000000781c */ /* 0x000fd60003fce170 */
[----:B------:R-:W-:Y:S05]  /*1a030*/  @P0 BRA `(.L_x_2796) ;  /* 0x00000000000c0947 */ /* 0x000fea0003800000 */
[----:B------:R-:W-:-:S03]  /*1a040*/  UMOV UR4, 0xffffffff ;  /* 0xffffffff00047882 */ /* 0x000fc60000000000 */
[----:B------:R-:W-:Y:S05]  /*1a050*/  BRA.DIV UR4, `(.L_x_2797) ;  /* 0x0000007604a07947 */ /* 0x000fea000b800000 */
[----:B------:R-:W-:-:S13]  /*1a060*/  ELECT P6, URZ, PT ;  /* 0x00000000003f782f */ /* 0x000fda00038c0000 */
.L_x_2796:
[----:B0-----:R-:W2:Y:S01]  /*1a070*/  LDL R2, [R1+0x1c] ;  /* 0x00001c0001027983 */ /* 0x001ea20000100800 */
[----:B------:R-:W-:Y:S01]  /*1a080*/  BSSY B1, `(.L_x_2798) ;  /* 0x0000008000017945 */ /* 0x000fe20003800000 */
[----:B--2---:R-:W-:-:S05]  /*1a090*/  VIADD R2, R2, 0x1 ;  /* 0x0000000102027836 */ /* 0x004fca0000000000 */
[----:B------:R-:W-:-:S04]  /*1a0a0*/  LEA.HI R3, R2, R2, RZ, 0x1 ;  /* 0x0000000202037211 */ /* 0x000fc800078f08ff */
[----:B------:R-:W-:-:S05]  /*1a0b0*/  LOP3.LUT R3, R3, 0xfffffffe, RZ, 0xc0, !PT ;  /* 0xfffffffe03037812 */ /* 0x000fca00078ec0ff */
[----:B------:R-:W-:-:S05]  /*1a0c0*/  IMAD.IADD R2, R2, 0x1, -R3 ;  /* 0x0000000102027824 */ /* 0x000fca00078e0a03 */
[----:B------:R-:W-:-:S04]  /*1a0d0*/  SHF.L.U32 R2, R2, 0x1f, RZ ;  /* 0x0000001f02027819 */ /* 0x000fc800000006ff */
[----:B------:R-:W0:Y:S02]  /*1a0e0*/  SYNCS.PHASECHK.TRANS64.TRYWAIT P0, [R23+URZ+0x28c20], R2 ;  /* 0x028c2002170075a7 */ /* 0x000e24000800017f */
[----:B0-----:R-:W-:Y:S05]  /*1a0f0*/  @!P0 BRA `(.L_x_2799) ;  /* 0x0000007400988947 */ /* 0x001fea0003800000 */
.L_x_2962:
[----:B------:R-:W-:Y:S05]  /*1a100*/  BSYNC B1 ;  /* 0x0000000000017941 */ /* 0x000fea0003800000 */
.L_x_2798:
[----:B------:R-:W-:Y:S04]  /*1a110*/  BSSY B1, `(.L_x_2800) ;  /* 0x00000b7000017945 */ /* 0x000fe80003800000 */
[----:B------:R-:W-:Y:S05]  /*1a120*/  @!P6 BRA `(.L_x_2801) ;  /* 0x0000000800d4e947 */ /* 0x000fea0003800000 */
[----:B------:R-:W-:Y:S01]  /*1a130*/  IMAD R12, R24, 0x8, R23 ;  /* 0x00000008180c7824 */ /* 0x000fe200078e0217 */
[----:B0-----:R-:W-:Y:S01]  /*1a140*/  SHF.L.U32 R2, R28, 0x1f, RZ ;  /* 0x0000001f1c027819 */ /* 0x001fe200000006ff */
[----:B------:R-:W0:Y:S01]  /*1a150*/  S2R R3, SR_TID.X ;  /* 0x0000000000037919 */ /* 0x000e220000002100 */
[----:B------:R-:W-:Y:S02]  /*1a160*/  BSSY B2, `(.L_x_2802) ;  /* 0x0000005000027945 */ /* 0x000fe40003800000 */
[----:B------:R-:W1:Y:S01]  /*1a170*/  SYNCS.PHASECHK.TRANS64.TRYWAIT P0, [R12+URZ+0x28ca0], R2 ;  /* 0x028ca0020c0075a7 */ /* 0x000e62000800017f */
[----:B0-----:R-:W-:-:S04]  /*1a180*/  LOP3.LUT R3, R3, 0x7f, RZ, 0xc0, !PT ;  /* 0x0000007f03037812 */ /* 0x001fc800078ec0ff */
[----:B------:R-:W-:Y:S01]  /*1a190*/  ISETP.NE.AND P1, PT, R3, RZ, PT ;  /* 0x000000ff0300720c */ /* 0x000fe20003f25270 */
[----:B-1----:R-:W-:-:S12]  /*1a1a0*/  @!P0 BRA `(.L_x_2803) ;  /* 0x0000007400808947 */ /* 0x002fd80003800000 */
.L_x_2963:
[----:B------:R-:W-:Y:S05]  /*1a1b0*/  BSYNC B2 ;  /* 0x0000000000027941 */ /* 0x000fea0003800000 */
.L_x_2802:
[----:B------:R-:W-:Y:S04]  /*1a1c0*/  BSSY B2, `(.L_x_2804) ;  /* 0x0000009000027945 */ /* 0x000fe80003800000 */
[----:B------:R-:W-:Y:S05]  /*1a1d0*/  @P1 BRA `(.L_x_2805) ;  /* 0x00000000001c1947 */ /* 0x000fea0003800000 */
[----:B------:R-:W1:Y:S01]  /*1a1e0*/  S2R R10, SR_TID.X ;  /* 0x00000000000a7919 */ /* 0x000e620000002100 */
[----:B------:R-:W-:-:S04]  /*1a1f0*/  IMAD.MOV.U32 R3, RZ, RZ, 0x2000 ;  /* 0x00002000ff037424 */ /* 0x000fc800078e00ff */
[----:B------:R2:W-:Y:S01]  /*1a200*/  SYNCS.ARRIVE.TRANS64 RZ, [R12+URZ+0x28c90], R3 ;  /* 0x028c90030cff79a7 */ /* 0x0005e2000800003f */
[----:B-1----:R-:W-:-:S04]  /*1a210*/  LOP3.LUT R10, R10, 0x1f, RZ, 0xc0, !PT ;  /* 0x0000001f0a0a7812 */ /* 0x002fc800078ec0ff */
[----:B------:R-:W-:-:S13]  /*1a220*/  ISETP.NE.AND P0, PT, R10, RZ, PT ;  /* 0x000000ff0a00720c */ /* 0x000fda0003f05270 */
[----:B--2---:R-:W-:Y:S05]  /*1a230*/  @!P0 BRA `(.L_x_2805) ;  /* 0x0000000000048947 */ /* 0x004fea0003800000 */
[----:B------:R-:W-:Y:S01]  /*1a240*/  BPT.TRAP 0x1 ;  /* 0x000000040000795c */ /* 0x000fe20000300000 */
.L_x_2805:
[----:B------:R-:W-:Y:S05]  /*1a250*/  BSYNC B2 ;  /* 0x0000000000027941 */ /* 0x000fea0003800000 */
.L_x_2804:
[----:B------:R-:W-:Y:S01]  /*1a260*/  IMAD.MOV.U32 R11, RZ, RZ, RZ ;  /* 0x000000ffff0b7224 */ /* 0x000fe200078e00ff */
[----:B------:R-:W-:Y:S01]  /*1a270*/  UIADD3 UR4, UP0, UR42, 0x570, URZ ;  /* 0x000005702a047890 */ /* 0x000fe2000ff1e03f */
[----:B------:R-:W-:Y:S01]  /*1a280*/  IMAD R10, R7, 0x40, R0 ;  /* 0x00000040070a7824 */ /* 0x000fe200078e0200 */
[----:B------:R-:W-:Y:S01]  /*1a290*/  PLOP3.LUT P0, PT, PT, PT, PT, 0x80, 0x0 ;  /* 0x000000000000781c */ /* 0x000fe20003f0f070 */
[----:B------:R-:W-:Y:S01]  /*1a2a0*/  IMAD R3, R24, 0x2000, R23 ;  /* 0x0000200018037824 */ /* 0x000fe200078e0217 */
[----:B------:R-:W-:Y:S01]  /*1a2b0*/  R2UR UR10, R11 ;  /* 0x000000000b0a72ca */ /* 0x000fe200000e0000 */
[----:B------:R-:W-:Y:S01]  /*1a2c0*/  VIADD R10, R10, 0xffffffc0 ;  /* 0xffffffc00a0a7836 */ /* 0x000fe20000000000 */
[----:B------:R-:W-:Y:S01]  /*1a2d0*/  UIADD3.X UR5, URZ, UR43, URZ, UP0, !UPT ;  /* 0x0000002b3f057290 */ /* 0x000fe200087fe43f */
[----:B------:R-:W-:Y:S01]  /*1a2e0*/  VIADD R3, R3, 0x22400 ;  /* 0x0002240003037836 */ /* 0x000fe20000000000 */
[----:B------:R-:W-:Y:S01]  /*1a2f0*/  UMOV UR6, 0x0 ;  /* 0x0000000000067882 */ /* 0x000fe20000000000 */
[----:B------:R-:W-:Y:S01]  /*1a300*/  VIADD R13, R12, 0x28c90 ;  /* 0x00028c900c0d7836 */ /* 0x000fe20000000000 */
[----:B------:R-:W-:-:S09]  /*1a310*/  UMOV UR7, 0x12f00000 ;  /* 0x12f0000000077882 */ /* 0x000fd20000000000 */
.L_x_2806:
        /* <DEDUP_REMOVED lines=9> */
[----:B-1----:R-:W-:Y:S05]  /*1a3b0*/  @P0 BRA.U.ANY `(.L_x_2806) ;  /* 0xfffffffd00d80947 */ /* 0x002fea000393ffff */
[----:B------:R-:W1:Y:S01]  /*1a3c0*/  SYNCS.PHASECHK.TRANS64.TRYWAIT P0, [R12+URZ+0x28cc0], R2 ;  /* 0x028cc0020c0075a7 */ /* 0x000e62000800017f */
[----:B------:R-:W-:Y:S04]  /*1a3d0*/  BSSY B2, `(.L_x_2807) ;  /* 0x0000002000027945 */ /* 0x000fe80003800000 */
[----:B-1----:R-:W-:Y:S05]  /*1a3e0*/  @!P0 BRA `(.L_x_2808) ;  /* 0x0000007400048947 */ /* 0x002fea0003800000 */
.L_x_2964:
[----:B------:R-:W-:Y:S05]  /*1a3f0*/  BSYNC B2 ;  /* 0x0000000000027941 */ /* 0x000fea0003800000 */
.L_x_2807:
[----:B------:R-:W-:Y:S01]  /*1a400*/  BSSY B2, `(.L_x_2809) ;  /* 0x000000b000027945 */ /* 0x000fe20003800000 */
[----:B01----:R-:W-:Y:S01]  /*1a410*/  IMAD.MOV.U32 R2, RZ, RZ, 0x0 ;  /* 0x00000000ff027424 */ /* 0x003fe200078e00ff */
[----:B------:R-:W-:Y:S02]  /*1a420*/  MOV R3, 0x12f00000 ;  /* 0x12f0000000037802 */ /* 0x000fe40000000f00 */
[----:B------:R-:W-:Y:S05]  /*1a430*/  @P1 BRA `(.L_x_2810) ;  /* 0x00000000001c1947 */ /* 0x000fea0003800000 */
[----:B------:R-:W0:Y:S01]  /*1a440*/  S2R R14, SR_TID.X ;  /* 0x00000000000e7919 */ /* 0x000e220000002100 */
[----:B------:R-:W-:-:S04]  /*1a450*/  IMAD.MOV.U32 R13, RZ, RZ, 0x10000 ;  /* 0x00010000ff0d7424 */ /* 0x000fc800078e00ff */
[----:B------:R1:W-:Y:S01]  /*1a460*/  SYNCS.ARRIVE.TRANS64 RZ, [R12+URZ+0x28cb0], R13 ;  /* 0x028cb00d0cff79a7 */ /* 0x0003e2000800003f */
[----:B0-----:R-:W-:-:S04]  /*1a470*/  LOP3.LUT R14, R14, 0x1f, RZ, 0xc0, !PT ;  /* 0x0000001f0e0e7812 */ /* 0x001fc800078ec0ff */
[----:B------:R-:W-:-:S13]  /*1a480*/  ISETP.NE.AND P0, PT, R14, RZ, PT ;  /* 0x000000ff0e00720c */ /* 0x000fda0003f05270 */
[----:B-1----:R-:W-:Y:S05]  /*1a490*/  @!P0 BRA `(.L_x_2810) ;  /* 0x0000000000048947 */ /* 0x002fea0003800000 */
[----:B------:R-:W-:Y:S01]  /*1a4a0*/  BPT.TRAP 0x1 ;  /* 0x000000040000795c */ /* 0x000fe20000300000 */
.L_x_2810:
[----:B------:R-:W-:Y:S05]  /*1a4b0*/  BSYNC B2 ;  /* 0x0000000000027941 */ /* 0x000fea0003800000 */
.L_x_2809:
[----:B------:R-:W-:Y:S01]  /*1a4c0*/  R2UR UR6, R2 ;  /* 0x00000000020672ca */ /* 0x000fe200000e0000 */
[----:B------:R-:W-:Y:S01]  /*1a4d0*/  UIADD3 UR4, UP0, UR42, 0x670, URZ ;  /* 0x000006702a047890 */ /* 0x000fe2000ff1e03f */
[----:B------:R-:W-:Y:S01]  /*1a4e0*/  R2UR UR7, R3 ;  /* 0x00000000030772ca */ /* 0x000fe200000e0000 */
[----:B------:R-:W-:Y:S01]  /*1a4f0*/  VIADD R12, R12, 0x28cb0 ;  /* 0x00028cb00c0c7836 */ /* 0x000fe20000000000 */
[----:B------:R-:W-:Y:S01]  /*1a500*/  R2UR UR10, R11 ;  /* 0x000000000b0a72ca */ /* 0x000fe200000e0000 */
[----:B------:R-:W-:Y:S01]  /*1a510*/  IMAD R11, R24, 0x10000, R23 ;  /* 0x00010000180b7824 */ /* 0x000fe200078e0217 */
[----:B------:R-:W-:Y:S01]  /*1a520*/  PLOP3.LUT P0, PT, PT, PT, PT, 0x80, 0x0 ;  /* 0x000000000000781c */ /* 0x000fe20003f0f070 */
[----:B------:R-:W-:Y:S02]  /*1a530*/  UIADD3.X UR5, URZ, UR43, URZ, UP0, !UPT ;  /* 0x0000002b3f057290 */ /* 0x000fe400087fe43f */
[----:B------:R-:W-:-:S10]  /*1a540*/  VIADD R13, R11, 0x400 ;  /* 0x000004000b0d7836 */ /* 0x000fd40000000000 */
.L_x_2811:
        /* <DEDUP_REMOVED lines=15> */
.L_x_2812:
        /* <DEDUP_REMOVED lines=15> */
.L_x_2813:
        /* <DEDUP_REMOVED lines=15> */
.L_x_2814:
        /* <DEDUP_REMOVED lines=15> */
.L_x_2815:
        /* <DEDUP_REMOVED lines=15> */
.L_x_2816:
        /* <DEDUP_REMOVED lines=15> */
.L_x_2817:
        /* <DEDUP_REMOVED lines=15> */
.L_x_2818:
        /* <DEDUP_REMOVED lines=10> */
.L_x_2801:
[----:B------:R-:W-:Y:S05]  /*1ac80*/  BSYNC B1 ;  /* 0x0000000000017941 */ /* 0x000fea0003800000 */
.L_x_2800:
[----:B------:R-:W-:Y:S01]  /*1ac90*/  VIADD R11, R7, 0xfffffffe ;  /* 0xfffffffe070b7836 */ /* 0x000fe20000000000 */
[----:B------:R-:W-:Y:S01]  /*1aca0*/  PLOP3.LUT P0, PT, PT, PT, PT, 0x8, 0x0 ;  /* 0x000000000000781c */ /* 0x000fe20003f0e170 */
[----:B------:R-:W-:-:S03]  /*1acb0*/  VIADD R24, R24, 0x1 ;  /* 0x0000000118187836 */ /* 0x000fc60000000000 */
[----:B------:R-:W-:Y:S02]  /*1acc0*/  ISETP.GE.AND P2, PT, R11, R4, PT ;  /* 0x000000040b00720c */ /* 0x000fe40003f46270 */
[----:B------:R-:W-:-:S04]  /*1acd0*/  ISETP.NE.AND P1, PT, R24, 0x2, PT ;  /* 0x000000021800780c */ /* 0x000fc80003f25270 */
[----:B0-----:R-:W-:Y:S02]  /*1ace0*/  SEL R2, RZ, 0x1, P1 ;  /* 0x00000001ff027807 */ /* 0x001fe40000800000 */
[----:B------:R-:W-:Y:S02]  /*1acf0*/  SEL R24, R24, RZ, P1 ;  /* 0x000000ff18187207 */ /* 0x000fe40000800000 */
[----:B------:R-:W-:-:S03]  /*1ad00*/  LOP3.LUT R28, R28, R2, RZ, 0x3c, !PT ;  /* 0x000000021c1c7212 */ /* 0x000fc600078e3cff */
[----:B------:R-:W-:Y:S05]  /*1ad10*/  @!P2 BRA `(.L_x_2794) ;  /* 0x0000000c0000a947 */ /* 0x000fea0003800000 */
.L_x_2838:
[----:B------:R-:W-:Y:S05]  /*1ad20*/  YIELD ;  /* 0x0000000000007946 */ /* 0x000fea0003800000 */
[----:B------:R-:W-:Y:S04]  /*1ad30*/  BSSY B1, `(.L_x_2819) ;  /* 0x00000b6000017945 */ /* 0x000fe80003800000 */
[----:B------:R-:W-:Y:S05]  /*1ad40*/  @!P6 BRA `(.L_x_2820) ;  /* 0x0000000800d0e947 */ /* 0x000fea0003800000 */
[----:B------:R-:W-:Y:S01]  /*1ad50*/  IMAD R10, R24, 0x8, R23 ;  /* 0x00000008180a7824 */ /* 0x000fe200078e0217 */
[----:B------:R-:W-:Y:S01]  /*1ad60*/  SHF.L.U32 R2, R28, 0x1f, RZ ;  /* 0x0000001f1c027819 */ /* 0x000fe200000006ff */
[----:B------:R-:W0:Y:S01]  /*1ad70*/  S2R R3, SR_TID.X ;  /* 0x0000000000037919 */ /* 0x000e220000002100 */
[----:B------:R-:W-:Y:S02]  /*1ad80*/  BSSY B2, `(.L_x_2821) ;  /* 0x0000005000027945 */ /* 0x000fe40003800000 */
[----:B------:R-:W1:Y:S01]  /*1ad90*/  SYNCS.PHASECHK.TRANS64.TRYWAIT P1, [R10+URZ+0x28ca0], R2 ;  /* 0x028ca0020a0075a7 */ /* 0x000e62000802017f */
[----:B0-----:R-:W-:-:S04]  /*1ada0*/  LOP3.LUT R3, R3, 0x7f, RZ, 0xc0, !PT ;  /* 0x0000007f03037812 */ /* 0x001fc800078ec0ff */
[----:B------:R-:W-:Y:S01]  /*1adb0*/  ISETP.NE.AND P2, PT, R3, RZ, PT ;  /* 0x000000ff0300720c */ /* 0x000fe20003f45270 */
[----:B-1----:R-:W-:-:S12]  /*1adc0*/  @!P1 BRA `(.L_x_2822) ;  /* 0x0000006800a09947 */ /* 0x002fd80003800000 */
.L_x_2965:
[----:B------:R-:W-:Y:S05]  /*1add0*/  BSYNC B2 ;  /* 0x0000000000027941 */ /* 0x000fea0003800000 */
.L_x_2821:
        /* <DEDUP_REMOVED lines=9> */
.L_x_2824:
[----:B------:R-:W-:Y:S05]  /*1ae70*/  BSYNC B2 ;  /* 0x0000000000027941 */ /* 0x000fea0003800000 */
.L_x_2823:
        /* <DEDUP_REMOVED lines=10> */
[----:B------:R-:W-:-:S10]  /*1af20*/  UMOV UR7, 0x12f00000 ;  /* 0x12f0000000077882 */ /* 0x000fd40000000000 */
.L_x_2825:
        /* <DEDUP_REMOVED lines=13> */
.L_x_2966:
[----:B------:R-:W-:Y:S05]  /*1b000*/  BSYNC B2 ;  /* 0x0000000000027941 */ /* 0x000fea0003800000 */
.L_x_2826:
        /* <DEDUP_REMOVED lines=11> */
.L_x_2829:
[----:B------:R-:W-:Y:S05]  /*1b0c0*/  BSYNC B2 ;  /* 0x0000000000027941 */ /* 0x000fea0003800000 */
.L_x_2828:
        /* <DEDUP_REMOVED lines=9> */
.L_x_2830:
        /* <DEDUP_REMOVED lines=15> */
.L_x_2831:
        /* <DEDUP_REMOVED lines=15> */
.L_x_2832:
        /* <DEDUP_REMOVED lines=15> */
.L_x_2833:
        /* <DEDUP_REMOVED lines=15> */
.L_x_2834:
        /* <DEDUP_REMOVED lines=15> */
.L_x_2835:
        /* <DEDUP_REMOVED lines=15> */
.L_x_2836:
        /* <DEDUP_REMOVED lines=15> */
.L_x_2837:
        /* <DEDUP_REMOVED lines=10> */
.L_x_2820:
[----:B------:R-:W-:Y:S05]  /*1b890*/  BSYNC B1 ;  /* 0x0000000000017941 */ /* 0x000fea0003800000 */
.L_x_2819:
        /* <DEDUP_REMOVED lines=8> */
.L_x_2794:
[----:B------:R-:W-:Y:S05]  /*1b920*/  BSYNC B0 ;  /* 0x0000000000007941 */ /* 0x000fea0003800000 */
.L_x_2793:
[----:B------:R-:W0:Y:S01]  /*1b930*/  LDC R0, c[0x0][0x448] ;  /* 0x00011200ff007b82 */ /* 0x000e220000000800 */
[----:B------:R-:W-:Y:S01]  /*1b940*/  VIADD R3, R32, 0x3f ;  /* 0x0000003f20037836 */ /* 0x000fe20000000000 */
[----:B------:R-:W-:Y:S06]  /*1b950*/  @!P0 WARPSYNC.ALL ;  /* 0x0000000000008948 */ /* 0x000fec0003800000 */
[----:B------:R-:W-:Y:S01]  /*1b960*/  @!P0 BAR.SYNC.DEFER_BLOCKING 0xc, 0x180 ;  /* 0x0306000000008b1d */ /* 0x000fe20000010000 */
[----:B0-----:R-:W-:-:S13]  /*1b970*/  ISETP.NE.AND P1, PT, R0, 0x1, PT ;  /* 0x000000010000780c */ /* 0x001fda0003f25270 */
[----:B------:R-:W0:Y:S08]  /*1b980*/  @P1 LDC R2, c[0x0][0x44c] ;  /* 0x00011300ff021b82 */ /* 0x000e300000000800 */
[----:B------:R-:W1:Y:S01]  /*1b990*/  @P1 LDC R0, c[0x0][0x450] ;  /* 0x00011400ff001b82 */ /* 0x000e620000000800 */
[----:B0-----:R-:W-:-:S05]  /*1b9a0*/  @P1 IMAD.HI.U32 R5, R3, R2, RZ ;  /* 0x0000000203051227 */ /* 0x001fca00078e00ff */
[----:B-1----:R-:W-:-:S05]  /*1b9b0*/  @P1 SHF.R.U32.HI R3, RZ, R0, R5 ;  /* 0x00000000ff031219 */ /* 0x002fca0000011605 */
[----:B------:R-:W-:Y:S02]  /*1b9c0*/  IMAD.IADD R6, R6, 0x1, R3 ;  /* 0x0000000106067824 */ /* 0x000fe400078e0203 */
[----:B------:R-:W0:Y:S02]  /*1b9d0*/  LDC.64 R2, c[0x0][0x9e0] ;  /* 0x00027800ff027b82 */ /* 0x000e240000000a00 */
[----:B0-----:R-:W-:Y:S02]  /*1b9e0*/  ISETP.GE.AND P2, PT, R3, 0x1, PT ;  /* 0x000000010300780c */ /* 0x001fe40003f46270 */
[----:B------:R-:W-:-:S11]  /*1b9f0*/  IADD3 R2, R6, R2, RZ ;  /* 0x0000000206027210 */ /* 0x000fd60007ffe0ff */
        /* <DEDUP_REMOVED lines=12> */
.L_x_2841:
[----:B------:R-:W-:-:S13]  /*1bac0*/  ISETP.NE.AND P0, PT, R3, 0x1, PT ;  /* 0x000000010300780c */ /* 0x000fda0003f05270 */
[----:B------:R-:W0:Y:S02]  /*1bad0*/  @P0 LDC.64 R4, c[0x0][0x9e8] ;  /* 0x00027a00ff040b82 */ /* 0x000e240000000a00 */
[----:B0-----:R-:W-:-:S05]  /*1bae0*/  @P0 IMAD.HI.U32 R4, R0, R4, RZ ;  /* 0x0000000400040227 */ /* 0x001fca00078e00ff */
[----:B------:R-:W-:-:S07]  /*1baf0*/  @P0 SHF.R.U32.HI R0, RZ, R5, R4 ;  /* 0x00000005ff000219 */ /* 0x000fce0000011604 */
.L_x_2842:
[----:B------:R-:W-:Y:S05]  /*1bb00*/  BSYNC B0 ;  /* 0x0000000000007941 */ /* 0x000fea0003800000 */
.L_x_2840:
[----:B------:R-:W-:-:S05]  /*1bb10*/  IMAD R5, R0, R3, R3 ;  /* 0x0000000300057224 */ /* 0x000fca00078e0203 */
[----:B------:R-:W-:-:S07]  /*1bb20*/  VIMNMX R2, R2, R5, PT ;  /* 0x0000000502027248 */ /* 0x000fce0003fe0100 */
.L_x_2839:
[----:B------:R-:W-:Y:S01]  /*1bb30*/  VIADD R2, R2, 0x3f ;  /* 0x0000003f02027836 */ /* 0x000fe20000000000 */
[----:B------:R-:W0:Y:S01]  /*1bb40*/  @P1 LDC R7, c[0x0][0x450] ;  /* 0x00011400ff071b82 */ /* 0x000e220000000800 */
[----:B------:R-:W-:-:S03]  /*1bb50*/  ULDC UR4, c[0x0][0x9dc] ;  /* 0x0002770000047ab9 */ /* 0x000fc60000000800 */
[----:B------:R-:W-:-:S04]  /*1bb60*/  SHF.R.S32.HI R5, RZ, 0x1f, R2 ;  /* 0x0000001fff057819 */ /* 0x000fc80000011402 */
[----:B------:R-:W-:-:S04]  /*1bb70*/  LEA.HI R5, R5, R2, RZ, 0x6 ;  /* 0x0000000205057211 */ /* 0x000fc800078f30ff */
[----:B------:R-:W-:Y:S02]  /*1bb80*/  SHF.R.S32.HI R0, RZ, 0x6, R5 ;  /* 0x00000006ff007819 */ /* 0x000fe40000011405 */
[----:B------:R-:W1:Y:S02]  /*1bb90*/  @P1 LDC R5, c[0x0][0x44c] ;  /* 0x00011300ff051b82 */ /* 0x000e640000000800 */
[----:B------:R-:W-:-:S05]  /*1bba0*/  VIMNMX R29, R9, R0, PT ;  /* 0x00000000091d7248 */ /* 0x000fca0003fe0100 */
[----:B------:R2:W-:Y:S01]  /*1bbb0*/  STL [R1+0x18], R29 ;  /* 0x0000181d01007387 */ /* 0x0005e20000100800 */
[----:B-1----:R-:W-:-:S04]  /*1bbc0*/  @P1 IMAD.HI.U32 R0, R32, R5, RZ ;  /* 0x0000000520001227 */ /* 0x002fc800078e00ff */
[----:B------:R-:W-:Y:S01]  /*1bbd0*/  IMAD.MOV.U32 R5, RZ, RZ, R32 ;  /* 0x000000ffff057224 */ /* 0x000fe200078e0020 */
[----:B0-----:R-:W-:-:S05]  /*1bbe0*/  @P1 SHF.R.U32.HI R5, RZ, R7, R0 ;  /* 0x00000007ff051219 */ /* 0x001fca0000011600 */
[----:B------:R-:W-:-:S04]  /*1bbf0*/  IMAD.IADD R2, R8, 0x1, R5 ;  /* 0x0000000108027824 */ /* 0x000fc800078e0205 */
[----:B------:R-:W-:Y:S01]  /*1bc00*/  VIADD R0, R2, -UR4 ;  /* 0x8000000402007c36 */ /* 0x000fe20008000000 */
[----:B--2---:R-:W-:Y:S06]  /*1bc10*/  @!P2 BRA `(.L_x_2843) ;  /* 0x000000000044a947 */ /* 0x004fec0003800000 */
        /* <DEDUP_REMOVED lines=10> */
.L_x_2845:
[----:B------:R-:W-:-:S13]  /*1bcc0*/  ISETP.NE.AND P0, PT, R3, 0x1, PT ;  /* 0x000000010300780c */ /* 0x000fda0003f05270 */
[----:B------:R-:W0:Y:S02]  /*1bcd0*/  @P0 LDC.64 R4, c[0x0][0x9e8] ;  /* 0x00027a00ff040b82 */ /* 0x000e240000000a00 */
[----:B0-----:R-:W-:-:S05]  /*1bce0*/  @P0 IMAD.HI.U32 R4, R2, R4, RZ ;  /* 0x0000000402040227 */ /* 0x001fca00078e00ff */
[----:B------:R-:W-:-:S07]  /*1bcf0*/  @P0 SHF.R.U32.HI R2, RZ, R5, R4 ;  /* 0x00000005ff020219 */ /* 0x000fce0000011604 */
.L_x_2846:
[----:B------:R-:W-:Y:S05]  /*1bd00*/  BSYNC B0 ;  /* 0x0000000000007941 */ /* 0x000fea0003800000 */
.L_x_2844:
[----:B------:R-:W-:-:S05]  /*1bd10*/  IMAD R3, R2, R3, RZ ;  /* 0x0000000302037224 */ /* 0x000fca00078e02ff */
[----:B------:R-:W-:-:S07]  /*1bd20*/  VIMNMX R0, R0, R3, !PT ;  /* 0x0000000300007248 */ /* 0x000fce0007fe0100 */
.L_x_2843:
[----:B------:R-:W-:Y:S01]  /*1bd30*/  SHF.R.S32.HI R3, RZ, 0x1f, R0 ;  /* 0x0000001fff037819 */ /* 0x000fe20000011400 */
[----:B------:R-:W-:Y:S03]  /*1bd40*/  BSSY B7, `(.L_x_2847) ;  /* 0x0000378000077945 */ /* 0x000fe60003800000 */
[----:B------:R-:W-:-:S04]  /*1bd50*/  LEA.HI R3, R3, R0, RZ, 0x6 ;  /* 0x0000000003037211 */ /* 0x000fc800078f30ff */
[----:B------:R-:W-:-:S04]  /*1bd60*/  SHF.R.S32.HI R3, RZ, 0x6, R3 ;  /* 0x00000006ff037819 */ /* 0x000fc80000011403 */
[----:B------:R-:W-:-:S04]  /*1bd70*/  VIMNMX R34, RZ, R3, !PT ;  /* 0x00000003ff227248 */ /* 0x000fc80007fe0100 */
[----:B------:R-:W-:-:S13]  /*1bd80*/  ISETP.GT.AND P0, PT, R29, R34, PT ;  /* 0x000000221d00720c */ /* 0x000fda0003f04270 */
        /* <DEDUP_REMOVED lines=8> */
[----:B------:R-:W0:Y:S02]  /*1be10*/  FLO.U32 R0, UR4 ;  /* 0x0000000400007d00 */ /* 0x000e2400080e0000 */
[----:B0-----:R-:W-:-:S06]  /*1be20*/  ISETP.EQ.U32.AND P0, PT, R0, R5, PT ;  /* 0x000000050000720c */ /* 0x001fcc0003f02070 */
[----:B------:R-:W1:Y:S07]  /*1be30*/  POPC R5, UR4 ;  /* 0x0000000400057d09 */ /* 0x000e6e0008000000 */
[----:B-1----:R-:W2:Y:S01]  /*1be40*/  @P0 ATOMG.E.ADD.STRONG.GPU PT, R3, desc[UR40][R2.64], R5 ;  /* 0x00000005020309a8 */ /* 0x002ea200081ee1e8 */
[----:B------:R-:W0:Y:S02]  /*1be50*/  S2R R4, SR_LTMASK ;  /* 0x0000000000047919 */ /* 0x000e240000003900 */
[----:B0-----:R-:W-:-:S04]  /*1be60*/  LOP3.LUT R4, R4, UR4, RZ, 0xc0, !PT ;  /* 0x0000000404047c12 */ /* 0x001fc8000f8ec0ff */
[----:B------:R-:W0:Y:S01]  /*1be70*/  POPC R7, R4 ;  /* 0x0000000400077309 */ /* 0x000e220000000000 */
[----:B--2---:R-:W0:Y:S02]  /*1be80*/  SHFL.IDX PT, R0, R3, R0, 0x1f ;  /* 0x00001f0003007589 */ /* 0x004e2400000e0000 */
[----:B0-----:R-:W-:Y:S01]  /*1be90*/  IADD3 R16, R0, UR37, R7 ;  /* 0x0000002500107c10 */ /* 0x001fe2000fffe007 */
[----:B------:R-:W-:Y:S06]  /*1bea0*/  BRA `(.L_x_2849) ;  /* 0x0000003400847947 */ /* 0x000fec0003800000 */
.L_x_2848:
        /* <DEDUP_REMOVED lines=20> */
.L_x_2851:
[----:B------:R-:W-:Y:S05]  /*1bff0*/  BSYNC B6 ;  /* 0x0000000000067941 */ /* 0x000fea0003800000 */
.L_x_2850:
        /* <DEDUP_REMOVED lines=20> */
.L_x_2854:
        /* <DEDUP_REMOVED lines=15> */
.L_x_2853:
[----:B------:R-:W-:Y:S05]  /*1c230*/  BSYNC B6 ;  /* 0x0000000000067941 */ /* 0x000fea0003800000 */
.L_x_2852:
[----:B------:R-:W-:Y:S01]  /*1c240*/  ULDC.64 UR4, c[0x0][0x9f8] ;  /* 0x00027e0000047ab9 */ /* 0x000fe20000000a00 */
[----:B------:R-:W-:Y:S01]  /*1c250*/  IMAD.MOV.U32 R30, RZ, RZ, R19 ;  /* 0x000000ffff1e7224 */ /* 0x000fe200078e0013 */
[----:B------:R-:W-:Y:S01]  /*1c260*/  ISETP.NE.U32.AND P0, PT, RZ, UR4, PT ;  /* 0x00000004ff007c0c */ /* 0x000fe2000bf05070 */
[----:B------:R-:W0:Y:S01]  /*1c270*/  S2R R20, SR_TID.X ;  /* 0x0000000000147919 */ /* 0x000e220000002100 */
[----:B------:R-:W1:Y:S01]  /*1c280*/  LDC R11, c[0x0][0x430] ;  /* 0x00010c00ff0b7b82 */ /* 0x000e620000000800 */
[----:B------:R-:W-:Y:S01]  /*1c290*/  ULDC UR4, c[0x0][0x320] ;  /* 0x0000c80000047ab9 */ /* 0x000fe20000000800 */
[----:B------:R-:W-:-:S13]  /*1c2a0*/  ISETP.NE.AND.EX P0, PT, RZ, UR5, PT, P0 ;  /* 0x00000005ff007c0c */ /* 0x000fda000bf05300 */
[----:B------:R-:W2:Y:S01]  /*1c2b0*/  @P0 LDC.64 R2, c[0x0][0x9f8] ;  /* 0x00027e00ff020b82 */ /* 0x000ea20000000a00 */
[----:B0-----:R-:W-:Y:S01]  /*1c2c0*/  LOP3.LUT R20, R20, 0x7f, RZ, 0xc0, !PT ;  /* 0x0000007f14147812 */ /* 0x001fe200078ec0ff */
[----:B--2---:R-:W-:-:S05]  /*1c2d0*/  @P0 IMAD.WIDE R2, R19, 0x4, R2 ;  /* 0x0000000413020825 */ /* 0x004fca00078e0202 */
[----:B------:R0:W2:Y:S01]  /*1c2e0*/  @P0 LDG.E R30, desc[UR40][R2.64] ;  /* 0x00000028021e0981 */ /* 0x0000a2000c1e1900 */
[----:B------:R-:W-:Y:S01]  /*1c2f0*/  SHF.R.U32.HI R21, RZ, 0x3, R20 ;  /* 0x00000003ff157819 */ /* 0x000fe20000011614 */
[----:B------:R-:W-:Y:S01]  /*1c300*/  IMAD.MOV.U32 R37, RZ, RZ, RZ ;  /* 0x000000ffff257224 */ /* 0x000fe200078e00ff */
[----:B-1----:R-:W-:Y:S01]  /*1c310*/  ISETP.NE.AND P1, PT, R11, 0x1, PT ;  /* 0x000000010b00780c */ /* 0x002fe20003f25270 */
[----:B------:R-:W1:Y:S01]  /*1c320*/  S2R R20, SR_TID.X ;  /* 0x0000000000147919 */ /* 0x000e620000002100 */
[----:B------:R-:W-:Y:S02]  /*1c330*/  LEA R0, R29, 0xffffffc0, 0x6 ;  /* 0xffffffc01d007811 */ /* 0x000fe400078e30ff */
[----:B------:R-:W-:Y:S01]  /*1c340*/  LOP3.LUT R22, R22, 0xffffffbf, RZ, 0xc0, !PT ;  /* 0xffffffbf16167812 */ /* 0x000fe200078ec0ff */
[----:B------:R-:W3:Y:S08]  /*1c350*/  S2R R12, SR_TID.X ;  /* 0x00000000000c7919 */ /* 0x000ef00000002100 */
[----:B0-----:R-:W0:Y:S08]  /*1c360*/  @P1 LDC R3, c[0x0][0x434] ;  /* 0x00010d00ff031b82 */ /* 0x001e300000000800 */
[----:B------:R-:W4:Y:S01]  /*1c370*/  @P1 LDC R2, c[0x0][0x438] ;  /* 0x00010e00ff021b82 */ /* 0x000f220000000800 */
[----:B-1----:R-:W-:-:S02]  /*1c380*/  IMAD.SHL.U32 R20, R20, 0x10, RZ ;  /* 0x0000001014147824 */ /* 0x002fc400078e00ff */
[----:B---3--:R-:W-:-:S03]  /*1c390*/  IMAD.SHL.U32 R12, R12, 0x8, RZ ;  /* 0x000000080c0c7824 */ /* 0x008fc600078e00ff */
[----:B------:R-:W-:Y:S02]  /*1c3a0*/  LOP3.LUT R20, R21, 0x70, R20, 0xf8, !PT ;  /* 0x0000007015147812 */ /* 0x000fe400078ef814 */
[----:B------:R-:W1:Y:S02]  /*1c3b0*/  S2R R21, SR_TID.X ;  /* 0x0000000000157919 */ /* 0x000e640000002100 */
[----:B------:R-:W-:Y:S02]  /*1c3c0*/  IADD3 R4, R20, R0, RZ ;  /* 0x0000000014047210 */ /* 0x000fe40007ffe0ff */
[----:B------:R-:W-:Y:S02]  /*1c3d0*/  LOP3.LUT R12, R12, 0x38, RZ, 0xc0, !PT ;  /* 0x000000380c0c7812 */ /* 0x000fe400078ec0ff */
[C---:B------:R-:W-:Y:S01]  /*1c3e0*/  ISETP.GE.AND P0, PT, R4.reuse, R17, PT ;  /* 0x000000110400720c */ /* 0x040fe20003f06270 */
[----:B------:R-:W-:-:S03]  /*1c3f0*/  IMAD.IADD R9, R4, 0x1, R33 ;  /* 0x0000000104097824 */ /* 0x000fc600078e0221 */
[----:B------:R-:W-:Y:S01]  /*1c400*/  ISETP.GT.U32.OR P0, PT, R20, 0x3f, P0 ;  /* 0x0000003f1400780c */ /* 0x000fe20000704470 */
[----:B0-----:R-:W-:-:S04]  /*1c410*/  @P1 IMAD.HI.U32 R3, R9, R3, RZ ;  /* 0x0000000309031227 */ /* 0x001fc800078e00ff */
[----:B------:R-:W-:Y:S01]  /*1c420*/  IMAD.MOV.U32 R8, RZ, RZ, R9 ;  /* 0x000000ffff087224 */ /* 0x000fe200078e0009 */
[----:B----4-:R-:W-:Y:S02]  /*1c430*/  @P1 SHF.R.U32.HI R8, RZ, R2, R3 ;  /* 0x00000002ff081219 */ /* 0x010fe40000011603 */
[----:B------:R-:W-:-:S04]  /*1c440*/  ISETP.GE.AND P1, PT, R12, UR4, PT ;  /* 0x000000040c007c0c */ /* 0x000fc8000bf26270 */
[----:B------:R-:W-:Y:S01]  /*1c450*/  SEL R4, RZ, 0x1, P1 ;  /* 0x00000001ff047807 */ /* 0x000fe20000800000 */
[----:B------:R-:W0:Y:S01]  /*1c460*/  @!P0 LDC.64 R2, c[0x0][0x428] ;  /* 0x00010a00ff028b82 */ /* 0x000e220000000a00 */
[----:B-1----:R-:W-:-:S05]  /*1c470*/  IMAD.SHL.U32 R21, R21, 0x8, RZ ;  /* 0x0000000815157824 */ /* 0x002fca00078e00ff */
[----:B------:R-:W-:-:S04]  /*1c480*/  LOP3.LUT R21, R21, 0x38, RZ, 0xc0, !PT ;  /* 0x0000003815157812 */ /* 0x000fc800078ec0ff */
[----:B------:R-:W-:-:S04]  /*1c490*/  LOP3.LUT R21, R21, 0x40, RZ, 0xfc, !PT ;  /* 0x0000004015157812 */ /* 0x000fc800078efcff */
[----:B------:R-:W-:Y:S02]  /*1c4a0*/  ISETP.GE.AND P2, PT, R21, UR4, PT ;  /* 0x0000000415007c0c */ /* 0x000fe4000bf46270 */
[----:B------:R-:W1:Y:S02]  /*1c4b0*/  S2R R21, SR_TID.X ;  /* 0x0000000000157919 */ /* 0x000e640000002100 */
[----:B------:R-:W-:-:S05]  /*1c4c0*/  SEL R10, RZ, 0xffffffff, P2 ;  /* 0xffffffffff0a7807 */ /* 0x000fca0001000000 */
[----:B------:R-:W-:-:S04]  /*1c4d0*/  IMAD.SHL.U32 R10, R10, 0x2, RZ ;  /* 0x000000020a0a7824 */ /* 0x000fc800078e00ff */
[----:B------:R-:W-:Y:S02]  /*1c4e0*/  @P2 LOP3.LUT R22, R22, 0x40, RZ, 0xfc, !PT ;  /* 0x0000004016162812 */ /* 0x000fe400078efcff */
[----:B------:R-:W-:Y:S02]  /*1c4f0*/  LOP3.LUT R10, R10, 0x2, R4, 0xe2, !PT ;  /* 0x000000020a0a7812 */ /* 0x000fe400078ee204 */
[----:B------:R-:W-:Y:S01]  /*1c500*/  LOP3.LUT R22, R22, 0xffffff7f, RZ, 0xc0, !PT ;  /* 0xffffff7f16167812 */ /* 0x000fe200078ec0ff */
[----:B------:R-:W3:Y:S03]  /*1c510*/  @!P0 LDC.64 R4, c[0x0][0x418] ;  /* 0x00010600ff048b82 */ /* 0x000ee60000000a00 */
[----:B------:R-:W-:-:S04]  /*1c520*/  @P1 LOP3.LUT R22, R22, 0x80, RZ, 0xfc, !PT ;  /* 0x0000008016161812 */ /* 0x000fc800078efcff */
[----:B------:R-:W-:Y:S01]  /*1c530*/  LOP3.LUT R22, R22, 0xffffffdf, RZ, 0xc0, !PT ;  /* 0xffffffdf16167812 */ /* 0x000fe200078ec0ff */
[----:B-1----:R-:W-:-:S05]  /*1c540*/  IMAD.SHL.U32 R21, R21, 0x8, RZ ;  /* 0x0000000815157824 */ /* 0x002fca00078e00ff */
[----:B------:R-:W-:-:S04]  /*1c550*/  LOP3.LUT R21, R21, 0x38, RZ, 0xc0, !PT ;  /* 0x0000003815157812 */ /* 0x000fc800078ec0ff */
[C---:B------:R-:W-:Y:S02]  /*1c560*/  LOP3.LUT R27, R21.reuse, 0x80, RZ, 0xfc, !PT ;  /* 0x00000080151b7812 */ /* 0x040fe400078efcff */
[----:B------:R-:W-:Y:S02]  /*1c570*/  LOP3.LUT R21, R21, 0xc0, RZ, 0xfc, !PT ;  /* 0x000000c015157812 */ /* 0x000fe400078efcff */
[----:B------:R-:W-:Y:S02]  /*1c580*/  ISETP.GE.AND P2, PT, R27, UR4, PT ;  /* 0x000000041b007c0c */ /* 0x000fe4000bf46270 */
[----:B------:R-:W-:Y:S02]  /*1c590*/  ISETP.GE.AND P1, PT, R21, UR4, PT ;  /* 0x0000000415007c0c */ /* 0x000fe4000bf26270 */
[----:B------:R-:W1:Y:S01]  /*1c5a0*/  S2R R21, SR_TID.X ;  /* 0x0000000000157919 */ /* 0x000e620000002100 */
[----:B------:R-:W-:Y:S02]  /*1c5b0*/  SEL R6, RZ, 0x4, P2 ;  /* 0x00000004ff067807 */ /* 0x000fe40001000000 */
[----:B------:R-:W-:-:S04]  /*1c5c0*/  SEL R7, RZ, 0x8, P1 ;  /* 0x00000008ff077807 */ /* 0x000fc80000800000 */
[----:B------:R-:W-:Y:S01]  /*1c5d0*/  LOP3.LUT R10, R7, R10, R6, 0xfe, !PT ;  /* 0x0000000a070a7212 */ /* 0x000fe200078efe06 */
[--C-:B------:R-:W-:Y:S01]  /*1c5e0*/  @!P0 IMAD.MOV.U32 R6, RZ, RZ, R8.reuse ;  /* 0x000000ffff068224 */ /* 0x100fe200078e0008 */
[----:B------:R-:W-:Y:S02]  /*1c5f0*/  @!P0 SHF.R.S32.HI R7, RZ, 0x1f, R8 ;  /* 0x0000001fff078819 */ /* 0x000fe40000011408 */
[----:B------:R-:W-:-:S04]  /*1c600*/  @P2 LOP3.LUT R22, R22, 0x20, RZ, 0xfc, !PT ;  /* 0x0000002016162812 */ /* 0x000fc800078efcff */
[----:B------:R-:W-:-:S04]  /*1c610*/  LOP3.LUT R22, R22, 0xffffffef, RZ, 0xc0, !PT ;  /* 0xffffffef16167812 */ /* 0x000fc800078ec0ff */
[----:B------:R-:W-:Y:S01]  /*1c620*/  @P1 LOP3.LUT R22, R22, 0x10, RZ, 0xfc, !PT ;  /* 0x0000001016161812 */ /* 0x000fe200078efcff */
[----:B-1----:R-:W-:-:S05]  /*1c630*/  IMAD.SHL.U32 R21, R21, 0x8, RZ ;  /* 0x0000000815157824 */ /* 0x002fca00078e00ff */
[----:B------:R-:W-:-:S04]  /*1c640*/  LOP3.LUT R21, R21, 0x38, RZ, 0xc0, !PT ;  /* 0x0000003815157812 */ /* 0x000fc800078ec0ff */
[----:B------:R-:W-:Y:S02]  /*1c650*/  LOP3.LUT R13, R21, 0x180, RZ, 0xfc, !PT ;  /* 0x00000180150d7812 */ /* 0x000fe400078efcff */
[----:B------:R-:W-:Y:S02]  /*1c660*/  LOP3.LUT R14, R12, 0x1c0, RZ, 0xfc, !PT ;  /* 0x000001c00c0e7812 */ /* 0x000fe400078efcff */
[----:B------:R-:W-:Y:S02]  /*1c670*/  LOP3.LUT R22, R22, 0xfffffff7, RZ, 0xc0, !PT ;  /* 0xfffffff716167812 */ /* 0x000fe400078ec0ff */
[----:B--2---:R-:W-:Y:S01]  /*1c680*/  SHF.R.S32.HI R35, RZ, 0x1f, R30 ;  /* 0x0000001fff237819 */ /* 0x004fe2000001141e */
[----:B0-----:R-:W-:-:S04]  /*1c690*/  @!P0 IMAD.WIDE.U32 R6, R30, R2, R6 ;  /* 0x000000021e068225 */ /* 0x001fc800078e0006 */
[----:B------:R-:W-:Y:S01]  /*1c6a0*/  @!P0 IMAD R2, R35, R2, RZ ;  /* 0x0000000223028224 */ /* 0x000fe200078e02ff */
[----:B---3--:R-:W-:-:S03]  /*1c6b0*/  @!P0 LEA R4, P1, R6, R4, 0x2 ;  /* 0x0000000406048211 */ /* 0x008fc600078210ff */
[----:B------:R-:W-:-:S04]  /*1c6c0*/  @!P0 IMAD R3, R30, R3, R2 ;  /* 0x000000031e038224 */ /* 0x000fc800078e0202 */
[----:B------:R-:W-:-:S05]  /*1c6d0*/  @!P0 IMAD.IADD R3, R7, 0x1, R3 ;  /* 0x0000000107038824 */ /* 0x000fca00078e0203 */
[----:B------:R-:W-:-:S05]  /*1c6e0*/  @!P0 LEA.HI.X R5, R6, R5, R3, 0x2, P1 ;  /* 0x0000000506058211 */ /* 0x000fca00008f1403 */
[----:B------:R0:W5:Y:S01]  /*1c6f0*/  @!P0 LDG.E R37, desc[UR40][R4.64] ;  /* 0x0000002804258981 */ /* 0x000162000c1e1900 */
[----:B------:R-:W-:Y:S02]  /*1c700*/  ISETP.GE.AND P0, PT, R13, UR4, PT ;  /* 0x000000040d007c0c */ /* 0x000fe4000bf06270 */
[C---:B------:R-:W-:Y:S02]  /*1c710*/  LOP3.LUT R13, R12.reuse, 0x100, RZ, 0xfc, !PT ;  /* 0x000001000c0d7812 */ /* 0x040fe400078efcff */
[----:B------:R-:W-:Y:S02]  /*1c720*/  LOP3.LUT R12, R12, 0x140, RZ, 0xfc, !PT ;  /* 0x000001400c0c7812 */ /* 0x000fe400078efcff */
[----:B------:R-:W-:Y:S02]  /*1c730*/  ISETP.GE.AND P3, PT, R13, UR4, PT ;  /* 0x000000040d007c0c */ /* 0x000fe4000bf66270 */
[----:B------:R-:W-:Y:S02]  /*1c740*/  ISETP.GE.AND P2, PT, R12, UR4, PT ;  /* 0x000000040c007c0c */ /* 0x000fe4000bf46270 */
[----:B0-----:R-:W-:-:S02]  /*1c750*/  SEL R4, RZ, 0x10, P3 ;  /* 0x00000010ff047807 */ /* 0x001fc40001800000 */
[----:B------:R-:W-:Y:S02]  /*1c760*/  SEL R5, RZ, 0x20, P2 ;  /* 0x00000020ff057807 */ /* 0x000fe40001000000 */
[----:B------:R-:W-:Y:S02]  /*1c770*/  SEL R3, RZ, 0x40, P0 ;  /* 0x00000040ff037807 */ /* 0x000fe40000000000 */
[----:B------:R-:W-:Y:S02]  /*1c780*/  LOP3.LUT R4, R5, R10, R4, 0xfe, !PT ;  /* 0x0000000a05047212 */ /* 0x000fe400078efe04 */
[----:B------:R-:W-:Y:S01]  /*1c790*/  ISETP.GE.AND P0, PT, R14, UR4, PT ;  /* 0x000000040e007c0c */ /* 0x000fe2000bf06270 */
[----:B------:R-:W-:Y:S01]  /*1c7a0*/  UMOV UR4, 0xffffffff ;  /* 0xffffffff00047882 */ /* 0x000fe20000000000 */
[----:B------:R-:W-:Y:S01]  /*1c7b0*/  LOP3.LUT R6, R4, R3, RZ, 0xfc, !PT ;  /* 0x0000000304067212 */ /* 0x000fe200078efcff */
[----:B------:R-:W-:Y:S01]  /*1c7c0*/  IMAD.MOV R3, RZ, RZ, -R8 ;  /* 0x000000ffff037224 */ /* 0x000fe200078e0a08 */
[----:B------:R-:W-:-:S02]  /*1c7d0*/  @P3 LOP3.LUT R22, R22, 0x8, RZ, 0xfc, !PT ;  /* 0x0000000816163812 */ /* 0x000fc400078efcff */
[----:B------:R-:W-:Y:S01]  /*1c7e0*/  SEL R2, RZ, 0x80, P0 ;  /* 0x00000080ff027807 */ /* 0x000fe20000000000 */
[----:B------:R-:W-:Y:S01]  /*1c7f0*/  IMAD R3, R11, R3, R9 ;  /* 0x000000030b037224 */ /* 0x000fe200078e0209 */
[----:B------:R0:W-:Y:S01]  /*1c800*/  STL [R1+0x2c], R6 ;  /* 0x00002c0601007387 */ /* 0x0001e20000100800 */
[----:B------:R-:W-:-:S03]  /*1c810*/  LOP3.LUT R22, R22, 0xfffffffb, RZ, 0xc0, !PT ;  /* 0xfffffffb16167812 */ /* 0x000fc600078ec0ff */
[----:B------:R0:W-:Y:S01]  /*1c820*/  STL [R1], R3 ;  /* 0x0000000301007387 */ /* 0x0001e20000100800 */
[----:B------:R-:W-:Y:S01]  /*1c830*/  @P2 LOP3.LUT R22, R22, 0x4, RZ, 0xfc, !PT ;  /* 0x0000000416162812 */ /* 0x000fe200078efcff */
[----:B------:R-:W-:Y:S06]  /*1c840*/  BRA.DIV UR4, `(.L_x_2855) ;  /* 0x0000005204287947 */ /* 0x000fec000b800000 */
.L_x_2969:
[----:B0-----:R-:W-:Y:S01]  /*1c850*/  IMAD.U32 R3, RZ, RZ, UR38 ;  /* 0x00000026ff037e24 */ /* 0x001fe2000f8e00ff */
[----:B------:R-:W-:Y:S02]  /*1c860*/  LOP3.LUT R2, R6, R2, RZ, 0xfc, !PT ;  /* 0x0000000206027212 */ /* 0x000fe400078efcff */
[----:B------:R-:W-:Y:S02]  /*1c870*/  ISETP.GT.U32.AND P1, PT, R20, 0x3f, PT ;  /* 0x0000003f1400780c */ /* 0x000fe40003f24070 */
[----:B------:R-:W-:Y:S01]  /*1c880*/  ISETP.NE.AND P0, PT, R3, 0x3, PT ;  /* 0x000000030300780c */ /* 0x000fe20003f05270 */
[----:B------:R0:W-:Y:S01]  /*1c890*/  STL [R1+0xc], R2 ;  /* 0x00000c0201007387 */ /* 0x0001e20000100800 */
[----:B------:R-:W-:Y:S02]  /*1c8a0*/  LOP3.LUT R22, R22, 0xfffffbff, RZ, 0xc0, !PT ;  /* 0xfffffbff16167812 */ /* 0x000fe400078ec0ff */
[----:B------:R-:W-:-:S09]  /*1c8b0*/  SHF.R.S32.HI R29, RZ, 0x1f, R18 ;  /* 0x0000001fff1d7819 */ /* 0x000fd20000011412 */
[----:B------:R-:W-:-:S04]  /*1c8c0*/  @P0 LOP3.LUT R22, R22, 0x400, RZ, 0xfc, !PT ;  /* 0x0000040016160812 */ /* 0x000fc800078efcff */
[----:B------:R-:W-:-:S04]  /*1c8d0*/  LOP3.LUT R22, R22, 0xfffffffe, RZ, 0xc0, !PT ;  /* 0xfffffffe16167812 */ /* 0x000fc800078ec0ff */
[----:B------:R-:W-:Y:S01]  /*1c8e0*/  @P1 LOP3.LUT R22, R22, 0x1, RZ, 0xfc, !PT ;  /* 0x0000000116161812 */ /* 0x000fe200078efcff */
[----:B0-----:R-:W-:Y:S06]  /*1c8f0*/  @!P0 BRA `(.L_x_2856) ;  /* 0x0000000000048947 */ /* 0x001fec0003800000 */
[----:B------:R-:W-:Y:S01]  /*1c900*/  BPT.TRAP 0x1 ;  /* 0x000000040000795c */ /* 0x000fe20000300000 */
.L_x_2856:
        /* <DEDUP_REMOVED lines=9> */
.L_x_2970:
[----:B------:R-:W-:Y:S05]  /*1c9a0*/  BSYNC B0 ;  /* 0x0000000000007941 */ /* 0x000fea0003800000 */
.L_x_2857:
[----:B------:R-:W0:Y:S01]  /*1c9b0*/  LDL R2, [R1] ;  /* 0x0000000001027983 */ /* 0x000e220000100800 */
[----:B------:R-:W-:Y:S01]  /*1c9c0*/  ULDC.64 UR4, c[0x0][0x300] ;  /* 0x0000c00000047ab9 */ /* 0x000fe20000000a00 */
[----:B-----5:R-:W-:Y:S01]  /*1c9d0*/  SHF.R.S32.HI R4, RZ, 0x1f, R37 ;  /* 0x0000001fff047819 */ /* 0x020fe20000011425 */
[----:B------:R-:W-:Y:S01]  /*1c9e0*/  IMAD R5, R25, 0x1000, R36 ;  /* 0x0000100019057824 */ /* 0x000fe200078e0224 */
[----:B------:R-:W1:Y:S01]  /*1c9f0*/  S2R R7, SR_TID.X ;  /* 0x0000000000077919 */ /* 0x000e620000002100 */
[----:B------:R-:W-:Y:S01]  /*1ca00*/  LOP3.LUT R22, R22, 0xfffffffd, RZ, 0xc0, !PT ;  /* 0xfffffffd16167812 */ /* 0x000fe200078ec0ff */
        /* <DEDUP_REMOVED lines=19> */
[----:B-1----:R-:W-:Y:S01]  /*1cb40*/  IMAD.IADD R4, R3, 0x1, R0 ;  /* 0x0000000103047824 */ /* 0x002fe200078e0200 */
        /* <DEDUP_REMOVED lines=40> */
.L_x_2980:
        /* <DEDUP_REMOVED lines=10> */
.L_x_2860:
        /* <DEDUP_REMOVED lines=11> */
.L_x_2861:
[----:B------:R1:W5:Y:S01]  /*1cf20*/  LDL R4, [R1+0xc] ;  /* 0x00000c0001047983 */ /* 0x0003620000100800 */
[----:B------:R1:W-:Y:S02]  /*1cf30*/  SYNCS.ARRIVE.TRANS64.A1T0 RZ, [R27+URZ+0x28c30], RZ ;  /* 0x028c30ff1bff79a7 */ /* 0x0003e4000810003f */
[----:B------:R-:W-:Y:S05]  /*1cf40*/  WARPSYNC.ALL ;  /* 0x0000000000007948 */ /* 0x000fea0003800000 */
[----:B------:R-:W-:Y:S01]  /*1cf50*/  ULDC.64 UR4, c[0x0][0xa00] ;  /* 0x0002800000047ab9 */ /* 0x000fe20000000a00 */
[----:B------:R-:W-:Y:S01]  /*1cf60*/  VIADD R0, R23, 0x20400 ;  /* 0x0002040017007836 */ /* 0x000fe20000000000 */
[----:B------:R-:W-:Y:S01]  /*1cf70*/  BAR.SYNC.DEFER_BLOCKING 0x8, 0x100 ;  /* 0x0204000000007b1d */ /* 0x000fe20000010000 */
[----:B------:R-:W-:Y:S02]  /*1cf80*/  ISETP.NE.U32.AND P0, PT, RZ, UR4, PT ;  /* 0x00000004ff007c0c */ /* 0x000fe4000bf05070 */
[----:B0-----:R-:W-:-:S02]  /*1cf90*/  SHF.R.S32.HI R2, RZ, 0x1f, R19 ;  /* 0x0000001fff027819 */ /* 0x001fc40000011413 */
[----:B------:R-:W-:Y:S01]  /*1cfa0*/  ISETP.NE.AND.EX P0, PT, RZ, UR5, PT, P0 ;  /* 0x00000005ff007c0c */ /* 0x000fe2000bf05300 */
[----:B------:R-:W-:Y:S01]  /*1cfb0*/  ULDC.64 UR4, c[0x0][0x298] ;  /* 0x0000a60000047ab9 */ /* 0x000fe20000000a00 */
[----:B------:R-:W-:Y:S01]  /*1cfc0*/  LOP3.LUT P1, RZ, R0, 0x3ff, RZ, 0xc0, !PT ;  /* 0x000003ff00ff7812 */ /* 0x000fe2000782c0ff */
[----:B------:R-:W-:Y:S01]  /*1cfd0*/  BSSY B6, `(.L_x_2862) ;  /* 0x000001f000067945 */ /* 0x000fe20003800000 */
[----:B------:R-:W-:Y:S02]  /*1cfe0*/  SHF.R.S32.HI R0, RZ, 0x1f, R31 ;  /* 0x0000001fff007819 */ /* 0x000fe4000001141f */
[----:B------:R-:W-:Y:S02]  /*1cff0*/  SEL R3, R2, RZ, !P0 ;  /* 0x000000ff02037207 */ /* 0x000fe40004000000 */
[----:B------:R-:W-:Y:S01]  /*1d000*/  SEL R2, R19, RZ, !P0 ;  /* 0x000000ff13027207 */ /* 0x000fe20004000000 */
[----:B------:R-:W-:Y:S02]  /*1d010*/  IMAD R0, R0, UR4, RZ ;  /* 0x0000000400007c24 */ /* 0x000fe4000f8e02ff */
[----:B------:R-:W-:Y:S02]  /*1d020*/  STL [R1+0x3c], R3 ;  /* 0x00003c0301007387 */ /* 0x000fe40000100800 */
[----:B------:R-:W-:-:S02]  /*1d030*/  IMAD R0, R31, UR5, R0 ;  /* 0x000000051f007c24 */ /* 0x000fc4000f8e0200 */
[----:B------:R0:W-:Y:S02]  /*1d040*/  STL [R1+0x20], R2 ;  /* 0x0000200201007387 */ /* 0x0001e40000100800 */
[----:B0-----:R-:W-:-:S04]  /*1d050*/  IMAD.WIDE.U32 R2, R31, UR4, RZ ;  /* 0x000000041f027c25 */ /* 0x001fc8000f8e00ff */
[----:B------:R-:W-:Y:S01]  /*1d060*/  IMAD.IADD R0, R3, 0x1, R0 ;  /* 0x0000000103007824 */ /* 0x000fe200078e0200 */
[----:B------:R0:W-:Y:S04]  /*1d070*/  STL.64 [R1+0x10], R2 ;  /* 0x0000100201007387 */ /* 0x0001e80000100a00 */
[----:B------:R0:W-:Y:S01]  /*1d080*/  STL [R1+0x38], R0 ;  /* 0x0000380001007387 */ /* 0x0001e20000100800 */
[----:B-----5:R-:W-:-:S04]  /*1d090*/  PRMT R31, R4, 0x8880, RZ ;  /* 0x00008880041f7816 */ /* 0x020fc800000000ff */
[----:B------:R-:W-:Y:S01]  /*1d0a0*/  PRMT R31, R31, 0x7710, RZ ;  /* 0x000077101f1f7816 */ /* 0x000fe200000000ff */
[----:B------:R-:W-:Y:S06]  /*1d0b0*/  @!P1 BRA `(.L_x_2863) ;  /* 0x0000000000409947 */ /* 0x000fec0003800000 */
[----:B0-----:R-:W-:Y:S01]  /*1d0c0*/  MOV R2, 0x0 ;  /* 0x0000000000027802 */ /* 0x001fe20000000f00 */
[----:B------:R-:W-:Y:S01]  /*1d0d0*/  ULDC.64 UR4, c[0x4][0x90] ;  /* 0x0100240000047ab9 */ /* 0x000fe20000000a00 */
[----:B------:R-:W-:Y:S01]  /*1d0e0*/  ULDC.64 UR6, c[0x4][0x98] ;  /* 0x0100260000067ab9 */ /* 0x000fe20000000a00 */
[----:B------:R-:W-:Y:S01]  /*1d0f0*/  ULDC.64 UR8, c[0x4][0x20] ;  /* 0x0100080000087ab9 */ /* 0x000fe20000000a00 */
[----:B------:R-:W-:Y:S01]  /*1d100*/  IMAD.U32 R4, RZ, RZ, UR4 ;  /* 0x00000004ff047e24 */ /* 0x000fe2000f8e00ff */
[----:B------:R-:W-:Y:S01]  /*1d110*/  MOV R12, 0x1 ;  /* 0x00000001000c7802 */ /* 0x000fe20000000f00 */
[----:B------:R-:W0:Y:S01]  /*1d120*/  LDC.64 R2, c[0x4][R2] ;  /* 0x0100000002027b82 */ /* 0x000e220000000a00 */
[----:B------:R-:W-:Y:S02]  /*1d130*/  IMAD.U32 R5, RZ, RZ, UR5 ;  /* 0x00000005ff057e24 */ /* 0x000fe4000f8e00ff */
[----:B------:R-:W-:Y:S02]  /*1d140*/  IMAD.U32 R6, RZ, RZ, UR6 ;  /* 0x00000006ff067e24 */ /* 0x000fe4000f8e00ff */
[----:B------:R-:W-:-:S02]  /*1d150*/  IMAD.U32 R7, RZ, RZ, UR7 ;  /* 0x00000007ff077e24 */ /* 0x000fc4000f8e00ff */
[----:B------:R-:W-:Y:S02]  /*1d160*/  IMAD.U32 R10, RZ, RZ, UR8 ;  /* 0x00000008ff0a7e24 */ /* 0x000fe4000f8e00ff */
[----:B------:R-:W-:Y:S02]  /*1d170*/  IMAD.U32 R11, RZ, RZ, UR9 ;  /* 0x00000009ff0b7e24 */ /* 0x000fe4000f8e00ff */
[----:B------:R-:W-:Y:S02]  /*1d180*/  IMAD.MOV.U32 R8, RZ, RZ, 0x70 ;  /* 0x00000070ff087424 */ /* 0x000fe400078e00ff */
[----:B------:R-:W-:-:S07]  /*1d190*/  IMAD.MOV.U32 R13, RZ, RZ, RZ ;  /* 0x000000ffff0d7224 */ /* 0x000fce00078e00ff */
[----:B------:R-:W-:-:S07]  /*1d1a0*/  LEPC R20, `(.L_x_2863) ;  /* 0x000000001014794e */ /* 0x000fce0000000000 */
[----:B01----:R-:W-:Y:S05]  /*1d1b0*/  CALL.ABS.NOINC R2 ;  /* 0x0000000002007343 */ /* 0x003fea0003c00000 */
.L_x_2863:
[----:B------:R-:W-:Y:S05]  /*1d1c0*/  BSYNC B6 ;  /* 0x0000000000067941 */ /* 0x000fea0003800000 */
.L_x_2862:
[----:B0-----:R-:W2:Y:S01]  /*1d1d0*/  LDL.LU R0, [R1+0x38] ;  /* 0x0000380001007983 */ /* 0x001ea20000300800 */
        /* <DEDUP_REMOVED lines=27> */
[----:B------:R-:W-:Y:S02]  /*1d390*/  IMAD.IADD R0, R20, 0x1, R32 ;  /* 0x0000000114007824 */ /* 0x000fe400078e0220 */
        /* <DEDUP_REMOVED lines=31> */
[----:B------:R-:W-:Y:S01]  /*1d590*/  IMAD.IADD R32, R10, 0x1, R32 ;  /* 0x000000010a207824 */ /* 0x000fe200078e0220 */
        /* <DEDUP_REMOVED lines=31> */
.L_x_2989:
        /* <DEDUP_REMOVED lines=10> */
.L_x_2865:
        /* <DEDUP_REMOVED lines=18> */
.L_x_2990:
[----:B------:R-:W-:Y:S05]  /*1d950*/  BSYNC B0 ;  /* 0x0000000000007941 */ /* 0x000fea0003800000 */
.L_x_2866:
[----:B------:R-:W-:-:S05]  /*1d960*/  IMAD.U32 R2, RZ, RZ, UR38 ;  /* 0x00000026ff027e24 */ /* 0x000fca000f8e00ff */
[----:B------:R-:W-:-:S13]  /*1d970*/  ISETP.NE.AND P0, PT, R2, 0x3, PT ;  /* 0x000000030200780c */ /* 0x000fda0003f05270 */
[----:B------:R-:W-:Y:S05]  /*1d980*/  @!P0 BRA `(.L_x_2868) ;  /* 0x0000000000048947 */ /* 0x000fea0003800000 */
[----:B------:R-:W-:Y:S01]  /*1d990*/  BPT.TRAP 0x1 ;  /* 0x000000040000795c */ /* 0x000fe20000300000 */
.L_x_2868:
[----:B0-----:R-:W-:Y:S01]  /*1d9a0*/  SHF.L.U32 R0, R26, 0x1f, RZ ;  /* 0x0000001f1a007819 */ /* 0x001fe200000006ff */
[----:B------:R-:W-:Y:S03]  /*1d9b0*/  BSSY B0, `(.L_x_2869) ;  /* 0x0000003000007945 */ /* 0x000fe60003800000 */
[----:B------:R-:W0:Y:S02]  /*1d9c0*/  SYNCS.PHASECHK.TRANS64.TRYWAIT P0, [R27+URZ+0x28c60], R0 ;  /* 0x028c60001b0075a7 */ /* 0x000e24000800017f */
[----:B0-----:R-:W-:Y:S05]  /*1d9d0*/  @!P0 BRA `(.L_x_2870) ;  /* 0x0000004800b48947 */ /* 0x001fea0003800000 */
.L_x_2991:
[----:B------:R-:W-:Y:S05]  /*1d9e0*/  BSYNC B0 ;  /* 0x0000000000007941 */ /* 0x000fea0003800000 */
.L_x_2869:
        /* <DEDUP_REMOVED lines=29> */
[C---:B------:R-:W-:Y:S01]  /*1dbc0*/  LOP3.LUT P3, RZ, R31.reuse, 0x8, RZ, 0xc0, !PT ;  /* 0x000000081fff7812 */ /* 0x040fe2000786c0ff */
        /* <DEDUP_REMOVED lines=82> */
.L_x_3001:
        /* <DEDUP_REMOVED lines=34> */
.L_x_2872:
        /* <DEDUP_REMOVED lines=11> */
.L_x_2873:
[----:B------:R-:W2:Y:S01]  /*1e3c0*/  LDL.LU R2, [R1+0x18] ;  /* 0x0000180001027983 */ /* 0x000ea20000300800 */
[----:B------:R1:W-:Y:S01]  /*1e3d0*/  SYNCS.ARRIVE.TRANS64.A1T0 RZ, [R27+URZ+0x28c50], RZ ;  /* 0x028c50ff1bff79a7 */ /* 0x0003e2000810003f */
[----:B------:R-:W-:Y:S01]  /*1e3e0*/  BSSY B0, `(.L_x_2874) ;  /* 0x00000f6000007945 */ /* 0x000fe20003800000 */
[----:B--2---:R-:W-:-:S05]  /*1e3f0*/  VIADD R7, R2, 0xfffffffe ;  /* 0xfffffffe02077836 */ /* 0x004fca0000000000 */
[----:B------:R-:W-:-:S13]  /*1e400*/  ISETP.GE.AND P0, PT, R7, R34, PT ;  /* 0x000000220700720c */ /* 0x000fda0003f06270 */
[----:B-1----:R-:W-:Y:S05]  /*1e410*/  @!P0 BRA `(.L_x_2875) ;  /* 0x0000000c00c88947 */ /* 0x002fea0003800000 */
[----:B------:R-:W2:Y:S04]  /*1e420*/  LDL.LU R3, [R1+0x2c] ;  /* 0x00002c0001037983 */ /* 0x000ea80000300800 */
[----:B------:R-:W3:Y:S01]  /*1e430*/  LDL.LU R2, [R1+0xc] ;  /* 0x00000c0001027983 */ /* 0x000ee20000300800 */
[----:B--2---:R-:W-:Y:S02]  /*1e440*/  LOP3.LUT R32, R3, 0x40, RZ, 0xc0, !PT ;  /* 0x0000004003207812 */ /* 0x004fe400078ec0ff */
[----:B---3--:R-:W-:Y:S02]  /*1e450*/  LOP3.LUT R31, R2, 0x80, RZ, 0xc0, !PT ;  /* 0x00000080021f7812 */ /* 0x008fe400078ec0ff */
[----:B------:R-:W-:Y:S02]  /*1e460*/  SHF.R.U32.HI R32, RZ, 0x2, R32 ;  /* 0x00000002ff207819 */ /* 0x000fe40000011620 */
[----:B------:R-:W-:-:S07]  /*1e470*/  SHF.R.U32.HI R31, RZ, 0x3, R31 ;  /* 0x00000003ff1f7819 */ /* 0x000fce000001161f */
.L_x_2888:
[----:B-1----:R-:W1:Y:S01]  /*1e480*/  S2R R2, SR_TID.X ;  /* 0x0000000000027919 */ /* 0x002e620000002100 */
[----:B0-----:R-:W0:Y:S01]  /*1e490*/  LDC R5, c[0x0][0x430] ;  /* 0x00010c00ff057b82 */ /* 0x001e220000000800 */
[----:B------:R-:W-:Y:S01]  /*1e4a0*/  IMAD R4, R7, 0x40, R33 ;  /* 0x0000004007047824 */ /* 0x000fe200078e0221 */
[----:B--2---:R-:W2:Y:S01]  /*1e4b0*/  S2R R8, SR_TID.X ;  /* 0x0000000000087919 */ /* 0x004ea20000002100 */
[----:B------:R-:W-:Y:S02]  /*1e4c0*/  IMAD.U32 R10, RZ, RZ, UR38 ;  /* 0x00000026ff0a7e24 */ /* 0x000fe4000f8e00ff */
[----:B------:R-:W-:Y:S01]  /*1e4d0*/  VIADD R25, R25, 0x1 ;  /* 0x0000000119197836 */ /* 0x000fe20000000000 */
[----:B0-----:R-:W-:Y:S02]  /*1e4e0*/  ISETP.NE.AND P0, PT, R5, 0x1, PT ;  /* 0x000000010500780c */ /* 0x001fe40003f05270 */
[----:B-1----:R-:W-:-:S04]  /*1e4f0*/  LOP3.LUT R2, R2, 0x7f, RZ, 0xc0, !PT ;  /* 0x0000007f02027812 */ /* 0x002fc800078ec0ff */
[----:B------:R-:W-:Y:S02]  /*1e500*/  SHF.R.U32.HI R2, RZ, 0x3, R2 ;  /* 0x00000003ff027819 */ /* 0x000fe40000011602 */
[----:B--2---:R-:W-:-:S05]  /*1e510*/  SHF.L.U32 R8, R8, 0x4, RZ ;  /* 0x0000000408087819 */ /* 0x004fca00000006ff */
        /* <DEDUP_REMOVED lines=29> */
[----:B------:R-:W-:Y:S01]  /*1e6f0*/  ISETP.GT.AND P3, PT, R2, R34, PT ;  /* 0x000000220200720c */ /* 0x000fe20003f64270 */
[----:B0-----:R-:W-:-:S12]  /*1e700*/  @!P1 BRA `(.L_x_2876) ;  /* 0x0000000000049947 */ /* 0x001fd80003800000 */
[----:B------:R-:W-:Y:S01]  /*1e710*/  BPT.TRAP 0x1 ;  /* 0x000000040000795c */ /* 0x000fe20000300000 */
.L_x_2876:
[----:B------:R-:W-:Y:S01]  /*1e720*/  IMAD R6, R25, 0x8, R23 ;  /* 0x0000000819067824 */ /* 0x000fe200078e0217 */
[----:B------:R-:W-:Y:S01]  /*1e730*/  SHF.L.U32 R17, R26, 0x1f, RZ ;  /* 0x0000001f1a117819 */ /* 0x000fe200000006ff */
[----:B------:R-:W-:Y:S01]  /*1e740*/  BSSY B1, `(.L_x_2877) ;  /* 0x0000004000017945 */ /* 0x000fe20003800000 */
[----:B------:R-:W-:Y:S02]  /*1e750*/  SHF.R.S32.HI R9, RZ, 0x1f, R5 ;  /* 0x0000001fff097819 */ /* 0x000fe40000011405 */
[----:B------:R-:W0:Y:S02]  /*1e760*/  SYNCS.PHASECHK.TRANS64.TRYWAIT P0, [R6+URZ+0x28c40], R17 ;  /* 0x028c4011060075a7 */ /* 0x000e24000800017f */
[----:B0-----:R-:W-:Y:S05]  /*1e770*/  @!P0 BRA `(.L_x_2878) ;  /* 0x00000044008c8947 */ /* 0x001fea0003800000 */
.L_x_3002:
[----:B------:R-:W-:Y:S05]  /*1e780*/  BSYNC B1 ;  /* 0x0000000000017941 */ /* 0x000fea0003800000 */
.L_x_2877:
        /* <DEDUP_REMOVED lines=42> */
.L_x_3012:
        /* <DEDUP_REMOVED lines=8> */
.L_x_2880:
        /* <DEDUP_REMOVED lines=11> */
.L_x_2881:
[----:B------:R2:W-:Y:S01]  /*1eb60*/  SYNCS.ARRIVE.TRANS64.A1T0 RZ, [R6+URZ+0x28c30], RZ ;  /* 0x028c30ff06ff79a7 */ /* 0x0005e2000810003f */
[----:B------:R-:W-:Y:S05]  /*1eb70*/  @!P2 BRA `(.L_x_2882) ;  /* 0x000000000004a947 */ /* 0x000fea0003800000 */
[----:B------:R-:W-:Y:S01]  /*1eb80*/  BPT.TRAP 0x1 ;  /* 0x000000040000795c */ /* 0x000fe20000300000 */
.L_x_2882:
[----:B------:R-:W3:Y:S01]  /*1eb90*/  SYNCS.PHASECHK.TRANS64.TRYWAIT P0, [R6+URZ+0x28c60], R17 ;  /* 0x028c6011060075a7 */ /* 0x000ee2000800017f */
[----:B------:R-:W-:Y:S04]  /*1eba0*/  BSSY B1, `(.L_x_2883) ;  /* 0x0000002000017945 */ /* 0x000fe80003800000 */
[----:B---3--:R-:W-:Y:S05]  /*1ebb0*/  @!P0 BRA `(.L_x_2884) ;  /* 0x0000004400ac8947 */ /* 0x008fea0003800000 */
.L_x_3013:
[----:B------:R-:W-:Y:S05]  /*1ebc0*/  BSYNC B1 ;  /* 0x0000000000017941 */ /* 0x000fea0003800000 */
.L_x_2883:
        /* <DEDUP_REMOVED lines=81> */
.L_x_3023:
        /* <DEDUP_REMOVED lines=25> */
.L_x_2886:
        /* <DEDUP_REMOVED lines=11> */
.L_x_2887:
[----:B------:R3:W-:Y:S01]  /*1f320*/  SYNCS.ARRIVE.TRANS64.A1T0 RZ, [R6+URZ+0x28c50], RZ ;  /* 0x028c50ff06ff79a7 */ /* 0x0007e2000810003f */
[----:B------:R-:W-:Y:S05]  /*1f330*/  @P3 BRA `(.L_x_2888) ;  /* 0xfffffff000503947 */ /* 0x000fea000383ffff */
.L_x_2875:
[----:B------:R-:W-:Y:S05]  /*1f340*/  BSYNC B0 ;  /* 0x0000000000007941 */ /* 0x000fea0003800000 */
.L_x_2874:
        /* <DEDUP_REMOVED lines=21> */
.L_x_2890:
[----:B------:R-:W-:Y:S05]  /*1f4a0*/  BSYNC B0 ;  /* 0x0000000000007941 */ /* 0x000fea0003800000 */
.L_x_2889:
[----:B------:R-:W-:-:S07]  /*1f4b0*/  SEL R25, R25, RZ, P0 ;  /* 0x000000ff19197207 */ /* 0x000fce0000000000 */
.L_x_2849:
[----:B------:R-:W-:Y:S05]  /*1f4c0*/  BSYNC B7 ;  /* 0x0000000000077941 */ /* 0x000fea0003800000 */
.L_x_2847:
        /* <DEDUP_REMOVED lines=11> */
.L_x_2891:
[----:B------:R-:W4:Y:S01]  /*1f580*/  S2R R8, SR_TID.X ;  /* 0x0000000000087919 */ /* 0x000f220000002100 */
[----:B------:R-:W-:Y:S01]  /*1f590*/  UMOV UR4, 0xffffffff ;  /* 0xffffffff00047882 */ /* 0x000fe20000000000 */
[----:B----4-:R-:W-:-:S04]  /*1f5a0*/  LOP3.LUT R8, R8, 0x1f, RZ, 0xc0, !PT ;  /* 0x0000001f08087812 */ /* 0x010fc800078ec0ff */
[----:B------:R-:W-:Y:S01]  /*1f5b0*/  ISETP.NE.AND P0, PT, R8, 0x1f, PT ;  /* 0x0000001f0800780c */ /* 0x000fe20003f05270 */
[----:B------:R-:W-:-:S12]  /*1f5c0*/  BRA.DIV UR4, `(.L_x_2893) ;  /* 0x0000004604187947 */ /* 0x000fd8000b800000 */
[----:B0-----:R-:W-:Y:S01]  /*1f5d0*/  IMAD.IADD R5, R19, 0x1, R8 ;  /* 0x0000000113057824 */ /* 0x001fe200078e0208 */
        /* <DEDUP_REMOVED lines=17> */
[----:B0-----:R-:W-:-:S04]  /*1f6f0*/  SEL R5, R14, RZ, P2 ;  /* 0x000000ff0e057207 */ /* 0x001fc80001000000 */
[----:B--23--:R-:W-:Y:S02]  /*1f700*/  IADD3 R6, R4, R5, RZ ;  /* 0x0000000504067210 */ /* 0x00cfe40007ffe0ff */
        /* <DEDUP_REMOVED lines=11> */
.L_x_3033:
[----:B------:R-:W-:Y:S02]  /*1f7c0*/  ULDC UR4, c[0x0][0xc38] ;  /* 0x00030e0000047ab9 */ /* 0x000fe40000000800 */
[----:B------:R-:W-:-:S04]  /*1f7d0*/  IMAD.U32 R4, RZ, RZ, UR4 ;  /* 0x00000004ff047e24 */ /* 0x000fc8000f8e00ff */
[----:B--2---:R-:W-:-:S04]  /*1f7e0*/  IMAD R14, R14, R4, RZ ;  /* 0x000000040e0e7224 */ /* 0x004fc800078e02ff */
[----:B------:R-:W-:-:S05]  /*1f7f0*/  IMAD.IADD R5, R5, 0x1, R14 ;  /* 0x0000000105057824 */ /* 0x000fca00078e020e */
[----:B------:R-:W-:-:S13]  /*1f800*/  ISETP.GT.AND P6, PT, R5, R0, PT ;  /* 0x000000000500720c */ /* 0x000fda0003fc4270 */
[----:B------:R-:W-:Y:S05]  /*1f810*/  @P6 BRA `(.L_x_2894) ;  /* 0x00000000009c6947 */ /* 0x000fea0003800000 */
.L_x_2899:
[----:B------:R-:W2:Y:S01]  /*1f820*/  LDC R2, c[0x0][0xc3c] ;  /* 0x00030f00ff027b82 */ /* 0x000ea20000000800 */
[----:B------:R-:W-:-:S05]  /*1f830*/  VIADD R19, R19, 0x1f ;  /* 0x0000001f13137836 */ /* 0x000fca0000000000 */
[----:B--2---:R-:W-:-:S13]  /*1f840*/  ISETP.GE.AND P6, PT, R19, R2, PT ;  /* 0x000000021300720c */ /* 0x004fda0003fc6270 */
[----:B------:R-:W-:Y:S05]  /*1f850*/  @P6 BRA `(.L_x_2895) ;  /* 0x0000000400d06947 */ /* 0x000fea0003800000 */
[----:B0-----:R-:W0:Y:S01]  /*1f860*/  S2R R3, SR_TID.X ;  /* 0x0000000000037919 */ /* 0x001e220000002100 */
        /* <DEDUP_REMOVED lines=9> */
.L_x_2897:
[----:B------:R-:W-:Y:S05]  /*1f900*/  BSYNC B0 ;  /* 0x0000000000007941 */ /* 0x000fea0003800000 */
.L_x_2896:
        /* <DEDUP_REMOVED lines=18> */
.L_x_3041:
[----:B------:R-:W-:Y:S02]  /*1fa30*/  ULDC UR4, c[0x0][0xc38] ;  /* 0x00030e0000047ab9 */ /* 0x000fe40000000800 */
[----:B------:R-:W-:-:S04]  /*1fa40*/  IMAD.U32 R4, RZ, RZ, UR4 ;  /* 0x00000004ff047e24 */ /* 0x000fc8000f8e00ff */
[----:B--2---:R-:W-:-:S04]  /*1fa50*/  IMAD R14, R14, R4, RZ ;  /* 0x000000040e0e7224 */ /* 0x004fc800078e02ff */
[----:B------:R-:W-:-:S05]  /*1fa60*/  IMAD.IADD R5, R14, 0x1, R5 ;  /* 0x000000010e057824 */ /* 0x000fca00078e0205 */
[----:B------:R-:W-:-:S13]  /*1fa70*/  ISETP.GT.AND P6, PT, R5, R0, PT ;  /* 0x000000000500720c */ /* 0x000fda0003fc4270 */
[----:B------:R-:W-:Y:S05]  /*1fa80*/  @!P6 BRA `(.L_x_2899) ;  /* 0xfffffffc0064e947 */ /* 0x000fea000383ffff */
.L_x_2894:
        /* <DEDUP_REMOVED lines=8> */
.L_x_3045:
[----:B------:R-:W-:Y:S01]  /*1fb10*/  ISETP.NE.AND P0, PT, R2, RZ, PT ;  /* 0x000000ff0200720c */ /* 0x000fe20003f05270 */
[----:B------:R-:W-:-:S12]  /*1fb20*/  IMAD.MOV.U32 R14, RZ, RZ, RZ ;  /* 0x000000ffff0e7224 */ /* 0x000fd800078e00ff */
[----:B------:R-:W-:Y:S05]  /*1fb30*/  @!P0 BRA `(.L_x_2901) ;  /* 0x0000000000108947 */ /* 0x000fea0003800000 */
[----:B------:R-:W-:Y:S01]  /*1fb40*/  UMOV UR4, 0xffffffff ;  /* 0xffffffff00047882 */ /* 0x000fe20000000000 */
[----:B------:R-:W-:Y:S02]  /*1fb50*/  VIADD R12, R6, 0xffffffff ;  /* 0xffffffff060c7836 */ /* 0x000fe40000000000 */
[----:B------:R-:W-:Y:S05]  /*1fb60*/  BRA.DIV UR4, `(.L_x_2902) ;  /* 0x0000004604d87947 */ /* 0x000fea000b800000 */
[----:B------:R4:W0:Y:S02]  /*1fb70*/  SHFL.IDX PT, R14, R3, R12, 0x1f ;  /* 0x00001f0c030e7589 */ /* 0x00082400000e0000 */
.L_x_2901:
[----:B0---4-:R-:W0:Y:S01]  /*1fb80*/  LDC.64 R2, c[0x0][0xc90] ;  /* 0x00032400ff027b82 */ /* 0x011e220000000a00 */
[----:B------:R-:W-:-:S04]  /*1fb90*/  IMAD.IADD R19, R6, 0x1, R19 ;  /* 0x0000000106137824 */ /* 0x000fc800078e0213 */
[----:B0-----:R-:W-:-:S05]  /*1fba0*/  IMAD.WIDE R2, R19, 0x4, R2 ;  /* 0x0000000413027825 */ /* 0x001fca00078e0202 */
[----:B--2---:R0:W3:Y:S01]  /*1fbb0*/  LDG.E R6, desc[UR40][R2.64] ;  /* 0x0000002802067981 */ /* 0x0040e2000c1e1900 */
[----:B------:R-:W-:-:S04]  /*1fbc0*/  IMAD R16, R14, R4, R16 ;  /* 0x000000040e107224 */ /* 0x000fc800078e0210 */
[----:B------:R-:W-:Y:S02]  /*1fbd0*/  IMAD.IADD R0, R0, 0x1, -R16 ;  /* 0x0000000100007824 */ /* 0x000fe400078e0a10 */
[----:B0-----:R-:W-:Y:S02]  /*1fbe0*/  IMAD.MOV.U32 R2, RZ, RZ, RZ ;  /* 0x000000ffff027224 */ /* 0x001fe400078e00ff */
[----:B---3--:R-:W-:-:S05]  /*1fbf0*/  IMAD R5, R17, R6, RZ ;  /* 0x0000000611057224 */ /* 0x008fca00078e02ff */
[----:B------:R-:W-:-:S04]  /*1fc00*/  IABS R7, R5 ;  /* 0x0000000500077213 */ /* 0x000fc80000000000 */
[----:B------:R-:W0:Y:S08]  /*1fc10*/  I2F.RP R8, R7 ;  /* 0x0000000700087306 */ /* 0x000e300000209400 */
[----:B0-----:R-:W0:Y:S02]  /*1fc20*/  MUFU.RCP R8, R8 ;  /* 0x0000000800087308 */ /* 0x001e240000001000 */
[----:B0-----:R-:W-:Y:S01]  /*1fc30*/  VIADD R9, R8, 0xffffffe ;  /* 0x0ffffffe08097836 */ /* 0x001fe20000000000 */
[----:B------:R-:W-:-:S05]  /*1fc40*/  IABS R8, R5 ;  /* 0x0000000500087213 */ /* 0x000fca0000000000 */
[----:B------:R-:W0:Y:S01]  /*1fc50*/  F2I.FTZ.U32.TRUNC.NTZ R3, R9 ;  /* 0x0000000900037305 */ /* 0x000e22000021f000 */
[----:B------:R-:W-:Y:S02]  /*1fc60*/  IMAD.MOV R8, RZ, RZ, -R8 ;  /* 0x000000ffff087224 */ /* 0x000fe400078e0a08 */
[----:B0-----:R-:W-:-:S04]  /*1fc70*/  IMAD.MOV R10, RZ, RZ, -R3 ;  /* 0x000000ffff0a7224 */ /* 0x001fc800078e0a03 */
[----:B------:R-:W-:-:S04]  /*1fc80*/  IMAD R11, R10, R7, RZ ;  /* 0x000000070a0b7224 */ /* 0x000fc800078e02ff */
[----:B------:R-:W-:Y:S01]  /*1fc90*/  IMAD.HI.U32 R2, R3, R11, R2 ;  /* 0x0000000b03027227 */ /* 0x000fe200078e0002 */
[----:B------:R-:W-:-:S05]  /*1fca0*/  IABS R3, R0 ;  /* 0x0000000000037213 */ /* 0x000fca0000000000 */
        /* <DEDUP_REMOVED lines=15> */
[----:B------:R-:W-:-:S03]  /*1fda0*/  IMAD R0, R5, R9, R0 ;  /* 0x0000000905007224 */ /* 0x000fc600078e0200 */
[----:B------:R-:W-:-:S04]  /*1fdb0*/  VIADDMNMX R4, R3, R4, R6, PT ;  /* 0x0000000403047246 */ /* 0x000fc80003800106 */
[----:B------:R-:W-:-:S04]  /*1fdc0*/  IABS R6, R4 ;  /* 0x0000000400067213 */ /* 0x000fc80000000000 */
[----:B------:R-:W0:Y:S08]  /*1fdd0*/  I2F.RP R8, R6 ;  /* 0x0000000600087306 */ /* 0x000e300000209400 */
[----:B0-----:R-:W0:Y:S02]  /*1fde0*/  MUFU.RCP R8, R8 ;  /* 0x0000000800087308 */ /* 0x001e240000001000 */
[----:B0-----:R-:W-:Y:S01]  /*1fdf0*/  VIADD R2, R8, 0xffffffe ;  /* 0x0ffffffe08027836 */ /* 0x001fe20000000000 */
[----:B------:R-:W-:-:S05]  /*1fe00*/  IABS R8, R0 ;  /* 0x0000000000087213 */ /* 0x000fca0000000000 */
[----:B------:R0:W2:Y:S02]  /*1fe10*/  F2I.FTZ.U32.TRUNC.NTZ R3, R2 ;  /* 0x0000000200037305 */ /* 0x0000a4000021f000 */
[----:B0-----:R-:W-:Y:S02]  /*1fe20*/  IMAD.MOV.U32 R2, RZ, RZ, RZ ;  /* 0x000000ffff027224 */ /* 0x001fe400078e00ff */
[----:B--2---:R-:W-:-:S04]  /*1fe30*/  IMAD.MOV R5, RZ, RZ, -R3 ;  /* 0x000000ffff057224 */ /* 0x004fc800078e0a03 */
[----:B------:R-:W-:-:S04]  /*1fe40*/  IMAD R5, R5, R6, RZ ;  /* 0x0000000605057224 */ /* 0x000fc800078e02ff */
[----:B------:R-:W-:Y:S01]  /*1fe50*/  IMAD.HI.U32 R3, R3, R5, R2 ;  /* 0x0000000503037227 */ /* 0x000fe200078e0002 */
[-C--:B------:R-:W-:Y:S02]  /*1fe60*/  IABS R5, R4.reuse ;  /* 0x0000000400057213 */ /* 0x080fe40000000000 */
[C---:B------:R-:W-:Y:S01]  /*1fe70*/  LOP3.LUT R2, R0.reuse, R4, RZ, 0x3c, !PT ;  /* 0x0000000400027212 */ /* 0x040fe200078e3cff */
[----:B------:R-:W-:Y:S02]  /*1fe80*/  IMAD.IADD R0, R0, 0x1, R7 ;  /* 0x0000000100007824 */ /* 0x000fe400078e0207 */
[----:B------:R-:W-:Y:S01]  /*1fe90*/  IMAD.MOV R5, RZ, RZ, -R5 ;  /* 0x000000ffff057224 */ /* 0x000fe200078e0a05 */
[----:B------:R-:W-:Y:S01]  /*1fea0*/  ISETP.GE.AND P2, PT, R2, RZ, PT ;  /* 0x000000ff0200720c */ /* 0x000fe20003f46270 */
[----:B------:R-:W-:-:S04]  /*1feb0*/  IMAD.HI.U32 R3, R3, R8, RZ ;  /* 0x0000000803037227 */ /* 0x000fc800078e00ff */
[----:B------:R-:W-:-:S05]  /*1fec0*/  IMAD R5, R3, R5, R8 ;  /* 0x0000000503057224 */ /* 0x000fca00078e0208 */
[----:B------:R-:W-:-:S13]  /*1fed0*/  ISETP.GT.U32.AND P1, PT, R6, R5, PT ;  /* 0x000000050600720c */ /* 0x000fda0003f24070 */
[----:B------:R-:W-:Y:S02]  /*1fee0*/  @!P1 IMAD.IADD R5, R5, 0x1, -R6 ;  /* 0x0000000105059824 */ /* 0x000fe400078e0a06 */
[----:B------:R-:W-:Y:S01]  /*1fef0*/  @!P1 VIADD R3, R3, 0x1 ;  /* 0x0000000103039836 */ /* 0x000fe20000000000 */
[----:B------:R-:W-:Y:S02]  /*1ff00*/  ISETP.NE.AND P1, PT, R4, RZ, PT ;  /* 0x000000ff0400720c */ /* 0x000fe40003f25270 */
[----:B------:R-:W-:-:S13]  /*1ff10*/  ISETP.GE.U32.AND P0, PT, R5, R6, PT ;  /* 0x000000060500720c */ /* 0x000fda0003f06070 */
[----:B------:R-:W-:-:S05]  /*1ff20*/  @P0 IADD3 R3, R3, 0x1, RZ ;  /* 0x0000000103030810 */ /* 0x000fca0007ffe0ff */
[----:B------:R-:W-:Y:S01]  /*1ff30*/  @!P2 IMAD.MOV R3, RZ, RZ, -R3 ;  /* 0x000000ffff03a224 */ /* 0x000fe200078e0a03 */
[----:B------:R-:W-:Y:S01]  /*1ff40*/  @!P1 LOP3.LUT R3, RZ, R4, RZ, 0x33, !PT ;  /* 0x00000004ff039212 */ /* 0x000fe200078e33ff */
[----:B------:R-:W-:-:S04]  /*1ff50*/  IMAD.MOV R4, RZ, RZ, -R4 ;  /* 0x000000ffff047224 */ /* 0x000fc800078e0a04 */
[----:B------:R-:W-:Y:S01]  /*1ff60*/  IMAD R18, R3, R4, R0 ;  /* 0x0000000403127224 */ /* 0x000fe200078e0200 */
[----:B------:R-:W-:-:S05]  /*1ff70*/  LOP3.LUT R0, RZ, R3, RZ, 0x33, !PT ;  /* 0x00000003ff007212 */ /* 0x000fca00078e33ff */
[----:B------:R-:W-:Y:S01]  /*1ff80*/  IMAD.IADD R17, R17, 0x1, R0 ;  /* 0x0000000111117824 */ /* 0x000fe200078e0200 */
[----:B------:R-:W-:Y:S06]  /*1ff90*/  BRA `(.L_x_2903) ;  /* 0x00000000001c7947 */ /* 0x000fec0003800000 */
.L_x_2895:
[----:B------:R-:W-:Y:S01]  /*1ffa0*/  UMOV UR4, URZ ;  /* 0x0000003f00047c82 */ /* 0x000fe20008000000 */
[----:B------:R-:W-:Y:S01]  /*1ffb0*/  UMOV UR5, URZ ;  /* 0x0000003f00057c82 */ /* 0x000fe20008000000 */
[----:B------:R-:W-:Y:S01]  /*1ffc0*/  ULDC UR6, c[0x0][0xc3c] ;  /* 0x00030f0000067ab9 */ /* 0x000fe20000000800 */
[----:B------:R-:W-:Y:S02]  /*1ffd0*/  IMAD.MOV.U32 R16, RZ, RZ, R0 ;  /* 0x000000ffff107224 */ /* 0x000fe400078e0000 */
[----:B------:R-:W-:Y:S02]  /*1ffe0*/  IMAD.U32 R17, RZ, RZ, UR4 ;  /* 0x00000004ff117e24 */ /* 0x000fe4000f8e00ff */
[----:B------:R-:W-:Y:S02]  /*1fff0*/  IMAD.U32 R18, RZ, RZ, UR5 ;  /* 0x00000005ff127e24 */ /* 0x000fe4000f8e00ff */
[----:B------:R-:W-:-:S07]  /*20000*/  IMAD.U32 R19, RZ, RZ, UR6 ;  /* 0x00000006ff137e24 */ /* 0x000fce000f8e00ff */
.L_x_2903:
[----:B------:R-:W2:Y:S01]  /*20010*/  S2R R0, SR_TID.X ;  /* 0x0000000000007919 */ /* 0x000ea20000002100 */
[----:B------:R-:W-:Y:S05]  /*20020*/  WARPSYNC.ALL ;  /* 0x0000000000007948 */ /* 0x000fea0003800000 */
[----:B------:R-:W-:Y:S01]  /*20030*/  BAR.SYNC.DEFER_BLOCKING 0x4, 0x180 ;  /* 0x0106000000007b1d */ /* 0x000fe20000010000 */
[----:B--2---:R-:W-:-:S04]  /*20040*/  LOP3.LUT R0, R0, 0x1f, RZ, 0xc0, !PT ;  /* 0x0000001f00007812 */ /* 0x004fc800078ec0ff */
[----:B------:R-:W-:-:S13]  /*20050*/  ISETP.NE.AND P0, PT, R0, RZ, PT ;  /* 0x000000ff0000720c */ /* 0x000fda0003f05270 */
[----:B0-----:R-:W0:Y:S01]  /*20060*/  @!P0 S2R R3, SR_CgaCtaId ;  /* 0x0000000000038919 */ /* 0x001e220000008800 */
[----:B------:R-:W-:-:S04]  /*20070*/  @!P0 MOV R0, 0x400 ;  /* 0x0000040000008802 */ /* 0x000fc80000000f00 */
[----:B0-----:R-:W-:-:S05]  /*20080*/  @!P0 LEA R23, R3, R0, 0x18 ;  /* 0x0000000003178211 */ /* 0x001fca00078ec0ff */
[----:B------:R0:W-:Y:S01]  /*20090*/  @!P0 STS.128 [R23+0x28cd0], R16 ;  /* 0x028cd01017008388 */ /* 0x0001e20000000c00 */
[----:B------:R-:W-:Y:S06]  /*200a0*/  BAR.ARV 0x5, 0x180 ;  /* 0x0146000000007b1d */ /* 0x000fec0000002000 */
.L_x_2892:
[----:B------:R-:W-:Y:S02]  /*200b0*/  ULDC UR4, c[0x0][0xc3c] ;  /* 0x00030f0000047ab9 */ /* 0x000fe40000000800 */
[----:B0-----:R-:W-:-:S13]  /*200c0*/  ISETP.GE.AND P0, PT, R19, UR4, PT ;  /* 0x0000000413007c0c */ /* 0x001fda000bf06270 */
[----:B------:R-:W-:Y:S05]  /*200d0*/  @!P0 BRA `(.L_x_2904) ;  /* 0xffffff94003c8947 */ /* 0x000fea000383ffff */
[----:B------:R-:W-:Y:S05]  /*200e0*/  BSYNC B8 ;  /* 0x0000000000087941 */ /* 0x000fea0003800000 */
.L_x_2781:
[----:B------:R-:W5:Y:S01]  /*200f0*/  LDL.LU R0, [R1+0x1c] ;  /* 0x00001c0001007983 */ /* 0x000f620000300800 */
[----:B------:R-:W-:Y:S01]  /*20100*/  BSSY B0, `(.L_x_2905) ;  /* 0x000000b000007945 */ /* 0x000fe20003800000 */
[----:B------:R-:W1:Y:S01]  /*20110*/  S2R R5, SR_CgaCtaId ;  /* 0x0000000000057919 */ /* 0x000e620000008800 */
[----:B-----5:R-:W-:-:S05]  /*20120*/  VIADD R0, R0, 0x1 ;  /* 0x0000000100007836 */ /* 0x020fca0000000000 */
        /* <DEDUP_REMOVED lines=8> */
.L_x_3048:
[----:B------:R-:W-:Y:S05]  /*201b0*/  BSYNC B0 ;  /* 0x0000000000007941 */ /* 0x000fea0003800000 */
.L_x_2905:
[----:B------:R-:W-:-:S03]  /*201c0*/  UMOV UR4, 0xffffffff ;  /* 0xffffffff00047882 */ /* 0x000fc60000000000 */
[----:B------:R-:W-:Y:S05]  /*201d0*/  BRA.DIV UR4, `(.L_x_2907) ;  /* 0x0000004204747947 */ /* 0x000fea000b800000 */
[----:B0-----:R-:W0:Y:S02]  /*201e0*/  S2R R0, SR_TID.X ;  /* 0x0000000000007919 */ /* 0x001e240000002100 */
[----:B0-----:R-:W-:-:S04]  /*201f0*/  SHF.R.U32.HI R0, RZ, 0x5, R0 ;  /* 0x00000005ff007819 */ /* 0x001fc80000011600 */
[----:B------:R-:W-:-:S05]  /*20200*/  LOP3.LUT R0, R0, 0x3, RZ, 0xc0, !PT ;  /* 0x0000000300007812 */ /* 0x000fca00078ec0ff */
[----:B------:R0:W1:Y:S02]  /*20210*/  SHFL.IDX PT, R14, R0, RZ, 0x1f ;  /* 0x00001fff000e7589 */ /* 0x00006400000e0000 */
.L_x_3051:
[----:B-1----:R-:W-:-:S13]  /*20220*/  ISETP.NE.AND P0, PT, R14, RZ, PT ;  /* 0x000000ff0e00720c */ /* 0x002fda0003f05270 */
[----:B------:R-:W-:Y:S05]  /*20230*/  @P0 BRA `(.L_x_2552) ;  /* 0x0000000000880947 */ /* 0x000fea0003800000 */
[----:B------:R-:W-:-:S03]  /*20240*/  UMOV UR4, 0xffffffff ;  /* 0xffffffff00047882 */ /* 0x000fc60000000000 */
[----:B------:R-:W-:Y:S05]  /*20250*/  BRA.DIV UR4, `(.L_x_2908) ;  /* 0x0000004204887947 */ /* 0x000fea000b800000 */
[----:B------:R-:W-:-:S13]  /*20260*/  ELECT P6, URZ, PT ;  /* 0x00000000003f782f */ /* 0x000fda00038c0000 */
.L_x_3054:
[----:B------:R-:W-:Y:S05]  /*20270*/  @!P6 BRA `(.L_x_2552) ;  /* 0x000000000078e947 */ /* 0x000fea0003800000 */
[----:B------:R-:W-:-:S06]  /*20280*/  ULOP3.LUT UR4, UR36, 0x2, URZ, 0xfc, !UPT ;  /* 0x0000000224047892 */ /* 0x000fcc000f8efc3f */
[----:B0-----:R-:W-:-:S05]  /*20290*/  IMAD.U32 R0, RZ, RZ, UR4 ;  /* 0x00000004ff007e24 */ /* 0x001fca000f8e00ff */
[----:B------:R-:W-:-:S13]  /*202a0*/  ISETP.NE.AND P0, PT, R0, 0x3, PT ;  /* 0x000000030000780c */ /* 0x000fda0003f05270 */
[----:B------:R-:W-:Y:S05]  /*202b0*/  @!P0 BRA `(.L_x_2909) ;  /* 0x0000000000048947 */ /* 0x000fea0003800000 */
[----:B------:R-:W-:Y:S01]  /*202c0*/  BPT.TRAP 0x1 ;  /* 0x000000040000795c */ /* 0x000fe20000300000 */
.L_x_2909:
[C---:B------:R-:W-:Y:S01]  /*202d0*/  IMAD R5, R25.reuse, 0x8, R4 ;  /* 0x0000000819057824 */ /* 0x040fe200078e0204 */
[----:B------:R-:W-:Y:S01]  /*202e0*/  SHF.L.U32 R0, R26, 0x1f, RZ ;  /* 0x0000001f1a007819 */ /* 0x000fe200000006ff */
[----:B------:R-:W-:-:S03]  /*202f0*/  VIADD R25, R25, 0x1 ;  /* 0x0000000119197836 */ /* 0x000fc60000000000 */
[----:B------:R-:W0:Y:S02]  /*20300*/  SYNCS.PHASECHK.TRANS64.TRYWAIT P1, [R5+URZ+0x28c40], R0 ;  /* 0x028c4000050075a7 */ /* 0x000e24000802017f */
[----:B------:R-:W-:-:S04]  /*20310*/  ISETP.NE.AND P2, PT, R25, 0x2, PT ;  /* 0x000000021900780c */ /* 0x000fc80003f45270 */
[----:B------:R-:W-:Y:S01]  /*20320*/  SEL R3, RZ, 0x1, P2 ;  /* 0x00000001ff037807 */ /* 0x000fe20001000000 */
[----:B0-----:R-:W-:Y:S08]  /*20330*/  @!P1 BRA `(.L_x_2910) ;  /* 0x0000004000709947 */ /* 0x001ff00003800000 */
.L_x_3055:
[----:B------:R-:W-:Y:S02]  /*20340*/  SEL R25, R25, RZ, P2 ;  /* 0x000000ff19197207 */ /* 0x000fe40001000000 */
[----:B------:R-:W-:Y:S01]  /*20350*/  LOP3.LUT R2, R26, R3, RZ, 0x3c, !PT ;  /* 0x000000031a027212 */ /* 0x000fe200078e3cff */
[----:B------:R-:W-:Y:S06]  /*20360*/  @!P0 BRA `(.L_x_2911) ;  /* 0x0000000000048947 */ /* 0x000fec0003800000 */
[----:B------:R-:W-:Y:S01]  /*20370*/  BPT.TRAP 0x1 ;  /* 0x000000040000795c */ /* 0x000fe20000300000 */
.L_x_2911:
[----:B------:R-:W-:Y:S01]  /*20380*/  IMAD R25, R25, 0x8, R4 ;  /* 0x0000000819197824 */ /* 0x000fe200078e0204 */
[----:B------:R-:W-:-:S04]  /*20390*/  SHF.L.U32 R2, R2, 0x1f, RZ ;  /* 0x0000001f02027819 */ /* 0x000fc800000006ff */
[----:B------:R-:W1:Y:S02]  /*203a0*/  SYNCS.PHASECHK.TRANS64.TRYWAIT P1, [R25+URZ+0x28c40], R2 ;  /* 0x028c4002190075a7 */ /* 0x000e64000802017f */
[----:B-1----:R-:W-:Y:S05]  /*203b0*/  @!P1 BRA `(.L_x_2912) ;  /* 0x0000004000649947 */ /* 0x002fea0003800000 */
.L_x_3056:
[----:B------:R-:W-:Y:S05]  /*203c0*/  @!P0 BRA `(.L_x_2913) ;  /* 0x0000000000048947 */ /* 0x000fea0003800000 */
[----:B------:R-:W-:Y:S01]  /*203d0*/  BPT.TRAP 0x1 ;  /* 0x000000040000795c */ /* 0x000fe20000300000 */
.L_x_2913:
[----:B------:R-:W5:Y:S02]  /*203e0*/  SYNCS.PHASECHK.TRANS64.TRYWAIT P1, [R5+URZ+0x28c60], R0 ;  /* 0x028c6000050075a7 */ /* 0x000f64000802017f */
[----:B-----5:R-:W-:Y:S05]  /*203f0*/  @!P1 BRA `(.L_x_2914) ;  /* 0x0000004000689947 */ /* 0x020fea0003800000 */
.L_x_3057:
[----:B------:R-:W-:Y:S05]  /*20400*/  @!P0 BRA `(.L_x_2915) ;  /* 0x0000000000048947 */ /* 0x000fea0003800000 */
[----:B------:R-:W-:Y:S01]  /*20410*/  BPT.TRAP 0x1 ;  /* 0x000000040000795c */ /* 0x000fe20000300000 */
.L_x_2915:
[----:B------:R0:W0:Y:S02]  /*20420*/  SYNCS.PHASECHK.TRANS64.TRYWAIT P0, [R25+URZ+0x28c60], R2 ;  /* 0x028c6002190075a7 */ /* 0x000024000800017f */
[----:B0-----:R-:W-:Y:S05]  /*20430*/  @!P0 NANOSLEEP.SYNCS 0x989680 ;  /* 0x009896800000895d */ /* 0x001fea0003900000 */
[----:B------:R-:W0:Y:S02]  /*20440*/  @!P0 SYNCS.PHASECHK.TRANS64 P0, [R25+URZ+0x28c60], R2 ;  /* 0x028c6002190085a7 */ /* 0x000e24000800007f */
[----:B0-----:R-:W-:Y:S05]  /*20450*/  @!P0 BRA `(.L_x_2915) ;  /* 0xfffffffc00f08947 */ /* 0x001fea000383ffff */
.L_x_2552:
[----:B------:R-:W-:Y:S05]  /*20460*/  BSYNC B9 ;  /* 0x0000000000097941 */ /* 0x000fea0003800000 */
.L_x_2549:
[----:B------:R-:W-:Y:S05]  /*20470*/  EXIT ;  /* 0x000000000000794d */ /* 0x000fea0003800000 */
.L_x_2576:
[----:B0-----:R0:W1:Y:S02]  /*20480*/  SYNCS.PHASECHK.TRANS64.TRYWAIT P6, [R62+URZ+0x28c90], R69 ;  /* 0x028c90453e0075a7 */ /* 0x00106400080c017f */
[----:B-1----:R-:W-:Y:S05]  /*20490*/  @!P6 NANOSLEEP.SYNCS 0x989680 ;  /* 0x009896800000e95d */ /* 0x002fea0003900000 */
[----:B------:R-:W1:Y:S02]  /*204a0*/  @!P6 SYNCS.PHASECHK.TRANS64 P6, [R62+URZ+0x28c90], R69 ;  /* 0x028c90453e00e5a7 */ /* 0x000e6400080c007f */
[----:B-1----:R-:W-:Y:S05]  /*204b0*/  @!P6 BRA `(.L_x_2576) ;  /* 0xfffffffc00f0e947 */ /* 0x002fea000383ffff */
[----:B------:R-:W-:Y:S05]  /*204c0*/  BRA `(.L_x_2916) ;  /* 0xfffffe2800647947 */ /* 0x000fea000383ffff */
.L_x_2577:
        /* <DEDUP_REMOVED lines=8> */
.L_x_2918:
[----:B------:R-:W-:Y:S05]  /*20550*/  BSYNC B1 ;  /* 0x0000000000017941 */ /* 0x000fea0003800000 */
.L_x_2917:
        /* <DEDUP_REMOVED lines=8> */
.L_x_2919:
[----:B------:R-:W-:Y:S05]  /*205e0*/  BRA `(.L_x_2920) ;  /* 0xfffffe2800307947 */ /* 0x000fea000383ffff */
.L_x_2587:
[----:B0-----:R0:W1:Y:S02]  /*205f0*/  SYNCS.PHASECHK.TRANS64.TRYWAIT P6, [R62+URZ+0x28c90], R69 ;  /* 0x028c90453e0075a7 */ /* 0x00106400080c017f */
[----:B-1----:R-:W-:Y:S05]  /*20600*/  @!P6 NANOSLEEP.SYNCS 0x989680 ;  /* 0x009896800000e95d */ /* 0x002fea0003900000 */
[----:B------:R-:W1:Y:S02]  /*20610*/  @!P6 SYNCS.PHASECHK.TRANS64 P6, [R62+URZ+0x28c90], R69 ;  /* 0x028c90453e00e5a7 */ /* 0x000e6400080c007f */
[----:B-1----:R-:W-:Y:S05]  /*20620*/  @!P6 BRA `(.L_x_2587) ;  /* 0xfffffffc00f0e947 */ /* 0x002fea000383ffff */
[----:B------:R-:W-:Y:S05]  /*20630*/  BRA `(.L_x_2921) ;  /* 0xfffffe3000ac7947 */ /* 0x000fea000383ffff */
.L_x_2588:
        /* <DEDUP_REMOVED lines=8> */
.L_x_2923:
[----:B------:R-:W-:Y:S05]  /*206c0*/  BSYNC B1 ;  /* 0x0000000000017941 */ /* 0x000fea0003800000 */
.L_x_2922:
        /* <DEDUP_REMOVED lines=8> */
.L_x_2924:
[----:B------:R-:W-:Y:S01]  /*20750*/  IMAD.MOV.U32 R68, RZ, RZ, R14 ;  /* 0x000000ffff447224 */ /* 0x000fe200078e000e */
[----:B------:R-:W-:Y:S06]  /*20760*/  BRA `(.L_x_2925) ;  /* 0xfffffe3000747947 */ /* 0x000fec000383ffff */
.L_x_2593:
[----:B0-----:R0:W1:Y:S02]  /*20770*/  SYNCS.PHASECHK.TRANS64.TRYWAIT P0, [R62+URZ+0x28c90], R69 ;  /* 0x028c90453e0075a7 */ /* 0x001064000800017f */
[----:B-1----:R-:W-:Y:S05]  /*20780*/  @!P0 NANOSLEEP.SYNCS 0x989680 ;  /* 0x009896800000895d */ /* 0x002fea0003900000 */
[----:B------:R-:W1:Y:S02]  /*20790*/  @!P0 SYNCS.PHASECHK.TRANS64 P0, [R62+URZ+0x28c90], R69 ;  /* 0x028c90453e0085a7 */ /* 0x000e64000800007f */
[----:B-1----:R-:W-:Y:S05]  /*207a0*/  @!P0 BRA `(.L_x_2593) ;  /* 0xfffffffc00f08947 */ /* 0x002fea000383ffff */
[----:B------:R-:W-:Y:S05]  /*207b0*/  BRA `(.L_x_2926) ;  /* 0xfffffe3800907947 */ /* 0x000fea000383ffff */
.L_x_2594:
[----:B------:R-:W-:Y:S01]  /*207c0*/  BSSY B1, `(.L_x_2927) ;  /* 0x0000007000017945 */ /* 0x000fe20003800000 */
[----:B------:R-:W-:Y:S02]  /*207d0*/  IMAD.MOV.U32 R12, RZ, RZ, RZ ;  /* 0x000000ffff0c7224 */ /* 0x000fe400078e00ff */
[----:B------:R-:W-:Y:S02]  /*207e0*/  IMAD.MOV.U32 R11, RZ, RZ, 0x1c1f ;  /* 0x00001c1fff0b7424 */ /* 0x000fe400078e00ff */
[----:B------:R-:W-:-:S07]  /*207f0*/  IMAD.MOV.U32 R15, RZ, RZ, -0x1 ;  /* 0xffffffffff0f7424 */ /* 0x000fce00078e00ff */
[----:B0-----:R-:W-:Y:S05]  /*20800*/  WARPSYNC.COLLECTIVE R15, `(.L_x_2928) ;  /* 0x000000000f087348 */ /* 0x001fea0003c00000 */
[----:B------:R1:W2:Y:S02]  /*20810*/  SHFL.IDX P6, R14, R13, R12, R11 ;  /* 0x0000000c0d0e7389 */ /* 0x0002a400000c000b */
[----:B012---:R-:W-:Y:S01]  /*20820*/  ENDCOLLECTIVE ;  /* 0x000000000000791b */ /* 0x007fe20003800000 */
.L_x_2928:
[----:B------:R-:W-:Y:S05]  /*20830*/  BSYNC B1 ;  /* 0x0000000000017941 */ /* 0x000fea0003800000 */
.L_x_2927:
[----:B------:R-:W-:Y:S01]  /*20840*/  IMAD.MOV.U32 R13, RZ, RZ, R5 ;  /* 0x000000ffff0d7224 */ /* 0x000fe200078e0005 */
[----:B------:R-:W-:Y:S01]  /*20850*/  MOV R29, R14 ;  /* 0x0000000e001d7202 */ /* 0x000fe20000000f00 */
[----:B------:R-:W-:Y:S02]  /*20860*/  IMAD.MOV.U32 R12, RZ, RZ, RZ ;  /* 0x000000ffff0c7224 */ /* 0x000fe400078e00ff */
[----:B------:R-:W-:Y:S02]  /*20870*/  IMAD.MOV.U32 R11, RZ, RZ, 0x1c1f ;  /* 0x00001c1fff0b7424 */ /* 0x000fe400078e00ff */
[----:B------:R-:W-:-:S07]  /*20880*/  IMAD.MOV.U32 R15, RZ, RZ, -0x1 ;  /* 0xffffffffff0f7424 */ /* 0x000fce00078e00ff */
[----:B------:R-:W-:Y:S05]  /*20890*/  WARPSYNC.COLLECTIVE R15, `(.L_x_2929) ;  /* 0x000000000f087348 */ /* 0x000fea0003c00000 */
[----:B------:R0:W1:Y:S02]  /*208a0*/  SHFL.IDX P6, R14, R13, R12, R11 ;  /* 0x0000000c0d0e7389 */ /* 0x00006400000c000b */
[----:B01----:R-:W-:Y:S01]  /*208b0*/  ENDCOLLECTIVE ;  /* 0x000000000000791b */ /* 0x003fe20003800000 */
.L_x_2929:
[----:B------:R-:W-:Y:S05]  /*208c0*/  BRA `(.L_x_2930) ;  /* 0xfffffe3800b87947 */ /* 0x000fea000383ffff */
.L_x_2598:
[----:B--2---:R2:W4:Y:S02]  /*208d0*/  SYNCS.PHASECHK.TRANS64.TRYWAIT P5, [R62+URZ+0x28cb0], R69 ;  /* 0x028cb0453e0075a7 */ /* 0x00452400080a017f */
[----:B----4-:R-:W-:Y:S05]  /*208e0*/  @!P5 NANOSLEEP.SYNCS 0x989680 ;  /* 0x009896800000d95d */ /* 0x010fea0003900000 */
[----:B------:R-:W4:Y:S02]  /*208f0*/  @!P5 SYNCS.PHASECHK.TRANS64 P5, [R62+URZ+0x28cb0], R69 ;  /* 0x028cb0453e00d5a7 */ /* 0x000f2400080a007f */
[----:B----4-:R-:W-:Y:S05]  /*20900*/  @!P5 BRA `(.L_x_2598) ;  /* 0xfffffffc00f0d947 */ /* 0x010fea000383ffff */
[----:B------:R-:W-:Y:S05]  /*20910*/  BRA `(.L_x_2931) ;  /* 0xfffffe3c00447947 */ /* 0x000fea000383ffff */
.L_x_2617:
[----:B0-----:R0:W1:Y:S02]  /*20920*/  SYNCS.PHASECHK.TRANS64.TRYWAIT P1, [R3+URZ+0x28c50], R6 ;  /* 0x028c5006030075a7 */ /* 0x001064000802017f */
[----:B-1----:R-:W-:Y:S05]  /*20930*/  @!P1 NANOSLEEP.SYNCS 0x989680 ;  /* 0x009896800000995d */ /* 0x002fea0003900000 */
[----:B------:R-:W1:Y:S02]  /*20940*/  @!P1 SYNCS.PHASECHK.TRANS64 P1, [R3+URZ+0x28c50], R6 ;  /* 0x028c5006030095a7 */ /* 0x000e64000802007f */
[----:B-1----:R-:W-:Y:S05]  /*20950*/  @!P1 BRA `(.L_x_2617) ;  /* 0xfffffffc00f09947 */ /* 0x002fea000383ffff */
[----:B------:R-:W-:Y:S05]  /*20960*/  BRA `(.L_x_2932) ;  /* 0xfffffe5000447947 */ /* 0x000fea000383ffff */
.L_x_2625:
[----:B-1----:R1:W2:Y:S02]  /*20970*/  SYNCS.PHASECHK.TRANS64.TRYWAIT P1, [R5+URZ+0x28c50], R14 ;  /* 0x028c500e050075a7 */ /* 0x0022a4000802017f */
[----:B--2---:R-:W-:Y:S05]  /*20980*/  @!P1 NANOSLEEP.SYNCS 0x989680 ;  /* 0x009896800000995d */ /* 0x004fea0003900000 */
[----:B------:R-:W2:Y:S02]  /*20990*/  @!P1 SYNCS.PHASECHK.TRANS64 P1, [R5+URZ+0x28c50], R14 ;  /* 0x028c500e050095a7 */ /* 0x000ea4000802007f */
[----:B--2---:R-:W-:Y:S05]  /*209a0*/  @!P1 BRA `(.L_x_2625) ;  /* 0xfffffffc00f09947 */ /* 0x004fea000383ffff */
[----:B------:R-:W-:Y:S05]  /*209b0*/  BRA `(.L_x_2624) ;  /* 0xfffffe5c00707947 */ /* 0x000fea000383ffff */
.L_x_2647:
        /* <DEDUP_REMOVED lines=8> */
.L_x_2934:
[----:B------:R-:W-:Y:S05]  /*20a40*/  BSYNC B1 ;  /* 0x0000000000017941 */ /* 0x000fea0003800000 */
.L_x_2933:
        /* <DEDUP_REMOVED lines=8> */
.L_x_2935:
[----:B------:R-:W-:Y:S02]  /*20ad0*/  IMAD.MOV.U32 R13, RZ, RZ, R8 ;  /* 0x000000ffff0d7224 */ /* 0x000fe400078e0008 */
[----:B------:R-:W-:-:S07]  /*20ae0*/  IMAD.MOV.U32 R0, RZ, RZ, R14 ;  /* 0x000000ffff007224 */ /* 0x000fce00078e000e */
[----:B------:R-:W-:Y:S05]  /*20af0*/  WARPSYNC.COLLECTIVE R15, `(.L_x_2936) ;  /* 0x000000000f087348 */ /* 0x000fea0003c00000 */
[----:B------:R0:W1:Y:S02]  /*20b00*/  SHFL.IDX P6, R14, R13, R12, R11 ;  /* 0x0000000c0d0e7389 */ /* 0x00006400000c000b */
[----:B01----:R-:W-:Y:S01]  /*20b10*/  ENDCOLLECTIVE ;  /* 0x000000000000791b */ /* 0x003fe20003800000 */
.L_x_2936:
[----:B------:R-:W-:Y:S02]  /*20b20*/  IMAD.MOV.U32 R13, RZ, RZ, R7 ;  /* 0x000000ffff0d7224 */ /* 0x000fe400078e0007 */
[----:B------:R-:W-:-:S07]  /*20b30*/  IMAD.MOV.U32 R5, RZ, RZ, R14 ;  /* 0x000000ffff057224 */ /* 0x000fce00078e000e */
[----:B------:R-:W-:Y:S05]  /*20b40*/  WARPSYNC.COLLECTIVE R15, `(.L_x_2937) ;  /* 0x000000000f087348 */ /* 0x000fea0003c00000 */
[----:B------:R0:W1:Y:S02]  /*20b50*/  SHFL.IDX P6, R14, R13, R12, R11 ;  /* 0x0000000c0d0e7389 */ /* 0x00006400000c000b */
[----:B01----:R-:W-:Y:S01]  /*20b60*/  ENDCOLLECTIVE ;  /* 0x000000000000791b */ /* 0x003fe20003800000 */
.L_x_2937:
[----:B------:R-:W-:Y:S05]  /*20b70*/  BRA `(.L_x_2938) ;  /* 0xfffffe7800447947 */ /* 0x000fea000383ffff */
.L_x_2650:
[----:B------:R-:W-:Y:S01]  /*20b80*/  BSSY B1, `(.L_x_2939) ;  /* 0x0000008000017945 */ /* 0x000fe20003800000 */
[----:B------:R-:W-:Y:S02]  /*20b90*/  IMAD.MOV.U32 R13, RZ, RZ, R6 ;  /* 0x000000ffff0d7224 */ /* 0x000fe400078e0006 */
[----:B------:R-:W-:Y:S02]  /*20ba0*/  IMAD.MOV.U32 R12, RZ, RZ, 0x1 ;  /* 0x00000001ff0c7424 */ /* 0x000fe400078e00ff */
[----:B------:R-:W-:Y:S02]  /*20bb0*/  IMAD.MOV.U32 R11, RZ, RZ, 0x1c1f ;  /* 0x00001c1fff0b7424 */ /* 0x000fe400078e00ff */
[----:B------:R-:W-:-:S07]  /*20bc0*/  IMAD.MOV.U32 R15, RZ, RZ, -0x1 ;  /* 0xffffffffff0f7424 */ /* 0x000fce00078e00ff */
[----:B0---4-:R-:W-:Y:S05]  /*20bd0*/  WARPSYNC.COLLECTIVE R15, `(.L_x_2940) ;  /* 0x000000000f087348 */ /* 0x011fea0003c00000 */
[----:B----4-:R1:W2:Y:S02]  /*20be0*/  SHFL.IDX P6, R14, R13, R12, R11 ;  /* 0x0000000c0d0e7389 */ /* 0x0102a400000c000b */
[----:B012---:R-:W-:Y:S01]  /*20bf0*/  ENDCOLLECTIVE ;  /* 0x000000000000791b */ /* 0x007fe20003800000 */
.L_x_2940:
[----:B------:R-:W-:Y:S05]  /*20c00*/  BSYNC B1 ;  /* 0x0000000000017941 */ /* 0x000fea0003800000 */
.L_x_2939:
[----:B------:R-:W-:Y:S02]  /*20c10*/  IMAD.MOV.U32 R13, RZ, RZ, R4 ;  /* 0x000000ffff0d7224 */ /* 0x000fe400078e0004 */
[----:B------:R-:W-:Y:S02]  /*20c20*/  IMAD.MOV.U32 R12, RZ, RZ, 0x1 ;  /* 0x00000001ff0c7424 */ /* 0x000fe400078e00ff */
[----:B------:R-:W-:Y:S02]  /*20c30*/  IMAD.MOV.U32 R11, RZ, RZ, 0x1c1f ;  /* 0x00001c1fff0b7424 */ /* 0x000fe400078e00ff */
[----:B------:R-:W-:Y:S02]  /*20c40*/  IMAD.MOV.U32 R15, RZ, RZ, -0x1 ;  /* 0xffffffffff0f7424 */ /* 0x000fe400078e00ff */
[----:B------:R-:W-:-:S07]  /*20c50*/  IMAD.MOV.U32 R3, RZ, RZ, R14 ;  /* 0x000000ffff037224 */ /* 0x000fce00078e000e */
[----:B------:R-:W-:Y:S05]  /*20c60*/  WARPSYNC.COLLECTIVE R15, `(.L_x_2941) ;  /* 0x000000000f087348 */ /* 0x000fea0003c00000 */
[----:B------:R0:W1:Y:S02]  /*20c70*/  SHFL.IDX P6, R14, R13, R12, R11 ;  /* 0x0000000c0d0e7389 */ /* 0x00006400000c000b */
[----:B01----:R-:W-:Y:S01]  /*20c80*/  ENDCOLLECTIVE ;  /* 0x000000000000791b */ /* 0x003fe20003800000 */
.L_x_2941:
[----:B------:R-:W-:Y:S02]  /*20c90*/  IMAD.MOV.U32 R13, RZ, RZ, R8 ;  /* 0x000000ffff0d7224 */ /* 0x000fe400078e0008 */
[----:B------:R-:W-:-:S07]  /*20ca0*/  IMAD.MOV.U32 R0, RZ, RZ, R14 ;  /* 0x000000ffff007224 */ /* 0x000fce00078e000e */
[----:B------:R-:W-:Y:S05]  /*20cb0*/  WARPSYNC.COLLECTIVE R15, `(.L_x_2942) ;  /* 0x000000000f087348 */ /* 0x000fea0003c00000 */
[----:B------:R0:W1:Y:S02]  /*20cc0*/  SHFL.IDX P6, R14, R13, R12, R11 ;  /* 0x0000000c0d0e7389 */ /* 0x00006400000c000b */
[----:B01----:R-:W-:Y:S01]  /*20cd0*/  ENDCOLLECTIVE ;  /* 0x000000000000791b */ /* 0x003fe20003800000 */
.L_x_2942:
[----:B------:R-:W-:Y:S02]  /*20ce0*/  IMAD.MOV.U32 R13, RZ, RZ, R7 ;  /* 0x000000ffff0d7224 */ /* 0x000fe400078e0007 */
[----:B------:R-:W-:-:S07]  /*20cf0*/  IMAD.MOV.U32 R5, RZ, RZ, R14 ;  /* 0x000000ffff057224 */ /* 0x000fce00078e000e */
[----:B------:R-:W-:Y:S05]  /*20d00*/  WARPSYNC.COLLECTIVE R15, `(.L_x_2943) ;  /* 0x000000000f087348 */ /* 0x000fea0003c00000 */
[----:B------:R0:W1:Y:S02]  /*20d10*/  SHFL.IDX P6, R14, R13, R12, R11 ;  /* 0x0000000c0d0e7389 */ /* 0x00006400000c000b */
[----:B01----:R-:W-:Y:S01]  /*20d20*/  ENDCOLLECTIVE ;  /* 0x000000000000791b */ /* 0x003fe20003800000 */
.L_x_2943:
[----:B------:R-:W-:Y:S05]  /*20d30*/  BRA `(.L_x_2944) ;  /* 0xfffffe7800a07947 */ /* 0x000fea000383ffff */
.L_x_2654:
[----:B0-----:R0:W1:Y:S02]  /*20d40*/  SYNCS.PHASECHK.TRANS64.TRYWAIT P0, [R2+URZ+0x28c00], R35 ;  /* 0x028c0023020075a7 */ /* 0x001064000800017f */
[----:B-1----:R-:W-:Y:S05]  /*20d50*/  @!P0 NANOSLEEP.SYNCS 0x989680 ;  /* 0x009896800000895d */ /* 0x002fea0003900000 */
[----:B------:R-:W1:Y:S02]  /*20d60*/  @!P0 SYNCS.PHASECHK.TRANS64 P0, [R2+URZ+0x28c00], R35 ;  /* 0x028c0023020085a7 */ /* 0x000e64000800007f */
[----:B-1----:R-:W-:Y:S05]  /*20d70*/  @!P0 BRA `(.L_x_2654) ;  /* 0xfffffffc00f08947 */ /* 0x002fea000383ffff */
[----:B------:R-:W-:Y:S05]  /*20d80*/  BRA `(.L_x_2945) ;  /* 0xfffffe7c00a47947 */ /* 0x000fea000383ffff */
.L_x_2662:
[----:B------:R-:W0:Y:S01]  /*20d90*/  LDC R37, c[0x0][0x3f4] ;  /* 0x0000fd00ff257b82 */ /* 0x000e220000000800 */
        /* <DEDUP_REMOVED lines=8> */
.L_x_2947:
[----:B------:R-:W-:Y:S05]  /*20e20*/  BSYNC B1 ;  /* 0x0000000000017941 */ /* 0x000fea0003800000 */
.L_x_2946:
[----:B------:R-:W-:Y:S01]  /*20e30*/  IMAD.MOV.U32 R13, RZ, RZ, R25 ;  /* 0x000000ffff0d7224 */ /* 0x000fe200078e0019 */
[----:B------:R-:W-:Y:S01]  /*20e40*/  MOV R12, RZ ;  /* 0x000000ff000c7202 */ /* 0x000fe20000000f00 */
[----:B------:R-:W-:Y:S01]  /*20e50*/  IMAD.MOV.U32 R11, RZ, RZ, 0x1c1f ;  /* 0x00001c1fff0b7424 */ /* 0x000fe200078e00ff */
[----:B------:R-:W-:Y:S01]  /*20e60*/  ISETP.GE.AND P0, PT, R16, R37, PT ;  /* 0x000000251000720c */ /* 0x000fe20003f06270 */
[----:B------:R-:W-:Y:S02]  /*20e70*/  IMAD.MOV.U32 R15, RZ, RZ, -0x1 ;  /* 0xffffffffff0f7424 */ /* 0x000fe400078e00ff */
[----:B------:R-:W-:Y:S02]  /*20e80*/  IMAD.MOV.U32 R0, RZ, RZ, R14 ;  /* 0x000000ffff007224 */ /* 0x000fe400078e000e */
[----:B------:R-:W-:-:S08]  /*20e90*/  IMAD R34, R23, R34, RZ ;  /* 0x0000002217227224 */ /* 0x000fd000078e02ff */
[----:B------:R-:W-:Y:S05]  /*20ea0*/  WARPSYNC.COLLECTIVE R15, `(.L_x_2948) ;  /* 0x000000000f087348 */ /* 0x000fea0003c00000 */
[----:B------:R0:W1:Y:S02]  /*20eb0*/  SHFL.IDX P6, R14, R13, R12, R11 ;  /* 0x0000000c0d0e7389 */ /* 0x00006400000c000b */
[----:B01----:R-:W-:Y:S01]  /*20ec0*/  ENDCOLLECTIVE ;  /* 0x000000000000791b */ /* 0x003fe20003800000 */
.L_x_2948:
[----:B------:R-:W-:Y:S01]  /*20ed0*/  ISETP.GE.OR P1, PT, R39, R34, P0 ;  /* 0x000000222700720c */ /* 0x000fe20000726670 */
[----:B------:R-:W-:-:S12]  /*20ee0*/  IMAD.MOV.U32 R13, RZ, RZ, R24 ;  /* 0x000000ffff0d7224 */ /* 0x000fd800078e0018 */
[C---:B------:R-:W-:Y:S01]  /*20ef0*/  @!P1 IMAD.SHL.U32 R5, R16.reuse, 0x2, RZ ;  /* 0x0000000210059824 */ /* 0x040fe200078e00ff */
[----:B------:R-:W-:Y:S01]  /*20f00*/  @!P1 SHF.L.U64.HI R21, R16, 0x1, R17 ;  /* 0x0000000110159819 */ /* 0x000fe20000010211 */
[----:B------:R-:W-:-:S07]  /*20f10*/  IMAD.MOV.U32 R3, RZ, RZ, R14 ;  /* 0x000000ffff037224 */ /* 0x000fce00078e000e */
[----:B------:R-:W-:Y:S05]  /*20f20*/  WARPSYNC.COLLECTIVE R15, `(.L_x_2949) ;  /* 0x000000000f087348 */ /* 0x000fea0003c00000 */
[----:B------:R0:W1:Y:S02]  /*20f30*/  SHFL.IDX P6, R14, R13, R12, R11 ;  /* 0x0000000c0d0e7389 */ /* 0x00006400000c000b */
[----:B01----:R-:W-:Y:S01]  /*20f40*/  ENDCOLLECTIVE ;  /* 0x000000000000791b */ /* 0x003fe20003800000 */
.L_x_2949:
[----:B------:R-:W-:-:S05]  /*20f50*/  @!P1 IADD3 R6, P2, R3, R5, RZ ;  /* 0x0000000503069210 */ /* 0x000fca0007f5e0ff */
[----:B------:R-:W-:Y:S02]  /*20f60*/  @!P1 IMAD.X R7, R0, 0x1, R21, P2 ;  /* 0x0000000100079824 */ /* 0x000fe400010e0615 */
[----:B------:R-:W-:Y:S02]  /*20f70*/  IMAD.MOV.U32 R13, RZ, RZ, R27 ;  /* 0x000000ffff0d7224 */ /* 0x000fe400078e001b */
[----:B------:R-:W-:-:S07]  /*20f80*/  IMAD.MOV.U32 R4, RZ, RZ, R14 ;  /* 0x000000ffff047224 */ /* 0x000fce00078e000e */
[----:B------:R-:W-:Y:S05]  /*20f90*/  WARPSYNC.COLLECTIVE R15, `(.L_x_2950) ;  /* 0x000000000f087348 */ /* 0x000fea0003c00000 */
[----:B------:R0:W1:Y:S02]  /*20fa0*/  SHFL.IDX P6, R14, R13, R12, R11 ;  /* 0x0000000c0d0e7389 */ /* 0x00006400000c000b */
[----:B01----:R-:W-:Y:S01]  /*20fb0*/  ENDCOLLECTIVE ;  /* 0x000000000000791b */ /* 0x003fe20003800000 */
.L_x_2950:
[----:B------:R-:W2:Y:S01]  /*20fc0*/  @!P1 LD.E.128 R8, desc[UR40][R6.64] ;  /* 0x0000002806089980 */ /* 0x000ea2000c101d00 */
[----:B------:R-:W-:-:S05]  /*20fd0*/  @!P1 IADD3 R14, P2, R14, R5, RZ ;  /* 0x000000050e0e9210 */ /* 0x000fca0007f5e0ff */
[----:B------:R-:W-:-:S04]  /*20fe0*/  @!P1 IMAD.X R3, R4, 0x1, R21, P2 ;  /* 0x0000000104039824 */ /* 0x000fc800010e0615 */
[----:B------:R-:W-:-:S05]  /*20ff0*/  @!P1 IMAD.MOV.U32 R15, RZ, RZ, R3 ;  /* 0x000000ffff0f9224 */ /* 0x000fca00078e0003 */
[----:B------:R0:W5:Y:S01]  /*21000*/  @!P1 LD.E.128 R4, desc[UR40][R14.64] ;  /* 0x000000280e049980 */ /* 0x000162000c101d00 */
[----:B------:R-:W-:Y:S01]  /*21010*/  CS2R R32, SRZ ;  /* 0x0000000000207805 */ /* 0x000fe2000001ff00 */
[----:B------:R-:W-:Y:S01]  /*21020*/  IMAD.MOV.U32 R13, RZ, RZ, R26 ;  /* 0x000000ffff0d7224 */ /* 0x000fe200078e001a */
[----:B------:R-:W-:Y:S01]  /*21030*/  CS2R R30, SRZ ;  /* 0x00000000001e7805 */ /* 0x000fe2000001ff00 */
[----:B------:R-:W-:Y:S01]  /*21040*/  IMAD.MOV.U32 R12, RZ, RZ, 0x1 ;  /* 0x00000001ff0c7424 */ /* 0x000fe200078e00ff */
[----:B------:R-:W-:Y:S02]  /*21050*/  CS2R R28, SRZ ;  /* 0x00000000001c7805 */ /* 0x000fe4000001ff00 */
[----:B------:R-:W-:Y:S01]  /*21060*/  CS2R R20, SRZ ;  /* 0x0000000000147805 */ /* 0x000fe2000001ff00 */
[----:B0-----:R-:W-:Y:S02]  /*21070*/  IMAD.MOV.U32 R15, RZ, RZ, -0x1 ;  /* 0xffffffffff0f7424 */ /* 0x001fe400078e00ff */
[----:B--2---:R-:W-:-:S02]  /*21080*/  @!P1 IMAD.MOV.U32 R33, RZ, RZ, R11 ;  /* 0x000000ffff219224 */ /* 0x004fc400078e000b */
[----:B------:R-:W-:Y:S02]  /*21090*/  IMAD.MOV.U32 R11, RZ, RZ, 0x1c1f ;  /* 0x00001c1fff0b7424 */ /* 0x000fe400078e00ff */
[----:B------:R-:W-:Y:S02]  /*210a0*/  @!P1 IMAD.MOV.U32 R30, RZ, RZ, R8 ;  /* 0x000000ffff1e9224 */ /* 0x000fe400078e0008 */
[----:B------:R-:W-:-:S07]  /*210b0*/  @!P1 IMAD.MOV.U32 R31, RZ, RZ, R9 ;  /* 0x000000ffff1f9224 */ /* 0x000fce00078e0009 */
[----:B-----5:R-:W-:Y:S05]  /*210c0*/  WARPSYNC.COLLECTIVE R15, `(.L_x_2951) ;  /* 0x000000000f087348 */ /* 0x020fea0003c00000 */
[----:B------:R0:W1:Y:S02]  /*210d0*/  SHFL.IDX P6, R14, R13, R12, R11 ;  /* 0x0000000c0d0e7389 */ /* 0x00006400000c000b */
[----:B01---5:R-:W-:Y:S01]  /*210e0*/  ENDCOLLECTIVE ;  /* 0x000000000000791b */ /* 0x023fe20003800000 */
.L_x_2951:
[----:B------:R-:W-:Y:S02]  /*210f0*/  IMAD.MOV.U32 R0, RZ, RZ, R30 ;  /* 0x000000ffff007224 */ /* 0x000fe400078e001e */
[----:B------:R-:W-:Y:S02]  /*21100*/  IMAD.MOV.U32 R3, RZ, RZ, R31 ;  /* 0x000000ffff037224 */ /* 0x000fe400078e001f */
[----:B------:R-:W-:Y:S01]  /*21110*/  @!P1 IMAD.MOV.U32 R32, RZ, RZ, R10 ;  /* 0x000000ffff209224 */ /* 0x000fe200078e000a */
[----:B------:R-:W-:Y:S01]  /*21120*/  PRMT R36, R36, 0x5410, R0 ;  /* 0x0000541024247816 */ /* 0x000fe20000000000 */
[----:B------:R-:W-:Y:S01]  /*21130*/  IMAD.MOV.U32 R9, RZ, RZ, R33 ;  /* 0x000000ffff097224 */ /* 0x000fe200078e0021 */
[----:B------:R-:W-:Y:S01]  /*21140*/  PRMT R46, R46, 0x5410, R3 ;  /* 0x000054102e2e7816 */ /* 0x000fe20000000003 */
[----:B------:R-:W-:-:S03]  /*21150*/  IMAD.MOV.U32 R8, RZ, RZ, R32 ;  /* 0x000000ffff087224 */ /* 0x000fc600078e0020 */
[----:B------:R-:W-:Y:S01]  /*21160*/  PRMT R36, R9, 0x7610, R36 ;  /* 0x0000761009247816 */ /* 0x000fe20000000024 */
[----:B------:R-:W-:Y:S01]  /*21170*/  IMAD.MOV.U32 R13, RZ, RZ, R25 ;  /* 0x000000ffff0d7224 */ /* 0x000fe200078e0019 */
[----:B------:R-:W-:Y:S01]  /*21180*/  PRMT R35, R8, 0x7610, R35 ;  /* 0x0000761008237816 */ /* 0x000fe20000000023 */
[----:B------:R-:W-:Y:S02]  /*21190*/  @!P1 IMAD.MOV.U32 R28, RZ, RZ, R4 ;  /* 0x000000ffff1c9224 */ /* 0x000fe400078e0004 */
[----:B------:R-:W-:Y:S02]  /*211a0*/  @!P1 IMAD.MOV.U32 R29, RZ, RZ, R5 ;  /* 0x000000ffff1d9224 */ /* 0x000fe400078e0005 */
[----:B------:R-:W-:Y:S02]  /*211b0*/  @!P1 IMAD.MOV.U32 R21, RZ, RZ, R7 ;  /* 0x000000ffff159224 */ /* 0x000fe400078e0007 */
[----:B------:R-:W-:Y:S02]  /*211c0*/  @!P1 IMAD.MOV.U32 R20, RZ, RZ, R6 ;  /* 0x000000ffff149224 */ /* 0x000fe400078e0006 */
[----:B------:R-:W-:-:S07]  /*211d0*/  IMAD.MOV.U32 R0, RZ, RZ, R14 ;  /* 0x000000ffff007224 */ /* 0x000fce00078e000e */
[----:B------:R-:W-:Y:S05]  /*211e0*/  WARPSYNC.COLLECTIVE R15, `(.L_x_2952) ;  /* 0x000000000f087348 */ /* 0x000fea0003c00000 */
[----:B------:R0:W1:Y:S02]  /*211f0*/  SHFL.IDX P6, R14, R13, R12, R11 ;  /* 0x0000000c0d0e7389 */ /* 0x00006400000c000b */
[----:B01----:R-:W-:Y:S01]  /*21200*/  ENDCOLLECTIVE ;  /* 0x000000000000791b */ /* 0x003fe20003800000 */
.L_x_2952:
[----:B------:R-:W-:Y:S02]  /*21210*/  IMAD.MOV.U32 R4, RZ, RZ, R28 ;  /* 0x000000ffff047224 */ /* 0x000fe400078e001c */
[----:B------:R-:W-:Y:S02]  /*21220*/  IMAD.MOV.U32 R5, RZ, RZ, R29 ;  /* 0x000000ffff057224 */ /* 0x000fe400078e001d */
[----:B------:R-:W-:Y:S01]  /*21230*/  IMAD.MOV.U32 R7, RZ, RZ, R21 ;  /* 0x000000ffff077224 */ /* 0x000fe200078e0015 */
[----:B------:R-:W-:Y:S01]  /*21240*/  PRMT R35, R35, 0x5410, R4 ;  /* 0x0000541023237816 */ /* 0x000fe20000000004 */
[----:B------:R-:W-:-:S03]  /*21250*/  IMAD.MOV.U32 R6, RZ, RZ, R20 ;  /* 0x000000ffff067224 */ /* 0x000fc600078e0014 */
[----:B------:R-:W-:Y:S02]  /*21260*/  PRMT R41, R7, 0x5410, R5 ;  /* 0x0000541007297816 */ /* 0x000fe40000000005 */
[----:B------:R-:W-:Y:S02]  /*21270*/  CS2R R4, SRZ ;  /* 0x0000000000047805 */ /* 0x000fe4000001ff00 */
[----:B------:R-:W-:Y:S01]  /*21280*/  PRMT R43, R43, 0x5410, R6 ;  /* 0x000054102b2b7816 */ /* 0x000fe20000000006 */
[----:B------:R-:W-:Y:S02]  /*21290*/  IMAD.MOV.U32 R13, RZ, RZ, R24 ;  /* 0x000000ffff0d7224 */ /* 0x000fe400078e0018 */
[----:B------:R-:W-:-:S07]  /*212a0*/  IMAD.MOV.U32 R3, RZ, RZ, R14 ;  /* 0x000000ffff037224 */ /* 0x000fce00078e000e */
[----:B------:R-:W-:Y:S05]  /*212b0*/  WARPSYNC.COLLECTIVE R15, `(.L_x_2953) ;  /* 0x000000000f087348 */ /* 0x000fea0003c00000 */
[----:B------:R0:W1:Y:S02]  /*212c0*/  SHFL.IDX P6, R14, R13, R12, R11 ;  /* 0x0000000c0d0e7389 */ /* 0x00006400000c000b */
[----:B01----:R-:W-:Y:S01]  /*212d0*/  ENDCOLLECTIVE ;  /* 0x000000000000791b */ /* 0x003fe20003800000 */
.L_x_2953:
[----:B------:R-:W-:Y:S02]  /*212e0*/  IMAD.MOV.U32 R13, RZ, RZ, R27 ;  /* 0x000000ffff0d7224 */ /* 0x000fe400078e001b */
[----:B------:R-:W-:-:S07]  /*212f0*/  IMAD.MOV.U32 R24, RZ, RZ, R14 ;  /* 0x000000ffff187224 */ /* 0x000fce00078e000e */
[----:B------:R-:W-:Y:S05]  /*21300*/  WARPSYNC.COLLECTIVE R15, `(.L_x_2954) ;  /* 0x000000000f087348 */ /* 0x000fea0003c00000 */
[----:B------:R0:W1:Y:S02]  /*21310*/  SHFL.IDX P6, R14, R13, R12, R11 ;  /* 0x0000000c0d0e7389 */ /* 0x00006400000c000b */
[----:B01----:R-:W-:Y:S01]  /*21320*/  ENDCOLLECTIVE ;  /* 0x000000000000791b */ /* 0x003fe20003800000 */
.L_x_2954:
[----:B------:R-:W-:Y:S05]  /*21330*/  BRA `(.L_x_2955) ;  /* 0xfffffe8800c87947 */ /* 0x000fea000383ffff */
.L_x_2666:
[----:B0-----:R0:W1:Y:S02]  /*21340*/  SYNCS.PHASECHK.TRANS64.TRYWAIT P1, [R2+URZ+0x28c00], R13 ;  /* 0x028c000d020075a7 */ /* 0x001064000802017f */
[----:B-1----:R-:W-:Y:S05]  /*21350*/  @!P1 NANOSLEEP.SYNCS 0x989680 ;  /* 0x009896800000995d */ /* 0x002fea0003900000 */
[----:B------:R-:W1:Y:S02]  /*21360*/  @!P1 SYNCS.PHASECHK.TRANS64 P1, [R2+URZ+0x28c00], R13 ;  /* 0x028c000d020095a7 */ /* 0x000e64000802007f */
[----:B-1----:R-:W-:Y:S05]  /*21370*/  @!P1 BRA `(.L_x_2666) ;  /* 0xfffffffc00f09947 */ /* 0x002fea000383ffff */
[----:B------:R-:W-:Y:S05]  /*21380*/  BRA `(.L_x_2956) ;  /* 0xfffffe8c00687947 */ /* 0x000fea000383ffff */
.L_x_2672:
[----:B0-----:R0:W2:Y:S02]  /*21390*/  SYNCS.PHASECHK.TRANS64.TRYWAIT P1, [R12+URZ+0x28c30], R21 ;  /* 0x028c30150c0075a7 */ /* 0x0010a4000802017f */
[----:B--2---:R-:W-:Y:S05]  /*213a0*/  @!P1 NANOSLEEP.SYNCS 0x989680 ;  /* 0x009896800000995d */ /* 0x004fea0003900000 */
[----:B------:R-:W2:Y:S02]  /*213b0*/  @!P1 SYNCS.PHASECHK.TRANS64 P1, [R12+URZ+0x28c30], R21 ;  /* 0x028c30150c0095a7 */ /* 0x000ea4000802007f */
[----:B--2---:R-:W-:Y:S05]  /*213c0*/  @!P1 BRA `(.L_x_2672) ;  /* 0xfffffffc00f09947 */ /* 0x004fea000383ffff */
[----:B------:R-:W-:Y:S05]  /*213d0*/  BRA `(.L_x_2671) ;  /* 0xfffffe9c003c7947 */ /* 0x000fea000383ffff */
.L_x_2686:
[----:B--2---:R2:W3:Y:S02]  /*213e0*/  SYNCS.PHASECHK.TRANS64.TRYWAIT P1, [R12+URZ+0x28c50], R21 ;  /* 0x028c50150c0075a7 */ /* 0x0044e4000802017f */
[----:B---3--:R-:W-:Y:S05]  /*213f0*/  @!P1 NANOSLEEP.SYNCS 0x989680 ;  /* 0x009896800000995d */ /* 0x008fea0003900000 */
[----:B------:R-:W3:Y:S02]  /*21400*/  @!P1 SYNCS.PHASECHK.TRANS64 P1, [R12+URZ+0x28c50], R21 ;  /* 0x028c50150c0095a7 */ /* 0x000ee4000802007f */
[----:B---3--:R-:W-:Y:S05]  /*21410*/  @!P1 BRA `(.L_x_2686) ;  /* 0xfffffffc00f09947 */ /* 0x008fea000383ffff */
[----:B------:R-:W-:Y:S05]  /*21420*/  BRA `(.L_x_2685) ;  /* 0xfffffebc00107947 */ /* 0x000fea000383ffff */
.L_x_2699:
[----:B-1----:R1:W2:Y:S02]  /*21430*/  SYNCS.PHASECHK.TRANS64.TRYWAIT P1, [R21+URZ+0x28c30], R212 ;  /* 0x028c30d4150075a7 */ /* 0x0022a4000802017f */
[----:B--2---:R-:W-:Y:S05]  /*21440*/  @!P1 NANOSLEEP.SYNCS 0x989680 ;  /* 0x009896800000995d */ /* 0x004fea0003900000 */
[----:B------:R-:W2:Y:S02]  /*21450*/  @!P1 SYNCS.PHASECHK.TRANS64 P1, [R21+URZ+0x28c30], R212 ;  /* 0x028c30d4150095a7 */ /* 0x000ea4000802007f */
[----:B--2---:R-:W-:Y:S05]  /*21460*/  @!P1 BRA `(.L_x_2699) ;  /* 0xfffffffc00f09947 */ /* 0x004fea000383ffff */
[----:B------:R-:W-:Y:S05]  /*21470*/  BRA `(.L_x_2698) ;  /* 0xfffffec0009c7947 */ /* 0x000fea000383ffff */
.L_x_2713:
[----:B--2---:R2:W3:Y:S02]  /*21480*/  SYNCS.PHASECHK.TRANS64.TRYWAIT P1, [R21+URZ+0x28c50], R212 ;  /* 0x028c50d4150075a7 */ /* 0x0044e4000802017f */
[----:B---3--:R-:W-:Y:S05]  /*21490*/  @!P1 NANOSLEEP.SYNCS 0x989680 ;  /* 0x009896800000995d */ /* 0x008fea0003900000 */
[----:B------:R-:W3:Y:S02]  /*214a0*/  @!P1 SYNCS.PHASECHK.TRANS64 P1, [R21+URZ+0x28c50], R212 ;  /* 0x028c50d4150095a7 */ /* 0x000ee4000802007f */
[----:B---3--:R-:W-:Y:S05]  /*214b0*/  @!P1 BRA `(.L_x_2713) ;  /* 0xfffffffc00f09947 */ /* 0x008fea000383ffff */
[----:B------:R-:W-:Y:S05]  /*214c0*/  BRA `(.L_x_2712) ;  /* 0xfffffee800207947 */ /* 0x000fea000383ffff */
.L_x_2727:
[----:B-1----:R1:W2:Y:S02]  /*214d0*/  SYNCS.PHASECHK.TRANS64.TRYWAIT P2, [R12+URZ+0x28c30], R212 ;  /* 0x028c30d40c0075a7 */ /* 0x0022a4000804017f */
[----:B--2---:R-:W-:Y:S05]  /*214e0*/  @!P2 NANOSLEEP.SYNCS 0x989680 ;  /* 0x009896800000a95d */ /* 0x004fea0003900000 */
[----:B------:R-:W2:Y:S02]  /*214f0*/  @!P2 SYNCS.PHASECHK.TRANS64 P2, [R12+URZ+0x28c30], R212 ;  /* 0x028c30d40c00a5a7 */ /* 0x000ea4000804007f */
[----:B--2---:R-:W-:Y:S05]  /*21500*/  @!P2 BRA `(.L_x_2727) ;  /* 0xfffffffc00f0a947 */ /* 0x004fea000383ffff */
[----:B------:R-:W-:Y:S05]  /*21510*/  BRA `(.L_x_2726) ;  /* 0xfffffeec00f47947 */ /* 0x000fea000383ffff */
.L_x_2733:
[----:B--2---:R2:W3:Y:S02]  /*21520*/  SYNCS.PHASECHK.TRANS64.TRYWAIT P2, [R12+URZ+0x28c50], R212 ;  /* 0x028c50d40c0075a7 */ /* 0x0044e4000804017f */
[----:B---3--:R-:W-:Y:S05]  /*21530*/  @!P2 NANOSLEEP.SYNCS 0x989680 ;  /* 0x009896800000a95d */ /* 0x008fea0003900000 */
[----:B------:R-:W3:Y:S02]  /*21540*/  @!P2 SYNCS.PHASECHK.TRANS64 P2, [R12+URZ+0x28c50], R212 ;  /* 0x028c50d40c00a5a7 */ /* 0x000ee4000804007f */
[----:B---3--:R-:W-:Y:S05]  /*21550*/  @!P2 BRA `(.L_x_2733) ;  /* 0xfffffffc00f0a947 */ /* 0x008fea000383ffff */
[----:B------:R-:W-:Y:S05]  /*21560*/  BRA `(.L_x_2732) ;  /* 0xffffff08005c7947 */ /* 0x000fea000383ffff */
.L_x_2742:
[----:B-1----:R1:W2:Y:S02]  /*21570*/  SYNCS.PHASECHK.TRANS64.TRYWAIT P1, [R21+URZ+0x28c30], R209 ;  /* 0x028c30d1150075a7 */ /* 0x0022a4000802017f */
[----:B--2---:R-:W-:Y:S05]  /*21580*/  @!P1 NANOSLEEP.SYNCS 0x989680 ;  /* 0x009896800000995d */ /* 0x004fea0003900000 */
[----:B------:R-:W2:Y:S02]  /*21590*/  @!P1 SYNCS.PHASECHK.TRANS64 P1, [R21+URZ+0x28c30], R209 ;  /* 0x028c30d1150095a7 */ /* 0x000ea4000802007f */
[----:B--2---:R-:W-:Y:S05]  /*215a0*/  @!P1 BRA `(.L_x_2742) ;  /* 0xfffffffc00f09947 */ /* 0x004fea000383ffff */
[----:B------:R-:W-:Y:S05]  /*215b0*/  BRA `(.L_x_2741) ;  /* 0xffffff0c00787947 */ /* 0x000fea000383ffff */
.L_x_2756:
[----:B---3--:R3:W4:Y:S02]  /*215c0*/  SYNCS.PHASECHK.TRANS64.TRYWAIT P1, [R21+URZ+0x28c50], R209 ;  /* 0x028c50d1150075a7 */ /* 0x008724000802017f */
[----:B----4-:R-:W-:Y:S05]  /*215d0*/  @!P1 NANOSLEEP.SYNCS 0x989680 ;  /* 0x009896800000995d */ /* 0x010fea0003900000 */
[----:B------:R-:W4:Y:S02]  /*215e0*/  @!P1 SYNCS.PHASECHK.TRANS64 P1, [R21+URZ+0x28c50], R209 ;  /* 0x028c50d1150095a7 */ /* 0x000f24000802007f */
[----:B----4-:R-:W-:Y:S05]  /*215f0*/  @!P1 BRA `(.L_x_2756) ;  /* 0xfffffffc00f09947 */ /* 0x010fea000383ffff */
[----:B------:R-:W-:Y:S05]  /*21600*/  BRA `(.L_x_2755) ;  /* 0xffffff3000887947 */ /* 0x000fea000383ffff */
.L_x_2795:
[----:B------:R-:W0:Y:S01]  /*21610*/  S2R R12, SR_TID.X ;  /* 0x00000000000c7919 */ /* 0x000e220000002100 */
[----:B------:R-:W-:Y:S01]  /*21620*/  BSSY B1, `(.L_x_2957) ;  /* 0x000000a000017945 */ /* 0x000fe20003800000 */
[----:B------:R-:W-:Y:S02]  /*21630*/  IMAD.MOV.U32 R11, RZ, RZ, 0x1f ;  /* 0x0000001fff0b7424 */ /* 0x000fe400078e00ff */
[----:B------:R-:W-:Y:S01]  /*21640*/  IMAD.MOV.U32 R15, RZ, RZ, -0x1 ;  /* 0xffffffffff0f7424 */ /* 0x000fe200078e00ff */
[----:B0-----:R-:W-:-:S04]  /*21650*/  SHF.R.U32.HI R12, RZ, 0x5, R12 ;  /* 0x00000005ff0c7819 */ /* 0x001fc8000001160c */
[----:B------:R-:W-:-:S04]  /*21660*/  LOP3.LUT R12, R12, 0x3, RZ, 0xc0, !PT ;  /* 0x000000030c0c7812 */ /* 0x000fc800078ec0ff */
[----:B------:R-:W-:Y:S01]  /*21670*/  MOV R13, R12 ;  /* 0x0000000c000d7202 */ /* 0x000fe20000000f00 */
[----:B------:R-:W-:-:S07]  /*21680*/  IMAD.MOV.U32 R12, RZ, RZ, RZ ;  /* 0x000000ffff0c7224 */ /* 0x000fce00078e00ff */
[----:B------:R-:W-:Y:S05]  /*21690*/  WARPSYNC.COLLECTIVE R15, `(.L_x_2958) ;  /* 0x000000000f087348 */ /* 0x000fea0003c00000 */
[----:B------:R0:W1:Y:S02]  /*216a0*/  SHFL.IDX P6, R14, R13, R12, R11 ;  /* 0x0000000c0d0e7389 */ /* 0x00006400000c000b */
[----:B01----:R-:W-:Y:S01]  /*216b0*/  ENDCOLLECTIVE ;  /* 0x000000000000791b */ /* 0x003fe20003800000 */
.L_x_2958:
[----:B------:R-:W-:Y:S05]  /*216c0*/  BSYNC B1 ;  /* 0x0000000000017941 */ /* 0x000fea0003800000 */
.L_x_2957:
[----:B------:R-:W-:Y:S05]  /*216d0*/  BRA `(.L_x_2959) ;  /* 0xffffff88004c7947 */ /* 0x000fea000383ffff */
.L_x_2797:
[----:B------:R-:W-:Y:S01]  /*216e0*/  BSSY B1, `(.L_x_2960) ;  /* 0x0000006000017945 */ /* 0x000fe20003800000 */
[----:B------:R-:W-:-:S07]  /*216f0*/  IMAD.MOV.U32 R15, RZ, RZ, -0x1 ;  /* 0xffffffffff0f7424 */ /* 0x000fce00078e00ff */
[----:B0-----:R-:W-:Y:S05]  /*21700*/  WARPSYNC.COLLECTIVE R15, `(.L_x_2961) ;  /* 0x000000000f0c7348 */ /* 0x001fea0003c00000 */
[----:B------:R-:W-:Y:S02]  /*21710*/  ELECT P6, UR62, PT ;  /* 0x00000000003e782f */ /* 0x000fe400038c0000 */
[----:B------:R-:W-:Y:S01]  /*21720*/  MOV R14, UR62 ;  /* 0x0000003e000e7c02 */ /* 0x000fe20008000f00 */
[----:B0-----:R-:W-:Y:S10]  /*21730*/  ENDCOLLECTIVE ;  /* 0x000000000000791b */ /* 0x001ff40003800000 */
.L_x_2961:
[----:B------:R-:W-:Y:S05]  /*21740*/  BSYNC B1 ;  /* 0x0000000000017941 */ /* 0x000fea0003800000 */
.L_x_2960:
[----:B------:R-:W-:Y:S05]  /*21750*/  BRA `(.L_x_2796) ;  /* 0xffffff8800447947 */ /* 0x000fea000383ffff */
.L_x_2799:
[----:B0-----:R0:W1:Y:S02]  /*21760*/  SYNCS.PHASECHK.TRANS64.TRYWAIT P0, [R23+URZ+0x28c20], R2 ;  /* 0x028c2002170075a7 */ /* 0x001064000800017f */
[----:B-1----:R-:W-:Y:S05]  /*21770*/  @!P0 NANOSLEEP.SYNCS 0x989680 ;  /* 0x009896800000895d */ /* 0x002fea0003900000 */
[----:B------:R-:W1:Y:S02]  /*21780*/  @!P0 SYNCS.PHASECHK.TRANS64 P0, [R23+URZ+0x28c20], R2 ;  /* 0x028c2002170085a7 */ /* 0x000e64000800007f */
[----:B-1----:R-:W-:Y:S05]  /*21790*/  @!P0 BRA `(.L_x_2799) ;  /* 0xfffffffc00f08947 */ /* 0x002fea000383ffff */
[----:B------:R-:W-:Y:S05]  /*217a0*/  BRA `(.L_x_2962) ;  /* 0xffffff8800547947 */ /* 0x000fea000383ffff */
.L_x_2803:
[----:B0-----:R0:W1:Y:S02]  /*217b0*/  SYNCS.PHASECHK.TRANS64.TRYWAIT P0, [R12+URZ+0x28ca0], R2 ;  /* 0x028ca0020c0075a7 */ /* 0x001064000800017f */
[----:B-1----:R-:W-:Y:S05]  /*217c0*/  @!P0 NANOSLEEP.SYNCS 0x989680 ;  /* 0x009896800000895d */ /* 0x002fea0003900000 */
[----:B------:R-:W1:Y:S02]  /*217d0*/  @!P0 SYNCS.PHASECHK.TRANS64 P0, [R12+URZ+0x28ca0], R2 ;  /* 0x028ca0020c0085a7 */ /* 0x000e64000800007f */
[----:B-1----:R-:W-:Y:S05]  /*217e0*/  @!P0 BRA `(.L_x_2803) ;  /* 0xfffffffc00f08947 */ /* 0x002fea000383ffff */
[----:B------:R-:W-:Y:S05]  /*217f0*/  BRA `(.L_x_2963) ;  /* 0xffffff88006c7947 */ /* 0x000fea000383ffff */
.L_x_2808:
[----:B-1----:R1:W2:Y:S02]  /*21800*/  SYNCS.PHASECHK.TRANS64.TRYWAIT P0, [R12+URZ+0x28cc0], R2 ;  /* 0x028cc0020c0075a7 */ /* 0x0022a4000800017f */
[----:B--2---:R-:W-:Y:S05]  /*21810*/  @!P0 NANOSLEEP.SYNCS 0x989680 ;  /* 0x009896800000895d */ /* 0x004fea0003900000 */
[----:B------:R-:W2:Y:S02]  /*21820*/  @!P0 SYNCS.PHASECHK.TRANS64 P0, [R12+URZ+0x28cc0], R2 ;  /* 0x028cc0020c0085a7 */ /* 0x000ea4000800007f */
[----:B--2---:R-:W-:Y:S05]  /*21830*/  @!P0 BRA `(.L_x_2808) ;  /* 0xfffffffc00f08947 */ /* 0x004fea000383ffff */
[----:B------:R-:W-:Y:S05]  /*21840*/  BRA `(.L_x_2964) ;  /* 0xffffff8800e87947 */ /* 0x000fea000383ffff */
.L_x_2822:
[----:B0-----:R0:W1:Y:S02]  /*21850*/  SYNCS.PHASECHK.TRANS64.TRYWAIT P1, [R10+URZ+0x28ca0], R2 ;  /* 0x028ca0020a0075a7 */ /* 0x001064000802017f */
[----:B-1----:R-:W-:Y:S05]  /*21860*/  @!P1 NANOSLEEP.SYNCS 0x989680 ;  /* 0x009896800000995d */ /* 0x002fea0003900000 */
[----:B------:R-:W1:Y:S02]  /*21870*/  @!P1 SYNCS.PHASECHK.TRANS64 P1, [R10+URZ+0x28ca0], R2 ;  /* 0x028ca0020a0095a7 */ /* 0x000e64000802007f */
[----:B-1----:R-:W-:Y:S05]  /*21880*/  @!P1 BRA `(.L_x_2822) ;  /* 0xfffffffc00f09947 */ /* 0x002fea000383ffff */
[----:B------:R-:W-:Y:S05]  /*21890*/  BRA `(.L_x_2965) ;  /* 0xffffff94004c7947 */ /* 0x000fea000383ffff */
.L_x_2827:
[----:B-1----:R1:W2:Y:S02]  /*218a0*/  SYNCS.PHASECHK.TRANS64.TRYWAIT P1, [R10+URZ+0x28cc0], R2 ;  /* 0x028cc0020a0075a7 */ /* 0x0022a4000802017f */
[----:B--2---:R-:W-:Y:S05]  /*218b0*/  @!P1 NANOSLEEP.SYNCS 0x989680 ;  /* 0x009896800000995d */ /* 0x004fea0003900000 */
[----:B------:R-:W2:Y:S02]  /*218c0*/  @!P1 SYNCS.PHASECHK.TRANS64 P1, [R10+URZ+0x28cc0], R2 ;  /* 0x028cc0020a0095a7 */ /* 0x000ea4000802007f */
[----:B--2---:R-:W-:Y:S05]  /*218d0*/  @!P1 BRA `(.L_x_2827) ;  /* 0xfffffffc00f09947 */ /* 0x004fea000383ffff */
[----:B------:R-:W-:Y:S05]  /*218e0*/  BRA `(.L_x_2966) ;  /* 0xffffff9400c47947 */ /* 0x000fea000383ffff */
.L_x_2855:
[----:B------:R-:W1:Y:S01]  /*218f0*/  S2R R12, SR_TID.X ;  /* 0x00000000000c7919 */ /* 0x000e620000002100 */
[----:B------:R-:W-:Y:S01]  /*21900*/  BSSY B0, `(.L_x_2967) ;  /* 0x000000a000007945 */ /* 0x000fe20003800000 */
[----:B------:R-:W-:Y:S02]  /*21910*/  IMAD.MOV.U32 R11, RZ, RZ, 0x1f ;  /* 0x0000001fff0b7424 */ /* 0x000fe400078e00ff */
[----:B------:R-:W-:Y:S01]  /*21920*/  IMAD.MOV.U32 R15, RZ, RZ, -0x1 ;  /* 0xffffffffff0f7424 */ /* 0x000fe200078e00ff */
[----:B-1----:R-:W-:-:S04]  /*21930*/  SHF.R.U32.HI R12, RZ, 0x5, R12 ;  /* 0x00000005ff0c7819 */ /* 0x002fc8000001160c */
[----:B------:R-:W-:-:S05]  /*21940*/  LOP3.LUT R12, R12, 0x3, RZ, 0xc0, !PT ;  /* 0x000000030c0c7812 */ /* 0x000fca00078ec0ff */
[----:B------:R-:W-:Y:S02]  /*21950*/  IMAD.MOV.U32 R13, RZ, RZ, R12 ;  /* 0x000000ffff0d7224 */ /* 0x000fe400078e000c */
[----:B------:R-:W-:-:S07]  /*21960*/  IMAD.MOV.U32 R12, RZ, RZ, RZ ;  /* 0x000000ffff0c7224 */ /* 0x000fce00078e00ff */
[----:B0----5:R-:W-:Y:S05]  /*21970*/  WARPSYNC.COLLECTIVE R15, `(.L_x_2968) ;  /* 0x000000000f087348 */ /* 0x021fea0003c00000 */
[----:B------:R1:W2:Y:S02]  /*21980*/  SHFL.IDX P6, R14, R13, R12, R11 ;  /* 0x0000000c0d0e7389 */ /* 0x0002a400000c000b */
[----:B012--5:R-:W-:Y:S01]  /*21990*/  ENDCOLLECTIVE ;  /* 0x000000000000791b */ /* 0x027fe20003800000 */
.L_x_2968:
[----:B------:R-:W-:Y:S05]  /*219a0*/  BSYNC B0 ;  /* 0x0000000000007941 */ /* 0x000fea0003800000 */
.L_x_2967:
[----:B------:R-:W-:Y:S05]  /*219b0*/  BRA `(.L_x_2969) ;  /* 0xffffffac00a47947 */ /* 0x000fea000383ffff */
.L_x_2858:
[----:B0-----:R0:W1:Y:S02]  /*219c0*/  SYNCS.PHASECHK.TRANS64.TRYWAIT P0, [R27+URZ+0x28c40], R0 ;  /* 0x028c40001b0075a7 */ /* 0x001064000800017f */
[----:B-1----:R-:W-:Y:S05]  /*219d0*/  @!P0 NANOSLEEP.SYNCS 0x989680 ;  /* 0x009896800000895d */ /* 0x002fea0003900000 */
[----:B------:R-:W1:Y:S02]  /*219e0*/  @!P0 SYNCS.PHASECHK.TRANS64 P0, [R27+URZ+0x28c40], R0 ;  /* 0x028c40001b0085a7 */ /* 0x000e64000800007f */
[----:B-1----:R-:W-:Y:S05]  /*219f0*/  @!P0 BRA `(.L_x_2858) ;  /* 0xfffffffc00f08947 */ /* 0x002fea000383ffff */
[----:B------:R-:W-:Y:S05]  /*21a00*/  BRA `(.L_x_2970) ;  /* 0xffffffac00e47947 */ /* 0x000fea000383ffff */
.L_x_2859:
        /* <DEDUP_REMOVED lines=8> */
.L_x_2972:
[----:B------:R-:W-:Y:S05]  /*21a90*/  BSYNC B0 ;  /* 0x0000000000007941 */ /* 0x000fea0003800000 */
.L_x_2971:
        /* <DEDUP_REMOVED lines=9> */
.L_x_2973:
[----:B------:R-:W-:Y:S02]  /*21b30*/  IMAD.MOV.U32 R13, RZ, RZ, R4 ;  /* 0x000000ffff0d7224 */ /* 0x000fe400078e0004 */
[----:B------:R-:W-:Y:S02]  /*21b40*/  IMAD.MOV.U32 R12, RZ, RZ, 0x1 ;  /* 0x00000001ff0c7424 */ /* 0x000fe400078e00ff */
[----:B------:R-:W-:-:S07]  /*21b50*/  IMAD.MOV.U32 R3, RZ, RZ, R14 ;  /* 0x000000ffff037224 */ /* 0x000fce00078e000e */
[----:B------:R-:W-:Y:S05]  /*21b60*/  WARPSYNC.COLLECTIVE R15, `(.L_x_2974) ;  /* 0x000000000f087348 */ /* 0x000fea0003c00000 */
[----:B------:R0:W1:Y:S02]  /*21b70*/  SHFL.IDX P6, R14, R13, R12, R11 ;  /* 0x0000000c0d0e7389 */ /* 0x00006400000c000b */
[----:B01----:R-:W-:Y:S01]  /*21b80*/  ENDCOLLECTIVE ;  /* 0x000000000000791b */ /* 0x003fe20003800000 */
.L_x_2974:
        /* <DEDUP_REMOVED lines=15> */
.L_x_2975:
[----:B------:R-:W-:Y:S02]  /*21c80*/  @P0 IMAD R6, R5, 0x2, R23 ;  /* 0x0000000205060824 */ /* 0x000fe400078e0217 */
[----:B------:R-:W-:Y:S02]  /*21c90*/  IMAD.MOV.U32 R13, RZ, RZ, R4 ;  /* 0x000000ffff0d7224 */ /* 0x000fe400078e0004 */
[----:B------:R-:W-:Y:S02]  /*21ca0*/  IMAD.MOV.U32 R12, RZ, RZ, 0x2 ;  /* 0x00000002ff0c7424 */ /* 0x000fe400078e00ff */
[----:B------:R-:W-:-:S07]  /*21cb0*/  IMAD.MOV.U32 R3, RZ, RZ, R14 ;  /* 0x000000ffff037224 */ /* 0x000fce00078e000e */
[----:B------:R-:W-:Y:S05]  /*21cc0*/  WARPSYNC.COLLECTIVE R15, `(.L_x_2976) ;  /* 0x000000000f087348 */ /* 0x000fea0003c00000 */
[----:B------:R0:W1:Y:S02]  /*21cd0*/  SHFL.IDX P6, R14, R13, R12, R11 ;  /* 0x0000000c0d0e7389 */ /* 0x00006400000c000b */
[----:B01----:R-:W-:Y:S01]  /*21ce0*/  ENDCOLLECTIVE ;  /* 0x000000000000791b */ /* 0x003fe20003800000 */
.L_x_2976:
        /* <DEDUP_REMOVED lines=15> */
.L_x_2977:
[----:B------:R-:W-:Y:S02]  /*21de0*/  @P0 IMAD R6, R5, 0x2, R23 ;  /* 0x0000000205060824 */ /* 0x000fe400078e0217 */
[----:B------:R-:W-:Y:S02]  /*21df0*/  IMAD.MOV.U32 R13, RZ, RZ, R4 ;  /* 0x000000ffff0d7224 */ /* 0x000fe400078e0004 */
[----:B------:R-:W-:Y:S02]  /*21e00*/  IMAD.MOV.U32 R12, RZ, RZ, 0x3 ;  /* 0x00000003ff0c7424 */ /* 0x000fe400078e00ff */
[----:B------:R-:W-:-:S07]  /*21e10*/  IMAD.MOV.U32 R3, RZ, RZ, R14 ;  /* 0x000000ffff037224 */ /* 0x000fce00078e000e */
[----:B------:R-:W-:Y:S05]  /*21e20*/  WARPSYNC.COLLECTIVE R15, `(.L_x_2978) ;  /* 0x000000000f087348 */ /* 0x000fea0003c00000 */
[----:B------:R0:W1:Y:S02]  /*21e30*/  SHFL.IDX P6, R14, R13, R12, R11 ;  /* 0x0000000c0d0e7389 */ /* 0x00006400000c000b */
[----:B01----:R-:W-:Y:S01]  /*21e40*/  ENDCOLLECTIVE ;  /* 0x000000000000791b */ /* 0x003fe20003800000 */
.L_x_2978:
[----:B------:R-:W-:-:S05]  /*21e50*/  @P0 LEA R3, P1, R7, R3, 0x1 ;  /* 0x0000000307030211 */ /* 0x000fca00078208ff */
[----:B------:R-:W-:-:S05]  /*21e60*/  @P0 IMAD.X R2, RZ, RZ, R2, P1 ;  /* 0x000000ffff020224 */ /* 0x000fca00008e0602 */
[----:B------:R-:W-:Y:S01]  /*21e70*/  @P0 LOP3.LUT R3, R3, R2, RZ, 0x3c, !PT ;  /* 0x0000000203030212 */ /* 0x000fe200078e3cff */
[----:B------:R-:W-:-:S03]  /*21e80*/  IMAD.MOV.U32 R13, RZ, RZ, R0 ;  /* 0x000000ffff0d7224 */ /* 0x000fc600078e0000 */
[----:B------:R-:W-:-:S04]  /*21e90*/  @P0 LOP3.LUT R2, R3, R2, RZ, 0x3c, !PT ;  /* 0x0000000203020212 */ /* 0x000fc800078e3cff */
[----:B------:R-:W-:Y:S02]  /*21ea0*/  @P0 LOP3.LUT R3, R3, R2, RZ, 0x3c, !PT ;  /* 0x0000000203030212 */ /* 0x000fe400078e3cff */
[----:B------:R-:W-:-:S07]  /*21eb0*/  MOV R4, R14 ;  /* 0x0000000e00047202 */ /* 0x000fce0000000f00 */
[----:B------:R-:W-:Y:S05]  /*21ec0*/  WARPSYNC.COLLECTIVE R15, `(.L_x_2979) ;  /* 0x000000000f087348 */ /* 0x000fea0003c00000 */
[----:B------:R0:W1:Y:S02]  /*21ed0*/  SHFL.IDX P6, R14, R13, R12, R11 ;  /* 0x0000000c0d0e7389 */ /* 0x00006400000c000b */
[----:B01----:R-:W-:Y:S01]  /*21ee0*/  ENDCOLLECTIVE ;  /* 0x000000000000791b */ /* 0x003fe20003800000 */
.L_x_2979:
[----:B------:R-:W-:Y:S01]  /*21ef0*/  @!PT LDS RZ, [RZ] ;  /* 0x00000000fffff984 */ /* 0x000fe20000000800 */
[----:B------:R-:W-:Y:S01]  /*21f00*/  @!PT LDS RZ, [RZ] ;  /* 0x00000000fffff984 */ /* 0x000fe20000000800 */
[----:B------:R-:W-:Y:S01]  /*21f10*/  @!PT LDS RZ, [RZ] ;  /* 0x00000000fffff984 */ /* 0x000fe20000000800 */
[----:B------:R0:W-:Y:S01]  /*21f20*/  @P0 LDGSTS.E.BYPASS.LTC128B.128 [R6+0x23400], desc[UR40][R2.64], !P2 ;  /* 0x2340000002060fae */ /* 0x0001e2000d101d68 */
[----:B------:R-:W-:Y:S01]  /*21f30*/  IMAD.MOV.U32 R0, RZ, RZ, R14 ;  /* 0x000000ffff007224 */ /* 0x000fe200078e000e */
[----:B------:R-:W-:Y:S06]  /*21f40*/  BRA `(.L_x_2980) ;  /* 0xffffffac00a07947 */ /* 0x000fec000383ffff */
.L_x_2864:
[----:B------:R-:W-:Y:S02]  /*21f50*/  IMAD.MOV.U32 R13, RZ, RZ, R2 ;  /* 0x000000ffff0d7224 */ /* 0x000fe400078e0002 */
[----:B------:R-:W-:Y:S02]  /*21f60*/  IMAD.MOV.U32 R12, RZ, RZ, RZ ;  /* 0x000000ffff0c7224 */ /* 0x000fe400078e00ff */
[----:B------:R-:W-:Y:S02]  /*21f70*/  IMAD.MOV.U32 R11, RZ, RZ, 0x181f ;  /* 0x0000181fff0b7424 */ /* 0x000fe400078e00ff */
[----:B------:R-:W-:Y:S02]  /*21f80*/  IMAD.MOV.U32 R15, RZ, RZ, -0x1 ;  /* 0xffffffffff0f7424 */ /* 0x000fe400078e00ff */
[----:B-----5:R-:W-:Y:S02]  /*21f90*/  IMAD R3, R20, R7, RZ ;  /* 0x0000000714037224 */ /* 0x020fe400078e02ff */
[----:B------:R-:W-:-:S07]  /*21fa0*/  IMAD.IADD R32, R10, 0x1, R32 ;  /* 0x000000010a207824 */ /* 0x000fce00078e0220 */
[----:B------:R-:W-:Y:S05]  /*21fb0*/  WARPSYNC.COLLECTIVE R15, `(.L_x_2981) ;  /* 0x000000000f087348 */ /* 0x000fea0003c00000 */
[----:B------:R0:W1:Y:S02]  /*21fc0*/  SHFL.IDX P6, R14, R13, R12, R11 ;  /* 0x0000000c0d0e7389 */ /* 0x00006400000c000b */
[----:B01----:R-:W-:Y:S01]  /*21fd0*/  ENDCOLLECTIVE ;  /* 0x000000000000791b */ /* 0x003fe20003800000 */
.L_x_2981:
[C---:B------:R-:W-:Y:S01]  /*21fe0*/  VIADD R6, R32.reuse, 0x10 ;  /* 0x0000001020067836 */ /* 0x040fe20000000000 */
[----:B------:R-:W-:Y:S01]  /*21ff0*/  ISETP.GE.AND P0, PT, R32, R3, PT ;  /* 0x000000032000720c */ /* 0x000fe20003f06270 */
[----:B------:R-:W-:Y:S02]  /*22000*/  IMAD.MOV.U32 R13, RZ, RZ, R0 ;  /* 0x000000ffff0d7224 */ /* 0x000fe400078e0000 */
[----:B------:R-:W-:-:S10]  /*22010*/  IMAD.MOV.U32 R4, RZ, RZ, R14 ;  /* 0x000000ffff047224 */ /* 0x000fd400078e000e */
[----:B------:R-:W-:Y:S05]  /*22020*/  WARPSYNC.COLLECTIVE R15, `(.L_x_2982) ;  /* 0x000000000f087348 */ /* 0x000fea0003c00000 */
[----:B------:R0:W1:Y:S02]  /*22030*/  SHFL.IDX P6, R14, R13, R12, R11 ;  /* 0x0000000c0d0e7389 */ /* 0x00006400000c000b */
[----:B01----:R-:W-:Y:S01]  /*22040*/  ENDCOLLECTIVE ;  /* 0x000000000000791b */ /* 0x003fe20003800000 */
.L_x_2982:
[----:B------:R-:W-:Y:S02]  /*22050*/  IMAD.MOV.U32 R13, RZ, RZ, R2 ;  /* 0x000000ffff0d7224 */ /* 0x000fe400078e0002 */
[----:B------:R-:W-:Y:S02]  /*22060*/  IMAD.MOV.U32 R12, RZ, RZ, 0x1 ;  /* 0x00000001ff0c7424 */ /* 0x000fe400078e00ff */
[----:B------:R-:W-:-:S07]  /*22070*/  IMAD.MOV.U32 R5, RZ, RZ, R14 ;  /* 0x000000ffff057224 */ /* 0x000fce00078e000e */
[----:B------:R-:W-:Y:S05]  /*22080*/  WARPSYNC.COLLECTIVE R15, `(.L_x_2983) ;  /* 0x000000000f087348 */ /* 0x000fea0003c00000 */
[----:B------:R0:W1:Y:S02]  /*22090*/  SHFL.IDX P6, R14, R13, R12, R11 ;  /* 0x0000000c0d0e7389 */ /* 0x00006400000c000b */
[----:B01----:R-:W-:Y:S01]  /*220a0*/  ENDCOLLECTIVE ;  /* 0x000000000000791b */ /* 0x003fe20003800000 */
.L_x_2983:
        /* <DEDUP_REMOVED lines=15> */
.L_x_2984:
[----:B------:R-:W-:Y:S02]  /*221a0*/  IMAD.MOV.U32 R13, RZ, RZ, R2 ;  /* 0x000000ffff0d7224 */ /* 0x000fe400078e0002 */
[----:B------:R-:W-:Y:S02]  /*221b0*/  IMAD.MOV.U32 R12, RZ, RZ, 0x2 ;  /* 0x00000002ff0c7424 */ /* 0x000fe400078e00ff */
[----:B------:R-:W-:-:S07]  /*221c0*/  IMAD.MOV.U32 R5, RZ, RZ, R14 ;  /* 0x000000ffff057224 */ /* 0x000fce00078e000e */
[----:B------:R-:W-:Y:S05]  /*221d0*/  WARPSYNC.COLLECTIVE R15, `(.L_x_2985) ;  /* 0x000000000f087348 */ /* 0x000fea0003c00000 */
[----:B------:R0:W1:Y:S02]  /*221e0*/  SHFL.IDX P6, R14, R13, R12, R11 ;  /* 0x0000000c0d0e7389 */ /* 0x00006400000c000b */
[----:B01----:R-:W-:Y:S01]  /*221f0*/  ENDCOLLECTIVE ;  /* 0x000000000000791b */ /* 0x003fe20003800000 */
.L_x_2985:
        /* <DEDUP_REMOVED lines=16> */
.L_x_2986:
[----:B------:R-:W-:Y:S02]  /*22300*/  IMAD.MOV.U32 R13, RZ, RZ, R2 ;  /* 0x000000ffff0d7224 */ /* 0x000fe400078e0002 */
[----:B------:R-:W-:Y:S02]  /*22310*/  IMAD.MOV.U32 R12, RZ, RZ, 0x3 ;  /* 0x00000003ff0c7424 */ /* 0x000fe400078e00ff */
[----:B------:R-:W-:-:S07]  /*22320*/  IMAD.MOV.U32 R5, RZ, RZ, R14 ;  /* 0x000000ffff057224 */ /* 0x000fce00078e000e */
[----:B------:R-:W-:Y:S05]  /*22330*/  WARPSYNC.COLLECTIVE R15, `(.L_x_2987) ;  /* 0x000000000f087348 */ /* 0x000fea0003c00000 */
[----:B------:R0:W1:Y:S02]  /*22340*/  SHFL.IDX P6, R14, R13, R12, R11 ;  /* 0x0000000c0d0e7389 */ /* 0x00006400000c000b */
[----:B01----:R-:W-:Y:S01]  /*22350*/  ENDCOLLECTIVE ;  /* 0x000000000000791b */ /* 0x003fe20003800000 */
.L_x_2987:
        /* <DEDUP_REMOVED lines=14> */
.L_x_2988:
[----:B------:R-:W-:Y:S01]  /*22440*/  IMAD.MOV.U32 R0, RZ, RZ, R14 ;  /* 0x000000ffff007224 */ /* 0x000fe200078e000e */
[----:B------:R-:W-:Y:S06]  /*22450*/  BRA `(.L_x_2989) ;  /* 0xffffffb000cc7947 */ /* 0x000fec000383ffff */
.L_x_2867:
[----:B0-----:R0:W1:Y:S02]  /*22460*/  SYNCS.PHASECHK.TRANS64.TRYWAIT P0, [R23+URZ+0x28c20], R0 ;  /* 0x028c2000170075a7 */ /* 0x001064000800017f */
[----:B-1----:R-:W-:Y:S05]  /*22470*/  @!P0 NANOSLEEP.SYNCS 0x989680 ;  /* 0x009896800000895d */ /* 0x002fea0003900000 */
[----:B------:R-:W1:Y:S02]  /*22480*/  @!P0 SYNCS.PHASECHK.TRANS64 P0, [R23+URZ+0x28c20], R0 ;  /* 0x028c2000170085a7 */ /* 0x000e64000800007f */
[----:B-1----:R-:W-:Y:S05]  /*22490*/  @!P0 BRA `(.L_x_2867) ;  /* 0xfffffffc00f08947 */ /* 0x002fea000383ffff */
[----:B------:R-:W-:Y:S05]  /*224a0*/  BRA `(.L_x_2990) ;  /* 0xffffffb400287947 */ /* 0x000fea000383ffff */
.L_x_2870:
[----:B0-----:R0:W1:Y:S02]  /*224b0*/  SYNCS.PHASECHK.TRANS64.TRYWAIT P0, [R27+URZ+0x28c60], R0 ;  /* 0x028c60001b0075a7 */ /* 0x001064000800017f */
[----:B-1----:R-:W-:Y:S05]  /*224c0*/  @!P0 NANOSLEEP.SYNCS 0x989680 ;  /* 0x009896800000895d */ /* 0x002fea0003900000 */
[----:B------:R-:W1:Y:S02]  /*224d0*/  @!P0 SYNCS.PHASECHK.TRANS64 P0, [R27+URZ+0x28c60], R0 ;  /* 0x028c60001b0085a7 */ /* 0x000e64000800007f */
[----:B-1----:R-:W-:Y:S05]  /*224e0*/  @!P0 BRA `(.L_x_2870) ;  /* 0xfffffffc00f08947 */ /* 0x002fea000383ffff */
[----:B------:R-:W-:Y:S05]  /*224f0*/  BRA `(.L_x_2991) ;  /* 0xffffffb400387947 */ /* 0x000fea000383ffff */
.L_x_2871:
        /* <DEDUP_REMOVED lines=8> */
.L_x_2993:
[----:B------:R-:W-:Y:S05]  /*22580*/  BSYNC B0 ;  /* 0x0000000000007941 */ /* 0x000fea0003800000 */
.L_x_2992:
[----:B------:R0:W5:Y:S01]  /*22590*/  LDL R8, [R1+0xc] ;  /* 0x00000c0001087983 */ /* 0x0001620000100800 */
[----:B------:R-:W-:Y:S01]  /*225a0*/  IMAD.MOV.U32 R13, RZ, RZ, R5 ;  /* 0x000000ffff0d7224 */ /* 0x000fe200078e0005 */
[----:B------:R-:W-:Y:S01]  /*225b0*/  MOV R12, RZ ;  /* 0x000000ff000c7202 */ /* 0x000fe20000000f00 */
[----:B------:R-:W-:Y:S01]  /*225c0*/  IMAD.MOV.U32 R11, RZ, RZ, 0x181f ;  /* 0x0000181fff0b7424 */ /* 0x000fe200078e00ff */
[----:B------:R-:W1:Y:S01]  /*225d0*/  S2R R7, SR_TID.X ;  /* 0x0000000000077919 */ /* 0x000e620000002100 */
[----:B------:R-:W-:Y:S01]  /*225e0*/  IMAD.MOV.U32 R15, RZ, RZ, -0x1 ;  /* 0xffffffffff0f7424 */ /* 0x000fe200078e00ff */
[C---:B------:R-:W-:Y:S01]  /*225f0*/  LOP3.LUT P5, RZ, R31.reuse, 0x2, RZ, 0xc0, !PT ;  /* 0x000000021fff7812 */ /* 0x040fe200078ac0ff */
[----:B------:R-:W-:Y:S01]  /*22600*/  IMAD.MOV.U32 R3, RZ, RZ, R14 ;  /* 0x000000ffff037224 */ /* 0x000fe200078e000e */
[----:B------:R-:W-:Y:S01]  /*22610*/  LOP3.LUT P4, RZ, R31, 0x4, RZ, 0xc0, !PT ;  /* 0x000000041fff7812 */ /* 0x000fe2000788c0ff */
[----:B0-----:R-:W-:-:S12]  /*22620*/  IMAD R4, R4, 0x2, R23 ;  /* 0x0000000204047824 */ /* 0x001fd800078e0217 */
[----:B-1---5:R-:W-:Y:S05]  /*22630*/  WARPSYNC.COLLECTIVE R15, `(.L_x_2994) ;  /* 0x000000000f087348 */ /* 0x022fea0003c00000 */
[----:B------:R0:W2:Y:S02]  /*22640*/  SHFL.IDX P6, R14, R13, R12, R11 ;  /* 0x0000000c0d0e7389 */ /* 0x0000a400000c000b */
[----:B012--5:R-:W-:Y:S01]  /*22650*/  ENDCOLLECTIVE ;  /* 0x000000000000791b */ /* 0x027fe20003800000 */
.L_x_2994:
[C---:B------:R-:W-:Y:S02]  /*22660*/  LOP3.LUT P3, RZ, R31.reuse, 0x8, RZ, 0xc0, !PT ;  /* 0x000000081fff7812 */ /* 0x040fe4000786c0ff */
[----:B------:R-:W-:Y:S02]  /*22670*/  LOP3.LUT R22, R22, 0xfffffeff, RZ, 0xc0, !PT ;  /* 0xfffffeff16167812 */ /* 0x000fe400078ec0ff */
[----:B------:R-:W-:Y:S01]  /*22680*/  LOP3.LUT P2, RZ, R31, 0x10, RZ, 0xc0, !PT ;  /* 0x000000101fff7812 */ /* 0x000fe2000784c0ff */
[----:B------:R-:W-:Y:S02]  /*22690*/  IMAD.MOV.U32 R13, RZ, RZ, R6 ;  /* 0x000000ffff0d7224 */ /* 0x000fe400078e0006 */
[----:B------:R-:W-:Y:S02]  /*226a0*/  IMAD.MOV.U32 R12, RZ, RZ, 0x1 ;  /* 0x00000001ff0c7424 */ /* 0x000fe400078e00ff */
[----:B------:R-:W-:Y:S02]  /*226b0*/  IMAD.MOV.U32 R2, RZ, RZ, R14 ;  /* 0x000000ffff027224 */ /* 0x000fe400078e000e */
[----:B------:R-:W-:-:S05]  /*226c0*/  IMAD.SHL.U32 R7, R7, 0x8, RZ ;  /* 0x0000000807077824 */ /* 0x000fca00078e00ff */
        /* <DEDUP_REMOVED lines=35> */
.L_x_2995:
[----:B------:R-:W-:Y:S02]  /*22900*/  IMAD.MOV.U32 R13, RZ, RZ, R5 ;  /* 0x000000ffff0d7224 */ /* 0x000fe400078e0005 */
[----:B------:R-:W-:-:S07]  /*22910*/  IMAD.MOV.U32 R3, RZ, RZ, R14 ;  /* 0x000000ffff037224 */ /* 0x000fce00078e000e */
[----:B------:R-:W-:Y:S05]  /*22920*/  WARPSYNC.COLLECTIVE R15, `(.L_x_2996) ;  /* 0x000000000f087348 */ /* 0x000fea0003c00000 */
[----:B------:R0:W1:Y:S02]  /*22930*/  SHFL.IDX P6, R14, R13, R12, R11 ;  /* 0x0000000c0d0e7389 */ /* 0x00006400000c000b */
[----:B01----:R-:W-:Y:S01]  /*22940*/  ENDCOLLECTIVE ;  /* 0x000000000000791b */ /* 0x003fe20003800000 */
.L_x_2996:
        /* <DEDUP_REMOVED lines=29> */
.L_x_2997:
[----:B------:R-:W-:Y:S02]  /*22b20*/  IMAD.MOV.U32 R13, RZ, RZ, R5 ;  /* 0x000000ffff0d7224 */ /* 0x000fe400078e0005 */
[----:B------:R-:W-:-:S07]  /*22b30*/  IMAD.MOV.U32 R7, RZ, RZ, R14 ;  /* 0x000000ffff077224 */ /* 0x000fce00078e000e */
[----:B------:R-:W-:Y:S05]  /*22b40*/  WARPSYNC.COLLECTIVE R15, `(.L_x_2998) ;  /* 0x000000000f087348 */ /* 0x000fea0003c00000 */
[----:B------:R0:W1:Y:S02]  /*22b50*/  SHFL.IDX P6, R14, R13, R12, R11 ;  /* 0x0000000c0d0e7389 */ /* 0x00006400000c000b */
[----:B01----:R-:W-:Y:S01]  /*22b60*/  ENDCOLLECTIVE ;  /* 0x000000000000791b */ /* 0x003fe20003800000 */
.L_x_2998:
        /* <DEDUP_REMOVED lines=29> */
.L_x_2999:
[----:B------:R-:W-:Y:S02]  /*22d40*/  IMAD.MOV.U32 R13, RZ, RZ, R5 ;  /* 0x000000ffff0d7224 */ /* 0x000fe400078e0005 */
[----:B------:R-:W-:-:S07]  /*22d50*/  IMAD.MOV.U32 R6, RZ, RZ, R14 ;  /* 0x000000ffff067224 */ /* 0x000fce00078e000e */
[----:B------:R-:W-:Y:S05]  /*22d60*/  WARPSYNC.COLLECTIVE R15, `(.L_x_3000) ;  /* 0x000000000f087348 */ /* 0x000fea0003c00000 */
[----:B------:R0:W1:Y:S02]  /*22d70*/  SHFL.IDX P6, R14, R13, R12, R11 ;  /* 0x0000000c0d0e7389 */ /* 0x00006400000c000b */
[----:B01----:R-:W-:Y:S01]  /*22d80*/  ENDCOLLECTIVE ;  /* 0x000000000000791b */ /* 0x003fe20003800000 */
.L_x_3000:
[----:B------:R-:W-:Y:S01]  /*22d90*/  IMAD.MOV.U32 R2, RZ, RZ, R14 ;  /* 0x000000ffff027224 */ /* 0x000fe200078e000e */
[----:B------:R-:W-:Y:S06]  /*22da0*/  BRA `(.L_x_3001) ;  /* 0xffffffb000d07947 */ /* 0x000fec000383ffff */
.L_x_2878:
[----:B0-----:R0:W1:Y:S02]  /*22db0*/  SYNCS.PHASECHK.TRANS64.TRYWAIT P0, [R6+URZ+0x28c40], R17 ;  /* 0x028c4011060075a7 */ /* 0x001064000800017f */
[----:B-1----:R-:W-:Y:S05]  /*22dc0*/  @!P0 NANOSLEEP.SYNCS 0x989680 ;  /* 0x009896800000895d */ /* 0x002fea0003900000 */
[----:B------:R-:W1:Y:S02]  /*22dd0*/  @!P0 SYNCS.PHASECHK.TRANS64 P0, [R6+URZ+0x28c40], R17 ;  /* 0x028c4011060085a7 */ /* 0x000e64000800007f */
[----:B-1----:R-:W-:Y:S05]  /*22de0*/  @!P0 BRA `(.L_x_2878) ;  /* 0xfffffffc00f08947 */ /* 0x002fea000383ffff */
[----:B------:R-:W-:Y:S05]  /*22df0*/  BRA `(.L_x_3002) ;  /* 0xffffffb800607947 */ /* 0x000fea000383ffff */
.L_x_2879:
        /* <DEDUP_REMOVED lines=8> */
.L_x_3004:
[----:B------:R-:W-:Y:S05]  /*22e80*/  BSYNC B1 ;  /* 0x0000000000017941 */ /* 0x000fea0003800000 */
.L_x_3003:
        /* <DEDUP_REMOVED lines=9> */
.L_x_3005:
[----:B------:R-:W-:Y:S01]  /*22f20*/  MOV R13, R27 ;  /* 0x0000001b000d7202 */ /* 0x000fe20000000f00 */
[----:B------:R-:W-:Y:S02]  /*22f30*/  IMAD.MOV.U32 R12, RZ, RZ, 0x1 ;  /* 0x00000001ff0c7424 */ /* 0x000fe400078e00ff */
[----:B------:R-:W-:-:S07]  /*22f40*/  IMAD.MOV.U32 R2, RZ, RZ, R14 ;  /* 0x000000ffff027224 */ /* 0x000fce00078e000e */
[----:B------:R-:W-:Y:S05]  /*22f50*/  WARPSYNC.COLLECTIVE R15, `(.L_x_3006) ;  /* 0x000000000f087348 */ /* 0x000fea0003c00000 */
[----:B------:R0:W1:Y:S02]  /*22f60*/  SHFL.IDX P6, R14, R13, R12, R11 ;  /* 0x0000000c0d0e7389 */ /* 0x00006400000c000b */
[----:B01----:R-:W-:Y:S01]  /*22f70*/  ENDCOLLECTIVE ;  /* 0x000000000000791b */ /* 0x003fe20003800000 */
.L_x_3006:
        /* <DEDUP_REMOVED lines=11> */
.L_x_3007:
[----:B------:R-:W-:Y:S02]  /*23030*/  IMAD.MOV.U32 R13, RZ, RZ, R27 ;  /* 0x000000ffff0d7224 */ /* 0x000fe400078e001b */
[----:B------:R-:W-:Y:S02]  /*23040*/  IMAD.MOV.U32 R12, RZ, RZ, 0x2 ;  /* 0x00000002ff0c7424 */ /* 0x000fe400078e00ff */
[----:B------:R-:W-:-:S07]  /*23050*/  IMAD.MOV.U32 R2, RZ, RZ, R14 ;  /* 0x000000ffff027224 */ /* 0x000fce00078e000e */
[----:B------:R-:W-:Y:S05]  /*23060*/  WARPSYNC.COLLECTIVE R15, `(.L_x_3008) ;  /* 0x000000000f087348 */ /* 0x000fea0003c00000 */
[----:B------:R0:W1:Y:S02]  /*23070*/  SHFL.IDX P6, R14, R13, R12, R11 ;  /* 0x0000000c0d0e7389 */ /* 0x00006400000c000b */
[----:B01----:R-:W-:Y:S01]  /*23080*/  ENDCOLLECTIVE ;  /* 0x000000000000791b */ /* 0x003fe20003800000 */
.L_x_3008:
        /* <DEDUP_REMOVED lines=11> */
.L_x_3009:
[----:B------:R-:W-:Y:S02]  /*23140*/  IMAD.MOV.U32 R13, RZ, RZ, R27 ;  /* 0x000000ffff0d7224 */ /* 0x000fe400078e001b */
[----:B------:R-:W-:Y:S02]  /*23150*/  IMAD.MOV.U32 R12, RZ, RZ, 0x3 ;  /* 0x00000003ff0c7424 */ /* 0x000fe400078e00ff */
[----:B------:R-:W-:-:S07]  /*23160*/  IMAD.MOV.U32 R2, RZ, RZ, R14 ;  /* 0x000000ffff027224 */ /* 0x000fce00078e000e */
[----:B------:R-:W-:Y:S05]  /*23170*/  WARPSYNC.COLLECTIVE R15, `(.L_x_3010) ;  /* 0x000000000f087348 */ /* 0x000fea0003c00000 */
[----:B------:R0:W1:Y:S02]  /*23180*/  SHFL.IDX P6, R14, R13, R12, R11 ;  /* 0x0000000c0d0e7389 */ /* 0x00006400000c000b */
[----:B01----:R-:W-:Y:S01]  /*23190*/  ENDCOLLECTIVE ;  /* 0x000000000000791b */ /* 0x003fe20003800000 */
.L_x_3010:
        /* <DEDUP_REMOVED lines=11> */
.L_x_3011:
[----:B------:R-:W-:Y:S01]  /*23250*/  IMAD.MOV.U32 R2, RZ, RZ, R14 ;  /* 0x000000ffff027224 */ /* 0x000fe200078e000e */
[----:B------:R-:W-:Y:S06]  /*23260*/  BRA `(.L_x_3012) ;  /* 0xffffffb400f07947 */ /* 0x000fec000383ffff */
.L_x_2884:
[----:B---3--:R3:W4:Y:S02]  /*23270*/  SYNCS.PHASECHK.TRANS64.TRYWAIT P0, [R6+URZ+0x28c60], R17 ;  /* 0x028c6011060075a7 */ /* 0x008724000800017f */
[----:B----4-:R-:W-:Y:S05]  /*23280*/  @!P0 NANOSLEEP.SYNCS 0x989680 ;  /* 0x009896800000895d */ /* 0x010fea0003900000 */
[----:B------:R-:W4:Y:S02]  /*23290*/  @!P0 SYNCS.PHASECHK.TRANS64 P0, [R6+URZ+0x28c60], R17 ;  /* 0x028c6011060085a7 */ /* 0x000f24000800007f */
[----:B----4-:R-:W-:Y:S05]  /*232a0*/  @!P0 BRA `(.L_x_2884) ;  /* 0xfffffffc00f08947 */ /* 0x010fea000383ffff */
[----:B------:R-:W-:Y:S05]  /*232b0*/  BRA `(.L_x_3013) ;  /* 0xffffffb800407947 */ /* 0x000fea000383ffff */
.L_x_2885:
        /* <DEDUP_REMOVED lines=8> */
.L_x_3015:
[----:B------:R-:W-:Y:S05]  /*23340*/  BSYNC B1 ;  /* 0x0000000000017941 */ /* 0x000fea0003800000 */
.L_x_3014:
        /* <DEDUP_REMOVED lines=13> */
.L_x_3016:
        /* <DEDUP_REMOVED lines=17> */
.L_x_3017:
        /* <DEDUP_REMOVED lines=16> */
.L_x_3018:
        /* <DEDUP_REMOVED lines=19> */
.L_x_3019:
[----:B------:R-:W-:Y:S01]  /*23760*/  @!PT LDS RZ, [RZ] ;  /* 0x00000000fffff984 */ /* 0x000fe20000000800 */
[----:B------:R-:W-:Y:S01]  /*23770*/  @!PT LDS RZ, [RZ] ;  /* 0x00000000fffff984 */ /* 0x000fe20000000800 */
[----:B------:R-:W-:Y:S01]  /*23780*/  @!PT LDS RZ, [RZ] ;  /* 0x00000000fffff984 */ /* 0x000fe20000000800 */
[----:B------:R0:W-:Y:S01]  /*23790*/  LDGSTS.E.BYPASS.LTC128B.128 [R17+0x6c00], desc[UR40][R2.64+0x180], !P3 ;  /* 0x06c0018002117fae */ /* 0x0001e2000d901d68 */
[----:B------:R-:W-:-:S03]  /*237a0*/  LOP3.LUT P3, RZ, R22, 0x80, RZ, 0xc0, !PT ;  /* 0x0000008016ff7812 */ /* 0x000fc6000786c0ff */
[----:B------:R0:W-:Y:S04]  /*237b0*/  LDGSTS.E.BYPASS.LTC128B.128 [R17+0x8c00], desc[UR40][R2.64+0x200], !P5 ;  /* 0x08c0020002117fae */ /* 0x0001e8000e901d68 */
[----:B------:R0:W-:Y:S01]  /*237c0*/  LDGSTS.E.BYPASS.LTC128B.128 [R17+0xac00], desc[UR40][R2.64+0x280], !P4 ;  /* 0x0ac0028002117fae */ /* 0x0001e2000e101d68 */
[----:B------:R-:W-:-:S03]  /*237d0*/  MOV R13, R9 ;  /* 0x00000009000d7202 */ /* 0x000fc60000000f00 */
[----:B------:R0:W-:Y:S04]  /*237e0*/  LDGSTS.E.BYPASS.LTC128B.128 [R17+0xcc00], desc[UR40][R2.64+0x300], P0 ;  /* 0x0cc0030002117fae */ /* 0x0001e80008101d68 */
[----:B------:R0:W-:Y:S01]  /*237f0*/  LDGSTS.E.BYPASS.LTC128B.128 [R17+0xec00], desc[UR40][R2.64+0x380], P1 ;  /* 0x0ec0038002117fae */ /* 0x0001e20008901d68 */
[----:B------:R-:W-:-:S07]  /*23800*/  IMAD.MOV.U32 R8, RZ, RZ, R14 ;  /* 0x000000ffff087224 */ /* 0x000fce00078e000e */
[----:B0-----:R-:W-:Y:S05]  /*23810*/  WARPSYNC.COLLECTIVE R15, `(.L_x_3020) ;  /* 0x000000000f087348 */ /* 0x001fea0003c00000 */
[----:B------:R1:W2:Y:S02]  /*23820*/  SHFL.IDX P6, R14, R13, R12, R11 ;  /* 0x0000000c0d0e7389 */ /* 0x0002a400000c000b */
[----:B012---:R-:W-:Y:S01]  /*23830*/  ENDCOLLECTIVE ;  /* 0x000000000000791b */ /* 0x007fe20003800000 */
.L_x_3020:
        /* <DEDUP_REMOVED lines=16> */
.L_x_3021:
        /* <DEDUP_REMOVED lines=14> */
.L_x_3022:
[----:B------:R-:W-:Y:S05]  /*23a20*/  BRA `(.L_x_3023) ;  /* 0xffffffb400ac7947 */ /* 0x000fea000383ffff */
.L_x_2893:
        /* <DEDUP_REMOVED lines=8> */
.L_x_3025:
[----:B------:R-:W-:Y:S05]  /*23ab0*/  BSYNC B0 ;  /* 0x0000000000007941 */ /* 0x000fea0003800000 */
.L_x_3024:
        /* <DEDUP_REMOVED lines=9> */
.L_x_3026:
        /* <DEDUP_REMOVED lines=18> */
.L_x_3027:
[----:B------:R-:W-:Y:S01]  /*23c70*/  IMAD.MOV.U32 R12, RZ, RZ, 0x2 ;  /* 0x00000002ff0c7424 */ /* 0x000fe200078e00ff */
[----:B------:R-:W-:-:S05]  /*23c80*/  SEL R4, R14, RZ, P1 ;  /* 0x000000ff0e047207 */ /* 0x000fca0000800000 */
[----:B------:R-:W-:-:S04]  /*23c90*/  IMAD.IADD R4, R17, 0x1, R4 ;  /* 0x0000000111047824 */ /* 0x000fc800078e0204 */
[----:B------:R-:W-:-:S07]  /*23ca0*/  IMAD.MOV.U32 R13, RZ, RZ, R4 ;  /* 0x000000ffff0d7224 */ /* 0x000fce00078e0004 */
[----:B------:R-:W-:Y:S05]  /*23cb0*/  WARPSYNC.COLLECTIVE R15, `(.L_x_3028) ;  /* 0x000000000f087348 */ /* 0x000fea0003c00000 */
[----:B------:R0:W1:Y:S02]  /*23cc0*/  SHFL.UP P6, R14, R13, R12, R11 ;  /* 0x0400000c0d0e7389 */ /* 0x00006400000c000b */
[----:B01----:R-:W-:Y:S01]  /*23cd0*/  ENDCOLLECTIVE ;  /* 0x000000000000791b */ /* 0x003fe20003800000 */
.L_x_3028:
[----:B------:R-:W-:Y:S01]  /*23ce0*/  IMAD.MOV.U32 R12, RZ, RZ, 0x4 ;  /* 0x00000004ff0c7424 */ /* 0x000fe200078e00ff */
[----:B------:R-:W-:-:S05]  /*23cf0*/  SEL R3, R14, RZ, P2 ;  /* 0x000000ff0e037207 */ /* 0x000fca0001000000 */
[----:B------:R-:W-:-:S04]  /*23d00*/  IMAD.IADD R6, R4, 0x1, R3 ;  /* 0x0000000104067824 */ /* 0x000fc800078e0203 */
[----:B------:R-:W-:-:S07]  /*23d10*/  IMAD.MOV.U32 R13, RZ, RZ, R6 ;  /* 0x000000ffff0d7224 */ /* 0x000fce00078e0006 */
[----:B------:R-:W-:Y:S05]  /*23d20*/  WARPSYNC.COLLECTIVE R15, `(.L_x_3029) ;  /* 0x000000000f087348 */ /* 0x000fea0003c00000 */
[----:B------:R0:W1:Y:S02]  /*23d30*/  SHFL.UP P6, R14, R13, R12, R11 ;  /* 0x0400000c0d0e7389 */ /* 0x00006400000c000b */
[----:B01----:R-:W-:Y:S01]  /*23d40*/  ENDCOLLECTIVE ;  /* 0x000000000000791b */ /* 0x003fe20003800000 */
.L_x_3029:
[----:B------:R-:W-:Y:S01]  /*23d50*/  IMAD.MOV.U32 R12, RZ, RZ, 0x8 ;  /* 0x00000008ff0c7424 */ /* 0x000fe200078e00ff */
[----:B------:R-:W-:-:S05]  /*23d60*/  SEL R3, R14, RZ, P3 ;  /* 0x000000ff0e037207 */ /* 0x000fca0001800000 */
[----:B------:R-:W-:-:S04]  /*23d70*/  IMAD.IADD R2, R6, 0x1, R3 ;  /* 0x0000000106027824 */ /* 0x000fc800078e0203 */
[----:B------:R-:W-:-:S07]  /*23d80*/  IMAD.MOV.U32 R13, RZ, RZ, R2 ;  /* 0x000000ffff0d7224 */ /* 0x000fce00078e0002 */
[----:B------:R-:W-:Y:S05]  /*23d90*/  WARPSYNC.COLLECTIVE R15, `(.L_x_3030) ;  /* 0x000000000f087348 */ /* 0x000fea0003c00000 */
[----:B------:R0:W1:Y:S02]  /*23da0*/  SHFL.UP P6, R14, R13, R12, R11 ;  /* 0x0400000c0d0e7389 */ /* 0x00006400000c000b */
[----:B01----:R-:W-:Y:S01]  /*23db0*/  ENDCOLLECTIVE ;  /* 0x000000000000791b */ /* 0x003fe20003800000 */
.L_x_3030:
[----:B------:R-:W-:Y:S01]  /*23dc0*/  IMAD.MOV.U32 R12, RZ, RZ, 0x10 ;  /* 0x00000010ff0c7424 */ /* 0x000fe200078e00ff */
[----:B------:R-:W-:-:S05]  /*23dd0*/  SEL R3, R14, RZ, P4 ;  /* 0x000000ff0e037207 */ /* 0x000fca0002000000 */
[----:B------:R-:W-:-:S04]  /*23de0*/  IMAD.IADD R3, R2, 0x1, R3 ;  /* 0x0000000102037824 */ /* 0x000fc800078e0203 */
[----:B------:R-:W-:-:S07]  /*23df0*/  IMAD.MOV.U32 R13, RZ, RZ, R3 ;  /* 0x000000ffff0d7224 */ /* 0x000fce00078e0003 */
[----:B------:R-:W-:Y:S05]  /*23e00*/  WARPSYNC.COLLECTIVE R15, `(.L_x_3031) ;  /* 0x000000000f087348 */ /* 0x000fea0003c00000 */
[----:B------:R0:W1:Y:S02]  /*23e10*/  SHFL.UP P6, R14, R13, R12, R11 ;  /* 0x0400000c0d0e7389 */ /* 0x00006400000c000b */
[----:B01----:R-:W-:Y:S01]  /*23e20*/  ENDCOLLECTIVE ;  /* 0x000000000000791b */ /* 0x003fe20003800000 */
.L_x_3031:
        /* <DEDUP_REMOVED lines=8> */
.L_x_3032:
[----:B------:R-:W-:Y:S05]  /*23eb0*/  BRA `(.L_x_3033) ;  /* 0xffffffb800407947 */ /* 0x000fea000383ffff */
.L_x_2898:
[----:B------:R-:W-:Y:S01]  /*23ec0*/  BSSY B0, `(.L_x_3034) ;  /* 0x0000008000007945 */ /* 0x000fe20003800000 */
[----:B-----5:R-:W-:Y:S01]  /*23ed0*/  MOV R13, R17 ;  /* 0x00000011000d7202 */ /* 0x020fe20000000f00 */
[----:B------:R-:W-:Y:S02]  /*23ee0*/  IMAD.MOV.U32 R12, RZ, RZ, 0x1 ;  /* 0x00000001ff0c7424 */ /* 0x000fe400078e00ff */
[----:B------:R-:W-:Y:S02]  /*23ef0*/  IMAD.MOV.U32 R11, RZ, RZ, RZ ;  /* 0x000000ffff0b7224 */ /* 0x000fe400078e00ff */
[----:B------:R-:W-:-:S07]  /*23f00*/  IMAD.MOV.U32 R15, RZ, RZ, -0x1 ;  /* 0xffffffffff0f7424 */ /* 0x000fce00078e00ff */
[----:B01----:R-:W-:Y:S05]  /*23f10*/  WARPSYNC.COLLECTIVE R15, `(.L_x_3035) ;  /* 0x000000000f087348 */ /* 0x003fea0003c00000 */
[----:B------:R2:W3:Y:S02]  /*23f20*/  SHFL.UP P6, R14, R13, R12, R11 ;  /* 0x0400000c0d0e7389 */ /* 0x0004e400000c000b */
[----:B0123--:R-:W-:Y:S01]  /*23f30*/  ENDCOLLECTIVE ;  /* 0x000000000000791b */ /* 0x00ffe20003800000 */
.L_x_3035:
[----:B------:R-:W-:Y:S05]  /*23f40*/  BSYNC B0 ;  /* 0x0000000000007941 */ /* 0x000fea0003800000 */
.L_x_3034:
        /* <DEDUP_REMOVED lines=8> */
.L_x_3036:
[----:B------:R-:W-:Y:S01]  /*23fd0*/  IMAD.MOV.U32 R12, RZ, RZ, 0x4 ;  /* 0x00000004ff0c7424 */ /* 0x000fe200078e00ff */
[----:B------:R-:W-:-:S05]  /*23fe0*/  SEL R2, R14, RZ, P2 ;  /* 0x000000ff0e027207 */ /* 0x000fca0001000000 */
[----:B------:R-:W-:-:S04]  /*23ff0*/  IMAD.IADD R2, R13, 0x1, R2 ;  /* 0x000000010d027824 */ /* 0x000fc800078e0202 */
[----:B------:R-:W-:-:S07]  /*24000*/  IMAD.MOV.U32 R13, RZ, RZ, R2 ;  /* 0x000000ffff0d7224 */ /* 0x000fce00078e0002 */
[----:B------:R-:W-:Y:S05]  /*24010*/  WARPSYNC.COLLECTIVE R15, `(.L_x_3037) ;  /* 0x000000000f087348 */ /* 0x000fea0003c00000 */
[----:B------:R0:W1:Y:S02]  /*24020*/  SHFL.UP P6, R14, R13, R12, R11 ;  /* 0x0400000c0d0e7389 */ /* 0x00006400000c000b */
[----:B01----:R-:W-:Y:S01]  /*24030*/  ENDCOLLECTIVE ;  /* 0x000000000000791b */ /* 0x003fe20003800000 */
.L_x_3037:
[----:B------:R-:W-:Y:S01]  /*24040*/  IMAD.MOV.U32 R12, RZ, RZ, 0x8 ;  /* 0x00000008ff0c7424 */ /* 0x000fe200078e00ff */
[----:B------:R-:W-:-:S05]  /*24050*/  SEL R3, R14, RZ, P3 ;  /* 0x000000ff0e037207 */ /* 0x000fca0001800000 */
[----:B------:R-:W-:-:S04]  /*24060*/  IMAD.IADD R3, R2, 0x1, R3 ;  /* 0x0000000102037824 */ /* 0x000fc800078e0203 */
[----:B------:R-:W-:-:S07]  /*24070*/  IMAD.MOV.U32 R13, RZ, RZ, R3 ;  /* 0x000000ffff0d7224 */ /* 0x000fce00078e0003 */
[----:B------:R-:W-:Y:S05]  /*24080*/  WARPSYNC.COLLECTIVE R15, `(.L_x_3038) ;  /* 0x000000000f087348 */ /* 0x000fea0003c00000 */
[----:B------:R0:W1:Y:S02]  /*24090*/  SHFL.UP P6, R14, R13, R12, R11 ;  /* 0x0400000c0d0e7389 */ /* 0x00006400000c000b */
[----:B01----:R-:W-:Y:S01]  /*240a0*/  ENDCOLLECTIVE ;  /* 0x000000000000791b */ /* 0x003fe20003800000 */
.L_x_3038:
[----:B------:R-:W-:Y:S01]  /*240b0*/  IMAD.MOV.U32 R12, RZ, RZ, 0x10 ;  /* 0x00000010ff0c7424 */ /* 0x000fe200078e00ff */
[----:B------:R-:W-:-:S05]  /*240c0*/  SEL R4, R14, RZ, P4 ;  /* 0x000000ff0e047207 */ /* 0x000fca0002000000 */
[----:B------:R-:W-:-:S04]  /*240d0*/  IMAD.IADD R4, R3, 0x1, R4 ;  /* 0x0000000103047824 */ /* 0x000fc800078e0204 */
[----:B------:R-:W-:-:S07]  /*240e0*/  IMAD.MOV.U32 R13, RZ, RZ, R4 ;  /* 0x000000ffff0d7224 */ /* 0x000fce00078e0004 */
[----:B------:R-:W-:Y:S05]  /*240f0*/  WARPSYNC.COLLECTIVE R15, `(.L_x_3039) ;  /* 0x000000000f087348 */ /* 0x000fea0003c00000 */
[----:B------:R0:W1:Y:S02]  /*24100*/  SHFL.UP P6, R14, R13, R12, R11 ;  /* 0x0400000c0d0e7389 */ /* 0x00006400000c000b */
[----:B01----:R-:W-:Y:S01]  /*24110*/  ENDCOLLECTIVE ;  /* 0x000000000000791b */ /* 0x003fe20003800000 */
.L_x_3039:
        /* <DEDUP_REMOVED lines=8> */
.L_x_3040:
[----:B------:R-:W-:Y:S05]  /*241a0*/  BRA `(.L_x_3041) ;  /* 0xffffffb800207947 */ /* 0x000fea000383ffff */
.L_x_2900:
[----:B------:R-:W-:Y:S01]  /*241b0*/  BSSY B0, `(.L_x_3042) ;  /* 0x0000006000007945 */ /* 0x000fe20003800000 */
[----:B------:R-:W-:Y:S01]  /*241c0*/  PLOP3.LUT P6, PT, P6, PT, PT, 0x8, 0x0 ;  /* 0x000000000000781c */ /* 0x000fe200037ce170 */
[----:B------:R-:W-:-:S12]  /*241d0*/  IMAD.MOV.U32 R15, RZ, RZ, -0x1 ;  /* 0xffffffffff0f7424 */ /* 0x000fd800078e00ff */
[----:B01----:R-:W-:Y:S05]  /*241e0*/  WARPSYNC.COLLECTIVE R15, `(.L_x_3043) ;  /* 0x000000000f087348 */ /* 0x003fea0003c00000 */
[----:B------:R-:W-:Y:S01]  /*241f0*/  VOTE.ANY R14, PT, P6 ;  /* 0x00000000000e7806 */ /* 0x000fe200030e0100 */
[----:B01----:R-:W-:Y:S06]  /*24200*/  ENDCOLLECTIVE ;  /* 0x000000000000791b */ /* 0x003fec0003800000 */
.L_x_3043:
[----:B------:R-:W-:Y:S05]  /*24210*/  BSYNC B0 ;  /* 0x0000000000007941 */ /* 0x000fea0003800000 */
.L_x_3042:
        /* <DEDUP_REMOVED lines=9> */
.L_x_3044:
[----:B------:R-:W-:Y:S01]  /*242b0*/  IMAD.MOV.U32 R17, RZ, RZ, R14 ;  /* 0x000000ffff117224 */ /* 0x000fe200078e000e */
[----:B------:R-:W-:Y:S06]  /*242c0*/  BRA `(.L_x_3045) ;  /* 0xffffffb800107947 */ /* 0x000fec000383ffff */
.L_x_2902:
[----:B------:R-:W-:Y:S01]  /*242d0*/  BSSY B0, `(.L_x_3046) ;  /* 0x0000007000007945 */ /* 0x000fe20003800000 */
[----:B------:R-:W-:Y:S02]  /*242e0*/  IMAD.MOV.U32 R13, RZ, RZ, R3 ;  /* 0x000000ffff0d7224 */ /* 0x000fe400078e0003 */
[----:B------:R-:W-:Y:S02]  /*242f0*/  IMAD.MOV.U32 R11, RZ, RZ, 0x1f ;  /* 0x0000001fff0b7424 */ /* 0x000fe400078e00ff */
[----:B------:R-:W-:-:S07]  /*24300*/  IMAD.MOV.U32 R15, RZ, RZ, -0x1 ;  /* 0xffffffffff0f7424 */ /* 0x000fce00078e00ff */
[----:B0123--:R-:W-:Y:S05]  /*24310*/  WARPSYNC.COLLECTIVE R15, `(.L_x_3047) ;  /* 0x000000000f087348 */ /* 0x00ffea0003c00000 */
[----:B------:R4:W0:Y:S02]  /*24320*/  SHFL.IDX P6, R14, R13, R12, R11 ;  /* 0x0000000c0d0e7389 */ /* 0x00082400000c000b */
[----:B01234-:R-:W-:Y:S01]  /*24330*/  ENDCOLLECTIVE ;  /* 0x000000000000791b */ /* 0x01ffe20003800000 */
.L_x_3047:
[----:B------:R-:W-:Y:S05]  /*24340*/  BSYNC B0 ;  /* 0x0000000000007941 */ /* 0x000fea0003800000 */
.L_x_3046:
[----:B------:R-:W-:Y:S05]  /*24350*/  BRA `(.L_x_2901) ;  /* 0xffffffb800087947 */ /* 0x000fea000383ffff */
.L_x_2906:
[----:B0-----:R0:W1:Y:S02]  /*24360*/  SYNCS.PHASECHK.TRANS64.TRYWAIT P0, [R4+URZ+0x28c20], R0 ;  /* 0x028c2000040075a7 */ /* 0x001064000800017f */
[----:B-1----:R-:W-:Y:S05]  /*24370*/  @!P0 NANOSLEEP.SYNCS 0x989680 ;  /* 0x009896800000895d */ /* 0x002fea0003900000 */
[----:B------:R-:W1:Y:S02]  /*24380*/  @!P0 SYNCS.PHASECHK.TRANS64 P0, [R4+URZ+0x28c20], R0 ;  /* 0x028c2000040085a7 */ /* 0x000e64000800007f */
[----:B-1----:R-:W-:Y:S05]  /*24390*/  @!P0 BRA `(.L_x_2906) ;  /* 0xfffffffc00f08947 */ /* 0x002fea000383ffff */
[----:B------:R-:W-:Y:S05]  /*243a0*/  BRA `(.L_x_3048) ;  /* 0xffffffbc00807947 */ /* 0x000fea000383ffff */
.L_x_2907:
        /* <DEDUP_REMOVED lines=11> */
.L_x_3050:
[----:B------:R-:W-:Y:S05]  /*24460*/  BSYNC B0 ;  /* 0x0000000000007941 */ /* 0x000fea0003800000 */
.L_x_3049:
[----:B------:R-:W-:Y:S05]  /*24470*/  BRA `(.L_x_3051) ;  /* 0xffffffbc00687947 */ /* 0x000fea000383ffff */
.L_x_2908:
[----:B------:R-:W-:Y:S01]  /*24480*/  BSSY B0, `(.L_x_3052) ;  /* 0x0000006000007945 */ /* 0x000fe20003800000 */
[----:B------:R-:W-:-:S07]  /*24490*/  IMAD.MOV.U32 R15, RZ, RZ, -0x1 ;  /* 0xffffffffff0f7424 */ /* 0x000fce00078e00ff */
[----:B0-234-:R-:W-:Y:S05]  /*244a0*/  WARPSYNC.COLLECTIVE R15, `(.L_x_3053) ;  /* 0x000000000f0c7348 */ /* 0x01dfea0003c00000 */
[----:B------:R-:W-:Y:S02]  /*244b0*/  ELECT P6, UR62, PT ;  /* 0x00000000003e782f */ /* 0x000fe400038c0000 */
[----:B------:R-:W-:Y:S01]  /*244c0*/  MOV R14, UR62 ;  /* 0x0000003e000e7c02 */ /* 0x000fe20008000f00 */
[----:B0-234-:R-:W-:Y:S10]  /*244d0*/  ENDCOLLECTIVE ;  /* 0x000000000000791b */ /* 0x01dff40003800000 */
.L_x_3053:
[----:B------:R-:W-:Y:S05]  /*244e0*/  BSYNC B0 ;  /* 0x0000000000007941 */ /* 0x000fea0003800000 */
.L_x_3052:
[----:B------:R-:W-:Y:S05]  /*244f0*/  BRA `(.L_x_3054) ;  /* 0xffffffbc005c7947 */ /* 0x000fea000383ffff */
.L_x_2910:
[----:B0-----:R0:W1:Y:S02]  /*24500*/  SYNCS.PHASECHK.TRANS64.TRYWAIT P1, [R5+URZ+0x28c40], R0 ;  /* 0x028c4000050075a7 */ /* 0x001064000802017f */
[----:B-1----:R-:W-:Y:S05]  /*24510*/  @!P1 NANOSLEEP.SYNCS 0x989680 ;  /* 0x009896800000995d */ /* 0x002fea0003900000 */
[----:B------:R-:W1:Y:S02]  /*24520*/  @!P1 SYNCS.PHASECHK.TRANS64 P1, [R5+URZ+0x28c40], R0 ;  /* 0x028c4000050095a7 */ /* 0x000e64000802007f */
[----:B-1----:R-:W-:Y:S05]  /*24530*/  @!P1 BRA `(.L_x_2910) ;  /* 0xfffffffc00f09947 */ /* 0x002fea000383ffff */
[----:B------:R-:W-:Y:S05]  /*24540*/  BRA `(.L_x_3055) ;  /* 0xffffffbc007c7947 */ /* 0x000fea000383ffff */
.L_x_2912:
[----:B-1----:R1:W0:Y:S02]  /*24550*/  SYNCS.PHASECHK.TRANS64.TRYWAIT P1, [R25+URZ+0x28c40], R2 ;  /* 0x028c4002190075a7 */ /* 0x002224000802017f */
[----:B0-----:R-:W-:Y:S05]  /*24560*/  @!P1 NANOSLEEP.SYNCS 0x989680 ;  /* 0x009896800000995d */ /* 0x001fea0003900000 */
[----:B------:R-:W0:Y:S02]  /*24570*/  @!P1 SYNCS.PHASECHK.TRANS64 P1, [R25+URZ+0x28c40], R2 ;  /* 0x028c4002190095a7 */ /* 0x000e24000802007f */
[----:B0-----:R-:W-:Y:S05]  /*24580*/  @!P1 BRA `(.L_x_2912) ;  /* 0xfffffffc00f09947 */ /* 0x001fea000383ffff */
[----:B------:R-:W-:Y:S05]  /*24590*/  BRA `(.L_x_3056) ;  /* 0xffffffbc00887947 */ /* 0x000fea000383ffff */
.L_x_2914:
[----:B------:R0:W0:Y:S02]  /*245a0*/  SYNCS.PHASECHK.TRANS64.TRYWAIT P1, [R5+URZ+0x28c60], R0 ;  /* 0x028c6000050075a7 */ /* 0x000024000802017f */
[----:B0-----:R-:W-:Y:S05]  /*245b0*/  @!P1 NANOSLEEP.SYNCS 0x989680 ;  /* 0x009896800000995d */ /* 0x001fea0003900000 */
[----:B------:R-:W0:Y:S02]  /*245c0*/  @!P1 SYNCS.PHASECHK.TRANS64 P1, [R5+URZ+0x28c60], R0 ;  /* 0x028c6000050095a7 */ /* 0x000e24000802007f */
[----:B0-----:R-:W-:Y:S05]  /*245d0*/  @!P1 BRA `(.L_x_2914) ;  /* 0xfffffffc00f09947 */ /* 0x001fea000383ffff */
[----:B------:R-:W-:Y:S05]  /*245e0*/  BRA `(.L_x_3057) ;  /* 0xffffffbc00847947 */ /* 0x000fea000383ffff */
.L_x_3058:
        /* <DEDUP_REMOVED lines=9> */
.L_x_5813:


//--------------------- .text._ZN7cutlass13device_kernelIN5flash11enable_sm90INS1_16FlashAttnFwdSm90INS1_25CollectiveMainloopFwdSm90ILi2EN4cute5tupleIJNS5_1CILi1EEES8_S8_EEENS6_IJNS7_ILi64EEESA_SA_EEELi512ENS_10bfloat16_tEfNS_4arch4Sm90ELb0ELb1ELb1ELb1ELb1ELb0ELb1ELb0ELb0ELb1ELb0ELb0EEENS1_21CollectiveEpilogueFwdINS6_IJSA_NS7_ILi512EEESA_EEES9_SC_SE_Li256ELb1ELb1ELb0ELb0EEENS1_36VarlenDynamicPersistentTileSchedulerILi64ELi64ELi256ELi128ELb0ELb1ELb1ELb1ELb0ELb1EEEEEEEEEvNT_6ParamsE --------------------------
	.section	.text._ZN7cutlass13device_kernelIN5flash11enable_sm90INS1_16FlashAttnFwdSm90INS1_25CollectiveMainloopFwdSm90ILi2EN4cute5tupleIJNS5_1CILi1EEES8_S8_EEENS6_IJNS7_ILi64EEESA_SA_EEELi512ENS_10bfloat16_tEfNS_4arch4Sm90ELb0ELb1ELb1ELb1ELb1ELb0ELb1ELb0ELb0ELb1ELb0ELb0EEENS1_21CollectiveEpilogueFwdINS6_IJSA_NS7_ILi512EEESA_EEES9_SC_SE_Li256ELb1ELb1ELb0ELb0EEENS1_36VarlenDynamicPersistentTileSchedulerILi64ELi64ELi256ELi128ELb0ELb1ELb1ELb1ELb0ELb1EEEEEEEEEvNT_6ParamsE,"ax",@progbits
	.align	128
.text._ZN7cutlass13device_kernelIN5flash11enable_sm90INS1_16FlashAttnFwdSm90INS1_25CollectiveMainloopFwdSm90ILi2EN4cute5tupleIJNS5_1CILi1EEES8_S8_EEENS6_IJNS7_ILi64EEESA_SA_EEELi512ENS_10bfloat16_tEfNS_4arch4Sm90ELb0ELb1ELb1ELb1ELb1ELb0ELb1ELb0ELb0ELb1ELb0ELb0EEENS1_21CollectiveEpilogueFwdINS6_IJSA_NS7_ILi512EEESA_EEES9_SC_SE_Li256ELb1ELb1ELb0ELb0EEENS1_36VarlenDynamicPersistentTileSchedulerILi64ELi64ELi256ELi128ELb0ELb1ELb1ELb1ELb0ELb1EEEEEEEEEvNT_6ParamsE:
        .type           _ZN7cutlass13device_kernelIN5flash11enable_sm90INS1_16FlashAttnFwdSm90INS1_25CollectiveMainloopFwdSm90ILi2EN4cute5tupleIJNS5_1CILi1EEES8_S8_EEENS6_IJNS7_ILi64EEESA_SA_EEELi512ENS_10bfloat16_tEfNS_4arch4Sm90ELb0ELb1ELb1ELb1ELb1ELb0ELb1ELb0ELb0ELb1ELb0ELb0EEENS1_21CollectiveEpilogueFwdINS6_IJSA_NS7_ILi512EEESA_EEES9_SC_SE_Li256ELb1ELb1ELb0ELb0EEENS1_36VarlenDynamicPersistentTileSchedulerILi64ELi64ELi256ELi128ELb0ELb1ELb1ELb1ELb0ELb1EEEEEEEEEvNT_6ParamsE,@function
        .size           _ZN7cutlass13device_kernelIN5flash11enable_sm90INS1_16FlashAttnFwdSm90INS1_25CollectiveMainloopFwdSm90ILi2EN4cute5tupleIJNS5_1CILi1EEES8_S8_EEENS6_IJNS7_ILi64EEESA_SA_EEELi512ENS_10bfloat16_tEfNS_4arch4Sm90ELb0ELb1ELb1ELb1ELb1ELb0ELb1ELb0ELb0ELb1ELb0ELb0EEENS1_21CollectiveEpilogueFwdINS6_IJSA_NS7_ILi512EEESA_EEES9_SC_SE_Li256ELb1ELb1ELb0ELb0EEENS1_36VarlenDynamicPersistentTileSchedulerILi64ELi64ELi256ELi128ELb0ELb1ELb1ELb1ELb0ELb1EEEEEEEEEvNT_6ParamsE,(.L_x_5814 - _ZN7cutlass13device_kernelIN5flash11enable_sm90INS1_16FlashAttnFwdSm90INS1_25CollectiveMainloopFwdSm90ILi2EN4cute5tupleIJNS5_1CILi1EEES8_S8_EEENS6_IJNS7_ILi64EEESA_SA_EEELi512ENS_10bfloat16_tEfNS_4arch4Sm90ELb0ELb1ELb1ELb1ELb1ELb0ELb1ELb0ELb0ELb1ELb0ELb0EEENS1_21CollectiveEpilogueFwdINS6_IJSA_NS7_ILi512EEESA_EEES9_SC_SE_Li256ELb1ELb1ELb0ELb0EEENS1_36VarlenDynamicPersistentTileSchedulerILi64ELi64ELi256ELi128ELb0ELb1ELb1ELb1ELb0ELb1EEEEEEEEEvNT_6ParamsE)
        .other          _ZN7cutlass13device_kernelIN5flash11enable_sm90INS1_16FlashAttnFwdSm90INS1_25CollectiveMainloopFwdSm90ILi2EN4cute5tupleIJNS5_1CILi1EEES8_S8_EEENS6_IJNS7_ILi64EEESA_SA_EEELi512ENS_10bfloat16_tEfNS_4arch4Sm90ELb0ELb1ELb1ELb1ELb1ELb0ELb1ELb0ELb0ELb1ELb0ELb0EEENS1_21CollectiveEpilogueFwdINS6_IJSA_NS7_ILi512EEESA_EEES9_SC_SE_Li256ELb1ELb1ELb0ELb0EEENS1_36VarlenDynamicPersistentTileSchedulerILi64ELi64ELi256ELi128ELb0ELb1ELb1ELb1ELb0ELb1EEEEEEEEEvNT_6ParamsE,@"STO_CUDA_ENTRY STV_DEFAULT"
_ZN7cutlass13device_kernelIN5flash11enable_sm90INS1_16FlashAttnFwdSm90INS1_25CollectiveMainloopFwdSm90ILi2EN4cute5tupleIJNS5_1CILi1EEES8_S8_EEENS6_IJNS7_ILi64EEESA_SA_EEELi512ENS_10bfloat16_tEfNS_4arch4Sm90ELb0ELb1ELb1ELb1ELb1ELb0ELb1ELb0ELb0ELb1ELb0ELb0EEENS1_21CollectiveEpilogueFwdINS6_IJSA_NS7_ILi512EEESA_EEES9_SC_SE_Li256ELb1ELb1ELb0ELb0EEENS1_36VarlenDynamicPersistentTileSchedulerILi64ELi64ELi256ELi128ELb0ELb1ELb1ELb1ELb0ELb1EEEEEEEEEvNT_6ParamsE:
        /* <DEDUP_REMOVED lines=43> */
.L_x_3059:
        /* <DEDUP_REMOVED lines=22> */
.L_x_3060:
        /* <DEDUP_REMOVED lines=18> */
.L_x_3061:
        /* <DEDUP_REMOVED lines=22> */
.L_x_3062:
        /* <DEDUP_REMOVED lines=23> */
.L_x_3063:
[----:B0-----:R-:W-:Y:S01]  /*0800*/  ULDC UR4, c[0x0][0x20] ;  /* 0x0000080000047ab9 */ /* 0x001fe20000000800 */
[----:B------:R-:W-:Y:S01]  /*0810*/  UISETP.NE.AND UP0, UPT, UR61, URZ, UPT ;  /* 0x0000003f3d00728c */ /* 0x000fe2000bf05270 */
[----:B------:R-:W-:Y:S01]  /*0820*/  IADD3 R2, P0, R1, UR4, RZ ;  /* 0x0000000401027c10 */ /* 0x000fe2000ff1e0ff */
[----:B------:R-:W-:Y:S01]  /*0830*/  ULDC UR4, c[0x0][0x24] ;  /* 0x0000090000047ab9 */ /* 0x000fe20000000800 */
[----:B------:R-:W-:Y:S01]  /*0840*/  UMOV UR60, 0x1 ;  /* 0x00000001003c7882 */ /* 0x000fe20000000000 */
[----:B------:R-:W-:Y:S01]  /*0850*/  NOP ;  /* 0x0000000000007918 */ /* 0x000fe20000000000 */
[----:B-1234-:R-:W-:Y:S01]  /*0860*/  BAR.SYNC.DEFER_BLOCKING 0x0 ;  /* 0x0000000000007b1d */ /* 0x01efe20000010000 */
[----:B------:R-:W-:Y:S01]  /*0870*/  IADD3 R3, P1, R2, 0x1e0, RZ ;  /* 0x000001e002037810 */ /* 0x000fe20007f3e0ff */
[----:B------:R-:W-:Y:S01]  /*0880*/  IMAD.X R18, RZ, RZ, UR4, P0 ;  /* 0x00000004ff127e24 */ /* 0x000fe200080e06ff */
[----:B------:R-:W-:Y:S01]  /*0890*/  PLOP3.LUT P2, PT, PT, PT, UP0, 0x80, 0x0 ;  /* 0x000000000000781c */ /* 0x000fe20003f4f008 */
[----:B------:R-:W-:-:S02]  /*08a0*/  USEL UR60, UR60, 0x2, !UP0 ;  /* 0x000000023c3c7887 */ /* 0x000fc4000c000000 */
[----:B------:R-:W-:Y:S01]  /*08b0*/  ULDC.64 UR36, c[0x0][0x208] ;  /* 0x0000820000247ab9 */ /* 0x000fe20000000a00 */
[----:B------:R0:W-:Y:S02]  /*08c0*/  STL [R1+0x428], R3 ;  /* 0x0004280301007387 */ /* 0x0001e40000100800 */
[----:B0-----:R-:W-:-:S05]  /*08d0*/  IMAD.X R3, RZ, RZ, R18, P1 ;  /* 0x000000ffff037224 */ /* 0x001fca00008e0612 */
[----:B------:R0:W-:Y:S02]  /*08e0*/  STL [R1+0x424], R3 ;  /* 0x0004240301007387 */ /* 0x0001e40000100800 */
[----:B------:R-:W-:Y:S05]  /*08f0*/  @!P2 BRA `(.L_x_3064) ;  /* 0x0000024800e4a947 */ /* 0x000fea0003800000 */
.L_x_3065:
[----:B------:R-:W-:-:S08]  /*0900*/  NOP ;  /* 0x0000000000007918 */ /* 0x000fd00000000000 */
[----:B------:R-:W1:Y:S02]  /*0910*/  USETMAXREG.TRY_ALLOC.CTAPOOL UP0, 0xe8 ;  /* 0x000000e8000079c8 */ /* 0x000e640008000600 */
[----:B-1----:R-:W-:-:S13]  /*0920*/  PLOP3.LUT P0, PT, PT, PT, UP0, 0x80, 0x0 ;  /* 0x000000000000781c */ /* 0x002fda0003f0f008 */
[----:B------:R-:W-:Y:S05]  /*0930*/  @!P0 BRA `(.L_x_3065) ;  /* 0xfffffffc00f08947 */ /* 0x000fea000383ffff */
[----:B0-----:R-:W0:Y:S01]  /*0940*/  S2R R3, SR_TID.X ;  /* 0x0000000000037919 */ /* 0x001e220000002100 */
[----:B------:R-:W-:Y:S01]  /*0950*/  ULDC UR4, c[0x0][0xd3c] ;  /* 0x00034f0000047ab9 */ /* 0x000fe20000000800 */
[C---:B------:R-:W-:Y:S01]  /*0960*/  IADD3 R196, P1, R2.reuse, 0x1c8, RZ ;  /* 0x000001c802c47810 */ /* 0x040fe20007f3e0ff */
[----:B------:R-:W1:Y:S01]  /*0970*/  S2R R7, SR_CgaCtaId ;  /* 0x0000000000077919 */ /* 0x000e620000008800 */
[----:B------:R-:W-:-:S03]  /*0980*/  IADD3 R199, P2, R2, 0x1d4, RZ ;  /* 0x000001d402c77810 */ /* 0x000fc60007f5e0ff */
[--C-:B------:R-:W-:Y:S01]  /*0990*/  IMAD.X R197, RZ, RZ, R18.reuse, P1 ;  /* 0x000000ffffc57224 */ /* 0x100fe200008e0612 */
[----:B------:R-:W-:Y:S01]  /*09a0*/  STL.64 [R1+0x1c8], RZ ;  /* 0x0001c8ff01007387 */ /* 0x000fe20000100a00 */
[----:B------:R-:W-:-:S03]  /*09b0*/  IMAD.X R198, RZ, RZ, R18, P2 ;  /* 0x000000ffffc67224 */ /* 0x000fc600010e0612 */
[----:B------:R-:W-:Y:S04]  /*09c0*/  STL [R1+0x1d0], RZ ;  /* 0x0001d0ff01007387 */ /* 0x000fe80000100800 */
[----:B------:R-:W-:Y:S01]  /*09d0*/  STL [R1+0x1d4], RZ ;  /* 0x0001d4ff01007387 */ /* 0x000fe20000100800 */
[----:B0-----:R-:W-:-:S04]  /*09e0*/  LOP3.LUT R0, R3, 0xffffff80, RZ, 0xc0, !PT ;  /* 0xffffff8003007812 */ /* 0x001fc800078ec0ff */
[----:B------:R-:W-:Y:S02]  /*09f0*/  ISETP.NE.AND P0, PT, R0, 0x80, PT ;  /* 0x000000800000780c */ /* 0x000fe40003f05270 */
[----:B------:R-:W-:-:S04]  /*0a00*/  MOV R0, 0x400 ;  /* 0x0000040000007802 */ /* 0x000fc80000000f00 */
[----:B-1----:R-:W-:-:S04]  /*0a10*/  LEA R0, R7, R0, 0x18 ;  /* 0x0000000007007211 */ /* 0x002fc800078ec0ff */
[----:B------:R-:W-:-:S03]  /*0a20*/  R2UR UR46, R0 ;  /* 0x00000000002e72ca */ /* 0x000fc600000e0000 */
        /* <DEDUP_REMOVED lines=10> */
[----:B------:R-:W0:Y:S01]  /*0ad0*/  S2UR UR4, SR_SWINHI ;  /* 0x00000000000479c3 */ /* 0x000e220000002f00 */
[----:B------:R-:W-:Y:S01]  /*0ae0*/  R2UR UR5, R9 ;  /* 0x00000000090572ca */ /* 0x000fe200000e0000 */
[----:B------:R-:W-:Y:S01]  /*0af0*/  ULOP3.LUT UR8, UR60, 0x1, URZ, 0xfc, !UPT ;  /* 0x000000013c087892 */ /* 0x000fe2000f8efc3f */
[----:B------:R-:W-:Y:S02]  /*0b00*/  SHF.R.S32.HI R0, RZ, 0x1f, R191 ;  /* 0x0000001fff007819 */ /* 0x000fe400000114bf */
[----:B------:R-:W-:Y:S02]  /*0b10*/  R2UR UR6, R11 ;  /* 0x000000000b0672ca */ /* 0x000fe400000e0000 */
[CC--:B------:R-:W-:Y:S02]  /*0b20*/  LEA.HI R5, R0.reuse, R191.reuse, RZ, 0x7 ;  /* 0x000000bf00057211 */ /* 0x0c0fe400078f38ff */
[----:B------:R-:W-:-:S02]  /*0b30*/  LEA.HI R4, R0, R191, RZ, 0x5 ;  /* 0x000000bf00047211 */ /* 0x000fc400078f28ff */
[----:B------:R-:W-:Y:S02]  /*0b40*/  LOP3.LUT R6, R5, 0xffffff80, RZ, 0xc0, !PT ;  /* 0xffffff8005067812 */ /* 0x000fe400078ec0ff */
[CC--:B------:R-:W-:Y:S02]  /*0b50*/  LEA.HI R3, R0.reuse, R191.reuse, RZ, 0x4 ;  /* 0x000000bf00037211 */ /* 0x0c0fe400078f20ff */
[----:B------:R-:W-:Y:S01]  /*0b60*/  SHF.R.S32.HI R201, RZ, 0x5, R4 ;  /* 0x00000005ffc97819 */ /* 0x000fe20000011404 */
[----:B------:R-:W-:Y:S01]  /*0b70*/  IMAD.IADD R8, R191, 0x1, -R6 ;  /* 0x00000001bf087824 */ /* 0x000fe200078e0a06 */
[----:B------:R-:W-:Y:S02]  /*0b80*/  SHF.R.S32.HI R6, RZ, 0x1f, R4 ;  /* 0x0000001fff067819 */ /* 0x000fe40000011404 */
[----:B------:R-:W-:Y:S02]  /*0b90*/  LEA.HI R10, R0, R191, RZ, 0x2 ;  /* 0x000000bf000a7211 */ /* 0x000fe400078f10ff */
[----:B------:R-:W-:-:S02]  /*0ba0*/  SHF.R.S32.HI R4, RZ, 0x4, R3 ;  /* 0x00000004ff047819 */ /* 0x000fc40000011403 */
[----:B------:R-:W-:Y:S01]  /*0bb0*/  SHF.R.S32.HI R9, RZ, 0x1f, R8 ;  /* 0x0000001fff097819 */ /* 0x000fe20000011408 */
[----:B------:R-:W-:Y:S01]  /*0bc0*/  UMOV UR38, UR46 ;  /* 0x0000002e00267c82 */ /* 0x000fe20008000000 */
[----:B0-----:R-:W-:Y:S01]  /*0bd0*/  UMOV UR39, UR4 ;  /* 0x0000000400277c82 */ /* 0x001fe20008000000 */
[----:B------:R-:W-:Y:S01]  /*0be0*/  LOP3.LUT R202, R3, 0xfffffff0, RZ, 0xc0, !PT ;  /* 0xfffffff003ca7812 */ /* 0x000fe200078ec0ff */
[----:B------:R-:W-:Y:S01]  /*0bf0*/  IMAD.U32 R194, RZ, RZ, UR38 ;  /* 0x00000026ffc27e24 */ /* 0x000fe2000f8e00ff */
[----:B------:R-:W-:Y:S01]  /*0c00*/  LOP3.LUT R14, R10, 0xfffffffc, RZ, 0xc0, !PT ;  /* 0xfffffffc0a0e7812 */ /* 0x000fe200078ec0ff */
[----:B------:R-:W-:Y:S01]  /*0c10*/  IMAD.U32 R195, RZ, RZ, UR39 ;  /* 0x00000027ffc37e24 */ /* 0x000fe2000f8e00ff */
[----:B------:R-:W-:Y:S01]  /*0c20*/  LEA.HI R6, R6, R201, RZ, 0x2 ;  /* 0x000000c906067211 */ /* 0x000fe200078f10ff */
[----:B------:R-:W-:Y:S01]  /*0c30*/  IMAD.IADD R202, R191, 0x1, -R202 ;  /* 0x00000001bfca7824 */ /* 0x000fe200078e0aca */
[----:B------:R-:W-:Y:S01]  /*0c40*/  LEA.HI R3, R3, R4, RZ, 0x1 ;  /* 0x0000000403037211 */ /* 0x000fe200078f08ff */
[----:B------:R-:W-:Y:S01]  /*0c50*/  IMAD.IADD R14, R191, 0x1, -R14 ;  /* 0x00000001bf0e7824 */ /* 0x000fe200078e0a0e */
[----:B------:R-:W-:-:S02]  /*0c60*/  LEA.HI R10, R9, R8, RZ, 0x2 ;  /* 0x00000008090a7211 */ /* 0x000fc400078f10ff */
[----:B------:R-:W-:Y:S02]  /*0c70*/  SHF.R.S32.HI R192, RZ, 0x7, R5 ;  /* 0x00000007ffc07819 */ /* 0x000fe40000011405 */
[----:B------:R-:W-:Y:S02]  /*0c80*/  LOP3.LUT R6, R6, 0x3ffffc, RZ, 0xc0, !PT ;  /* 0x003ffffc06067812 */ /* 0x000fe400078ec0ff */
[----:B------:R-:W-:Y:S01]  /*0c90*/  LOP3.LUT R3, R3, 0x1ffffffe, RZ, 0xc0, !PT ;  /* 0x1ffffffe03037812 */ /* 0x000fe200078ec0ff */
[----:B------:R-:W-:Y:S01]  /*0ca0*/  IMAD R13, R192, 0x100, R202 ;  /* 0x00000100c00d7824 */ /* 0x000fe200078e02ca */
[----:B------:R-:W-:Y:S01]  /*0cb0*/  SHF.R.S32.HI R11, RZ, 0x2, R10 ;  /* 0x00000002ff0b7819 */ /* 0x000fe2000001140a */
[----:B------:R-:W-:Y:S01]  /*0cc0*/  IMAD.IADD R6, R201, 0x1, -R6 ;  /* 0x00000001c9067824 */ /* 0x000fe200078e0a06 */
[----:B------:R-:W-:Y:S01]  /*0cd0*/  SHF.R.S32.HI R12, RZ, 0x1f, R10 ;  /* 0x0000001fff0c7819 */ /* 0x000fe2000001140a */
[----:B------:R-:W-:Y:S01]  /*0ce0*/  IMAD.IADD R3, R4, 0x1, -R3 ;  /* 0x0000000104037824 */ /* 0x000fe200078e0a03 */
[----:B------:R-:W-:Y:S01]  /*0cf0*/  LEA.HI R4, R14, R14, RZ, 0x1 ;  /* 0x0000000e0e047211 */ /* 0x000fe200078f08ff */
[----:B------:R-:W-:Y:S01]  /*0d00*/  IMAD R6, R6, 0x10, R13 ;  /* 0x0000001006067824 */ /* 0x000fe200078e020d */
[----:B------:R-:W-:Y:S01]  /*0d10*/  LEA.HI R12, R12, R11, RZ, 0x3 ;  /* 0x0000000b0c0c7211 */ /* 0x000fe200078f18ff */
[----:B------:R-:W-:Y:S01]  /*0d20*/  IMAD.SHL.U32 R227, R3, 0x8, RZ ;  /* 0x0000000803e37824 */ /* 0x000fe200078e00ff */
[----:B------:R-:W-:-:S02]  /*0d30*/  LEA.HI R0, R0, R191, RZ, 0x3 ;  /* 0x000000bf00007211 */ /* 0x000fc400078f18ff */
[----:B------:R-:W-:Y:S01]  /*0d40*/  LOP3.LUT R12, R12, 0xfffffff8, RZ, 0xc0, !PT ;  /* 0xfffffff80c0c7812 */ /* 0x000fe200078ec0ff */
[----:B------:R-:W-:Y:S01]  /*0d50*/  IMAD.U32 R17, R6, 0x40, R227 ;  /* 0x0000004006117824 */ /* 0x000fe200078e00e3 */
[----:B------:R-:W-:Y:S02]  /*0d60*/  LOP3.LUT R13, R4, 0x1ffffffe, RZ, 0xc0, !PT ;  /* 0x1ffffffe040d7812 */ /* 0x000fe400078ec0ff */
[----:B------:R-:W-:Y:S01]  /*0d70*/  LOP3.LUT R4, R0, 0xfffffff8, RZ, 0xc0, !PT ;  /* 0xfffffff800047812 */ /* 0x000fe200078ec0ff */
[----:B------:R-:W-:Y:S01]  /*0d80*/  IMAD.IADD R12, R11, 0x1, -R12 ;  /* 0x000000010b0c7824 */ /* 0x000fe200078e0a0c */
[----:B------:R-:W-:Y:S01]  /*0d90*/  LEA.HI R5, R5, R192, RZ, 0x1 ;  /* 0x000000c005057211 */ /* 0x000fe200078f08ff */
[----:B------:R-:W-:Y:S01]  /*0da0*/  IMAD.IADD R13, R14, 0x1, -R13 ;  /* 0x000000010e0d7824 */ /* 0x000fe200078e0a0d */
[----:B------:R-:W-:Y:S01]  /*0db0*/  LEA.HI R9, R9, R8, RZ, 0x5 ;  /* 0x0000000809097211 */ /* 0x000fe200078f28ff */
[----:B------:R-:W-:Y:S01]  /*0dc0*/  IMAD.IADD R193, R191, 0x1, -R4 ;  /* 0x00000001bfc17824 */ /* 0x000fe200078e0a04 */
[----:B------:R-:W-:Y:S01]  /*0dd0*/  LOP3.LUT R11, R10, 0x7ffffffc, RZ, 0xc0, !PT ;  /* 0x7ffffffc0a0b7812 */ /* 0x000fe200078ec0ff */
[----:B------:R-:W-:Y:S01]  /*0de0*/  IMAD.WIDE R16, R17, 0x2, R194 ;  /* 0x0000000211107825 */ /* 0x000fe200078e02c2 */
[----:B------:R-:W-:-:S02]  /*0df0*/  LOP3.LUT R5, R5, 0xfffffe, RZ, 0xc0, !PT ;  /* 0x00fffffe05057812 */ /* 0x000fc400078ec0ff */
[----:B------:R-:W-:Y:S01]  /*0e00*/  SHF.R.S32.HI R9, RZ, 0x5, R9 ;  /* 0x00000005ff097819 */ /* 0x000fe20000011409 */
[----:B------:R-:W-:Y:S01]  /*0e10*/  IMAD.SHL.U32 R156, R193, 0x8, RZ ;  /* 0x00000008c19c7824 */ /* 0x000fe200078e00ff */
[----:B------:R-:W-:Y:S01]  /*0e20*/  SHF.R.S32.HI R159, RZ, 0x3, R0 ;  /* 0x00000003ff9f7819 */ /* 0x000fe20000011400 */
[----:B------:R-:W-:Y:S02]  /*0e30*/  IMAD.IADD R11, R8, 0x1, -R11 ;  /* 0x00000001080b7824 */ /* 0x000fe400078e0a0b */
[----:B------:R-:W-:Y:S02]  /*0e40*/  IMAD.IADD R5, R192, 0x1, -R5 ;  /* 0x00000001c0057824 */ /* 0x000fe400078e0a05 */
        /* <DEDUP_REMOVED lines=14> */
[----:B------:R-:W-:Y:S01]  /*0f30*/  IMAD.SHL.U32 R200, R5, 0x100, RZ ;  /* 0x0000010005c87824 */ /* 0x000fe200078e00ff */
[----:B------:R-:W-:Y:S01]  /*0f40*/  SHF.R.S32.HI R176, RZ, 0x1f, R157 ;  /* 0x0000001fffb07819 */ /* 0x000fe2000001149d */
[----:B------:R-:W-:-:S02]  /*0f50*/  IMAD.SHL.U32 R203, R11, 0x2, RZ ;  /* 0x000000020bcb7824 */ /* 0x000fc400078e00ff */
[----:B------:R-:W-:Y:S02]  /*0f60*/  IMAD R228, R13, 0x8, R22 ;  /* 0x000000080de47824 */ /* 0x000fe400078e0216 */
[----:B------:R-:W-:-:S07]  /*0f70*/  IMAD.IADD R23, R203, 0x1, R200 ;  /* 0x00000001cb177824 */ /* 0x000fce00078e02c8 */
.L_x_3205:
        /* <DEDUP_REMOVED lines=14> */
[----:B------:R-:W-:-:S03]  /*1060*/  @UP1 UIMAD.WIDE UR8, UR6, 0x4, UR10 ;  /* 0x00000004060818a5 */ /* 0x000fc6000f8e020a */
[----:B------:R-:W-:Y:S01]  /*1070*/  ULDC.64 UR10, c[0x0][0xb18] ;  /* 0x0002c600000a7ab9 */ /* 0x000fe20000000a00 */
[----:B------:R-:W2:Y:S02]  /*1080*/  @P0 LDG.E R4, desc[UR36][R4.64] ;  /* 0x0000002404040981 */ /* 0x000ea4000c1e1900 */
[----:B-1----:R-:W-:Y:S02]  /*1090*/  IMAD.U32 R8, RZ, RZ, UR8 ;  /* 0x00000008ff087e24 */ /* 0x002fe4000f8e00ff */
[----:B----4-:R-:W-:Y:S01]  /*10a0*/  IMAD.U32 R9, RZ, RZ, UR9 ;  /* 0x00000009ff097e24 */ /* 0x010fe2000f8e00ff */
[----:B------:R-:W-:-:S04]  /*10b0*/  ULDC.64 UR8, c[0x0][0x418] ;  /* 0x0001060000087ab9 */ /* 0x000fc80000000a00 */
[----:B------:R-:W3:Y:S01]  /*10c0*/  @P2 LDG.E R8, desc[UR36][R8.64] ;  /* 0x0000002408082981 */ /* 0x000ee2000c1e1900 */
[----:B------:R-:W-:Y:S01]  /*10d0*/  UISETP.NE.U32.AND UP0, UPT, UR8, URZ, UPT ;  /* 0x0000003f0800728c */ /* 0x000fe2000bf05070 */
[----:B------:R-:W-:Y:S01]  /*10e0*/  ISETP.NE.U32.AND P1, PT, RZ, UR10, PT ;  /* 0x0000000aff007c0c */ /* 0x000fe2000bf25070 */
[----:B------:R-:W-:Y:S01]  /*10f0*/  UMOV UR4, URZ ;  /* 0x0000003f00047c82 */ /* 0x000fe20008000000 */
[----:B------:R-:W-:Y:S01]  /*1100*/  ULDC UR8, c[0x0][0x424] ;  /* 0x0001090000087ab9 */ /* 0x000fe20000000800 */
[----:B------:R-:W-:Y:S01]  /*1110*/  UISETP.NE.AND.EX UP0, UPT, UR9, URZ, UPT, UP0 ;  /* 0x0000003f0900728c */ /* 0x000fe2000bf05300 */
[----:B------:R-:W-:Y:S01]  /*1120*/  ISETP.NE.AND.EX P1, PT, RZ, UR11, PT, P1 ;  /* 0x0000000bff007c0c */ /* 0x000fe2000bf25310 */
[----:B------:R-:W-:Y:S02]  /*1130*/  UMOV UR45, UR7 ;  /* 0x00000007002d7c82 */ /* 0x000fe40008000000 */
[----:B------:R-:W-:-:S04]  /*1140*/  USEL UR8, UR8, 0x1, UP0 ;  /* 0x0000000108087887 */ /* 0x000fc80008000000 */
[----:B------:R-:W-:Y:S01]  /*1150*/  UIMAD UR50, UR8, UR50, URZ ;  /* 0x00000032083272a4 */ /* 0x000fe2000f8e023f */
        /* <DEDUP_REMOVED lines=17> */
.L_x_3066:
[----:B------:R-:W-:Y:S01]  /*1270*/  UMOV UR58, UR5 ;  /* 0x00000005003a7c82 */ /* 0x000fe20008000000 */
        /* <DEDUP_REMOVED lines=9> */
.L_x_3067:
        /* <DEDUP_REMOVED lines=13> */
.L_x_3068:
[----:B------:R-:W0:Y:S01]  /*13e0*/  LDC R0, c[0x0][0xa80] ;  /* 0x0002a000ff007b82 */ /* 0x000e220000000800 */
[----:B------:R-:W-:Y:S01]  /*13f0*/  UISETP.NE.AND UP0, UPT, UR61, 0x1, UPT ;  /* 0x000000013d00788c */ /* 0x000fe2000bf05270 */
[----:B------:R1:W-:Y:S01]  /*1400*/  STL.128 [R1+0x3f0], RZ ;  /* 0x0003f0ff01007387 */ /* 0x0003e20000100c00 */
[----:B------:R-:W-:Y:S01]  /*1410*/  IADD3 R28, P0, R2, 0x3f0, RZ ;  /* 0x000003f0021c7810 */ /* 0x000fe20007f1e0ff */
[----:B------:R-:W-:Y:S02]  /*1420*/  UIADD3 UR50, -UR4, UR50, URZ ;  /* 0x0000003204327290 */ /* 0x000fe4000fffe13f */
[----:B------:R1:W-:Y:S01]  /*1430*/  STL.128 [R1+0x400], RZ ;  /* 0x000400ff01007387 */ /* 0x0003e20000100c00 */
[----:B------:R-:W-:Y:S01]  /*1440*/  PLOP3.LUT P1, PT, PT, PT, UP0, 0x80, 0x0 ;  /* 0x000000000000781c */ /* 0x000fe20003f2f008 */
[----:B------:R-:W-:Y:S02]  /*1450*/  IMAD.X R29, RZ, RZ, R18, P0 ;  /* 0x000000ffff1d7224 */ /* 0x000fe400000e0612 */
[----:B------:R1:W-:Y:S04]  /*1460*/  STL.128 [R1+0x1e0], RZ ;  /* 0x0001e0ff01007387 */ /* 0x0003e80000100c00 */
[----:B------:R1:W-:Y:S04]  /*1470*/  STL.128 [R1+0x1f0], RZ ;  /* 0x0001f0ff01007387 */ /* 0x0003e80000100c00 */
[----:B------:R1:W-:Y:S04]  /*1480*/  STL.128 [R1+0x200], RZ ;  /* 0x000200ff01007387 */ /* 0x0003e80000100c00 */
[----:B------:R1:W-:Y:S04]  /*1490*/  STL.128 [R1+0x210], RZ ;  /* 0x000210ff01007387 */ /* 0x0003e80000100c00 */
[----:B0-----:R1:W-:Y:S04]  /*14a0*/  STL [R1+0x410], R0 ;  /* 0x0004100001007387 */ /* 0x0013e80000100800 */
        /* <DEDUP_REMOVED lines=28> */
[----:B------:R-:W-:Y:S05]  /*1670*/  @!P1 BRA `(.L_x_3069) ;  /* 0x0000007c00dc9947 */ /* 0x000fea0003800000 */
[----:B------:R-:W0:Y:S01]  /*1680*/  LDC.64 R8, c[0x0][0xad8] ;  /* 0x0002b600ff087b82 */ /* 0x000e220000000a00 */
[----:B------:R-:W-:Y:S01]  /*1690*/  ULDC UR4, c[0x0][0x448] ;  /* 0x0001120000047ab9 */ /* 0x000fe20000000800 */
[----:B------:R-:W-:Y:S02]  /*16a0*/  USHF.L.U32 UR6, UR5, 0x6, URZ ;  /* 0x0000000605067899 */ /* 0x000fe4000800063f */
[----:B------:R-:W-:Y:S02]  /*16b0*/  UISETP.NE.AND UP0, UPT, UR4, 0x1, UPT ;  /* 0x000000010400788c */ /* 0x000fe4000bf05270 */
[----:B------:R-:W-:Y:S02]  /*16c0*/  UIADD3 UR7, UR6, 0x3f, URZ ;  /* 0x0000003f06077890 */ /* 0x000fe4000fffe03f */
[----:B------:R-:W-:-:S07]  /*16d0*/  UIADD3 UR8, UR50, 0x1, -UR49 ;  /* 0x0000000132087890 */ /* 0x000fce000fffe831 */
[----:B------:R-:W-:Y:S01]  /*16e0*/  @UP0 UIADD3 UR4, UR6, 0x3f, URZ ;  /* 0x0000003f06040890 */ /* 0x000fe2000fffe03f */
[----:B------:R-:W-:Y:S01]  /*16f0*/  @UP0 ULDC UR5, c[0x0][0x44c] ;  /* 0x0001130000050ab9 */ /* 0x000fe20000000800 */
[----:B------:R-:W-:Y:S02]  /*1700*/  @UP0 ULDC UR9, c[0x0][0x450] ;  /* 0x0001140000090ab9 */ /* 0x000fe40000000800 */
[----:B------:R-:W-:-:S04]  /*1710*/  UIMAD.WIDE.U32 UR4, UR4, UR5, URZ ;  /* 0x00000005040472a5 */ /* 0x000fc8000f8e003f */
[----:B------:R-:W-:Y:S01]  /*1720*/  @UP0 USHF.R.U32.HI UR7, URZ, UR9, UR5 ;  /* 0x000000093f070299 */ /* 0x000fe20008011605 */
[----:B0-----:R-:W-:-:S03]  /*1730*/  ISETP.GE.AND P1, PT, R9, 0x1, PT ;  /* 0x000000010900780c */ /* 0x001fc60003f26270 */
[----:B------:R-:W-:-:S06]  /*1740*/  UIADD3 UR7, UR8, UR7, URZ ;  /* 0x0000000708077290 */ /* 0x000fcc000fffe03f */
[----:B-1----:R-:W-:-:S04]  /*1750*/  VIADD R0, R8, UR7 ;  /* 0x0000000708007c36 */ /* 0x002fc80008000000 */
        /* <DEDUP_REMOVED lines=12> */
.L_x_3071:
[----:B------:R-:W-:-:S13]  /*1820*/  ISETP.NE.AND P0, PT, R9, 0x1, PT ;  /* 0x000000010900780c */ /* 0x000fda0003f05270 */
[----:B------:R-:W0:Y:S02]  /*1830*/  @P0 LDC.64 R4, c[0x0][0xae0] ;  /* 0x0002b800ff040b82 */ /* 0x000e240000000a00 */
[----:B0-----:R-:W-:-:S05]  /*1840*/  @P0 IMAD.HI.U32 R4, R3, R4, RZ ;  /* 0x0000000403040227 */ /* 0x001fca00078e00ff */
[----:B------:R-:W-:-:S07]  /*1850*/  @P0 SHF.R.U32.HI R3, RZ, R5, R4 ;  /* 0x00000005ff030219 */ /* 0x000fce0000011604 */
.L_x_3072:
[----:B------:R-:W-:-:S05]  /*1860*/  IMAD R3, R3, R9, R9 ;  /* 0x0000000903037224 */ /* 0x000fca00078e0209 */
[----:B------:R-:W-:-:S07]  /*1870*/  VIMNMX R0, R0, R3, PT ;  /* 0x0000000300007248 */ /* 0x000fce0003fe0100 */
.L_x_3070:
        /* <DEDUP_REMOVED lines=10> */
[----:B------:R-:W-:Y:S01]  /*1920*/  UIADD3 UR6, UR6, UR50, -UR49 ;  /* 0x0000003206067290 */ /* 0x000fe2000fffe831 */
        /* <DEDUP_REMOVED lines=17> */
.L_x_3074:
[----:B------:R-:W-:-:S13]  /*1a40*/  ISETP.NE.AND P0, PT, R9, 0x1, PT ;  /* 0x000000010900780c */ /* 0x000fda0003f05270 */
[----:B------:R-:W0:Y:S02]  /*1a50*/  @P0 LDC.64 R4, c[0x0][0xae0] ;  /* 0x0002b800ff040b82 */ /* 0x000e240000000a00 */
[----:B0-----:R-:W-:-:S05]  /*1a60*/  @P0 IMAD.HI.U32 R4, R0, R4, RZ ;  /* 0x0000000400040227 */ /* 0x001fca00078e00ff */
[----:B------:R-:W-:-:S07]  /*1a70*/  @P0 SHF.R.U32.HI R0, RZ, R5, R4 ;  /* 0x00000005ff000219 */ /* 0x000fce0000011604 */
.L_x_3075:
[----:B------:R-:W-:-:S05]  /*1a80*/  IMAD R0, R0, R9, RZ ;  /* 0x0000000900007224 */ /* 0x000fca00078e02ff */
[----:B------:R-:W-:-:S07]  /*1a90*/  VIMNMX R3, R3, R0, !PT ;  /* 0x0000000003037248 */ /* 0x000fce0007fe0100 */
.L_x_3073:
        /* <DEDUP_REMOVED lines=704> */
.L_x_3077:
[----:B-----5:R-:W-:-:S05]  /*46a0*/  LEA R5, R5, UR46, 0x3 ;  /* 0x0000002e05057c11 */ /* 0x020fca000f8e18ff */
[----:B------:R-:W-:-:S05]  /*46b0*/  VIADD R4, R5, 0x38860 ;  /* 0x0003886005047836 */ /* 0x000fca0000000000 */
[----:B------:R-:W-:-:S04]  /*46c0*/  PRMT R4, R7, 0x654, R4 ;  /* 0x0000065407047816 */ /* 0x000fc80000000004 */
[----:B------:R0:W-:Y:S02]  /*46d0*/  SYNCS.ARRIVE.TRANS64.RED.A1T0 RZ, [R4+URZ], RZ ;  /* 0x000000ff04ff79a7 */ /* 0x0001e4000810043f */
[----:B0-----:R-:W-:-:S05]  /*46e0*/  VIADD R4, R215, 0xfffffffe ;  /* 0xfffffffed7047836 */ /* 0x001fca0000000000 */
[----:B------:R-:W-:-:S13]  /*46f0*/  ISETP.GE.AND P0, PT, R4, R0, PT ;  /* 0x000000000400720c */ /* 0x000fda0003f06270 */
[----:B------:R-:W-:Y:S05]  /*4700*/  @!P0 BRA `(.L_x_3078) ;  /* 0x0000003c005c8947 */ /* 0x000fea0003800000 */
.L_x_3080:
        /* <DEDUP_REMOVED lines=978> */
.L_x_3079:
[----:B-----5:R-:W-:-:S05]  /*8430*/  LEA R9, R9, UR46, 0x3 ;  /* 0x0000002e09097c11 */ /* 0x020fca000f8e18ff */
[----:B0-----:R-:W-:-:S05]  /*8440*/  VIADD R6, R9, 0x38860 ;  /* 0x0003886009067836 */ /* 0x001fca0000000000 */
[----:B------:R-:W-:-:S04]  /*8450*/  PRMT R6, R7, 0x654, R6 ;  /* 0x0000065407067816 */ /* 0x000fc80000000006 */
[----:B------:R0:W-:Y:S01]  /*8460*/  SYNCS.ARRIVE.TRANS64.RED.A1T0 RZ, [R6+URZ], RZ ;  /* 0x000000ff06ff79a7 */ /* 0x0001e2000810043f */
[----:B------:R-:W-:Y:S05]  /*8470*/  @P0 BRA `(.L_x_3080) ;  /* 0xffffffc000a40947 */ /* 0x000fea000383ffff */
.L_x_3078:
        /* <DEDUP_REMOVED lines=277> */
.L_x_3082:
[----:B------:R-:W-:Y:S05]  /*95d0*/  BSYNC B0 ;  /* 0x0000000000007941 */ /* 0x000fea0003800000 */
.L_x_3081:
[----:B------:R-:W-:Y:S05]  /*95e0*/  BRA `(.L_x_3076) ;  /* 0x0000018c001c7947 */ /* 0x000fea0003800000 */
.L_x_3069:
[----:B------:R-:W-:Y:S01]  /*95f0*/  UIADD3 UR11, UP0, UR38, 0x38830, URZ ;  /* 0x00038830260b7890 */ /* 0x000fe2000ff1e03f */
[----:B------:R-:W-:Y:S01]  /*9600*/  IMAD.U32 R4, RZ, RZ, UR60 ;  /* 0x0000003cff047e24 */ /* 0x000fe2000f8e00ff */
[----:B------:R-:W-:Y:S01]  /*9610*/  UIADD3 UR9, UP1, UR38, 0x38840, URZ ;  /* 0x0003884026097890 */ /* 0x000fe2000ff3e03f */
[----:B------:R-:W-:Y:S01]  /*9620*/  IMAD.MOV.U32 R9, RZ, RZ, R7 ;  /* 0x000000ffff097224 */ /* 0x000fe200078e0007 */
[----:B------:R-:W-:Y:S01]  /*9630*/  UIADD3 UR7, UP2, UR38, 0x38850, URZ ;  /* 0x0003885026077890 */ /* 0x000fe2000ff5e03f */
[----:B------:R-:W-:Y:S01]  /*9640*/  IMAD.MOV.U32 R8, RZ, RZ, 0x100 ;  /* 0x00000100ff087424 */ /* 0x000fe200078e00ff */
[----:B------:R-:W-:Y:S01]  /*9650*/  UIADD3 UR4, UP3, UR38, 0x38860, URZ ;  /* 0x0003886026047890 */ /* 0x000fe2000ff7e03f */
[----:B------:R-:W-:Y:S01]  /*9660*/  IMAD.MOV.U32 R5, RZ, RZ, 0x80 ;  /* 0x00000080ff057424 */ /* 0x000fe200078e00ff */
[----:B------:R-:W-:Y:S01]  /*9670*/  ULDC UR13, c[0x0][0x448] ;  /* 0x00011200000d7ab9 */ /* 0x000fe20000000800 */
[----:B------:R-:W-:Y:S01]  /*9680*/  IMAD.MOV.U32 R6, RZ, RZ, 0x80 ;  /* 0x00000080ff067424 */ /* 0x000fe200078e00ff */
[----:B------:R-:W-:Y:S01]  /*9690*/  UIADD3.X UR12, URZ, UR39, URZ, UP0, !UPT ;  /* 0x000000273f0c7290 */ /* 0x000fe200087fe43f */
[----:B------:R0:W-:Y:S01]  /*96a0*/  STL.64 [R1+0x30], R8 ;  /* 0x0000300801007387 */ /* 0x0001e20000100a00 */
[----:B------:R-:W-:Y:S01]  /*96b0*/  UIADD3.X UR8, URZ, UR39, URZ, UP2, !UPT ;  /* 0x000000273f087290 */ /* 0x000fe200097fe43f */
[----:B------:R-:W-:Y:S01]  /*96c0*/  IMAD.U32 R10, RZ, RZ, UR60 ;  /* 0x0000003cff0a7e24 */ /* 0x000fe2000f8e00ff */
[----:B------:R-:W-:Y:S01]  /*96d0*/  UIADD3.X UR6, URZ, UR39, URZ, UP3, !UPT ;  /* 0x000000273f067290 */ /* 0x000fe20009ffe43f */
[----:B------:R2:W-:Y:S01]  /*96e0*/  STL.128 [R1], R4 ;  /* 0x0000000401007387 */ /* 0x0005e20000100c00 */
[----:B------:R-:W-:Y:S01]  /*96f0*/  UIADD3.X UR10, URZ, UR39, URZ, UP1, !UPT ;  /* 0x000000273f0a7290 */ /* 0x000fe20008ffe43f */
[----:B------:R-:W-:Y:S01]  /*9700*/  IMAD.MOV.U32 R11, RZ, RZ, 0x80 ;  /* 0x00000080ff0b7424 */ /* 0x000fe200078e00ff */
[----:B------:R-:W-:Y:S01]  /*9710*/  UISETP.NE.AND UP4, UPT, UR13, 0x1, UPT ;  /* 0x000000010d00788c */ /* 0x000fe2000bf85270 */
[----:B-1----:R-:W-:Y:S01]  /*9720*/  IMAD.U32 R0, RZ, RZ, UR5 ;  /* 0x00000005ff007e24 */ /* 0x002fe2000f8e00ff */
[----:B------:R1:W-:Y:S01]  /*9730*/  STL [R1+0x10], RZ ;  /* 0x000010ff01007387 */ /* 0x0003e20000100800 */
[----:B------:R-:W-:Y:S01]  /*9740*/  IMAD.U32 R12, RZ, RZ, UR7 ;  /* 0x00000007ff0c7e24 */ /* 0x000fe2000f8e00ff */
[----:B------:R-:W-:Y:S01]  /*9750*/  UIADD3 UR40, UR50, 0x1, -UR49 ;  /* 0x0000000132287890 */ /* 0x000fe2000fffe831 */
[----:B------:R-:W-:Y:S01]  /*9760*/  IMAD.U32 R14, RZ, RZ, UR4 ;  /* 0x00000004ff0e7e24 */ /* 0x000fe2000f8e00ff */
[----:B------:R1:W-:Y:S01]  /*9770*/  STL.64 [R1+0x28], R10 ;  /* 0x0000280a01007387 */ /* 0x0003e20000100a00 */
[----:B------:R-:W-:Y:S01]  /*9780*/  IMAD.U32 R13, RZ, RZ, UR8 ;  /* 0x00000008ff0d7e24 */ /* 0x000fe2000f8e00ff */
[----:B------:R-:W-:Y:S01]  /*9790*/  USHF.L.U32 UR8, UR5, 0x6, URZ ;  /* 0x0000000605087899 */ /* 0x000fe2000800063f */
[----:B------:R-:W-:Y:S01]  /*97a0*/  IMAD.U32 R15, RZ, RZ, UR6 ;  /* 0x00000006ff0f7e24 */ /* 0x000fe2000f8e00ff */
[----:B------:R1:W-:Y:S01]  /*97b0*/  STL [R1+0x50], R0 ;  /* 0x0000500001007387 */ /* 0x0003e20000100800 */
[----:B0-----:R-:W-:Y:S01]  /*97c0*/  IMAD.U32 R8, RZ, RZ, UR11 ;  /* 0x0000000bff087e24 */ /* 0x001fe2000f8e00ff */
[----:B------:R-:W-:Y:S01]  /*97d0*/  ULDC.64 UR4, c[0x0][0xad8] ;  /* 0x0002b60000047ab9 */ /* 0x000fe20000000a00 */
[----:B------:R-:W-:Y:S01]  /*97e0*/  IMAD.U32 R9, RZ, RZ, UR12 ;  /* 0x0000000cff097e24 */ /* 0x000fe2000f8e00ff */
[----:B------:R-:W-:Y:S01]  /*97f0*/  UISETP.GE.AND UP0, UPT, UR5, 0x1, UPT ;  /* 0x000000010500788c */ /* 0x000fe2000bf06270 */
[----:B--2---:R-:W-:Y:S01]  /*9800*/  IMAD.U32 R4, RZ, RZ, UR9 ;  /* 0x00000009ff047e24 */ /* 0x004fe2000f8e00ff */
[----:B------:R1:W-:Y:S01]  /*9810*/  STL.128 [R1+0x40], R12 ;  /* 0x0000400c01007387 */ /* 0x0003e20000100c00 */
[----:B------:R-:W-:Y:S01]  /*9820*/  IMAD.U32 R5, RZ, RZ, UR10 ;  /* 0x0000000aff057e24 */ /* 0x000fe2000f8e00ff */
[----:B------:R-:W-:Y:S01]  /*9830*/  @UP4 UIADD3 UR6, UR8, 0x3f, URZ ;  /* 0x0000003f08064890 */ /* 0x000fe2000fffe03f */
[----:B------:R-:W-:Y:S01]  /*9840*/  IADD3 R48, P0, R2, 0x28, RZ ;  /* 0x0000002802307810 */ /* 0x000fe20007f1e0ff */
[----:B------:R1:W-:Y:S01]  /*9850*/  STL.64 [R1+0x18], R8 ;  /* 0x0000180801007387 */ /* 0x0003e20000100a00 */
[----:B------:R-:W-:Y:S01]  /*9860*/  @UP4 ULDC UR7, c[0x0][0x44c] ;  /* 0x0001130000074ab9 */ /* 0x000fe20000000800 */
[----:B------:R-:W-:Y:S01]  /*9870*/  PLOP3.LUT P1, PT, PT, PT, UP0, 0x40, 0x0 ;  /* 0x000000000000781c */ /* 0x000fe20003f2e808 */
[----:B------:R-:W-:Y:S01]  /*9880*/  UIMAD.WIDE.U32 UR6, UR6, UR7, URZ ;  /* 0x00000007060672a5 */ /* 0x000fe2000f8e003f */
[----:B------:R1:W-:Y:S01]  /*9890*/  STL.64 [R1+0x20], R4 ;  /* 0x0000200401007387 */ /* 0x0003e20000100a00 */
[----:B------:R-:W-:Y:S01]  /*98a0*/  @UP4 ULDC UR10, c[0x0][0x450] ;  /* 0x00011400000a4ab9 */ /* 0x000fe20000000800 */
[----:B------:R-:W-:Y:S01]  /*98b0*/  UIADD3 UR9, UR8, 0x3f, URZ ;  /* 0x0000003f08097890 */ /* 0x000fe2000fffe03f */
[----:B------:R-:W-:Y:S01]  /*98c0*/  IMAD.X R57, RZ, RZ, R18, P0 ;  /* 0x000000ffff397224 */ /* 0x000fe200000e0612 */
[----:B------:R1:W-:Y:S01]  /*98d0*/  STL [R1+0x38], RZ ;  /* 0x000038ff01007387 */ /* 0x0003e20000100800 */
[----:B------:R-:W-:-:S02]  /*98e0*/  @UP4 USHF.R.U32.HI UR9, URZ, UR10, UR7 ;  /* 0x0000000a3f094299 */ /* 0x000fc40008011607 */
[----:B------:R-:W-:Y:S02]  /*98f0*/  UP2UR UR41, UPR, URZ, 0x10 ;  /* 0x000000103f297883 */ /* 0x000fe40008000000 */
[----:B------:R-:W-:Y:S02]  /*9900*/  UIADD3 UR6, UR40, UR9, URZ ;  /* 0x0000000928067290 */ /* 0x000fe4000fffe03f */
[----:B------:R-:W-:Y:S02]  /*9910*/  UP2UR UR44, UPR, URZ, 0x1 ;  /* 0x000000013f2c7883 */ /* 0x000fe40008000000 */
[----:B------:R-:W-:Y:S01]  /*9920*/  UIADD3 UR4, UR6, UR4, URZ ;  /* 0x0000000406047290 */ /* 0x000fe2000fffe03f */
[----:B-1----:R-:W-:Y:S11]  /*9930*/  @P1 BRA `(.L_x_3083) ;  /* 0x0000000000441947 */ /* 0x002ff60003800000 */
        /* <DEDUP_REMOVED lines=10> */
.L_x_3084:
[----:B------:R-:W-:-:S11]  /*99e0*/  UISETP.NE.AND UP0, UPT, UR5, 0x1, UPT ;  /* 0x000000010500788c */ /* 0x000fd6000bf05270 */
[----:B------:R-:W-:Y:S02]  /*99f0*/  @UP0 ULDC.64 UR10, c[0x0][0xae0] ;  /* 0x0002b800000a0ab9 */ /* 0x000fe40000000a00 */
[----:B------:R-:W-:-:S04]  /*9a00*/  UIMAD.WIDE.U32 UR6, UR9, UR10, URZ ;  /* 0x0000000a090672a5 */ /* 0x000fc8000f8e003f */
[----:B------:R-:W-:-:S12]  /*9a10*/  @UP0 USHF.R.U32.HI UR9, URZ, UR11, UR7 ;  /* 0x0000000b3f090299 */ /* 0x000fd80008011607 */
.L_x_3085:
[----:B------:R-:W-:-:S04]  /*9a20*/  UIMAD UR9, UR9, UR5, UR5 ;  /* 0x00000005090972a4 */ /* 0x000fc8000f8e0205 */
[----:B------:R-:W-:-:S04]  /*9a30*/  UISETP.LT.AND UP0, UPT, UR4, UR9, UPT ;  /* 0x000000090400728c */ /* 0x000fc8000bf01270 */
[----:B------:R-:W-:-:S12]  /*9a40*/  USEL UR4, UR4, UR9, UP0 ;  /* 0x0000000904047287 */ /* 0x000fd80008000000 */
.L_x_3083:
        /* <DEDUP_REMOVED lines=32> */
.L_x_3087:
[----:B------:R-:W-:-:S11]  /*9c50*/  UISETP.NE.AND UP0, UPT, UR5, 0x1, UPT ;  /* 0x000000010500788c */ /* 0x000fd6000bf05270 */
[----:B------:R-:W-:Y:S02]  /*9c60*/  @UP0 ULDC.64 UR10, c[0x0][0xae0] ;  /* 0x0002b800000a0ab9 */ /* 0x000fe40000000a00 */
[----:B------:R-:W-:-:S04]  /*9c70*/  UIMAD.WIDE.U32 UR6, UR8, UR10, URZ ;  /* 0x0000000a080672a5 */ /* 0x000fc8000f8e003f */
[----:B------:R-:W-:-:S12]  /*9c80*/  @UP0 USHF.R.U32.HI UR8, URZ, UR11, UR7 ;  /* 0x0000000b3f080299 */ /* 0x000fd80008011607 */
.L_x_3088:
[----:B------:R-:W-:-:S04]  /*9c90*/  UIMAD UR5, UR8, UR5, URZ ;  /* 0x00000005080572a4 */ /* 0x000fc8000f8e023f */
[----:B------:R-:W-:-:S04]  /*9ca0*/  UISETP.LT.AND UP0, UPT, UR4, UR5, UPT ;  /* 0x000000050400728c */ /* 0x000fc8000bf01270 */
[----:B------:R-:W-:-:S12]  /*9cb0*/  USEL UR4, UR4, UR5, !UP0 ;  /* 0x0000000504047287 */ /* 0x000fd8000c000000 */
.L_x_3086:
        /* <DEDUP_REMOVED lines=17> */
[----:B------:R-:W-:Y:S01]  /*9dd0*/  IMAD.MOV.U32 R7, RZ, RZ, 0x40000040 ;  /* 0x40000040ff077424 */ /* 0x000fe200078e00ff */
        /* <DEDUP_REMOVED lines=46> */
[----:B------:R-:W-:Y:S01]  /*a0c0*/  IMAD.X R55, RZ, RZ, R18, P6 ;  /* 0x000000ffff377224 */ /* 0x000fe200030e0612 */
        /* <DEDUP_REMOVED lines=36> */
.L_x_3090:
        /* <DEDUP_REMOVED lines=12> */
.L_x_3089:
[----:B------:R-:W2:Y:S01]  /*a3d0*/  LDL R43, [R1+0x1d4] ;  /* 0x0001d400012b7983 */ /* 0x000ea20000100800 */
[----:B------:R-:W-:Y:S01]  /*a3e0*/  SHF.R.S32.HI R4, RZ, 0x1f, R3 ;  /* 0x0000001fff047819 */ /* 0x000fe20000011403 */
[----:B------:R-:W0:Y:S01]  /*a3f0*/  LDC.64 R50, c[0x0][0xad0] ;  /* 0x0002b400ff327b82 */ /* 0x000e220000000a00 */
[----:B------:R-:W-:Y:S01]  /*a400*/  IADD3 R7, P0, R2, 0xfc, RZ ;  /* 0x000000fc02077810 */ /* 0x000fe20007f1e0ff */
[----:B------:R-:W-:Y:S01]  /*a410*/  IMAD.U32 R14, RZ, RZ, UR38 ;  /* 0x00000026ff0e7e24 */ /* 0x000fe2000f8e00ff */
[----:B------:R-:W-:Y:S01]  /*a420*/  LEA.HI R4, R4, R3, RZ, 0x3 ;  /* 0x0000000304047211 */ /* 0x000fe200078f18ff */
[----:B------:R-:W-:Y:S01]  /*a430*/  IMAD.U32 R15, RZ, RZ, UR39 ;  /* 0x00000027ff0f7e24 */ /* 0x000fe2000f8e00ff */
[----:B------:R-:W-:Y:S01]  /*a440*/  IADD3 R38, P2, R2, 0xb0, RZ ;  /* 0x000000b002267810 */ /* 0x000fe20007f5e0ff */
[----:B------:R-:W-:Y:S01]  /*a450*/  IMAD.X R8, RZ, RZ, R18, P0 ;  /* 0x000000ffff087224 */ /* 0x000fe200000e0612 */
[C---:B------:R-:W-:Y:S01]  /*a460*/  LOP3.LUT R6, R4.reuse, 0xfffffff8, RZ, 0xc0, !PT ;  /* 0xfffffff804067812 */ /* 0x040fe200078ec0ff */
[----:B------:R-:W-:Y:S01]  /*a470*/  IMAD.SHL.U32 R4, R4, 0x40, RZ ;  /* 0x0000004004047824 */ /* 0x000fe200078e00ff */
[----:B------:R1:W-:Y:S01]  /*a480*/  STL.64 [R1+0xc0], R26 ;  /* 0x0000c01a01007387 */ /* 0x0003e20000100a00 */
[----:B------:R-:W-:Y:S01]  /*a490*/  IMAD.MOV.U32 R12, RZ, RZ, 0x10 ;  /* 0x00000010ff0c7424 */ /* 0x000fe200078e00ff */
[----:B------:R-:W-:Y:S01]  /*a4a0*/  BSSY B0, `(.L_x_3091) ;  /* 0x000003a000007945 */ /* 0x000fe20003800000 */
[----:B------:R-:W-:Y:S01]  /*a4b0*/  IMAD.IADD R3, R3, 0x1, -R6 ;  /* 0x0000000103037824 */ /* 0x000fe200078e0a06 */
[----:B------:R-:W-:Y:S01]  /*a4c0*/  LOP3.LUT R11, R4, 0xfffffe00, RZ, 0xc0, !PT ;  /* 0xfffffe00040b7812 */ /* 0x000fe200078ec0ff */
[--C-:B------:R-:W-:Y:S01]  /*a4d0*/  IMAD.X R39, RZ, RZ, R18.reuse, P2 ;  /* 0x000000ffff277224 */ /* 0x100fe200010e0612 */
[----:B------:R-:W-:Y:S01]  /*a4e0*/  IADD3 R6, P1, R2, 0x70, RZ ;  /* 0x0000007002067810 */ /* 0x000fe20007f3e0ff */
[C---:B------:R-:W-:Y:S01]  /*a4f0*/  IMAD.SHL.U32 R5, R3.reuse, 0x40, RZ ;  /* 0x0000004003057824 */ /* 0x040fe200078e00ff */
[----:B------:R-:W-:Y:S01]  /*a500*/  LOP3.LUT P0, RZ, R3, 0x2, RZ, 0xc0, !PT ;  /* 0x0000000203ff7812 */ /* 0x000fe2000780c0ff */
[----:B------:R-:W-:Y:S01]  /*a510*/  IMAD R0, R0, 0x400, R11 ;  /* 0x0000040000007824 */ /* 0x000fe200078e020b */
[----:B------:R3:W-:Y:S01]  /*a520*/  STL.64 [R1+0xb8], R38 ;  /* 0x0000b82601007387 */ /* 0x0007e20000100a00 */
[----:B------:R-:W-:Y:S01]  /*a530*/  IMAD.X R13, RZ, RZ, R18, P1 ;  /* 0x000000ffff0d7224 */ /* 0x000fe200008e0612 */
[----:B------:R-:W-:Y:S01]  /*a540*/  LOP3.LUT R5, R5, 0x1c0, RZ, 0xc0, !PT ;  /* 0x000001c005057812 */ /* 0x000fe200078ec0ff */
[----:B------:R-:W-:Y:S01]  /*a550*/  IMAD.U32 R33, RZ, RZ, UR50 ;  /* 0x00000032ff217e24 */ /* 0x000fe2000f8e00ff */
[----:B------:R-:W-:Y:S01]  /*a560*/  LOP3.LUT P1, RZ, R3, 0x4, RZ, 0xc0, !PT ;  /* 0x0000000403ff7812 */ /* 0x000fe2000782c0ff */
[----:B------:R-:W-:Y:S01]  /*a570*/  IMAD.U32 R32, RZ, RZ, UR49 ;  /* 0x00000031ff207e24 */ /* 0x000fe2000f8e00ff */
[----:B------:R-:W-:Y:S01]  /*a580*/  LOP3.LUT R9, R5, 0x8, R10, 0xf8, !PT ;  /* 0x0000000805097812 */ /* 0x000fe200078ef80a */
[----:B------:R-:W-:Y:S01]  /*a590*/  IMAD.MOV.U32 R36, RZ, RZ, RZ ;  /* 0x000000ffff247224 */ /* 0x000fe200078e00ff */
[----:B------:R-:W-:Y:S01]  /*a5a0*/  SHF.R.U32.HI R4, RZ, 0x3, R5 ;  /* 0x00000003ff047819 */ /* 0x000fe20000011605 */
[----:B------:R-:W-:Y:S01]  /*a5b0*/  IMAD.MOV.U32 R5, RZ, RZ, R8 ;  /* 0x000000ffff057224 */ /* 0x000fe200078e0008 */
[----:B------:R-:W3:Y:S01]  /*a5c0*/  LDC.64 R10, c[0x0][0xae0] ;  /* 0x0002b800ff0a7b82 */ /* 0x000ee20000000a00 */
[----:B------:R-:W-:Y:S01]  /*a5d0*/  SEL R12, R12, 0xfffffff0, !P0 ;  /* 0xfffffff00c0c7807 */ /* 0x000fe20004000000 */
[----:B0-----:R-:W-:Y:S01]  /*a5e0*/  IMAD.MOV.U32 R34, RZ, RZ, R51 ;  /* 0x000000ffff227224 */ /* 0x001fe200078e0033 */
[----:B------:R-:W-:Y:S01]  /*a5f0*/  LOP3.LUT R9, R9, R4, RZ, 0x3c, !PT ;  /* 0x0000000409097212 */ /* 0x000fe200078e3cff */
[----:B------:R-:W-:Y:S01]  /*a600*/  IMAD.MOV.U32 R4, RZ, RZ, R7 ;  /* 0x000000ffff047224 */ /* 0x000fe200078e0007 */
[----:B-1----:R-:W-:Y:S01]  /*a610*/  IADD3 R26, P3, R2, 0xa0, RZ ;  /* 0x000000a0021a7810 */ /* 0x002fe20007f7e0ff */
[----:B------:R-:W-:Y:S01]  /*a620*/  IMAD.MOV.U32 R7, RZ, RZ, R13 ;  /* 0x000000ffff077224 */ /* 0x000fe200078e000d */
[----:B------:R-:W-:Y:S01]  /*a630*/  STL.64 [R1+0xb0], R22 ;  /* 0x0000b01601007387 */ /* 0x000fe20000100a00 */
[----:B------:R-:W-:-:S02]  /*a640*/  IMAD.IADD R3, R0, 0x1, R9 ;  /* 0x0000000100037824 */ /* 0x000fc400078e0209 */
[----:B------:R-:W0:Y:S01]  /*a650*/  LDC.64 R8, c[0x0][0xad8] ;  /* 0x0002b600ff087b82 */ /* 0x000e220000000a00 */
[----:B------:R1:W-:Y:S01]  /*a660*/  STL.128 [R1+0x100], R4 ;  /* 0x0001000401007387 */ /* 0x0003e20000100c00 */
[----:B------:R-:W-:-:S03]  /*a670*/  IMAD.WIDE.U32 R20, R3, 0x2, R14 ;  /* 0x0000000203147825 */ /* 0x000fc600078e000e */
[----:B------:R4:W-:Y:S01]  /*a680*/  STL.U8 [R1+0xc8], RZ ;  /* 0x0000c8ff01007387 */ /* 0x0009e20000100000 */
[----:B------:R-:W-:Y:S01]  /*a690*/  IMAD.MOV.U32 R13, RZ, RZ, 0x20 ;  /* 0x00000020ff0d7424 */ /* 0x000fe200078e00ff */
[----:B------:R-:W-:Y:S01]  /*a6a0*/  IADD3 R20, P0, R20, 0x36400, RZ ;  /* 0x0003640014147810 */ /* 0x000fe20007f1e0ff */
[----:B------:R-:W-:Y:S01]  /*a6b0*/  IMAD.X R27, RZ, RZ, R18, P3 ;  /* 0x000000ffff1b7224 */ /* 0x000fe200018e0612 */
[----:B------:R4:W-:Y:S01]  /*a6c0*/  STL.U8 [R1+0x120], RZ ;  /* 0x000120ff01007387 */ /* 0x0009e20000100000 */
[----:B------:R-:W-:Y:S01]  /*a6d0*/  VIADD R191, R56, 0xffffff80 ;  /* 0xffffff8038bf7836 */ /* 0x000fe20000000000 */
[----:B------:R-:W-:Y:S01]  /*a6e0*/  SEL R13, R13, 0xffffffe0, !P1 ;  /* 0xffffffe00d0d7807 */ /* 0x000fe20004800000 */
[----:B------:R-:W-:Y:S01]  /*a6f0*/  IMAD.X R21, RZ, RZ, R21, P0 ;  /* 0x000000ffff157224 */ /* 0x000fe200000e0615 */
[----:B------:R4:W-:Y:S01]  /*a700*/  STL.128 [R1+0x110], R24 ;  /* 0x0001101801007387 */ /* 0x0009e20000100c00 */
[----:B---3--:R-:W-:Y:S02]  /*a710*/  IMAD.MOV.U32 R38, RZ, RZ, R10 ;  /* 0x000000ffff267224 */ /* 0x008fe400078e000a */
[----:B------:R-:W-:Y:S01]  /*a720*/  IMAD.MOV.U32 R39, RZ, RZ, R11 ;  /* 0x000000ffff277224 */ /* 0x000fe200078e000b */
[----:B-1----:R-:W1:Y:S01]  /*a730*/  LDC R6, c[0x0][0x450] ;  /* 0x00011400ff067b82 */ /* 0x002e620000000800 */
[----:B------:R-:W-:Y:S01]  /*a740*/  IMAD.MOV.U32 R7, RZ, RZ, R50 ;  /* 0x000000ffff077224 */ /* 0x000fe200078e0032 */
[----:B------:R4:W-:Y:S04]  /*a750*/  STL.64 [R1+0xa0], R12 ;  /* 0x0000a00c01007387 */ /* 0x0009e80000100a00 */
[----:B------:R4:W-:Y:S01]  /*a760*/  STL.64 [R1+0xa8], R20 ;  /* 0x0000a81401007387 */ /* 0x0009e20000100a00 */
[----:B0-----:R-:W-:Y:S01]  /*a770*/  IMAD.MOV.U32 R35, RZ, RZ, R8 ;  /* 0x000000ffff237224 */ /* 0x001fe200078e0008 */
[----:B------:R-:W1:Y:S01]  /*a780*/  LDC.64 R4, c[0x0][0x448] ;  /* 0x00011200ff047b82 */ /* 0x000e620000000a00 */
[----:B------:R-:W-:Y:S01]  /*a790*/  IMAD.MOV.U32 R37, RZ, RZ, R9 ;  /* 0x000000ffff257224 */ /* 0x000fe200078e0009 */
[----:B------:R4:W-:Y:S04]  /*a7a0*/  STL [R1+0xcc], R191 ;  /* 0x0000ccbf01007387 */ /* 0x0009e80000100800 */
[----:B------:R4:W-:Y:S04]  /*a7b0*/  STL.128 [R1+0xd0], R32 ;  /* 0x0000d02001007387 */ /* 0x0009e80000100c00 */
[----:B------:R4:W-:Y:S04]  /*a7c0*/  STL.128 [R1+0xe0], R36 ;  /* 0x0000e02401007387 */ /* 0x0009e80000100c00 */
[----:B-1----:R4:W-:Y:S01]  /*a7d0*/  STL.128 [R1+0xf0], R4 ;  /* 0x0000f00401007387 */ /* 0x0029e20000100c00 */
[----:B--2---:R-:W-:-:S04]  /*a7e0*/  LEA.HI R0, R43, R43, RZ, 0x1 ;  /* 0x0000002b2b007211 */ /* 0x004fc800078f08ff */
[----:B------:R-:W-:-:S05]  /*a7f0*/  LOP3.LUT R0, R0, 0xfffffffe, RZ, 0xc0, !PT ;  /* 0xfffffffe00007812 */ /* 0x000fca00078ec0ff */
[----:B------:R-:W-:-:S05]  /*a800*/  IMAD.IADD R0, R43, 0x1, -R0 ;  /* 0x000000012b007824 */ /* 0x000fca00078e0a00 */
[----:B------:R-:W-:-:S04]  /*a810*/  SHF.L.U32 R0, R0, 0x1f, RZ ;  /* 0x0000001f00007819 */ /* 0x000fc800000006ff */
[----:B------:R-:W0:Y:S02]  /*a820*/  SYNCS.PHASECHK.TRANS64.TRYWAIT P0, [UR46+0x38800], R0 ;  /* 0x03880000ff0075a7 */ /* 0x000e24000800016e */
[----:B0---4-:R-:W-:Y:S05]  /*a830*/  @!P0 BRA `(.L_x_3092) ;  /* 0x0000021400a48947 */ /* 0x011fea0003800000 */
.L_x_3304:
[----:B------:R-:W-:Y:S05]  /*a840*/  BSYNC B0 ;  /* 0x0000000000007941 */ /* 0x000fea0003800000 */
.L_x_3091:
[----:B------:R-:W2:Y:S04]  /*a850*/  LDL R34, [R1+0x424] ;  /* 0x0004240001227983 */ /* 0x000ea80000100800 */
[----:B------:R-:W3:Y:S04]  /*a860*/  LDL R33, [R1+0x428] ;  /* 0x0004280001217983 */ /* 0x000ee80000100800 */
[----:B------:R-:W4:Y:S04]  /*a870*/  LDL R32, [R1] ;  /* 0x0000000001207983 */ /* 0x000f280000100800 */
[----:B------:R1:W5:Y:S01]  /*a880*/  LDL.64 R20, [R1+0x1c8] ;  /* 0x0001c80001147983 */ /* 0x0003620000100a00 */
[C---:B------:R-:W-:Y:S01]  /*a890*/  IADD3 R26, P0, R2.reuse, 0xc8, RZ ;  /* 0x000000c8021a7810 */ /* 0x040fe20007f1e0ff */
[----:B------:R-:W-:Y:S01]  /*a8a0*/  IMAD.MOV.U32 R24, RZ, RZ, R30 ;  /* 0x000000ffff187224 */ /* 0x000fe200078e001e */
[----:B------:R-:W-:Y:S01]  /*a8b0*/  BSSY B0, `(.L_x_3093) ;  /* 0x0000039000007945 */ /* 0x000fe20003800000 */
[----:B------:R-:W-:Y:S01]  /*a8c0*/  IMAD.MOV.U32 R25, RZ, RZ, R45 ;  /* 0x000000ffff197224 */ /* 0x000fe200078e002d */
[----:B------:R-:W-:Y:S01]  /*a8d0*/  STL.64 [R1+0x128], R196 ;  /* 0x000128c401007387 */ /* 0x000fe20000100a00 */
[----:B------:R-:W-:Y:S01]  /*a8e0*/  IMAD.X R27, RZ, RZ, R18, P0 ;  /* 0x000000ffff1b7224 */ /* 0x000fe200000e0612 */
[----:B0-----:R-:W-:Y:S01]  /*a8f0*/  IADD3 R0, P0, R2, 0x3e0, RZ ;  /* 0x000003e002007810 */ /* 0x001fe20007f1e0ff */
[----:B------:R-:W-:-:S02]  /*a900*/  IMAD.MOV.U32 R12, RZ, RZ, R41 ;  /* 0x000000ffff0c7224 */ /* 0x000fc400078e0029 */
[----:B------:R-:W-:Y:S01]  /*a910*/  IMAD.MOV.U32 R13, RZ, RZ, R54 ;  /* 0x000000ffff0d7224 */ /* 0x000fe200078e0036 */
[----:B------:R0:W-:Y:S01]  /*a920*/  STL.128 [R1+0x130], R24 ;  /* 0x0001301801007387 */ /* 0x0001e20000100c00 */
[--C-:B------:R-:W-:Y:S01]  /*a930*/  IMAD.X R3, RZ, RZ, R18.reuse, P0 ;  /* 0x000000ffff037224 */ /* 0x100fe200000e0612 */
[----:B------:R-:W-:Y:S01]  /*a940*/  IADD3 R4, P0, R2, 0x100, RZ ;  /* 0x0000010002047810 */ /* 0x000fe20007f1e0ff */
[----:B------:R-:W-:Y:S01]  /*a950*/  IMAD.MOV.U32 R43, RZ, RZ, R53 ;  /* 0x000000ffff2b7224 */ /* 0x000fe200078e0035 */
[----:B------:R1:W-:Y:S03]  /*a960*/  STL.128 [R1+0x150], R12 ;  /* 0x0001500c01007387 */ /* 0x0003e60000100c00 */
[----:B------:R-:W-:Y:S02]  /*a970*/  IMAD.X R7, RZ, RZ, R18, P0 ;  /* 0x000000ffff077224 */ /* 0x000fe400000e0612 */
[----:B0-----:R-:W-:-:S02]  /*a980*/  IMAD.MOV.U32 R26, RZ, RZ, R31 ;  /* 0x000000ffff1a7224 */ /* 0x001fc400078e001f */
[----:B------:R-:W-:Y:S02]  /*a990*/  IMAD.MOV.U32 R27, RZ, RZ, R52 ;  /* 0x000000ffff1b7224 */ /* 0x000fe400078e0034 */
[----:B------:R-:W-:Y:S01]  /*a9a0*/  IMAD.MOV.U32 R24, RZ, RZ, R2 ;  /* 0x000000ffff187224 */ /* 0x000fe200078e0002 */
[C---:B-1----:R-:W-:Y:S01]  /*a9b0*/  IADD3 R12, P1, R2.reuse, 0x108, RZ ;  /* 0x00000108020c7810 */ /* 0x042fe20007f3e0ff */
[----:B------:R-:W-:Y:S01]  /*a9c0*/  IMAD.MOV.U32 R25, RZ, RZ, R18 ;  /* 0x000000ffff197224 */ /* 0x000fe200078e0012 */
[----:B------:R-:W-:-:S03]  /*a9d0*/  IADD3 R14, P0, R2, 0x120, RZ ;  /* 0x00000120020e7810 */ /* 0x000fc60007f1e0ff */
[--C-:B------:R-:W-:Y:S01]  /*a9e0*/  IMAD.X R13, RZ, RZ, R18.reuse, P1 ;  /* 0x000000ffff0d7224 */ /* 0x100fe200008e0612 */
[----:B------:R0:W-:Y:S01]  /*a9f0*/  STL.128 [R1+0x140], R24 ;  /* 0x0001401801007387 */ /* 0x0001e20000100c00 */
[----:B------:R-:W-:-:S05]  /*aa00*/  IMAD.X R15, RZ, RZ, R18, P0 ;  /* 0x000000ffff0f7224 */ /* 0x000fca00000e0612 */
[----:B------:R-:W-:Y:S01]  /*aa10*/  STL.64 [R1+0x1c0], R14 ;  /* 0x0001c00e01007387 */ /* 0x000fe20000100a00 */
[----:B0-----:R-:W-:Y:S02]  /*aa20*/  IMAD.MOV.U32 R26, RZ, RZ, R48 ;  /* 0x000000ffff1a7224 */ /* 0x001fe400078e0030 */
[----:B------:R-:W-:Y:S02]  /*aa30*/  IMAD.MOV.U32 R27, RZ, RZ, R57 ;  /* 0x000000ffff1b7224 */ /* 0x000fe400078e0039 */
[----:B------:R-:W-:Y:S02]  /*aa40*/  IMAD.MOV.U32 R24, RZ, RZ, R199 ;  /* 0x000000ffff187224 */ /* 0x000fe400078e00c7 */
        /* <DEDUP_REMOVED lines=23> */
[----:B------:R0:W-:Y:S01]  /*abc0*/  STL.128 [R1+0x1a0], R24 ;  /* 0x0001a01801007387 */ /* 0x0001e20000100c00 */
[----:B--2---:R-:W-:Y:S02]  /*abd0*/  IMAD.MOV.U32 R41, RZ, RZ, R34 ;  /* 0x000000ffff297224 */ /* 0x004fe400078e0022 */
[----:B---3--:R-:W-:Y:S01]  /*abe0*/  IMAD.MOV.U32 R40, RZ, RZ, R33 ;  /* 0x000000ffff287224 */ /* 0x008fe200078e0021 */
[----:B----4-:R-:W-:-:S04]  /*abf0*/  LOP3.LUT R0, R32, 0x1, RZ, 0xfc, !PT ;  /* 0x0000000120007812 */ /* 0x010fc800078efcff */
[----:B------:R0:W-:Y:S01]  /*ac00*/  STL.128 [R1+0x1b0], R40 ;  /* 0x0001b02801007387 */ /* 0x0001e20000100c00 */
[----:B------:R-:W-:-:S13]  /*ac10*/  ISETP.NE.AND P1, PT, R0, 0x3, PT ;  /* 0x000000030000780c */ /* 0x000fda0003f25270 */
[----:B0-----:R-:W-:Y:S05]  /*ac20*/  @!P1 BRA `(.L_x_3094) ;  /* 0x0000000000049947 */ /* 0x001fea0003800000 */
[----:B------:R-:W-:Y:S01]  /*ac30*/  BPT.TRAP 0x1 ;  /* 0x000000040000795c */ /* 0x000fe20000300000 */
.L_x_3094:
[----:B------:R-:W-:Y:S05]  /*ac40*/  BSYNC B0 ;  /* 0x0000000000007941 */ /* 0x000fea0003800000 */
.L_x_3093:
        /* <DEDUP_REMOVED lines=8> */
.L_x_3096:
[----:B------:R-:W-:Y:S05]  /*acd0*/  BSYNC B0 ;  /* 0x0000000000007941 */ /* 0x000fea0003800000 */
.L_x_3095:
[----:B------:R-:W-:Y:S04]  /*ace0*/  BSSY B0, `(.L_x_3097) ;  /* 0x0000004000007945 */ /* 0x000fe80003800000 */
[----:B-1----:R-:W-:Y:S05]  /*acf0*/  @P0 BRA `(.L_x_3098) ;  /* 0x0000000000080947 */ /* 0x002fea0003800000 */
[----:B------:R-:W1:Y:S02]  /*ad00*/  SYNCS.PHASECHK.TRANS64.TRYWAIT P0, [R20+URZ], R21 ;  /* 0x00000015140075a7 */ /* 0x000e64000800017f */
[----:B-1----:R-:W-:Y:S05]  /*ad10*/  @!P0 BRA `(.L_x_3099) ;  /* 0x0000021000848947 */ /* 0x002fea0003800000 */
.L_x_3098:
[----:B------:R-:W-:Y:S05]  /*ad20*/  BSYNC B0 ;  /* 0x0000000000007941 */ /* 0x000fea0003800000 */
.L_x_3097:
        /* <DEDUP_REMOVED lines=58> */
.L_x_3305:
[----:B------:R-:W-:Y:S05]  /*b0d0*/  BSYNC B0 ;  /* 0x0000000000007941 */ /* 0x000fea0003800000 */
.L_x_3100:
[----:B0-----:R-:W2:Y:S04]  /*b0e0*/  LDL R3, [R1+0x28] ;  /* 0x0000280001037983 */ /* 0x001ea80000100800 */
[----:B------:R0:W5:Y:S01]  /*b0f0*/  LDL.64 R12, [R1+0x1c8] ;  /* 0x0001c800010c7983 */ /* 0x0001620000100a00 */
[----:B------:R-:W-:Y:S01]  /*b100*/  BSSY B0, `(.L_x_3102) ;  /* 0x0000005000007945 */ /* 0x000fe20003800000 */
[----:B--2---:R-:W-:-:S04]  /*b110*/  LOP3.LUT R3, R3, 0x1, RZ, 0xfc, !PT ;  /* 0x0000000103037812 */ /* 0x004fc800078efcff */
[----:B------:R-:W-:-:S13]  /*b120*/  ISETP.NE.AND P1, PT, R3, 0x3, PT ;  /* 0x000000030300780c */ /* 0x000fda0003f25270 */
[----:B0-----:R-:W-:Y:S05]  /*b130*/  @!P1 BRA `(.L_x_3103) ;  /* 0x0000000000049947 */ /* 0x001fea0003800000 */
[----:B------:R-:W-:Y:S01]  /*b140*/  BPT.TRAP 0x1 ;  /* 0x000000040000795c */ /* 0x000fe20000300000 */
.L_x_3103:
[----:B------:R-:W-:Y:S05]  /*b150*/  BSYNC B0 ;  /* 0x0000000000007941 */ /* 0x000fea0003800000 */
.L_x_3102:
        /* <DEDUP_REMOVED lines=8> */
.L_x_3105:
[----:B------:R-:W-:Y:S05]  /*b1e0*/  BSYNC B0 ;  /* 0x0000000000007941 */ /* 0x000fea0003800000 */
.L_x_3104:
[----:B------:R-:W-:Y:S04]  /*b1f0*/  BSSY B0, `(.L_x_3106) ;  /* 0x0000004000007945 */ /* 0x000fe80003800000 */
[----:B-1----:R-:W-:Y:S05]  /*b200*/  @P0 BRA `(.L_x_3107) ;  /* 0x0000000000080947 */ /* 0x002fea0003800000 */
[----:B------:R-:W1:Y:S02]  /*b210*/  SYNCS.PHASECHK.TRANS64.TRYWAIT P0, [R12+URZ], R13 ;  /* 0x0000000d0c0075a7 */ /* 0x000e64000800017f */
[----:B-1----:R-:W-:Y:S05]  /*b220*/  @!P0 BRA `(.L_x_3108) ;  /* 0x0000020c006c8947 */ /* 0x002fea0003800000 */
.L_x_3107:
[----:B------:R-:W-:Y:S05]  /*b230*/  BSYNC B0 ;  /* 0x0000000000007941 */ /* 0x000fea0003800000 */
.L_x_3106:
        /* <DEDUP_REMOVED lines=439> */
.L_x_3110:
[----:B------:R-:W-:Y:S05]  /*cdb0*/  BSYNC B0 ;  /* 0x0000000000007941 */ /* 0x000fea0003800000 */
.L_x_3109:
        /* <DEDUP_REMOVED lines=132> */
.L_x_3114:
[----:B------:R-:W-:-:S13]  /*d600*/  ISETP.NE.AND P0, PT, R57, 0x1, PT ;  /* 0x000000013900780c */ /* 0x000fda0003f05270 */
[----:B------:R-:W-:-:S05]  /*d610*/  @P0 IMAD.HI.U32 R14, R7, R58, RZ ;  /* 0x0000003a070e0227 */ /* 0x000fca00078e00ff */
[----:B------:R-:W-:-:S07]  /*d620*/  @P0 SHF.R.U32.HI R7, RZ, R59, R14 ;  /* 0x0000003bff070219 */ /* 0x000fce000001160e */
.L_x_3115:
[----:B------:R-:W-:Y:S05]  /*d630*/  BSYNC B1 ;  /* 0x0000000000017941 */ /* 0x000fea0003800000 */
.L_x_3113:
[----:B------:R-:W-:-:S04]  /*d640*/  IMAD R14, R7, R57, -UR4 ;  /* 0x80000004070e7e24 */ /* 0x000fc8000f8e0239 */
[----:B------:R-:W-:-:S05]  /*d650*/  IMAD R14, R31, -0x2, R14 ;  /* 0xfffffffe1f0e7824 */ /* 0x000fca00078e020e */
[----:B------:R-:W-:Y:S02]  /*d660*/  VIMNMX R3, R3, R14, !PT ;  /* 0x0000000e03037248 */ /* 0x000fe40007fe0100 */
[----:B------:R-:W-:-:S07]  /*d670*/  VIADDMNMX R4, R14, R57, R4, PT ;  /* 0x000000390e047246 */ /* 0x000fce0003800104 */
.L_x_3112:
[----:B------:R-:W-:Y:S05]  /*d680*/  BSYNC B0 ;  /* 0x0000000000007941 */ /* 0x000fea0003800000 */
.L_x_3111:
        /* <DEDUP_REMOVED lines=90> */
.L_x_3119:
[----:B------:R-:W-:-:S13]  /*dc30*/  ISETP.NE.AND P6, PT, R57, 0x1, PT ;  /* 0x000000013900780c */ /* 0x000fda0003fc5270 */
[----:B------:R-:W-:-:S05]  /*dc40*/  @P6 IMAD.HI.U32 R58, R12, R58, RZ ;  /* 0x0000003a0c3a6227 */ /* 0x000fca00078e00ff */
[----:B------:R-:W-:-:S07]  /*dc50*/  @P6 SHF.R.U32.HI R12, RZ, R59, R58 ;  /* 0x0000003bff0c6219 */ /* 0x000fce000001163a */
.L_x_3120:
[----:B------:R-:W-:Y:S05]  /*dc60*/  BSYNC B1 ;  /* 0x0000000000017941 */ /* 0x000fea0003800000 */
.L_x_3118:
[----:B------:R-:W-:-:S04]  /*dc70*/  IMAD R12, R12, R57, -UR4 ;  /* 0x800000040c0c7e24 */ /* 0x000fc8000f8e0239 */
[----:B------:R-:W-:-:S05]  /*dc80*/  IMAD R12, R31, -0x2, R12 ;  /* 0xfffffffe1f0c7824 */ /* 0x000fca00078e020c */
[----:B------:R-:W-:Y:S02]  /*dc90*/  VIADDMNMX R4, R12, R57, R4, PT ;  /* 0x000000390c047246 */ /* 0x000fe40003800104 */
[----:B------:R-:W-:-:S07]  /*dca0*/  VIMNMX R3, R3, R12, !PT ;  /* 0x0000000c03037248 */ /* 0x000fce0007fe0100 */
.L_x_3117:
[----:B------:R-:W-:Y:S05]  /*dcb0*/  BSYNC B0 ;  /* 0x0000000000007941 */ /* 0x000fea0003800000 */
.L_x_3116:
        /* <DEDUP_REMOVED lines=238> */
[-CC-:B------:R-:W-:Y:S01]  /*eba0*/  FFMA.FTZ R165, R25, R38.reuse, -R3.reuse ;  /* 0x0000002619a57223 */ /* 0x180fe20000010803 */
[-CC-:B------:R-:W-:Y:S01]  /*ebb0*/  FFMA.FTZ R95, R26, R38.reuse, -R3.reuse ;  /* 0x000000261a5f7223 */ /* 0x180fe20000010803 */
[----:B------:R-:W-:Y:S01]  /*ebc0*/  MUFU.EX2 R161, R161 ;  /* 0x000000a100a17308 */ /* 0x000fe20000000800 */
[-C--:B------:R-:W-:Y:S01]  /*ebd0*/  FFMA.FTZ R167, R28, R38.reuse, -R3 ;  /* 0x000000261ca77223 */ /* 0x080fe20000010803 */
[----:B-1----:R-:W-:Y:S01]  /*ebe0*/  FADD.FTZ R7, R160, R83 ;  /* 0x00000053a0077221 */ /* 0x002fe20000010000 */
[-CC-:B------:R-:W-:Y:S01]  /*ebf0*/  FFMA.FTZ R93, R29, R38.reuse, -R3.reuse ;  /* 0x000000261d5d7223 */ /* 0x180fe20000010803 */
[----:B------:R-:W4:Y:S04]  /*ec00*/  LDL R66, [R1+0x230] ;  /* 0x0002300001427983 */ /* 0x000f280000100800 */
[----:B------:R-:W0:Y:S01]  /*ec10*/  MUFU.EX2 R99, R99 ;  /* 0x0000006300637308 */ /* 0x000e220000000800 */
[-CC-:B------:R-:W-:Y:S01]  /*ec20*/  FFMA.FTZ R169, R30, R38.reuse, -R3.reuse ;  /* 0x000000261ea97223 */ /* 0x180fe20000010803 */
[----:B------:R-:W4:Y:S06]  /*ec30*/  LDL R68, [R1+0x234] ;  /* 0x0002340001447983 */ /* 0x000f2c0000100800 */
[----:B------:R-:W-:Y:S01]  /*ec40*/  MUFU.EX2 R111, R111 ;  /* 0x0000006f006f7308 */ /* 0x000fe20000000800 */
[----:B------:R-:W-:-:S07]  /*ec50*/  FFMA.FTZ R91, R31, R38, -R3 ;  /* 0x000000261f5b7223 */ /* 0x000fce0000010803 */
[----:B------:R-:W-:Y:S01]  /*ec60*/  MUFU.EX2 R166, R166 ;  /* 0x000000a600a67308 */ /* 0x000fe20000000800 */
        /* <DEDUP_REMOVED lines=13> */
[----:B------:R-:W-:Y:S01]  /*ed40*/  FFMA.FTZ R85, R37, R38, -R3 ;  /* 0x0000002625557223 */ /* 0x000fe20000010803 */
[----:B------:R-:W4:Y:S06]  /*ed50*/  LDL R76, [R1+0x244] ;  /* 0x00024400014c7983 */ /* 0x000f2c0000100800 */
[----:B------:R-:W-:Y:S08]  /*ed60*/  MUFU.EX2 R172, R172 ;  /* 0x000000ac00ac7308 */ /* 0x000ff00000000800 */
[----:B------:R-:W-:Y:S08]  /*ed70*/  MUFU.EX2 R101, R101 ;  /* 0x0000006500657308 */ /* 0x000ff00000000800 */
[----:B------:R-:W-:Y:S08]  /*ed80*/  MUFU.EX2 R174, R174 ;  /* 0x000000ae00ae7308 */ /* 0x000ff00000000800 */
[----:B------:R-:W-:Y:S01]  /*ed90*/  MUFU.EX2 R103, R103 ;  /* 0x0000006700677308 */ /* 0x000fe20000000800 */
[----:B------:R1:W-:Y:S04]  /*eda0*/  STL [R1+0x3f4], R0 ;  /* 0x0003f40001007387 */ /* 0x0003e80000100800 */
[----:B------:R-:W4:Y:S03]  /*edb0*/  LDL R27, [R1+0x2dc] ;  /* 0x0002dc00011b7983 */ /* 0x000f260000100800 */
[----:B------:R-:W1:Y:S08]  /*edc0*/  MUFU.EX2 R163, R163 ;  /* 0x000000a300a37308 */ /* 0x000e700000000800 */
[----:B------:R-:W2:Y:S01]  /*edd0*/  MUFU.EX2 R97, R97 ;  /* 0x0000006100617308 */ /* 0x000ea20000000800 */
[----:B0-----:R-:W-:-:S07]  /*ede0*/  FADD.FTZ R4, R161, R99 ;  /* 0x00000063a1047221 */ /* 0x001fce0000010000 */
[----:B------:R-:W0:Y:S01]  /*edf0*/  MUFU.EX2 R165, R165 ;  /* 0x000000a500a57308 */ /* 0x000e220000000800 */
[----:B------:R-:W-:Y:S01]  /*ee00*/  FADD.FTZ R12, R162, R7 ;  /* 0x00000007a20c7221 */ /* 0x000fe20000010000 */
[----:B-1----:R-:W-:Y:S01]  /*ee10*/  FADD.FTZ R4, R163, R4 ;  /* 0x00000004a3047221 */ /* 0x002fe20000010000 */
[----:B------:R-:W4:Y:S04]  /*ee20*/  LDL R26, [R1+0x1e0] ;  /* 0x0001e000011a7983 */ /* 0x000f280000100800 */
[----:B------:R-:W4:Y:S01]  /*ee30*/  LDL R28, [R1+0x1e4] ;  /* 0x0001e400011c7983 */ /* 0x000f220000100800 */
[----:B------:R-:W1:Y:S01]  /*ee40*/  MUFU.EX2 R95, R95 ;  /* 0x0000005f005f7308 */ /* 0x000e620000000800 */
[----:B------:R-:W-:Y:S01]  /*ee50*/  FADD.FTZ R7, R113, R12 ;  /* 0x0000000c71077221 */ /* 0x000fe20000010000 */
[----:B--2---:R-:W-:Y:S01]  /*ee60*/  FADD.FTZ R4, R97, R4 ;  /* 0x0000000461047221 */ /* 0x004fe20000010000 */
[----:B------:R-:W2:Y:S04]  /*ee70*/  LDL R30, [R1+0x1e8] ;  /* 0x0001e800011e7983 */ /* 0x000ea80000100800 */
[----:B------:R-:W2:Y:S01]  /*ee80*/  LDL R29, [R1+0x2e0] ;  /* 0x0002e000011d7983 */ /* 0x000ea20000100800 */
[----:B------:R-:W1:Y:S01]  /*ee90*/  MUFU.EX2 R167, R167 ;  /* 0x000000a700a77308 */ /* 0x000e620000000800 */
[----:B------:R-:W-:Y:S01]  /*eea0*/  FADD.FTZ R12, R164, R7 ;  /* 0x00000007a40c7221 */ /* 0x000fe20000010000 */
[----:B0-----:R-:W-:Y:S01]  /*eeb0*/  FADD.FTZ R4, R165, R4 ;  /* 0x00000004a5047221 */ /* 0x001fe20000010000 */
[----:B------:R-:W2:Y:S05]  /*eec0*/  LDL R32, [R1+0x1ec] ;  /* 0x0001ec0001207983 */ /* 0x000eaa0000100800 */
[----:B------:R-:W0:Y:S01]  /*eed0*/  MUFU.EX2 R93, R93 ;  /* 0x0000005d005d7308 */ /* 0x000e220000000800 */
[----:B------:R-:W-:Y:S01]  /*eee0*/  FADD.FTZ R7, R111, R12 ;  /* 0x0000000c6f077221 */ /* 0x000fe20000010000 */
[----:B-1----:R-:W-:Y:S01]  /*eef0*/  FADD.FTZ R4, R95, R4 ;  /* 0x000000045f047221 */ /* 0x002fe20000010000 */
[----:B------:R-:W2:Y:S04]  /*ef00*/  LDL R34, [R1+0x1f0] ;  /* 0x0001f00001227983 */ /* 0x000ea80000100800 */
[----:B------:R-:W2:Y:S01]  /*ef10*/  LDL R31, [R1+0x2e4] ;  /* 0x0002e400011f7983 */ /* 0x000ea20000100800 */
        /* <DEDUP_REMOVED lines=22> */
[----:B-1----:R-:W-:-:S06]  /*f080*/  FADD.FTZ R4, R89, R4 ;  /* 0x0000000459047221 */ /* 0x002fcc0000010000 */
[----:B------:R-:W1:Y:S01]  /*f090*/  MUFU.EX2 R175, R175 ;  /* 0x000000af00af7308 */ /* 0x000e620000000800 */
[----:B------:R-:W-:Y:S01]  /*f0a0*/  FADD.FTZ R12, R172, R3 ;  /* 0x00000003ac0c7221 */ /* 0x000fe20000010000 */
[----:B------:R-:W-:-:S06]  /*f0b0*/  FADD.FTZ R4, R173, R4 ;  /* 0x00000004ad047221 */ /* 0x000fcc0000010000 */
[----:B------:R-:W1:Y:S01]  /*f0c0*/  MUFU.EX2 R85, R85 ;  /* 0x0000005500557308 */ /* 0x000e620000000800 */
[----:B------:R-:W-:Y:S01]  /*f0d0*/  FADD.FTZ R3, R101, R12 ;  /* 0x0000000c65037221 */ /* 0x000fe20000010000 */
[----:B0-----:R-:W-:Y:S01]  /*f0e0*/  FADD.FTZ R4, R87, R4 ;  /* 0x0000000457047221 */ /* 0x001fe20000010000 */
[----:B------:R-:W2:Y:S02]  /*f0f0*/  LDL.64 R12, [R1+0x88] ;  /* 0x00008800010c7983 */ /* 0x000ea40000100a00 */
[----:B------:R-:W-:Y:S02]  /*f100*/  FADD.FTZ R36, R174, R3 ;  /* 0x00000003ae247221 */ /* 0x000fe40000010000 */
        /* <DEDUP_REMOVED lines=85> */
[----:B------:R-:W-:-:S05]  /*f660*/  MOV R24, R24 ;  /* 0x0000001800187202 */ /* 0x000fca0000000f00 */
[--C-:B------:R-:W-:Y:S02]  /*f670*/  IMAD R25, R15, 0x2, R24.reuse ;  /* 0x000000020f197824 */ /* 0x100fe400078e0218 */
[C---:B------:R-:W-:Y:S01]  /*f680*/  IMAD R15, R14.reuse, 0x2, R24 ;  /* 0x000000020e0f7824 */ /* 0x040fe200078e0218 */
[----:B------:R-:W-:Y:S01]  /*f690*/  STSM.16.M88.4 [R24], R160 ;  /* 0x000000a018007844 */ /* 0x000fe20000000200 */
[----:B------:R-:W-:Y:S02]  /*f6a0*/  IMAD R83, R14, 0x2, R25 ;  /* 0x000000020e537824 */ /* 0x000fe400078e0219 */
[----:B------:R-:W-:Y:S01]  /*f6b0*/  IMAD R14, R81, 0x1000, R12 ;  /* 0x00001000510e7824 */ /* 0x000fe200078e020c */
[----:B------:R0:W-:Y:S04]  /*f6c0*/  STSM.16.M88.4 [R15], R164 ;  /* 0x000000a40f007844 */ /* 0x0001e80000000200 */
[----:B------:R-:W-:Y:S01]  /*f6d0*/  R2UR UR6, R14 ;  /* 0x000000000e0672ca */ /* 0x000fe200000e0000 */
[----:B------:R-:W-:Y:S01]  /*f6e0*/  STSM.16.M88.4 [R25], R168 ;  /* 0x000000a819007844 */ /* 0x000fe20000000200 */
[----:B0-----:R-:W-:-:S05]  /*f6f0*/  IMAD.MOV.U32 R15, RZ, RZ, R13 ;  /* 0x000000ffff0f7224 */ /* 0x001fca00078e000d */
[----:B------:R-:W-:Y:S01]  /*f700*/  R2UR UR7, R15 ;  /* 0x000000000f0772ca */ /* 0x000fe200000e0000 */
        /* <DEDUP_REMOVED lines=36> */
[----:B------:R-:W-:Y:S01]  /*f950*/  VIADD R12, R14, 0x80 ;  /* 0x000000800e0c7836 */ /* 0x000fe20000000000 */
[----:B------:R-:W-:-:S04]  /*f960*/  R2UR UR7, R13 ;  /* 0x000000000d0772ca */ /* 0x000fc800000e0000 */
        /* <DEDUP_REMOVED lines=74> */
[----:B------:R-:W-:Y:S01]  /*fe10*/  VIADD R12, R14, 0x100 ;  /* 0x000001000e0c7836 */ /* 0x000fe20000000000 */
[----:B------:R-:W-:-:S04]  /*fe20*/  R2UR UR7, R13 ;  /* 0x000000000d0772ca */ /* 0x000fc800000e0000 */
        /* <DEDUP_REMOVED lines=378> */
.L_x_3122:
[----:B------:R-:W-:Y:S05]  /*115d0*/  BSYNC B0 ;  /* 0x0000000000007941 */ /* 0x000fea0003800000 */
.L_x_3121:
        /* <DEDUP_REMOVED lines=31> */
.L_x_3125:
[----:B------:R-:W-:-:S13]  /*117d0*/  ISETP.NE.AND P0, PT, R9, 0x1, PT ;  /* 0x000000010900780c */ /* 0x000fda0003f05270 */
[----:B------:R-:W-:-:S05]  /*117e0*/  @P0 IMAD.HI.U32 R10, R5, R10, RZ ;  /* 0x0000000a050a0227 */ /* 0x000fca00078e00ff */
[----:B------:R-:W-:-:S07]  /*117f0*/  @P0 SHF.R.U32.HI R5, RZ, R11, R10 ;  /* 0x0000000bff050219 */ /* 0x000fce000001160a */
.L_x_3126:
[----:B------:R-:W-:Y:S05]  /*11800*/  BSYNC B0 ;  /* 0x0000000000007941 */ /* 0x000fea0003800000 */
.L_x_3124:
[----:B------:R-:W-:-:S05]  /*11810*/  IMAD R5, R5, R9, R9 ;  /* 0x0000000905057224 */ /* 0x000fca00078e0209 */
[----:B------:R-:W-:-:S07]  /*11820*/  VIMNMX R8, R8, R5, PT ;  /* 0x0000000508087248 */ /* 0x000fce0003fe0100 */
.L_x_3123:
        /* <DEDUP_REMOVED lines=8> */
.L_x_3130:
[C---:B------:R-:W-:Y:S01]  /*118b0*/  IADD3 R12, P0, R2.reuse, 0x50, RZ ;  /* 0x00000050020c7810 */ /* 0x040fe20007f1e0ff */
[C---:B------:R-:W-:Y:S01]  /*118c0*/  VIADD R7, R2.reuse, 0x128 ;  /* 0x0000012802077836 */ /* 0x040fe20000000000 */
[----:B------:R-:W-:Y:S02]  /*118d0*/  IADD3 R28, P1, R2, 0xcc, RZ ;  /* 0x000000cc021c7810 */ /* 0x000fe40007f3e0ff */
[----:B------:R-:W-:Y:S01]  /*118e0*/  MOV R3, 0x11920 ;  /* 0x0001192000037802 */ /* 0x000fe20000000f00 */
[--C-:B------:R-:W-:Y:S02]  /*118f0*/  IMAD.X R13, RZ, RZ, R18.reuse, P0 ;  /* 0x000000ffff0d7224 */ /* 0x100fe400000e0612 */
[----:B------:R-:W-:-:S08]  /*11900*/  IMAD.X R29, RZ, RZ, R18, P1 ;  /* 0x000000ffff1d7224 */ /* 0x000fd000008e0612 */
[----:B------:R-:W-:Y:S05]  /*11910*/  CALL.REL.NOINC `($_ZN7cutlass13device_kernelIN5flash11enable_sm90INS1_16FlashAttnFwdSm90INS1_25CollectiveMainloopFwdSm90ILi2EN4cute5tupleIJNS5_1CILi1EEES8_S8_EEENS6_IJNS7_ILi64EEESA_SA_EEELi512ENS_10bfloat16_tEfNS_4arch4Sm90ELb0ELb1ELb1ELb1ELb1ELb0ELb1ELb0ELb0ELb1ELb0ELb0EEENS1_21CollectiveEpilogueFwdINS6_IJSA_NS7_ILi512EEESA_EEES9_SC_SE_Li256ELb1ELb1ELb0ELb0EEENS1_36VarlenDynamicPersistentTileSchedulerILi64ELi64ELi256ELi128ELb0ELb1ELb1ELb1ELb0ELb1EEEEEEEEEvNT_6ParamsE$_ZZN5flash25CollectiveMainloopFwdSm90ILi2EN4cute5tupleIJNS1_1CILi1EEES4_S4_EEENS2_IJNS3_ILi64EEES6_S6_EEELi512EN7cutlass10bfloat16_tEfNS8_4arch4Sm90ELb0ELb1ELb1ELb1ELb1ELb0ELb1ELb0ELb0ELb1ELb0ELb0EE3mmaINS_16FlashAttnFwdSm90ISC_NS_21CollectiveEpilogueFwdINS2_IJS6_NS3_ILi512EEES6_EEES5_S9_SB_Li256ELb1ELb1ELb0ELb0EEENS_36VarlenDynamicPersistentTileSchedulerILi64ELi64ELi256ELi128ELb0ELb1ELb1ELb1ELb0ELb1EEEE13SharedStorageENS1_6TensorINS1_11ArrayEngineIfLm128EEENS1_6LayoutINS2_IJNS2_IJNS3_ILi2EEESR_NS3_ILi32EEEEEES4_S4_EEENS2_IJNS2_IJS4_SR_NS3_ILi4EEEEEENS3_ILi0EEESX_EEEEEEENS_7SoftmaxILi2ELi0EEEEEbRKNSC_6ParamsENS8_13PipelineAsyncILi2EEES17_RNS8_13PipelineStateILj2EEERT0_RT1_iRiRKNS_16SeqlenInfoQKNewKILb1ELb0EEENS2_IJiiiiEEERT_ENKUliT_T0_T1_E_clIZSD_ISM_S10_S12_EbS15_S17_S17_S1A_S1C_S1E_iS1F_S1J_S1K_S1M_EUlRS1N_iE1_NS3_ILb0EEENS3_ILb1EEEEEDaiS1N_S1O_S1P_) ;  /* 0x000001e000087944 */ /* 0x000fea0003c00000 */
[C---:B------:R-:W-:Y:S01]  /*11920*/  ISETP.GT.AND P0, PT, R0.reuse, R6, PT ;  /* 0x000000060000720c */ /* 0x040fe20003f04270 */
[----:B------:R-:W-:-:S12]  /*11930*/  VIADD R0, R0, 0xffffffff ;  /* 0xffffffff00007836 */ /* 0x000fd80000000000 */
[----:B------:R-:W-:Y:S05]  /*11940*/  @P0 BRA `(.L_x_3130) ;  /* 0xfffffffc00d80947 */ /* 0x000fea000383ffff */
[----:B------:R-:W-:Y:S05]  /*11950*/  BSYNC B0 ;  /* 0x0000000000007941 */ /* 0x000fea0003800000 */
.L_x_3129:
[----:B------:R-:W2:Y:S02]  /*11960*/  LDL R4, [R1+0x50] ;  /* 0x0000500001047983 */ /* 0x000ea40000100800 */
[----:B--2---:R-:W-:-:S07]  /*11970*/  IMAD.SHL.U32 R4, R4, 0x40, RZ ;  /* 0x0000004004047824 */ /* 0x004fce00078e00ff */
.L_x_3128:
[----:B------:R-:W-:Y:S05]  /*11980*/  BSYNC B1 ;  /* 0x0000000000017941 */ /* 0x000fea0003800000 */
.L_x_3127:
        /* <DEDUP_REMOVED lines=26> */
.L_x_3133:
[----:B------:R-:W-:Y:S02]  /*11b30*/  ULDC UR4, c[0x0][0xadc] ;  /* 0x0002b70000047ab9 */ /* 0x000fe40000000800 */
[----:B------:R-:W-:-:S05]  /*11b40*/  IMAD.U32 R7, RZ, RZ, UR4 ;  /* 0x00000004ff077e24 */ /* 0x000fca000f8e00ff */
[----:B------:R-:W-:-:S13]  /*11b50*/  ISETP.NE.AND P0, PT, R7, 0x1, PT ;  /* 0x000000010700780c */ /* 0x000fda0003f05270 */
[----:B------:R-:W0:Y:S02]  /*11b60*/  @P0 LDC.64 R8, c[0x0][0xae0] ;  /* 0x0002b800ff080b82 */ /* 0x000e240000000a00 */
[----:B0-----:R-:W-:-:S05]  /*11b70*/  @P0 IMAD.HI.U32 R6, R4, R8, RZ ;  /* 0x0000000804060227 */ /* 0x001fca00078e00ff */
[----:B------:R-:W-:-:S07]  /*11b80*/  @P0 SHF.R.U32.HI R4, RZ, R9, R6 ;  /* 0x00000009ff040219 */ /* 0x000fce0000011606 */
.L_x_3134:
[----:B------:R-:W-:Y:S05]  /*11b90*/  BSYNC B0 ;  /* 0x0000000000007941 */ /* 0x000fea0003800000 */
.L_x_3132:
[----:B------:R-:W-:-:S05]  /*11ba0*/  IMAD R4, R4, R7, RZ ;  /* 0x0000000704047224 */ /* 0x000fca00078e02ff */
[----:B------:R-:W-:-:S07]  /*11bb0*/  VIMNMX R3, R3, R4, !PT ;  /* 0x0000000403037248 */ /* 0x000fce0007fe0100 */
.L_x_3131:
[----:B------:R-:W-:-:S05]  /*11bc0*/  VIADD R3, R3, 0x3f ;  /* 0x0000003f03037836 */ /* 0x000fca0000000000 */
[----:B------:R-:W-:-:S04]  /*11bd0*/  SHF.R.S32.HI R4, RZ, 0x1f, R3 ;  /* 0x0000001fff047819 */ /* 0x000fc80000011403 */
[----:B------:R-:W-:-:S04]  /*11be0*/  LEA.HI R4, R4, R3, RZ, 0x6 ;  /* 0x0000000304047211 */ /* 0x000fc800078f30ff */
[----:B------:R-:W-:-:S04]  /*11bf0*/  SHF.R.S32.HI R4, RZ, 0x6, R4 ;  /* 0x00000006ff047819 */ /* 0x000fc80000011404 */
[----:B------:R-:W-:-:S04]  /*11c00*/  VIMNMX R177, R4, UR43, !PT ;  /* 0x0000002b04b17c48 */ /* 0x000fc8000ffe0100 */
[----:B------:R-:W-:-:S13]  /*11c10*/  ISETP.GE.AND P0, PT, R0, R177, PT ;  /* 0x000000b10000720c */ /* 0x000fda0003f06270 */
[----:B------:R-:W-:Y:S05]  /*11c20*/  @!P0 BRA `(.L_x_3135) ;  /* 0x0000007000588947 */ /* 0x000fea0003800000 */
.L_x_3158:
        /* <DEDUP_REMOVED lines=20> */
.L_x_3137:
[----:B------:R-:W-:Y:S05]  /*11d70*/  BSYNC B0 ;  /* 0x0000000000007941 */ /* 0x000fea0003800000 */
.L_x_3136:
        /* <DEDUP_REMOVED lines=9> */
.L_x_3139:
[----:B------:R-:W-:Y:S05]  /*11e10*/  BSYNC B0 ;  /* 0x0000000000007941 */ /* 0x000fea0003800000 */
.L_x_3138:
[----:B------:R-:W-:Y:S04]  /*11e20*/  BSSY B0, `(.L_x_3140) ;  /* 0x0000006000007945 */ /* 0x000fe80003800000 */
[----:B-1----:R-:W-:Y:S05]  /*11e30*/  @P0 BRA `(.L_x_3141) ;  /* 0x0000000000100947 */ /* 0x002fea0003800000 */
[----:B-----5:R-:W-:Y:S01]  /*11e40*/  IMAD R8, R8, 0x8, R3 ;  /* 0x0000000808087824 */ /* 0x020fe200078e0203 */
[----:B------:R-:W-:-:S04]  /*11e50*/  SHF.L.U32 R9, R9, 0x1f, RZ ;  /* 0x0000001f09097819 */ /* 0x000fc800000006ff */
[----:B------:R-:W1:Y:S02]  /*11e60*/  SYNCS.PHASECHK.TRANS64.TRYWAIT P0, [R8+URZ], R9 ;  /* 0x00000009080075a7 */ /* 0x000e64000800017f */
[----:B-1----:R-:W-:Y:S05]  /*11e70*/  @!P0 BRA `(.L_x_3142) ;  /* 0x000001a0006c8947 */ /* 0x002fea0003800000 */
.L_x_3141:
[----:B------:R-:W-:Y:S05]  /*11e80*/  BSYNC B0 ;  /* 0x0000000000007941 */ /* 0x000fea0003800000 */
.L_x_3140:
        /* <DEDUP_REMOVED lines=57> */
.L_x_3144:
[----:B------:R-:W-:Y:S05]  /*12220*/  BSYNC B0 ;  /* 0x0000000000007941 */ /* 0x000fea0003800000 */
.L_x_3143:
        /* <DEDUP_REMOVED lines=8> */
.L_x_3146:
[----:B------:R-:W-:Y:S05]  /*122b0*/  BSYNC B0 ;  /* 0x0000000000007941 */ /* 0x000fea0003800000 */
.L_x_3145:
[----:B------:R-:W-:Y:S04]  /*122c0*/  BSSY B0, `(.L_x_3147) ;  /* 0x0000004000007945 */ /* 0x000fe80003800000 */
[----:B-1----:R-:W-:Y:S05]  /*122d0*/  @P0 BRA `(.L_x_3148) ;  /* 0x0000000000080947 */ /* 0x002fea0003800000 */
[----:B------:R-:W1:Y:S02]  /*122e0*/  SYNCS.PHASECHK.TRANS64.TRYWAIT P0, [R14+URZ], R15 ;  /* 0x0000000f0e0075a7 */ /* 0x000e64000800017f */
[----:B-1----:R-:W-:Y:S05]  /*122f0*/  @!P0 BRA `(.L_x_3149) ;  /* 0x0000019c00608947 */ /* 0x002fea0003800000 */
.L_x_3148:
[----:B------:R-:W-:Y:S05]  /*12300*/  BSYNC B0 ;  /* 0x0000000000007941 */ /* 0x000fea0003800000 */
.L_x_3147:
        /* <DEDUP_REMOVED lines=204> */
[----:B------:R-:W4:Y:S07]  /*12fd0*/  LDL.64 R56, [R1+0x90] ;  /* 0x0000900001387983 */ /* 0x000f2e0000100a00 */
[----:B------:R-:W-:Y:S01]  /*12fe0*/  HGMMA.64x64x16.F32.BF16 R24, gdesc[UR4], R24, UP0, gsb0 ;  /* 0x00e00000041879f0 */ /* 0x000fe2000b801818 */
        /* <DEDUP_REMOVED lines=233> */
.L_x_3151:
[----:B------:R-:W-:Y:S05]  /*13e80*/  BSYNC B0 ;  /* 0x0000000000007941 */ /* 0x000fea0003800000 */
.L_x_3150:
        /* <DEDUP_REMOVED lines=142> */
.L_x_3153:
[----:B------:R-:W-:Y:S05]  /*14770*/  BSYNC B0 ;  /* 0x0000000000007941 */ /* 0x000fea0003800000 */
.L_x_3152:
        /* <DEDUP_REMOVED lines=9> */
.L_x_3155:
[----:B------:R-:W-:Y:S05]  /*14810*/  BSYNC B0 ;  /* 0x0000000000007941 */ /* 0x000fea0003800000 */
.L_x_3154:
        /* <DEDUP_REMOVED lines=675> */
[----:B------:R0:W-:Y:S04]  /*17250*/  STSM.16.M88.4 [R4], R160 ;  /* 0x000000a004007844 */ /* 0x0001e80000000200 */
        /* <DEDUP_REMOVED lines=10> */
[----:B-1----:R-:W-:Y:S01]  /*17300*/  IMAD.MOV.U32 R5, RZ, RZ, R7 ;  /* 0x000000ffff057224 */ /* 0x002fe200078e0007 */
        /* <DEDUP_REMOVED lines=414> */
.L_x_3157:
[----:B------:R-:W-:Y:S05]  /*18cf0*/  BSYNC B0 ;  /* 0x0000000000007941 */ /* 0x000fea0003800000 */
.L_x_3156:
        /* <DEDUP_REMOVED lines=9> */
.L_x_3135:
[----:B------:R-:W-:-:S04]  /*18d90*/  UISETP.LT.AND UP0, UPT, URZ, UR42, UPT ;  /* 0x0000002a3f00728c */ /* 0x000fc8000bf01270 */
[----:B------:R-:W-:-:S06]  /*18da0*/  USEL UR4, URZ, UR42, !UP0 ;  /* 0x0000002a3f047287 */ /* 0x000fcc000c000000 */
[----:B------:R-:W-:-:S13]  /*18db0*/  ISETP.GE.AND P0, PT, R0, UR4, PT ;  /* 0x0000000400007c0c */ /* 0x000fda000bf06270 */
[----:B------:R-:W-:Y:S05]  /*18dc0*/  @!P0 BRA `(.L_x_3159) ;  /* 0x0000007c00fc8947 */ /* 0x000fea0003800000 */
.L_x_3192:
        /* <DEDUP_REMOVED lines=20> */
.L_x_3161:
[----:B------:R-:W-:Y:S05]  /*18f10*/  BSYNC B0 ;  /* 0x0000000000007941 */ /* 0x000fea0003800000 */
.L_x_3160:
        /* <DEDUP_REMOVED lines=9> */
.L_x_3163:
[----:B------:R-:W-:Y:S05]  /*18fb0*/  BSYNC B0 ;  /* 0x0000000000007941 */ /* 0x000fea0003800000 */
.L_x_3162:
[----:B------:R-:W-:Y:S04]  /*18fc0*/  BSSY B0, `(.L_x_3164) ;  /* 0x0000006000007945 */ /* 0x000fe80003800000 */
[----:B-1----:R-:W-:Y:S05]  /*18fd0*/  @P0 BRA `(.L_x_3165) ;  /* 0x0000000000100947 */ /* 0x002fea0003800000 */
[----:B-----5:R-:W-:Y:S01]  /*18fe0*/  IMAD R8, R8, 0x8, R3 ;  /* 0x0000000808087824 */ /* 0x020fe200078e0203 */
[----:B------:R-:W-:-:S04]  /*18ff0*/  SHF.L.U32 R9, R9, 0x1f, RZ ;  /* 0x0000001f09097819 */ /* 0x000fc800000006ff */
[----:B------:R-:W1:Y:S02]  /*19000*/  SYNCS.PHASECHK.TRANS64.TRYWAIT P0, [R8+URZ], R9 ;  /* 0x00000009080075a7 */ /* 0x000e64000800017f */
[----:B-1----:R-:W-:Y:S05]  /*19010*/  @!P0 BRA `(.L_x_3166) ;  /* 0x00000130002c8947 */ /* 0x002fea0003800000 */
.L_x_3165:
[----:B------:R-:W-:Y:S05]  /*19020*/  BSYNC B0 ;  /* 0x0000000000007941 */ /* 0x000fea0003800000 */
.L_x_3164:
        /* <DEDUP_REMOVED lines=57> */
.L_x_3168:
[----:B------:R-:W-:Y:S05]  /*193c0*/  BSYNC B0 ;  /* 0x0000000000007941 */ /* 0x000fea0003800000 */
.L_x_3167:
        /* <DEDUP_REMOVED lines=8> */
.L_x_3170:
[----:B------:R-:W-:Y:S05]  /*19450*/  BSYNC B0 ;  /* 0x0000000000007941 */ /* 0x000fea0003800000 */
.L_x_3169:
[----:B------:R-:W-:Y:S04]  /*19460*/  BSSY B0, `(.L_x_3171) ;  /* 0x0000004000007945 */ /* 0x000fe80003800000 */
[----:B-1----:R-:W-:Y:S05]  /*19470*/  @P0 BRA `(.L_x_3172) ;  /* 0x0000000000080947 */ /* 0x002fea0003800000 */
[----:B------:R-:W1:Y:S02]  /*19480*/  SYNCS.PHASECHK.TRANS64.TRYWAIT P0, [R14+URZ], R15 ;  /* 0x0000000f0e0075a7 */ /* 0x000e64000800017f */
[----:B-1----:R-:W-:Y:S05]  /*19490*/  @!P0 BRA `(.L_x_3173) ;  /* 0x0000012c00208947 */ /* 0x002fea0003800000 */
.L_x_3172:
[----:B------:R-:W-:Y:S05]  /*194a0*/  BSYNC B0 ;  /* 0x0000000000007941 */ /* 0x000fea0003800000 */
.L_x_3171:
        /* <DEDUP_REMOVED lines=439> */
.L_x_3175:
[----:B------:R-:W-:Y:S05]  /*1b020*/  BSYNC B0 ;  /* 0x0000000000007941 */ /* 0x000fea0003800000 */
.L_x_3174:
        /* <DEDUP_REMOVED lines=128> */
.L_x_3179:
[----:B------:R-:W-:-:S13]  /*1b830*/  ISETP.NE.AND P0, PT, R9, 0x1, PT ;  /* 0x000000010900780c */ /* 0x000fda0003f05270 */
[----:B------:R-:W-:-:S05]  /*1b840*/  @P0 IMAD.HI.U32 R12, R8, R10, RZ ;  /* 0x0000000a080c0227 */ /* 0x000fca00078e00ff */
[----:B------:R-:W-:-:S07]  /*1b850*/  @P0 SHF.R.U32.HI R8, RZ, R11, R12 ;  /* 0x0000000bff080219 */ /* 0x000fce000001160c */
.L_x_3180:
[----:B------:R-:W-:Y:S05]  /*1b860*/  BSYNC B1 ;  /* 0x0000000000017941 */ /* 0x000fea0003800000 */
.L_x_3178:
[----:B------:R-:W-:-:S04]  /*1b870*/  IMAD R13, R8, R9, -R31 ;  /* 0x00000009080d7224 */ /* 0x000fc800078e0a1f */
[----:B------:R-:W-:-:S05]  /*1b880*/  IMAD R8, R30, -0x2, R13 ;  /* 0xfffffffe1e087824 */ /* 0x000fca00078e020d */
[----:B------:R-:W-:Y:S02]  /*1b890*/  VIMNMX R7, R7, R8, !PT ;  /* 0x0000000807077248 */ /* 0x000fe40007fe0100 */
[----:B------:R-:W-:-:S07]  /*1b8a0*/  VIADDMNMX R6, R8, R9, R6, PT ;  /* 0x0000000908067246 */ /* 0x000fce0003800106 */
.L_x_3177:
[----:B------:R-:W-:Y:S05]  /*1b8b0*/  BSYNC B0 ;  /* 0x0000000000007941 */ /* 0x000fea0003800000 */
.L_x_3176:
        /* <DEDUP_REMOVED lines=15> */
[----:B------:R-:W-:Y:S02]  /*1b9b0*/  ISETP.GT.AND P3, PT, R7, 0x9, !P5 ;  /* 0x000000090700780c */ /* 0x000fe40006f64270 */
        /* <DEDUP_REMOVED lines=74> */
.L_x_3184:
[----:B------:R-:W-:-:S13]  /*1be60*/  ISETP.NE.AND P6, PT, R9, 0x1, PT ;  /* 0x000000010900780c */ /* 0x000fda0003fc5270 */
[----:B------:R-:W-:-:S05]  /*1be70*/  @P6 IMAD.HI.U32 R10, R4, R10, RZ ;  /* 0x0000000a040a6227 */ /* 0x000fca00078e00ff */
[----:B------:R-:W-:-:S07]  /*1be80*/  @P6 SHF.R.U32.HI R4, RZ, R11, R10 ;  /* 0x0000000bff046219 */ /* 0x000fce000001160a */
.L_x_3185:
[----:B------:R-:W-:Y:S05]  /*1be90*/  BSYNC B1 ;  /* 0x0000000000017941 */ /* 0x000fea0003800000 */
.L_x_3183:
[----:B------:R-:W-:-:S04]  /*1bea0*/  IMAD R5, R4, R9, -R31 ;  /* 0x0000000904057224 */ /* 0x000fc800078e0a1f */
[----:B------:R-:W-:-:S05]  /*1beb0*/  IMAD R30, R30, -0x2, R5 ;  /* 0xfffffffe1e1e7824 */ /* 0x000fca00078e0205 */
[----:B------:R-:W-:Y:S02]  /*1bec0*/  VIADDMNMX R6, R30, R9, R6, PT ;  /* 0x000000091e067246 */ /* 0x000fe40003800106 */
[----:B------:R-:W-:-:S07]  /*1bed0*/  VIMNMX R7, R7, R30, !PT ;  /* 0x0000001e07077248 */ /* 0x000fce0007fe0100 */
.L_x_3182:
[----:B------:R-:W-:Y:S05]  /*1bee0*/  BSYNC B0 ;  /* 0x0000000000007941 */ /* 0x000fea0003800000 */
.L_x_3181:
[C---:B------:R-:W-:Y:S01]  /*1bef0*/  ISETP.GT.AND P0, PT, R7.reuse, 0x1, !P0 ;  /* 0x000000010700780c */ /* 0x040fe20004704270 */
[----:B------:R-:W2:Y:S01]  /*1bf00*/  LDL.64 R10, [R1+0x400] ;  /* 0x00040000010a7983 */ /* 0x000ea20000100a00 */
[----:B------:R-:W-:Y:S02]  /*1bf10*/  ISETP.GT.AND P1, PT, R7, 0x8, !P1 ;  /* 0x000000080700780c */ /* 0x000fe40004f24270 */
[C---:B------:R-:W-:Y:S02]  /*1bf20*/  ISETP.LT.OR P0, PT, R6.reuse, 0x2, P0 ;  /* 0x000000020600780c */ /* 0x040fe40000701670 */
[----:B------:R-:W-:Y:S02]  /*1bf30*/  ISETP.LT.OR P1, PT, R6, 0x9, P1 ;  /* 0x000000090600780c */ /* 0x000fe40000f21670 */
[----:B------:R-:W-:Y:S02]  /*1bf40*/  FSEL R20, R27, -INF , !P0 ;  /* 0xff8000001b147808 */ /* 0x000fe40004000000 */
[----:B------:R-:W3:Y:S01]  /*1bf50*/  LDL.64 R26, [R1+0x3f0] ;  /* 0x0003f000011a7983 */ /* 0x000ee20000100a00 */
[----:B------:R-:W-:-:S02]  /*1bf60*/  ISETP.NE.AND P0, PT, R12, RZ, PT ;  /* 0x000000ff0c00720c */ /* 0x000fc40003f05270 */
[----:B------:R-:W-:Y:S02]  /*1bf70*/  FSEL R212, R212, -INF , !P1 ;  /* 0xff800000d4d47808 */ /* 0x000fe40004800000 */
[----:B------:R-:W-:Y:S02]  /*1bf80*/  ISETP.GT.AND P0, PT, R7, 0x9, !P0 ;  /* 0x000000090700780c */ /* 0x000fe40004704270 */
[----:B------:R-:W-:Y:S02]  /*1bf90*/  ISETP.NE.AND P1, PT, R13, RZ, PT ;  /* 0x000000ff0d00720c */ /* 0x000fe40003f25270 */
[----:B------:R-:W-:Y:S01]  /*1bfa0*/  ISETP.LT.OR P0, PT, R6, 0xa, P0 ;  /* 0x0000000a0600780c */ /* 0x000fe20000701670 */
[----:B------:R-:W4:Y:S01]  /*1bfb0*/  LDL.64 R12, [R1+0xb8] ;  /* 0x0000b800010c7983 */ /* 0x000f220000100a00 */
        /* <DEDUP_REMOVED lines=25> */
[----:B------:R-:W-:Y:S02]  /*1c150*/  FSEL R180, R42, -INF , !P0 ;  /* 0xff8000002ab47808 */ /* 0x000fe40004000000 */
        /* <DEDUP_REMOVED lines=94> */
.L_x_3187:
[----:B------:R-:W-:Y:S05]  /*1c740*/  BSYNC B0 ;  /* 0x0000000000007941 */ /* 0x000fea0003800000 */
.L_x_3186:
        /* <DEDUP_REMOVED lines=9> */
.L_x_3189:
[----:B------:R-:W-:Y:S05]  /*1c7e0*/  BSYNC B0 ;  /* 0x0000000000007941 */ /* 0x000fea0003800000 */
.L_x_3188:
        /* <DEDUP_REMOVED lines=91> */
[----:B------:R-:W3:Y:S01]  /*1cda0*/  MUFU.EX2 R161, R161 ;  /* 0x000000a100a17308 */ /* 0x000ee20000000800 */
[-C--:B------:R-:W-:Y:S01]  /*1cdb0*/  FFMA.FTZ R163, R212, R205.reuse, -R177 ;  /* 0x000000cdd4a37223 */ /* 0x080fe200000108b1 */
[----:B------:R-:W-:-:S06]  /*1cdc0*/  FFMA.FTZ R15, R15, R205, -R12 ;  /* 0x000000cd0f0f7223 */ /* 0x000fcc000001080c */
[----:B------:R-:W0:Y:S01]  /*1cdd0*/  MUFU.EX2 R21, R21 ;  /* 0x0000001500157308 */ /* 0x000e220000000800 */
[----:B------:R-:W-:-:S07]  /*1cde0*/  FFMA.FTZ R14, R14, R205, -R177 ;  /* 0x000000cd0e0e7223 */ /* 0x000fce00000108b1 */
[----:B------:R-:W1:Y:S01]  /*1cdf0*/  MUFU.EX2 R20, R20 ;  /* 0x0000001400147308 */ /* 0x000e620000000800 */
[----:B------:R-:W-:-:S07]  /*1ce00*/  FFMA.FTZ R165, R206, R205, -R177 ;  /* 0x000000cdcea57223 */ /* 0x000fce00000108b1 */
        /* <DEDUP_REMOVED lines=131> */
[C---:B--2---:R-:W-:Y:S01]  /*1d640*/  FMUL.FTZ R63, R150.reuse, R63 ;  /* 0x0000003f963f7220 */ /* 0x044fe20000410000 */
        /* <DEDUP_REMOVED lines=875> */
.L_x_3191:
[----:B------:R-:W-:Y:S05]  /*20d00*/  BSYNC B0 ;  /* 0x0000000000007941 */ /* 0x000fea0003800000 */
.L_x_3190:
[----:B------:R-:W2:Y:S04]  /*20d10*/  LDL.64 R6, [R1+0x48] ;  /* 0x0000480001067983 */ /* 0x000ea80000100a00 */
[----:B------:R-:W3:Y:S01]  /*20d20*/  LDL R4, [R1+0x34] ;  /* 0x0000340001047983 */ /* 0x000ee20000100800 */
[----:B------:R-:W-:-:S04]  /*20d30*/  UISETP.LT.AND UP0, UPT, URZ, UR42, UPT ;  /* 0x0000002a3f00728c */ /* 0x000fc8000bf01270 */
[----:B------:R-:W-:-:S06]  /*20d40*/  USEL UR4, URZ, UR42, !UP0 ;  /* 0x0000002a3f047287 */ /* 0x000fcc000c000000 */
[C---:B------:R-:W-:Y:S01]  /*20d50*/  ISETP.GT.AND P0, PT, R0.reuse, UR4, PT ;  /* 0x0000000400007c0c */ /* 0x040fe2000bf04270 */
[----:B------:R-:W-:Y:S01]  /*20d60*/  VIADD R0, R0, 0xffffffff ;  /* 0xffffffff00007836 */ /* 0x000fe20000000000 */
[----:B--2---:R-:W-:-:S05]  /*20d70*/  MOV R6, R6 ;  /* 0x0000000600067202 */ /* 0x004fca0000000f00 */
[----:B-----5:R-:W-:-:S05]  /*20d80*/  IMAD R3, R3, 0x8, R6 ;  /* 0x0000000803037824 */ /* 0x020fca00078e0206 */
[----:B---3--:R-:W-:-:S04]  /*20d90*/  PRMT R3, R4, 0x654, R3 ;  /* 0x0000065404037816 */ /* 0x008fc80000000003 */
[----:B------:R1:W-:Y:S01]  /*20da0*/  SYNCS.ARRIVE.TRANS64.RED.A1T0 RZ, [R3+URZ], RZ ;  /* 0x000000ff03ff79a7 */ /* 0x0003e2000810043f */
[----:B------:R-:W-:Y:S05]  /*20db0*/  @P0 BRA `(.L_x_3192) ;  /* 0xffffff8000040947 */ /* 0x000fea000383ffff */
.L_x_3159:
        /* <DEDUP_REMOVED lines=330> */
.L_x_3076:
[----:B0-----:R-:W0:Y:S01]  /*22260*/  S2R R7, SR_CgaCtaId ;  /* 0x0000000000077919 */ /* 0x001e220000008800 */
[----:B------:R-:W-:Y:S01]  /*22270*/  MOV R0, 0x400 ;  /* 0x0000040000007802 */ /* 0x000fe20000000f00 */
[----:B------:R-:W-:Y:S01]  /*22280*/  BSSY B0, `(.L_x_3193) ;  /* 0x000031b000007945 */ /* 0x000fe20003800000 */
[----:B------:R-:W-:Y:S02]  /*22290*/  BAR.SYNC.DEFER_BLOCKING 0x5, 0x180 ;  /* 0x0146000000007b1d */ /* 0x000fe40000010000 */
[----:B0-----:R-:W-:-:S04]  /*222a0*/  LEA R0, R7, R0, 0x18 ;  /* 0x0000000007007211 */ /* 0x001fc800078ec0ff */
[----:B------:R-:W-:Y:S02]  /*222b0*/  R2UR UR46, R0 ;  /* 0x00000000002e72ca */ /* 0x000fe400000e0000 */
[----:B------:R-:W-:-:S04]  /*222c0*/  PRMT R0, R3, 0x9910, RZ ;  /* 0x0000991003007816 */ /* 0x000fc800000000ff */
[----:B------:R-:W-:-:S07]  /*222d0*/  ISETP.NE.AND P0, PT, R0, RZ, PT ;  /* 0x000000ff0000720c */ /* 0x000fce0003f05270 */
[----:B------:R-:W0:Y:S02]  /*222e0*/  LDS.128 R8, [UR46+0x388d0] ;  /* 0x0388d02eff087984 */ /* 0x000e240008000c00 */
[----:B0-----:R-:W-:Y:S02]  /*222f0*/  R2UR UR5, R9 ;  /* 0x00000000090572ca */ /* 0x001fe400000e0000 */
[----:B------:R-:W-:Y:S02]  /*22300*/  R2UR UR7, R10 ;  /* 0x000000000a0772ca */ /* 0x000fe400000e0000 */
[----:B------:R-:W-:Y:S01]  /*22310*/  R2UR UR6, R11 ;  /* 0x000000000b0672ca */ /* 0x000fe200000e0000 */
[----:B------:R-:W-:Y:S06]  /*22320*/  BAR.ARV 0x4, 0x180 ;  /* 0x0106000000007b1d */ /* 0x000fec0000002000 */
[----:B------:R-:W-:Y:S08]  /*22330*/  @!P0 BRA `(.L_x_3194) ;  /* 0x0000002000ac8947 */ /* 0x000ff00003800000 */
[----:B------:R-:W2:Y:S04]  /*22340*/  LDL.128 R140, [R1+0x1e0] ;  /* 0x0001e000018c7983 */ /* 0x000ea80000100c00 */
[----:B------:R-:W3:Y:S04]  /*22350*/  LDL.128 R132, [R1+0x200] ;  /* 0x0002000001847983 */ /* 0x000ee80000100c00 */
[----:B------:R-:W4:Y:S04]  /*22360*/  LDL.128 R136, [R1+0x1f0] ;  /* 0x0001f00001887983 */ /* 0x000f280000100c00 */
        /* <DEDUP_REMOVED lines=28> */
[----:B------:R-:W4:Y:S01]  /*22530*/  LDL.128 R8, [R1+0x3d0] ;  /* 0x0003d00001087983 */ /* 0x000f220000100c00 */
[----:B------:R-:W-:Y:S01]  /*22540*/  IADD3 R5, P1, R16, 0x20, RZ ;  /* 0x0000002010057810 */ /* 0x000fe20007f3e0ff */
[----:B------:R-:W-:-:S03]  /*22550*/  ULDC.64 UR8, c[0x0][0xd00] ;  /* 0x0003400000087ab9 */ /* 0x000fc60000000a00 */
[----:B------:R-:W-:Y:S02]  /*22560*/  LOP3.LUT R4, R5, 0x380, RZ, 0xc0, !PT ;  /* 0x0000038005047812 */ /* 0x000fe400078ec0ff */
[----:B------:R-:W-:Y:S02]  /*22570*/  IADD3 R145, P0, R16, 0x40, RZ ;  /* 0x0000004010917810 */ /* 0x000fe40007f1e0ff */
[----:B------:R-:W-:Y:S02]  /*22580*/  SHF.R.U64 R4, R4, 0x3, RZ ;  /* 0x0000000304047819 */ /* 0x000fe400000012ff */
[C---:B------:R-:W-:Y:S02]  /*22590*/  IADD3 R147, P4, R16.reuse, 0x60, RZ ;  /* 0x0000006010937810 */ /* 0x040fe40007f9e0ff */
[C---:B------:R-:W-:Y:S02]  /*225a0*/  IADD3 R149, P3, R16.reuse, 0x2000, RZ ;  /* 0x0000200010957810 */ /* 0x040fe40007f7e0ff */
[----:B------:R-:W-:-:S02]  /*225b0*/  IADD3 R151, P6, R16, 0x2020, RZ ;  /* 0x0000202010977810 */ /* 0x000fc40007fde0ff */
[----:B------:R-:W-:Y:S02]  /*225c0*/  LOP3.LUT R144, R145, 0x380, RZ, 0xc0, !PT ;  /* 0x0000038091907812 */ /* 0x000fe400078ec0ff */
[----:B------:R-:W-:Y:S01]  /*225d0*/  LOP3.LUT R4, R4, R5, RZ, 0x3c, !PT ;  /* 0x0000000504047212 */ /* 0x000fe200078e3cff */
[----:B------:R-:W-:Y:S01]  /*225e0*/  IMAD.X R5, RZ, RZ, R17, P1 ;  /* 0x000000ffff057224 */ /* 0x000fe200008e0611 */
[C---:B------:R-:W-:Y:S02]  /*225f0*/  IADD3 R161, P5, R16.reuse, 0x2040, RZ ;  /* 0x0000204010a17810 */ /* 0x040fe40007fbe0ff */
[----:B------:R-:W-:Y:S02]  /*22600*/  LOP3.LUT R146, R147, 0x380, RZ, 0xc0, !PT ;  /* 0x0000038093927812 */ /* 0x000fe400078ec0ff */
[----:B------:R-:W-:Y:S02]  /*22610*/  IADD3 R163, P2, R16, 0x2060, RZ ;  /* 0x0000206010a37810 */ /* 0x000fe40007f5e0ff */
[----:B------:R-:W-:-:S02]  /*22620*/  LOP3.LUT R148, R149, 0x380, RZ, 0xc0, !PT ;  /* 0x0000038095947812 */ /* 0x000fc400078ec0ff */
[----:B------:R-:W-:Y:S02]  /*22630*/  IADD3 R165, P1, R16, 0x4000, RZ ;  /* 0x0000400010a57810 */ /* 0x000fe40007f3e0ff */
[----:B------:R-:W-:Y:S02]  /*22640*/  LOP3.LUT R150, R151, 0x380, RZ, 0xc0, !PT ;  /* 0x0000038097967812 */ /* 0x000fe400078ec0ff */
[----:B------:R-:W-:Y:S02]  /*22650*/  SHF.R.U64 R144, R144, 0x3, RZ ;  /* 0x0000000390907819 */ /* 0x000fe400000012ff */
[----:B------:R-:W-:Y:S02]  /*22660*/  LOP3.LUT R160, R161, 0x380, RZ, 0xc0, !PT ;  /* 0x00000380a1a07812 */ /* 0x000fe400078ec0ff */
[----:B------:R-:W-:Y:S02]  /*22670*/  SHF.R.U64 R146, R146, 0x3, RZ ;  /* 0x0000000392927819 */ /* 0x000fe400000012ff */
[----:B------:R-:W-:-:S02]  /*22680*/  LOP3.LUT R162, R163, 0x380, RZ, 0xc0, !PT ;  /* 0x00000380a3a27812 */ /* 0x000fc400078ec0ff */
[----:B------:R-:W-:Y:S02]  /*22690*/  LOP3.LUT R173, R16, 0x380, RZ, 0xc0, !PT ;  /* 0x0000038010ad7812 */ /* 0x000fe400078ec0ff */
[----:B------:R-:W-:Y:S02]  /*226a0*/  SHF.R.U64 R148, R148, 0x3, RZ ;  /* 0x0000000394947819 */ /* 0x000fe400000012ff */
[----:B------:R-:W-:Y:S02]  /*226b0*/  LOP3.LUT R164, R165, 0x380, RZ, 0xc0, !PT ;  /* 0x00000380a5a47812 */ /* 0x000fe400078ec0ff */
[----:B------:R-:W-:Y:S02]  /*226c0*/  SHF.R.U64 R150, R150, 0x3, RZ ;  /* 0x0000000396967819 */ /* 0x000fe400000012ff */
[----:B------:R-:W-:Y:S01]  /*226d0*/  LOP3.LUT R144, R144, R145, RZ, 0x3c, !PT ;  /* 0x0000009190907212 */ /* 0x000fe200078e3cff */
[----:B------:R-:W-:Y:S01]  /*226e0*/  IMAD.X R145, RZ, RZ, R17, P0 ;  /* 0x000000ffff917224 */ /* 0x000fe200000e0611 */
[----:B------:R-:W-:-:S02]  /*226f0*/  SHF.R.U64 R160, R160, 0x3, RZ ;  /* 0x00000003a0a07819 */ /* 0x000fc400000012ff */
[----:B------:R-:W-:Y:S01]  /*22700*/  LOP3.LUT R146, R146, R147, RZ, 0x3c, !PT ;  /* 0x0000009392927212 */ /* 0x000fe200078e3cff */
[--C-:B------:R-:W-:Y:S01]  /*22710*/  IMAD.X R147, RZ, RZ, R17.reuse, P4 ;  /* 0x000000ffff937224 */ /* 0x100fe200020e0611 */
[----:B------:R-:W-:Y:S02]  /*22720*/  SHF.R.U64 R162, R162, 0x3, RZ ;  /* 0x00000003a2a27819 */ /* 0x000fe400000012ff */
[----:B------:R-:W-:Y:S02]  /*22730*/  SHF.R.U64 R173, R173, 0x3, RZ ;  /* 0x00000003adad7819 */ /* 0x000fe400000012ff */
[----:B------:R-:W-:Y:S01]  /*22740*/  LOP3.LUT R148, R148, R149, RZ, 0x3c, !PT ;  /* 0x0000009594947212 */ /* 0x000fe200078e3cff */
[----:B------:R-:W-:Y:S01]  /*22750*/  IMAD.X R149, RZ, RZ, R17, P3 ;  /* 0x000000ffff957224 */ /* 0x000fe200018e0611 */
[----:B------:R-:W-:Y:S02]  /*22760*/  IADD3 R167, P0, R16, 0x4020, RZ ;  /* 0x0000402010a77810 */ /* 0x000fe40007f1e0ff */
        /* <DEDUP_REMOVED lines=8> */
[----:B------:R-:W-:Y:S01]  /*227f0*/  IMAD.X R163, RZ, RZ, R17, P2 ;  /* 0x000000ffffa37224 */ /* 0x000fe200010e0611 */
[----:B------:R-:W-:-:S02]  /*22800*/  IADD3 R175, P6, R16, 0x6000, RZ ;  /* 0x0000600010af7810 */ /* 0x000fc40007fde0ff */
[----:B------:R-:W-:Y:S01]  /*22810*/  LOP3.LUT R172, R173, R16, RZ, 0x3c, !PT ;  /* 0x00000010adac7212 */ /* 0x000fe200078e3cff */
[--C-:B------:R-:W-:Y:S01]  /*22820*/  IMAD.MOV.U32 R173, RZ, RZ, R17.reuse ;  /* 0x000000ffffad7224 */ /* 0x100fe200078e0011 */
[----:B------:R-:W-:Y:S02]  /*22830*/  LOP3.LUT R166, R167, 0x380, RZ, 0xc0, !PT ;  /* 0x00000380a7a67812 */ /* 0x000fe400078ec0ff */
[----:B------:R-:W-:Y:S01]  /*22840*/  LOP3.LUT R164, R164, R165, RZ, 0x3c, !PT ;  /* 0x000000a5a4a47212 */ /* 0x000fe200078e3cff */
[----:B------:R-:W-:Y:S01]  /*22850*/  IMAD.X R165, RZ, RZ, R17, P1 ;  /* 0x000000ffffa57224 */ /* 0x000fe200008e0611 */
[C---:B------:R-:W-:Y:S02]  /*22860*/  IADD3 R179, P5, R16.reuse, 0x6020, RZ ;  /* 0x0000602010b37810 */ /* 0x040fe40007fbe0ff */
[----:B------:R-:W-:Y:S02]  /*22870*/  LOP3.LUT R168, R169, 0x380, RZ, 0xc0, !PT ;  /* 0x00000380a9a87812 */ /* 0x000fe400078ec0ff */
[----:B------:R-:W-:-:S02]  /*22880*/  IADD3 R181, P2, R16, 0x6040, RZ ;  /* 0x0000604010b57810 */ /* 0x000fc40007f5e0ff */
[----:B------:R-:W-:Y:S02]  /*22890*/  LOP3.LUT R170, R171, 0x380, RZ, 0xc0, !PT ;  /* 0x00000380abaa7812 */ /* 0x000fe400078ec0ff */
[----:B------:R-:W-:Y:S02]  /*228a0*/  IADD3 R21, P1, R16, 0x6060, RZ ;  /* 0x0000606010157810 */ /* 0x000fe40007f3e0ff */
[----:B------:R-:W-:Y:S02]  /*228b0*/  LOP3.LUT R174, R175, 0x380, RZ, 0xc0, !PT ;  /* 0x00000380afae7812 */ /* 0x000fe400078ec0ff */
[----:B------:R-:W-:Y:S02]  /*228c0*/  SHF.R.U64 R166, R166, 0x3, RZ ;  /* 0x00000003a6a67819 */ /* 0x000fe400000012ff */
[----:B------:R-:W-:Y:S02]  /*228d0*/  LOP3.LUT R178, R179, 0x380, RZ, 0xc0, !PT ;  /* 0x00000380b3b27812 */ /* 0x000fe400078ec0ff */
[----:B------:R-:W-:-:S02]  /*228e0*/  SHF.R.U64 R168, R168, 0x3, RZ ;  /* 0x00000003a8a87819 */ /* 0x000fc400000012ff */
[----:B------:R-:W-:Y:S02]  /*228f0*/  LOP3.LUT R180, R181, 0x380, RZ, 0xc0, !PT ;  /* 0x00000380b5b47812 */ /* 0x000fe400078ec0ff */
[----:B------:R-:W-:Y:S02]  /*22900*/  MOV R172, R172 ;  /* 0x000000ac00ac7202 */ /* 0x000fe40000000f00 */
[----:B------:R-:W-:Y:S02]  /*22910*/  SHF.R.U64 R170, R170, 0x3, RZ ;  /* 0x00000003aaaa7819 */ /* 0x000fe400000012ff */
[----:B------:R-:W-:Y:S02]  /*22920*/  LOP3.LUT R20, R21, 0x380, RZ, 0xc0, !PT ;  /* 0x0000038015147812 */ /* 0x000fe400078ec0ff */
[----:B------:R-:W-:Y:S02]  /*22930*/  MOV R4, R4 ;  /* 0x0000000400047202 */ /* 0x000fe40000000f00 */
[----:B------:R-:W-:-:S02]  /*22940*/  SHF.R.U64 R174, R174, 0x3, RZ ;  /* 0x00000003aeae7819 */ /* 0x000fc400000012ff */
[----:B------:R-:W-:Y:S02]  /*22950*/  MOV R144, R144 ;  /* 0x0000009000907202 */ /* 0x000fe40000000f00 */
[----:B------:R-:W-:Y:S01]  /*22960*/  LOP3.LUT R166, R166, R167, RZ, 0x3c, !PT ;  /* 0x000000a7a6a67212 */ /* 0x000fe200078e3cff */
[--C-:B------:R-:W-:Y:S01]  /*22970*/  IMAD.X R167, RZ, RZ, R17.reuse, P0 ;  /* 0x000000ffffa77224 */ /* 0x100fe200000e0611 */
[----:B------:R-:W-:Y:S02]  /*22980*/  SHF.R.U64 R178, R178, 0x3, RZ ;  /* 0x00000003b2b27819 */ /* 0x000fe400000012ff */
[----:B------:R-:W-:Y:S02]  /*22990*/  MOV R146, R146 ;  /* 0x0000009200927202 */ /* 0x000fe40000000f00 */
[----:B------:R-:W-:Y:S01]  /*229a0*/  LOP3.LUT R168, R168, R169, RZ, 0x3c, !PT ;  /* 0x000000a9a8a87212 */ /* 0x000fe200078e3cff */
[----:B------:R-:W-:Y:S01]  /*229b0*/  IMAD.X R169, RZ, RZ, R17, P4 ;  /* 0x000000ffffa97224 */ /* 0x000fe200020e0611 */
[----:B------:R-:W-:-:S02]  /*229c0*/  SHF.R.U64 R180, R180, 0x3, RZ ;  /* 0x00000003b4b47819 */ /* 0x000fc400000012ff */
[----:B------:R-:W-:Y:S02]  /*229d0*/  MOV R148, R148 ;  /* 0x0000009400947202 */ /* 0x000fe40000000f00 */
[----:B------:R-:W-:Y:S01]  /*229e0*/  LOP3.LUT R170, R170, R171, RZ, 0x3c, !PT ;  /* 0x000000abaaaa7212 */ /* 0x000fe200078e3cff */
[--C-:B------:R-:W-:Y:S01]  /*229f0*/  IMAD.X R171, RZ, RZ, R17.reuse, P3 ;  /* 0x000000ffffab7224 */ /* 0x100fe200018e0611 */
[----:B------:R-:W-:Y:S02]  /*22a00*/  SHF.R.U64 R20, R20, 0x3, RZ ;  /* 0x0000000314147819 */ /* 0x000fe400000012ff */
[----:B------:R-:W-:Y:S02]  /*22a10*/  MOV R150, R150 ;  /* 0x0000009600967202 */ /* 0x000fe40000000f00 */
[----:B------:R-:W-:Y:S01]  /*22a20*/  LOP3.LUT R174, R174, R175, RZ, 0x3c, !PT ;  /* 0x000000afaeae7212 */ /* 0x000fe200078e3cff */
[--C-:B------:R-:W-:Y:S01]  /*22a30*/  IMAD.X R175, RZ, RZ, R17.reuse, P6 ;  /* 0x000000ffffaf7224 */ /* 0x100fe200030e0611 */
[----:B------:R-:W-:Y:S01]  /*22a40*/  MOV R160, R160 ;  /* 0x000000a000a07202 */ /* 0x000fe20000000f00 */
[----:B------:R-:W-:Y:S01]  /*22a50*/  UISETP.NE.U32.AND UP0, UPT, UR8, URZ, UPT ;  /* 0x0000003f0800728c */ /* 0x000fe2000bf05070 */
[----:B------:R-:W-:Y:S01]  /*22a60*/  LOP3.LUT R178, R178, R179, RZ, 0x3c, !PT ;  /* 0x000000b3b2b27212 */ /* 0x000fe200078e3cff */
[----:B------:R-:W-:Y:S01]  /*22a70*/  IMAD.X R179, RZ, RZ, R17, P5 ;  /* 0x000000ffffb37224 */ /* 0x000fe200028e0611 */
[----:B------:R-:W-:-:S02]  /*22a80*/  MOV R162, R162 ;  /* 0x000000a200a27202 */ /* 0x000fc40000000f00 */
[----:B------:R-:W-:Y:S01]  /*22a90*/  LOP3.LUT R180, R180, R181, RZ, 0x3c, !PT ;  /* 0x000000b5b4b47212 */ /* 0x000fe200078e3cff */
[--C-:B------:R-:W-:Y:S01]  /*22aa0*/  IMAD.X R181, RZ, RZ, R17.reuse, P2 ;  /* 0x000000ffffb57224 */ /* 0x100fe200010e0611 */
[----:B------:R-:W-:Y:S02]  /*22ab0*/  MOV R164, R164 ;  /* 0x000000a400a47202 */ /* 0x000fe40000000f00 */
[----:B------:R-:W-:Y:S01]  /*22ac0*/  LOP3.LUT R20, R20, R21, RZ, 0x3c, !PT ;  /* 0x0000001514147212 */ /* 0x000fe200078e3cff */
[----:B------:R-:W-:Y:S01]  /*22ad0*/  IMAD.X R21, RZ, RZ, R17, P1 ;  /* 0x000000ffff157224 */ /* 0x000fe200008e0611 */
[----:B------:R-:W-:Y:S02]  /*22ae0*/  MOV R166, R166 ;  /* 0x000000a600a67202 */ /* 0x000fe40000000f00 */
[----:B------:R-:W-:Y:S01]  /*22af0*/  MOV R168, R168 ;  /* 0x000000a800a87202 */ /* 0x000fe20000000f00 */
[----:B------:R-:W-:Y:S01]  /*22b00*/  UISETP.NE.AND.EX UP0, UPT, UR9, URZ, UPT, UP0 ;  /* 0x0000003f0900728c */ /* 0x000fe2000bf05300 */
[----:B------:R-:W-:-:S02]  /*22b10*/  MOV R170, R170 ;  /* 0x000000aa00aa7202 */ /* 0x000fc40000000f00 */
[----:B------:R-:W-:Y:S01]  /*22b20*/  MOV R174, R174 ;  /* 0x000000ae00ae7202 */ /* 0x000fe20000000f00 */
[----:B------:R-:W-:Y:S01]  /*22b30*/  ULDC.64 UR8, c[0x0][0xd00] ;  /* 0x0003400000087ab9 */ /* 0x000fe20000000a00 */
[----:B------:R-:W-:Y:S01]  /*22b40*/  MOV R178, R178 ;  /* 0x000000b200b27202 */ /* 0x000fe20000000f00 */
[----:B------:R-:W-:Y:S01]  /*22b50*/  UIMAD.WIDE UR8, UR59, 0x4, UR8 ;  /* 0x000000043b0878a5 */ /* 0x000fe2000f8e0208 */
[----:B------:R-:W-:Y:S02]  /*22b60*/  MOV R180, R180 ;  /* 0x000000b400b47202 */ /* 0x000fe40000000f00 */
[----:B------:R-:W-:Y:S02]  /*22b70*/  MOV R20, R20 ;  /* 0x0000001400147202 */ /* 0x000fe40000000f00 */
[----:B--2---:R-:W-:Y:S02]  /*22b80*/  F2FP.BF16.F32.PACK_AB R140, R141, R140 ;  /* 0x0000008c8d8c723e */ /* 0x004fe400000010ff */
[----:B------:R-:W-:-:S02]  /*22b90*/  F2FP.BF16.F32.PACK_AB R141, R143, R142 ;  /* 0x0000008e8f8d723e */ /* 0x000fc400000010ff */
[----:B---3--:R-:W-:Y:S02]  /*22ba0*/  F2FP.BF16.F32.PACK_AB R132, R133, R132 ;  /* 0x000000848584723e */ /* 0x008fe400000010ff */
[----:B------:R-:W-:Y:S02]  /*22bb0*/  F2FP.BF16.F32.PACK_AB R133, R135, R134 ;  /* 0x000000868785723e */ /* 0x000fe400000010ff */
[----:B----4-:R-:W-:Y:S02]  /*22bc0*/  F2FP.BF16.F32.PACK_AB R142, R137, R136 ;  /* 0x00000088898e723e */ /* 0x010fe400000010ff */
[----:B------:R-:W-:Y:S01]  /*22bd0*/  F2FP.BF16.F32.PACK_AB R143, R139, R138 ;  /* 0x0000008a8b8f723e */ /* 0x000fe200000010ff */
        /* <DEDUP_REMOVED lines=14> */
[----:B------:R-:W-:Y:S01]  /*22cc0*/  STSM.16.M88.4 [R172], R140 ;  /* 0x0000008cac007844 */ /* 0x000fe20000000200 */
[----:B------:R-:W-:-:S02]  /*22cd0*/  F2FP.BF16.F32.PACK_AB R101, R103, R102 ;  /* 0x000000666765723e */ /* 0x000fc400000010ff */
[----:B------:R-:W-:Y:S02]  /*22ce0*/  F2FP.BF16.F32.PACK_AB R110, R105, R104 ;  /* 0x00000068696e723e */ /* 0x000fe400000010ff */
[----:B------:R-:W-:Y:S02]  /*22cf0*/  F2FP.BF16.F32.PACK_AB R111, R107, R106 ;  /* 0x0000006a6b6f723e */ /* 0x000fe400000010ff */
[----:B------:R-:W-:Y:S01]  /*22d00*/  F2FP.BF16.F32.PACK_AB R92, R93, R92 ;  /* 0x0000005c5d5c723e */ /* 0x000fe200000010ff */
[----:B------:R-:W-:Y:S01]  /*22d10*/  STSM.16.M88.4 [R4], R132 ;  /* 0x0000008404007844 */ /* 0x000fe20000000200 */
[----:B------:R-:W-:Y:S02]  /*22d20*/  F2FP.BF16.F32.PACK_AB R93, R95, R94 ;  /* 0x0000005e5f5d723e */ /* 0x000fe400000010ff */
[----:B------:R-:W-:Y:S02]  /*22d30*/  F2FP.BF16.F32.PACK_AB R102, R97, R96 ;  /* 0x000000606166723e */ /* 0x000fe400000010ff */
[----:B------:R-:W-:-:S02]  /*22d40*/  F2FP.BF16.F32.PACK_AB R103, R99, R98 ;  /* 0x000000626367723e */ /* 0x000fc400000010ff */
[----:B------:R-:W-:Y:S01]  /*22d50*/  F2FP.BF16.F32.PACK_AB R84, R85, R84 ;  /* 0x000000545554723e */ /* 0x000fe200000010ff */
[----:B------:R-:W-:Y:S01]  /*22d60*/  STSM.16.M88.4 [R144], R124 ;  /* 0x0000007c90007844 */ /* 0x000fe20000000200 */
        /* <DEDUP_REMOVED lines=42> */
[----:B------:R-:W-:Y:S01]  /*23010*/  F2FP.BF16.F32.PACK_AB R31, R27, R26 ;  /* 0x0000001a1b1f723e */ /* 0x000fe200000010ff */
[----:B------:R-:W-:Y:S01]  /*23020*/  STSM.16.M88.4 [R170], R52 ;  /* 0x00000034aa007844 */ /* 0x000fe20000000200 */
[----:B------:R-:W-:-:S02]  /*23030*/  F2FP.BF16.F32.PACK_AB R14, R9, R8 ;  /* 0x00000008090e723e */ /* 0x000fc400000010ff */
[----:B------:R-:W-:Y:S01]  /*23040*/  F2FP.BF16.F32.PACK_AB R15, R11, R10 ;  /* 0x0000000a0b0f723e */ /* 0x000fe200000010ff */
[----:B------:R-:W-:Y:S01]  /*23050*/  STSM.16.M88.4 [R174], R44 ;  /* 0x0000002cae007844 */ /* 0x000fe20000000200 */
[----:B------:R-:W-:-:S03]  /*23060*/  IMAD.U32 R8, RZ, RZ, UR8 ;  /* 0x00000008ff087e24 */ /* 0x000fc6000f8e00ff */
[----:B------:R-:W-:Y:S01]  /*23070*/  STSM.16.M88.4 [R178], R36 ;  /* 0x00000024b2007844 */ /* 0x000fe20000000200 */
[----:B------:R-:W-:Y:S01]  /*23080*/  IMAD.U32 R9, RZ, RZ, UR9 ;  /* 0x00000009ff097e24 */ /* 0x000fe2000f8e00ff */
[----:B------:R-:W-:Y:S02]  /*23090*/  ULDC.64 UR8, c[0x0][0xd08] ;  /* 0x0003420000087ab9 */ /* 0x000fe40000000a00 */
[----:B------:R-:W-:Y:S04]  /*230a0*/  STSM.16.M88.4 [R180], R28 ;  /* 0x0000001cb4007844 */ /* 0x000fe80000000200 */
[----:B------:R0:W-:Y:S01]  /*230b0*/  STSM.16.M88.4 [R20], R12 ;  /* 0x0000000c14007844 */ /* 0x0001e20000000200 */
[----:B------:R-:W-:-:S04]  /*230c0*/  UISETP.NE.U32.AND UP1, UPT, UR8, URZ, UPT ;  /* 0x0000003f0800728c */ /* 0x000fc8000bf25070 */
[----:B------:R-:W-:Y:S01]  /*230d0*/  UISETP.NE.AND.EX UP1, UPT, UR9, URZ, UPT, UP1 ;  /* 0x0000003f0900728c */ /* 0x000fe2000bf25310 */
[----:B------:R-:W-:Y:S01]  /*230e0*/  BAR.SYNC.DEFER_BLOCKING 0x1, 0x100 ;  /* 0x0044000000007b1d */ /* 0x000fe20000010000 */
[----:B------:R-:W-:-:S04]  /*230f0*/  PLOP3.LUT P0, PT, PT, PT, UP0, 0x80, 0x0 ;  /* 0x000000000000781c */ /* 0x000fc80003f0f008 */
[----:B------:R-:W-:-:S05]  /*23100*/  PLOP3.LUT P6, PT, PT, PT, UP1, 0x80, 0x0 ;  /* 0x000000000000781c */ /* 0x000fca0003fcf018 */
[----:B------:R-:W-:Y:S02]  /*23110*/  @UP1 ULDC.64 UR8, c[0x0][0xd08] ;  /* 0x0003420000081ab9 */ /* 0x000fe40000000a00 */
[----:B------:R-:W-:Y:S01]  /*23120*/  @UP1 UIMAD.WIDE UR8, UR59, 0x4, UR8 ;  /* 0x000000043b0818a5 */ /* 0x000fe2000f8e0208 */
[----:B------:R-:W-:Y:S02]  /*23130*/  ULDC UR4, c[0x0][0xb88] ;  /* 0x0002e20000047ab9 */ /* 0x000fe40000000800 */
[----:B------:R-:W-:-:S03]  /*23140*/  IMAD.U32 R6, RZ, RZ, UR4 ;  /* 0x00000004ff067e24 */ /* 0x000fc6000f8e00ff */
[----:B0-----:R-:W-:Y:S02]  /*23150*/  IMAD.U32 R14, RZ, RZ, UR8 ;  /* 0x00000008ff0e7e24 */ /* 0x001fe4000f8e00ff */
[----:B------:R-:W-:Y:S01]  /*23160*/  IMAD.U32 R15, RZ, RZ, UR9 ;  /* 0x00000009ff0f7e24 */ /* 0x000fe2000f8e00ff */
[----:B------:R-:W2:Y:S04]  /*23170*/  @P0 LDG.E R0, desc[UR36][R8.64] ;  /* 0x0000002408000981 */ /* 0x000ea8000c1e1900 */
[----:B------:R0:W5:Y:S01]  /*23180*/  @P6 LDG.E R6, desc[UR36][R14.64] ;  /* 0x000000240e066981 */ /* 0x000162000c1e1900 */
[----:B------:R-:W-:-:S04]  /*23190*/  IMAD R5, R159, 0x40, R156 ;  /* 0x000000409f057824 */ /* 0x000fc800078e029c */
        /* <DEDUP_REMOVED lines=11> */
[----:B------:R-:W-:Y:S02]  /*23250*/  LOP3.LUT R32, R33, 0x380, RZ, 0xc0, !PT ;  /* 0x0000038021207812 */ /* 0x000fe400078ec0ff */
        /* <DEDUP_REMOVED lines=15> */
[----:B--2---:R-:W-:Y:S01]  /*23350*/  @P0 R2UR UR4, R0 ;  /* 0x00000000000402ca */ /* 0x004fe200000e0000 */
[----:B0-----:R-:W-:-:S14]  /*23360*/  @P6 BRA `(.L_x_3195) ;  /* 0x0000000000106947 */ /* 0x001fdc0003800000 */
[----:B------:R-:W-:Y:S05]  /*23370*/  @!P0 BRA `(.L_x_3195) ;  /* 0x00000000000c8947 */ /* 0x000fea0003800000 */
[----:B------:R-:W2:Y:S04]  /*23380*/  LDG.E R3, desc[UR36][R8.64] ;  /* 0x0000002408037981 */ /* 0x000ea8000c1e1900 */
[----:B-----5:R-:W2:Y:S02]  /*23390*/  LDG.E R6, desc[UR36][R8.64+0x4] ;  /* 0x0000042408067981 */ /* 0x020ea4000c1e1900 */
[----:B--2---:R-:W-:-:S07]  /*233a0*/  IMAD.IADD R6, R6, 0x1, -R3 ;  /* 0x0000000106067824 */ /* 0x004fce00078e0a03 */
.L_x_3195:
[----:B------:R-:W-:Y:S01]  /*233b0*/  IADD3 R45, P0, R4, 0x7000, RZ ;  /* 0x00007000042d7810 */ /* 0x000fe20007f1e0ff */
[--C-:B------:R-:W-:Y:S01]  /*233c0*/  IMAD.X R25, RZ, RZ, R5.reuse, P1 ;  /* 0x000000ffff197224 */ /* 0x100fe200008e0605 */
[----:B------:R-:W-:Y:S01]  /*233d0*/  ISETP.NE.AND P6, PT, R10, RZ, PT ;  /* 0x000000ff0a00720c */ /* 0x000fe20003fc5270 */
[--C-:B------:R-:W-:Y:S01]  /*233e0*/  IMAD.X R29, RZ, RZ, R5.reuse, P2 ;  /* 0x000000ffff1d7224 */ /* 0x100fe200010e0605 */
[----:B------:R-:W-:Y:S01]  /*233f0*/  LOP3.LUT R44, R45, 0x380, RZ, 0xc0, !PT ;  /* 0x000003802d2c7812 */ /* 0x000fe200078ec0ff */
[----:B------:R-:W0:Y:S01]  /*23400*/  SHFL.IDX PT, R10, R192, RZ, 0x1f ;  /* 0x00001fffc00a7589 */ /* 0x000e2200000e0000 */
[--C-:B------:R-:W-:Y:S01]  /*23410*/  IMAD.X R33, RZ, RZ, R5.reuse, P3 ;  /* 0x000000ffff217224 */ /* 0x100fe200018e0605 */
[----:B------:R-:W-:Y:S01]  /*23420*/  IADD3 R53, P1, R4, 0x9000, RZ ;  /* 0x0000900004357810 */ /* 0x000fe20007f3e0ff */
[--C-:B------:R-:W-:Y:S01]  /*23430*/  IMAD.X R13, RZ, RZ, R5.reuse, P6 ;  /* 0x000000ffff0d7224 */ /* 0x100fe200030e0605 */
[----:B------:R-:W-:Y:S01]  /*23440*/  SHF.R.U64 R44, R44, 0x3, RZ ;  /* 0x000000032c2c7819 */ /* 0x000fe200000012ff */
[--C-:B------:R-:W-:Y:S01]  /*23450*/  IMAD.X R37, RZ, RZ, R5.reuse, P4 ;  /* 0x000000ffff257224 */ /* 0x100fe200020e0605 */
[----:B------:R-:W-:Y:S01]  /*23460*/  IADD3 R49, P6, R4, 0x8000, RZ ;  /* 0x0000800004317810 */ /* 0x000fe20007fde0ff */
[--C-:B------:R-:W-:Y:S01]  /*23470*/  IMAD.X R41, RZ, RZ, R5.reuse, P5 ;  /* 0x000000ffff297224 */ /* 0x100fe200028e0605 */
[----:B------:R-:W-:Y:S01]  /*23480*/  LOP3.LUT R44, R44, R45, RZ, 0x3c, !PT ;  /* 0x0000002d2c2c7212 */ /* 0x000fe200078e3cff */
[--C-:B------:R-:W-:Y:S01]  /*23490*/  IMAD.X R45, RZ, RZ, R5.reuse, P0 ;  /* 0x000000ffff2d7224 */ /* 0x100fe200000e0605 */
[----:B------:R-:W-:Y:S01]  /*234a0*/  IADD3 R73, P0, R4, 0xe000, RZ ;  /* 0x0000e00004497810 */ /* 0x000fe20007f1e0ff */
[----:B------:R-:W-:Y:S01]  /*234b0*/  USHF.R.S32.HI UR9, URZ, 0x1f, UR59 ;  /* 0x0000001f3f097899 */ /* 0x000fe2000801143b */
        /* <DEDUP_REMOVED lines=8> */
[----:B------:R-:W-:Y:S01]  /*23540*/  LOP3.LUT R48, R48, R49, RZ, 0x3c, !PT ;  /* 0x0000003130307212 */ /* 0x000fe200078e3cff */
[--C-:B------:R-:W-:Y:S01]  /*23550*/  IMAD.X R49, RZ, RZ, R5.reuse, P6 ;  /* 0x000000ffff317224 */ /* 0x100fe200030e0605 */
[----:B------:R-:W-:Y:S01]  /*23560*/  LOP3.LUT R72, R72, R73, RZ, 0x3c, !PT ;  /* 0x0000004948487212 */ /* 0x000fe200078e3cff */
[----:B------:R-:W-:Y:S01]  /*23570*/  IMAD.X R73, RZ, RZ, R5, P0 ;  /* 0x000000ffff497224 */ /* 0x000fe200000e0605 */
[----:B0-----:R-:W-:-:S02]  /*23580*/  ISETP.NE.AND P0, PT, R10, RZ, PT ;  /* 0x000000ff0a00720c */ /* 0x001fc40003f05270 */
        /* <DEDUP_REMOVED lines=32> */
[----:B------:R-:W-:Y:S01]  /*23790*/  LOP3.LUT R76, R0, R3, RZ, 0x3c, !PT ;  /* 0x00000003004c7212 */ /* 0x000fe200078e3cff */
[----:B------:R-:W-:Y:S06]  /*237a0*/  @P0 BRA `(.L_x_3196) ;  /* 0x0000000000cc0947 */ /* 0x000fec0003800000 */
[----:B------:R-:W0:Y:S01]  /*237b0*/  LDC R10, c[0x0][0xce8] ;  /* 0x00033a00ff0a7b82 */ /* 0x000e220000000800 */
[----:B------:R-:W-:Y:S01]  /*237c0*/  IMAD.MOV R0, RZ, RZ, -R200 ;  /* 0x000000ffff007224 */ /* 0x000fe200078e0ac8 */
[----:B------:R-:W-:Y:S01]  /*237d0*/  ULDC.64 UR12, c[0x0][0xc90] ;  /* 0x00032400000c7ab9 */ /* 0x000fe20000000a00 */
[----:B------:R-:W-:Y:S02]  /*237e0*/  IMAD.U32 R3, RZ, RZ, UR58 ;  /* 0x0000003aff037e24 */ /* 0x000fe4000f8e00ff */
[----:B------:R-:W-:Y:S01]  /*237f0*/  IMAD.U32 R5, RZ, RZ, UR58 ;  /* 0x0000003aff057e24 */ /* 0x000fe2000f8e00ff */
[----:B------:R-:W-:Y:S01]  /*23800*/  ISETP.NE.AND P0, PT, R203, R0, PT ;  /* 0x00000000cb00720c */ /* 0x000fe20003f05270 */
[----:B------:R-:W-:Y:S01]  /*23810*/  IMAD R26, R3, 0x40, R22 ;  /* 0x00000040031a7824 */ /* 0x000fe200078e0216 */
[----:B------:R-:W-:Y:S01]  /*23820*/  UMOV UR10, UR4 ;  /* 0x00000004000a7c82 */ /* 0x000fe20008000000 */
[----:B------:R-:W-:Y:S01]  /*23830*/  UMOV UR11, UR16 ;  /* 0x00000010000b7c82 */ /* 0x000fe20008000000 */
[----:B------:R-:W-:Y:S01]  /*23840*/  ULDC.64 UR14, c[0x0][0xc98] ;  /* 0x00032600000e7ab9 */ /* 0x000fe20000000a00 */
[----:B0----5:R-:W-:-:S05]  /*23850*/  IMAD R21, R6, R10, RZ ;  /* 0x0000000a06157224 */ /* 0x021fca00078e02ff */
[----:B------:R-:W-:-:S13]  /*23860*/  ISETP.GE.OR P1, PT, R26, R21, P0 ;  /* 0x000000151a00720c */ /* 0x000fda0000726670 */
[----:B------:R-:W2:Y:S01]  /*23870*/  @!P1 LDL R15, [R1+0x400] ;  /* 0x00040000010f9983 */ /* 0x000ea20000100800 */
[----:B------:R-:W-:Y:S01]  /*23880*/  ISETP.NE.AND P2, PT, R10, 0x1, PT ;  /* 0x000000010a00780c */ /* 0x000fe20003f45270 */
[----:B------:R-:W-:Y:S01]  /*23890*/  IMAD R5, R5, 0x40, R228 ;  /* 0x0000004005057824 */ /* 0x000fe200078e02e4 */
[----:B------:R-:W-:Y:S02]  /*238a0*/  UIMAD UR9, UR17, UR12, URZ ;  /* 0x0000000c110972a4 */ /* 0x000fe4000f8e023f */
[----:B------:R-:W-:Y:S01]  /*238b0*/  UIMAD.WIDE.U32 UR10, UR45, UR12, UR10 ;  /* 0x0000000c2d0a72a5 */ /* 0x000fe2000f8e000a */
        /* <DEDUP_REMOVED lines=21> */
[----:B------:R-:W-:Y:S01]  /*23a10*/  ULDC.64 UR10, c[0x0][0xc50] ;  /* 0x00031400000a7ab9 */ /* 0x000fe20000000a00 */
[----:B------:R-:W-:Y:S01]  /*23a20*/  VIADD R0, R26, 0x8 ;  /* 0x000000081a007836 */ /* 0x000fe20000000000 */
[----:B------:R-:W-:Y:S01]  /*23a30*/  LEA R14, P2, R4, UR10, 0x2 ;  /* 0x0000000a040e7c11 */ /* 0x000fe2000f8410ff */
[----:B------:R-:W-:-:S03]  /*23a40*/  IMAD.IADD R3, R5, 0x1, R3 ;  /* 0x0000000105037824 */ /* 0x000fc600078e0203 */
[----:B------:R-:W-:Y:S01]  /*23a50*/  ISETP.GE.OR P0, PT, R0, R21, P0 ;  /* 0x000000150000720c */ /* 0x000fe20000706670 */
[----:B------:R-:W-:Y:S01]  /*23a60*/  SHFL.IDX PT, R10, R14, RZ, 0x1c1f ;  /* 0x001c1fff0e0a7589 */ /* 0x000fe200000e0000 */
[----:B------:R-:W-:-:S05]  /*23a70*/  LEA.HI.X R20, R4, UR11, R3, 0x2, P2 ;  /* 0x0000000b04147c11 */ /* 0x000fca00090f1403 */
[----:B------:R-:W2:Y:S04]  /*23a80*/  SHFL.IDX PT, R11, R20, RZ, 0x1c1f ;  /* 0x001c1fff140b7589 */ /* 0x000ea800000e0000 */
[----:B--2---:R-:W-:Y:S04]  /*23a90*/  @!P1 ST.E desc[UR36][R10.64], R15 ;  /* 0x0000000f0a009985 */ /* 0x004fe8000c101924 */
[----:B------:R-:W2:Y:S04]  /*23aa0*/  @!P0 LDL R3, [R1+0x404] ;  /* 0x0004040001038983 */ /* 0x000ea80000100800 */
[----:B------:R-:W-:Y:S04]  /*23ab0*/  SHFL.IDX PT, R4, R14, 0x1, 0x1c1f ;  /* 0x003c1f000e047f89 */ /* 0x000fe800000e0000 */
[----:B------:R-:W2:Y:S04]  /*23ac0*/  SHFL.IDX PT, R5, R20, 0x1, 0x1c1f ;  /* 0x003c1f0014057f89 */ /* 0x000ea800000e0000 */
[----:B--2---:R0:W-:Y:S02]  /*23ad0*/  @!P0 ST.E desc[UR36][R4.64], R3 ;  /* 0x0000000304008985 */ /* 0x0041e4000c101924 */
.L_x_3196:
[----:B------:R-:W1:Y:S01]  /*23ae0*/  LDC R83, c[0x0][0xce8] ;  /* 0x00033a00ff537b82 */ /* 0x000e620000000800 */
[----:B------:R-:W-:Y:S01]  /*23af0*/  ULDC UR14, c[0x0][0xbc8] ;  /* 0x0002f200000e7ab9 */ /* 0x000fe20000000800 */
[----:B------:R-:W-:Y:S01]  /*23b00*/  ULDC.64 UR12, c[0x0][0xba0] ;  /* 0x0002e800000c7ab9 */ /* 0x000fe20000000a00 */
[----:B------:R-:W-:Y:S01]  /*23b10*/  ISETP.GE.AND P0, PT, R155, UR14, PT ;  /* 0x0000000e9b007c0c */ /* 0x000fe2000bf06270 */
[----:B------:R-:W5:Y:S01]  /*23b20*/  LD.E.128 R8, desc[UR36][R8.64] ;  /* 0x0000002408087980 */ /* 0x000f62000c101d00 */
[----:B------:R-:W-:Y:S02]  /*23b30*/  ISETP.GE.AND P1, PT, R156, UR14, PT ;  /* 0x0000000e9c007c0c */ /* 0x000fe4000bf26270 */
[----:B0-----:R-:W-:Y:S01]  /*23b40*/  SEL R3, RZ, 0xffffffff, P0 ;  /* 0xffffffffff037807 */ /* 0x001fe20000000000 */
[----:B------:R-:W5:Y:S01]  /*23b50*/  LD.E.128 R12, desc[UR36][R12.64] ;  /* 0x000000240c0c7980 */ /* 0x000f62000c101d00 */
[----:B------:R-:W-:-:S03]  /*23b60*/  SEL R0, RZ, 0x1, P1 ;  /* 0x00000001ff007807 */ /* 0x000fc60000800000 */
[----:B------:R-:W-:Y:S01]  /*23b70*/  IMAD.SHL.U32 R5, R3, 0x2, RZ ;  /* 0x0000000203057824 */ /* 0x000fe200078e00ff */
[----:B------:R-:W-:Y:S01]  /*23b80*/  ISETP.GE.AND P0, PT, R154, UR14, PT ;  /* 0x0000000e9a007c0c */ /* 0x000fe2000bf06270 */
[----:B------:R-:W5:Y:S04]  /*23b90*/  LD.E.128 R24, desc[UR36][R24.64] ;  /* 0x0000002418187980 */ /* 0x000f68000c101d00 */
[----:B------:R-:W5:Y:S04]  /*23ba0*/  LD.E.128 R28, desc[UR36][R28.64] ;  /* 0x000000241c1c7980 */ /* 0x000f68000c101d00 */
[----:B------:R-:W5:Y:S01]  /*23bb0*/  LD.E.128 R32, desc[UR36][R32.64] ;  /* 0x0000002420207980 */ /* 0x000f62000c101d00 */
[----:B-1----:R-:W-:-:S02]  /*23bc0*/  ISETP.NE.AND P2, PT, R83, 0x1, PT ;  /* 0x000000015300780c */ /* 0x002fc40003f45270 */
[----:B------:R-:W-:Y:S01]  /*23bd0*/  LOP3.LUT R0, R5, 0x2, R0, 0xe2, !PT ;  /* 0x0000000205007812 */ /* 0x000fe200078ee200 */
[----:B------:R-:W5:Y:S01]  /*23be0*/  LD.E.128 R36, desc[UR36][R36.64] ;  /* 0x0000002424247980 */ /* 0x000f62000c101d00 */
[----:B------:R-:W-:Y:S01]  /*23bf0*/  SEL R3, RZ, 0xffffffff, P0 ;  /* 0xffffffffff037807 */ /* 0x000fe20000000000 */
[----:B------:R-:W-:Y:S02]  /*23c00*/  UIMAD UR9, UR16, UR12, URZ ;  /* 0x0000000c100972a4 */ /* 0x000fe4000f8e023f */
[----:B------:R-:W5:Y:S04]  /*23c10*/  LD.E.128 R40, desc[UR36][R40.64] ;  /* 0x0000002428287980 */ /* 0x000f68000c101d00 */
[----:B------:R-:W5:Y:S02]  /*23c20*/  LD.E.128 R44, desc[UR36][R44.64] ;  /* 0x000000242c2c7980 */ /* 0x000f64000c101d00 */
[----:B------:R-:W0:Y:S01]  /*23c30*/  @P2 LDC R5, c[0x0][0xcec] ;  /* 0x00033b00ff052b82 */ /* 0x000e220000000800 */
[----:B------:R-:W-:Y:S01]  /*23c40*/  IMAD.SHL.U32 R3, R3, 0x4, RZ ;  /* 0x0000000403037824 */ /* 0x000fe200078e00ff */
[----:B------:R-:W-:Y:S01]  /*23c50*/  ISETP.GE.AND P0, PT, R153, UR14, PT ;  /* 0x0000000e99007c0c */ /* 0x000fe2000bf06270 */
[----:B------:R-:W5:Y:S04]  /*23c60*/  LD.E.128 R48, desc[UR36][R48.64] ;  /* 0x0000002430307980 */ /* 0x000f68000c101d00 */
[----:B------:R-:W5:Y:S01]  /*23c70*/  LD.E.128 R52, desc[UR36][R52.64] ;  /* 0x0000002434347980 */ /* 0x000f62000c101d00 */
[----:B------:R-:W1:Y:S01]  /*23c80*/  @P2 LDC R21, c[0x0][0xcf0] ;  /* 0x00033c00ff152b82 */ /* 0x000e620000000800 */
[----:B------:R-:W-:Y:S01]  /*23c90*/  UIMAD.WIDE.U32 UR10, UR4, UR12, URZ ;  /* 0x0000000c040a72a5 */ /* 0x000fe2000f8e003f */
[----:B------:R-:W-:Y:S01]  /*23ca0*/  LOP3.LUT R3, R3, 0x4, R0, 0xe2, !PT ;  /* 0x0000000403037812 */ /* 0x000fe200078ee200 */
[----:B------:R-:W-:Y:S01]  /*23cb0*/  UIMAD UR9, UR4, UR13, UR9 ;  /* 0x0000000d040972a4 */ /* 0x000fe2000f8e0209 */
[----:B------:R-:W-:Y:S01]  /*23cc0*/  SEL R4, RZ, 0xffffffff, P0 ;  /* 0xffffffffff047807 */ /* 0x000fe20000000000 */
[----:B------:R-:W-:Y:S01]  /*23cd0*/  IMAD R0, R193, 0x20, R159 ;  /* 0x00000020c1007824 */ /* 0x000fe200078e029f */
[----:B------:R-:W-:Y:S01]  /*23ce0*/  ULDC.64 UR12, c[0x0][0xbe8] ;  /* 0x0002fa00000c7ab9 */ /* 0x000fe20000000a00 */
[----:B------:R-:W-:Y:S01]  /*23cf0*/  IMAD.U32 R81, RZ, RZ, UR58 ;  /* 0x0000003aff517e24 */ /* 0x000fe2000f8e00ff */
[----:B------:R-:W-:Y:S01]  /*23d00*/  ISETP.GE.AND P0, PT, R152, UR14, PT ;  /* 0x0000000e98007c0c */ /* 0x000fe2000bf06270 */
[----:B------:R-:W-:Y:S01]  /*23d10*/  UIADD3 UR11, UR11, UR9, URZ ;  /* 0x000000090b0b7290 */ /* 0x000fe2000fffe03f */
[----:B------:R-:W5:Y:S01]  /*23d20*/  LD.E.128 R56, desc[UR36][R56.64] ;  /* 0x0000002438387980 */ /* 0x000f62000c101d00 */
[----:B------:R-:W-:Y:S01]  /*23d30*/  UIMAD UR4, UR17, UR12, URZ ;  /* 0x0000000c110472a4 */ /* 0x000fe2000f8e023f */
[----:B------:R-:W-:Y:S01]  /*23d40*/  IMAD R82, R81, 0x40, R0 ;  /* 0x0000004051527824 */ /* 0x000fe200078e0200 */
[----:B------:R-:W-:Y:S01]  /*23d50*/  SEL R0, RZ, 0xffffffff, P0 ;  /* 0xffffffffff007807 */ /* 0x000fe20000000000 */
[----:B------:R-:W-:Y:S01]  /*23d60*/  UIMAD.WIDE.U32 UR10, UR45, UR12, UR10 ;  /* 0x0000000c2d0a72a5 */ /* 0x000fe2000f8e000a */
[----:B------:R-:W5:Y:S01]  /*23d70*/  LD.E.128 R60, desc[UR36][R60.64] ;  /* 0x000000243c3c7980 */ /* 0x000f62000c101d00 */
[----:B------:R-:W-:Y:S01]  /*23d80*/  UIMAD UR4, UR45, UR13, UR4 ;  /* 0x0000000d2d0472a4 */ /* 0x000fe2000f8e0204 */
[----:B------:R-:W-:-:S02]  /*23d90*/  IMAD.SHL.U32 R4, R4, 0x8, RZ ;  /* 0x0000000804047824 */ /* 0x000fc400078e00ff */
[----:B------:R-:W-:Y:S01]  /*23da0*/  ULDC.64 UR12, c[0x0][0xbf0] ;  /* 0x0002fc00000c7ab9 */ /* 0x000fe20000000a00 */
[----:B------:R-:W-:Y:S01]  /*23db0*/  UIADD3 UR11, UR11, UR4, URZ ;  /* 0x000000040b0b7290 */ /* 0x000fe2000fffe03f */
[----:B------:R-:W-:Y:S01]  /*23dc0*/  IMAD.SHL.U32 R81, R0, 0x10, RZ ;  /* 0x0000001000517824 */ /* 0x000fe200078e00ff */
[----:B------:R-:W-:Y:S01]  /*23dd0*/  UIMAD UR4, UR18, UR12, URZ ;  /* 0x0000000c120472a4 */ /* 0x000fe2000f8e023f */
[----:B0-----:R-:W-:Y:S01]  /*23de0*/  @P2 IMAD.HI.U32 R0, R82, R5, RZ ;  /* 0x0000000552002227 */ /* 0x001fe200078e00ff */
[----:B------:R-:W-:Y:S01]  /*23df0*/  LOP3.LUT R4, R4, 0x8, R3, 0xe2, !PT ;  /* 0x0000000804047812 */ /* 0x000fe200078ee203 */
[----:B------:R-:W5:Y:S01]  /*23e00*/  LD.E.128 R64, desc[UR36][R64.64] ;  /* 0x0000002440407980 */ /* 0x000f62000c101d00 */
[----:B------:R-:W-:Y:S01]  /*23e10*/  UIMAD UR4, UR8, UR13, UR4 ;  /* 0x0000000d080472a4 */ /* 0x000fe2000f8e0204 */
[----:B------:R-:W-:Y:S01]  /*23e20*/  IMAD.MOV.U32 R3, RZ, RZ, R82 ;  /* 0x000000ffff037224 */ /* 0x000fe200078e0052 */
[----:B------:R-:W-:Y:S01]  /*23e30*/  UIMAD.WIDE.U32 UR8, UR8, UR12, UR10 ;  /* 0x0000000c080872a5 */ /* 0x000fe2000f8e000a */
[----:B-1----:R-:W-:Y:S01]  /*23e40*/  @P2 SHF.R.U32.HI R3, RZ, R21, R0 ;  /* 0x00000015ff032219 */ /* 0x002fe20000011600 */
[----:B------:R-:W5:Y:S01]  /*23e50*/  LD.E.128 R68, desc[UR36][R68.64] ;  /* 0x0000002444447980 */ /* 0x000f62000c101d00 */
[----:B------:R-:W-:-:S02]  /*23e60*/  LOP3.LUT R20, R81, 0x10, R4, 0xe2, !PT ;  /* 0x0000001051147812 */ /* 0x000fc400078ee204 */
[--C-:B------:R-:W-:Y:S01]  /*23e70*/  SHF.R.S32.HI R21, RZ, 0x1f, R3.reuse ;  /* 0x0000001fff157819 */ /* 0x100fe20000011403 */
[----:B------:R-:W-:Y:S01]  /*23e80*/  UIADD3 UR4, UR9, UR4, URZ ;  /* 0x0000000409047290 */ /* 0x000fe2000fffe03f */
[----:B------:R-:W-:Y:S01]  /*23e90*/  ISETP.GE.AND P0, PT, R19, UR14, PT ;  /* 0x0000000e13007c0c */ /* 0x000fe2000bf06270 */
[----:B------:R-:W-:Y:S01]  /*23ea0*/  IMAD.U32 R4, RZ, RZ, UR8 ;  /* 0x00000008ff047e24 */ /* 0x000fe2000f8e00ff */
[----:B------:R-:W5:Y:S01]  /*23eb0*/  LD.E.128 R72, desc[UR36][R72.64] ;  /* 0x0000002448487980 */ /* 0x000f62000c101d00 */
[----:B------:R-:W-:Y:S01]  /*23ec0*/  IMAD.U32 R5, RZ, RZ, UR9 ;  /* 0x00000009ff057e24 */ /* 0x000fe2000f8e00ff */
[----:B------:R-:W-:Y:S01]  /*23ed0*/  ULDC.64 UR8, c[0x0][0xbe0] ;  /* 0x0002f80000087ab9 */ /* 0x000fe20000000a00 */
[----:B------:R-:W-:Y:S01]  /*23ee0*/  IMAD.MOV R81, RZ, RZ, -R3 ;  /* 0x000000ffff517224 */ /* 0x000fe200078e0a03 */
        /* <DEDUP_REMOVED lines=11> */
[----:B0-----:R-:W0:Y:S01]  /*23fa0*/  FENCE.VIEW.ASYNC.S ;  /* 0x00000000000073c6 */ /* 0x001e220000000000 */
[----:B------:R-:W-:Y:S01]  /*23fb0*/  IMAD.SHL.U32 R85, R0, 0x20, RZ ;  /* 0x0000002000557824 */ /* 0x000fe200078e00ff */
[----:B------:R-:W-:Y:S01]  /*23fc0*/  SHF.R.S32.HI R0, RZ, 0x1f, R21 ;  /* 0x0000001fff007819 */ /* 0x000fe20000011415 */
[C---:B------:R-:W-:Y:S01]  /*23fd0*/  IMAD R81, R3.reuse, UR9, R80 ;  /* 0x0000000903517c24 */ /* 0x040fe2000f8e0250 */
[----:B------:R-:W-:Y:S01]  /*23fe0*/  UIADD3 UR4, UR46, 0x38820, URZ ;  /* 0x000388202e047890 */ /* 0x000fe2000fffe03f */
[----:B------:R-:W-:Y:S01]  /*23ff0*/  IMAD.WIDE.U32 R4, R3, UR8, R4 ;  /* 0x0000000803047c25 */ /* 0x000fe2000f8e0004 */
[----:B------:R-:W-:Y:S01]  /*24000*/  ULDC.64 UR8, c[0x0][0xbd8] ;  /* 0x0002f60000087ab9 */ /* 0x000fe20000000a00 */
[----:B------:R-:W-:Y:S01]  /*24010*/  SEL R3, RZ, 0x40, P0 ;  /* 0x00000040ff037807 */ /* 0x000fe20000000000 */
[----:B------:R-:W-:Y:S01]  /*24020*/  UPRMT UR4, URZ, 0x654, UR4 ;  /* 0x000006543f047896 */ /* 0x000fe20008000004 */
[----:B-----5:R-:W-:Y:S01]  /*24030*/  IMAD R88, R6, R83, RZ ;  /* 0x0000005306587224 */ /* 0x020fe200078e02ff */
[----:B------:R-:W-:Y:S01]  /*24040*/  ISETP.GE.AND P0, PT, R157, UR14, PT ;  /* 0x0000000e9d007c0c */ /* 0x000fe2000bf06270 */
[----:B------:R-:W-:Y:S01]  /*24050*/  IMAD.U32 R6, RZ, RZ, UR58 ;  /* 0x0000003aff067e24 */ /* 0x000fe2000f8e00ff */
[----:B------:R-:W-:Y:S01]  /*24060*/  LOP3.LUT R20, R85, 0x20, R20, 0xe2, !PT ;  /* 0x0000002055147812 */ /* 0x000fe200078ee214 */
[----:B------:R-:W-:Y:S01]  /*24070*/  IMAD.IADD R5, R5, 0x1, R81 ;  /* 0x0000000105057824 */ /* 0x000fe200078e0251 */
[----:B------:R-:W-:Y:S01]  /*24080*/  BSSY B1, `(.L_x_3197) ;  /* 0x0000030000017945 */ /* 0x000fe20003800000 */
[----:B------:R-:W-:Y:S01]  /*24090*/  IMAD R0, R0, UR8, RZ ;  /* 0x0000000800007c24 */ /* 0x000fe2000f8e02ff */
[----:B------:R-:W-:Y:S01]  /*240a0*/  LOP3.LUT R3, R20, R3, RZ, 0xfc, !PT ;  /* 0x0000000314037212 */ /* 0x000fe200078efcff */
[----:B------:R-:W-:-:S02]  /*240b0*/  IMAD R87, R6, 0x40, R159 ;  /* 0x0000004006577824 */ /* 0x000fc400078e029f */
[C---:B------:R-:W-:Y:S01]  /*240c0*/  IMAD R81, R21.reuse, UR9, R0 ;  /* 0x0000000915517c24 */ /* 0x040fe2000f8e0200 */
[----:B------:R-:W-:Y:S01]  /*240d0*/  SEL R0, RZ, 0x80, P0 ;  /* 0x00000080ff007807 */ /* 0x000fe20000000000 */
[----:B------:R-:W-:Y:S01]  /*240e0*/  IMAD.WIDE.U32 R4, R21, UR8, R4 ;  /* 0x0000000815047c25 */ /* 0x000fe2000f8e0004 */
[----:B------:R-:W-:Y:S01]  /*240f0*/  ISETP.GE.AND P0, PT, R87, R88, PT ;  /* 0x000000585700720c */ /* 0x000fe20003f06270 */
[----:B------:R-:W-:Y:S01]  /*24100*/  ULDC.64 UR8, c[0x0][0xb80] ;  /* 0x0002e00000087ab9 */ /* 0x000fe20000000a00 */
[----:B0-----:R-:W-:Y:S01]  /*24110*/  SYNCS.ARRIVE.TRANS64.RED.A1T0 RZ, [UR4], RZ ;  /* 0x000000ffffff79a7 */ /* 0x001fe20008100404 */
[----:B------:R-:W-:Y:S01]  /*24120*/  IMAD.IADD R5, R5, 0x1, R81 ;  /* 0x0000000105057824 */ /* 0x000fe200078e0251 */
[C---:B------:R-:W-:Y:S02]  /*24130*/  LEA R6, P1, R4.reuse, UR8, 0x1 ;  /* 0x0000000804067c11 */ /* 0x040fe4000f8208ff */
[----:B------:R-:W-:Y:S02]  /*24140*/  LOP3.LUT R0, R3, R0, RZ, 0xfc, !PT ;  /* 0x0000000003007212 */ /* 0x000fe400078efcff */
        /* <DEDUP_REMOVED lines=35> */
.L_x_3198:
[----:B------:R-:W-:Y:S05]  /*24380*/  BSYNC B1 ;  /* 0x0000000000017941 */ /* 0x000fea0003800000 */
.L_x_3197:
        /* <DEDUP_REMOVED lines=38> */
.L_x_3194:
        /* <DEDUP_REMOVED lines=18> */
[----:B------:R-:W-:Y:S02]  /*24710*/  IMAD.U32 R8, RZ, RZ, UR8 ;  /* 0x00000008ff087e24 */ /* 0x000fe4000f8e00ff */
        /* <DEDUP_REMOVED lines=11> */
.L_x_3200:
        /* <DEDUP_REMOVED lines=48> */
.L_x_3202:
[----:B------:R-:W-:Y:S05]  /*24ad0*/  BSYNC B1 ;  /* 0x0000000000017941 */ /* 0x000fea0003800000 */
.L_x_3201:
        /* <DEDUP_REMOVED lines=14> */
[----:B------:R-:W-:Y:S01]  /*24bc0*/  UIADD3 UR11, UR11, UR9, URZ ;  /* 0x000000090b0b7290 */ /* 0x000fe2000fffe03f */
[----:B------:R-:W-:Y:S01]  /*24bd0*/  ISETP.GE.AND P2, PT, R154, UR15, PT ;  /* 0x0000000f9a007c0c */ /* 0x000fe2000bf46270 */
[----:B------:R-:W-:Y:S01]  /*24be0*/  UIMAD UR4, UR13, UR16, URZ ;  /* 0x000000100d0472a4 */ /* 0x000fe2000f8e023f */
[----:B------:R-:W-:Y:S01]  /*24bf0*/  LOP3.LUT R4, R4, 0x2, R3, 0xe2, !PT ;  /* 0x0000000204047812 */ /* 0x000fe200078ee203 */
[----:B------:R-:W-:Y:S01]  /*24c00*/  IMAD R3, R193, 0x20, R159 ;  /* 0x00000020c1037824 */ /* 0x000fe200078e029f */
[----:B------:R-:W-:Y:S01]  /*24c10*/  UIMAD.WIDE.U32 UR10, UR45, UR16, UR10 ;  /* 0x000000102d0a72a5 */ /* 0x000fe2000f8e000a */
[----:B------:R-:W-:Y:S01]  /*24c20*/  SEL R6, RZ, 0xffffffff, P2 ;  /* 0xffffffffff067807 */ /* 0x000fe20001000000 */
[----:B------:R-:W1:Y:S01]  /*24c30*/  @P0 LDC R9, c[0x0][0xcf0] ;  /* 0x00033c00ff090b82 */ /* 0x000e620000000800 */
[----:B------:R-:W-:Y:S01]  /*24c40*/  UIMAD UR4, UR45, UR17, UR4 ;  /* 0x000000112d0472a4 */ /* 0x000fe2000f8e0204 */
[----:B------:R-:W-:Y:S01]  /*24c50*/  IMAD R8, R8, 0x40, R3 ;  /* 0x0000004008087824 */ /* 0x000fe200078e0203 */
[----:B------:R-:W-:Y:S01]  /*24c60*/  ULDC.64 UR12, c[0x0][0xbf0] ;  /* 0x0002fc00000c7ab9 */ /* 0x000fe20000000a00 */
[----:B------:R-:W-:Y:S01]  /*24c70*/  ISETP.GE.AND P1, PT, R153, UR15, PT ;  /* 0x0000000f99007c0c */ /* 0x000fe2000bf26270 */
[----:B------:R-:W-:Y:S01]  /*24c80*/  UIADD3 UR11, UR11, UR4, URZ ;  /* 0x000000040b0b7290 */ /* 0x000fe2000fffe03f */
[----:B------:R-:W-:Y:S01]  /*24c90*/  IMAD.SHL.U32 R15, R6, 0x4, RZ ;  /* 0x00000004060f7824 */ /* 0x000fe200078e00ff */
[----:B------:R-:W-:Y:S01]  /*24ca0*/  UIMAD UR4, UR14, UR12, URZ ;  /* 0x0000000c0e0472a4 */ /* 0x000fe2000f8e023f */
[----:B------:R-:W-:Y:S01]  /*24cb0*/  SEL R11, RZ, 0xffffffff, P1 ;  /* 0xffffffffff0b7807 */ /* 0x000fe20000800000 */
[----:B------:R-:W-:Y:S01]  /*24cc0*/  IMAD.MOV.U32 R3, RZ, RZ, R8 ;  /* 0x000000ffff037224 */ /* 0x000fe200078e0008 */
[----:B------:R-:W-:Y:S01]  /*24cd0*/  ISETP.GE.AND P2, PT, R157, UR15, PT ;  /* 0x0000000f9d007c0c */ /* 0x000fe2000bf46270 */
[----:B------:R-:W-:Y:S01]  /*24ce0*/  UIMAD UR4, UR8, UR13, UR4 ;  /* 0x0000000d080472a4 */ /* 0x000fe2000f8e0204 */
[----:B------:R-:W-:Y:S01]  /*24cf0*/  LOP3.LUT R10, R15, 0x4, R4, 0xe2, !PT ;  /* 0x000000040f0a7812 */ /* 0x000fe200078ee204 */
[----:B------:R-:W-:Y:S01]  /*24d00*/  UIMAD.WIDE.U32 UR8, UR8, UR12, UR10 ;  /* 0x0000000c080872a5 */ /* 0x000fe2000f8e000a */
[----:B------:R-:W-:Y:S01]  /*24d10*/  IMAD.SHL.U32 R11, R11, 0x8, RZ ;  /* 0x000000080b0b7824 */ /* 0x000fe200078e00ff */
[----:B------:R-:W-:Y:S01]  /*24d20*/  BSSY B1, `(.L_x_3203) ;  /* 0x000004c000017945 */ /* 0x000fe20003800000 */
[----:B0-----:R-:W-:Y:S01]  /*24d30*/  @P0 IMAD.HI.U32 R6, R8, R5, RZ ;  /* 0x0000000508060227 */ /* 0x001fe200078e00ff */
[----:B------:R-:W-:-:S02]  /*24d40*/  UIADD3 UR4, UR9, UR4, URZ ;  /* 0x0000000409047290 */ /* 0x000fc4000fffe03f */
[----:B------:R-:W-:Y:S01]  /*24d50*/  LOP3.LUT R10, R11, 0x8, R10, 0xe2, !PT ;  /* 0x000000080b0a7812 */ /* 0x000fe200078ee20a */
[----:B------:R-:W-:Y:S02]  /*24d60*/  IMAD.U32 R4, RZ, RZ, UR8 ;  /* 0x00000008ff047e24 */ /* 0x000fe4000f8e00ff */
[----:B------:R-:W-:Y:S01]  /*24d70*/  IMAD.U32 R5, RZ, RZ, UR9 ;  /* 0x00000009ff057e24 */ /* 0x000fe2000f8e00ff */
[----:B------:R-:W-:Y:S01]  /*24d80*/  ULDC.64 UR8, c[0x0][0xbe0] ;  /* 0x0002f80000087ab9 */ /* 0x000fe20000000a00 */
        /* <DEDUP_REMOVED lines=8> */
[----:B------:R-:W-:-:S03]  /*24e10*/  ISETP.GE.AND P0, PT, R19, UR15, PT ;  /* 0x0000000f13007c0c */ /* 0x000fc6000bf06270 */
[----:B------:R-:W-:Y:S02]  /*24e20*/  IMAD R6, R6, UR8, RZ ;  /* 0x0000000806067c24 */ /* 0x000fe4000f8e02ff */
[----:B------:R-:W-:Y:S01]  /*24e30*/  IMAD R9, R13, R9, R8 ;  /* 0x000000090d097224 */ /* 0x000fe200078e0208 */
[----:B------:R-:W-:Y:S01]  /*24e40*/  SEL R8, RZ, 0xffffffff, P0 ;  /* 0xffffffffff087807 */ /* 0x000fe20000000000 */
[----:B------:R-:W-:Y:S01]  /*24e50*/  IMAD.SHL.U32 R15, R11, 0x10, RZ ;  /* 0x000000100b0f7824 */ /* 0x000fe200078e00ff */
[----:B------:R-:W-:Y:S01]  /*24e60*/  ISETP.GE.AND P0, PT, R158, UR15, PT ;  /* 0x0000000f9e007c0c */ /* 0x000fe2000bf06270 */
[----:B------:R-:W-:Y:S01]  /*24e70*/  IMAD R11, R3, UR9, R6 ;  /* 0x00000009030b7c24 */ /* 0x000fe2000f8e0206 */
[----:B------:R-:W-:Y:S01]  /*24e80*/  SHF.R.S32.HI R3, RZ, 0x1f, R9 ;  /* 0x0000001fff037819 */ /* 0x000fe20000011409 */
[----:B------:R-:W-:Y:S01]  /*24e90*/  ULDC.64 UR8, c[0x0][0xbd8] ;  /* 0x0002f60000087ab9 */ /* 0x000fe20000000a00 */
[----:B------:R-:W-:Y:S01]  /*24ea0*/  IMAD.U32 R6, RZ, RZ, UR58 ;  /* 0x0000003aff067e24 */ /* 0x000fe2000f8e00ff */
[----:B------:R-:W-:Y:S01]  /*24eb0*/  LOP3.LUT R10, R15, 0x10, R10, 0xe2, !PT ;  /* 0x000000100f0a7812 */ /* 0x000fe200078ee20a */
[----:B------:R-:W-:-:S02]  /*24ec0*/  IMAD.IADD R5, R5, 0x1, R11 ;  /* 0x0000000105057824 */ /* 0x000fc400078e020b */
[----:B------:R-:W-:Y:S02]  /*24ed0*/  IMAD R0, R3, UR8, RZ ;  /* 0x0000000803007c24 */ /* 0x000fe4000f8e02ff */
[----:B------:R-:W-:-:S04]  /*24ee0*/  IMAD.WIDE.U32 R4, R9, UR8, R4 ;  /* 0x0000000809047c25 */ /* 0x000fc8000f8e0004 */
[----:B------:R-:W-:Y:S01]  /*24ef0*/  IMAD R3, R9, UR9, R0 ;  /* 0x0000000909037c24 */ /* 0x000fe2000f8e0200 */
[----:B------:R-:W-:Y:S01]  /*24f00*/  SEL R9, RZ, 0x40, P0 ;  /* 0x00000040ff097807 */ /* 0x000fe20000000000 */
[----:B------:R-:W-:Y:S01]  /*24f10*/  IMAD R0, R6, 0x40, R159 ;  /* 0x0000004006007824 */ /* 0x000fe200078e029f */
[----:B------:R-:W-:Y:S01]  /*24f20*/  ULDC.64 UR8, c[0x0][0xb80] ;  /* 0x0002e00000087ab9 */ /* 0x000fe20000000a00 */
[----:B------:R-:W-:Y:S01]  /*24f30*/  IMAD.SHL.U32 R15, R8, 0x20, RZ ;  /* 0x00000020080f7824 */ /* 0x000fe200078e00ff */
[----:B------:R-:W-:Y:S01]  /*24f40*/  LEA R6, P1, R4, UR8, 0x1 ;  /* 0x0000000804067c11 */ /* 0x000fe2000f8208ff */
[----:B------:R-:W-:Y:S01]  /*24f50*/  IMAD.IADD R3, R5, 0x1, R3 ;  /* 0x0000000105037824 */ /* 0x000fe200078e0203 */
[----:B------:R-:W-:Y:S02]  /*24f60*/  ISETP.GE.AND P0, PT, R0, R27, PT ;  /* 0x0000001b0000720c */ /* 0x000fe40003f06270 */
[----:B------:R-:W-:Y:S01]  /*24f70*/  LOP3.LUT R10, R15, 0x20, R10, 0xe2, !PT ;  /* 0x000000200f0a7812 */ /* 0x000fe200078ee20a */
[----:B------:R0:W1:Y:S01]  /*24f80*/  SHFL.IDX PT, R8, R6, RZ, 0x181f ;  /* 0x00181fff06087589 */ /* 0x00006200000e0000 */
[----:B------:R-:W-:-:S02]  /*24f90*/  LEA.HI.X R3, R4, UR9, R3, 0x1, P1 ;  /* 0x0000000904037c11 */ /* 0x000fc400088f0c03 */
[----:B------:R-:W-:Y:S02]  /*24fa0*/  LOP3.LUT R24, R10, R9, RZ, 0xfc, !PT ;  /* 0x000000090a187212 */ /* 0x000fe400078efcff */
        /* <DEDUP_REMOVED lines=35> */
.L_x_3204:
[----:B------:R-:W-:Y:S05]  /*251e0*/  BSYNC B1 ;  /* 0x0000000000017941 */ /* 0x000fea0003800000 */
.L_x_3203:
        /* <DEDUP_REMOVED lines=36> */
.L_x_3199:
[----:B------:R-:W-:Y:S05]  /*25430*/  BSYNC B0 ;  /* 0x0000000000007941 */ /* 0x000fea0003800000 */
.L_x_3193:
[----:B------:R-:W-:Y:S02]  /*25440*/  ULDC UR4, c[0x0][0xd3c] ;  /* 0x00034f0000047ab9 */ /* 0x000fe40000000800 */
[----:B------:R-:W-:-:S06]  /*25450*/  UISETP.GE.AND UP0, UPT, UR6, UR4, UPT ;  /* 0x000000040600728c */ /* 0x000fcc000bf06270 */
[----:B------:R-:W-:-:S13]  /*25460*/  PLOP3.LUT P0, PT, PT, PT, UP0, 0x80, 0x0 ;  /* 0x000000000000781c */ /* 0x000fda0003f0f008 */
[----:B------:R-:W-:Y:S05]  /*25470*/  @!P0 BRA `(.L_x_3205) ;  /* 0xfffffdb800c08947 */ /* 0x000fea000383ffff */
[----:B------:R-:W-:Y:S05]  /*25480*/  EXIT ;  /* 0x000000000000794d */ /* 0x000fea0003800000 */
.L_x_3064:
[----:B------:R-:W-:-:S08]  /*25490*/  NOP ;  /* 0x0000000000007918 */ /* 0x000fd00000000000 */
[----:B0-----:R-:W0:-:S00]  /*254a0*/  USETMAXREG.DEALLOC.CTAPOOL 0x28 ;  /* 0x00000028000079c8 */ /* 0x001e0000080e0500 */
        /* <DEDUP_REMOVED lines=14> */
.L_x_3206:
        /* <DEDUP_REMOVED lines=40> */
.L_x_3212:
        /* <DEDUP_REMOVED lines=12> */
.L_x_3211:
[----:B------:R-:W-:Y:S05]  /*258d0*/  BSYNC B0 ;  /* 0x0000000000007941 */ /* 0x000fea0003800000 */
.L_x_3210:
        /* <DEDUP_REMOVED lines=20> */
.L_x_3208:
        /* <DEDUP_REMOVED lines=18> */
[----:B------:R-:W-:-:S05]  /*25b40*/  VIADD R9, R13, 0xffffffff ;  /* 0xffffffff0d097836 */ /* 0x000fca0000000000 */
[----:B------:R2:W3:Y:S02]  /*25b50*/  SHFL.IDX PT, R16, R6, R9, 0x1f ;  /* 0x00001f0906107589 */ /* 0x0004e400000e0000 */
.L_x_3213:
[----:B---3--:R-:W-:Y:S01]  /*25b60*/  IMAD R16, R16, UR5, R11 ;  /* 0x0000000510107c24 */ /* 0x008fe2000f8e020b */
[----:B------:R-:W-:Y:S01]  /*25b70*/  IABS R2, R4 ;  /* 0x0000000400027213 */ /* 0x000fe20000000000 */
[----:B-12---:R-:W-:-:S03]  /*25b80*/  IMAD.MOV R9, RZ, RZ, -R3 ;  /* 0x000000ffff097224 */ /* 0x006fc600078e0a03 */
        /* <DEDUP_REMOVED lines=20> */
[----:B------:R-:W-:-:S04]  /*25cd0*/  IMAD R13, R7, R2, RZ ;  /* 0x00000002070d7224 */ /* 0x000fc800078e02ff */
[----:B------:R-:W-:-:S05]  /*25ce0*/  IMAD.MOV R6, RZ, RZ, -R13 ;  /* 0x000000ffff067224 */ /* 0x000fca00078e0a0d */
[----:B------:R-:W-:Y:S01]  /*25cf0*/  VIADDMNMX R15, R6, UR5, R7, PT ;  /* 0x00000005060f7c46 */ /* 0x000fe2000b800107 */
[----:B------:R-:W-:-:S03]  /*25d00*/  IMAD.MOV R7, RZ, RZ, -R2 ;  /* 0x000000ffff077224 */ /* 0x000fc600078e0a02 */
[----:B------:R-:W-:Y:S01]  /*25d10*/  IABS R8, R15 ;  /* 0x0000000f00087213 */ /* 0x000fe20000000000 */
[----:B------:R-:W-:Y:S01]  /*25d20*/  IMAD R4, R4, R7, R11 ;  /* 0x0000000704047224 */ /* 0x000fe200078e020b */
[----:B0-----:R-:W-:Y:S01]  /*25d30*/  IABS R10, R15 ;  /* 0x0000000f000a7213 */ /* 0x001fe20000000000 */
[----:B------:R-:W-:Y:S01]  /*25d40*/  IMAD.MOV R18, RZ, RZ, -R15 ;  /* 0x000000ffff127224 */ /* 0x000fe200078e0a0f */
[----:B------:R-:W0:Y:S02]  /*25d50*/  I2F.RP R6, R8 ;  /* 0x0000000800067306 */ /* 0x000e240000209400 */
[----:B------:R-:W-:-:S06]  /*25d60*/  IABS R9, R4 ;  /* 0x0000000400097213 */ /* 0x000fcc0000000000 */
        /* <DEDUP_REMOVED lines=26> */
.L_x_3209:
[----:B------:R-:W-:Y:S01]  /*25f10*/  ULDC UR4, c[0x0][0xd3c] ;  /* 0x00034f0000047ab9 */ /* 0x000fe20000000800 */
[----:B------:R-:W-:Y:S02]  /*25f20*/  IMAD.MOV.U32 R17, RZ, RZ, RZ ;  /* 0x000000ffff117224 */ /* 0x000fe400078e00ff */
[----:B------:R-:W-:Y:S02]  /*25f30*/  IMAD.U32 R16, RZ, RZ, UR6 ;  /* 0x00000006ff107e24 */ /* 0x000fe4000f8e00ff */
[----:B------:R-:W-:Y:S02]  /*25f40*/  IMAD.MOV.U32 R18, RZ, RZ, RZ ;  /* 0x000000ffff127224 */ /* 0x000fe400078e00ff */
[----:B------:R-:W-:-:S07]  /*25f50*/  IMAD.U32 R19, RZ, RZ, UR4 ;  /* 0x00000004ff137e24 */ /* 0x000fce000f8e00ff */
.L_x_3214:
[----:B------:R-:W-:-:S13]  /*25f60*/  ISETP.NE.AND P0, PT, R5, RZ, PT ;  /* 0x000000ff0500720c */ /* 0x000fda0003f05270 */
[----:B------:R-:W0:Y:S01]  /*25f70*/  @!P0 S2R R3, SR_CgaCtaId ;  /* 0x0000000000038919 */ /* 0x000e220000008800 */
[----:B------:R-:W-:-:S04]  /*25f80*/  @!P0 MOV R0, 0x400 ;  /* 0x0000040000008802 */ /* 0x000fc80000000f00 */
[----:B0-----:R-:W-:-:S05]  /*25f90*/  @!P0 LEA R0, R3, R0, 0x18 ;  /* 0x0000000003008211 */ /* 0x001fca00078ec0ff */
[----:B------:R1:W-:Y:S01]  /*25fa0*/  @!P0 STS.128 [R0+0x388d0], R16 ;  /* 0x0388d01000008388 */ /* 0x0003e20000000c00 */
[----:B------:R-:W-:Y:S06]  /*25fb0*/  BAR.ARV 0x5, 0x180 ;  /* 0x0146000000007b1d */ /* 0x000fec0000002000 */
.L_x_3207:
        /* <DEDUP_REMOVED lines=20> */
[----:B------:R-:W-:Y:S01]  /*26100*/  LOP3.LUT R35, R2, 0x38, R4, 0x78, !PT ;  /* 0x0000003802237812 */ /* 0x000fe200078e7804 */
[----:B------:R-:W-:Y:S01]  /*26110*/  IMAD.SHL.U32 R2, R4, 0x10, RZ ;  /* 0x0000001004027824 */ /* 0x000fe200078e00ff */
[----:B------:R-:W-:Y:S02]  /*26120*/  SHF.R.U32.HI R4, RZ, 0x3, R3 ;  /* 0x00000003ff047819 */ /* 0x000fe40000011603 */
[----:B------:R-:W-:Y:S02]  /*26130*/  LOP3.LUT R3, R0, 0x38, RZ, 0xc0, !PT ;  /* 0x0000003800037812 */ /* 0x000fe400078ec0ff */
[----:B------:R-:W-:Y:S02]  /*26140*/  LOP3.LUT R35, R35, 0x200, R0, 0xf8, !PT ;  /* 0x0000020023237812 */ /* 0x000fe400078ef800 */
[----:B------:R-:W-:Y:S02]  /*26150*/  LOP3.LUT R2, R4, 0x70, R2, 0xf8, !PT ;  /* 0x0000007004027812 */ /* 0x000fe400078ef802 */
[----:B------:R-:W-:Y:S01]  /*26160*/  LOP3.LUT R0, R3, 0x40, RZ, 0xfc, !PT ;  /* 0x0000004003007812 */ /* 0x000fe200078efcff */
[----:B------:R-:W-:Y:S01]  /*26170*/  IMAD R25, R35, 0x2, R23 ;  /* 0x0000000223197824 */ /* 0x000fe200078e0217 */
[----:B------:R-:W-:-:S02]  /*26180*/  LOP3.LUT R4, R3, 0x80, RZ, 0xfc, !PT ;  /* 0x0000008003047812 */ /* 0x000fc400078efcff */
[C---:B------:R-:W-:Y:S02]  /*26190*/  LOP3.LUT R2, R3.reuse, 0xc0, RZ, 0xfc, !PT ;  /* 0x000000c003027812 */ /* 0x040fe400078efcff */
[C---:B------:R-:W-:Y:S02]  /*261a0*/  LOP3.LUT R0, R3.reuse, 0x100, RZ, 0xfc, !PT ;  /* 0x0000010003007812 */ /* 0x040fe400078efcff */
[C---:B------:R-:W-:Y:S02]  /*261b0*/  LOP3.LUT R4, R3.reuse, 0x140, RZ, 0xfc, !PT ;  /* 0x0000014003047812 */ /* 0x040fe400078efcff */
[C---:B------:R-:W-:Y:S02]  /*261c0*/  LOP3.LUT R2, R3.reuse, 0x180, RZ, 0xfc, !PT ;  /* 0x0000018003027812 */ /* 0x040fe400078efcff */
[----:B---3--:R-:W-:-:S07]  /*261d0*/  LOP3.LUT R0, R3, 0x1c0, RZ, 0xfc, !PT ;  /* 0x000001c003007812 */ /* 0x008fce00078efcff */
.L_x_3290:
[----:B------:R-:W-:Y:S05]  /*261e0*/  YIELD ;  /* 0x0000000000007946 */ /* 0x000fea0003800000 */
[----:B------:R-:W-:Y:S01]  /*261f0*/  ULDC.64 UR4, c[0x0][0xb20] ;  /* 0x0002c80000047ab9 */ /* 0x000fe20000000a00 */
[----:B------:R-:W-:Y:S01]  /*26200*/  IMAD.MOV.U32 R32, RZ, RZ, RZ ;  /* 0x000000ffff207224 */ /* 0x000fe200078e00ff */
[----:B------:R-:W-:-:S04]  /*26210*/  ISETP.NE.U32.AND P0, PT, RZ, UR4, PT ;  /* 0x00000004ff007c0c */ /* 0x000fc8000bf05070 */
[----:B------:R-:W-:Y:S01]  /*26220*/  ISETP.NE.AND.EX P0, PT, RZ, UR5, PT, P0 ;  /* 0x00000005ff007c0c */ /* 0x000fe2000bf05300 */
[----:B------:R-:W-:-:S12]  /*26230*/  ULDC.64 UR4, c[0x0][0xb10] ;  /* 0x0002c40000047ab9 */ /* 0x000fd80000000a00 */
[----:B------:R-:W0:Y:S02]  /*26240*/  @P0 LDC.64 R2, c[0x0][0xb20] ;  /* 0x0002c800ff020b82 */ /* 0x000e240000000a00 */
[----:B0-----:R-:W-:-:S05]  /*26250*/  @P0 IMAD.WIDE R2, R19, 0x4, R2 ;  /* 0x0000000413020825 */ /* 0x001fca00078e0202 */
[----:B------:R0:W5:Y:S01]  /*26260*/  @P0 LDG.E R32, desc[UR36][R2.64] ;  /* 0x0000002402200981 */ /* 0x000162000c1e1900 */
[----:B------:R-:W-:Y:S01]  /*26270*/  ISETP.NE.U32.AND P0, PT, RZ, UR4, PT ;  /* 0x00000004ff007c0c */ /* 0x000fe2000bf05070 */
[----:B------:R-:W-:Y:S01]  /*26280*/  IMAD.MOV.U32 R36, RZ, RZ, RZ ;  /* 0x000000ffff247224 */ /* 0x000fe200078e00ff */
[----:B------:R-:W-:Y:S02]  /*26290*/  LOP3.LUT R22, R22, 0xffffffbf, RZ, 0xc0, !PT ;  /* 0xffffffbf16167812 */ /* 0x000fe400078ec0ff */
[----:B------:R-:W-:Y:S01]  /*262a0*/  ISETP.NE.AND.EX P1, PT, RZ, UR5, PT, P0 ;  /* 0x00000005ff007c0c */ /* 0x000fe2000bf25300 */
[----:B------:R-:W-:Y:S02]  /*262b0*/  ULDC.64 UR4, c[0x0][0xaf8] ;  /* 0x0002be0000047ab9 */ /* 0x000fe40000000a00 */
[----:B------:R-:W-:Y:S01]  /*262c0*/  ISETP.NE.U32.AND P0, PT, RZ, UR4, PT ;  /* 0x00000004ff007c0c */ /* 0x000fe2000bf05070 */
[----:B0-----:R-:W0:Y:S03]  /*262d0*/  LDC.64 R2, c[0x0][0xaf8] ;  /* 0x0002be00ff027b82 */ /* 0x001e260000000a00 */
[----:B------:R-:W-:Y:S01]  /*262e0*/  ISETP.NE.AND.EX P2, PT, RZ, UR5, PT, P0 ;  /* 0x00000005ff007c0c */ /* 0x000fe2000bf45300 */
[----:B------:R-:W-:-:S05]  /*262f0*/  ULDC.64 UR4, c[0x0][0x418] ;  /* 0x0001060000047ab9 */ /* 0x000fca0000000a00 */
[----:B-1----:R-:W1:Y:S07]  /*26300*/  @P1 LDC.64 R4, c[0x0][0xb10] ;  /* 0x0002c400ff041b82 */ /* 0x002e6e0000000a00 */
[----:B------:R-:W-:Y:S01]  /*26310*/  @P2 LOP3.LUT R22, R22, 0x40, RZ, 0xfc, !PT ;  /* 0x0000004016162812 */ /* 0x000fe200078efcff */
[----:B0-----:R-:W-:-:S05]  /*26320*/  IMAD.WIDE R2, R19, 0x4, R2 ;  /* 0x0000000413027825 */ /* 0x001fca00078e0202 */
[----:B------:R0:W5:Y:S01]  /*26330*/  @P2 LDG.E R36, desc[UR36][R2.64] ;  /* 0x0000002402242981 */ /* 0x000162000c1e1900 */
[----:B-1----:R-:W-:-:S05]  /*26340*/  @P1 IMAD.WIDE R4, R19, 0x4, R4 ;  /* 0x0000000413041825 */ /* 0x002fca00078e0204 */
[----:B--2---:R-:W2:Y:S01]  /*26350*/  @P1 LDG.E R0, desc[UR36][R4.64] ;  /* 0x0000002404001981 */ /* 0x004ea2000c1e1900 */
        /* <DEDUP_REMOVED lines=10> */
[----:B0-----:R-:W-:-:S05]  /*26400*/  IMAD.U32 R0, RZ, RZ, UR4 ;  /* 0x00000004ff007e24 */ /* 0x001fca000f8e00ff */
[----:B------:R1:W-:Y:S01]  /*26410*/  STL [R1+0x424], R0 ;  /* 0x0004240001007387 */ /* 0x0003e20000100800 */
[----:B------:R-:W-:Y:S05]  /*26420*/  @!P2 BRA `(.L_x_3216) ;  /* 0x000000000010a947 */ /* 0x000fea0003800000 */
[----:B------:R-:W2:Y:S04]  /*26430*/  LDG.E R5, desc[UR36][R2.64] ;  /* 0x0000002402057981 */ /* 0x000ea8000c1e1900 */
[----:B-1----:R-:W2:Y:S02]  /*26440*/  LDG.E R0, desc[UR36][R2.64+0x4] ;  /* 0x0000042402007981 */ /* 0x002ea4000c1e1900 */
[----:B--2---:R-:W-:-:S05]  /*26450*/  IMAD.IADD R0, R0, 0x1, -R5 ;  /* 0x0000000100007824 */ /* 0x004fca00078e0a05 */
[----:B------:R2:W-:Y:S02]  /*26460*/  STL [R1+0x424], R0 ;  /* 0x0004240001007387 */ /* 0x0005e40000100800 */
.L_x_3216:
[----:B------:R-:W-:Y:S02]  /*26470*/  ULDC.64 UR4, c[0x0][0xb18] ;  /* 0x0002c60000047ab9 */ /* 0x000fe40000000a00 */
[----:B------:R-:W-:-:S04]  /*26480*/  ISETP.NE.U32.AND P0, PT, RZ, UR4, PT ;  /* 0x00000004ff007c0c */ /* 0x000fc8000bf05070 */
[----:B------:R-:W-:-:S13]  /*26490*/  ISETP.NE.AND.EX P0, PT, RZ, UR5, PT, P0 ;  /* 0x00000005ff007c0c */ /* 0x000fda000bf05300 */
[----:B------:R-:W-:Y:S05]  /*264a0*/  @!P0 BRA `(.L_x_3217) ;  /* 0x0000000000108947 */ /* 0x000fea0003800000 */
[----:B0-----:R-:W0:Y:S02]  /*264b0*/  LDC.64 R2, c[0x0][0xb18] ;  /* 0x0002c600ff027b82 */ /* 0x001e240000000a00 */
[----:B0-----:R-:W-:-:S05]  /*264c0*/  IMAD.WIDE R2, R19, 0x4, R2 ;  /* 0x0000000413027825 */ /* 0x001fca00078e0202 */
[----:B------:R3:W5:Y:S01]  /*264d0*/  LDG.E R27, desc[UR36][R2.64] ;  /* 0x00000024021b7981 */ /* 0x000762000c1e1900 */
[----:B------:R-:W-:Y:S05]  /*264e0*/  BRA `(.L_x_3218) ;  /* 0x0000000000247947 */ /* 0x000fea0003800000 */
.L_x_3217:
[----:B------:R-:W-:Y:S02]  /*264f0*/  ULDC.64 UR4, c[0x0][0xb00] ;  /* 0x0002c00000047ab9 */ /* 0x000fe40000000a00 */
[----:B------:R-:W-:-:S04]  /*26500*/  ISETP.NE.U32.AND P0, PT, RZ, UR4, PT ;  /* 0x00000004ff007c0c */ /* 0x000fc8000bf05070 */
[----:B------:R-:W-:-:S13]  /*26510*/  ISETP.NE.AND.EX P0, PT, RZ, UR5, PT, P0 ;  /* 0x00000005ff007c0c */ /* 0x000fda000bf05300 */
[----:B------:R-:W-:Y:S05]  /*26520*/  @!P0 BRA `(.L_x_3218) ;  /* 0x0000000000148947 */ /* 0x000fea0003800000 */
[----:B0-----:R-:W0:Y:S02]  /*26530*/  LDC.64 R2, c[0x0][0xb00] ;  /* 0x0002c000ff027b82 */ /* 0x001e240000000a00 */
[----:B0-----:R-:W-:-:S05]  /*26540*/  IMAD.WIDE R2, R19, 0x4, R2 ;  /* 0x0000000413027825 */ /* 0x001fca00078e0202 */
[----:B------:R-:W3:Y:S04]  /*26550*/  LDG.E R27, desc[UR36][R2.64] ;  /* 0x00000024021b7981 */ /* 0x000ee8000c1e1900 */
[----:B-12---:R-:W3:Y:S02]  /*26560*/  LDG.E R0, desc[UR36][R2.64+0x4] ;  /* 0x0000042402007981 */ /* 0x006ee4000c1e1900 */
[----:B---3--:R-:W-:-:S07]  /*26570*/  IMAD.IADD R27, R0, 0x1, -R27 ;  /* 0x00000001001b7824 */ /* 0x008fce00078e0a1b */
.L_x_3218:
[----:B------:R-:W4:Y:S01]  /*26580*/  LDL R6, [R1+0x424] ;  /* 0x0004240001067983 */ /* 0x000f220000100800 */
[----:B012---:R-:W0:Y:S01]  /*26590*/  LDC R0, c[0x0][0x448] ;  /* 0x00011200ff007b82 */ /* 0x007e220000000800 */
[----:B------:R-:W-:Y:S01]  /*265a0*/  IMAD.SHL.U32 R8, R17, 0x40, RZ ;  /* 0x0000004011087824 */ /* 0x000fe200078e00ff */
[----:B------:R-:W-:Y:S01]  /*265b0*/  LOP3.LUT R22, R22, 0xfffff7ff, RZ, 0xc0, !PT ;  /* 0xfffff7ff16167812 */ /* 0x000fe200078ec0ff */
[----:B-----5:R-:W-:-:S03]  /*265c0*/  IMAD.IADD R27, R27, 0x1, -R32 ;  /* 0x000000011b1b7824 */ /* 0x020fc600078e0a20 */
[----:B------:R1:W-:Y:S02]  /*265d0*/  STL [R1+0x420], R8 ;  /* 0x0004200801007387 */ /* 0x0003e40000100800 */
[----:B---3--:R-:W2:Y:S01]  /*265e0*/  LDC.64 R2, c[0x0][0xad8] ;  /* 0x0002b600ff027b82 */ /* 0x008ea20000000a00 */
[----:B0-----:R-:W-:Y:S01]  /*265f0*/  ISETP.NE.AND P2, PT, R0, 0x1, PT ;  /* 0x000000010000780c */ /* 0x001fe20003f45270 */
[----:B------:R-:W-:Y:S01]  /*26600*/  VIADD R0, R8, 0x3f ;  /* 0x0000003f08007836 */ /* 0x000fe20000000000 */
[----:B--2---:R-:W-:-:S11]  /*26610*/  ISETP.GE.AND P1, PT, R3, 0x1, PT ;  /* 0x000000010300780c */ /* 0x004fd60003f26270 */
[----:B------:R-:W0:Y:S01]  /*26620*/  @P2 LDC R5, c[0x0][0x44c] ;  /* 0x00011300ff052b82 */ /* 0x000e220000000800 */
[----:B------:R-:W-:-:S07]  /*26630*/  @P2 LOP3.LUT R22, R22, 0x800, RZ, 0xfc, !PT ;  /* 0x0000080016162812 */ /* 0x000fce00078efcff */
[----:B------:R-:W2:Y:S01]  /*26640*/  @P2 LDC R7, c[0x0][0x450] ;  /* 0x00011400ff072b82 */ /* 0x000ea20000000800 */
[----:B0-----:R-:W-:-:S05]  /*26650*/  @P2 IMAD.HI.U32 R4, R0, R5, RZ ;  /* 0x0000000500042227 */ /* 0x001fca00078e00ff */
[----:B--2---:R-:W-:Y:S02]  /*26660*/  @P2 SHF.R.U32.HI R0, RZ, R7, R4 ;  /* 0x00000007ff002219 */ /* 0x004fe40000011604 */
[----:B----4-:R-:W-:-:S05]  /*26670*/  IADD3 R5, R27, 0x1, -R6 ;  /* 0x000000011b057810 */ /* 0x010fca0007ffe806 */
[----:B------:R-:W-:-:S04]  /*26680*/  IMAD.IADD R7, R5, 0x1, R0 ;  /* 0x0000000105077824 */ /* 0x000fc800078e0200 */
[----:B------:R-:W-:Y:S01]  /*26690*/  IMAD.IADD R2, R7, 0x1, R2 ;  /* 0x0000000107027824 */ /* 0x000fe200078e0202 */
[----:B-1----:R-:W-:Y:S06]  /*266a0*/  @!P1 BRA `(.L_x_3219) ;  /* 0x0000000000489947 */ /* 0x002fec0003800000 */
        /* <DEDUP_REMOVED lines=11> */
.L_x_3221:
[----:B------:R-:W-:-:S13]  /*26760*/  ISETP.NE.AND P0, PT, R3, 0x1, PT ;  /* 0x000000010300780c */ /* 0x000fda0003f05270 */
[----:B------:R-:W0:Y:S02]  /*26770*/  @P0 LDC.64 R4, c[0x0][0xae0] ;  /* 0x0002b800ff040b82 */ /* 0x000e240000000a00 */
[----:B0-----:R-:W-:-:S05]  /*26780*/  @P0 IMAD.HI.U32 R4, R0, R4, RZ ;  /* 0x0000000400040227 */ /* 0x001fca00078e00ff */
[----:B------:R-:W-:-:S07]  /*26790*/  @P0 SHF.R.U32.HI R0, RZ, R5, R4 ;  /* 0x00000005ff000219 */ /* 0x000fce0000011604 */
.L_x_3222:
[----:B------:R-:W-:Y:S05]  /*267a0*/  BSYNC B0 ;  /* 0x0000000000007941 */ /* 0x000fea0003800000 */
.L_x_3220:
[----:B------:R-:W-:-:S05]  /*267b0*/  IMAD R5, R0, R3, R3 ;  /* 0x0000000300057224 */ /* 0x000fca00078e0203 */
[----:B------:R-:W-:-:S07]  /*267c0*/  VIMNMX R2, R2, R5, PT ;  /* 0x0000000502027248 */ /* 0x000fce0003fe0100 */
.L_x_3219:
        /* <DEDUP_REMOVED lines=29> */
.L_x_3225:
[----:B------:R-:W-:-:S13]  /*269a0*/  ISETP.NE.AND P0, PT, R3, 0x1, PT ;  /* 0x000000010300780c */ /* 0x000fda0003f05270 */
[----:B------:R-:W1:Y:S02]  /*269b0*/  @P0 LDC.64 R4, c[0x0][0xae0] ;  /* 0x0002b800ff040b82 */ /* 0x000e640000000a00 */
[----:B-1----:R-:W-:-:S05]  /*269c0*/  @P0 IMAD.HI.U32 R4, R2, R4, RZ ;  /* 0x0000000402040227 */ /* 0x002fca00078e00ff */
[----:B------:R-:W-:-:S07]  /*269d0*/  @P0 SHF.R.U32.HI R2, RZ, R5, R4 ;  /* 0x00000005ff020219 */ /* 0x000fce0000011604 */
.L_x_3226:
[----:B------:R-:W-:Y:S05]  /*269e0*/  BSYNC B0 ;  /* 0x0000000000007941 */ /* 0x000fea0003800000 */
.L_x_3224:
[----:B------:R-:W-:-:S05]  /*269f0*/  IMAD R3, R2, R3, RZ ;  /* 0x0000000302037224 */ /* 0x000fca00078e02ff */
[----:B------:R-:W-:-:S07]  /*26a00*/  VIMNMX R0, R0, R3, !PT ;  /* 0x0000000300007248 */ /* 0x000fce0007fe0100 */
.L_x_3223:
        /* <DEDUP_REMOVED lines=24> */
.L_x_3228:
        /* <DEDUP_REMOVED lines=20> */
.L_x_3231:
[----:B------:R-:W-:Y:S05]  /*26cd0*/  BSYNC B6 ;  /* 0x0000000000067941 */ /* 0x000fea0003800000 */
.L_x_3230:
        /* <DEDUP_REMOVED lines=19> */
[----:B0-2---:R-:W-:Y:S05]  /*26e10*/  CALL.ABS.NOINC R2 ;  /* 0x0000000002007343 */ /* 0x005fea0003c00000 */
.L_x_3234:
        /* <DEDUP_REMOVED lines=15> */
.L_x_3233:
[----:B------:R-:W-:Y:S05]  /*26f10*/  BSYNC B6 ;  /* 0x0000000000067941 */ /* 0x000fea0003800000 */
.L_x_3232:
[----:B------:R-:W-:Y:S01]  /*26f20*/  ULDC.64 UR4, c[0x0][0xaf0] ;  /* 0x0002bc0000047ab9 */ /* 0x000fe20000000a00 */
[----:B------:R-:W1:Y:S01]  /*26f30*/  S2R R17, SR_TID.X ;  /* 0x0000000000117919 */ /* 0x000e620000002100 */
[----:B------:R-:W-:Y:S01]  /*26f40*/  ISETP.NE.U32.AND P0, PT, RZ, UR4, PT ;  /* 0x00000004ff007c0c */ /* 0x000fe2000bf05070 */
[----:B------:R-:W-:Y:S01]  /*26f50*/  IMAD.MOV.U32 R29, RZ, RZ, R19 ;  /* 0x000000ffff1d7224 */ /* 0x000fe200078e0013 */
[----:B------:R-:W-:Y:S01]  /*26f60*/  ULDC UR4, c[0x0][0x320] ;  /* 0x0000c80000047ab9 */ /* 0x000fe20000000800 */
[----:B------:R-:W2:Y:S01]  /*26f70*/  S2R R28, SR_TID.X ;  /* 0x00000000001c7919 */ /* 0x000ea20000002100 */
[----:B------:R-:W-:Y:S01]  /*26f80*/  ISETP.NE.AND.EX P0, PT, RZ, UR5, PT, P0 ;  /* 0x00000005ff007c0c */ /* 0x000fe2000bf05300 */
[----:B------:R-:W3:-:S12]  /*26f90*/  LDC R10, c[0x0][0x430] ;  /* 0x00010c00ff0a7b82 */ /* 0x000ed80000000800 */
[----:B------:R-:W4:Y:S01]  /*26fa0*/  @P0 LDC.64 R2, c[0x0][0xaf0] ;  /* 0x0002bc00ff020b82 */ /* 0x000f220000000a00 */
[----:B-1----:R-:W-:-:S05]  /*26fb0*/  IMAD.SHL.U32 R17, R17, 0x8, RZ ;  /* 0x0000000811117824 */ /* 0x002fca00078e00ff */
[----:B------:R-:W-:-:S04]  /*26fc0*/  LOP3.LUT R17, R17, 0x38, RZ, 0xc0, !PT ;  /* 0x0000003811117812 */ /* 0x000fc800078ec0ff */
[----:B------:R-:W-:Y:S01]  /*26fd0*/  LOP3.LUT R31, R17, 0x180, RZ, 0xfc, !PT ;  /* 0x00000180111f7812 */ /* 0x000fe200078efcff */
[----:B----4-:R-:W-:Y:S01]  /*26fe0*/  @P0 IMAD.WIDE R2, R19, 0x4, R2 ;  /* 0x0000000413020825 */ /* 0x010fe200078e0202 */
[C---:B------:R-:W-:Y:S02]  /*26ff0*/  LOP3.LUT R20, R17.reuse, 0x40, RZ, 0xfc, !PT ;  /* 0x0000004011147812 */ /* 0x040fe400078efcff */
[----:B------:R-:W-:Y:S02]  /*27000*/  LOP3.LUT R17, R17, 0x1c0, RZ, 0xfc, !PT ;  /* 0x000001c011117812 */ /* 0x000fe400078efcff */
[----:B------:R1:W5:Y:S01]  /*27010*/  @P0 LDG.E R29, desc[UR36][R2.64] ;  /* 0x00000024021d0981 */ /* 0x000362000c1e1900 */
[----:B--2---:R-:W-:Y:S01]  /*27020*/  IMAD.SHL.U32 R21, R28, 0x8, RZ ;  /* 0x000000081c157824 */ /* 0x004fe200078e00ff */
[----:B------:R-:W-:Y:S01]  /*27030*/  ISETP.GE.AND P0, PT, R17, UR4, PT ;  /* 0x0000000411007c0c */ /* 0x000fe2000bf06270 */
[----:B------:R-:W-:Y:S01]  /*27040*/  UMOV UR5, 0xffffffff ;  /* 0xffffffff00057882 */ /* 0x000fe20000000000 */
[----:B------:R-:W2:Y:S01]  /*27050*/  S2R R17, SR_TID.X ;  /* 0x0000000000117919 */ /* 0x000ea20000002100 */
[----:B------:R-:W-:-:S02]  /*27060*/  ISETP.GE.AND P3, PT, R20, UR4, PT ;  /* 0x0000000414007c0c */ /* 0x000fc4000bf66270 */
[----:B------:R-:W-:Y:S01]  /*27070*/  LOP3.LUT R21, R21, 0x38, RZ, 0xc0, !PT ;  /* 0x0000003815157812 */ /* 0x000fe200078ec0ff */
[----:B------:R-:W4:Y:S01]  /*27080*/  S2R R20, SR_TID.X ;  /* 0x0000000000147919 */ /* 0x000f220000002100 */
[----:B------:R-:W-:Y:S02]  /*27090*/  ISETP.GE.AND P1, PT, R31, UR4, PT ;  /* 0x000000041f007c0c */ /* 0x000fe4000bf26270 */
[----:B------:R-:W-:Y:S02]  /*270a0*/  ISETP.GE.AND P2, PT, R21, UR4, PT ;  /* 0x0000000415007c0c */ /* 0x000fe4000bf46270 */
[----:B------:R-:W-:Y:S02]  /*270b0*/  LOP3.LUT R22, R22, 0xfffffdff, RZ, 0xc0, !PT ;  /* 0xfffffdff16167812 */ /* 0x000fe400078ec0ff */
[----:B------:R-:W-:Y:S02]  /*270c0*/  LEA R0, R30, 0xffffffc0, 0x6 ;  /* 0xffffffc01e007811 */ /* 0x000fe400078e30ff */
[----:B------:R-:W-:-:S02]  /*270d0*/  SEL R6, RZ, 0x40, P1 ;  /* 0x00000040ff067807 */ /* 0x000fc40000800000 */
[----:B------:R-:W-:Y:S02]  /*270e0*/  @P3 LOP3.LUT R22, R22, 0x200, RZ, 0xfc, !PT ;  /* 0x0000020016163812 */ /* 0x000fe400078efcff */
[----:B0-----:R-:W-:Y:S02]  /*270f0*/  SEL R30, RZ, 0x80, P0 ;  /* 0x00000080ff1e7807 */ /* 0x001fe40000000000 */
[----:B------:R-:W-:-:S04]  /*27100*/  LOP3.LUT R22, R22, 0xfffffbff, RZ, 0xc0, !PT ;  /* 0xfffffbff16167812 */ /* 0x000fc800078ec0ff */
[----:B------:R-:W-:-:S04]  /*27110*/  @P2 LOP3.LUT R22, R22, 0x400, RZ, 0xfc, !PT ;  /* 0x0000040016162812 */ /* 0x000fc800078efcff */
[----:B------:R-:W-:Y:S01]  /*27120*/  LOP3.LUT R22, R22, 0xffffffdf, RZ, 0xc0, !PT ;  /* 0xffffffdf16167812 */ /* 0x000fe200078ec0ff */
[----:B--2---:R-:W-:-:S05]  /*27130*/  IMAD.SHL.U32 R17, R17, 0x8, RZ ;  /* 0x0000000811117824 */ /* 0x004fca00078e00ff */
[----:B------:R-:W-:-:S04]  /*27140*/  LOP3.LUT R17, R17, 0x38, RZ, 0xc0, !PT ;  /* 0x0000003811117812 */ /* 0x000fc800078ec0ff */
[----:B------:R-:W-:Y:S01]  /*27150*/  LOP3.LUT R31, R17, 0x80, RZ, 0xfc, !PT ;  /* 0x00000080111f7812 */ /* 0x000fe200078efcff */
[C---:B------:R-:W-:Y:S01]  /*27160*/  IMAD.SHL.U32 R17, R28.reuse, 0x8, RZ ;  /* 0x000000081c117824 */ /* 0x040fe200078e00ff */
[----:B------:R-:W-:Y:S02]  /*27170*/  LOP3.LUT R28, R28, 0x7f, RZ, 0xc0, !PT ;  /* 0x0000007f1c1c7812 */ /* 0x000fe400078ec0ff */
[----:B------:R-:W-:Y:S02]  /*27180*/  ISETP.GE.AND P5, PT, R31, UR4, PT ;  /* 0x000000041f007c0c */ /* 0x000fe4000bfa6270 */
[----:B------:R-:W-:Y:S02]  /*27190*/  LOP3.LUT R17, R17, 0x38, RZ, 0xc0, !PT ;  /* 0x0000003811117812 */ /* 0x000fe400078ec0ff */
[----:B------:R-:W-:Y:S02]  /*271a0*/  SHF.R.U32.HI R31, RZ, 0x3, R28 ;  /* 0x00000003ff1f7819 */ /* 0x000fe4000001161c */
[----:B------:R-:W-:Y:S01]  /*271b0*/  LOP3.LUT R28, R17, 0xc0, RZ, 0xfc, !PT ;  /* 0x000000c0111c7812 */ /* 0x000fe200078efcff */
[----:B----4-:R-:W-:-:S03]  /*271c0*/  IMAD.SHL.U32 R17, R20, 0x10, RZ ;  /* 0x0000001014117824 */ /* 0x010fc600078e00ff */
[----:B------:R-:W-:Y:S02]  /*271d0*/  ISETP.GE.AND P4, PT, R28, UR4, PT ;  /* 0x000000041c007c0c */ /* 0x000fe4000bf86270 */
[C---:B------:R-:W-:Y:S02]  /*271e0*/  LOP3.LUT R28, R21.reuse, 0x100, RZ, 0xfc, !PT ;  /* 0x00000100151c7812 */ /* 0x040fe400078efcff */
[----:B------:R-:W-:Y:S02]  /*271f0*/  LOP3.LUT R21, R21, 0x140, RZ, 0xfc, !PT ;  /* 0x0000014015157812 */ /* 0x000fe400078efcff */
[----:B------:R-:W-:Y:S02]  /*27200*/  @P5 LOP3.LUT R22, R22, 0x20, RZ, 0xfc, !PT ;  /* 0x0000002016165812 */ /* 0x000fe400078efcff */
[----:B------:R-:W-:Y:S02]  /*27210*/  ISETP.GE.AND P2, PT, R21, UR4, PT ;  /* 0x0000000415007c0c */ /* 0x000fe4000bf46270 */
[----:B------:R-:W-:-:S02]  /*27220*/  LOP3.LUT R22, R22, 0xffffffef, RZ, 0xc0, !PT ;  /* 0xffffffef16167812 */ /* 0x000fc400078ec0ff */
[----:B------:R-:W-:Y:S02]  /*27230*/  ISETP.GE.AND P3, PT, R28, UR4, PT ;  /* 0x000000041c007c0c */ /* 0x000fe4000bf66270 */
[----:B------:R-:W-:Y:S02]  /*27240*/  @P4 LOP3.LUT R22, R22, 0x10, RZ, 0xfc, !PT ;  /* 0x0000001016164812 */ /* 0x000fe400078efcff */
[----:B------:R-:W-:Y:S02]  /*27250*/  LOP3.LUT R17, R31, 0x70, R17, 0xf8, !PT ;  /* 0x000000701f117812 */ /* 0x000fe400078ef811 */
[----:B------:R-:W-:-:S03]  /*27260*/  LOP3.LUT R22, R22, 0xfffffffb, RZ, 0xc0, !PT ;  /* 0xfffffffb16167812 */ /* 0x000fc600078ec0ff */
[----:B------:R-:W-:Y:S01]  /*27270*/  IMAD.IADD R7, R17, 0x1, R0 ;  /* 0x0000000111077824 */ /* 0x000fe200078e0200 */
[----:B------:R-:W-:-:S04]  /*27280*/  @P2 LOP3.LUT R22, R22, 0x4, RZ, 0xfc, !PT ;  /* 0x0000000416162812 */ /* 0x000fc800078efcff */
[----:B------:R-:W-:-:S04]  /*27290*/  LOP3.LUT R22, R22, 0xfffffff7, RZ, 0xc0, !PT ;  /* 0xfffffff716167812 */ /* 0x000fc800078ec0ff */
[----:B------:R-:W-:Y:S01]  /*272a0*/  @P3 LOP3.LUT R22, R22, 0x8, RZ, 0xfc, !PT ;  /* 0x0000000816163812 */ /* 0x000fe200078efcff */
[----:B-1-3--:R-:W-:Y:S06]  /*272b0*/  BRA.DIV UR5, `(.L_x_3235) ;  /* 0x0000004e05ac7947 */ /* 0x00afec000b800000 */
.L_x_3308:
[----:B------:R-:W-:Y:S01]  /*272c0*/  ISETP.NE.AND P1, PT, R10, 0x1, PT ;  /* 0x000000010a00780c */ /* 0x000fe20003f25270 */
[----:B------:R-:W-:Y:S01]  /*272d0*/  IMAD.MOV.U32 R37, RZ, RZ, RZ ;  /* 0x000000ffff257224 */ /* 0x000fe200078e00ff */
[C---:B------:R-:W-:Y:S01]  /*272e0*/  ISETP.GE.AND P0, PT, R7.reuse, R27, PT ;  /* 0x0000001b0700720c */ /* 0x040fe20003f06270 */
[----:B------:R-:W-:Y:S01]  /*272f0*/  IMAD.IADD R7, R7, 0x1, R32 ;  /* 0x0000000107077824 */ /* 0x000fe200078e0220 */
[----:B-----5:R-:W-:Y:S02]  /*27300*/  SHF.R.S32.HI R34, RZ, 0x1f, R29 ;  /* 0x0000001fff227819 */ /* 0x020fe4000001141d */
[----:B------:R-:W-:Y:S01]  /*27310*/  ISETP.GT.U32.OR P0, PT, R17, 0x3f, P0 ;  /* 0x0000003f1100780c */ /* 0x000fe20000704470 */
[----:B------:R-:W-:Y:S01]  /*27320*/  IMAD.MOV.U32 R8, RZ, RZ, R7 ;  /* 0x000000ffff087224 */ /* 0x000fe200078e0007 */
[C---:B------:R-:W-:Y:S02]  /*27330*/  LOP3.LUT P6, RZ, R22.reuse, 0x400, RZ, 0xc0, !PT ;  /* 0x0000040016ff7812 */ /* 0x040fe400078cc0ff */
[----:B------:R-:W-:-:S03]  /*27340*/  LOP3.LUT R22, R22, 0xffffdfff, RZ, 0xc0, !PT ;  /* 0xffffdfff16167812 */ /* 0x000fc600078ec0ff */
[----:B------:R-:W0:Y:S01]  /*27350*/  @P1 LDC R3, c[0x0][0x434] ;  /* 0x00010d00ff031b82 */ /* 0x000e220000000800 */
[----:B------:R-:W-:-:S07]  /*27360*/  @P1 LOP3.LUT R22, R22, 0x2000, RZ, 0xfc, !PT ;  /* 0x0000200016161812 */ /* 0x000fce00078efcff */
        /* <DEDUP_REMOVED lines=33> */
[----:B------:R-:W-:Y:S01]  /*27580*/  IMAD R2, R10, R2, R7 ;  /* 0x000000020a027224 */ /* 0x000fe200078e0207 */
[----:B------:R0:W-:Y:S04]  /*27590*/  STL [R1+0x448], R6 ;  /* 0x0004480601007387 */ /* 0x0001e80000100800 */
[----:B------:R0:W-:Y:S05]  /*275a0*/  STL [R1+0x428], R2 ;  /* 0x0004280201007387 */ /* 0x0001ea0000100800 */
[----:B------:R-:W-:-:S04]  /*275b0*/  @P0 LOP3.LUT R22, R22, 0x1000, RZ, 0xfc, !PT ;  /* 0x0000100016160812 */ /* 0x000fc800078efcff */
[----:B------:R-:W-:-:S04]  /*275c0*/  LOP3.LUT R22, R22, 0xfffffffe, RZ, 0xc0, !PT ;  /* 0xfffffffe16167812 */ /* 0x000fc800078ec0ff */
[----:B------:R-:W-:Y:S01]  /*275d0*/  @P1 LOP3.LUT R22, R22, 0x1, RZ, 0xfc, !PT ;  /* 0x0000000116161812 */ /* 0x000fe200078efcff */
[----:B0-----:R-:W-:Y:S06]  /*275e0*/  @!P0 BRA `(.L_x_3236) ;  /* 0x0000000000048947 */ /* 0x001fec0003800000 */
[----:B------:R-:W-:Y:S01]  /*275f0*/  BPT.TRAP 0x1 ;  /* 0x000000040000795c */ /* 0x000fe20000300000 */
.L_x_3236:
        /* <DEDUP_REMOVED lines=9> */
.L_x_3309:
[----:B------:R-:W-:Y:S05]  /*27690*/  BSYNC B0 ;  /* 0x0000000000007941 */ /* 0x000fea0003800000 */
.L_x_3237:
[----:B------:R-:W0:Y:S01]  /*276a0*/  LDL R2, [R1+0x428] ;  /* 0x0004280001027983 */ /* 0x000e220000100800 */
[----:B------:R-:W-:Y:S01]  /*276b0*/  ULDC.64 UR4, c[0x0][0x300] ;  /* 0x0000c00000047ab9 */ /* 0x000fe20000000a00 */
[----:B-----5:R-:W-:Y:S02]  /*276c0*/  SHF.R.S32.HI R4, RZ, 0x1f, R37 ;  /* 0x0000001fff047819 */ /* 0x020fe40000011425 */
[----:B------:R-:W-:-:S03]  /*276d0*/  LOP3.LUT R22, R22, 0xfffffffd, RZ, 0xc0, !PT ;  /* 0xfffffffd16167812 */ /* 0x000fc600078ec0ff */
[----:B------:R-:W-:Y:S01]  /*276e0*/  STL [R1+0x440], R4 ;  /* 0x0004400401007387 */ /* 0x000fe20000100800 */
[----:B0-----:R-:W-:-:S05]  /*276f0*/  SHF.R.S32.HI R0, RZ, 0x1f, R2 ;  /* 0x0000001fff007819 */ /* 0x001fca0000011402 */
[----:B------:R0:W-:Y:S02]  /*27700*/  STL [R1+0x43c], R0 ;  /* 0x00043c0001007387 */ /* 0x0001e40000100800 */
[----:B0-----:R-:W-:-:S04]  /*27710*/  IMAD R0, R0, UR4, RZ ;  /* 0x0000000400007c24 */ /* 0x001fc8000f8e02ff */
[C---:B------:R-:W-:Y:S02]  /*27720*/  IMAD R0, R2.reuse, UR5, R0 ;  /* 0x0000000502007c24 */ /* 0x040fe4000f8e0200 */
[----:B------:R-:W-:Y:S01]  /*27730*/  IMAD.WIDE.U32 R2, R2, UR4, RZ ;  /* 0x0000000402027c25 */ /* 0x000fe2000f8e00ff */
[----:B------:R-:W-:-:S03]  /*27740*/  ULDC.64 UR4, c[0x0][0x310] ;  /* 0x0000c40000047ab9 */ /* 0x000fc60000000a00 */
[----:B------:R-:W-:Y:S02]  /*27750*/  IMAD.IADD R3, R3, 0x1, R0 ;  /* 0x0000000103037824 */ /* 0x000fe400078e0200 */
[----:B------:R-:W-:Y:S02]  /*27760*/  IMAD R0, R4, UR4, RZ ;  /* 0x0000000404007c24 */ /* 0x000fe4000f8e02ff */
[----:B------:R-:W0:Y:S01]  /*27770*/  S2R R4, SR_TID.X ;  /* 0x0000000000047919 */ /* 0x000e220000002100 */
        /* <DEDUP_REMOVED lines=52> */
.L_x_3319:
        /* <DEDUP_REMOVED lines=10> */
.L_x_3240:
        /* <DEDUP_REMOVED lines=11> */
.L_x_3241:
[----:B------:R-:W-:Y:S01]  /*27c10*/  VIADD R0, R23, 0x20400 ;  /* 0x0002040017007836 */ /* 0x000fe20000000000 */
[----:B------:R-:W-:Y:S01]  /*27c20*/  LOP3.LUT P1, RZ, R22, 0x40, RZ, 0xc0, !PT ;  /* 0x0000004016ff7812 */ /* 0x000fe2000782c0ff */
[----:B------:R1:W-:-:S12]  /*27c30*/  SYNCS.ARRIVE.TRANS64.A1T0 RZ, [R17+URZ+0x38830], RZ ;  /* 0x038830ff11ff79a7 */ /* 0x0003d8000810003f */
[----:B------:R-:W-:Y:S05]  /*27c40*/  WARPSYNC.ALL ;  /* 0x0000000000007948 */ /* 0x000fea0003800000 */
[----:B------:R-:W-:Y:S01]  /*27c50*/  BAR.SYNC.DEFER_BLOCKING 0x8, 0x100 ;  /* 0x0204000000007b1d */ /* 0x000fe20000010000 */
[----:B------:R-:W-:Y:S02]  /*27c60*/  LOP3.LUT P0, RZ, R0, 0x3ff, RZ, 0xc0, !PT ;  /* 0x000003ff00ff7812 */ /* 0x000fe4000780c0ff */
[----:B------:R-:W-:-:S03]  /*27c70*/  SHF.R.S32.HI R0, RZ, 0x1f, R19 ;  /* 0x0000001fff007819 */ /* 0x000fc60000011413 */
[----:B------:R-:W-:Y:S01]  /*27c80*/  BSSY B6, `(.L_x_3242) ;  /* 0x0000018000067945 */ /* 0x000fe20003800000 */
[----:B------:R-:W-:Y:S02]  /*27c90*/  SEL R31, R0, RZ, !P1 ;  /* 0x000000ff001f7207 */ /* 0x000fe40004800000 */
[----:B------:R-:W-:-:S03]  /*27ca0*/  SEL R0, R19, RZ, !P1 ;  /* 0x000000ff13007207 */ /* 0x000fc60004800000 */
[----:B------:R-:W-:Y:S04]  /*27cb0*/  STL [R1+0x438], R31 ;  /* 0x0004381f01007387 */ /* 0x000fe80000100800 */
[----:B------:R2:W-:Y:S02]  /*27cc0*/  STL [R1+0x42c], R0 ;  /* 0x00042c0001007387 */ /* 0x0005e40000100800 */
[----:B--2---:R-:W-:-:S05]  /*27cd0*/  SHF.R.S32.HI R0, RZ, 0x1f, R36 ;  /* 0x0000001fff007819 */ /* 0x004fca0000011424 */
[----:B------:R2:W-:Y:S01]  /*27ce0*/  STL [R1+0x430], R0 ;  /* 0x0004300001007387 */ /* 0x0005e20000100800 */
        /* <DEDUP_REMOVED lines=16> */
[----:B012---:R-:W-:Y:S05]  /*27df0*/  CALL.ABS.NOINC R2 ;  /* 0x0000000002007343 */ /* 0x007fea0003c00000 */
.L_x_3243:
[----:B------:R-:W-:Y:S05]  /*27e00*/  BSYNC B6 ;  /* 0x0000000000067941 */ /* 0x000fea0003800000 */
.L_x_3242:
[----:B------:R-:W3:Y:S01]  /*27e10*/  LDL R20, [R1+0x430] ;  /* 0x0004300001147983 */ /* 0x000ee20000100800 */
[----:B------:R-:W-:Y:S01]  /*27e20*/  IMAD.MOV.U32 R5, RZ, RZ, R31 ;  /* 0x000000ffff057224 */ /* 0x000fe200078e001f */
[----:B------:R-:W-:Y:S02]  /*27e30*/  ULDC.64 UR4, c[0x0][0x298] ;  /* 0x0000a60000047ab9 */ /* 0x000fe40000000a00 */
[----:B------:R-:W4:Y:S01]  /*27e40*/  LDL R21, [R1+0x42c] ;  /* 0x00042c0001157983 */ /* 0x000f220000100800 */
[----:B0-----:R-:W0:Y:S01]  /*27e50*/  S2R R2, SR_TID.X ;  /* 0x0000000000027919 */ /* 0x001e220000002100 */
[----:B------:R-:W1:Y:S01]  /*27e60*/  S2R R31, SR_TID.X ;  /* 0x00000000001f7919 */ /* 0x000e620000002100 */
[----:B0-----:R-:W-:-:S04]  /*27e70*/  LOP3.LUT R2, R2, 0x7f, RZ, 0xc0, !PT ;  /* 0x0000007f02027812 */ /* 0x001fc800078ec0ff */
[----:B--2---:R-:W-:Y:S02]  /*27e80*/  SHF.R.U32.HI R0, RZ, 0x3, R2 ;  /* 0x00000003ff007819 */ /* 0x004fe40000011602 */
[----:B------:R-:W0:Y:S01]  /*27e90*/  LDC R2, c[0x0][0x448] ;  /* 0x00011200ff027b82 */ /* 0x000e220000000800 */
[----:B---3--:R-:W-:Y:S02]  /*27ea0*/  IMAD.MOV.U32 R4, RZ, RZ, R20 ;  /* 0x000000ffff047224 */ /* 0x008fe400078e0014 */
[----:B------:R-:W2:Y:S01]  /*27eb0*/  LDL R20, [R1+0x420] ;  /* 0x0004200001147983 */ /* 0x000ea20000100800 */
[----:B0-----:R-:W-:Y:S01]  /*27ec0*/  ISETP.NE.AND P6, PT, R2, 0x1, PT ;  /* 0x000000010200780c */ /* 0x001fe20003fc5270 */
[----:B-1----:R-:W-:-:S12]  /*27ed0*/  IMAD.SHL.U32 R31, R31, 0x10, RZ ;  /* 0x000000101f1f7824 */ /* 0x002fd800078e00ff */
[----:B------:R-:W0:Y:S08]  /*27ee0*/  @P6 LDC R3, c[0x0][0x44c] ;  /* 0x00011300ff036b82 */ /* 0x000e300000000800 */
[----:B------:R-:W1:Y:S01]  /*27ef0*/  @P6 LDC R2, c[0x0][0x450] ;  /* 0x00011400ff026b82 */ /* 0x000e620000000800 */
[----:B------:R-:W-:Y:S01]  /*27f00*/  LOP3.LUT R31, R0, 0x70, R31, 0xf8, !PT ;  /* 0x00000070001f7812 */ /* 0x000fe200078ef81f */
[----:B------:R-:W-:-:S04]  /*27f10*/  IMAD R4, R4, UR4, RZ ;  /* 0x0000000404047c24 */ /* 0x000fc8000f8e02ff */
[----:B------:R-:W-:Y:S02]  /*27f20*/  IMAD R4, R36, UR5, R4 ;  /* 0x0000000524047c24 */ /* 0x000fe4000f8e0204 */
[----:B--2---:R-:W-:-:S04]  /*27f30*/  IMAD.IADD R31, R31, 0x1, R20 ;  /* 0x000000011f1f7824 */ /* 0x004fc800078e0214 */
[----:B0-----:R-:W-:-:S04]  /*27f40*/  @P6 IMAD.HI.U32 R3, R31, R3, RZ ;  /* 0x000000031f036227 */ /* 0x001fc800078e00ff */
[----:B------:R-:W-:Y:S01]  /*27f50*/  IMAD.MOV.U32 R0, RZ, RZ, R31 ;  /* 0x000000ffff007224 */ /* 0x000fe200078e001f */
[----:B-1----:R-:W-:Y:S01]  /*27f60*/  @P6 SHF.R.U32.HI R0, RZ, R2, R3 ;  /* 0x00000002ff006219 */ /* 0x002fe20000011603 */
        /* <DEDUP_REMOVED lines=9> */
[C---:B----4-:R-:W-:Y:S01]  /*28000*/  IMAD.WIDE.U32 R2, R21.reuse, UR4, R2 ;  /* 0x0000000415027c25 */ /* 0x050fe2000f8e0002 */
[----:B------:R-:W0:Y:S03]  /*28010*/  LDC R5, c[0x0][0x448] ;  /* 0x00011200ff057b82 */ /* 0x000e260000000800 */
[----:B------:R-:W-:Y:S01]  /*28020*/  IMAD R4, R21, UR5, R4 ;  /* 0x0000000515047c24 */ /* 0x000fe2000f8e0204 */
[----:B------:R-:W1:Y:S01]  /*28030*/  S2R R6, SR_TID.X ;  /* 0x0000000000067919 */ /* 0x000e620000002100 */
[----:B------:R-:W-:Y:S01]  /*28040*/  ULDC.64 UR4, c[0x0][0x2d0] ;  /* 0x0000b40000047ab9 */ /* 0x000fe20000000a00 */
[----:B------:R2:W5:Y:S01]  /*28050*/  LDL R21, [R1+0x424] ;  /* 0x0004240001157983 */ /* 0x0005620000100800 */
[----:B------:R-:W-:Y:S01]  /*28060*/  IMAD.IADD R3, R3, 0x1, R4 ;  /* 0x0000000103037824 */ /* 0x000fe200078e0204 */
[----:B------:R-:W-:-:S05]  /*28070*/  SHF.R.S32.HI R4, RZ, 0x1f, R0 ;  /* 0x0000001fff047819 */ /* 0x000fca0000011400 */
[----:B------:R-:W-:Y:S02]  /*28080*/  IMAD R4, R4, UR4, RZ ;  /* 0x0000000404047c24 */ /* 0x000fe4000f8e02ff */
[----:B------:R-:W-:-:S04]  /*28090*/  IMAD.WIDE.U32 R2, R0, UR4, R2 ;  /* 0x0000000400027c25 */ /* 0x000fc8000f8e0002 */
[----:B------:R-:W-:Y:S01]  /*280a0*/  IMAD R4, R0, UR5, R4 ;  /* 0x0000000500047c24 */ /* 0x000fe2000f8e0204 */
[----:B------:R-:W-:Y:S01]  /*280b0*/  ULDC.64 UR4, c[0x0][0x2c8] ;  /* 0x0000b20000047ab9 */ /* 0x000fe20000000a00 */
[----:B------:R-:W-:-:S04]  /*280c0*/  IMAD.MOV R0, RZ, RZ, -R0 ;  /* 0x000000ffff007224 */ /* 0x000fc800078e0a00 */
[----:B0-----:R-:W-:Y:S02]  /*280d0*/  IMAD R0, R5, R0, R31 ;  /* 0x0000000005007224 */ /* 0x001fe400078e021f */
[----:B------:R-:W-:-:S03]  /*280e0*/  IMAD.IADD R3, R3, 0x1, R4 ;  /* 0x0000000103037824 */ /* 0x000fc600078e0204 */
[----:B------:R-:W-:Y:S01]  /*280f0*/  SHF.R.S32.HI R4, RZ, 0x1f, R0 ;  /* 0x0000001fff047819 */ /* 0x000fe20000011400 */
[----:B------:R-:W-:-:S04]  /*28100*/  IMAD.WIDE.U32 R2, R0, UR4, R2 ;  /* 0x0000000400027c25 */ /* 0x000fc8000f8e0002 */
[----:B------:R-:W-:-:S04]  /*28110*/  IMAD R4, R4, UR4, RZ ;  /* 0x0000000404047c24 */ /* 0x000fc8000f8e02ff */
[----:B------:R-:W-:Y:S01]  /*28120*/  IMAD R4, R0, UR5, R4 ;  /* 0x0000000500047c24 */ /* 0x000fe2000f8e0204 */
[----:B------:R-:W-:Y:S01]  /*28130*/  ULDC.64 UR4, c[0x0][0x280] ;  /* 0x0000a00000047ab9 */ /* 0x000fe20000000a00 */
[----:B-1----:R-:W-:Y:S01]  /*28140*/  IMAD.SHL.U32 R9, R6, 0x8, RZ ;  /* 0x0000000806097824 */ /* 0x002fe200078e00ff */
[C---:B------:R-:W-:Y:S01]  /*28150*/  LEA R0, P0, R2.reuse, UR4, 0x1 ;  /* 0x0000000402007c11 */ /* 0x040fe2000f8008ff */
[----:B------:R-:W-:Y:S01]  /*28160*/  IMAD.IADD R3, R3, 0x1, R4 ;  /* 0x0000000103037824 */ /* 0x000fe200078e0204 */
[----:B------:R-:W-:Y:S02]  /*28170*/  ULDC UR4, c[0x0][0x2b8] ;  /* 0x0000ae0000047ab9 */ /* 0x000fe40000000800 */
[----:B------:R-:W-:Y:S02]  /*28180*/  LOP3.LUT R9, R9, 0x38, RZ, 0xc0, !PT ;  /* 0x0000003809097812 */ /* 0x000fe400078ec0ff */
[----:B------:R-:W-:Y:S01]  /*28190*/  LEA.HI.X R2, R2, UR5, R3, 0x1, P0 ;  /* 0x0000000502027c11 */ /* 0x000fe200080f0c03 */
[----:B------:R-:W-:Y:S01]  /*281a0*/  UMOV UR5, 0xffffffff ;  /* 0xffffffff00057882 */ /* 0x000fe20000000000 */
[----:B------:R-:W-:-:S02]  /*281b0*/  LOP3.LUT R6, R6, 0x7f, RZ, 0xc0, !PT ;  /* 0x0000007f06067812 */ /* 0x000fc400078ec0ff */
[----:B------:R-:W-:Y:S02]  /*281c0*/  ISETP.GE.AND P0, PT, R9, UR4, PT ;  /* 0x0000000409007c0c */ /* 0x000fe4000bf06270 */
[----:B------:R-:W-:Y:S01]  /*281d0*/  SHF.R.U32.HI R10, RZ, 0x3, R6 ;  /* 0x00000003ff0a7819 */ /* 0x000fe20000011606 */
[----:B--2---:R-:W-:Y:S10]  /*281e0*/  BRA.DIV UR5, `(.L_x_3244) ;  /* 0x0000004605747947 */ /* 0x004ff4000b800000 */
[----:B------:R-:W0:Y:S01]  /*281f0*/  SHFL.IDX PT, R6, R0, RZ, 0x181f ;  /* 0x00181fff00067589 */ /* 0x000e2200000e0000 */
[----:B-----5:R-:W-:Y:S01]  /*28200*/  IMAD R3, R21, R5, RZ ;  /* 0x0000000515037224 */ /* 0x020fe200078e02ff */
[----:B------:R-:W-:Y:S01]  /*28210*/  LOP3.LUT R22, R22, 0xfffffeff, RZ, 0xc0, !PT ;  /* 0xfffffeff16167812 */ /* 0x000fe200078ec0ff */
[----:B------:R-:W-:Y:S01]  /*28220*/  IMAD.IADD R4, R10, 0x1, R20 ;  /* 0x000000010a047824 */ /* 0x000fe200078e0214 */
[----:B------:R-:W1:Y:S04]  /*28230*/  SHFL.IDX PT, R5, R2, RZ, 0x181f ;  /* 0x00181fff02057589 */ /* 0x000e6800000e0000 */
[----:B------:R-:W-:-:S13]  /*28240*/  ISETP.GE.AND P2, PT, R4, R3, PT ;  /* 0x000000030400720c */ /* 0x000fda0003f46270 */
[----:B------:R-:W-:Y:S02]  /*28250*/  @P2 LOP3.LUT R22, R22, 0x100, RZ, 0xfc, !PT ;  /* 0x0000010016162812 */ /* 0x000fe400078efcff */
[----:B0-----:R-:W-:Y:S02]  /*28260*/  @!P2 LEA R6, P1, R9, R6, 0x1 ;  /* 0x000000060906a211 */ /* 0x001fe400078208ff */
[----:B------:R-:W-:-:S03]  /*28270*/  LOP3.LUT R22, R22, 0xffffff7f, RZ, 0xc0, !PT ;  /* 0xffffff7f16167812 */ /* 0x000fc600078ec0ff */
[----:B-1----:R-:W-:-:S04]  /*28280*/  @!P2 IMAD.X R5, RZ, RZ, R5, P1 ;  /* 0x000000ffff05a224 */ /* 0x002fc800008e0605 */
[----:B------:R-:W-:Y:S02]  /*28290*/  @!P2 IMAD.MOV.U32 R7, RZ, RZ, R5 ;  /* 0x000000ffff07a224 */ /* 0x000fe400078e0005 */
[----:B------:R-:W-:-:S03]  /*282a0*/  VIADD R5, R4, 0x10 ;  /* 0x0000001004057836 */ /* 0x000fc60000000000 */
[----:B------:R-:W-:Y:S01]  /*282b0*/  @!PT LDS RZ, [RZ] ;  /* 0x00000000fffff984 */ /* 0x000fe20000000800 */
[----:B------:R0:W-:Y:S02]  /*282c0*/  @!P2 LDGSTS.E.BYPASS.LTC128B.128 [R25+0x20400], desc[UR36][R6.64], !P0 ;  /* 0x204000000619afae */ /* 0x0001e4000c101d64 */
[----:B------:R-:W-:Y:S02]  /*282d0*/  ISETP.GE.AND P2, PT, R5, R3, PT ;  /* 0x000000030500720c */ /* 0x000fe40003f46270 */
        /* <DEDUP_REMOVED lines=9> */
[----:B------:R-:W-:Y:S02]  /*28370*/  ISETP.GE.AND P2, PT, R5, R3, PT ;  /* 0x000000030500720c */ /* 0x000fe40003f46270 */
[----:B------:R-:W-:Y:S04]  /*28380*/  SHFL.IDX PT, R5, R2, 0x2, 0x181f ;  /* 0x00581f0002057f89 */ /* 0x000fe800000e0000 */
[----:B0-----:R-:W0:Y:S07]  /*28390*/  SHFL.IDX PT, R6, R0, 0x2, 0x181f ;  /* 0x00581f0000067f89 */ /* 0x001e2e00000e0000 */
[----:B------:R-:W-:Y:S01]  /*283a0*/  @P2 LOP3.LUT R22, R22, 0x40, RZ, 0xfc, !PT ;  /* 0x0000004016162812 */ /* 0x000fe200078efcff */
[----:B------:R-:W1:Y:S01]  /*283b0*/  SHFL.IDX PT, R0, R0, 0x3, 0x181f ;  /* 0x00781f0000007f89 */ /* 0x000e6200000e0000 */
[----:B0-----:R-:W-:-:S05]  /*283c0*/  @!P2 LEA R6, P1, R9, R6, 0x1 ;  /* 0x000000060906a211 */ /* 0x001fca00078208ff */
[----:B------:R-:W-:-:S04]  /*283d0*/  @!P2 IMAD.X R5, RZ, RZ, R5, P1 ;  /* 0x000000ffff05a224 */ /* 0x000fc800008e0605 */
[----:B------:R-:W-:Y:S02]  /*283e0*/  @!P2 IMAD.MOV.U32 R7, RZ, RZ, R5 ;  /* 0x000000ffff07a224 */ /* 0x000fe400078e0005 */
[----:B------:R0:W2:Y:S04]  /*283f0*/  SHFL.IDX PT, R5, R2, 0x3, 0x181f ;  /* 0x00781f0002057f89 */ /* 0x0000a800000e0000 */
[----:B-1----:R0:W-:Y:S02]  /*28400*/  @!P2 LDGSTS.E.BYPASS.LTC128B.128 [R25+0x21400], desc[UR36][R6.64], !P0 ;  /* 0x214000000619afae */ /* 0x0021e4000c101d64 */
.L_x_3328:
[----:B------:R-:W-:Y:S01]  /*28410*/  VIADD R4, R4, 0x30 ;  /* 0x0000003004047836 */ /* 0x000fe20000000000 */
[----:B------:R-:W-:-:S04]  /*28420*/  LOP3.LUT R22, R22, 0xfffeffff, RZ, 0xc0, !PT ;  /* 0xfffeffff16167812 */ /* 0x000fc800078ec0ff */
[----:B------:R-:W-:-:S13]  /*28430*/  ISETP.GE.AND P2, PT, R4, R3, PT ;  /* 0x000000030400720c */ /* 0x000fda0003f46270 */
[----:B0-----:R-:W-:Y:S02]  /*28440*/  @!P2 LEA R2, P1, R9, R0, 0x1 ;  /* 0x000000000902a211 */ /* 0x001fe400078208ff */
[----:B------:R-:W-:-:S03]  /*28450*/  @P2 LOP3.LUT R22, R22, 0x10000, RZ, 0xfc, !PT ;  /* 0x0001000016162812 */ /* 0x000fc600078efcff */
[----:B--2---:R-:W-:-:S05]  /*28460*/  @!P2 IMAD.X R3, RZ, RZ, R5, P1 ;  /* 0x000000ffff03a224 */ /* 0x004fca00008e0605 */
[----:B------:R-:W-:Y:S01]  /*28470*/  @!PT LDS RZ, [RZ] ;  /* 0x00000000fffff984 */ /* 0x000fe20000000800 */
[----:B------:R-:W-:Y:S01]  /*28480*/  @!PT LDS RZ, [RZ] ;  /* 0x00000000fffff984 */ /* 0x000fe20000000800 */
[----:B------:R-:W-:Y:S01]  /*28490*/  @!PT LDS RZ, [RZ] ;  /* 0x00000000fffff984 */ /* 0x000fe20000000800 */
[----:B------:R0:W-:Y:S01]  /*284a0*/  @!P2 LDGSTS.E.BYPASS.LTC128B.128 [R25+0x21c00], desc[UR36][R2.64], !P0 ;  /* 0x21c000000219afae */ /* 0x0001e2000c101d64 */
[----:B------:R-:W-:Y:S01]  /*284b0*/  PLOP3.LUT P0, PT, PT, PT, PT, 0x80, 0x0 ;  /* 0x000000000000781c */ /* 0x000fe20003f0f070 */
[----:B------:R-:W-:-:S12]  /*284c0*/  NOP ;  /* 0x0000000000007918 */ /* 0x000fd80000000000 */
.L_x_3245:
        /* <DEDUP_REMOVED lines=28> */
.L_x_3247:
[----:B------:R-:W-:Y:S05]  /*28690*/  BSYNC B6 ;  /* 0x0000000000067941 */ /* 0x000fea0003800000 */
.L_x_3246:
        /* <DEDUP_REMOVED lines=49> */
[----:B------:R-:W-:Y:S01]  /*289b0*/  LOP3.LUT R7, R21, 0x80, RZ, 0xfc, !PT ;  /* 0x0000008015077812 */ /* 0x000fe200078efcff */
[----:B------:R-:W-:Y:S01]  /*289c0*/  IMAD.IADD R6, R3, 0x1, R0 ;  /* 0x0000000103067824 */ /* 0x000fe200078e0200 */
[----:B------:R-:W-:Y:S01]  /*289d0*/  LEA R0, P0, R2, UR4, 0x1 ;  /* 0x0000000402007c11 */ /* 0x000fe2000f8008ff */
[----:B------:R-:W-:Y:S01]  /*289e0*/  ULDC UR4, c[0x0][0x3b8] ;  /* 0x0000ee0000047ab9 */ /* 0x000fe20000000800 */
[----:B------:R-:W-:Y:S02]  /*289f0*/  LOP3.LUT R20, R20, 0x38, RZ, 0xc0, !PT ;  /* 0x0000003814147812 */ /* 0x000fe400078ec0ff */
[----:B------:R-:W-:Y:S02]  /*28a00*/  ISETP.GE.AND P4, PT, R7, UR4, PT ;  /* 0x0000000407007c0c */ /* 0x000fe4000bf86270 */
        /* <DEDUP_REMOVED lines=109> */
.L_x_3338:
        /* <DEDUP_REMOVED lines=23> */
.L_x_3250:
[----:B------:R-:W-:Y:S05]  /*29250*/  BSYNC B0 ;  /* 0x0000000000007941 */ /* 0x000fea0003800000 */
.L_x_3249:
[----:B------:R-:W-:Y:S01]  /*29260*/  NOP ;  /* 0x0000000000007918 */ /* 0x000fe20000000000 */
[----:B------:R-:W-:-:S13]  /*29270*/  PLOP3.LUT P0, PT, PT, PT, PT, 0x80, 0x0 ;  /* 0x000000000000781c */ /* 0x000fda0003f0f070 */
.L_x_3251:
        /* <DEDUP_REMOVED lines=18> */
.L_x_3339:
[----:B------:R-:W-:Y:S05]  /*293a0*/  BSYNC B0 ;  /* 0x0000000000007941 */ /* 0x000fea0003800000 */
.L_x_3252:
[----:B------:R-:W-:-:S05]  /*293b0*/  IMAD.U32 R2, RZ, RZ, UR38 ;  /* 0x00000026ff027e24 */ /* 0x000fca000f8e00ff */
[----:B------:R-:W-:-:S13]  /*293c0*/  ISETP.NE.AND P0, PT, R2, 0x3, PT ;  /* 0x000000030200780c */ /* 0x000fda0003f05270 */
[----:B------:R-:W-:Y:S05]  /*293d0*/  @!P0 BRA `(.L_x_3254) ;  /* 0x0000000000048947 */ /* 0x000fea0003800000 */
[----:B------:R-:W-:Y:S01]  /*293e0*/  BPT.TRAP 0x1 ;  /* 0x000000040000795c */ /* 0x000fe20000300000 */
.L_x_3254:
[----:B0-----:R-:W-:Y:S01]  /*293f0*/  SHF.L.U32 R0, R26, 0x1f, RZ ;  /* 0x0000001f1a007819 */ /* 0x001fe200000006ff */
[----:B------:R-:W-:Y:S03]  /*29400*/  BSSY B0, `(.L_x_3255) ;  /* 0x0000003000007945 */ /* 0x000fe60003800000 */
[----:B------:R-:W0:Y:S02]  /*29410*/  SYNCS.PHASECHK.TRANS64.TRYWAIT P0, [R17+URZ+0x38860], R0 ;  /* 0x03886000110075a7 */ /* 0x000e24000800017f */
[----:B0-----:R-:W-:Y:S05]  /*29420*/  @!P0 BRA `(.L_x_3256) ;  /* 0x0000004000f88947 */ /* 0x001fea0003800000 */
.L_x_3340:
[----:B------:R-:W-:Y:S05]  /*29430*/  BSYNC B0 ;  /* 0x0000000000007941 */ /* 0x000fea0003800000 */
.L_x_3255:
[----:B------:R-:W0:Y:S01]  /*29440*/  LDL.LU R3, [R1+0x43c] ;  /* 0x00043c0001037983 */ /* 0x000e220000300800 */
[----:B------:R-:W-:-:S03]  /*29450*/  ULDC.64 UR4, c[0x0][0x328] ;  /* 0x0000ca0000047ab9 */ /* 0x000fc60000000a00 */
[----:B------:R-:W2:Y:S04]  /*29460*/  LDL.LU R2, [R1+0x428] ;  /* 0x0004280001027983 */ /* 0x000ea80000300800 */
        /* <DEDUP_REMOVED lines=107> */
.L_x_3350:
        /* <DEDUP_REMOVED lines=34> */
.L_x_3258:
        /* <DEDUP_REMOVED lines=11> */
.L_x_3259:
[----:B------:R-:W2:Y:S01]  /*29df0*/  LDL.LU R2, [R1+0x434] ;  /* 0x0004340001027983 */ /* 0x000ea20000300800 */
[----:B------:R1:W-:Y:S01]  /*29e00*/  SYNCS.ARRIVE.TRANS64.A1T0 RZ, [R17+URZ+0x38850], RZ ;  /* 0x038850ff11ff79a7 */ /* 0x0003e2000810003f */
[----:B------:R-:W-:Y:S01]  /*29e10*/  BSSY B0, `(.L_x_3260) ;  /* 0x00000f7000007945 */ /* 0x000fe20003800000 */
[----:B--2---:R-:W-:-:S05]  /*29e20*/  VIADD R7, R2, 0xfffffffe ;  /* 0xfffffffe02077836 */ /* 0x004fca0000000000 */
[----:B------:R-:W-:-:S13]  /*29e30*/  ISETP.GE.AND P0, PT, R7, R33, PT ;  /* 0x000000210700720c */ /* 0x000fda0003f06270 */
[----:B-1----:R-:W-:Y:S05]  /*29e40*/  @!P0 BRA `(.L_x_3261) ;  /* 0x0000000c00cc8947 */ /* 0x002fea0003800000 */
[----:B------:R-:W2:Y:S01]  /*29e50*/  LDL.LU R2, [R1+0x448] ;  /* 0x0004480001027983 */ /* 0x000ea20000300800 */
[----:B------:R-:W-:-:S04]  /*29e60*/  LOP3.LUT R30, R30, 0x80, RZ, 0xc0, !PT ;  /* 0x000000801e1e7812 */ /* 0x000fc800078ec0ff */
[----:B------:R-:W-:Y:S02]  /*29e70*/  SHF.R.U32.HI R30, RZ, 0x3, R30 ;  /* 0x00000003ff1e7819 */ /* 0x000fe4000001161e */
[----:B--2---:R-:W-:-:S04]  /*29e80*/  LOP3.LUT R31, R2, 0x40, RZ, 0xc0, !PT ;  /* 0x00000040021f7812 */ /* 0x004fc800078ec0ff */
[----:B------:R-:W-:-:S07]  /*29e90*/  SHF.R.U32.HI R31, RZ, 0x2, R31 ;  /* 0x00000002ff1f7819 */ /* 0x000fce000001161f */
.L_x_3274:
[----:B-1----:R-:W1:Y:S01]  /*29ea0*/  S2R R2, SR_TID.X ;  /* 0x0000000000027919 */ /* 0x002e620000002100 */
[----:B--2---:R-:W2:Y:S01]  /*29eb0*/  LDC R4, c[0x0][0x430] ;  /* 0x00010c00ff047b82 */ /* 0x004ea20000000800 */
[----:B---3--:R-:W-:Y:S01]  /*29ec0*/  IMAD R6, R7, 0x40, R32 ;  /* 0x0000004007067824 */ /* 0x008fe200078e0220 */
[----:B------:R-:W-:Y:S05]  /*29ed0*/  YIELD ;  /* 0x0000000000007946 */ /* 0x000fea0003800000 */
[----:B------:R-:W3:Y:S01]  /*29ee0*/  S2R R3, SR_TID.X ;  /* 0x0000000000037919 */ /* 0x000ee20000002100 */
[----:B------:R-:W-:Y:S01]  /*29ef0*/  IMAD.U32 R11, RZ, RZ, UR38 ;  /* 0x00000026ff0b7e24 */ /* 0x000fe2000f8e00ff */
[----:B------:R-:W-:Y:S01]  /*29f00*/  ULDC UR4, c[0x0][0x430] ;  /* 0x00010c0000047ab9 */ /* 0x000fe20000000800 */
[----:B------:R-:W-:Y:S01]  /*29f10*/  VIADD R24, R24, 0x1 ;  /* 0x0000000118187836 */ /* 0x000fe20000000000 */
[----:B--2---:R-:W-:-:S02]  /*29f20*/  ISETP.NE.AND P0, PT, R4, 0x1, PT ;  /* 0x000000010400780c */ /* 0x004fc40003f05270 */
[----:B-1----:R-:W-:-:S04]  /*29f30*/  LOP3.LUT R2, R2, 0x7f, RZ, 0xc0, !PT ;  /* 0x0000007f02027812 */ /* 0x002fc800078ec0ff */
[----:B------:R-:W-:Y:S01]  /*29f40*/  SHF.R.U32.HI R2, RZ, 0x3, R2 ;  /* 0x00000003ff027819 */ /* 0x000fe20000011602 */
[----:B---3--:R-:W-:-:S06]  /*29f50*/  IMAD.SHL.U32 R4, R3, 0x10, RZ ;  /* 0x0000001003047824 */ /* 0x008fcc00078e00ff */
[----:B------:R-:W1:Y:S01]  /*29f60*/  @P0 LDC R3, c[0x0][0x434] ;  /* 0x00010d00ff030b82 */ /* 0x000e620000000800 */
[----:B------:R-:W-:-:S04]  /*29f70*/  LOP3.LUT R4, R2, 0x70, R4, 0xf8, !PT ;  /* 0x0000007002047812 */ /* 0x000fc800078ef804 */
[----:B------:R-:W-:-:S03]  /*29f80*/  ISETP.GT.U32.AND P1, PT, R4, 0x3f, PT ;  /* 0x0000003f0400780c */ /* 0x000fc60003f24070 */
[----:B------:R-:W2:Y:S01]  /*29f90*/  @P0 LDC R2, c[0x0][0x438] ;  /* 0x00010e00ff020b82 */ /* 0x000ea20000000800 */
[----:B------:R-:W-:-:S04]  /*29fa0*/  IMAD.IADD R6, R4, 0x1, R6 ;  /* 0x0000000104067824 */ /* 0x000fc800078e0206 */
[----:B------:R-:W-:-:S05]  /*29fb0*/  IMAD.MOV.U32 R10, RZ, RZ, R6 ;  /* 0x000000ffff0a7224 */ /* 0x000fca00078e0006 */
[----:B0-----:R-:W0:Y:S01]  /*29fc0*/  @!P1 LDC.64 R4, c[0x0][0x428] ;  /* 0x00010a00ff049b82 */ /* 0x001e220000000a00 */
[----:B-1----:R-:W-:-:S07]  /*29fd0*/  @P0 IMAD.HI.U32 R3, R6, R3, RZ ;  /* 0x0000000306030227 */ /* 0x002fce00078e00ff */
[----:B------:R-:W1:Y:S01]  /*29fe0*/  @!P1 LDC.64 R8, c[0x0][0x418] ;  /* 0x00010600ff089b82 */ /* 0x000e620000000a00 */
[----:B--2---:R-:W-:-:S04]  /*29ff0*/  @P0 SHF.R.U32.HI R10, RZ, R2, R3 ;  /* 0x00000002ff0a0219 */ /* 0x004fc80000011603 */
[--C-:B------:R-:W-:Y:S01]  /*2a000*/  @!P1 SHF.R.S32.HI R3, RZ, 0x1f, R10.reuse ;  /* 0x0000001fff039819 */ /* 0x100fe2000001140a */
[----:B------:R-:W-:-:S04]  /*2a010*/  @!P1 IMAD.MOV.U32 R2, RZ, RZ, R10 ;  /* 0x000000ffff029224 */ /* 0x000fc800078e000a */
[----:B0-----:R-:W-:-:S04]  /*2a020*/  @!P1 IMAD.WIDE.U32 R2, R29, R4, R2 ;  /* 0x000000041d029225 */ /* 0x001fc800078e0002 */
[----:B------:R-:W-:-:S04]  /*2a030*/  @!P1 IMAD R4, R34, R4, RZ ;  /* 0x0000000422049224 */ /* 0x000fc800078e02ff */
[----:B------:R-:W-:Y:S01]  /*2a040*/  @!P1 IMAD R5, R29, R5, R4 ;  /* 0x000000051d059224 */ /* 0x000fe200078e0204 */
[----:B-1----:R-:W-:Y:S01]  /*2a050*/  @!P1 LEA R8, P0, R2, R8, 0x2 ;  /* 0x0000000802089211 */ /* 0x002fe200078010ff */
        /* <DEDUP_REMOVED lines=13> */
[----:B------:R-:W-:Y:S01]  /*2a130*/  ISETP.GT.AND P3, PT, R2, R33, PT ;  /* 0x000000210200720c */ /* 0x000fe20003f64270 */
[----:B0-----:R-:W-:-:S12]  /*2a140*/  @!P1 BRA `(.L_x_3262) ;  /* 0x0000000000049947 */ /* 0x001fd80003800000 */
[----:B------:R-:W-:Y:S01]  /*2a150*/  BPT.TRAP 0x1 ;  /* 0x000000040000795c */ /* 0x000fe20000300000 */
.L_x_3262:
[----:B------:R-:W-:Y:S01]  /*2a160*/  IMAD R6, R24, 0x8, R23 ;  /* 0x0000000818067824 */ /* 0x000fe200078e0217 */
[----:B------:R-:W-:Y:S01]  /*2a170*/  SHF.L.U32 R17, R26, 0x1f, RZ ;  /* 0x0000001f1a117819 */ /* 0x000fe200000006ff */
[----:B------:R-:W-:Y:S01]  /*2a180*/  BSSY B1, `(.L_x_3263) ;  /* 0x0000004000017945 */ /* 0x000fe20003800000 */
[----:B------:R-:W-:Y:S02]  /*2a190*/  SHF.R.S32.HI R9, RZ, 0x1f, R5 ;  /* 0x0000001fff097819 */ /* 0x000fe40000011405 */
[----:B------:R-:W0:Y:S02]  /*2a1a0*/  SYNCS.PHASECHK.TRANS64.TRYWAIT P0, [R6+URZ+0x38840], R17 ;  /* 0x03884011060075a7 */ /* 0x000e24000800017f */
[----:B0-----:R-:W-:Y:S05]  /*2a1b0*/  @!P0 BRA `(.L_x_3264) ;  /* 0x0000003c00d08947 */ /* 0x001fea0003800000 */
.L_x_3351:
[----:B------:R-:W-:Y:S05]  /*2a1c0*/  BSYNC B1 ;  /* 0x0000000000017941 */ /* 0x000fea0003800000 */
.L_x_3263:
        /* <DEDUP_REMOVED lines=42> */
.L_x_3361:
        /* <DEDUP_REMOVED lines=8> */
.L_x_3266:
        /* <DEDUP_REMOVED lines=11> */
.L_x_3267:
[----:B------:R2:W-:Y:S01]  /*2a5a0*/  SYNCS.ARRIVE.TRANS64.A1T0 RZ, [R6+URZ+0x38830], RZ ;  /* 0x038830ff06ff79a7 */ /* 0x0005e2000810003f */
[----:B------:R-:W-:Y:S05]  /*2a5b0*/  @!P2 BRA `(.L_x_3268) ;  /* 0x000000000004a947 */ /* 0x000fea0003800000 */
[----:B------:R-:W-:Y:S01]  /*2a5c0*/  BPT.TRAP 0x1 ;  /* 0x000000040000795c */ /* 0x000fe20000300000 */
.L_x_3268:
[----:B------:R-:W3:Y:S01]  /*2a5d0*/  SYNCS.PHASECHK.TRANS64.TRYWAIT P0, [R6+URZ+0x38860], R17 ;  /* 0x03886011060075a7 */ /* 0x000ee2000800017f */
[----:B------:R-:W-:Y:S04]  /*2a5e0*/  BSSY B1, `(.L_x_3269) ;  /* 0x0000002000017945 */ /* 0x000fe80003800000 */
[----:B---3--:R-:W-:Y:S05]  /*2a5f0*/  @!P0 BRA `(.L_x_3270) ;  /* 0x0000003c00f08947 */ /* 0x008fea0003800000 */
.L_x_3362:
[----:B------:R-:W-:Y:S05]  /*2a600*/  BSYNC B1 ;  /* 0x0000000000017941 */ /* 0x000fea0003800000 */
.L_x_3269:
        /* <DEDUP_REMOVED lines=81> */
.L_x_3372:
        /* <DEDUP_REMOVED lines=25> */
.L_x_3272:
        /* <DEDUP_REMOVED lines=11> */
.L_x_3273:
[----:B------:R3:W-:Y:S01]  /*2ad60*/  SYNCS.ARRIVE.TRANS64.A1T0 RZ, [R6+URZ+0x38850], RZ ;  /* 0x038850ff06ff79a7 */ /* 0x0007e2000810003f */
[----:B------:R-:W-:Y:S05]  /*2ad70*/  @P3 BRA `(.L_x_3274) ;  /* 0xfffffff000483947 */ /* 0x000fea000383ffff */
.L_x_3261:
[----:B------:R-:W-:Y:S05]  /*2ad80*/  BSYNC B0 ;  /* 0x0000000000007941 */ /* 0x000fea0003800000 */
.L_x_3260:
        /* <DEDUP_REMOVED lines=21> */
.L_x_3276:
[----:B------:R-:W-:Y:S05]  /*2aee0*/  BSYNC B0 ;  /* 0x0000000000007941 */ /* 0x000fea0003800000 */
.L_x_3275:
[----:B------:R-:W-:-:S07]  /*2aef0*/  SEL R24, R24, RZ, P0 ;  /* 0x000000ff18187207 */ /* 0x000fce0000000000 */
.L_x_3229:
[----:B------:R-:W-:Y:S05]  /*2af00*/  BSYNC B7 ;  /* 0x0000000000077941 */ /* 0x000fea0003800000 */
.L_x_3227:
        /* <DEDUP_REMOVED lines=11> */
.L_x_3277:
        /* <DEDUP_REMOVED lines=36> */
.L_x_3382:
[----:B------:R-:W-:Y:S02]  /*2b200*/  ULDC UR4, c[0x0][0xd38] ;  /* 0x00034e0000047ab9 */ /* 0x000fe40000000800 */
[----:B------:R-:W-:-:S04]  /*2b210*/  IMAD.U32 R4, RZ, RZ, UR4 ;  /* 0x00000004ff047e24 */ /* 0x000fc8000f8e00ff */
[----:B--2---:R-:W-:-:S04]  /*2b220*/  IMAD R14, R14, R4, RZ ;  /* 0x000000040e0e7224 */ /* 0x004fc800078e02ff */
[----:B------:R-:W-:-:S05]  /*2b230*/  IMAD.IADD R5, R5, 0x1, R14 ;  /* 0x0000000105057824 */ /* 0x000fca00078e020e */
[----:B------:R-:W-:-:S13]  /*2b240*/  ISETP.GT.AND P6, PT, R5, R0, PT ;  /* 0x000000000500720c */ /* 0x000fda0003fc4270 */
[----:B------:R-:W-:Y:S05]  /*2b250*/  @P6 BRA `(.L_x_3280) ;  /* 0x00000000009c6947 */ /* 0x000fea0003800000 */
.L_x_3285:
        /* <DEDUP_REMOVED lines=14> */
.L_x_3283:
[----:B------:R-:W-:Y:S05]  /*2b340*/  BSYNC B0 ;  /* 0x0000000000007941 */ /* 0x000fea0003800000 */
.L_x_3282:
        /* <DEDUP_REMOVED lines=18> */
.L_x_3390:
[----:B------:R-:W-:Y:S02]  /*2b470*/  ULDC UR4, c[0x0][0xd38] ;  /* 0x00034e0000047ab9 */ /* 0x000fe40000000800 */
[----:B------:R-:W-:-:S04]  /*2b480*/  IMAD.U32 R4, RZ, RZ, UR4 ;  /* 0x00000004ff047e24 */ /* 0x000fc8000f8e00ff */
[----:B--2---:R-:W-:-:S04]  /*2b490*/  IMAD R14, R14, R4, RZ ;  /* 0x000000040e0e7224 */ /* 0x004fc800078e02ff */
[----:B------:R-:W-:-:S05]  /*2b4a0*/  IMAD.IADD R5, R14, 0x1, R5 ;  /* 0x000000010e057824 */ /* 0x000fca00078e0205 */
[----:B------:R-:W-:-:S13]  /*2b4b0*/  ISETP.GT.AND P6, PT, R5, R0, PT ;  /* 0x000000000500720c */ /* 0x000fda0003fc4270 */
[----:B------:R-:W-:Y:S05]  /*2b4c0*/  @!P6 BRA `(.L_x_3285) ;  /* 0xfffffffc0064e947 */ /* 0x000fea000383ffff */
.L_x_3280:
        /* <DEDUP_REMOVED lines=8> */
.L_x_3394:
[----:B------:R-:W-:Y:S01]  /*2b550*/  ISETP.NE.AND P0, PT, R3, RZ, PT ;  /* 0x000000ff0300720c */ /* 0x000fe20003f05270 */
[----:B------:R-:W-:-:S12]  /*2b560*/  IMAD.MOV.U32 R14, RZ, RZ, RZ ;  /* 0x000000ffff0e7224 */ /* 0x000fd800078e00ff */
[----:B------:R-:W-:Y:S05]  /*2b570*/  @!P0 BRA `(.L_x_3287) ;  /* 0x0000000000108947 */ /* 0x000fea0003800000 */
[----:B------:R-:W-:Y:S01]  /*2b580*/  UMOV UR4, 0xffffffff ;  /* 0xffffffff00047882 */ /* 0x000fe20000000000 */
[----:B------:R-:W-:Y:S02]  /*2b590*/  VIADD R12, R6, 0xffffffff ;  /* 0xffffffff060c7836 */ /* 0x000fe40000000000 */
[----:B------:R-:W-:Y:S05]  /*2b5a0*/  BRA.DIV UR4, `(.L_x_3288) ;  /* 0x00000042041c7947 */ /* 0x000fea000b800000 */
[----:B------:R4:W0:Y:S02]  /*2b5b0*/  SHFL.IDX PT, R14, R2, R12, 0x1f ;  /* 0x00001f0c020e7589 */ /* 0x00082400000e0000 */
.L_x_3287:
        /* <DEDUP_REMOVED lines=12> */
[----:B0-----:R-:W-:-:S04]  /*2b680*/  IMAD.MOV R11, RZ, RZ, -R3 ;  /* 0x000000ffff0b7224 */ /* 0x001fc800078e0a03 */
        /* <DEDUP_REMOVED lines=28> */
[----:B0-----:R-:W-:-:S06]  /*2b850*/  VIADD R3, R8, 0xffffffe ;  /* 0x0ffffffe08037836 */ /* 0x001fcc0000000000 */
        /* <DEDUP_REMOVED lines=16> */
[----:B------:R-:W-:-:S04]  /*2b960*/  @P0 VIADD R2, R2, 0x1 ;  /* 0x0000000102020836 */ /* 0x000fc80000000000 */
[----:B------:R-:W-:Y:S01]  /*2b970*/  @!P2 IMAD.MOV R2, RZ, RZ, -R2 ;  /* 0x000000ffff02a224 */ /* 0x000fe200078e0a02 */
[----:B------:R-:W-:Y:S01]  /*2b980*/  @!P1 LOP3.LUT R2, RZ, R4, RZ, 0x33, !PT ;  /* 0x00000004ff029212 */ /* 0x000fe200078e33ff */
[----:B------:R-:W-:-:S04]  /*2b990*/  IMAD.MOV R4, RZ, RZ, -R4 ;  /* 0x000000ffff047224 */ /* 0x000fc800078e0a04 */
[----:B------:R-:W-:Y:S01]  /*2b9a0*/  IMAD R18, R2, R4, R5 ;  /* 0x0000000402127224 */ /* 0x000fe200078e0205 */
[----:B------:R-:W-:-:S05]  /*2b9b0*/  LOP3.LUT R2, RZ, R2, RZ, 0x33, !PT ;  /* 0x00000002ff027212 */ /* 0x000fca00078e33ff */
[----:B------:R-:W-:Y:S01]  /*2b9c0*/  IMAD.IADD R17, R17, 0x1, R2 ;  /* 0x0000000111117824 */ /* 0x000fe200078e0202 */
[----:B------:R-:W-:Y:S06]  /*2b9d0*/  BRA `(.L_x_3289) ;  /* 0x00000000001c7947 */ /* 0x000fec0003800000 */
.L_x_3281:
[----:B------:R-:W-:Y:S01]  /*2b9e0*/  UMOV UR4, URZ ;  /* 0x0000003f00047c82 */ /* 0x000fe20008000000 */
[----:B------:R-:W-:Y:S01]  /*2b9f0*/  UMOV UR5, URZ ;  /* 0x0000003f00057c82 */ /* 0x000fe20008000000 */
[----:B------:R-:W-:Y:S01]  /*2ba00*/  ULDC UR6, c[0x0][0xd3c] ;  /* 0x00034f0000067ab9 */ /* 0x000fe20000000800 */
[----:B------:R-:W-:Y:S02]  /*2ba10*/  IMAD.MOV.U32 R16, RZ, RZ, R0 ;  /* 0x000000ffff107224 */ /* 0x000fe400078e0000 */
[----:B------:R-:W-:Y:S02]  /*2ba20*/  IMAD.U32 R17, RZ, RZ, UR4 ;  /* 0x00000004ff117e24 */ /* 0x000fe4000f8e00ff */
[----:B------:R-:W-:Y:S02]  /*2ba30*/  IMAD.U32 R18, RZ, RZ, UR5 ;  /* 0x00000005ff127e24 */ /* 0x000fe4000f8e00ff */
[----:B------:R-:W-:-:S07]  /*2ba40*/  IMAD.U32 R19, RZ, RZ, UR6 ;  /* 0x00000006ff137e24 */ /* 0x000fce000f8e00ff */
.L_x_3289:
        /* <DEDUP_REMOVED lines=10> */
.L_x_3278:
[----:B------:R-:W-:Y:S02]  /*2baf0*/  ULDC UR4, c[0x0][0xd3c] ;  /* 0x00034f0000047ab9 */ /* 0x000fe40000000800 */
[----:B0-----:R-:W-:-:S13]  /*2bb00*/  ISETP.GE.AND P0, PT, R19, UR4, PT ;  /* 0x0000000413007c0c */ /* 0x001fda000bf06270 */
[----:B------:R-:W-:Y:S05]  /*2bb10*/  @!P0 BRA `(.L_x_3290) ;  /* 0xffffffa400b08947 */ /* 0x000fea000383ffff */
[----:B------:R-:W-:Y:S05]  /*2bb20*/  BSYNC B8 ;  /* 0x0000000000087941 */ /* 0x000fea0003800000 */
.L_x_3215:
[----:B-1----:R-:W5:Y:S01]  /*2bb30*/  LDL.LU R0, [R1+0x444] ;  /* 0x0004440001007983 */ /* 0x002f620000300800 */
[----:B------:R-:W-:Y:S01]  /*2bb40*/  BSSY B0, `(.L_x_3291) ;  /* 0x000000b000007945 */ /* 0x000fe20003800000 */
[----:B------:R-:W0:Y:S01]  /*2bb50*/  S2R R5, SR_CgaCtaId ;  /* 0x0000000000057919 */ /* 0x000e220000008800 */
[----:B-----5:R-:W-:-:S05]  /*2bb60*/  VIADD R0, R0, 0x1 ;  /* 0x0000000100007836 */ /* 0x020fca0000000000 */
        /* <DEDUP_REMOVED lines=8> */
.L_x_3397:
[----:B------:R-:W-:Y:S05]  /*2bbf0*/  BSYNC B0 ;  /* 0x0000000000007941 */ /* 0x000fea0003800000 */
.L_x_3291:
[----:B------:R-:W-:-:S03]  /*2bc00*/  UMOV UR4, 0xffffffff ;  /* 0xffffffff00047882 */ /* 0x000fc60000000000 */
[----:B------:R-:W-:Y:S05]  /*2bc10*/  BRA.DIV UR4, `(.L_x_3293) ;  /* 0x0000003a04b87947 */ /* 0x000fea000b800000 */
[----:B0-----:R-:W0:Y:S02]  /*2bc20*/  S2R R0, SR_TID.X ;  /* 0x0000000000007919 */ /* 0x001e240000002100 */
[----:B0-----:R-:W-:-:S04]  /*2bc30*/  SHF.R.U32.HI R0, RZ, 0x5, R0 ;  /* 0x00000005ff007819 */ /* 0x001fc80000011600 */
[----:B------:R-:W-:-:S05]  /*2bc40*/  LOP3.LUT R0, R0, 0x3, RZ, 0xc0, !PT ;  /* 0x0000000300007812 */ /* 0x000fca00078ec0ff */
[----:B------:R0:W1:Y:S02]  /*2bc50*/  SHFL.IDX PT, R14, R0, RZ, 0x1f ;  /* 0x00001fff000e7589 */ /* 0x00006400000e0000 */
.L_x_3400:
[----:B-1----:R-:W-:Y:S01]  /*2bc60*/  ISETP.NE.AND P0, PT, R14, RZ, PT ;  /* 0x000000ff0e00720c */ /* 0x002fe20003f05270 */
[----:B------:R-:W-:-:S12]  /*2bc70*/  BSSY B0, `(.L_x_3294) ;  /* 0x0000024000007945 */ /* 0x000fd80003800000 */
[----:B------:R-:W-:Y:S05]  /*2bc80*/  @P0 BRA `(.L_x_3295) ;  /* 0x0000000000880947 */ /* 0x000fea0003800000 */
[----:B------:R-:W-:-:S03]  /*2bc90*/  UMOV UR4, 0xffffffff ;  /* 0xffffffff00047882 */ /* 0x000fc60000000000 */
[----:B------:R-:W-:Y:S05]  /*2bca0*/  BRA.DIV UR4, `(.L_x_3296) ;  /* 0x0000003a04c87947 */ /* 0x000fea000b800000 */
[----:B------:R-:W-:-:S13]  /*2bcb0*/  ELECT P6, URZ, PT ;  /* 0x00000000003f782f */ /* 0x000fda00038c0000 */
.L_x_3403:
[----:B------:R-:W-:Y:S05]  /*2bcc0*/  @!P6 BRA `(.L_x_3295) ;  /* 0x000000000078e947 */ /* 0x000fea0003800000 */
[----:B------:R-:W-:-:S06]  /*2bcd0*/  ULOP3.LUT UR4, UR60, 0x2, URZ, 0xfc, !UPT ;  /* 0x000000023c047892 */ /* 0x000fcc000f8efc3f */
[----:B0-----:R-:W-:-:S05]  /*2bce0*/  IMAD.U32 R0, RZ, RZ, UR4 ;  /* 0x00000004ff007e24 */ /* 0x001fca000f8e00ff */
[----:B------:R-:W-:-:S13]  /*2bcf0*/  ISETP.NE.AND P0, PT, R0, 0x3, PT ;  /* 0x000000030000780c */ /* 0x000fda0003f05270 */
[----:B------:R-:W-:Y:S05]  /*2bd00*/  @!P0 BRA `(.L_x_3297) ;  /* 0x0000000000048947 */ /* 0x000fea0003800000 */
[----:B------:R-:W-:Y:S01]  /*2bd10*/  BPT.TRAP 0x1 ;  /* 0x000000040000795c */ /* 0x000fe20000300000 */
.L_x_3297:
[----:B------:R-:W-:Y:S01]  /*2bd20*/  IMAD R5, R24, 0x8, R7 ;  /* 0x0000000818057824 */ /* 0x000fe200078e0207 */
[----:B------:R-:W-:Y:S01]  /*2bd30*/  SHF.L.U32 R0, R26, 0x1f, RZ ;  /* 0x0000001f1a007819 */ /* 0x000fe200000006ff */
[----:B------:R-:W-:-:S03]  /*2bd40*/  VIADD R24, R24, 0x1 ;  /* 0x0000000118187836 */ /* 0x000fc60000000000 */
[----:B------:R-:W0:Y:S02]  /*2bd50*/  SYNCS.PHASECHK.TRANS64.TRYWAIT P1, [R5+URZ+0x38840], R0 ;  /* 0x03884000050075a7 */ /* 0x000e24000802017f */
[----:B------:R-:W-:-:S04]  /*2bd60*/  ISETP.NE.AND P2, PT, R24, 0x2, PT ;  /* 0x000000021800780c */ /* 0x000fc80003f45270 */
[----:B------:R-:W-:Y:S01]  /*2bd70*/  SEL R3, RZ, 0x1, P2 ;  /* 0x00000001ff037807 */ /* 0x000fe20001000000 */
[----:B0-----:R-:W-:Y:S08]  /*2bd80*/  @!P1 BRA `(.L_x_3298) ;  /* 0x0000003800b09947 */ /* 0x001ff00003800000 */
.L_x_3404:
[----:B------:R-:W-:Y:S02]  /*2bd90*/  SEL R24, R24, RZ, P2 ;  /* 0x000000ff18187207 */ /* 0x000fe40001000000 */
[----:B------:R-:W-:Y:S01]  /*2bda0*/  LOP3.LUT R2, R26, R3, RZ, 0x3c, !PT ;  /* 0x000000031a027212 */ /* 0x000fe200078e3cff */
[----:B------:R-:W-:Y:S06]  /*2bdb0*/  @!P0 BRA `(.L_x_3299) ;  /* 0x0000000000048947 */ /* 0x000fec0003800000 */
[----:B------:R-:W-:Y:S01]  /*2bdc0*/  BPT.TRAP 0x1 ;  /* 0x000000040000795c */ /* 0x000fe20000300000 */
.L_x_3299:
[----:B------:R-:W-:Y:S01]  /*2bdd0*/  IMAD R3, R24, 0x8, R7 ;  /* 0x0000000818037824 */ /* 0x000fe200078e0207 */
[----:B------:R-:W-:-:S04]  /*2bde0*/  SHF.L.U32 R2, R2, 0x1f, RZ ;  /* 0x0000001f02027819 */ /* 0x000fc800000006ff */
[----:B------:R-:W1:Y:S02]  /*2bdf0*/  SYNCS.PHASECHK.TRANS64.TRYWAIT P1, [R3+URZ+0x38840], R2 ;  /* 0x03884002030075a7 */ /* 0x000e64000802017f */
[----:B-1----:R-:W-:Y:S05]  /*2be00*/  @!P1 BRA `(.L_x_3300) ;  /* 0x0000003800a49947 */ /* 0x002fea0003800000 */
.L_x_3405:
[----:B------:R-:W-:Y:S05]  /*2be10*/  @!P0 BRA `(.L_x_3301) ;  /* 0x0000000000048947 */ /* 0x000fea0003800000 */
[----:B------:R-:W-:Y:S01]  /*2be20*/  BPT.TRAP 0x1 ;  /* 0x000000040000795c */ /* 0x000fe20000300000 */
.L_x_3301:
[----:B------:R-:W5:Y:S02]  /*2be30*/  SYNCS.PHASECHK.TRANS64.TRYWAIT P1, [R5+URZ+0x38860], R0 ;  /* 0x03886000050075a7 */ /* 0x000f64000802017f */
[----:B-----5:R-:W-:Y:S05]  /*2be40*/  @!P1 BRA `(.L_x_3302) ;  /* 0x0000003800a89947 */ /* 0x020fea0003800000 */
.L_x_3406:
[----:B------:R-:W-:Y:S05]  /*2be50*/  @!P0 BRA `(.L_x_3303) ;  /* 0x0000000000048947 */ /* 0x000fea0003800000 */
[----:B------:R-:W-:Y:S01]  /*2be60*/  BPT.TRAP 0x1 ;  /* 0x000000040000795c */ /* 0x000fe20000300000 */
.L_x_3303:
[----:B------:R0:W0:Y:S02]  /*2be70*/  SYNCS.PHASECHK.TRANS64.TRYWAIT P0, [R3+URZ+0x38860], R2 ;  /* 0x03886002030075a7 */ /* 0x000024000800017f */
[----:B0-----:R-:W-:Y:S05]  /*2be80*/  @!P0 NANOSLEEP.SYNCS 0x989680 ;  /* 0x009896800000895d */ /* 0x001fea0003900000 */
[----:B------:R-:W0:Y:S02]  /*2be90*/  @!P0 SYNCS.PHASECHK.TRANS64 P0, [R3+URZ+0x38860], R2 ;  /* 0x03886002030085a7 */ /* 0x000e24000800007f */
[----:B0-----:R-:W-:Y:S05]  /*2bea0*/  @!P0 BRA `(.L_x_3303) ;  /* 0xfffffffc00f08947 */ /* 0x001fea000383ffff */
.L_x_3295:
[----:B------:R-:W-:Y:S05]  /*2beb0*/  BSYNC B0 ;  /* 0x0000000000007941 */ /* 0x000fea0003800000 */
.L_x_3294:
[----:B------:R-:W-:Y:S05]  /*2bec0*/  EXIT ;  /* 0x000000000000794d */ /* 0x000fea0003800000 */
.L_x_3092:
[----:B0-----:R-:W-:-:S04]  /*2bed0*/  IMAD.U32 R3, RZ, RZ, UR46 ;  /* 0x0000002eff037e24 */ /* 0x001fc8000f8e00ff */
[----:B------:R0:W1:Y:S03]  /*2bee0*/  SYNCS.PHASECHK.TRANS64.TRYWAIT P0, [R3+URZ+0x38800], R0 ;  /* 0x03880000030075a7 */ /* 0x000066000800017f */
[----:B-1----:R-:W-:Y:S05]  /*2bef0*/  @!P0 NANOSLEEP.SYNCS 0x989680 ;  /* 0x009896800000895d */ /* 0x002fea0003900000 */
[----:B------:R-:W1:Y:S02]  /*2bf00*/  @!P0 SYNCS.PHASECHK.TRANS64 P0, [R3+URZ+0x38800], R0 ;  /* 0x03880000030085a7 */ /* 0x000e64000800007f */
[----:B-1----:R-:W-:Y:S05]  /*2bf10*/  @!P0 BRA `(.L_x_3092) ;  /* 0xfffffffc00ec8947 */ /* 0x002fea000383ffff */
[----:B------:R-:W-:Y:S05]  /*2bf20*/  BRA `(.L_x_3304) ;  /* 0xfffffde800447947 */ /* 0x000fea000383ffff */
.L_x_3099:
[----:B-1----:R1:W2:Y:S02]  /*2bf30*/  SYNCS.PHASECHK.TRANS64.TRYWAIT P0, [R20+URZ], R21 ;  /* 0x00000015140075a7 */ /* 0x0022a4000800017f */
[----:B--2---:R-:W-:Y:S05]  /*2bf40*/  @!P0 NANOSLEEP.SYNCS 0x989680 ;  /* 0x009896800000895d */ /* 0x004fea0003900000 */
[----:B------:R-:W2:Y:S02]  /*2bf50*/  @!P0 SYNCS.PHASECHK.TRANS64 P0, [R20+URZ], R21 ;  /* 0x00000015140085a7 */ /* 0x000ea4000800007f */
[----:B--2---:R-:W-:Y:S05]  /*2bf60*/  @!P0 BRA `(.L_x_3099) ;  /* 0xfffffffc00f08947 */ /* 0x004fea000383ffff */
[----:B------:R-:W-:Y:S05]  /*2bf70*/  BRA `(.L_x_3098) ;  /* 0xfffffdec00687947 */ /* 0x000fea000383ffff */
.L_x_3101:
[----:B0-----:R-:W-:-:S04]  /*2bf80*/  IMAD.U32 R4, RZ, RZ, UR46 ;  /* 0x0000002eff047e24 */ /* 0x001fc8000f8e00ff */
[----:B------:R0:W1:Y:S03]  /*2bf90*/  SYNCS.PHASECHK.TRANS64.TRYWAIT P0, [R4+URZ+0x38810], R3 ;  /* 0x03881003040075a7 */ /* 0x000066000800017f */
[----:B-1----:R-:W-:Y:S05]  /*2bfa0*/  @!P0 NANOSLEEP.SYNCS 0x989680 ;  /* 0x009896800000895d */ /* 0x002fea0003900000 */
[----:B------:R-:W1:Y:S02]  /*2bfb0*/  @!P0 SYNCS.PHASECHK.TRANS64 P0, [R4+URZ+0x38810], R3 ;  /* 0x03881003040085a7 */ /* 0x000e64000800007f */
[----:B-1----:R-:W-:Y:S05]  /*2bfc0*/  @!P0 BRA `(.L_x_3101) ;  /* 0xfffffffc00ec8947 */ /* 0x002fea000383ffff */
[----:B------:R-:W-:Y:S05]  /*2bfd0*/  BRA `(.L_x_3305) ;  /* 0xfffffdf0003c7947 */ /* 0x000fea000383ffff */
.L_x_3108:
[----:B-1----:R1:W2:Y:S02]  /*2bfe0*/  SYNCS.PHASECHK.TRANS64.TRYWAIT P0, [R12+URZ], R13 ;  /* 0x0000000d0c0075a7 */ /* 0x0022a4000800017f */
[----:B--2---:R-:W-:Y:S05]  /*2bff0*/  @!P0 NANOSLEEP.SYNCS 0x989680 ;  /* 0x009896800000895d */ /* 0x004fea0003900000 */
[----:B------:R-:W2:Y:S02]  /*2c000*/  @!P0 SYNCS.PHASECHK.TRANS64 P0, [R12+URZ], R13 ;  /* 0x0000000d0c0085a7 */ /* 0x000ea4000800007f */
[----:B--2---:R-:W-:Y:S05]  /*2c010*/  @!P0 BRA `(.L_x_3108) ;  /* 0xfffffffc00f08947 */ /* 0x004fea000383ffff */
[----:B------:R-:W-:Y:S05]  /*2c020*/  BRA `(.L_x_3107) ;  /* 0xfffffdf000807947 */ /* 0x000fea000383ffff */
.L_x_3142:
[----:B-1----:R1:W2:Y:S02]  /*2c030*/  SYNCS.PHASECHK.TRANS64.TRYWAIT P0, [R8+URZ], R9 ;  /* 0x00000009080075a7 */ /* 0x0022a4000800017f */
[----:B--2---:R-:W-:Y:S05]  /*2c040*/  @!P0 NANOSLEEP.SYNCS 0x989680 ;  /* 0x009896800000895d */ /* 0x004fea0003900000 */
[----:B------:R-:W2:Y:S02]  /*2c050*/  @!P0 SYNCS.PHASECHK.TRANS64 P0, [R8+URZ], R9 ;  /* 0x00000009080085a7 */ /* 0x000ea4000800007f */
[----:B--2---:R-:W-:Y:S05]  /*2c060*/  @!P0 BRA `(.L_x_3142) ;  /* 0xfffffffc00f08947 */ /* 0x004fea000383ffff */
[----:B------:R-:W-:Y:S05]  /*2c070*/  BRA `(.L_x_3141) ;  /* 0xfffffe5c00807947 */ /* 0x000fea000383ffff */
.L_x_3149:
[----:B-1----:R1:W2:Y:S02]  /*2c080*/  SYNCS.PHASECHK.TRANS64.TRYWAIT P0, [R14+URZ], R15 ;  /* 0x0000000f0e0075a7 */ /* 0x0022a4000800017f */
[----:B--2---:R-:W-:Y:S05]  /*2c090*/  @!P0 NANOSLEEP.SYNCS 0x989680 ;  /* 0x009896800000895d */ /* 0x004fea0003900000 */
[----:B------:R-:W2:Y:S02]  /*2c0a0*/  @!P0 SYNCS.PHASECHK.TRANS64 P0, [R14+URZ], R15 ;  /* 0x0000000f0e0085a7 */ /* 0x000ea4000800007f */
[----:B--2---:R-:W-:Y:S05]  /*2c0b0*/  @!P0 BRA `(.L_x_3149) ;  /* 0xfffffffc00f08947 */ /* 0x004fea000383ffff */
[----:B------:R-:W-:Y:S05]  /*2c0c0*/  BRA `(.L_x_3148) ;  /* 0xfffffe60008c7947 */ /* 0x000fea000383ffff */
.L_x_3166:
[----:B-1----:R1:W2:Y:S02]  /*2c0d0*/  SYNCS.PHASECHK.TRANS64.TRYWAIT P0, [R8+URZ], R9 ;  /* 0x00000009080075a7 */ /* 0x0022a4000800017f */
[----:B--2---:R-:W-:Y:S05]  /*2c0e0*/  @!P0 NANOSLEEP.SYNCS 0x989680 ;  /* 0x009896800000895d */ /* 0x004fea0003900000 */
[----:B------:R-:W2:Y:S02]  /*2c0f0*/  @!P0 SYNCS.PHASECHK.TRANS64 P0, [R8+URZ], R9 ;  /* 0x00000009080085a7 */ /* 0x000ea4000800007f */
[----:B--2---:R-:W-:Y:S05]  /*2c100*/  @!P0 BRA `(.L_x_3166) ;  /* 0xfffffffc00f08947 */ /* 0x004fea000383ffff */
[----:B------:R-:W-:Y:S05]  /*2c110*/  BRA `(.L_x_3165) ;  /* 0xfffffecc00c07947 */ /* 0x000fea000383ffff */
.L_x_3173:
[----:B-1----:R1:W2:Y:S02]  /*2c120*/  SYNCS.PHASECHK.TRANS64.TRYWAIT P0, [R14+URZ], R15 ;  /* 0x0000000f0e0075a7 */ /* 0x0022a4000800017f */
[----:B--2---:R-:W-:Y:S05]  /*2c130*/  @!P0 NANOSLEEP.SYNCS 0x989680 ;  /* 0x009896800000895d */ /* 0x004fea0003900000 */
[----:B------:R-:W2:Y:S02]  /*2c140*/  @!P0 SYNCS.PHASECHK.TRANS64 P0, [R14+URZ], R15 ;  /* 0x0000000f0e0085a7 */ /* 0x000ea4000800007f */
[----:B--2---:R-:W-:Y:S05]  /*2c150*/  @!P0 BRA `(.L_x_3173) ;  /* 0xfffffffc00f08947 */ /* 0x004fea000383ffff */
[----:B------:R-:W-:Y:S05]  /*2c160*/  BRA `(.L_x_3172) ;  /* 0xfffffed000cc7947 */ /* 0x000fea000383ffff */
.L_x_3235:
        /* <DEDUP_REMOVED lines=10> */
.L_x_3307:
[----:B------:R-:W-:Y:S05]  /*2c210*/  BSYNC B0 ;  /* 0x0000000000007941 */ /* 0x000fea0003800000 */
.L_x_3306:
[----:B------:R-:W-:Y:S05]  /*2c220*/  BRA `(.L_x_3308) ;  /* 0xffffffb000247947 */ /* 0x000fea000383ffff */
.L_x_3238:
[----:B0-----:R0:W1:Y:S02]  /*2c230*/  SYNCS.PHASECHK.TRANS64.TRYWAIT P0, [R17+URZ+0x38840], R0 ;  /* 0x03884000110075a7 */ /* 0x001064000800017f */
[----:B-1----:R-:W-:Y:S05]  /*2c240*/  @!P0 NANOSLEEP.SYNCS 0x989680 ;  /* 0x009896800000895d */ /* 0x002fea0003900000 */
[----:B------:R-:W1:Y:S02]  /*2c250*/  @!P0 SYNCS.PHASECHK.TRANS64 P0, [R17+URZ+0x38840], R0 ;  /* 0x03884000110085a7 */ /* 0x000e64000800007f */
[----:B-1----:R-:W-:Y:S05]  /*2c260*/  @!P0 BRA `(.L_x_3238) ;  /* 0xfffffffc00f08947 */ /* 0x002fea000383ffff */
[----:B------:R-:W-:Y:S05]  /*2c270*/  BRA `(.L_x_3309) ;  /* 0xffffffb400047947 */ /* 0x000fea000383ffff */
.L_x_3239:
        /* <DEDUP_REMOVED lines=8> */
.L_x_3311:
[----:B------:R-:W-:Y:S05]  /*2c300*/  BSYNC B0 ;  /* 0x0000000000007941 */ /* 0x000fea0003800000 */
.L_x_3310:
        /* <DEDUP_REMOVED lines=9> */
.L_x_3312:
[----:B------:R-:W-:Y:S02]  /*2c3a0*/  IMAD.MOV.U32 R13, RZ, RZ, R5 ;  /* 0x000000ffff0d7224 */ /* 0x000fe400078e0005 */
[----:B------:R-:W-:Y:S02]  /*2c3b0*/  IMAD.MOV.U32 R12, RZ, RZ, 0x1 ;  /* 0x00000001ff0c7424 */ /* 0x000fe400078e00ff */
[----:B------:R-:W-:-:S07]  /*2c3c0*/  IMAD.MOV.U32 R3, RZ, RZ, R14 ;  /* 0x000000ffff037224 */ /* 0x000fce00078e000e */
[----:B------:R-:W-:Y:S05]  /*2c3d0*/  WARPSYNC.COLLECTIVE R15, `(.L_x_3313) ;  /* 0x000000000f087348 */ /* 0x000fea0003c00000 */
[----:B------:R0:W1:Y:S02]  /*2c3e0*/  SHFL.IDX P6, R14, R13, R12, R11 ;  /* 0x0000000c0d0e7389 */ /* 0x00006400000c000b */
[----:B01----:R-:W-:Y:S01]  /*2c3f0*/  ENDCOLLECTIVE ;  /* 0x000000000000791b */ /* 0x003fe20003800000 */
.L_x_3313:
        /* <DEDUP_REMOVED lines=15> */
.L_x_3314:
[----:B------:R-:W-:Y:S02]  /*2c4f0*/  @P0 IMAD R6, R4, 0x2, R23 ;  /* 0x0000000204060824 */ /* 0x000fe400078e0217 */
[----:B------:R-:W-:Y:S02]  /*2c500*/  IMAD.MOV.U32 R13, RZ, RZ, R5 ;  /* 0x000000ffff0d7224 */ /* 0x000fe400078e0005 */
[----:B------:R-:W-:Y:S02]  /*2c510*/  IMAD.MOV.U32 R12, RZ, RZ, 0x2 ;  /* 0x00000002ff0c7424 */ /* 0x000fe400078e00ff */
[----:B------:R-:W-:-:S07]  /*2c520*/  IMAD.MOV.U32 R3, RZ, RZ, R14 ;  /* 0x000000ffff037224 */ /* 0x000fce00078e000e */
[----:B------:R-:W-:Y:S05]  /*2c530*/  WARPSYNC.COLLECTIVE R15, `(.L_x_3315) ;  /* 0x000000000f087348 */ /* 0x000fea0003c00000 */
[----:B------:R0:W1:Y:S02]  /*2c540*/  SHFL.IDX P6, R14, R13, R12, R11 ;  /* 0x0000000c0d0e7389 */ /* 0x00006400000c000b */
[----:B01----:R-:W-:Y:S01]  /*2c550*/  ENDCOLLECTIVE ;  /* 0x000000000000791b */ /* 0x003fe20003800000 */
.L_x_3315:
        /* <DEDUP_REMOVED lines=15> */
.L_x_3316:
[----:B------:R-:W-:Y:S02]  /*2c650*/  @P0 IMAD R6, R4, 0x2, R23 ;  /* 0x0000000204060824 */ /* 0x000fe400078e0217 */
[----:B------:R-:W-:Y:S02]  /*2c660*/  IMAD.MOV.U32 R13, RZ, RZ, R5 ;  /* 0x000000ffff0d7224 */ /* 0x000fe400078e0005 */
[----:B------:R-:W-:Y:S02]  /*2c670*/  IMAD.MOV.U32 R12, RZ, RZ, 0x3 ;  /* 0x00000003ff0c7424 */ /* 0x000fe400078e00ff */
[----:B------:R-:W-:-:S07]  /*2c680*/  IMAD.MOV.U32 R3, RZ, RZ, R14 ;  /* 0x000000ffff037224 */ /* 0x000fce00078e000e */
[----:B------:R-:W-:Y:S05]  /*2c690*/  WARPSYNC.COLLECTIVE R15, `(.L_x_3317) ;  /* 0x000000000f087348 */ /* 0x000fea0003c00000 */
[----:B------:R0:W1:Y:S02]  /*2c6a0*/  SHFL.IDX P6, R14, R13, R12, R11 ;  /* 0x0000000c0d0e7389 */ /* 0x00006400000c000b */
[----:B01----:R-:W-:Y:S01]  /*2c6b0*/  ENDCOLLECTIVE ;  /* 0x000000000000791b */ /* 0x003fe20003800000 */
.L_x_3317:
        /* <DEDUP_REMOVED lines=10> */
.L_x_3318:
[----:B------:R-:W-:Y:S01]  /*2c760*/  @!PT LDS RZ, [RZ] ;  /* 0x00000000fffff984 */ /* 0x000fe20000000800 */
[----:B------:R-:W-:Y:S01]  /*2c770*/  @!PT LDS RZ, [RZ] ;  /* 0x00000000fffff984 */ /* 0x000fe20000000800 */
[----:B------:R-:W-:Y:S01]  /*2c780*/  @!PT LDS RZ, [RZ] ;  /* 0x00000000fffff984 */ /* 0x000fe20000000800 */
[----:B------:R0:W-:Y:S01]  /*2c790*/  @P0 LDGSTS.E.BYPASS.LTC128B.128 [R6+0x23400], desc[UR36][R2.64], !P2 ;  /* 0x2340000002060fae */ /* 0x0001e2000d101d64 */
[----:B------:R-:W-:Y:S01]  /*2c7a0*/  IMAD.MOV.U32 R0, RZ, RZ, R14 ;  /* 0x000000ffff007224 */ /* 0x000fe200078e000e */
[----:B------:R-:W-:Y:S06]  /*2c7b0*/  BRA `(.L_x_3319) ;  /* 0xffffffb000c07947 */ /* 0x000fec000383ffff */
.L_x_3244:
[----:B------:R-:W-:Y:S01]  /*2c7c0*/  IMAD.MOV.U32 R13, RZ, RZ, R2 ;  /* 0x000000ffff0d7224 */ /* 0x000fe200078e0002 */
[----:B------:R-:W-:Y:S01]  /*2c7d0*/  LOP3.LUT R22, R22, 0xfffffeff, RZ, 0xc0, !PT ;  /* 0xfffffeff16167812 */ /* 0x000fe200078ec0ff */
        /* <DEDUP_REMOVED lines=8> */
.L_x_3320:
        /* <DEDUP_REMOVED lines=9> */
.L_x_3321:
[----:B------:R-:W-:Y:S02]  /*2c8f0*/  IMAD.MOV.U32 R13, RZ, RZ, R2 ;  /* 0x000000ffff0d7224 */ /* 0x000fe400078e0002 */
[----:B------:R-:W-:Y:S02]  /*2c900*/  IMAD.MOV.U32 R12, RZ, RZ, 0x1 ;  /* 0x00000001ff0c7424 */ /* 0x000fe400078e00ff */
[----:B------:R-:W-:-:S07]  /*2c910*/  IMAD.MOV.U32 R6, RZ, RZ, R14 ;  /* 0x000000ffff067224 */ /* 0x000fce00078e000e */
[----:B------:R-:W-:Y:S05]  /*2c920*/  WARPSYNC.COLLECTIVE R15, `(.L_x_3322) ;  /* 0x000000000f087348 */ /* 0x000fea0003c00000 */
[----:B------:R0:W1:Y:S02]  /*2c930*/  SHFL.IDX P6, R14, R13, R12, R11 ;  /* 0x0000000c0d0e7389 */ /* 0x00006400000c000b */
[----:B01----:R-:W-:Y:S01]  /*2c940*/  ENDCOLLECTIVE ;  /* 0x000000000000791b */ /* 0x003fe20003800000 */
.L_x_3322:
        /* <DEDUP_REMOVED lines=8> */
[----:B------:R-:W-:Y:S01]  /*2c9d0*/  ISETP.GE.AND P2, PT, R8, R3, PT ;  /* 0x000000030800720c */ /* 0x000fe20003f46270 */
[----:B------:R-:W-:-:S12]  /*2c9e0*/  IMAD.MOV.U32 R5, RZ, RZ, R14 ;  /* 0x000000ffff057224 */ /* 0x000fd800078e000e */
[----:B0-----:R-:W-:Y:S05]  /*2c9f0*/  WARPSYNC.COLLECTIVE R15, `(.L_x_3323) ;  /* 0x000000000f087348 */ /* 0x001fea0003c00000 */
[----:B------:R1:W2:Y:S02]  /*2ca00*/  SHFL.IDX P6, R14, R13, R12, R11 ;  /* 0x0000000c0d0e7389 */ /* 0x0002a400000c000b */
[----:B012---:R-:W-:Y:S01]  /*2ca10*/  ENDCOLLECTIVE ;  /* 0x000000000000791b */ /* 0x007fe20003800000 */
.L_x_3323:
        /* <DEDUP_REMOVED lines=8> */
.L_x_3324:
        /* <DEDUP_REMOVED lines=9> */
[----:B------:R-:W-:Y:S01]  /*2cb30*/  ISETP.GE.AND P2, PT, R5, R3, PT ;  /* 0x000000030500720c */ /* 0x000fe20003f46270 */
[----:B------:R-:W-:-:S12]  /*2cb40*/  IMAD.MOV.U32 R5, RZ, RZ, R14 ;  /* 0x000000ffff057224 */ /* 0x000fd800078e000e */
[----:B0-----:R-:W-:Y:S05]  /*2cb50*/  WARPSYNC.COLLECTIVE R15, `(.L_x_3325) ;  /* 0x000000000f087348 */ /* 0x001fea0003c00000 */
[----:B------:R1:W2:Y:S02]  /*2cb60*/  SHFL.IDX P6, R14, R13, R12, R11 ;  /* 0x0000000c0d0e7389 */ /* 0x0002a400000c000b */
[----:B012---:R-:W-:Y:S01]  /*2cb70*/  ENDCOLLECTIVE ;  /* 0x000000000000791b */ /* 0x007fe20003800000 */
.L_x_3325:
[----:B------:R-:W-:Y:S01]  /*2cb80*/  @P2 LOP3.LUT R22, R22, 0x40, RZ, 0xfc, !PT ;  /* 0x0000004016162812 */ /* 0x000fe200078efcff */
[----:B------:R-:W-:Y:S02]  /*2cb90*/  IMAD.MOV.U32 R13, RZ, RZ, R2 ;  /* 0x000000ffff0d7224 */ /* 0x000fe400078e0002 */
[----:B------:R-:W-:Y:S02]  /*2cba0*/  IMAD.MOV.U32 R12, RZ, RZ, 0x3 ;  /* 0x00000003ff0c7424 */ /* 0x000fe400078e00ff */
[----:B------:R-:W-:-:S07]  /*2cbb0*/  IMAD.MOV.U32 R6, RZ, RZ, R14 ;  /* 0x000000ffff067224 */ /* 0x000fce00078e000e */
[----:B------:R-:W-:Y:S05]  /*2cbc0*/  WARPSYNC.COLLECTIVE R15, `(.L_x_3326) ;  /* 0x000000000f087348 */ /* 0x000fea0003c00000 */
[----:B------:R0:W1:Y:S02]  /*2cbd0*/  SHFL.IDX P6, R14, R13, R12, R11 ;  /* 0x0000000c0d0e7389 */ /* 0x00006400000c000b */
[----:B01----:R-:W-:Y:S01]  /*2cbe0*/  ENDCOLLECTIVE ;  /* 0x000000000000791b */ /* 0x003fe20003800000 */
.L_x_3326:
        /* <DEDUP_REMOVED lines=12> */
.L_x_3327:
[----:B------:R-:W-:Y:S01]  /*2ccb0*/  IMAD.MOV.U32 R0, RZ, RZ, R14 ;  /* 0x000000ffff007224 */ /* 0x000fe200078e000e */
[----:B------:R-:W-:Y:S06]  /*2ccc0*/  BRA `(.L_x_3328) ;  /* 0xffffffb400d07947 */ /* 0x000fec000383ffff */
.L_x_3248:
        /* <DEDUP_REMOVED lines=47> */
.L_x_3330:
[----:B------:R-:W-:Y:S05]  /*2cfc0*/  BSYNC B0 ;  /* 0x0000000000007941 */ /* 0x000fea0003800000 */
.L_x_3329:
        /* <DEDUP_REMOVED lines=11> */
.L_x_3331:
[----:B------:R-:W-:-:S04]  /*2d080*/  LOP3.LUT R22, R22, 0xdfffffff, RZ, 0xc0, !PT ;  /* 0xdfffffff16167812 */ /* 0x000fc800078ec0ff */
[----:B------:R-:W-:-:S04]  /*2d090*/  @P1 LOP3.LUT R22, R22, 0x20000000, RZ, 0xfc, !PT ;  /* 0x2000000016161812 */ /* 0x000fc800078efcff */
[C---:B------:R-:W-:Y:S01]  /*2d0a0*/  LOP3.LUT P1, RZ, R22.reuse, 0x800, RZ, 0xc0, !PT ;  /* 0x0000080016ff7812 */ /* 0x040fe2000782c0ff */
        /* <DEDUP_REMOVED lines=36> */
.L_x_3332:
[----:B------:R-:W-:Y:S02]  /*2d2f0*/  IMAD.MOV.U32 R13, RZ, RZ, R0 ;  /* 0x000000ffff0d7224 */ /* 0x000fe400078e0000 */
[----:B------:R-:W-:-:S07]  /*2d300*/  IMAD.MOV.U32 R7, RZ, RZ, R14 ;  /* 0x000000ffff077224 */ /* 0x000fce00078e000e */
[----:B------:R-:W-:Y:S05]  /*2d310*/  WARPSYNC.COLLECTIVE R15, `(.L_x_3333) ;  /* 0x000000000f087348 */ /* 0x000fea0003c00000 */
[----:B------:R0:W1:Y:S02]  /*2d320*/  SHFL.IDX P6, R14, R13, R12, R11 ;  /* 0x0000000c0d0e7389 */ /* 0x00006400000c000b */
[----:B01----:R-:W-:Y:S01]  /*2d330*/  ENDCOLLECTIVE ;  /* 0x000000000000791b */ /* 0x003fe20003800000 */
.L_x_3333:
        /* <DEDUP_REMOVED lines=33> */
.L_x_3334:
[----:B------:R-:W-:Y:S02]  /*2d550*/  IMAD.MOV.U32 R13, RZ, RZ, R0 ;  /* 0x000000ffff0d7224 */ /* 0x000fe400078e0000 */
[----:B------:R-:W-:-:S07]  /*2d560*/  IMAD.MOV.U32 R7, RZ, RZ, R14 ;  /* 0x000000ffff077224 */ /* 0x000fce00078e000e */
[----:B------:R-:W-:Y:S05]  /*2d570*/  WARPSYNC.COLLECTIVE R15, `(.L_x_3335) ;  /* 0x000000000f087348 */ /* 0x000fea0003c00000 */
[----:B------:R0:W1:Y:S02]  /*2d580*/  SHFL.IDX P6, R14, R13, R12, R11 ;  /* 0x0000000c0d0e7389 */ /* 0x00006400000c000b */
[----:B01----:R-:W-:Y:S01]  /*2d590*/  ENDCOLLECTIVE ;  /* 0x000000000000791b */ /* 0x003fe20003800000 */
.L_x_3335:
        /* <DEDUP_REMOVED lines=27> */
.L_x_3336:
[----:B------:R-:W-:Y:S02]  /*2d750*/  IMAD.MOV.U32 R13, RZ, RZ, R0 ;  /* 0x000000ffff0d7224 */ /* 0x000fe400078e0000 */
[----:B------:R-:W-:-:S07]  /*2d760*/  IMAD.MOV.U32 R6, RZ, RZ, R14 ;  /* 0x000000ffff067224 */ /* 0x000fce00078e000e */
[----:B------:R-:W-:Y:S05]  /*2d770*/  WARPSYNC.COLLECTIVE R15, `(.L_x_3337) ;  /* 0x000000000f087348 */ /* 0x000fea0003c00000 */
[----:B------:R0:W1:Y:S02]  /*2d780*/  SHFL.IDX P6, R14, R13, R12, R11 ;  /* 0x0000000c0d0e7389 */ /* 0x00006400000c000b */
[----:B01----:R-:W-:Y:S01]  /*2d790*/  ENDCOLLECTIVE ;  /* 0x000000000000791b */ /* 0x003fe20003800000 */
.L_x_3337:
[----:B------:R-:W-:Y:S01]  /*2d7a0*/  IMAD.MOV.U32 R0, RZ, RZ, R14 ;  /* 0x000000ffff007224 */ /* 0x000fe200078e000e */
[----:B------:R-:W-:Y:S06]  /*2d7b0*/  BRA `(.L_x_3338) ;  /* 0xffffffb800487947 */ /* 0x000fec000383ffff */
.L_x_3253:
[----:B0-----:R0:W1:Y:S02]  /*2d7c0*/  SYNCS.PHASECHK.TRANS64.TRYWAIT P0, [R23+URZ+0x38820], R0 ;  /* 0x03882000170075a7 */ /* 0x001064000800017f */
[----:B-1----:R-:W-:Y:S05]  /*2d7d0*/  @!P0 NANOSLEEP.SYNCS 0x989680 ;  /* 0x009896800000895d */ /* 0x002fea0003900000 */
[----:B------:R-:W1:Y:S02]  /*2d7e0*/  @!P0 SYNCS.PHASECHK.TRANS64 P0, [R23+URZ+0x38820], R0 ;  /* 0x03882000170085a7 */ /* 0x000e64000800007f */
[----:B-1----:R-:W-:Y:S05]  /*2d7f0*/  @!P0 BRA `(.L_x_3253) ;  /* 0xfffffffc00f08947 */ /* 0x002fea000383ffff */
[----:B------:R-:W-:Y:S05]  /*2d800*/  BRA `(.L_x_3339) ;  /* 0xffffffb800e47947 */ /* 0x000fea000383ffff */
.L_x_3256:
[----:B0-----:R0:W1:Y:S02]  /*2d810*/  SYNCS.PHASECHK.TRANS64.TRYWAIT P0, [R17+URZ+0x38860], R0 ;  /* 0x03886000110075a7 */ /* 0x001064000800017f */
[----:B-1----:R-:W-:Y:S05]  /*2d820*/  @!P0 NANOSLEEP.SYNCS 0x989680 ;  /* 0x009896800000895d */ /* 0x002fea0003900000 */
[----:B------:R-:W1:Y:S02]  /*2d830*/  @!P0 SYNCS.PHASECHK.TRANS64 P0, [R17+URZ+0x38860], R0 ;  /* 0x03886000110085a7 */ /* 0x000e64000800007f */
[----:B-1----:R-:W-:Y:S05]  /*2d840*/  @!P0 BRA `(.L_x_3256) ;  /* 0xfffffffc00f08947 */ /* 0x002fea000383ffff */
[----:B------:R-:W-:Y:S05]  /*2d850*/  BRA `(.L_x_3340) ;  /* 0xffffffb800f47947 */ /* 0x000fea000383ffff */
.L_x_3257:
        /* <DEDUP_REMOVED lines=8> */
.L_x_3342:
[----:B------:R-:W-:Y:S05]  /*2d8e0*/  BSYNC B0 ;  /* 0x0000000000007941 */ /* 0x000fea0003800000 */
.L_x_3341:
        /* <DEDUP_REMOVED lines=15> */
.L_x_3343:
        /* <DEDUP_REMOVED lines=39> */
.L_x_3344:
[----:B------:R-:W-:Y:S02]  /*2dc50*/  IMAD.MOV.U32 R13, RZ, RZ, R5 ;  /* 0x000000ffff0d7224 */ /* 0x000fe400078e0005 */
[----:B------:R-:W-:-:S07]  /*2dc60*/  IMAD.MOV.U32 R3, RZ, RZ, R14 ;  /* 0x000000ffff037224 */ /* 0x000fce00078e000e */
[----:B------:R-:W-:Y:S05]  /*2dc70*/  WARPSYNC.COLLECTIVE R15, `(.L_x_3345) ;  /* 0x000000000f087348 */ /* 0x000fea0003c00000 */
[----:B------:R0:W1:Y:S02]  /*2dc80*/  SHFL.IDX P6, R14, R13, R12, R11 ;  /* 0x0000000c0d0e7389 */ /* 0x00006400000c000b */
[----:B01----:R-:W-:Y:S01]  /*2dc90*/  ENDCOLLECTIVE ;  /* 0x000000000000791b */ /* 0x003fe20003800000 */
.L_x_3345:
        /* <DEDUP_REMOVED lines=29> */
.L_x_3346:
[----:B------:R-:W-:Y:S02]  /*2de70*/  IMAD.MOV.U32 R13, RZ, RZ, R5 ;  /* 0x000000ffff0d7224 */ /* 0x000fe400078e0005 */
[----:B------:R-:W-:-:S07]  /*2de80*/  IMAD.MOV.U32 R7, RZ, RZ, R14 ;  /* 0x000000ffff077224 */ /* 0x000fce00078e000e */
[----:B------:R-:W-:Y:S05]  /*2de90*/  WARPSYNC.COLLECTIVE R15, `(.L_x_3347) ;  /* 0x000000000f087348 */ /* 0x000fea0003c00000 */
[----:B------:R0:W1:Y:S02]  /*2dea0*/  SHFL.IDX P6, R14, R13, R12, R11 ;  /* 0x0000000c0d0e7389 */ /* 0x00006400000c000b */
[----:B01----:R-:W-:Y:S01]  /*2deb0*/  ENDCOLLECTIVE ;  /* 0x000000000000791b */ /* 0x003fe20003800000 */
.L_x_3347:
        /* <DEDUP_REMOVED lines=29> */
.L_x_3348:
[----:B------:R-:W-:Y:S02]  /*2e090*/  IMAD.MOV.U32 R13, RZ, RZ, R5 ;  /* 0x000000ffff0d7224 */ /* 0x000fe400078e0005 */
[----:B------:R-:W-:-:S07]  /*2e0a0*/  IMAD.MOV.U32 R6, RZ, RZ, R14 ;  /* 0x000000ffff067224 */ /* 0x000fce00078e000e */
[----:B------:R-:W-:Y:S05]  /*2e0b0*/  WARPSYNC.COLLECTIVE R15, `(.L_x_3349) ;  /* 0x000000000f087348 */ /* 0x000fea0003c00000 */
[----:B------:R0:W1:Y:S02]  /*2e0c0*/  SHFL.IDX P6, R14, R13, R12, R11 ;  /* 0x0000000c0d0e7389 */ /* 0x00006400000c000b */
[----:B01----:R-:W-:Y:S01]  /*2e0d0*/  ENDCOLLECTIVE ;  /* 0x000000000000791b */ /* 0x003fe20003800000 */
.L_x_3349:
[----:B------:R-:W-:Y:S01]  /*2e0e0*/  IMAD.MOV.U32 R2, RZ, RZ, R14 ;  /* 0x000000ffff027224 */ /* 0x000fe200078e000e */
[----:B------:R-:W-:Y:S06]  /*2e0f0*/  BRA `(.L_x_3350) ;  /* 0xffffffb800887947 */ /* 0x000fec000383ffff */
.L_x_3264:
[----:B0-----:R0:W1:Y:S02]  /*2e100*/  SYNCS.PHASECHK.TRANS64.TRYWAIT P0, [R6+URZ+0x38840], R17 ;  /* 0x03884011060075a7 */ /* 0x001064000800017f */
[----:B-1----:R-:W-:Y:S05]  /*2e110*/  @!P0 NANOSLEEP.SYNCS 0x989680 ;  /* 0x009896800000895d */ /* 0x002fea0003900000 */
[----:B------:R-:W1:Y:S02]  /*2e120*/  @!P0 SYNCS.PHASECHK.TRANS64 P0, [R6+URZ+0x38840], R17 ;  /* 0x03884011060085a7 */ /* 0x000e64000800007f */
[----:B-1----:R-:W-:Y:S05]  /*2e130*/  @!P0 BRA `(.L_x_3264) ;  /* 0xfffffffc00f08947 */ /* 0x002fea000383ffff */
[----:B------:R-:W-:Y:S05]  /*2e140*/  BRA `(.L_x_3351) ;  /* 0xffffffc0001c7947 */ /* 0x000fea000383ffff */
.L_x_3265:
        /* <DEDUP_REMOVED lines=8> */
.L_x_3353:
[----:B------:R-:W-:Y:S05]  /*2e1d0*/  BSYNC B1 ;  /* 0x0000000000017941 */ /* 0x000fea0003800000 */
.L_x_3352:
        /* <DEDUP_REMOVED lines=9> */
.L_x_3354:
[----:B------:R-:W-:Y:S02]  /*2e270*/  IMAD.MOV.U32 R13, RZ, RZ, R27 ;  /* 0x000000ffff0d7224 */ /* 0x000fe400078e001b */
[----:B------:R-:W-:Y:S02]  /*2e280*/  IMAD.MOV.U32 R12, RZ, RZ, 0x1 ;  /* 0x00000001ff0c7424 */ /* 0x000fe400078e00ff */
[----:B------:R-:W-:-:S07]  /*2e290*/  IMAD.MOV.U32 R2, RZ, RZ, R14 ;  /* 0x000000ffff027224 */ /* 0x000fce00078e000e */
[----:B------:R-:W-:Y:S05]  /*2e2a0*/  WARPSYNC.COLLECTIVE R15, `(.L_x_3355) ;  /* 0x000000000f087348 */ /* 0x000fea0003c00000 */
[----:B------:R0:W1:Y:S02]  /*2e2b0*/  SHFL.IDX P6, R14, R13, R12, R11 ;  /* 0x0000000c0d0e7389 */ /* 0x00006400000c000b */
[----:B01----:R-:W-:Y:S01]  /*2e2c0*/  ENDCOLLECTIVE ;  /* 0x000000000000791b */ /* 0x003fe20003800000 */
.L_x_3355:
        /* <DEDUP_REMOVED lines=11> */
.L_x_3356:
[----:B------:R-:W-:Y:S02]  /*2e380*/  IMAD.MOV.U32 R13, RZ, RZ, R27 ;  /* 0x000000ffff0d7224 */ /* 0x000fe400078e001b */
[----:B------:R-:W-:Y:S02]  /*2e390*/  IMAD.MOV.U32 R12, RZ, RZ, 0x2 ;  /* 0x00000002ff0c7424 */ /* 0x000fe400078e00ff */
[----:B------:R-:W-:-:S07]  /*2e3a0*/  IMAD.MOV.U32 R2, RZ, RZ, R14 ;  /* 0x000000ffff027224 */ /* 0x000fce00078e000e */
[----:B------:R-:W-:Y:S05]  /*2e3b0*/  WARPSYNC.COLLECTIVE R15, `(.L_x_3357) ;  /* 0x000000000f087348 */ /* 0x000fea0003c00000 */
[----:B------:R0:W1:Y:S02]  /*2e3c0*/  SHFL.IDX P6, R14, R13, R12, R11 ;  /* 0x0000000c0d0e7389 */ /* 0x00006400000c000b */
[----:B01----:R-:W-:Y:S01]  /*2e3d0*/  ENDCOLLECTIVE ;  /* 0x000000000000791b */ /* 0x003fe20003800000 */
.L_x_3357:
        /* <DEDUP_REMOVED lines=11> */
.L_x_3358:
[----:B------:R-:W-:Y:S02]  /*2e490*/  IMAD.MOV.U32 R13, RZ, RZ, R27 ;  /* 0x000000ffff0d7224 */ /* 0x000fe400078e001b */
[----:B------:R-:W-:Y:S02]  /*2e4a0*/  IMAD.MOV.U32 R12, RZ, RZ, 0x3 ;  /* 0x00000003ff0c7424 */ /* 0x000fe400078e00ff */
[----:B------:R-:W-:-:S07]  /*2e4b0*/  IMAD.MOV.U32 R2, RZ, RZ, R14 ;  /* 0x000000ffff027224 */ /* 0x000fce00078e000e */
[----:B------:R-:W-:Y:S05]  /*2e4c0*/  WARPSYNC.COLLECTIVE R15, `(.L_x_3359) ;  /* 0x000000000f087348 */ /* 0x000fea0003c00000 */
[----:B------:R0:W1:Y:S02]  /*2e4d0*/  SHFL.IDX P6, R14, R13, R12, R11 ;  /* 0x0000000c0d0e7389 */ /* 0x00006400000c000b */
[----:B01----:R-:W-:Y:S01]  /*2e4e0*/  ENDCOLLECTIVE ;  /* 0x000000000000791b */ /* 0x003fe20003800000 */
.L_x_3359:
        /* <DEDUP_REMOVED lines=11> */
.L_x_3360:
[----:B------:R-:W-:Y:S01]  /*2e5a0*/  IMAD.MOV.U32 R2, RZ, RZ, R14 ;  /* 0x000000ffff027224 */ /* 0x000fe200078e000e */
[----:B------:R-:W-:Y:S06]  /*2e5b0*/  BRA `(.L_x_3361) ;  /* 0xffffffbc00ac7947 */ /* 0x000fec000383ffff */
.L_x_3270:
[----:B---3--:R3:W4:Y:S02]  /*2e5c0*/  SYNCS.PHASECHK.TRANS64.TRYWAIT P0, [R6+URZ+0x38860], R17 ;  /* 0x03886011060075a7 */ /* 0x008724000800017f */
[----:B----4-:R-:W-:Y:S05]  /*2e5d0*/  @!P0 NANOSLEEP.SYNCS 0x989680 ;  /* 0x009896800000895d */ /* 0x010fea0003900000 */
[----:B------:R-:W4:Y:S02]  /*2e5e0*/  @!P0 SYNCS.PHASECHK.TRANS64 P0, [R6+URZ+0x38860], R17 ;  /* 0x03886011060085a7 */ /* 0x000f24000800007f */
[----:B----4-:R-:W-:Y:S05]  /*2e5f0*/  @!P0 BRA `(.L_x_3270) ;  /* 0xfffffffc00f08947 */ /* 0x010fea000383ffff */
[----:B------:R-:W-:Y:S05]  /*2e600*/  BRA `(.L_x_3362) ;  /* 0xffffffbc00fc7947 */ /* 0x000fea000383ffff */
.L_x_3271:
        /* <DEDUP_REMOVED lines=8> */
.L_x_3364:
[----:B------:R-:W-:Y:S05]  /*2e690*/  BSYNC B1 ;  /* 0x0000000000017941 */ /* 0x000fea0003800000 */
.L_x_3363:
        /* <DEDUP_REMOVED lines=13> */
.L_x_3365:
        /* <DEDUP_REMOVED lines=17> */
.L_x_3366:
        /* <DEDUP_REMOVED lines=16> */
.L_x_3367:
        /* <DEDUP_REMOVED lines=19> */
.L_x_3368:
        /* <DEDUP_REMOVED lines=14> */
.L_x_3369:
        /* <DEDUP_REMOVED lines=16> */
.L_x_3370:
        /* <DEDUP_REMOVED lines=14> */
.L_x_3371:
[----:B------:R-:W-:Y:S05]  /*2ed70*/  BRA `(.L_x_3372) ;  /* 0xffffffbc00687947 */ /* 0x000fea000383ffff */
.L_x_3279:
        /* <DEDUP_REMOVED lines=8> */
.L_x_3374:
[----:B------:R-:W-:Y:S05]  /*2ee00*/  BSYNC B0 ;  /* 0x0000000000007941 */ /* 0x000fea0003800000 */
.L_x_3373:
        /* <DEDUP_REMOVED lines=9> */
.L_x_3375:
        /* <DEDUP_REMOVED lines=18> */
.L_x_3376:
[----:B------:R-:W-:Y:S01]  /*2efc0*/  IMAD.MOV.U32 R12, RZ, RZ, 0x2 ;  /* 0x00000002ff0c7424 */ /* 0x000fe200078e00ff */
[----:B------:R-:W-:-:S05]  /*2efd0*/  SEL R4, R14, RZ, P1 ;  /* 0x000000ff0e047207 */ /* 0x000fca0000800000 */
[----:B------:R-:W-:-:S04]  /*2efe0*/  IMAD.IADD R4, R17, 0x1, R4 ;  /* 0x0000000111047824 */ /* 0x000fc800078e0204 */
[----:B------:R-:W-:-:S07]  /*2eff0*/  IMAD.MOV.U32 R13, RZ, RZ, R4 ;  /* 0x000000ffff0d7224 */ /* 0x000fce00078e0004 */
[----:B------:R-:W-:Y:S05]  /*2f000*/  WARPSYNC.COLLECTIVE R15, `(.L_x_3377) ;  /* 0x000000000f087348 */ /* 0x000fea0003c00000 */
[----:B------:R0:W1:Y:S02]  /*2f010*/  SHFL.UP P6, R14, R13, R12, R11 ;  /* 0x0400000c0d0e7389 */ /* 0x00006400000c000b */
[----:B01----:R-:W-:Y:S01]  /*2f020*/  ENDCOLLECTIVE ;  /* 0x000000000000791b */ /* 0x003fe20003800000 */
.L_x_3377:
[----:B------:R-:W-:Y:S01]  /*2f030*/  IMAD.MOV.U32 R12, RZ, RZ, 0x4 ;  /* 0x00000004ff0c7424 */ /* 0x000fe200078e00ff */
[----:B------:R-:W-:-:S05]  /*2f040*/  SEL R3, R14, RZ, P2 ;  /* 0x000000ff0e037207 */ /* 0x000fca0001000000 */
[----:B------:R-:W-:-:S04]  /*2f050*/  IMAD.IADD R6, R4, 0x1, R3 ;  /* 0x0000000104067824 */ /* 0x000fc800078e0203 */
[----:B------:R-:W-:-:S07]  /*2f060*/  IMAD.MOV.U32 R13, RZ, RZ, R6 ;  /* 0x000000ffff0d7224 */ /* 0x000fce00078e0006 */
[----:B------:R-:W-:Y:S05]  /*2f070*/  WARPSYNC.COLLECTIVE R15, `(.L_x_3378) ;  /* 0x000000000f087348 */ /* 0x000fea0003c00000 */
[----:B------:R0:W1:Y:S02]  /*2f080*/  SHFL.UP P6, R14, R13, R12, R11 ;  /* 0x0400000c0d0e7389 */ /* 0x00006400000c000b */
[----:B01----:R-:W-:Y:S01]  /*2f090*/  ENDCOLLECTIVE ;  /* 0x000000000000791b */ /* 0x003fe20003800000 */
.L_x_3378:
[----:B------:R-:W-:Y:S01]  /*2f0a0*/  IMAD.MOV.U32 R12, RZ, RZ, 0x8 ;  /* 0x00000008ff0c7424 */ /* 0x000fe200078e00ff */
[----:B------:R-:W-:-:S05]  /*2f0b0*/  SEL R3, R14, RZ, P3 ;  /* 0x000000ff0e037207 */ /* 0x000fca0001800000 */
[----:B------:R-:W-:-:S04]  /*2f0c0*/  IMAD.IADD R2, R6, 0x1, R3 ;  /* 0x0000000106027824 */ /* 0x000fc800078e0203 */
[----:B------:R-:W-:-:S07]  /*2f0d0*/  IMAD.MOV.U32 R13, RZ, RZ, R2 ;  /* 0x000000ffff0d7224 */ /* 0x000fce00078e0002 */
[----:B------:R-:W-:Y:S05]  /*2f0e0*/  WARPSYNC.COLLECTIVE R15, `(.L_x_3379) ;  /* 0x000000000f087348 */ /* 0x000fea0003c00000 */
[----:B------:R0:W1:Y:S02]  /*2f0f0*/  SHFL.UP P6, R14, R13, R12, R11 ;  /* 0x0400000c0d0e7389 */ /* 0x00006400000c000b */
[----:B01----:R-:W-:Y:S01]  /*2f100*/  ENDCOLLECTIVE ;  /* 0x000000000000791b */ /* 0x003fe20003800000 */
.L_x_3379:
[----:B------:R-:W-:Y:S01]  /*2f110*/  IMAD.MOV.U32 R12, RZ, RZ, 0x10 ;  /* 0x00000010ff0c7424 */ /* 0x000fe200078e00ff */
[----:B------:R-:W-:-:S05]  /*2f120*/  SEL R3, R14, RZ, P4 ;  /* 0x000000ff0e037207 */ /* 0x000fca0002000000 */
[----:B------:R-:W-:-:S04]  /*2f130*/  IMAD.IADD R3, R2, 0x1, R3 ;  /* 0x0000000102037824 */ /* 0x000fc800078e0203 */
[----:B------:R-:W-:-:S07]  /*2f140*/  IMAD.MOV.U32 R13, RZ, RZ, R3 ;  /* 0x000000ffff0d7224 */ /* 0x000fce00078e0003 */
[----:B------:R-:W-:Y:S05]  /*2f150*/  WARPSYNC.COLLECTIVE R15, `(.L_x_3380) ;  /* 0x000000000f087348 */ /* 0x000fea0003c00000 */
[----:B------:R0:W1:Y:S02]  /*2f160*/  SHFL.UP P6, R14, R13, R12, R11 ;  /* 0x0400000c0d0e7389 */ /* 0x00006400000c000b */
[----:B01----:R-:W-:Y:S01]  /*2f170*/  ENDCOLLECTIVE ;  /* 0x000000000000791b */ /* 0x003fe20003800000 */
.L_x_3380:
        /* <DEDUP_REMOVED lines=8> */
.L_x_3381:
[----:B------:R-:W-:Y:S05]  /*2f200*/  BRA `(.L_x_3382) ;  /* 0xffffffbc00fc7947 */ /* 0x000fea000383ffff */
.L_x_3284:
        /* <DEDUP_REMOVED lines=8> */
.L_x_3384:
[----:B------:R-:W-:Y:S05]  /*2f290*/  BSYNC B0 ;  /* 0x0000000000007941 */ /* 0x000fea0003800000 */
.L_x_3383:
        /* <DEDUP_REMOVED lines=8> */
.L_x_3385:
[----:B------:R-:W-:Y:S01]  /*2f320*/  IMAD.MOV.U32 R12, RZ, RZ, 0x4 ;  /* 0x00000004ff0c7424 */ /* 0x000fe200078e00ff */
[----:B------:R-:W-:-:S05]  /*2f330*/  SEL R2, R14, RZ, P2 ;  /* 0x000000ff0e027207 */ /* 0x000fca0001000000 */
[----:B------:R-:W-:-:S04]  /*2f340*/  IMAD.IADD R2, R13, 0x1, R2 ;  /* 0x000000010d027824 */ /* 0x000fc800078e0202 */
[----:B------:R-:W-:-:S07]  /*2f350*/  IMAD.MOV.U32 R13, RZ, RZ, R2 ;  /* 0x000000ffff0d7224 */ /* 0x000fce00078e0002 */
[----:B------:R-:W-:Y:S05]  /*2f360*/  WARPSYNC.COLLECTIVE R15, `(.L_x_3386) ;  /* 0x000000000f087348 */ /* 0x000fea0003c00000 */
[----:B------:R0:W1:Y:S02]  /*2f370*/  SHFL.UP P6, R14, R13, R12, R11 ;  /* 0x0400000c0d0e7389 */ /* 0x00006400000c000b */
[----:B01----:R-:W-:Y:S01]  /*2f380*/  ENDCOLLECTIVE ;  /* 0x000000000000791b */ /* 0x003fe20003800000 */
.L_x_3386:
[----:B------:R-:W-:Y:S01]  /*2f390*/  IMAD.MOV.U32 R12, RZ, RZ, 0x8 ;  /* 0x00000008ff0c7424 */ /* 0x000fe200078e00ff */
[----:B------:R-:W-:-:S05]  /*2f3a0*/  SEL R3, R14, RZ, P3 ;  /* 0x000000ff0e037207 */ /* 0x000fca0001800000 */
[----:B------:R-:W-:-:S04]  /*2f3b0*/  IMAD.IADD R3, R2, 0x1, R3 ;  /* 0x0000000102037824 */ /* 0x000fc800078e0203 */
[----:B------:R-:W-:-:S07]  /*2f3c0*/  IMAD.MOV.U32 R13, RZ, RZ, R3 ;  /* 0x000000ffff0d7224 */ /* 0x000fce00078e0003 */
[----:B------:R-:W-:Y:S05]  /*2f3d0*/  WARPSYNC.COLLECTIVE R15, `(.L_x_3387) ;  /* 0x000000000f087348 */ /* 0x000fea0003c00000 */
[----:B------:R0:W1:Y:S02]  /*2f3e0*/  SHFL.UP P6, R14, R13, R12, R11 ;  /* 0x0400000c0d0e7389 */ /* 0x00006400000c000b */
[----:B01----:R-:W-:Y:S01]  /*2f3f0*/  ENDCOLLECTIVE ;  /* 0x000000000000791b */ /* 0x003fe20003800000 */
.L_x_3387:
[----:B------:R-:W-:Y:S01]  /*2f400*/  IMAD.MOV.U32 R12, RZ, RZ, 0x10 ;  /* 0x00000010ff0c7424 */ /* 0x000fe200078e00ff */
[----:B------:R-:W-:-:S05]  /*2f410*/  SEL R4, R14, RZ, P4 ;  /* 0x000000ff0e047207 */ /* 0x000fca0002000000 */
[----:B------:R-:W-:-:S04]  /*2f420*/  IMAD.IADD R4, R3, 0x1, R4 ;  /* 0x0000000103047824 */ /* 0x000fc800078e0204 */
[----:B------:R-:W-:-:S07]  /*2f430*/  IMAD.MOV.U32 R13, RZ, RZ, R4 ;  /* 0x000000ffff0d7224 */ /* 0x000fce00078e0004 */
[----:B------:R-:W-:Y:S05]  /*2f440*/  WARPSYNC.COLLECTIVE R15, `(.L_x_3388) ;  /* 0x000000000f087348 */ /* 0x000fea0003c00000 */
[----:B------:R0:W1:Y:S02]  /*2f450*/  SHFL.UP P6, R14, R13, R12, R11 ;  /* 0x0400000c0d0e7389 */ /* 0x00006400000c000b */
[----:B01----:R-:W-:Y:S01]  /*2f460*/  ENDCOLLECTIVE ;  /* 0x000000000000791b */ /* 0x003fe20003800000 */
.L_x_3388:
        /* <DEDUP_REMOVED lines=8> */
.L_x_3389:
[----:B------:R-:W-:Y:S05]  /*2f4f0*/  BRA `(.L_x_3390) ;  /* 0xffffffbc00dc7947 */ /* 0x000fea000383ffff */
.L_x_3286:
[----:B------:R-:W-:Y:S01]  /*2f500*/  BSSY B0, `(.L_x_3391) ;  /* 0x0000006000007945 */ /* 0x000fe20003800000 */
[----:B------:R-:W-:Y:S01]  /*2f510*/  PLOP3.LUT P6, PT, P6, PT, PT, 0x8, 0x0 ;  /* 0x000000000000781c */ /* 0x000fe200037ce170 */
[----:B------:R-:W-:-:S12]  /*2f520*/  IMAD.MOV.U32 R15, RZ, RZ, -0x1 ;  /* 0xffffffffff0f7424 */ /* 0x000fd800078e00ff */
[----:B01----:R-:W-:Y:S05]  /*2f530*/  WARPSYNC.COLLECTIVE R15, `(.L_x_3392) ;  /* 0x000000000f087348 */ /* 0x003fea0003c00000 */
[----:B------:R-:W-:Y:S01]  /*2f540*/  VOTE.ANY R14, PT, P6 ;  /* 0x00000000000e7806 */ /* 0x000fe200030e0100 */
[----:B01----:R-:W-:Y:S06]  /*2f550*/  ENDCOLLECTIVE ;  /* 0x000000000000791b */ /* 0x003fec0003800000 */
.L_x_3392:
[----:B------:R-:W-:Y:S05]  /*2f560*/  BSYNC B0 ;  /* 0x0000000000007941 */ /* 0x000fea0003800000 */
.L_x_3391:
        /* <DEDUP_REMOVED lines=9> */
.L_x_3393:
[----:B------:R-:W-:Y:S01]  /*2f600*/  IMAD.MOV.U32 R17, RZ, RZ, R14 ;  /* 0x000000ffff117224 */ /* 0x000fe200078e000e */
[----:B------:R-:W-:Y:S06]  /*2f610*/  BRA `(.L_x_3394) ;  /* 0xffffffbc00cc7947 */ /* 0x000fec000383ffff */
.L_x_3288:
[----:B------:R-:W-:Y:S01]  /*2f620*/  BSSY B0, `(.L_x_3395) ;  /* 0x0000007000007945 */ /* 0x000fe20003800000 */
[----:B------:R-:W-:Y:S02]  /*2f630*/  IMAD.MOV.U32 R13, RZ, RZ, R2 ;  /* 0x000000ffff0d7224 */ /* 0x000fe400078e0002 */
[----:B------:R-:W-:Y:S02]  /*2f640*/  IMAD.MOV.U32 R11, RZ, RZ, 0x1f ;  /* 0x0000001fff0b7424 */ /* 0x000fe400078e00ff */
[----:B------:R-:W-:-:S07]  /*2f650*/  IMAD.MOV.U32 R15, RZ, RZ, -0x1 ;  /* 0xffffffffff0f7424 */ /* 0x000fce00078e00ff */
[----:B0123--:R-:W-:Y:S05]  /*2f660*/  WARPSYNC.COLLECTIVE R15, `(.L_x_3396) ;  /* 0x000000000f087348 */ /* 0x00ffea0003c00000 */
[----:B------:R4:W0:Y:S02]  /*2f670*/  SHFL.IDX P6, R14, R13, R12, R11 ;  /* 0x0000000c0d0e7389 */ /* 0x00082400000c000b */
[----:B01234-:R-:W-:Y:S01]  /*2f680*/  ENDCOLLECTIVE ;  /* 0x000000000000791b */ /* 0x01ffe20003800000 */
.L_x_3396:
[----:B------:R-:W-:Y:S05]  /*2f690*/  BSYNC B0 ;  /* 0x0000000000007941 */ /* 0x000fea0003800000 */
.L_x_3395:
[----:B------:R-:W-:Y:S05]  /*2f6a0*/  BRA `(.L_x_3287) ;  /* 0xffffffbc00c47947 */ /* 0x000fea000383ffff */
.L_x_3292:
[----:B0-----:R0:W1:Y:S02]  /*2f6b0*/  SYNCS.PHASECHK.TRANS64.TRYWAIT P0, [R7+URZ+0x38820], R0 ;  /* 0x03882000070075a7 */ /* 0x001064000800017f */
[----:B-1----:R-:W-:Y:S05]  /*2f6c0*/  @!P0 NANOSLEEP.SYNCS 0x989680 ;  /* 0x009896800000895d */ /* 0x002fea0003900000 */
[----:B------:R-:W1:Y:S02]  /*2f6d0*/  @!P0 SYNCS.PHASECHK.TRANS64 P0, [R7+URZ+0x38820], R0 ;  /* 0x03882000070085a7 */ /* 0x000e64000800007f */
[----:B-1----:R-:W-:Y:S05]  /*2f6e0*/  @!P0 BRA `(.L_x_3292) ;  /* 0xfffffffc00f08947 */ /* 0x002fea000383ffff */
[----:B------:R-:W-:Y:S05]  /*2f6f0*/  BRA `(.L_x_3397) ;  /* 0xffffffc4003c7947 */ /* 0x000fea000383ffff */
.L_x_3293:
        /* <DEDUP_REMOVED lines=11> */
.L_x_3399:
[----:B------:R-:W-:Y:S05]  /*2f7b0*/  BSYNC B0 ;  /* 0x0000000000007941 */ /* 0x000fea0003800000 */
.L_x_3398:
[----:B------:R-:W-:Y:S05]  /*2f7c0*/  BRA `(.L_x_3400) ;  /* 0xffffffc400247947 */ /* 0x000fea000383ffff */
.L_x_3296:
[----:B------:R-:W-:Y:S01]  /*2f7d0*/  BSSY B1, `(.L_x_3401) ;  /* 0x0000006000017945 */ /* 0x000fe20003800000 */
[----:B------:R-:W-:-:S07]  /*2f7e0*/  IMAD.MOV.U32 R15, RZ, RZ, -0x1 ;  /* 0xffffffffff0f7424 */ /* 0x000fce00078e00ff */
[----:B0-234-:R-:W-:Y:S05]  /*2f7f0*/  WARPSYNC.COLLECTIVE R15, `(.L_x_3402) ;  /* 0x000000000f0c7348 */ /* 0x01dfea0003c00000 */
[----:B------:R-:W-:Y:S02]  /*2f800*/  ELECT P6, UR62, PT ;  /* 0x00000000003e782f */ /* 0x000fe400038c0000 */
[----:B------:R-:W-:Y:S01]  /*2f810*/  MOV R14, UR62 ;  /* 0x0000003e000e7c02 */ /* 0x000fe20008000f00 */
[----:B0-234-:R-:W-:Y:S10]  /*2f820*/  ENDCOLLECTIVE ;  /* 0x000000000000791b */ /* 0x01dff40003800000 */
.L_x_3402:
[----:B------:R-:W-:Y:S05]  /*2f830*/  BSYNC B1 ;  /* 0x0000000000017941 */ /* 0x000fea0003800000 */
.L_x_3401:
[----:B------:R-:W-:Y:S05]  /*2f840*/  BRA `(.L_x_3403) ;  /* 0xffffffc4001c7947 */ /* 0x000fea000383ffff */
.L_x_3298:
[----:B0-----:R0:W1:Y:S02]  /*2f850*/  SYNCS.PHASECHK.TRANS64.TRYWAIT P1, [R5+URZ+0x38840], R0 ;  /* 0x03884000050075a7 */ /* 0x001064000802017f */
[----:B-1----:R-:W-:Y:S05]  /*2f860*/  @!P1 NANOSLEEP.SYNCS 0x989680 ;  /* 0x009896800000995d */ /* 0x002fea0003900000 */
[----:B------:R-:W1:Y:S02]  /*2f870*/  @!P1 SYNCS.PHASECHK.TRANS64 P1, [R5+URZ+0x38840], R0 ;  /* 0x03884000050095a7 */ /* 0x000e64000802007f */
[----:B-1----:R-:W-:Y:S05]  /*2f880*/  @!P1 BRA `(.L_x_3298) ;  /* 0xfffffffc00f09947 */ /* 0x002fea000383ffff */
[----:B------:R-:W-:Y:S05]  /*2f890*/  BRA `(.L_x_3404) ;  /* 0xffffffc4003c7947 */ /* 0x000fea000383ffff */
.L_x_3300:
[----:B-1----:R1:W0:Y:S02]  /*2f8a0*/  SYNCS.PHASECHK.TRANS64.TRYWAIT P1, [R3+URZ+0x38840], R2 ;  /* 0x03884002030075a7 */ /* 0x002224000802017f */
[----:B0-----:R-:W-:Y:S05]  /*2f8b0*/  @!P1 NANOSLEEP.SYNCS 0x989680 ;  /* 0x009896800000995d */ /* 0x001fea0003900000 */
[----:B------:R-:W0:Y:S02]  /*2f8c0*/  @!P1 SYNCS.PHASECHK.TRANS64 P1, [R3+URZ+0x38840], R2 ;  /* 0x03884002030095a7 */ /* 0x000e24000802007f */
[----:B0-----:R-:W-:Y:S05]  /*2f8d0*/  @!P1 BRA `(.L_x_3300) ;  /* 0xfffffffc00f09947 */ /* 0x001fea000383ffff */
[----:B------:R-:W-:Y:S05]  /*2f8e0*/  BRA `(.L_x_3405) ;  /* 0xffffffc400487947 */ /* 0x000fea000383ffff */
.L_x_3302:
[----:B------:R0:W0:Y:S02]  /*2f8f0*/  SYNCS.PHASECHK.TRANS64.TRYWAIT P1, [R5+URZ+0x38860], R0 ;  /* 0x03886000050075a7 */ /* 0x000024000802017f */
[----:B0-----:R-:W-:Y:S05]  /*2f900*/  @!P1 NANOSLEEP.SYNCS 0x989680 ;  /* 0x009896800000995d */ /* 0x001fea0003900000 */
[----:B------:R-:W0:Y:S02]  /*2f910*/  @!P1 SYNCS.PHASECHK.TRANS64 P1, [R5+URZ+0x38860], R0 ;  /* 0x03886000050095a7 */ /* 0x000e24000802007f */
[----:B0-----:R-:W-:Y:S05]  /*2f920*/  @!P1 BRA `(.L_x_3302) ;  /* 0xfffffffc00f09947 */ /* 0x001fea000383ffff */
[----:B------:R-:W-:Y:S05]  /*2f930*/  BRA `(.L_x_3406) ;  /* 0xffffffc400447947 */ /* 0x000fea000383ffff */
        .type           $_ZN7cutlass13device_kernelIN5flash11enable_sm90INS1_16FlashAttnFwdSm90INS1_25CollectiveMainloopFwdSm90ILi2EN4cute5tupleIJNS5_1CILi1EEES8_S8_EEENS6_IJNS7_ILi64EEESA_SA_EEELi512ENS_10bfloat16_tEfNS_4arch4Sm90ELb0ELb1ELb1ELb1ELb1ELb0ELb1ELb0ELb0ELb1ELb0ELb0EEENS1_21CollectiveEpilogueFwdINS6_IJSA_NS7_ILi512EEESA_EEES9_SC_SE_Li256ELb1ELb1ELb0ELb0EEENS1_36VarlenDynamicPersistentTileSchedulerILi64ELi64ELi256ELi128ELb0ELb1ELb1ELb1ELb0ELb1EEEEEEEEEvNT_6ParamsE$_ZZN5flash25CollectiveMainloopFwdSm90ILi2EN4cute5tupleIJNS1_1CILi1EEES4_S4_EEENS2_IJNS3_ILi64EEES6_S6_EEELi512EN7cutlass10bfloat16_tEfNS8_4arch4Sm90ELb0ELb1ELb1ELb1ELb1ELb0ELb1ELb0ELb0ELb1ELb0ELb0EE3mmaINS_16FlashAttnFwdSm90ISC_NS_21CollectiveEpilogueFwdINS2_IJS6_NS3_ILi512EEES6_EEES5_S9_SB_Li256ELb1ELb1ELb0ELb0EEENS_36VarlenDynamicPersistentTileSchedulerILi64ELi64ELi256ELi128ELb0ELb1ELb1ELb1ELb0ELb1EEEE13SharedStorageENS1_6TensorINS1_11ArrayEngineIfLm128EEENS1_6LayoutINS2_IJNS2_IJNS3_ILi2EEESR_NS3_ILi32EEEEEES4_S4_EEENS2_IJNS2_IJS4_SR_NS3_ILi4EEEEEENS3_ILi0EEESX_EEEEEEENS_7SoftmaxILi2ELi0EEEEEbRKNSC_6ParamsENS8_13PipelineAsyncILi2EEES17_RNS8_13PipelineStateILj2EEERT0_RT1_iRiRKNS_16SeqlenInfoQKNewKILb1ELb0EEENS2_IJiiiiEEERT_ENKUliT_T0_T1_E_clIZSD_ISM_S10_S12_EbS15_S17_S17_S1A_S1C_S1E_iS1F_S1J_S1K_S1M_EUlRS1N_iE1_NS3_ILb0EEENS3_ILb1EEEEEDaiS1N_S1O_S1P_,@function
        .size           $_ZN7cutlass13device_kernelIN5flash11enable_sm90INS1_16FlashAttnFwdSm90INS1_25CollectiveMainloopFwdSm90ILi2EN4cute5tupleIJNS5_1CILi1EEES8_S8_EEENS6_IJNS7_ILi64EEESA_SA_EEELi512ENS_10bfloat16_tEfNS_4arch4Sm90ELb0ELb1ELb1ELb1ELb1ELb0ELb1ELb0ELb0ELb1ELb0ELb0EEENS1_21CollectiveEpilogueFwdINS6_IJSA_NS7_ILi512EEESA_EEES9_SC_SE_Li256ELb1ELb1ELb0ELb0EEENS1_36VarlenDynamicPersistentTileSchedulerILi64ELi64ELi256ELi128ELb0ELb1ELb1ELb1ELb0ELb1EEEEEEEEEvNT_6ParamsE$_ZZN5flash25CollectiveMainloopFwdSm90ILi2EN4cute5tupleIJNS1_1CILi1EEES4_S4_EEENS2_IJNS3_ILi64EEES6_S6_EEELi512EN7cutlass10bfloat16_tEfNS8_4arch4Sm90ELb0ELb1ELb1ELb1ELb1ELb0ELb1ELb0ELb0ELb1ELb0ELb0EE3mmaINS_16FlashAttnFwdSm90ISC_NS_21CollectiveEpilogueFwdINS2_IJS6_NS3_ILi512EEES6_EEES5_S9_SB_Li256ELb1ELb1ELb0ELb0EEENS_36VarlenDynamicPersistentTileSchedulerILi64ELi64ELi256ELi128ELb0ELb1ELb1ELb1ELb0ELb1EEEE13SharedStorageENS1_6TensorINS1_11ArrayEngineIfLm128EEENS1_6LayoutINS2_IJNS2_IJNS3_ILi2EEESR_NS3_ILi32EEEEEES4_S4_EEENS2_IJNS2_IJS4_SR_NS3_ILi4EEEEEENS3_ILi0EEESX_EEEEEEENS_7SoftmaxILi2ELi0EEEEEbRKNSC_6ParamsENS8_13PipelineAsyncILi2EEES17_RNS8_13PipelineStateILj2EEERT0_RT1_iRiRKNS_16SeqlenInfoQKNewKILb1ELb0EEENS2_IJiiiiEEERT_ENKUliT_T0_T1_E_clIZSD_ISM_S10_S12_EbS15_S17_S17_S1A_S1C_S1E_iS1F_S1J_S1K_S1M_EUlRS1N_iE1_NS3_ILb0EEENS3_ILb1EEEEEDaiS1N_S1O_S1P_,(.L_x_5814 - $_ZN7cutlass13device_kernelIN5flash11enable_sm90INS1_16FlashAttnFwdSm90INS1_25CollectiveMainloopFwdSm90ILi2EN4cute5tupleIJNS5_1CILi1EEES8_S8_EEENS6_IJNS7_ILi64EEESA_SA_EEELi512ENS_10bfloat16_tEfNS_4arch4Sm90ELb0ELb1ELb1ELb1ELb1ELb0ELb1ELb0ELb0ELb1ELb0ELb0EEENS1_21CollectiveEpilogueFwdINS6_IJSA_NS7_ILi512EEESA_EEES9_SC_SE_Li256ELb1ELb1ELb0ELb0EEENS1_36VarlenDynamicPersistentTileSchedulerILi64ELi64ELi256ELi128ELb0ELb1ELb1ELb1ELb0ELb1EEEEEEEEEvNT_6ParamsE$_ZZN5flash25CollectiveMainloopFwdSm90ILi2EN4cute5tupleIJNS1_1CILi1EEES4_S4_EEENS2_IJNS3_ILi64EEES6_S6_EEELi512EN7cutlass10bfloat16_tEfNS8_4arch4Sm90ELb0ELb1ELb1ELb1ELb1ELb0ELb1ELb0ELb0ELb1ELb0ELb0EE3mmaINS_16FlashAttnFwdSm90ISC_NS_21CollectiveEpilogueFwdINS2_IJS6_NS3_ILi512EEES6_EEES5_S9_SB_Li256ELb1ELb1ELb0ELb0EEENS_36VarlenDynamicPersistentTileSchedulerILi64ELi64ELi256ELi128ELb0ELb1ELb1ELb1ELb0ELb1EEEE13SharedStorageENS1_6TensorINS1_11ArrayEngineIfLm128EEENS1_6LayoutINS2_IJNS2_IJNS3_ILi2EEESR_NS3_ILi32EEEEEES4_S4_EEENS2_IJNS2_IJS4_SR_NS3_ILi4EEEEEENS3_ILi0EEESX_EEEEEEENS_7SoftmaxILi2ELi0EEEEEbRKNSC_6ParamsENS8_13PipelineAsyncILi2EEES17_RNS8_13PipelineStateILj2EEERT0_RT1_iRiRKNS_16SeqlenInfoQKNewKILb1ELb0EEENS2_IJiiiiEEERT_ENKUliT_T0_T1_E_clIZSD_ISM_S10_S12_EbS15_S17_S17_S1A_S1C_S1E_iS1F_S1J_S1K_S1M_EUlRS1N_iE1_NS3_ILb0EEENS3_ILb1EEEEEDaiS1N_S1O_S1P_)
$_ZN7cutlass13device_kernelIN5flash11enable_sm90INS1_16FlashAttnFwdSm90INS1_25CollectiveMainloopFwdSm90ILi2EN4cute5tupleIJNS5_1CILi1EEES8_S8_EEENS6_IJNS7_ILi64EEESA_SA_EEELi512ENS_10bfloat16_tEfNS_4arch4Sm90ELb0ELb1ELb1ELb1ELb1ELb0ELb1ELb0ELb0ELb1ELb0ELb0EEENS1_21CollectiveEpilogueFwdINS6_IJSA_NS7_ILi512EEESA_EEES9_SC_SE_Li256ELb1ELb1ELb0ELb0EEENS1_36VarlenDynamicPersistentTileSchedulerILi64ELi64ELi256ELi128ELb0ELb1ELb1ELb1ELb0ELb1EEEEEEEEEvNT_6ParamsE$_ZZN5flash25CollectiveMainloopFwdSm90ILi2EN4cute5tupleIJNS1_1CILi1EEES4_S4_EEENS2_IJNS3_ILi64EEES6_S6_EEELi512EN7cutlass10bfloat16_tEfNS8_4arch4Sm90ELb0ELb1ELb1ELb1ELb1ELb0ELb1ELb0ELb0ELb1ELb0ELb0EE3mmaINS_16FlashAttnFwdSm90ISC_NS_21CollectiveEpilogueFwdINS2_IJS6_NS3_ILi512EEES6_EEES5_S9_SB_Li256ELb1ELb1ELb0ELb0EEENS_36VarlenDynamicPersistentTileSchedulerILi64ELi64ELi256ELi128ELb0ELb1ELb1ELb1ELb0ELb1EEEE13SharedStorageENS1_6TensorINS1_11ArrayEngineIfLm128EEENS1_6LayoutINS2_IJNS2_IJNS3_ILi2EEESR_NS3_ILi32EEEEEES4_S4_EEENS2_IJNS2_IJS4_SR_NS3_ILi4EEEEEENS3_ILi0EEESX_EEEEEEENS_7SoftmaxILi2ELi0EEEEEbRKNSC_6ParamsENS8_13PipelineAsyncILi2EEES17_RNS8_13PipelineStateILj2EEERT0_RT1_iRiRKNS_16SeqlenInfoQKNewKILb1ELb0EEENS2_IJiiiiEEERT_ENKUliT_T0_T1_E_clIZSD_ISM_S10_S12_EbS15_S17_S17_S1A_S1C_S1E_iS1F_S1J_S1K_S1M_EUlRS1N_iE1_NS3_ILb0EEENS3_ILb1EEEEEDaiS1N_S1O_S1P_:
        /* <DEDUP_REMOVED lines=48> */
.L_x_3408:
[----:B------:R-:W-:Y:S05]  /*2fc40*/  BSYNC B2 ;  /* 0x0000000000027941 */ /* 0x000fea0003800000 */
.L_x_3407:
        /* <DEDUP_REMOVED lines=17> */
.L_x_3410:
[----:B------:R-:W-:Y:S05]  /*2fd60*/  BSYNC B2 ;  /* 0x0000000000027941 */ /* 0x000fea0003800000 */
.L_x_3409:
        /* <DEDUP_REMOVED lines=10> */
.L_x_3412:
[----:B------:R-:W-:Y:S05]  /*2fe10*/  BSYNC B2 ;  /* 0x0000000000027941 */ /* 0x000fea0003800000 */
.L_x_3411:
        /* <DEDUP_REMOVED lines=92> */
.L_x_3415:
[----:B------:R-:W-:Y:S05]  /*303e0*/  BSYNC B2 ;  /* 0x0000000000027941 */ /* 0x000fea0003800000 */
.L_x_3414:
        /* <DEDUP_REMOVED lines=17> */
.L_x_3417:
[----:B------:R-:W-:Y:S05]  /*30500*/  BSYNC B2 ;  /* 0x0000000000027941 */ /* 0x000fea0003800000 */
.L_x_3416:
        /* <DEDUP_REMOVED lines=10> */
.L_x_3419:
[----:B------:R-:W-:Y:S05]  /*305b0*/  BSYNC B2 ;  /* 0x0000000000027941 */ /* 0x000fea0003800000 */
.L_x_3418:
        /* <DEDUP_REMOVED lines=581> */
.L_x_3422:
[----:B------:R-:W-:Y:S05]  /*32a10*/  BSYNC B2 ;  /* 0x0000000000027941 */ /* 0x000fea0003800000 */
.L_x_3421:
        /* <DEDUP_REMOVED lines=45> */
[----:B------:R-:W-:Y:S01]  /*32cf0*/  LOP3.LUT R63, RZ, R63, RZ, 0x33, !PT ;  /* 0x0000003fff3f7212 */ /* 0x000fe200078e33ff */
        /* <DEDUP_REMOVED lines=23> */
[----:B------:R-:W-:-:S03]  /*32e70*/  LOP3.LUT R21, R21, 0x1ffffffe, RZ, 0xc0, !PT ;  /* 0x1ffffffe15157812 */ /* 0x000fc600078ec0ff */
[----:B------:R-:W-:Y:S02]  /*32e80*/  IMAD.IADD R26, R25, 0x1, -R26 ;  /* 0x00000001191a7824 */ /* 0x000fe400078e0a1a */
[----:B------:R-:W-:Y:S01]  /*32e90*/  FMUL.FTZ R38, R38, R20 ;  /* 0x0000001426267220 */ /* 0x000fe20000410000 */
[----:B------:R-:W-:Y:S02]  /*32ea0*/  IMAD.IADD R21, R28, 0x1, -R21 ;  /* 0x000000011c157824 */ /* 0x000fe400078e0a15 */
[----:B------:R-:W-:Y:S01]  /*32eb0*/  IMAD.U32 R26, R15, 0x10, R26 ;  /* 0x000000100f1a7824 */ /* 0x000fe200078e001a */
[----:B------:R0:W4:Y:S03]  /*32ec0*/  MUFU.TANH R70, R38 ;  /* 0x0000002600467308 */ /* 0x0001260000002400 */
[----:B0-----:R-:W-:-:S04]  /*32ed0*/  IMAD R38, R21, 0x8, R26 ;  /* 0x0000000815267824 */ /* 0x001fc800078e021a */
[----:B------:R-:W-:-:S04]  /*32ee0*/  @P0 IMAD.HI.U32 R59, R38, R59, RZ ;  /* 0x0000003b263b0227 */ /* 0x000fc800078e00ff */
[----:B------:R-:W-:Y:S01]  /*32ef0*/  FMUL.FTZ R31, R31, R20 ;  /* 0x000000141f1f7220 */ /* 0x000fe20000410000 */
[----:B------:R-:W-:Y:S01]  /*32f00*/  @P0 SHF.R.U32.HI R38, RZ, R62, R59 ;  /* 0x0000003eff260219 */ /* 0x000fe2000001163b */
[----:B------:R-:W-:Y:S02]  /*32f10*/  IMAD.SHL.U32 R59, R0, 0x40, RZ ;  /* 0x00000040003b7824 */ /* 0x000fe400078e00ff */
[-C--:B------:R-:W-:Y:S01]  /*32f20*/  FMUL.FTZ R35, R35, R20.reuse ;  /* 0x0000001423237220 */ /* 0x080fe20000410000 */
[-C--:B------:R-:W-:Y:S01]  /*32f30*/  FMUL.FTZ R36, R36, R20.reuse ;  /* 0x0000001424247220 */ /* 0x080fe20000410000 */
[-C--:B------:R-:W-:Y:S01]  /*32f40*/  FMUL.FTZ R37, R37, R20.reuse ;  /* 0x0000001425257220 */ /* 0x080fe20000410000 */
[----:B------:R-:W0:Y:S01]  /*32f50*/  SHFL.IDX PT, R26, R38, RZ, 0x1c1f ;  /* 0x001c1fff261a7589 */ /* 0x000e2200000e0000 */
[----:B------:R-:W-:Y:S01]  /*32f60*/  LOP3.LUT R15, R14, 0x7ffffffc, RZ, 0xc0, !PT ;  /* 0x7ffffffc0e0f7812 */ /* 0x000fe200078ec0ff */
[-C--:B------:R-:W-:Y:S01]  /*32f70*/  FMUL.FTZ R58, R30, R20.reuse ;  /* 0x000000141e3a7220 */ /* 0x080fe20000410000 */
[----:B------:R-:W0:Y:S01]  /*32f80*/  MUFU.TANH R67, R31 ;  /* 0x0000001f00437308 */ /* 0x000e220000002400 */
[----:B------:R-:W-:Y:S01]  /*32f90*/  IADD3 R14, -R59, 0x1, RZ ;  /* 0x000000013b0e7810 */ /* 0x000fe20007ffe1ff */
[-C--:B------:R-:W-:Y:S01]  /*32fa0*/  FMUL.FTZ R29, R29, R20.reuse ;  /* 0x000000141d1d7220 */ /* 0x080fe20000410000 */
[-C--:B------:R-:W-:Y:S01]  /*32fb0*/  FMUL.FTZ R32, R32, R20.reuse ;  /* 0x0000001420207220 */ /* 0x080fe20000410000 */
[-C--:B------:R-:W-:Y:S01]  /*32fc0*/  FMUL.FTZ R33, R33, R20.reuse ;  /* 0x0000001421217220 */ /* 0x080fe20000410000 */
[-C--:B------:R-:W-:Y:S01]  /*32fd0*/  FMUL.FTZ R40, R40, R20.reuse ;  /* 0x0000001428287220 */ /* 0x080fe20000410000 */
[-C--:B------:R-:W-:Y:S01]  /*32fe0*/  FMUL.FTZ R41, R41, R20.reuse ;  /* 0x0000001429297220 */ /* 0x080fe20000410000 */
[-C--:B------:R-:W-:Y:S01]  /*32ff0*/  FMUL.FTZ R42, R42, R20.reuse ;  /* 0x000000142a2a7220 */ /* 0x080fe20000410000 */
        /* <DEDUP_REMOVED lines=9> */
[-C--:B-1----:R-:W-:Y:S01]  /*33090*/  FMUL.FTZ R35, R43, R20.reuse ;  /* 0x000000142b237220 */ /* 0x082fe20000410000 */
[-C--:B------:R-:W-:Y:S01]  /*330a0*/  FMUL.FTZ R52, R52, R20.reuse ;  /* 0x0000001434347220 */ /* 0x080fe20000410000 */
[-C--:B------:R-:W-:Y:S01]  /*330b0*/  FMUL.FTZ R53, R53, R20.reuse ;  /* 0x0000001435357220 */ /* 0x080fe20000410000 */
[-C--:B------:R-:W-:Y:S01]  /*330c0*/  FMUL.FTZ R54, R54, R20.reuse ;  /* 0x0000001436367220 */ /* 0x080fe20000410000 */
[-C--:B------:R-:W-:Y:S01]  /*330d0*/  FMUL.FTZ R34, R34, R20.reuse ;  /* 0x0000001422227220 */ /* 0x080fe20000410000 */
[----:B------:R-:W-:-:S02]  /*330e0*/  FMUL.FTZ R39, R39, R20 ;  /* 0x0000001427277220 */ /* 0x000fc40000410000 */
[----:B------:R1:W0:Y:S01]  /*330f0*/  MUFU.TANH R31, R37 ;  /* 0x00000025001f7308 */ /* 0x0002220000002400 */
[-C--:B--2---:R-:W-:Y:S01]  /*33100*/  FMUL.FTZ R36, R46, R20.reuse ;  /* 0x000000142e247220 */ /* 0x084fe20000410000 */
[----:B------:R-:W-:Y:S01]  /*33110*/  FMUL.FTZ R20, R55, R20 ;  /* 0x0000001437147220 */ /* 0x000fe20000410000 */
[----:B-1----:R-:W-:-:S05]  /*33120*/  IMAD.IADD R37, R24, 0x1, -R15 ;  /* 0x0000000118257824 */ /* 0x002fca00078e0a0f */
[----:B------:R-:W1:Y:S01]  /*33130*/  MUFU.TANH R11, R11 ;  /* 0x0000000b000b7308 */ /* 0x000e620000002400 */
[----:B------:R-:W-:-:S07]  /*33140*/  IMAD R14, R37, -0x2, R14 ;  /* 0xfffffffe250e7824 */ /* 0x000fce00078e020e */
[----:B------:R-:W2:Y:S01]  /*33150*/  MUFU.TANH R13, R13 ;  /* 0x0000000d000d7308 */ /* 0x000ea20000002400 */
[----:B------:R-:W-:-:S07]  /*33160*/  IADD3 R14, -R56, R14, R57 ;  /* 0x0000000e380e7210 */ /* 0x000fce0007ffe139 */
        /* <DEDUP_REMOVED lines=21> */
[----:B------:R-:W-:Y:S02]  /*332c0*/  IMAD.IADD R63, R14, 0x1, R63 ;  /* 0x000000010e3f7824 */ /* 0x000fe400078e023f */
[----:B------:R-:W-:-:S03]  /*332d0*/  IMAD.IADD R64, R64, 0x1, -R59 ;  /* 0x0000000140407824 */ /* 0x000fc600078e0a3b */
[----:B------:R0:W1:Y:S08]  /*332e0*/  MUFU.TANH R68, R34 ;  /* 0x0000002200447308 */ /* 0x0000700000002400 */
[----:B------:R3:W1:Y:S01]  /*332f0*/  MUFU.TANH R71, R39 ;  /* 0x0000002700477308 */ /* 0x0006620000002400 */
[--C-:B0-----:R-:W-:Y:S02]  /*33300*/  IMAD.IADD R34, R63, 0x1, R26.reuse ;  /* 0x000000013f227824 */ /* 0x101fe400078e021a */
[----:B---3--:R-:W-:Y:S01]  /*33310*/  IMAD.IADD R39, R61, 0x1, R26 ;  /* 0x000000013d277824 */ /* 0x008fe200078e021a */
[----:B--2-4-:R-:W-:Y:S06]  /*33320*/  @!P1 BRA `(.L_x_3424) ;  /* 0x0000000000889947 */ /* 0x014fec0003800000 */
        /* <DEDUP_REMOVED lines=16> */
.L_x_3428:
[----:B------:R-:W-:Y:S05]  /*33430*/  BSYNC B4 ;  /* 0x0000000000047941 */ /* 0x000fea0003800000 */
.L_x_3427:
[----:B------:R-:W-:Y:S01]  /*33440*/  LOP3.LUT R15, RZ, R15, RZ, 0x33, !PT ;  /* 0x0000000fff0f7212 */ /* 0x000fe200078e33ff */
[----:B------:R-:W-:Y:S06]  /*33450*/  BRA `(.L_x_3429) ;  /* 0x0000000000287947 */ /* 0x000fec0003800000 */
.L_x_3426:
        /* <DEDUP_REMOVED lines=10> */
.L_x_3429:
[----:B------:R-:W-:Y:S05]  /*33500*/  BSYNC B3 ;  /* 0x0000000000037941 */ /* 0x000fea0003800000 */
.L_x_3425:
[----:B------:R-:W-:-:S04]  /*33510*/  IMAD R14, R12, R15, -R59 ;  /* 0x0000000f0c0e7224 */ /* 0x000fc800078e0a3b */
[----:B------:R-:W-:-:S05]  /*33520*/  IMAD R15, R37, -0x2, R14 ;  /* 0xfffffffe250f7824 */ /* 0x000fca00078e020e */
[----:B------:R-:W-:Y:S02]  /*33530*/  VIMNMX R34, R34, R15, !PT ;  /* 0x0000000f22227248 */ /* 0x000fe40007fe0100 */
[----:B------:R-:W-:-:S07]  /*33540*/  VIADDMNMX R39, R15, R12, R39, PT ;  /* 0x0000000c0f277246 */ /* 0x000fce0003800127 */
.L_x_3424:
[----:B------:R-:W-:Y:S05]  /*33550*/  BSYNC B2 ;  /* 0x0000000000027941 */ /* 0x000fea0003800000 */
.L_x_3423:
        /* <DEDUP_REMOVED lines=14> */
[C---:B------:R-:W-:Y:S02]  /*33640*/  ISETP.LT.OR P2, PT, R39.reuse, 0x11, P2 ;  /* 0x000000112700780c */ /* 0x040fe40001741670 */
        /* <DEDUP_REMOVED lines=23> */
[----:B------:R-:W-:Y:S01]  /*337c0*/  FSEL R27, R40, -INF , !P2 ;  /* 0xff800000281b7808 */ /* 0x000fe20005000000 */
[----:B0-----:R-:W-:Y:S01]  /*337d0*/  IMAD.IADD R40, R63, 0x1, R38 ;  /* 0x000000013f287824 */ /* 0x001fe200078e0226 */
        /* <DEDUP_REMOVED lines=56> */
.L_x_3435:
[----:B------:R-:W-:Y:S05]  /*33b60*/  BSYNC B4 ;  /* 0x0000000000047941 */ /* 0x000fea0003800000 */
.L_x_3434:
[----:B------:R-:W-:Y:S01]  /*33b70*/  LOP3.LUT R57, RZ, R57, RZ, 0x33, !PT ;  /* 0x00000039ff397212 */ /* 0x000fe200078e33ff */
[----:B------:R-:W-:Y:S06]  /*33b80*/  BRA `(.L_x_3436) ;  /* 0x0000000000287947 */ /* 0x000fec0003800000 */
.L_x_3433:
        /* <DEDUP_REMOVED lines=10> */
.L_x_3436:
[----:B------:R-:W-:Y:S05]  /*33c30*/  BSYNC B3 ;  /* 0x0000000000037941 */ /* 0x000fea0003800000 */
.L_x_3432:
[----:B------:R-:W-:-:S04]  /*33c40*/  IMAD R8, R12, R57, -R59 ;  /* 0x000000390c087224 */ /* 0x000fc800078e0a3b */
[----:B------:R-:W-:-:S05]  /*33c50*/  IMAD R37, R37, -0x2, R8 ;  /* 0xfffffffe25257824 */ /* 0x000fca00078e0208 */
[----:B------:R-:W-:Y:S02]  /*33c60*/  VIADDMNMX R39, R37, R12, R39, PT ;  /* 0x0000000c25277246 */ /* 0x000fe40003800127 */
[----:B------:R-:W-:-:S07]  /*33c70*/  VIMNMX R40, R40, R37, !PT ;  /* 0x0000002528287248 */ /* 0x000fce0007fe0100 */
.L_x_3431:
[----:B------:R-:W-:Y:S05]  /*33c80*/  BSYNC B2 ;  /* 0x0000000000027941 */ /* 0x000fea0003800000 */
.L_x_3430:
[----:B------:R-:W2:Y:S01]  /*33c90*/  LDL.64 R8, [R7+0x70] ;  /* 0x0000700007087983 */ /* 0x000ea20000100a00 */
[----:B------:R-:W-:Y:S02]  /*33ca0*/  R2UR UR4, R4 ;  /* 0x00000000040472ca */ /* 0x000fe400000e0000 */
[----:B------:R-:W-:Y:S02]  /*33cb0*/  R2UR UR5, R5 ;  /* 0x00000000050572ca */ /* 0x000fe400000e0000 */
[----:B------:R-:W-:Y:S02]  /*33cc0*/  ISETP.GT.AND P0, PT, R40, 0x1, !P0 ;  /* 0x000000012800780c */ /* 0x000fe40004704270 */
        /* <DEDUP_REMOVED lines=14> */
[----:B-1----:R-:W-:Y:S02]  /*33db0*/  FSEL R57, R68, -INF , !P0 ;  /* 0xff80000044397808 */ /* 0x002fe40004000000 */
        /* <DEDUP_REMOVED lines=23> */
[----:B------:R-:W-:Y:S02]  /*33f30*/  ISETP.GT.AND P1, PT, R40, 0x28, !P1 ;  /* 0x000000282800780c */ /* 0x000fe40004f24270 */
[----:B------:R-:W-:-:S02]  /*33f40*/  ISETP.LT.OR P0, PT, R39, 0x22, P0 ;  /* 0x000000222700780c */ /* 0x000fc40000701670 */
[C---:B------:R-:W-:Y:S02]  /*33f50*/  ISETP.GT.AND P2, PT, R40.reuse, 0x29, !P2 ;  /* 0x000000292800780c */ /* 0x040fe40005744270 */
[----:B------:R-:W-:Y:S02]  /*33f60*/  ISETP.LT.OR P1, PT, R39, 0x29, P1 ;  /* 0x000000292700780c */ /* 0x000fe40000f21670 */
[----:B------:R-:W-:Y:S02]  /*33f70*/  FSEL R63, R35, -INF , !P0 ;  /* 0xff800000233f7808 */ /* 0x000fe40004000000 */
[----:B------:R-:W-:Y:S02]  /*33f80*/  ISETP.GT.AND P3, PT, R40, 0x30, !P3 ;  /* 0x000000302800780c */ /* 0x000fe40005f64270 */
[----:B------:R-:W-:Y:S02]  /*33f90*/  ISETP.LT.OR P2, PT, R39, 0x2a, P2 ;  /* 0x0000002a2700780c */ /* 0x000fe40001741670 */
[----:B------:R-:W-:-:S02]  /*33fa0*/  FSEL R73, R36, -INF , !P1 ;  /* 0xff80000024497808 */ /* 0x000fc40004800000 */
[C---:B------:R-:W-:Y:S02]  /*33fb0*/  ISETP.GT.AND P4, PT, R40.reuse, 0x31, !P4 ;  /* 0x000000312800780c */ /* 0x040fe40006784270 */
[----:B------:R-:W-:Y:S02]  /*33fc0*/  ISETP.LT.OR P3, PT, R39, 0x31, P3 ;  /* 0x000000312700780c */ /* 0x000fe40001f61670 */
[----:B------:R-:W-:Y:S02]  /*33fd0*/  FSEL R75, R47, -INF , !P2 ;  /* 0xff8000002f4b7808 */ /* 0x000fe40005000000 */
[----:B------:R-:W-:Y:S02]  /*33fe0*/  ISETP.GT.AND P5, PT, R40, 0x38, !P5 ;  /* 0x000000382800780c */ /* 0x000fe40006fa4270 */
[----:B------:R-:W-:Y:S02]  /*33ff0*/  ISETP.LT.OR P4, PT, R39, 0x32, P4 ;  /* 0x000000322700780c */ /* 0x000fe40002781670 */
[----:B------:R-:W-:-:S02]  /*34000*/  FSEL R77, R50, -INF , !P3 ;  /* 0xff800000324d7808 */ /* 0x000fc40005800000 */
[----:B------:R-:W-:Y:S02]  /*34010*/  ISETP.GT.AND P6, PT, R40, 0x39, !P6 ;  /* 0x000000392800780c */ /* 0x000fe400077c4270 */
[----:B------:R-:W-:Y:S01]  /*34020*/  ISETP.LT.OR P5, PT, R39, 0x39, P5 ;  /* 0x000000392700780c */ /* 0x000fe20002fa1670 */
[----:B------:R-:W3:Y:S01]  /*34030*/  LD.E R40, desc[UR4][R8.64+0x10] ;  /* 0x0000100408287980 */ /* 0x000ee2000c101900 */
[----:B------:R-:W-:Y:S02]  /*34040*/  FSEL R79, R51, -INF , !P4 ;  /* 0xff800000334f7808 */ /* 0x000fe40006000000 */
[----:B------:R-:W-:Y:S02]  /*34050*/  ISETP.LT.OR P6, PT, R39, 0x3a, P6 ;  /* 0x0000003a2700780c */ /* 0x000fe400037c1670 */
[----:B------:R-:W-:Y:S02]  /*34060*/  FSEL R81, R54, -INF , !P5 ;  /* 0xff80000036517808 */ /* 0x000fe40006800000 */
[----:B------:R-:W-:-:S02]  /*34070*/  R2UR UR6, R4 ;  /* 0x00000000040672ca */ /* 0x000fc400000e0000 */
[----:B------:R-:W-:Y:S02]  /*34080*/  R2UR UR7, R5 ;  /* 0x00000000050772ca */ /* 0x000fe400000e0000 */
[----:B------:R-:W-:-:S11]  /*34090*/  FSEL R83, R43, -INF , !P6 ;  /* 0xff8000002b537808 */ /* 0x000fd60007000000 */
[----:B------:R-:W4:Y:S01]  /*340a0*/  LD.E R41, desc[UR6][R8.64+0x14] ;  /* 0x0000140608297980 */ /* 0x000f22000c101900 */
        /* <DEDUP_REMOVED lines=33> */
[----:B------:R-:W-:Y:S04]  /*342c0*/  ST.E.64 desc[UR4][R8.64], R36 ;  /* 0x0000002408007985 */ /* 0x000fe8000c101b04 */
[----:B------:R-:W2:Y:S01]  /*342d0*/  LD.E R44, desc[UR6][R8.64+0x4] ;  /* 0x00000406082c7980 */ /* 0x000ea2000c101900 */
[----:B0-----:R-:W-:-:S05]  /*342e0*/  FMNMX.FTZ R11, R36, R11, !PT ;  /* 0x0000000b240b7209 */ /* 0x001fca0007810000 */
[----:B------:R-:W0:Y:S02]  /*342f0*/  SHFL.BFLY PT, R38, R11, 0x1, 0x1f ;  /* 0x0c201f000b267f89 */ /* 0x000e2400000e0000 */
[----:B0-----:R-:W-:Y:S02]  /*34300*/  FMNMX.FTZ R35, R11, R38, !PT ;  /* 0x000000260b237209 */ /* 0x001fe40007810000 */
[----:B------:R-:W5:Y:S04]  /*34310*/  LD.E R38, desc[UR4][R8.64+0x20] ;  /* 0x0000200408267980 */ /* 0x000f68000c101900 */
[----:B------:R-:W-:Y:S04]  /*34320*/  ST.E desc[UR4][R8.64], R35 ;  /* 0x0000002308007985 */ /* 0x000fe8000c101904 */
[----:B------:R-:W3:Y:S01]  /*34330*/  LD.E R39, desc[UR6][R8.64] ;  /* 0x0000000608277980 */ /* 0x000ee2000c101900 */
[----:B------:R-:W-:-:S02]  /*34340*/  R2UR UR8, R4 ;  /* 0x00000000040872ca */ /* 0x000fc400000e0000 */
[----:B------:R-:W-:Y:S01]  /*34350*/  R2UR UR9, R5 ;  /* 0x00000000050972ca */ /* 0x000fe200000e0000 */
[----:B--2---:R-:W0:Y:S02]  /*34360*/  SHFL.BFLY PT, R11, R44, 0x2, 0x1f ;  /* 0x0c401f002c0b7f89 */ /* 0x004e2400000e0000 */
        /* <DEDUP_REMOVED lines=9> */
[----:B-----5:R-:W-:Y:S02]  /*34400*/  FMUL.FTZ R11, R11, R38 ;  /* 0x000000260b0b7220 */ /* 0x020fe40000410000 */
[----:B------:R-:W-:-:S04]  /*34410*/  FMUL.FTZ R12, R38, R13 ;  /* 0x0000000d260c7220 */ /* 0x000fc80000410000 */
[----:B------:R-:W0:Y:S08]  /*34420*/  MUFU.EX2 R11, R11 ;  /* 0x0000000b000b7308 */ /* 0x000e300000000800 */
[----:B------:R-:W4:Y:S01]  /*34430*/  MUFU.EX2 R12, R12 ;  /* 0x0000000c000c7308 */ /* 0x000f220000000800 */
[----:B------:R1:W-:Y:S01]  /*34440*/  ST.E desc[UR4][R8.64+0x4], R35 ;  /* 0x0000042308007985 */ /* 0x0003e2000c101904 */
[----:B0-----:R-:W-:Y:S01]  /*34450*/  FMUL.FTZ R13, R11, R40 ;  /* 0x000000280b0d7220 */ /* 0x001fe20000410000 */
[----:B----4-:R-:W-:-:S04]  /*34460*/  FMUL.FTZ R41, R12, R41 ;  /* 0x000000290c297220 */ /* 0x010fc80000410000 */
        /* <DEDUP_REMOVED lines=21> */
.L_x_3438:
[----:B------:R-:W-:Y:S05]  /*345c0*/  BSYNC B2 ;  /* 0x0000000000027941 */ /* 0x000fea0003800000 */
.L_x_3437:
        /* <DEDUP_REMOVED lines=13> */
.L_x_3440:
[----:B------:R-:W-:Y:S05]  /*346a0*/  BSYNC B2 ;  /* 0x0000000000027941 */ /* 0x000fea0003800000 */
.L_x_3439:
        /* <DEDUP_REMOVED lines=1394> */
[----:B------:R-:W-:Y:S01]  /*39dd0*/  R2UR UR17, R5 ;  /* 0x00000000051172ca */ /* 0x000fe200000e0000 */
[----:B------:R-:W-:-:S02]  /*39de0*/  VIADD R12, R10, 0x100 ;  /* 0x000001000a0c7836 */ /* 0x000fc40000000000 */
        /* <DEDUP_REMOVED lines=1912> */
.L_x_3442:
[----:B------:R-:W-:Y:S05]  /*41570*/  BSYNC B2 ;  /* 0x0000000000027941 */ /* 0x000fea0003800000 */
.L_x_3441:
        /* <DEDUP_REMOVED lines=12> */
[----:B0-----:R-:W-:Y:S05]  /*41640*/  RET.REL.NODEC R4 `(_ZN7cutlass13device_kernelIN5flash11enable_sm90INS1_16FlashAttnFwdSm90INS1_25CollectiveMainloopFwdSm90ILi2EN4cute5tupleIJNS5_1CILi1EEES8_S8_EEENS6_IJNS7_ILi64EEESA_SA_EEELi512ENS_10bfloat16_tEfNS_4arch4Sm90ELb0ELb1ELb1ELb1ELb1ELb0ELb1ELb0ELb0ELb1ELb0ELb0EEENS1_21CollectiveEpilogueFwdINS6_IJSA_NS7_ILi512EEESA_EEES9_SC_SE_Li256ELb1ELb1ELb0ELb0EEENS1_36VarlenDynamicPersistentTileSchedulerILi64ELi64ELi256ELi128ELb0ELb1ELb1ELb1ELb0ELb1EEEEEEEEEvNT_6ParamsE) ;  /* 0xfffffbe8046c7950 */ /* 0x001fea0003c3ffff */
.L_x_3413:
[----:B0-----:R0:W1:Y:S02]  /*41650*/  SYNCS.PHASECHK.TRANS64.TRYWAIT P0, [R11+URZ], R24 ;  /* 0x000000180b0075a7 */ /* 0x001064000800017f */
[----:B-1----:R-:W-:Y:S05]  /*41660*/  @!P0 NANOSLEEP.SYNCS 0x989680 ;  /* 0x009896800000895d */ /* 0x002fea0003900000 */
[----:B------:R-:W1:Y:S02]  /*41670*/  @!P0 SYNCS.PHASECHK.TRANS64 P0, [R11+URZ], R24 ;  /* 0x000000180b0085a7 */ /* 0x000e64000800007f */
[----:B-1----:R-:W-:Y:S05]  /*41680*/  @!P0 BRA `(.L_x_3413) ;  /* 0xfffffffc00f08947 */ /* 0x002fea000383ffff */
[----:B------:R-:W-:Y:S05]  /*41690*/  BRA `(.L_x_3412) ;  /* 0xfffffee400dc7947 */ /* 0x000fea000383ffff */
.L_x_3420:
[----:B0-----:R0:W1:Y:S02]  /*416a0*/  SYNCS.PHASECHK.TRANS64.TRYWAIT P0, [R56+URZ], R57 ;  /* 0x00000039380075a7 */ /* 0x001064000800017f */
[----:B-1----:R-:W-:Y:S05]  /*416b0*/  @!P0 NANOSLEEP.SYNCS 0x989680 ;  /* 0x009896800000895d */ /* 0x002fea0003900000 */
[----:B------:R-:W1:Y:S02]  /*416c0*/  @!P0 SYNCS.PHASECHK.TRANS64 P0, [R56+URZ], R57 ;  /* 0x00000039380085a7 */ /* 0x000e64000800007f */
[----:B-1----:R-:W-:Y:S05]  /*416d0*/  @!P0 BRA `(.L_x_3420) ;  /* 0xfffffffc00f08947 */ /* 0x002fea000383ffff */
[----:B------:R-:W-:Y:S05]  /*416e0*/  BRA `(.L_x_3419) ;  /* 0xfffffeec00b07947 */ /* 0x000fea000383ffff */
.L_x_3443:
        /* <DEDUP_REMOVED lines=9> */
.L_x_5814:


//--------------------- .text._ZN7cutlass13device_kernelIN5flash11enable_sm90INS1_16FlashAttnFwdSm90INS1_25CollectiveMainloopFwdSm90ILi2EN4cute5tupleIJNS5_1CILi1EEES8_S8_EEENS6_IJNS7_ILi64EEESA_SA_EEELi512ENS_10bfloat16_tEfNS_4arch4Sm90ELb0ELb1ELb1ELb1ELb1ELb1ELb1ELb0ELb0ELb1ELb0ELb0EEENS1_21CollectiveEpilogueFwdINS6_IJSA_NS7_ILi512EEESA_EEES9_SC_SE_Li256ELb1ELb1ELb0ELb0EEENS1_36VarlenDynamicPersistentTileSchedulerILi64ELi64ELi256ELi128ELb0ELb1ELb1ELb1ELb0ELb1EEEEEEEEEvNT_6ParamsE --------------------------
	.section	.text._ZN7cutlass13device_kernelIN5flash11enable_sm90INS1_16FlashAttnFwdSm90INS1_25CollectiveMainloopFwdSm90ILi2EN4cute5tupleIJNS5_1CILi1EEES8_S8_EEENS6_IJNS7_ILi64EEESA_SA_EEELi512ENS_10bfloat16_tEfNS_4arch4Sm90ELb0ELb1ELb1ELb1ELb1ELb1ELb1ELb0ELb0ELb1ELb0ELb0EEENS1_21CollectiveEpilogueFwdINS6_IJSA_NS7_ILi512EEESA_EEES9_SC_SE_Li256ELb1ELb1ELb0ELb0EEENS1_36VarlenDynamicPersistentTileSchedulerILi64ELi64ELi256ELi128ELb0ELb1ELb1ELb1ELb0ELb1EEEEEEEEEvNT_6ParamsE,"ax",@progbits
	.align	128
.text._ZN7cutlass13device_kernelIN5flash11enable_sm90INS1_16FlashAttnFwdSm90INS1_25CollectiveMainloopFwdSm90ILi2EN4cute5tupleIJNS5_1CILi1EEES8_S8_EEENS6_IJNS7_ILi64EEESA_SA_EEELi512ENS_10bfloat16_tEfNS_4arch4Sm90ELb0ELb1ELb1ELb1ELb1ELb1ELb1ELb0ELb0ELb1ELb0ELb0EEENS1_21CollectiveEpilogueFwdINS6_IJSA_NS7_ILi512EEESA_EEES9_SC_SE_Li256ELb1ELb1ELb0ELb0EEENS1_36VarlenDynamicPersistentTileSchedulerILi64ELi64ELi256ELi128ELb0ELb1ELb1ELb1ELb0ELb1EEEEEEEEEvNT_6ParamsE:
        .type           _ZN7cutlass13device_kernelIN5flash11enable_sm90INS1_16FlashAttnFwdSm90INS1_25CollectiveMainloopFwdSm90ILi2EN4cute5tupleIJNS5_1CILi1EEES8_S8_EEENS6_IJNS7_ILi64EEESA_SA_EEELi512ENS_10bfloat16_tEfNS_4arch4Sm90ELb0ELb1ELb1ELb1ELb1ELb1ELb1ELb0ELb0ELb1ELb0ELb0EEENS1_21CollectiveEpilogueFwdINS6_IJSA_NS7_ILi512EEESA_EEES9_SC_SE_Li256ELb1ELb1ELb0ELb0EEENS1_36VarlenDynamicPersistentTileSchedulerILi64ELi64ELi256ELi128ELb0ELb1ELb1ELb1ELb0ELb1EEEEEEEEEvNT_6ParamsE,@function
        .size           _ZN7cutlass13device_kernelIN5flash11enable_sm90INS1_16FlashAttnFwdSm90INS1_25CollectiveMainloopFwdSm90ILi2EN4cute5tupleIJNS5_1CILi1EEES8_S8_EEENS6_IJNS7_ILi64EEESA_SA_EEELi512ENS_10bfloat16_tEfNS_4arch4Sm90ELb0ELb1ELb1ELb1ELb1ELb1ELb1ELb0ELb0ELb1ELb0ELb0EEENS1_21CollectiveEpilogueFwdINS6_IJSA_NS7_ILi512EEESA_EEES9_SC_SE_Li256ELb1ELb1ELb0ELb0EEENS1_36VarlenDynamicPersistentTileSchedulerILi64ELi64ELi256ELi128ELb0ELb1ELb1ELb1ELb0ELb1EEEEEEEEEvNT_6ParamsE,(.L_x_5816 - _ZN7cutlass13device_kernelIN5flash11enable_sm90INS1_16FlashAttnFwdSm90INS1_25CollectiveMainloopFwdSm90ILi2EN4cute5tupleIJNS5_1CILi1EEES8_S8_EEENS6_IJNS7_ILi64EEESA_SA_EEELi512ENS_10bfloat16_tEfNS_4arch4Sm90ELb0ELb1ELb1ELb1ELb1ELb1ELb1ELb0ELb0ELb1ELb0ELb0EEENS1_21CollectiveEpilogueFwdINS6_IJSA_NS7_ILi512EEESA_EEES9_SC_SE_Li256ELb1ELb1ELb0ELb0EEENS1_36VarlenDynamicPersistentTileSchedulerILi64ELi64ELi256ELi128ELb0ELb1ELb1ELb1ELb0ELb1EEEEEEEEEvNT_6ParamsE)
        .other          _ZN7cutlass13device_kernelIN5flash11enable_sm90INS1_16FlashAttnFwdSm90INS1_25CollectiveMainloopFwdSm90ILi2EN4cute5tupleIJNS5_1CILi1EEES8_S8_EEENS6_IJNS7_ILi64EEESA_SA_EEELi512ENS_10bfloat16_tEfNS_4arch4Sm90ELb0ELb1ELb1ELb1ELb1ELb1ELb1ELb0ELb0ELb1ELb0ELb0EEENS1_21CollectiveEpilogueFwdINS6_IJSA_NS7_ILi512EEESA_EEES9_SC_SE_Li256ELb1ELb1ELb0ELb0EEENS1_36VarlenDynamicPersistentTileSchedulerILi64ELi64ELi256ELi128ELb0ELb1ELb1ELb1ELb0ELb1EEEEEEEEEvNT_6ParamsE,@"STO_CUDA_ENTRY STV_DEFAULT"
_ZN7cutlass13device_kernelIN5flash11enable_sm90INS1_16FlashAttnFwdSm90INS1_25CollectiveMainloopFwdSm90ILi2EN4cute5tupleIJNS5_1CILi1EEES8_S8_EEENS6_IJNS7_ILi64EEESA_SA_EEELi512ENS_10bfloat16_tEfNS_4arch4Sm90ELb0ELb1ELb1ELb1ELb1ELb1ELb1ELb0ELb0ELb1ELb0ELb0EEENS1_21CollectiveEpilogueFwdINS6_IJSA_NS7_ILi512EEESA_EEES9_SC_SE_Li256ELb1ELb1ELb0ELb0EEENS1_36VarlenDynamicPersistentTileSchedulerILi64ELi64ELi256ELi128ELb0ELb1ELb1ELb1ELb0ELb1EEEEEEEEEvNT_6ParamsE:
[----:B------:R-:W0:Y:S02]  /*0000*/  LDC R1, c[0x0][0x28] ;  /* 0x00000a00ff017b82 */ /* 0x000e240000000800 */
[----:B0-----:R-:W-:-:S05]  /*0010*/  VIADD R1, R1, 0xfffffba0 ;  /* 0xfffffba001017836 */ /* 0x001fca0000000000 */
[----:B------:R-:W-:Y:S01]  /*0020*/  R2UR UR4, R1 ;  /* 0x00000000010472ca */ /* 0x000fe200000e0000 */
[----:B------:R-:W0:Y:S01]  /*0030*/  S2R R3, SR_TID.X ;  /* 0x0000000000037919 */ /* 0x000e220000002100 */
[----:B------:R-:W-:Y:S01]  /*0040*/  ELECT P0, URZ, PT ;  /* 0x00000000003f782f */ /* 0x000fe20003800000 */
[----:B------:R-:W-:Y:S01]  /*0050*/  BSSY B0, `(.L_x_3444) ;  /* 0x0000012000007945 */ /* 0x000fe20003800000 */
[----:B------:R-:W-:Y:S01]  /*0060*/  ULDC UR38, c[0x0][0x20] ;  /* 0x0000080000267ab9 */ /* 0x000fe20000000800 */
[----:B------:R-:W-:-:S08]  /*0070*/  ULDC UR37, c[0x0][0x24] ;  /* 0x0000090000257ab9 */ /* 0x000fd00000000800 */
[----:B------:R-:W-:-:S04]  /*0080*/  UIADD3 UR38, UP0, UR4, UR38, URZ ;  /* 0x0000002604267290 */ /* 0x000fc8000ff1e03f */
[----:B------:R-:W-:Y:S01]  /*0090*/  UIADD3.X UR37, URZ, UR37, URZ, UP0, !UPT ;  /* 0x000000253f257290 */ /* 0x000fe200087fe43f */
[--C-:B0-----:R-:W-:Y:S02]  /*00a0*/  SHF.R.U32.HI R0, RZ, 0x5, R3.reuse ;  /* 0x00000005ff007819 */ /* 0x101fe40000011603 */
[----:B------:R-:W-:-:S03]  /*00b0*/  SHF.R.U32.HI R3, RZ, 0x7, R3 ;  /* 0x00000007ff037819 */ /* 0x000fc60000011603 */
        /* <DEDUP_REMOVED lines=11> */
.L_x_3445:
[----:B------:R-:W-:Y:S05]  /*0170*/  BSYNC B0 ;  /* 0x0000000000007941 */ /* 0x000fea0003800000 */
.L_x_3444:
        /* <DEDUP_REMOVED lines=17> */
[----:B------:R-:W-:Y:S01]  /*0290*/  @UP0 USHF.L.U32 UR6, UR6, 0x1, URZ ;  /* 0x0000000106060899 */ /* 0x000fe2000800063f */
[----:B------:R-:W-:-:S03]  /*02a0*/  VOTEU.ANY UP0, P0 ;  /* 0x00000000003f7886 */ /* 0x000fc60000000100 */
[----:B------:R-:W-:Y:S01]  /*02b0*/  UISETP.NE.AND UP3, UPT, UR41, URZ, UPT ;  /* 0x0000003f2900728c */ /* 0x000fe2000bf65270 */
[----:B------:R-:W0:Y:S02]  /*02c0*/  FENCE.VIEW.ASYNC.S ;  /* 0x00000000000073c6 */ /* 0x000e240000000000 */
[----:B0-----:R0:W1:Y:S01]  /*02d0*/  @UP0 SYNCS.EXCH.64 URZ, [UR8+0x38800], UR4 ;  /* 0x03880004083f05b2 */ /* 0x0010620008000100 */
[----:B------:R-:W-:Y:S01]  /*02e0*/  UP2UR UR42, UPR, URZ, 0x8 ;  /* 0x000000083f2a7883 */ /* 0x000fe20008000000 */
[----:B------:R0:W2:Y:S03]  /*02f0*/  @UP1 SYNCS.EXCH.64 URZ, [UR8+0x38810], UR4 ;  /* 0x03881004083f15b2 */ /* 0x0000a60008000100 */
[----:B------:R0:W3:Y:S01]  /*0300*/  @UP2 SYNCS.EXCH.64 URZ, [UR8+0x38820], UR6 ;  /* 0x03882006083f25b2 */ /* 0x0000e20008000100 */
[----:B------:R-:W-:Y:S07]  /*0310*/  @P1 BRA `(.L_x_3446) ;  /* 0x0000000000381947 */ /* 0x000fee0003800000 */
        /* <DEDUP_REMOVED lines=13> */
[----:B----4-:R-:W-:Y:S01]  /*03f0*/  NOP ;  /* 0x0000000000007918 */ /* 0x010fe20000000000 */
.L_x_3446:
[----:B------:R-:W4:Y:S01]  /*0400*/  SHFL.IDX PT, R2, R0, RZ, 0x1f ;  /* 0x00001fff00027589 */ /* 0x000f2200000e0000 */
[----:B------:R-:W-:Y:S01]  /*0410*/  NOP ;  /* 0x0000000000007918 */ /* 0x000fe20000000000 */
[----:B----4-:R-:W-:-:S13]  /*0420*/  ISETP.NE.AND P0, PT, R2, RZ, PT ;  /* 0x000000ff0200720c */ /* 0x010fda0003f05270 */
        /* <DEDUP_REMOVED lines=18> */
[----:B----4-:R-:W-:Y:S01]  /*0550*/  NOP ;  /* 0x0000000000007918 */ /* 0x010fe20000000000 */
.L_x_3447:
[----:B------:R-:W4:Y:S01]  /*0560*/  SHFL.IDX PT, R2, R0, RZ, 0x1f ;  /* 0x00001fff00027589 */ /* 0x000f2200000e0000 */
[----:B------:R-:W-:Y:S01]  /*0570*/  NOP ;  /* 0x0000000000007918 */ /* 0x000fe20000000000 */
[----:B----4-:R-:W-:-:S13]  /*0580*/  ISETP.NE.AND P0, PT, R2, RZ, PT ;  /* 0x000000ff0200720c */ /* 0x010fda0003f05270 */
        /* <DEDUP_REMOVED lines=15> */
.L_x_3448:
        /* <DEDUP_REMOVED lines=22> */
.L_x_3449:
        /* <DEDUP_REMOVED lines=22> */
.L_x_3450:
[----:B------:R-:W-:Y:S01]  /*0940*/  UISETP.NE.AND UP0, UPT, UR41, URZ, UPT ;  /* 0x0000003f2900728c */ /* 0x000fe2000bf05270 */
[----:B------:R-:W-:Y:S01]  /*0950*/  NOP ;  /* 0x0000000000007918 */ /* 0x000fe20000000000 */
[----:B------:R-:W-:Y:S01]  /*0960*/  ULDC.64 UR46, c[0x0][0x208] ;  /* 0x00008200002e7ab9 */ /* 0x000fe20000000a00 */
[----:B------:R-:W-:Y:S01]  /*0970*/  BSSY B9, `(.L_x_3451) ;  /* 0x0003535000097945 */ /* 0x000fe20003800000 */
[----:B0123--:R-:W-:Y:S02]  /*0980*/  BAR.SYNC.DEFER_BLOCKING 0x0 ;  /* 0x0000000000007b1d */ /* 0x00ffe40000010000 */
[----:B------:R-:W-:-:S13]  /*0990*/  PLOP3.LUT P0, PT, PT, PT, UP0, 0x40, 0x0 ;  /* 0x000000000000781c */ /* 0x000fda0003f0e808 */
[----:B------:R-:W-:Y:S05]  /*09a0*/  @P0 BRA `(.L_x_3452) ;  /* 0x000002c400dc0947 */ /* 0x000fea0003800000 */
.L_x_3453:
[----:B------:R-:W-:-:S08]  /*09b0*/  NOP ;  /* 0x0000000000007918 */ /* 0x000fd00000000000 */
[----:B------:R-:W0:Y:S02]  /*09c0*/  USETMAXREG.TRY_ALLOC.CTAPOOL UP0, 0xe8 ;  /* 0x000000e8000079c8 */ /* 0x000e240008000600 */
[----:B0-----:R-:W-:-:S13]  /*09d0*/  PLOP3.LUT P0, PT, PT, PT, UP0, 0x80, 0x0 ;  /* 0x000000000000781c */ /* 0x001fda0003f0f008 */
[----:B------:R-:W-:Y:S05]  /*09e0*/  @!P0 BRA `(.L_x_3453) ;  /* 0xfffffffc00f08947 */ /* 0x000fea000383ffff */
[----:B------:R-:W0:Y:S01]  /*09f0*/  S2R R0, SR_TID.X ;  /* 0x0000000000007919 */ /* 0x000e220000002100 */
[----:B------:R-:W1:Y:S01]  /*0a00*/  S2UR UR4, SR_CgaCtaId ;  /* 0x00000000000479c3 */ /* 0x000e620000008800 */
[----:B------:R-:W-:Y:S04]  /*0a10*/  STL.64 [R1+0x1c8], RZ ;  /* 0x0001c8ff01007387 */ /* 0x000fe80000100a00 */
[----:B------:R-:W-:Y:S04]  /*0a20*/  STL [R1+0x1d0], RZ ;  /* 0x0001d0ff01007387 */ /* 0x000fe80000100800 */
[----:B------:R-:W-:Y:S01]  /*0a30*/  STL [R1+0x1d4], RZ ;  /* 0x0001d4ff01007387 */ /* 0x000fe20000100800 */
[----:B-1----:R-:W-:Y:S01]  /*0a40*/  IMAD.U32 R23, RZ, RZ, UR4 ;  /* 0x00000004ff177e24 */ /* 0x002fe2000f8e00ff */
[----:B------:R-:W-:Y:S01]  /*0a50*/  ULDC UR4, c[0x0][0xd3c] ;  /* 0x00034f0000047ab9 */ /* 0x000fe20000000800 */
[----:B0-----:R-:W-:-:S04]  /*0a60*/  SHF.R.U32.HI R2, RZ, 0x7, R0 ;  /* 0x00000007ff027819 */ /* 0x001fc80000011600 */
[----:B------:R-:W-:Y:S02]  /*0a70*/  ISETP.NE.AND P0, PT, R2, 0x1, PT ;  /* 0x000000010200780c */ /* 0x000fe40003f05270 */
[----:B------:R-:W-:-:S04]  /*0a80*/  MOV R2, 0x400 ;  /* 0x0000040000027802 */ /* 0x000fc80000000f00 */
[----:B------:R-:W-:-:S07]  /*0a90*/  LEA R2, R23, R2, 0x18 ;  /* 0x0000000217027211 */ /* 0x000fce00078ec0ff */
[----:B------:R-:W-:Y:S06]  /*0aa0*/  @!P0 BAR.ARV 0x8, 0x100 ;  /* 0x0204000000008b1d */ /* 0x000fec0000002000 */
[----:B------:R-:W-:-:S13]  /*0ab0*/  ISETP.GE.U32.AND P0, PT, R0, 0x100, PT ;  /* 0x000001000000780c */ /* 0x000fda0003f06070 */
[----:B------:R-:W-:Y:S08]  /*0ac0*/  @P0 BAR.ARV 0xf, 0x100 ;  /* 0x03c4000000000b1d */ /* 0x000ff00000002000 */
[----:B------:R-:W-:Y:S06]  /*0ad0*/  BAR.SYNC.DEFER_BLOCKING 0x5, 0x180 ;  /* 0x0146000000007b1d */ /* 0x000fec0000010000 */
[----:B------:R-:W0:Y:S02]  /*0ae0*/  LDS.128 R112, [R2+0x388d0] ;  /* 0x0388d00002707984 */ /* 0x000e240000000c00 */
[----:B------:R-:W-:Y:S06]  /*0af0*/  BAR.ARV 0x4, 0x180 ;  /* 0x0106000000007b1d */ /* 0x000fec0000002000 */
[----:B0-----:R-:W-:-:S13]  /*0b00*/  ISETP.GE.AND P0, PT, R115, UR4, PT ;  /* 0x0000000473007c0c */ /* 0x001fda000bf06270 */
[----:B------:R-:W-:Y:S05]  /*0b10*/  @P0 BRA `(.L_x_3454) ;  /* 0x0000035000680947 */ /* 0x000fea0003800000 */
[----:B------:R-:W-:Y:S01]  /*0b20*/  VIADD R229, R0, 0xffffff80 ;  /* 0xffffff8000e57836 */ /* 0x000fe20000000000 */
[----:B------:R-:W0:Y:S01]  /*0b30*/  S2UR UR4, SR_SWINHI ;  /* 0x00000000000479c3 */ /* 0x000e220000002f00 */
[----:B------:R-:W-:Y:S01]  /*0b40*/  R2UR UR44, R2 ;  /* 0x00000000022c72ca */ /* 0x000fe200000e0000 */
[----:B------:R-:W-:Y:S01]  /*0b50*/  IMAD.MOV.U32 R157, RZ, RZ, 0x2 ;  /* 0x00000002ff9d7424 */ /* 0x000fe200078e00ff */
[----:B------:R-:W-:Y:S01]  /*0b60*/  UIADD3 UR36, UP0, UR38, 0x1c8, URZ ;  /* 0x000001c826247890 */ /* 0x000fe2000ff1e03f */
[----:B------:R-:W-:Y:S01]  /*0b70*/  SHF.R.S32.HI R0, RZ, 0x1f, R229 ;  /* 0x0000001fff007819 */ /* 0x000fe200000114e5 */
[----:B------:R-:W-:Y:S01]  /*0b80*/  UIADD3 UR39, UP1, UR38, 0x1d4, URZ ;  /* 0x000001d426277890 */ /* 0x000fe2000ff3e03f */
[----:B------:R-:W-:Y:S01]  /*0b90*/  IMAD.MOV.U32 R19, RZ, RZ, RZ ;  /* 0x000000ffff137224 */ /* 0x000fe200078e00ff */
[----:B------:R-:W-:Y:S01]  /*0ba0*/  UIADD3.X UR40, URZ, UR37, URZ, UP0, !UPT ;  /* 0x000000253f287290 */ /* 0x000fe200087fe43f */
[----:B------:R-:W-:Y:S01]  /*0bb0*/  LEA.HI R5, R0, R229, RZ, 0x7 ;  /* 0x000000e500057211 */ /* 0x000fe200078f38ff */
[----:B------:R-:W-:Y:S01]  /*0bc0*/  IMAD.MOV.U32 R153, RZ, RZ, RZ ;  /* 0x000000ffff997224 */ /* 0x000fe200078e00ff */
[----:B------:R-:W-:-:S02]  /*0bd0*/  UIADD3.X UR43, URZ, UR37, URZ, UP1, !UPT ;  /* 0x000000253f2b7290 */ /* 0x000fc40008ffe43f */
[----:B------:R-:W-:Y:S02]  /*0be0*/  LOP3.LUT R4, R5, 0xffffff80, RZ, 0xc0, !PT ;  /* 0xffffff8005047812 */ /* 0x000fe400078ec0ff */
[----:B------:R-:W-:-:S03]  /*0bf0*/  SHF.R.S32.HI R15, RZ, 0x7, R5 ;  /* 0x00000007ff0f7819 */ /* 0x000fc60000011405 */
[----:B------:R-:W-:Y:S01]  /*0c00*/  IMAD.IADD R7, R229, 0x1, -R4 ;  /* 0x00000001e5077824 */ /* 0x000fe200078e0a04 */
[----:B------:R-:W-:Y:S01]  /*0c10*/  LEA.HI R4, R0, R229, RZ, 0x5 ;  /* 0x000000e500047211 */ /* 0x000fe200078f28ff */
[----:B------:R-:W-:Y:S01]  /*0c20*/  STL [R1+0x414], R15 ;  /* 0x0004140f01007387 */ /* 0x000fe20000100800 */
[----:B------:R-:W-:Y:S02]  /*0c30*/  LEA.HI R5, R5, R15, RZ, 0x1 ;  /* 0x0000000f05057211 */ /* 0x000fe400078f08ff */
[----:B------:R-:W-:Y:S02]  /*0c40*/  SHF.R.S32.HI R10, RZ, 0x1f, R7 ;  /* 0x0000001fff0a7819 */ /* 0x000fe40000011407 */
[----:B------:R-:W-:Y:S01]  /*0c50*/  SHF.R.S32.HI R221, RZ, 0x5, R4 ;  /* 0x00000005ffdd7819 */ /* 0x000fe20000011404 */
[----:B------:R-:W-:Y:S01]  /*0c60*/  UMOV UR44, UR44 ;  /* 0x0000002c002c7c82 */ /* 0x000fe20008000000 */
[----:B0-----:R-:W-:Y:S01]  /*0c70*/  UMOV UR45, UR4 ;  /* 0x00000004002d7c82 */ /* 0x001fe20008000000 */
[----:B------:R-:W-:-:S02]  /*0c80*/  LEA.HI R9, R10, R7, RZ, 0x2 ;  /* 0x000000070a097211 */ /* 0x000fc400078f10ff */
[----:B------:R-:W-:Y:S02]  /*0c90*/  SHF.R.S32.HI R8, RZ, 0x1f, R4 ;  /* 0x0000001fff087819 */ /* 0x000fe40000011404 */
[--C-:B------:R-:W-:Y:S02]  /*0ca0*/  SHF.R.S32.HI R6, RZ, 0x2, R9.reuse ;  /* 0x00000002ff067819 */ /* 0x100fe40000011409 */
[----:B------:R-:W-:Y:S02]  /*0cb0*/  SHF.R.S32.HI R3, RZ, 0x1f, R9 ;  /* 0x0000001fff037819 */ /* 0x000fe40000011409 */
[----:B------:R-:W-:Y:S02]  /*0cc0*/  LEA.HI R8, R8, R221, RZ, 0x2 ;  /* 0x000000dd08087211 */ /* 0x000fe400078f10ff */
[----:B------:R-:W-:Y:S02]  /*0cd0*/  LEA.HI R3, R3, R6, RZ, 0x3 ;  /* 0x0000000603037211 */ /* 0x000fe400078f18ff */
[----:B------:R-:W-:-:S02]  /*0ce0*/  LEA.HI R10, R10, R7, RZ, 0x5 ;  /* 0x000000070a0a7211 */ /* 0x000fc400078f28ff */
[----:B------:R-:W-:Y:S02]  /*0cf0*/  LOP3.LUT R11, R3, 0xfffffff8, RZ, 0xc0, !PT ;  /* 0xfffffff8030b7812 */ /* 0x000fe400078ec0ff */
[----:B------:R-:W-:Y:S02]  /*0d00*/  LEA.HI R3, R0, R229, RZ, 0x4 ;  /* 0x000000e500037211 */ /* 0x000fe400078f20ff */
[----:B------:R-:W-:Y:S01]  /*0d10*/  LOP3.LUT R8, R8, 0x3ffffc, RZ, 0xc0, !PT ;  /* 0x003ffffc08087812 */ /* 0x000fe200078ec0ff */
[----:B------:R-:W-:Y:S01]  /*0d20*/  IMAD.IADD R11, R6, 0x1, -R11 ;  /* 0x00000001060b7824 */ /* 0x000fe200078e0a0b */
[----:B------:R-:W-:Y:S02]  /*0d30*/  SHF.R.S32.HI R6, RZ, 0x4, R3 ;  /* 0x00000004ff067819 */ /* 0x000fe40000011403 */
[----:B------:R-:W-:Y:S01]  /*0d40*/  LOP3.LUT R4, R3, 0xfffffff0, RZ, 0xc0, !PT ;  /* 0xfffffff003047812 */ /* 0x000fe200078ec0ff */
[----:B------:R-:W-:Y:S01]  /*0d50*/  IMAD.IADD R8, R221, 0x1, -R8 ;  /* 0x00000001dd087824 */ /* 0x000fe200078e0a08 */
[----:B------:R-:W-:-:S02]  /*0d60*/  LEA.HI R3, R3, R6, RZ, 0x1 ;  /* 0x0000000603037211 */ /* 0x000fc400078f08ff */
[----:B------:R-:W-:Y:S01]  /*0d70*/  LOP3.LUT R5, R5, 0xfffffe, RZ, 0xc0, !PT ;  /* 0x00fffffe05057812 */ /* 0x000fe200078ec0ff */
[----:B------:R-:W-:Y:S01]  /*0d80*/  IMAD.IADD R12, R229, 0x1, -R4 ;  /* 0x00000001e50c7824 */ /* 0x000fe200078e0a04 */
[----:B------:R-:W-:Y:S02]  /*0d90*/  LOP3.LUT R3, R3, 0x1ffffffe, RZ, 0xc0, !PT ;  /* 0x1ffffffe03037812 */ /* 0x000fe400078ec0ff */
[----:B------:R-:W-:Y:S01]  /*0da0*/  LOP3.LUT R4, R9, 0x7ffffffc, RZ, 0xc0, !PT ;  /* 0x7ffffffc09047812 */ /* 0x000fe200078ec0ff */
[----:B------:R-:W-:Y:S01]  /*0db0*/  IMAD R13, R15, 0x100, R12 ;  /* 0x000001000f0d7824 */ /* 0x000fe200078e020c */
[----:B------:R0:W-:Y:S01]  /*0dc0*/  STL [R1+0x434], R12 ;  /* 0x0004340c01007387 */ /* 0x0001e20000100800 */
[----:B------:R-:W-:Y:S01]  /*0dd0*/  IMAD.IADD R3, R6, 0x1, -R3 ;  /* 0x0000000106037824 */ /* 0x000fe200078e0a03 */
[CC--:B------:R-:W-:Y:S01]  /*0de0*/  LEA.HI R6, R0.reuse, R229.reuse, RZ, 0x3 ;  /* 0x000000e500067211 */ /* 0x0c0fe200078f18ff */
[----:B------:R-:W-:Y:S01]  /*0df0*/  IMAD.IADD R4, R7, 0x1, -R4 ;  /* 0x0000000107047824 */ /* 0x000fe200078e0a04 */
[----:B------:R-:W-:Y:S01]  /*0e00*/  LEA.HI R0, R0, R229, RZ, 0x2 ;  /* 0x000000e500007211 */ /* 0x000fe200078f10ff */
[----:B------:R-:W-:Y:S01]  /*0e10*/  IMAD R13, R8, 0x10, R13 ;  /* 0x00000010080d7824 */ /* 0x000fe200078e020d */
[----:B------:R-:W-:Y:S01]  /*0e20*/  SHF.R.S32.HI R220, RZ, 0x3, R6 ;  /* 0x00000003ffdc7819 */ /* 0x000fe20000011406 */
[----:B------:R-:W-:Y:S01]  /*0e30*/  IMAD.IADD R5, R15, 0x1, -R5 ;  /* 0x000000010f057824 */ /* 0x000fe200078e0a05 */
[--C-:B------:R-:W-:Y:S01]  /*0e40*/  SHF.R.S32.HI R152, RZ, 0x2, R0.reuse ;  /* 0x00000002ff987819 */ /* 0x100fe20000011400 */
[----:B------:R-:W-:Y:S01]  /*0e50*/  IMAD.SHL.U32 R9, R3, 0x8, RZ ;  /* 0x0000000803097824 */ /* 0x000fe200078e00ff */
[----:B------:R-:W-:Y:S01]  /*0e60*/  SHF.R.S32.HI R7, RZ, 0x1f, R0 ;  /* 0x0000001fff077819 */ /* 0x000fe20000011400 */
[----:B------:R-:W-:Y:S01]  /*0e70*/  IMAD.SHL.U32 R4, R4, 0x2, RZ ;  /* 0x0000000204047824 */ /* 0x000fe200078e00ff */
[----:B------:R-:W-:Y:S01]  /*0e80*/  LOP3.LUT R0, R0, 0xfffffffc, RZ, 0xc0, !PT ;  /* 0xfffffffc00007812 */ /* 0x000fe200078ec0ff */
[----:B------:R-:W-:Y:S01]  /*0e90*/  VIADD R14, R152, 0x20 ;  /* 0x00000020980e7836 */ /* 0x000fe20000000000 */
[----:B------:R-:W-:Y:S01]  /*0ea0*/  LEA.HI R7, R7, R152, RZ, 0x3 ;  /* 0x0000009807077211 */ /* 0x000fe200078f18ff */
[----:B------:R-:W-:Y:S01]  /*0eb0*/  STL [R1+0x444], R9 ;  /* 0x0004440901007387 */ /* 0x000fe20000100800 */
[----:B------:R-:W-:Y:S01]  /*0ec0*/  LOP3.LUT R6, R6, 0xfffffff8, RZ, 0xc0, !PT ;  /* 0xfffffff806067812 */ /* 0x000fe200078ec0ff */
[----:B0-----:R-:W-:Y:S01]  /*0ed0*/  IMAD.IADD R12, R229, 0x1, -R0 ;  /* 0x00000001e50c7824 */ /* 0x001fe200078e0a00 */
[----:B------:R-:W-:Y:S01]  /*0ee0*/  SHF.R.S32.HI R8, RZ, 0x1f, R14 ;  /* 0x0000001fff087819 */ /* 0x000fe2000001140e */
[----:B------:R-:W-:Y:S01]  /*0ef0*/  STL [R1+0x420], R14 ;  /* 0x0004200e01007387 */ /* 0x000fe20000100800 */
[----:B------:R-:W-:Y:S01]  /*0f00*/  LOP3.LUT R7, R7, 0xfffffff8, RZ, 0xc0, !PT ;  /* 0xfffffff807077812 */ /* 0x000fe200078ec0ff */
[----:B------:R-:W-:Y:S01]  /*0f10*/  IMAD.SHL.U32 R154, R12, 0x4, RZ ;  /* 0x000000040c9a7824 */ /* 0x000fe200078e00ff */
[----:B------:R-:W-:Y:S01]  /*0f20*/  LEA.HI R8, R8, R14, RZ, 0x3 ;  /* 0x0000000e08087211 */ /* 0x000fe200078f18ff */
[----:B------:R-:W-:Y:S01]  /*0f30*/  IMAD.IADD R18, R229, 0x1, -R6 ;  /* 0x00000001e5127824 */ /* 0x000fe200078e0a06 */
[----:B------:R-:W-:Y:S01]  /*0f40*/  LEA.HI R0, R12, R12, RZ, 0x1 ;  /* 0x0000000c0c007211 */ /* 0x000fe200078f08ff */
[----:B------:R-:W-:Y:S01]  /*0f50*/  VIADD R160, R154, 0x10 ;  /* 0x000000109aa07836 */ /* 0x000fe20000000000 */
[----:B------:R-:W-:Y:S01]  /*0f60*/  SHF.R.S32.HI R10, RZ, 0x5, R10 ;  /* 0x00000005ff0a7819 */ /* 0x000fe2000001140a */
[----:B------:R-:W-:Y:S01]  /*0f70*/  IMAD.SHL.U32 R6, R14, 0x40, RZ ;  /* 0x000000400e067824 */ /* 0x000fe200078e00ff */
[----:B------:R-:W-:Y:S01]  /*0f80*/  LOP3.LUT R0, R0, 0x1ffffffe, RZ, 0xc0, !PT ;  /* 0x1ffffffe00007812 */ /* 0x000fe200078ec0ff */
[----:B------:R-:W-:Y:S01]  /*0f90*/  IMAD.IADD R158, R152, 0x1, -R7 ;  /* 0x00000001989e7824 */ /* 0x000fe200078e0a07 */
[----:B------:R-:W-:Y:S01]  /*0fa0*/  STL [R1+0x410], R12 ;  /* 0x0004100c01007387 */ /* 0x000fe20000100800 */
[----:B------:R-:W-:Y:S01]  /*0fb0*/  IMAD.SHL.U32 R7, R5, 0x100, RZ ;  /* 0x0000010005077824 */ /* 0x000fe200078e00ff */
[----:B------:R-:W-:Y:S01]  /*0fc0*/  SHF.R.S32.HI R5, RZ, 0x1f, R160 ;  /* 0x0000001fff057819 */ /* 0x000fe200000114a0 */
[----:B------:R-:W-:Y:S01]  /*0fd0*/  IMAD.SHL.U32 R8, R8, 0x40, RZ ;  /* 0x0000004008087824 */ /* 0x000fe200078e00ff */
[----:B------:R-:W-:Y:S01]  /*0fe0*/  LOP3.LUT R6, R6, 0x1c0, RZ, 0xc0, !PT ;  /* 0x000001c006067812 */ /* 0x000fe200078ec0ff */
[C---:B------:R-:W-:Y:S01]  /*0ff0*/  IMAD.SHL.U32 R16, R12.reuse, 0x8, RZ ;  /* 0x000000080c107824 */ /* 0x040fe200078e00ff */
[----:B------:R-:W-:Y:S01]  /*1000*/  STL [R1+0x430], R7 ;  /* 0x0004300701007387 */ /* 0x000fe20000100800 */
[----:B------:R-:W-:-:S02]  /*1010*/  IMAD.IADD R3, R12, 0x1, -R0 ;  /* 0x000000010c037824 */ /* 0x000fc400078e0a00 */
[----:B------:R-:W-:Y:S01]  /*1020*/  IMAD R192, R10, 0x10, R11 ;  /* 0x000000100ac07824 */ /* 0x000fe200078e020b */
[----:B------:R0:W-:Y:S01]  /*1030*/  STL [R1+0x41c], R5 ;  /* 0x00041c0501007387 */ /* 0x0001e20000100800 */
[--C-:B------:R-:W-:Y:S01]  /*1040*/  LOP3.LUT R0, R6, 0x38, R16.reuse, 0xf8, !PT ;  /* 0x0000003806007812 */ /* 0x100fe200078ef810 */
[----:B------:R-:W-:Y:S01]  /*1050*/  IMAD.SHL.U32 R215, R18, 0x8, RZ ;  /* 0x0000000812d77824 */ /* 0x000fe200078e00ff */
[----:B------:R-:W-:Y:S01]  /*1060*/  SHF.R.S32.HI R17, RZ, 0x1f, R16 ;  /* 0x0000001fff117819 */ /* 0x000fe20000011410 */
[----:B------:R1:W-:Y:S01]  /*1070*/  STL [R1+0x42c], R6 ;  /* 0x00042c0601007387 */ /* 0x0003e20000100800 */
[C---:B------:R-:W-:Y:S02]  /*1080*/  VIADD R188, R16.reuse, 0x40 ;  /* 0x0000004010bc7836 */ /* 0x040fe40000000000 */
[C---:B------:R-:W-:Y:S01]  /*1090*/  VIADD R187, R16.reuse, 0x60 ;  /* 0x0000006010bb7836 */ /* 0x040fe20000000000 */
[----:B------:R-:W-:Y:S01]  /*10a0*/  STL [R1+0x440], R4 ;  /* 0x0004400401007387 */ /* 0x000fe20000100800 */
[----:B------:R-:W-:Y:S01]  /*10b0*/  VIADD R186, R16, 0x80 ;  /* 0x0000008010ba7836 */ /* 0x000fe20000000000 */
[----:B0-----:R-:W-:Y:S01]  /*10c0*/  LOP3.LUT R5, R8, 0xfffffe00, RZ, 0xc0, !PT ;  /* 0xfffffe0008057812 */ /* 0x001fe200078ec0ff */
[C---:B------:R-:W-:Y:S01]  /*10d0*/  VIADD R185, R16.reuse, 0xa0 ;  /* 0x000000a010b97836 */ /* 0x040fe20000000000 */
[----:B------:R-:W-:Y:S01]  /*10e0*/  STL [R1+0x424], R18 ;  /* 0x0004241201007387 */ /* 0x000fe20000100800 */
[C---:B------:R-:W-:Y:S01]  /*10f0*/  VIADD R184, R16.reuse, 0xc0 ;  /* 0x000000c010b87836 */ /* 0x040fe20000000000 */
[----:B-1----:R-:W-:Y:S01]  /*1100*/  SHF.R.U32.HI R6, RZ, 0x3, R6 ;  /* 0x00000003ff067819 */ /* 0x002fe20000011606 */
[C---:B------:R-:W-:Y:S01]  /*1110*/  VIADD R183, R16.reuse, 0xe0 ;  /* 0x000000e010b77836 */ /* 0x040fe20000000000 */
[----:B------:R0:W-:Y:S01]  /*1120*/  STL [R1+0x43c], R5 ;  /* 0x00043c0501007387 */ /* 0x0001e20000100800 */
[C---:B------:R-:W-:Y:S01]  /*1130*/  VIADD R182, R16.reuse, 0x100 ;  /* 0x0000010010b67836 */ /* 0x040fe20000000000 */
[----:B------:R-:W-:Y:S01]  /*1140*/  SHF.R.S32.HI R195, RZ, 0x1f, R188 ;  /* 0x0000001fffc37819 */ /* 0x000fe200000114bc */
[C---:B------:R-:W-:Y:S01]  /*1150*/  VIADD R181, R16.reuse, 0x120 ;  /* 0x0000012010b57836 */ /* 0x040fe20000000000 */
[----:B------:R-:W-:Y:S01]  /*1160*/  STL [R1+0x438], R6 ;  /* 0x0004380601007387 */ /* 0x000fe20000100800 */
[C---:B------:R-:W-:Y:S01]  /*1170*/  VIADD R180, R16.reuse, 0x140 ;  /* 0x0000014010b47836 */ /* 0x040fe20000000000 */
[----:B------:R-:W-:Y:S01]  /*1180*/  SHF.R.S32.HI R196, RZ, 0x1f, R187 ;  /* 0x0000001fffc47819 */ /* 0x000fe200000114bb */
[C---:B------:R-:W-:Y:S01]  /*1190*/  VIADD R163, R16.reuse, 0x160 ;  /* 0x0000016010a37836 */ /* 0x040fe20000000000 */
[----:B------:R-:W-:Y:S01]  /*11a0*/  SHF.R.S32.HI R197, RZ, 0x1f, R186 ;  /* 0x0000001fffc57819 */ /* 0x000fe200000114ba */
[C---:B------:R-:W-:Y:S01]  /*11b0*/  VIADD R162, R16.reuse, 0x180 ;  /* 0x0000018010a27836 */ /* 0x040fe20000000000 */
[----:B0-----:R-:W-:Y:S01]  /*11c0*/  LOP3.LUT R5, R5, R0, R6, 0xf6, !PT ;  /* 0x0000000005057212 */ /* 0x001fe200078ef606 */
[C---:B------:R-:W-:Y:S01]  /*11d0*/  VIADD R161, R16.reuse, 0x1a0 ;  /* 0x000001a010a17836 */ /* 0x040fe20000000000 */
[----:B------:R-:W-:Y:S01]  /*11e0*/  SHF.R.S32.HI R198, RZ, 0x1f, R185 ;  /* 0x0000001fffc67819 */ /* 0x000fe200000114b9 */
[C---:B------:R-:W-:Y:S01]  /*11f0*/  VIADD R190, R16.reuse, 0x1c0 ;  /* 0x000001c010be7836 */ /* 0x040fe20000000000 */
[----:B------:R-:W-:Y:S01]  /*1200*/  SHF.R.S32.HI R199, RZ, 0x1f, R184 ;  /* 0x0000001fffc77819 */ /* 0x000fe200000114b8 */
[----:B------:R-:W-:Y:S01]  /*1210*/  IMAD R0, R5, 0x2, R2 ;  /* 0x0000000205007824 */ /* 0x000fe200078e0202 */
[----:B------:R-:W-:Y:S01]  /*1220*/  SHF.R.S32.HI R200, RZ, 0x1f, R183 ;  /* 0x0000001fffc87819 */ /* 0x000fe200000114b7 */
[C---:B------:R-:W-:Y:S01]  /*1230*/  VIADD R189, R16.reuse, 0x1e0 ;  /* 0x000001e010bd7836 */ /* 0x040fe20000000000 */
[----:B------:R-:W-:Y:S01]  /*1240*/  SHF.R.S32.HI R201, RZ, 0x1f, R182 ;  /* 0x0000001fffc97819 */ /* 0x000fe200000114b6 */
[----:B------:R-:W-:Y:S01]  /*1250*/  VIADD R18, R16, 0x20 ;  /* 0x0000002010127836 */ /* 0x000fe20000000000 */
[----:B------:R0:W-:Y:S01]  /*1260*/  STL [R1+0x428], R0 ;  /* 0x0004280001007387 */ /* 0x0001e20000100800 */
        /* <DEDUP_REMOVED lines=10> */
[----:B0-----:R-:W-:Y:S01]  /*1310*/  IMAD R0, R3, 0x8, R192 ;  /* 0x0000000803007824 */ /* 0x001fe200078e02c0 */
[----:B------:R-:W-:Y:S01]  /*1320*/  SHF.R.S32.HI R207, RZ, 0x1f, R190 ;  /* 0x0000001fffcf7819 */ /* 0x000fe200000114be */
[C---:B------:R-:W-:Y:S01]  /*1330*/  VIADD R218, R215.reuse, 0x180 ;  /* 0x00000180d7da7836 */ /* 0x040fe20000000000 */
[----:B------:R-:W-:Y:S01]  /*1340*/  SHF.R.S32.HI R208, RZ, 0x1f, R189 ;  /* 0x0000001fffd07819 */ /* 0x000fe200000114bd */
[----:B------:R-:W-:Y:S01]  /*1350*/  VIADD R217, R215, 0x1c0 ;  /* 0x000001c0d7d97836 */ /* 0x000fe20000000000 */
[----:B------:R0:W-:Y:S01]  /*1360*/  STL [R1+0x448], R0 ;  /* 0x0004480001007387 */ /* 0x0001e20000100800 */
[----:B------:R-:W-:Y:S01]  /*1370*/  IMAD.U32 R156, R13, 0x40, R9 ;  /* 0x000000400d9c7824 */ /* 0x000fe200078e0009 */
[----:B------:R-:W-:Y:S01]  /*1380*/  SHF.R.S32.HI R159, RZ, 0x1f, R18 ;  /* 0x0000001fff9f7819 */ /* 0x000fe20000011412 */
[----:B------:R-:W-:Y:S01]  /*1390*/  IMAD.IADD R193, R4, 0x1, R7 ;  /* 0x0000000104c17824 */ /* 0x000fe200078e0207 */
[----:B------:R-:W-:Y:S01]  /*13a0*/  SHF.R.S32.HI R228, RZ, 0x1f, R214 ;  /* 0x0000001fffe47819 */ /* 0x000fe200000114d6 */
[----:B------:R-:W-:Y:S01]  /*13b0*/  IMAD.WIDE R156, R156, R157, UR44 ;  /* 0x0000002c9c9c7e25 */ /* 0x000fe2000f8e029d */
[----:B------:R-:W-:-:S02]  /*13c0*/  SHF.R.S32.HI R227, RZ, 0x1f, R213 ;  /* 0x0000001fffe37819 */ /* 0x000fc400000114d5 */
[----:B------:R-:W-:Y:S02]  /*13d0*/  SHF.R.S32.HI R226, RZ, 0x1f, R212 ;  /* 0x0000001fffe27819 */ /* 0x000fe400000114d4 */
[----:B------:R-:W-:Y:S02]  /*13e0*/  SHF.R.S32.HI R225, RZ, 0x1f, R211 ;  /* 0x0000001fffe17819 */ /* 0x000fe400000114d3 */
[----:B------:R-:W-:Y:S02]  /*13f0*/  SHF.R.S32.HI R224, RZ, 0x1f, R210 ;  /* 0x0000001fffe07819 */ /* 0x000fe400000114d2 */
[----:B------:R-:W-:Y:S02]  /*1400*/  SHF.R.S32.HI R223, RZ, 0x1f, R218 ;  /* 0x0000001fffdf7819 */ /* 0x000fe400000114da */
[----:B------:R-:W-:Y:S02]  /*1410*/  SHF.R.S32.HI R222, RZ, 0x1f, R217 ;  /* 0x0000001fffde7819 */ /* 0x000fe400000114d9 */
[----:B------:R-:W-:-:S02]  /*1420*/  SHF.L.U64.HI R195, R188, 0x1, R195 ;  /* 0x00000001bcc37819 */ /* 0x000fc400000102c3 */
[----:B------:R-:W-:Y:S02]  /*1430*/  SHF.L.U64.HI R196, R187, 0x1, R196 ;  /* 0x00000001bbc47819 */ /* 0x000fe400000102c4 */
[----:B------:R-:W-:Y:S02]  /*1440*/  SHF.L.U64.HI R197, R186, 0x1, R197 ;  /* 0x00000001bac57819 */ /* 0x000fe400000102c5 */
[----:B------:R-:W-:Y:S02]  /*1450*/  SHF.L.U64.HI R198, R185, 0x1, R198 ;  /* 0x00000001b9c67819 */ /* 0x000fe400000102c6 */
[----:B------:R-:W-:Y:S02]  /*1460*/  SHF.L.U64.HI R199, R184, 0x1, R199 ;  /* 0x00000001b8c77819 */ /* 0x000fe400000102c7 */
[----:B------:R-:W-:Y:S02]  /*1470*/  SHF.L.U64.HI R200, R183, 0x1, R200 ;  /* 0x00000001b7c87819 */ /* 0x000fe400000102c8 */
[----:B------:R-:W-:-:S02]  /*1480*/  SHF.L.U64.HI R201, R182, 0x1, R201 ;  /* 0x00000001b6c97819 */ /* 0x000fc400000102c9 */
[----:B------:R-:W-:Y:S02]  /*1490*/  SHF.L.U64.HI R202, R181, 0x1, R202 ;  /* 0x00000001b5ca7819 */ /* 0x000fe400000102ca */
[----:B------:R-:W-:Y:S02]  /*14a0*/  SHF.L.U64.HI R203, R180, 0x1, R203 ;  /* 0x00000001b4cb7819 */ /* 0x000fe400000102cb */
[----:B------:R-:W-:Y:S02]  /*14b0*/  SHF.L.U64.HI R204, R163, 0x1, R204 ;  /* 0x00000001a3cc7819 */ /* 0x000fe400000102cc */
[----:B------:R-:W-:Y:S02]  /*14c0*/  SHF.L.U64.HI R205, R162, 0x1, R205 ;  /* 0x00000001a2cd7819 */ /* 0x000fe400000102cd */
[----:B------:R-:W-:Y:S02]  /*14d0*/  SHF.L.U64.HI R206, R161, 0x1, R206 ;  /* 0x00000001a1ce7819 */ /* 0x000fe400000102ce */
[----:B------:R-:W-:-:S02]  /*14e0*/  SHF.L.U64.HI R207, R190, 0x1, R207 ;  /* 0x00000001becf7819 */ /* 0x000fc400000102cf */
[----:B0-----:R-:W-:-:S07]  /*14f0*/  SHF.L.U64.HI R208, R189, 0x1, R208 ;  /* 0x00000001bdd07819 */ /* 0x001fce00000102d0 */
.L_x_3675:
[----:B------:R-:W-:Y:S01]  /*1500*/  ULDC.64 UR4, c[0x0][0xb20] ;  /* 0x0002c80000047ab9 */ /* 0x000fe20000000a00 */
[----:B01----:R-:W0:Y:S01]  /*1510*/  LDC.64 R6, c[0x0][0xb00] ;  /* 0x0002c000ff067b82 */ /* 0x003e220000000a00 */
[----:B------:R-:W-:Y:S01]  /*1520*/  ISETP.NE.U32.AND P0, PT, RZ, UR4, PT ;  /* 0x00000004ff007c0c */ /* 0x000fe2000bf05070 */
[----:B------:R-:W-:Y:S01]  /*1530*/  IMAD.MOV.U32 R3, RZ, RZ, RZ ;  /* 0x000000ffff037224 */ /* 0x000fe200078e00ff */
[----:B------:R-:W-:Y:S01]  /*1540*/  ULDC.64 UR6, c[0x0][0xb18] ;  /* 0x0002c60000067ab9 */ /* 0x000fe20000000a00 */
[----:B----4-:R-:W-:Y:S01]  /*1550*/  IMAD.MOV.U32 R27, RZ, RZ, RZ ;  /* 0x000000ffff1b7224 */ /* 0x010fe200078e00ff */
[----:B------:R-:W-:Y:S01]  /*1560*/  ISETP.NE.AND.EX P0, PT, RZ, UR5, PT, P0 ;  /* 0x00000005ff007c0c */ /* 0x000fe2000bf05300 */
[----:B------:R-:W-:Y:S02]  /*1570*/  ULDC.64 UR4, c[0x0][0xb10] ;  /* 0x0002c40000047ab9 */ /* 0x000fe40000000a00 */
[----:B------:R-:W-:-:S04]  /*1580*/  ISETP.NE.U32.AND P1, PT, RZ, UR4, PT ;  /* 0x00000004ff007c0c */ /* 0x000fc8000bf25070 */
[----:B------:R-:W-:Y:S01]  /*1590*/  ISETP.NE.AND.EX P1, PT, RZ, UR5, PT, P1 ;  /* 0x00000005ff007c0c */ /* 0x000fe2000bf25310 */
[----:B------:R-:W-:Y:S02]  /*15a0*/  ULDC.64 UR4, c[0x0][0xb00] ;  /* 0x0002c00000047ab9 */ /* 0x000fe40000000a00 */
[----:B------:R-:W-:-:S03]  /*15b0*/  ISETP.NE.U32.AND P3, PT, RZ, UR4, PT ;  /* 0x00000004ff007c0c */ /* 0x000fc6000bf65070 */
[----:B------:R-:W1:Y:S01]  /*15c0*/  @P0 LDC.64 R4, c[0x0][0xb20] ;  /* 0x0002c800ff040b82 */ /* 0x000e620000000a00 */
[----:B------:R-:W-:Y:S01]  /*15d0*/  ISETP.NE.AND.EX P3, PT, RZ, UR5, PT, P3 ;  /* 0x00000005ff007c0c */ /* 0x000fe2000bf65330 */
[----:B0-----:R-:W-:-:S06]  /*15e0*/  IMAD.WIDE R10, R115, 0x4, R6 ;  /* 0x00000004730a7825 */ /* 0x001fcc00078e0206 */
[----:B------:R-:W0:Y:S01]  /*15f0*/  @P1 LDC.64 R8, c[0x0][0xb10] ;  /* 0x0002c400ff081b82 */ /* 0x000e220000000a00 */
[----:B------:R-:W-:Y:S02]  /*1600*/  ULDC UR4, c[0x0][0x288] ;  /* 0x0000a20000047ab9 */ /* 0x000fe40000000800 */
[----:B------:R-:W-:Y:S01]  /*1610*/  IMAD.U32 R24, RZ, RZ, UR4 ;  /* 0x00000004ff187e24 */ /* 0x000fe2000f8e00ff */
[----:B------:R-:W-:Y:S02]  /*1620*/  ULDC.64 UR4, c[0x0][0x418] ;  /* 0x0001060000047ab9 */ /* 0x000fe40000000a00 */
[----:B--2---:R2:W5:Y:S01]  /*1630*/  @P3 LDG.E R27, desc[UR46][R10.64] ;  /* 0x0000002e0a1b3981 */ /* 0x004562000c1e1900 */
[----:B-1----:R-:W-:-:S05]  /*1640*/  @P0 IMAD.WIDE R4, R115, 0x4, R4 ;  /* 0x0000000473040825 */ /* 0x002fca00078e0204 */
[----:B------:R2:W5:Y:S01]  /*1650*/  @P0 LDG.E R3, desc[UR46][R4.64] ;  /* 0x0000002e04030981 */ /* 0x000562000c1e1900 */
[----:B0-----:R-:W-:-:S05]  /*1660*/  @P1 IMAD.WIDE R6, R115, 0x4, R8 ;  /* 0x0000000473061825 */ /* 0x001fca00078e0208 */
[----:B------:R2:W5:Y:S01]  /*1670*/  @P1 LDG.E R24, desc[UR46][R6.64] ;  /* 0x0000002e06181981 */ /* 0x000562000c1e1900 */
        /* <DEDUP_REMOVED lines=9> */
[----:B------:R-:W-:Y:S02]  /*1710*/  IMAD.MOV.U32 R216, RZ, RZ, R114 ;  /* 0x000000ffffd87224 */ /* 0x000fe400078e0072 */
[----:B------:R-:W-:Y:S01]  /*1720*/  IMAD.MOV.U32 R219, RZ, RZ, R115 ;  /* 0x000000ffffdb7224 */ /* 0x000fe200078e0073 */
[----:B--2---:R-:W-:Y:S06]  /*1730*/  @P1 BRA `(.L_x_3455) ;  /* 0x0000000000241947 */ /* 0x004fec0003800000 */
        /* <DEDUP_REMOVED lines=9> */
.L_x_3455:
[----:B------:R-:W-:Y:S02]  /*17d0*/  IMAD.U32 R38, RZ, RZ, UR5 ;  /* 0x00000005ff267e24 */ /* 0x000fe4000f8e00ff */
[----:B------:R-:W-:Y:S01]  /*17e0*/  IMAD.U32 R26, RZ, RZ, UR4 ;  /* 0x00000004ff1a7e24 */ /* 0x000fe2000f8e00ff */
[----:B------:R-:W-:Y:S06]  /*17f0*/  @!P2 BRA `(.L_x_3456) ;  /* 0x000000000010a947 */ /* 0x000fec0003800000 */
[----:B------:R-:W0:Y:S02]  /*1800*/  LDC.64 R4, c[0x0][0xb18] ;  /* 0x0002c600ff047b82 */ /* 0x000e240000000a00 */
[----:B0-----:R-:W-:-:S05]  /*1810*/  IMAD.WIDE R4, R115, 0x4, R4 ;  /* 0x0000000473047825 */ /* 0x001fca00078e0204 */
[----:B------:R0:W5:Y:S01]  /*1820*/  LDG.E R26, desc[UR46][R4.64] ;  /* 0x0000002e041a7981 */ /* 0x000162000c1e1900 */
[----:B------:R-:W-:Y:S05]  /*1830*/  BRA `(.L_x_3457) ;  /* 0x0000000000107947 */ /* 0x000fea0003800000 */
.L_x_3456:
[----:B------:R-:W-:Y:S05]  /*1840*/  @!P3 BRA `(.L_x_3457) ;  /* 0x00000000000cb947 */ /* 0x000fea0003800000 */
[----:B------:R-:W2:Y:S04]  /*1850*/  LDG.E R5, desc[UR46][R10.64] ;  /* 0x0000002e0a057981 */ /* 0x000ea8000c1e1900 */
[----:B------:R-:W2:Y:S02]  /*1860*/  LDG.E R26, desc[UR46][R10.64+0x4] ;  /* 0x0000042e0a1a7981 */ /* 0x000ea4000c1e1900 */
[----:B--2---:R-:W-:-:S07]  /*1870*/  IMAD.IADD R26, R26, 0x1, -R5 ;  /* 0x000000011a1a7824 */ /* 0x004fce00078e0a05 */
.L_x_3457:
        /* <DEDUP_REMOVED lines=11> */
[----:B------:R-:W3:Y:S01]  /*1930*/  @P0 LDG.E R11, desc[UR46][R6.64+0x4] ;  /* 0x0000042e060b0981 */ /* 0x000ee2000c1e1900 */
[----:B-----5:R-:W-:Y:S02]  /*1940*/  IMAD.MOV.U32 R36, RZ, RZ, R26 ;  /* 0x000000ffff247224 */ /* 0x020fe400078e001a */
[----:B--2---:R-:W-:-:S05]  /*1950*/  @P1 IMAD.WIDE R8, R115, 0x4, R8 ;  /* 0x0000000473081825 */ /* 0x004fca00078e0208 */
[----:B------:R1:W5:Y:S01]  /*1960*/  @P1 LDG.E R36, desc[UR46][R8.64] ;  /* 0x0000002e08241981 */ /* 0x000362000c1e1900 */
[----:B0-----:R-:W-:Y:S01]  /*1970*/  ISETP.NE.AND P1, PT, R4, 0x1, PT ;  /* 0x000000010400780c */ /* 0x001fe20003f25270 */
[----:B------:R-:W-:Y:S01]  /*1980*/  IMAD.SHL.U32 R194, R113, 0x40, RZ ;  /* 0x0000004071c27824 */ /* 0x000fe200078e00ff */
[----:B------:R-:W0:Y:S11]  /*1990*/  LDC.64 R4, c[0x0][0xad8] ;  /* 0x0002b600ff047b82 */ /* 0x000e360000000a00 */
[----:B------:R-:W2:Y:S08]  /*19a0*/  @P1 LDC R13, c[0x0][0x44c] ;  /* 0x00011300ff0d1b82 */ /* 0x000eb00000000800 */
[----:B------:R-:W4:Y:S01]  /*19b0*/  @P1 LDC R10, c[0x0][0x450] ;  /* 0x00011400ff0a1b82 */ /* 0x000f220000000800 */
[----:B0-----:R-:W-:Y:S01]  /*19c0*/  ISETP.GE.AND P2, PT, R5, 0x1, PT ;  /* 0x000000010500780c */ /* 0x001fe20003f46270 */
[----:B---3--:R-:W-:-:S02]  /*19d0*/  @P0 IMAD.IADD R38, R11, 0x1, -R0 ;  /* 0x000000010b260824 */ /* 0x008fc400078e0a00 */
[----:B------:R-:W-:Y:S02]  /*19e0*/  IMAD.IADD R11, R26, 0x1, -R3 ;  /* 0x000000011a0b7824 */ /* 0x000fe400078e0a03 */
[----:B------:R-:W-:Y:S02]  /*19f0*/  VIADD R0, R194, 0x3f ;  /* 0x0000003fc2007836 */ /* 0x000fe40000000000 */
[----:B------:R-:W-:Y:S02]  /*1a00*/  IMAD.IADD R25, R11, 0x1, R38 ;  /* 0x000000010b197824 */ /* 0x000fe400078e0226 */
[----:B--2---:R-:W-:-:S03]  /*1a10*/  @P1 IMAD.HI.U32 R3, R0, R13, RZ ;  /* 0x0000000d00031227 */ /* 0x004fc600078e00ff */
[C---:B------:R-:W-:Y:S01]  /*1a20*/  IADD3 R209, R25.reuse, 0x1, -R24 ;  /* 0x0000000119d17810 */ /* 0x040fe20007ffe818 */
[----:B------:R-:W-:Y:S01]  /*1a30*/  IMAD.MOV.U32 R6, RZ, RZ, R0 ;  /* 0x000000ffff067224 */ /* 0x000fe200078e0000 */
[----:B----4-:R-:W-:Y:S01]  /*1a40*/  @P1 SHF.R.U32.HI R6, RZ, R10, R3 ;  /* 0x0000000aff061219 */ /* 0x010fe20000011603 */
[----:B------:R-:W-:-:S04]  /*1a50*/  VIADD R0, R25, 0x3f ;  /* 0x0000003f19007836 */ /* 0x000fc80000000000 */
[----:B-1----:R-:W-:Y:S01]  /*1a60*/  IMAD.IADD R9, R209, 0x1, R6 ;  /* 0x00000001d1097824 */ /* 0x002fe200078e0206 */
[----:B------:R-:W-:-:S03]  /*1a70*/  SHF.R.S32.HI R3, RZ, 0x1f, R0 ;  /* 0x0000001fff037819 */ /* 0x000fc60000011400 */
[----:B------:R-:W-:Y:S01]  /*1a80*/  IMAD.IADD R4, R9, 0x1, R4 ;  /* 0x0000000109047824 */ /* 0x000fe200078e0204 */
[----:B------:R-:W-:-:S04]  /*1a90*/  LEA.HI R3, R3, R0, RZ, 0x6 ;  /* 0x0000000003037211 */ /* 0x000fc800078f30ff */
        /* <DEDUP_REMOVED lines=13> */
.L_x_3460:
[----:B------:R-:W-:-:S13]  /*1b70*/  ISETP.NE.AND P0, PT, R5, 0x1, PT ;  /* 0x000000010500780c */ /* 0x000fda0003f05270 */
[----:B------:R-:W0:Y:S02]  /*1b80*/  @P0 LDC.64 R6, c[0x0][0xae0] ;  /* 0x0002b800ff060b82 */ /* 0x000e240000000a00 */
[----:B0-----:R-:W-:-:S05]  /*1b90*/  @P0 IMAD.HI.U32 R6, R0, R6, RZ ;  /* 0x0000000600060227 */ /* 0x001fca00078e00ff */
[----:B------:R-:W-:-:S07]  /*1ba0*/  @P0 SHF.R.U32.HI R0, RZ, R7, R6 ;  /* 0x00000007ff000219 */ /* 0x000fce0000011606 */
.L_x_3461:
[----:B------:R-:W-:Y:S05]  /*1bb0*/  BSYNC B0 ;  /* 0x0000000000007941 */ /* 0x000fea0003800000 */
.L_x_3459:
[----:B------:R-:W-:-:S05]  /*1bc0*/  IMAD R3, R0, R5, R5 ;  /* 0x0000000500037224 */ /* 0x000fca00078e0205 */
[----:B------:R-:W-:-:S07]  /*1bd0*/  VIMNMX R4, R4, R3, PT ;  /* 0x0000000304047248 */ /* 0x000fce0003fe0100 */
.L_x_3458:
        /* <DEDUP_REMOVED lines=20> */
.L_x_3464:
[----:B------:R-:W-:-:S13]  /*1d20*/  ISETP.NE.AND P0, PT, R5, 0x1, PT ;  /* 0x000000010500780c */ /* 0x000fda0003f05270 */
[----:B------:R-:W0:Y:S02]  /*1d30*/  @P0 LDC.64 R6, c[0x0][0xae0] ;  /* 0x0002b800ff060b82 */ /* 0x000e240000000a00 */
[----:B0-----:R-:W-:-:S05]  /*1d40*/  @P0 IMAD.HI.U32 R6, R0, R6, RZ ;  /* 0x0000000600060227 */ /* 0x001fca00078e00ff */
[----:B------:R-:W-:-:S07]  /*1d50*/  @P0 SHF.R.U32.HI R0, RZ, R7, R6 ;  /* 0x00000007ff000219 */ /* 0x000fce0000011606 */
.L_x_3465:
[----:B------:R-:W-:Y:S05]  /*1d60*/  BSYNC B0 ;  /* 0x0000000000007941 */ /* 0x000fea0003800000 */
.L_x_3463:
[----:B------:R-:W-:-:S05]  /*1d70*/  IMAD R0, R0, R5, RZ ;  /* 0x0000000500007224 */ /* 0x000fca00078e02ff */
[----:B------:R-:W-:-:S07]  /*1d80*/  VIMNMX R3, R3, R0, !PT ;  /* 0x0000000003037248 */ /* 0x000fce0007fe0100 */
.L_x_3462:
        /* <DEDUP_REMOVED lines=43> */
.L_x_3468:
[----:B------:R-:W-:Y:S05]  /*2040*/  BSYNC B6 ;  /* 0x0000000000067941 */ /* 0x000fea0003800000 */
.L_x_3467:
        /* <DEDUP_REMOVED lines=20> */
.L_x_3470:
[----:B------:R-:W-:Y:S05]  /*2190*/  BSYNC B6 ;  /* 0x0000000000067941 */ /* 0x000fea0003800000 */
.L_x_3469:
[----:B------:R-:W-:Y:S01]  /*21a0*/  ULDC.64 UR4, c[0x0][0xaf0] ;  /* 0x0002bc0000047ab9 */ /* 0x000fe20000000a00 */
[----:B------:R-:W-:Y:S01]  /*21b0*/  IMAD.MOV.U32 R0, RZ, RZ, R115 ;  /* 0x000000ffff007224 */ /* 0x000fe200078e0073 */
[----:B------:R-:W-:Y:S01]  /*21c0*/  ISETP.NE.U32.AND P0, PT, RZ, UR4, PT ;  /* 0x00000004ff007c0c */ /* 0x000fe2000bf05070 */
[----:B------:R-:W2:Y:S01]  /*21d0*/  LDL R28, [R1+0x410] ;  /* 0x00041000011c7983 */ /* 0x000ea20000100800 */
[----:B------:R-:W0:Y:S02]  /*21e0*/  LDC R49, c[0x0][0x3f4] ;  /* 0x0000fd00ff317b82 */ /* 0x000e240000000800 */
[----:B------:R-:W-:-:S06]  /*21f0*/  ISETP.NE.AND.EX P0, PT, RZ, UR5, PT, P0 ;  /* 0x00000005ff007c0c */ /* 0x000fcc000bf05300 */
[----:B------:R-:W1:Y:S01]  /*2200*/  LDC.64 R42, c[0x0][0x408] ;  /* 0x00010200ff2a7b82 */ /* 0x000e620000000a00 */
[----:B------:R-:W3:Y:S01]  /*2210*/  S2R R29, SR_TID.X ;  /* 0x00000000001d7919 */ /* 0x000ee20000002100 */
[----:B------:R-:W-:Y:S01]  /*2220*/  SHF.R.S32.HI R9, RZ, 0x1f, R152 ;  /* 0x0000001fff097819 */ /* 0x000fe20000011498 */
[----:B------:R-:W-:-:S05]  /*2230*/  ULDC.64 UR4, c[0x0][0x3f8] ;  /* 0x0000fe0000047ab9 */ /* 0x000fca0000000a00 */
[----:B------:R-:W4:Y:S02]  /*2240*/  @P0 LDC.64 R4, c[0x0][0xaf0] ;  /* 0x0002bc00ff040b82 */ /* 0x000f240000000a00 */
[----:B----4-:R-:W-:-:S05]  /*2250*/  @P0 IMAD.WIDE R4, R115, 0x4, R4 ;  /* 0x0000000473040825 */ /* 0x010fca00078e0204 */
[----:B------:R4:W2:Y:S01]  /*2260*/  @P0 LDG.E R0, desc[UR46][R4.64] ;  /* 0x0000002e04000981 */ /* 0x0008a2000c1e1900 */
[--C-:B------:R-:W-:Y:S01]  /*2270*/  SHF.R.S32.HI R155, RZ, 0x1f, R154.reuse ;  /* 0x0000001fff9b7819 */ /* 0x100fe2000001149a */
[C---:B------:R-:W-:Y:S01]  /*2280*/  IMAD R3, R9.reuse, UR4, RZ ;  /* 0x0000000409037c24 */ /* 0x040fe2000f8e02ff */
[----:B0-----:R-:W-:Y:S01]  /*2290*/  ISETP.GE.AND P3, PT, R16, R49, PT ;  /* 0x000000311000720c */ /* 0x001fe20003f66270 */
[----:B-1----:R-:W-:Y:S01]  /*22a0*/  IMAD R10, R9, R42, RZ ;  /* 0x0000002a090a7224 */ /* 0x002fe200078e02ff */
[----:B------:R-:W-:Y:S01]  /*22b0*/  SHF.L.U64.HI R41, R42, 0x6, R43 ;  /* 0x000000062a297819 */ /* 0x000fe2000001022b */
[C---:B------:R-:W-:Y:S01]  /*22c0*/  IMAD R15, R152.reuse, UR5, R3 ;  /* 0x00000005980f7c24 */ /* 0x040fe2000f8e0203 */
[----:B------:R-:W-:Y:S01]  /*22d0*/  SEL R13, R49, RZ, P3 ;  /* 0x000000ff310d7207 */ /* 0x000fe20001800000 */
[C---:B------:R-:W-:Y:S01]  /*22e0*/  IMAD.WIDE.U32 R6, R152.reuse, UR4, R154 ;  /* 0x0000000498067c25 */ /* 0x040fe2000f8e009a */
[----:B---3--:R-:W-:Y:S02]  /*22f0*/  SHF.R.U32.HI R29, RZ, 0x7, R29 ;  /* 0x00000007ff1d7819 */ /* 0x008fe4000001161d */
[----:B------:R-:W-:Y:S01]  /*2300*/  SHF.R.S32.HI R45, RZ, 0x1f, R114 ;  /* 0x0000001fff2d7819 */ /* 0x000fe20000011472 */
[----:B------:R-:W-:-:S04]  /*2310*/  IMAD.WIDE.U32 R8, R152, UR4, R16 ;  /* 0x0000000498087c25 */ /* 0x000fc8000f8e0010 */
[----:B------:R-:W-:Y:S02]  /*2320*/  IMAD.IADD R7, R7, 0x1, R15 ;  /* 0x0000000107077824 */ /* 0x000fe400078e020f */
[----:B------:R-:W-:Y:S02]  /*2330*/  IMAD R21, R152, R43, R10 ;  /* 0x0000002b98157224 */ /* 0x000fe400078e020a */
[----:B------:R-:W-:Y:S01]  /*2340*/  IMAD.IADD R9, R15, 0x1, R9 ;  /* 0x000000010f097824 */ /* 0x000fe200078e0209 */
[----:B-----5:R-:W-:Y:S01]  /*2350*/  SHF.R.S32.HI R15, RZ, 0x1f, R36 ;  /* 0x0000001fff0f7819 */ /* 0x020fe20000011424 */
[----:B------:R-:W-:Y:S02]  /*2360*/  IMAD.IADD R13, R16, 0x1, R13 ;  /* 0x00000001100d7824 */ /* 0x000fe400078e020d */
[----:B----4-:R-:W-:-:S03]  /*2370*/  IMAD.WIDE.U32 R4, R152, R42, R154 ;  /* 0x0000002a98047225 */ /* 0x010fc600078e009a */
[----:B------:R-:W-:Y:S01]  /*2380*/  SHF.R.S32.HI R40, RZ, 0x1f, R13 ;  /* 0x0000001fff287819 */ /* 0x000fe2000001140d */
[----:B------:R-:W-:-:S03]  /*2390*/  IMAD.WIDE.U32 R10, R152, R42, R16 ;  /* 0x0000002a980a7225 */ /* 0x000fc600078e0010 */
[----:B------:R-:W-:Y:S01]  /*23a0*/  LEA.HI R40, R40, R13, RZ, 0x3 ;  /* 0x0000000d28287211 */ /* 0x000fe200078f18ff */
[----:B------:R-:W-:Y:S02]  /*23b0*/  IMAD.SHL.U32 R44, R158, 0x40, RZ ;  /* 0x000000409e2c7824 */ /* 0x000fe400078e00ff */
[----:B------:R-:W-:Y:S01]  /*23c0*/  IMAD.IADD R5, R5, 0x1, R21 ;  /* 0x0000000105057824 */ /* 0x000fe200078e0215 */
[----:B------:R-:W-:Y:S01]  /*23d0*/  LOP3.LUT R54, R40, 0xfffffff8, RZ, 0xc0, !PT ;  /* 0xfffffff828367812 */ /* 0x000fe200078ec0ff */
[----:B------:R-:W-:Y:S01]  /*23e0*/  IMAD.IADD R11, R21, 0x1, R11 ;  /* 0x00000001150b7824 */ /* 0x000fe200078e020b */
[----:B------:R-:W-:Y:S01]  /*23f0*/  LOP3.LUT R44, R44, 0x1c0, RZ, 0xc0, !PT ;  /* 0x000001c02c2c7812 */ /* 0x000fe200078ec0ff */
[C---:B------:R-:W-:Y:S01]  /*2400*/  IMAD R21, R15.reuse, UR4, RZ ;  /* 0x000000040f157c24 */ /* 0x040fe2000f8e02ff */
[----:B------:R-:W-:Y:S01]  /*2410*/  SHF.R.S32.HI R60, RZ, 0x1f, R54 ;  /* 0x0000001fff3c7819 */ /* 0x000fe20000011436 */
[----:B------:R-:W-:Y:S01]  /*2420*/  IMAD R15, R15, R42, RZ ;  /* 0x0000002a0f0f7224 */ /* 0x000fe200078e02ff */
[----:B------:R-:W-:Y:S01]  /*2430*/  SHF.R.U32.HI R48, RZ, 0x3, R44 ;  /* 0x00000003ff307819 */ /* 0x000fe2000001162c */
[----:B------:R-:W-:Y:S01]  /*2440*/  IMAD.IADD R3, R27, 0x1, R26 ;  /* 0x000000011b037824 */ /* 0x000fe200078e021a */
[----:B------:R-:W-:Y:S01]  /*2450*/  LOP3.LUT R50, R44, 0x18, R16, 0xf8, !PT ;  /* 0x000000182c327812 */ /* 0x000fe200078ef810 */
[----:B------:R-:W-:Y:S01]  /*2460*/  IMAD R15, R36, R43, R15 ;  /* 0x0000002b240f7224 */ /* 0x000fe200078e020f */
[----:B------:R-:W-:Y:S01]  /*2470*/  LOP3.LUT R59, R44, 0x38, R40, 0xf8, !PT ;  /* 0x000000382c3b7812 */ /* 0x000fe200078ef828 */
[----:B------:R-:W-:-:S02]  /*2480*/  IMAD R13, R36, UR5, R21 ;  /* 0x00000005240d7c24 */ /* 0x000fc4000f8e0215 */
[----:B------:R-:W-:Y:S02]  /*2490*/  IMAD.SHL.U32 R43, R221, 0x200, RZ ;  /* 0x00000200dd2b7824 */ /* 0x000fe400078e00ff */
[----:B------:R-:W-:-:S03]  /*24a0*/  IMAD.WIDE.U32 R20, R36, UR4, R6 ;  /* 0x0000000424147c25 */ /* 0x000fc6000f8e0006 */
[C---:B------:R-:W-:Y:S01]  /*24b0*/  LOP3.LUT R50, R43.reuse, R50, R48, 0xf6, !PT ;  /* 0x000000322b327212 */ /* 0x040fe200078ef630 */
[C---:B------:R-:W-:Y:S01]  /*24c0*/  IMAD.WIDE.U32 R26, R36.reuse, UR4, R8 ;  /* 0x00000004241a7c25 */ /* 0x040fe2000f8e0008 */
[----:B------:R-:W-:Y:S01]  /*24d0*/  ULDC UR4, c[0x0][0x2f4] ;  /* 0x0000bd0000047ab9 */ /* 0x000fe20000000800 */
[----:B------:R-:W-:Y:S02]  /*24e0*/  LOP3.LUT R59, R43, R59, R48, 0xf6, !PT ;  /* 0x0000003b2b3b7212 */ /* 0x000fe400078ef630 */
[-C--:B------:R-:W-:Y:S01]  /*24f0*/  IMAD.WIDE.U32 R32, R36, R42.reuse, R4 ;  /* 0x0000002a24207225 */ /* 0x080fe200078e0004 */
[----:B------:R-:W-:Y:S02]  /*2500*/  ISETP.GE.AND P2, PT, R16, UR4, PT ;  /* 0x0000000410007c0c */ /* 0x000fe4000bf46270 */
[----:B------:R-:W-:Y:S01]  /*2510*/  ISETP.GE.AND P1, PT, R18, UR4, PT ;  /* 0x0000000412007c0c */ /* 0x000fe2000bf26270 */
[----:B------:R-:W-:-:S04]  /*2520*/  IMAD.WIDE.U32 R34, R36, R42, R10 ;  /* 0x0000002a24227225 */ /* 0x000fc800078e000a */
[----:B------:R-:W-:Y:S02]  /*2530*/  IMAD.SHL.U32 R42, R42, 0x40, RZ ;  /* 0x000000402a2a7824 */ /* 0x000fe400078e00ff */
[----:B------:R-:W-:Y:S02]  /*2540*/  VIADD R46, R29, 0x8 ;  /* 0x000000081d2e7836 */ /* 0x000fe40000000000 */
[----:B------:R-:W-:Y:S02]  /*2550*/  IMAD.SHL.U32 R49, R49, 0x2, RZ ;  /* 0x0000000231317824 */ /* 0x000fe400078e00ff */
[----:B------:R-:W-:Y:S02]  /*2560*/  IMAD.IADD R51, R21, 0x1, R13 ;  /* 0x0000000115337824 */ /* 0x000fe400078e020d */
[----:B------:R-:W-:Y:S02]  /*2570*/  IMAD.IADD R52, R13, 0x1, R27 ;  /* 0x000000010d347824 */ /* 0x000fe400078e021b */
[----:B------:R-:W-:-:S02]  /*2580*/  IMAD.IADD R55, R33, 0x1, R15 ;  /* 0x0000000121377824 */ /* 0x000fc400078e020f */
[----:B------:R-:W-:Y:S02]  /*2590*/  IMAD.IADD R58, R15, 0x1, R35 ;  /* 0x000000010f3a7824 */ /* 0x000fe400078e0223 */
[----:B--2---:R-:W-:Y:S01]  /*25a0*/  IMAD R47, R28, 0x40, R152 ;  /* 0x000000401c2f7824 */ /* 0x004fe200078e0298 */
[----:B------:R-:W-:-:S07]  /*25b0*/  SHF.R.S32.HI R53, RZ, 0x1f, R0 ;  /* 0x0000001fff357819 */ /* 0x000fce0000011400 */
.L_x_3502:
        /* <DEDUP_REMOVED lines=11> */
[----:B--2---:R-:W2:Y:S08]  /*2670*/  @!P0 LDC.64 R4, c[0x0][0x418] ;  /* 0x00010600ff048b82 */ /* 0x004eb00000000a00 */
[----:B------:R-:W3:Y:S08]  /*2680*/  @P4 LDC R9, c[0x0][0x434] ;  /* 0x00010d00ff094b82 */ /* 0x000ef00000000800 */
        /* <DEDUP_REMOVED lines=24> */
[C---:B------:R-:W-:Y:S01]  /*2810*/  IMAD.WIDE.U32 R4, R66.reuse, UR4, RZ ;  /* 0x0000000442047c25 */ /* 0x040fe2000f8e00ff */
[----:B------:R-:W-:Y:S01]  /*2820*/  SHF.R.S32.HI R15, RZ, 0x1f, R22 ;  /* 0x0000001fff0f7819 */ /* 0x000fe20000011416 */
[----:B------:R-:W-:Y:S02]  /*2830*/  ULDC.64 UR6, c[0x0][0x3f8] ;  /* 0x0000fe0000067ab9 */ /* 0x000fe40000000a00 */
[----:B------:R-:W-:Y:S02]  /*2840*/  IMAD R7, R67, UR4, RZ ;  /* 0x0000000443077c24 */ /* 0x000fe4000f8e02ff */
[----:B------:R-:W-:Y:S02]  /*2850*/  IMAD R11, R15, UR6, RZ ;  /* 0x000000060f0b7c24 */ /* 0x000fe4000f8e02ff */
[----:B------:R-:W-:Y:S01]  /*2860*/  IMAD R7, R66, UR5, R7 ;  /* 0x0000000542077c24 */ /* 0x000fe2000f8e0207 */
[----:B------:R-:W-:Y:S01]  /*2870*/  ULDC.64 UR4, c[0x0][0x310] ;  /* 0x0000c40000047ab9 */ /* 0x000fe20000000a00 */
[----:B------:R-:W-:-:S02]  /*2880*/  IMAD R11, R22, UR7, R11 ;  /* 0x00000007160b7c24 */ /* 0x000fc4000f8e020b */
[----:B------:R-:W-:Y:S02]  /*2890*/  IMAD R6, R62, UR4, RZ ;  /* 0x000000043e067c24 */ /* 0x000fe4000f8e02ff */
[----:B------:R-:W-:Y:S02]  /*28a0*/  IMAD.IADD R5, R5, 0x1, R7 ;  /* 0x0000000105057824 */ /* 0x000fe400078e0207 */
[C---:B------:R-:W-:Y:S02]  /*28b0*/  IMAD R7, R63.reuse, UR5, R6 ;  /* 0x000000053f077c24 */ /* 0x040fe4000f8e0206 */
[----:B------:R-:W-:Y:S01]  /*28c0*/  IMAD.WIDE.U32 R4, R63, UR4, R4 ;  /* 0x000000043f047c25 */ /* 0x000fe2000f8e0004 */
[----:B------:R-:W-:-:S03]  /*28d0*/  ULDC.64 UR4, c[0x0][0x308] ;  /* 0x0000c20000047ab9 */ /* 0x000fc60000000a00 */
[----:B------:R-:W-:Y:S02]  /*28e0*/  IMAD.IADD R5, R5, 0x1, R7 ;  /* 0x0000000105057824 */ /* 0x000fe400078e0207 */
[----:B------:R-:W-:Y:S01]  /*28f0*/  IMAD.WIDE.U32 R6, R22, UR6, RZ ;  /* 0x0000000616067c25 */ /* 0x000fe2000f8e00ff */
[----:B------:R-:W-:Y:S02]  /*2900*/  ULDC.U8 UR6, c[0x0][0x410] ;  /* 0x0001040000067ab9 */ /* 0x000fe40000000000 */
[----:B------:R-:W-:Y:S01]  /*2910*/  ISETP.NE.AND P0, PT, RZ, UR6, PT ;  /* 0x00000006ff007c0c */ /* 0x000fe2000bf05270 */
[----:B------:R-:W-:Y:S02]  /*2920*/  IMAD R9, R45, UR4, RZ ;  /* 0x000000042d097c24 */ /* 0x000fe4000f8e02ff */
[----:B------:R-:W-:-:S04]  /*2930*/  IMAD.WIDE.U32 R4, R114, UR4, R4 ;  /* 0x0000000472047c25 */ /* 0x000fc8000f8e0004 */
[----:B------:R-:W-:Y:S01]  /*2940*/  IMAD R9, R114, UR5, R9 ;  /* 0x0000000572097c24 */ /* 0x000fe2000f8e0209 */
[----:B------:R-:W-:Y:S01]  /*2950*/  ULDC.64 UR4, c[0x0][0x2e8] ;  /* 0x0000ba0000047ab9 */ /* 0x000fe20000000a00 */
[----:B------:R-:W-:Y:S01]  /*2960*/  IMAD.IADD R7, R7, 0x1, R11 ;  /* 0x0000000107077824 */ /* 0x000fe200078e020b */
[----:B------:R-:W-:Y:S01]  /*2970*/  LEA R64, P5, R4, UR4, 0x1 ;  /* 0x0000000404407c11 */ /* 0x000fe2000f8a08ff */
[----:B------:R-:W-:Y:S02]  /*2980*/  IMAD.IADD R65, R5, 0x1, R9 ;  /* 0x0000000105417824 */ /* 0x000fe400078e0209 */
[C---:B------:R-:W-:Y:S01]  /*2990*/  IMAD.SHL.U32 R13, R6.reuse, 0x40, RZ ;  /* 0x00000040060d7824 */ /* 0x040fe200078e00ff */
[----:B------:R-:W-:Y:S02]  /*29a0*/  SHF.L.U64.HI R6, R6, 0x6, R7 ;  /* 0x0000000606067819 */ /* 0x000fe40000010207 */
[----:B------:R-:W-:Y:S01]  /*29b0*/  LEA.HI.X R65, R4, UR5, R65, 0x1, P5 ;  /* 0x0000000504417c11 */ /* 0x000fe2000a8f0c41 */
        /* <DEDUP_REMOVED lines=16> */
[----:B------:R-:W-:Y:S01]  /*2ac0*/  IMAD R11, R15, R42, R7 ;  /* 0x0000002a0f0b7224 */ /* 0x000fe200078e0207 */
[----:B------:R-:W-:Y:S01]  /*2ad0*/  IADD3 R7, P5, R13, R20, RZ ;  /* 0x000000140d077210 */ /* 0x000fe20007fbe0ff */
[----:B------:R-:W-:-:S04]  /*2ae0*/  IMAD.WIDE.U32 R8, R22, R42, R4 ;  /* 0x0000002a16087225 */ /* 0x000fc800078e0004 */
[----:B------:R-:W-:Y:S01]  /*2af0*/  IMAD.IADD R5, R9, 0x1, R11 ;  /* 0x0000000109057824 */ /* 0x000fe200078e020b */
[----:B------:R-:W-:Y:S01]  /*2b00*/  LEA R4, P6, R8, UR6, 0x1 ;  /* 0x0000000608047c11 */ /* 0x000fe2000f8c08ff */
[----:B------:R-:W-:Y:S01]  /*2b10*/  IMAD.X R10, R6, 0x1, R51, P5 ;  /* 0x00000001060a7824 */ /* 0x000fe200028e0633 */
[C---:B------:R-:W-:Y:S02]  /*2b20*/  LEA R6, P5, R7.reuse, UR4, 0x1 ;  /* 0x0000000407067c11 */ /* 0x040fe4000f8a08ff */
[----:B------:R-:W-:Y:S02]  /*2b30*/  LEA.HI.X R5, R8, UR7, R5, 0x1, P6 ;  /* 0x0000000708057c11 */ /* 0x000fe4000b0f0c05 */
[----:B------:R-:W-:Y:S02]  /*2b40*/  CS2R R8, SRZ ;  /* 0x0000000000087805 */ /* 0x000fe4000001ff00 */
[----:B------:R-:W-:Y:S02]  /*2b50*/  LEA.HI.X R7, R7, UR5, R10, 0x1, P5 ;  /* 0x0000000507077c11 */ /* 0x000fe4000a8f0c0a */
[----:B------:R-:W-:-:S02]  /*2b60*/  ISETP.GE.AND P6, PT, R154, R73, PT ;  /* 0x000000499a00720c */ /* 0x000fc40003fc6270 */
[----:B------:R-:W-:-:S11]  /*2b70*/  ISETP.GE.AND P5, PT, R160, R73, PT ;  /* 0x00000049a000720c */ /* 0x000fd60003fa6270 */
[----:B------:R0:W5:Y:S04]  /*2b80*/  @!P6 LDG.E.64 R30, desc[UR46][R6.64] ;  /* 0x0000002e061ee981 */ /* 0x000168000c1e1b00 */
[----:B------:R0:W5:Y:S04]  /*2b90*/  @!P5 LDG.E.64 R8, desc[UR46][R6.64+0x20] ;  /* 0x0000202e0608d981 */ /* 0x000168000c1e1b00 */
[----:B------:R0:W5:Y:S04]  /*2ba0*/  @!P6 LDG.E.64 R56, desc[UR46][R4.64] ;  /* 0x0000002e0438e981 */ /* 0x000168000c1e1b00 */
[----:B------:R0:W5:Y:S02]  /*2bb0*/  @!P5 LDG.E.64 R28, desc[UR46][R4.64+0x20] ;  /* 0x0000202e041cd981 */ /* 0x000164000c1e1b00 */
.L_x_3475:
[----:B------:R-:W-:Y:S05]  /*2bc0*/  BSYNC B1 ;  /* 0x0000000000017941 */ /* 0x000fea0003800000 */
.L_x_3474:
[----:B------:R-:W-:Y:S01]  /*2bd0*/  ISETP.NE.AND P5, PT, RZ, UR41, PT ;  /* 0x00000029ff007c0c */ /* 0x000fe2000bfa5270 */
        /* <DEDUP_REMOVED lines=15> */
[----:B------:R-:W-:Y:S06]  /*2cd0*/  @P5 BRA `(.L_x_3476) ;  /* 0x0000000000045947 */ /* 0x000fec0003800000 */
[----:B------:R-:W-:Y:S01]  /*2ce0*/  BPT.TRAP 0x1 ;  /* 0x000000040000795c */ /* 0x000fe20000300000 */
.L_x_3476:
[----:B------:R-:W-:Y:S01]  /*2cf0*/  IMAD R61, R19, 0x8, R2 ;  /* 0x00000008133d7824 */ /* 0x000fe200078e0202 */
[----:B------:R-:W-:Y:S01]  /*2d00*/  SHF.L.U32 R68, R153, 0x1f, RZ ;  /* 0x0000001f99447819 */ /* 0x000fe200000006ff */
[----:B------:R-:W-:Y:S03]  /*2d10*/  BSSY B1, `(.L_x_3477) ;  /* 0x0000003000017945 */ /* 0x000fe60003800000 */
[----:B------:R-:W0:Y:S02]  /*2d20*/  SYNCS.PHASECHK.TRANS64.TRYWAIT P5, [R61+URZ+0x38890], R68 ;  /* 0x038890443d0075a7 */ /* 0x000e2400080a017f */
[----:B0-----:R-:W-:Y:S05]  /*2d30*/  @!P5 BRA `(.L_x_3478) ;  /* 0x0000032c00e8d947 */ /* 0x001fea0003800000 */
.L_x_3826:
[----:B------:R-:W-:Y:S05]  /*2d40*/  BSYNC B1 ;  /* 0x0000000000017941 */ /* 0x000fea0003800000 */
.L_x_3477:
[----:B------:R-:W-:-:S03]  /*2d50*/  UMOV UR4, 0xffffffff ;  /* 0xffffffff00047882 */ /* 0x000fc60000000000 */
[----:B------:R-:W-:Y:S05]  /*2d60*/  BRA.DIV UR4, `(.L_x_3479) ;  /* 0x0000032e04f07947 */ /* 0x000fea000b800000 */
[----:B------:R-:W1:Y:S04]  /*2d70*/  SHFL.IDX PT, R65, R65, RZ, 0x1c1f ;  /* 0x001c1fff41417589 */ /* 0x000e6800000e0000 */
[----:B------:R2:W3:Y:S02]  /*2d80*/  SHFL.IDX PT, R14, R64, RZ, 0x1c1f ;  /* 0x001c1fff400e7589 */ /* 0x0004e400000e0000 */
.L_x_3830:
        /* <DEDUP_REMOVED lines=9> */
[----:B------:R-:W-:Y:S01]  /*2e20*/  SHF.R.U32.HI R74, RZ, 0x10, R57 ;  /* 0x00000010ff4a7819 */ /* 0x000fe20000011639 */
[----:B0-----:R-:W-:Y:S01]  /*2e30*/  IMAD.U32 R15, R7, 0x10000, RZ ;  /* 0x00010000070f7824 */ /* 0x001fe200078e00ff */
[----:B--2---:R-:W-:Y:S01]  /*2e40*/  SHF.R.U32.HI R64, RZ, 0x10, R31 ;  /* 0x00000010ff407819 */ /* 0x004fe2000001161f */
[----:B------:R-:W-:Y:S01]  /*2e50*/  IMAD.U32 R12, R6, 0x10000, RZ ;  /* 0x00010000060c7824 */ /* 0x000fe200078e00ff */
[----:B------:R-:W-:Y:S02]  /*2e60*/  SHF.R.U64 R70, R56, 0x10, R57 ;  /* 0x0000001038467819 */ /* 0x000fe40000001239 */
[----:B------:R-:W-:Y:S02]  /*2e70*/  SHF.R.U64 R72, R30, 0x10, R31 ;  /* 0x000000101e487819 */ /* 0x000fe4000000121f */
[----:B------:R-:W-:Y:S02]  /*2e80*/  PRMT R74, R81, 0x5432, R74 ;  /* 0x00005432514a7816 */ /* 0x000fe4000000004a */
[----:B------:R-:W-:-:S02]  /*2e90*/  PRMT R57, R77, 0x5432, R64 ;  /* 0x000054324d397816 */ /* 0x000fc40000000040 */
[----:B------:R-:W-:Y:S02]  /*2ea0*/  PRMT R70, R79, 0x5432, R70 ;  /* 0x000054324f467816 */ /* 0x000fe40000000046 */
[----:B------:R-:W-:Y:S01]  /*2eb0*/  LOP3.LUT R13, R6, 0xffff0000, RZ, 0xc0, !PT ;  /* 0xffff0000060d7812 */ /* 0x000fe200078ec0ff */
[----:B------:R-:W-:Y:S01]  /*2ec0*/  IMAD.U32 R64, R57, 0x10000, RZ ;  /* 0x0001000039407824 */ /* 0x000fe200078e00ff */
[----:B------:R-:W-:Y:S01]  /*2ed0*/  LOP3.LUT R30, R7, 0xffff0000, RZ, 0xc0, !PT ;  /* 0xffff0000071e7812 */ /* 0x000fe200078ec0ff */
[----:B------:R-:W-:Y:S01]  /*2ee0*/  IMAD.U32 R6, R5, 0x10000, RZ ;  /* 0x0001000005067824 */ /* 0x000fe200078e00ff */
[----:B------:R-:W-:Y:S01]  /*2ef0*/  PRMT R31, R75, 0x5432, R72 ;  /* 0x000054324b1f7816 */ /* 0x000fe20000000048 */
[----:B------:R-:W-:Y:S01]  /*2f00*/  IMAD.U32 R75, R74, 0x10000, RZ ;  /* 0x000100004a4b7824 */ /* 0x000fe200078e00ff */
[----:B------:R-:W-:Y:S01]  /*2f10*/  LOP3.LUT R7, R5, 0xffff0000, RZ, 0xc0, !PT ;  /* 0xffff000005077812 */ /* 0x000fe200078ec0ff */
[----:B------:R-:W-:Y:S01]  /*2f20*/  IMAD.U32 R5, R4, 0x10000, RZ ;  /* 0x0001000004057824 */ /* 0x000fe200078e00ff */
[----:B------:R-:W-:Y:S01]  /*2f30*/  LOP3.LUT R72, R70, 0xffff0000, RZ, 0xc0, !PT ;  /* 0xffff000046487812 */ /* 0x000fe200078ec0ff */
[-C--:B------:R-:W-:Y:S01]  /*2f40*/  FMUL.FTZ R79, R13, R75.reuse ;  /* 0x0000004b0d4f7220 */ /* 0x080fe20000410000 */
[----:B------:R-:W-:Y:S01]  /*2f50*/  LOP3.LUT R56, R31, 0xffff0000, RZ, 0xc0, !PT ;  /* 0xffff00001f387812 */ /* 0x000fe200078ec0ff */
[----:B------:R-:W-:Y:S01]  /*2f60*/  FMUL.FTZ R13, R13, R64 ;  /* 0x000000400d0d7220 */ /* 0x000fe20000410000 */
[----:B------:R-:W-:Y:S01]  /*2f70*/  LOP3.LUT R74, R74, 0xffff0000, RZ, 0xc0, !PT ;  /* 0xffff00004a4a7812 */ /* 0x000fe200078ec0ff */
[----:B------:R-:W-:Y:S01]  /*2f80*/  FMUL.FTZ R77, R7, R72 ;  /* 0x00000048074d7220 */ /* 0x000fe20000410000 */
[----:B------:R-:W-:Y:S01]  /*2f90*/  LOP3.LUT R57, R57, 0xffff0000, RZ, 0xc0, !PT ;  /* 0xffff000039397812 */ /* 0x000fe200078ec0ff */
[----:B------:R-:W-:Y:S01]  /*2fa0*/  FFMA.FTZ R79, R12, R64, -R79 ;  /* 0x000000400c4f7223 */ /* 0x000fe2000001084f */
[-C--:B------:R-:W-:Y:S01]  /*2fb0*/  FMUL.FTZ R7, R7, R56.reuse ;  /* 0x0000003807077220 */ /* 0x080fe20000410000 */
[----:B------:R-:W-:Y:S01]  /*2fc0*/  LOP3.LUT R4, R4, 0xffff0000, RZ, 0xc0, !PT ;  /* 0xffff000004047812 */ /* 0x000fe200078ec0ff */
[----:B------:R-:W-:Y:S01]  /*2fd0*/  FFMA.FTZ R77, R6, R56, -R77 ;  /* 0x00000038064d7223 */ /* 0x000fe2000001084d */
[----:B------:R-:W-:Y:S01]  /*2fe0*/  FFMA.FTZ R12, R12, R75, R13 ;  /* 0x0000004b0c0c7223 */ /* 0x000fe2000001000d */
[----:B------:R-:W-:-:S02]  /*2ff0*/  IMAD.U32 R70, R70, 0x10000, RZ ;  /* 0x0001000046467824 */ /* 0x000fc400078e00ff */
[C---:B------:R-:W-:Y:S01]  /*3000*/  FMUL.FTZ R56, R30.reuse, R74 ;  /* 0x0000004a1e387220 */ /* 0x040fe20000410000 */
[----:B------:R-:W-:Y:S02]  /*3010*/  IMAD.U32 R31, R31, 0x10000, RZ ;  /* 0x000100001f1f7824 */ /* 0x000fe400078e00ff */
        /* <DEDUP_REMOVED lines=14> */
.L_x_3484:
[----:B------:R-:W-:Y:S05]  /*3100*/  BSYNC B2 ;  /* 0x0000000000027941 */ /* 0x000fea0003800000 */
.L_x_3483:
[----:B0-----:R4:W-:Y:S02]  /*3110*/  ST.E.128 desc[UR46][R10.64], R4 ;  /* 0x000000040a007985 */ /* 0x0019e4000c101d2e */
.L_x_3482:
[----:B------:R-:W-:Y:S05]  /*3120*/  BSYNC B1 ;  /* 0x0000000000017941 */ /* 0x000fea0003800000 */
.L_x_3481:
[----:B------:R-:W-:Y:S05]  /*3130*/  @P1 BRA `(.L_x_3480) ;  /* 0x0000001000841947 */ /* 0x000fea0003800000 */
[----:B----4-:R-:W-:Y:S01]  /*3140*/  IMAD.MOV.U32 R4, RZ, RZ, 0x20 ;  /* 0x00000020ff047424 */ /* 0x010fe200078e00ff */
[----:B------:R-:W-:Y:S01]  /*3150*/  LOP3.LUT P0, RZ, R158, 0x4, RZ, 0xc0, !PT ;  /* 0x000000049eff7812 */ /* 0x000fe2000780c0ff */
[----:B------:R-:W-:Y:S01]  /*3160*/  BSSY B1, `(.L_x_3485) ;  /* 0x0000037000017945 */ /* 0x000fe20003800000 */
[----:B------:R-:W-:Y:S02]  /*3170*/  ISETP.GE.AND P5, PT, R160, R73, PT ;  /* 0x00000049a000720c */ /* 0x000fe40003fa6270 */
[----:B------:R-:W-:Y:S02]  /*3180*/  SEL R4, R4, 0xffffffe0, !P0 ;  /* 0xffffffe004047807 */ /* 0x000fe40004000000 */
[----:B---3--:R-:W-:Y:S02]  /*3190*/  LEA R10, P0, R18, R14, 0x1 ;  /* 0x0000000e120a7211 */ /* 0x008fe400078008ff */
        /* <DEDUP_REMOVED lines=51> */
.L_x_3486:
[----:B------:R-:W-:Y:S05]  /*34d0*/  BSYNC B1 ;  /* 0x0000000000017941 */ /* 0x000fea0003800000 */
.L_x_3485:
[----:B-1----:R1:W-:Y:S01]  /*34e0*/  ST.E.128 desc[UR46][R10.64], R4 ;  /* 0x000000040a007985 */ /* 0x0023e2000c101d2e */
[----:B------:R-:W-:Y:S05]  /*34f0*/  BRA `(.L_x_3480) ;  /* 0x0000000c00947947 */ /* 0x000fea0003800000 */
.L_x_3473:
[----:B------:R-:W-:Y:S01]  /*3500*/  IMAD R69, R22, -0x40, R38 ;  /* 0xffffffc016457824 */ /* 0x000fe200078e0226 */
[----:B------:R-:W-:Y:S01]  /*3510*/  ISETP.GE.AND P0, PT, R16, R73, PT ;  /* 0x000000491000720c */ /* 0x000fe20003f06270 */
[----:B------:R-:W-:Y:S01]  /*3520*/  ULDC.64 UR4, c[0x0][0x3e8] ;  /* 0x0000fa0000047ab9 */ /* 0x000fe20000000a00 */
[----:B------:R-:W-:Y:S02]  /*3530*/  IADD3 R4, P6, R13, R26, RZ ;  /* 0x0000001a0d047210 */ /* 0x000fe40007fde0ff */
[----:B------:R-:W-:-:S03]  /*3540*/  VIMNMX R69, R69, 0x40, PT ;  /* 0x0000004045457848 */ /* 0x000fc60003fe0100 */
[----:B------:R-:W-:Y:S01]  /*3550*/  IMAD.X R5, R6, 0x1, R52, P6 ;  /* 0x0000000106057824 */ /* 0x000fe200030e0634 */
[----:B------:R-:W-:Y:S02]  /*3560*/  ISETP.GE.OR P5, PT, R152, R69, P0 ;  /* 0x000000459800720c */ /* 0x000fe400007a6670 */
[----:B------:R-:W-:-:S04]  /*3570*/  LEA R12, P6, R4, UR4, 0x1 ;  /* 0x00000004040c7c11 */ /* 0x000fc8000f8c08ff */
[----:B------:R-:W-:-:S07]  /*3580*/  LEA.HI.X R13, R4, UR5, R5, 0x1, P6 ;  /* 0x00000005040d7c11 */ /* 0x000fce000b0f0c05 */
[----:B------:R-:W0:Y:S01]  /*3590*/  @!P5 LDC.64 R8, c[0x0][0x400] ;  /* 0x00010000ff08db82 */ /* 0x000e220000000a00 */
[----:B------:R-:W-:Y:S02]  /*35a0*/  @!P5 IMAD R6, R41, R22, RZ ;  /* 0x000000162906d224 */ /* 0x000fe400078e02ff */
[----:B------:R-:W-:Y:S02]  /*35b0*/  @!P5 IMAD.MOV.U32 R4, RZ, RZ, R34 ;  /* 0x000000ffff04d224 */ /* 0x000fe400078e0022 */
[----:B------:R-:W-:Y:S02]  /*35c0*/  @!P5 IMAD.MOV.U32 R5, RZ, RZ, R58 ;  /* 0x000000ffff05d224 */ /* 0x000fe400078e003a */
[-C--:B------:R-:W-:Y:S01]  /*35d0*/  @!P5 IMAD R15, R15, R42.reuse, R6 ;  /* 0x0000002a0f0fd224 */ /* 0x080fe200078e0206 */
[----:B------:R-:W-:Y:S01]  /*35e0*/  CS2R R6, SRZ ;  /* 0x0000000000067805 */ /* 0x000fe2000001ff00 */
[----:B------:R-:W-:Y:S01]  /*35f0*/  @!P5 IMAD.WIDE.U32 R10, R22, R42, R4 ;  /* 0x0000002a160ad225 */ /* 0x000fe200078e0004 */
[----:B------:R-:W-:-:S03]  /*3600*/  CS2R R4, SRZ ;  /* 0x0000000000047805 */ /* 0x000fc6000001ff00 */
[----:B------:R-:W-:Y:S01]  /*3610*/  @!P5 IMAD.IADD R11, R15, 0x1, R11 ;  /* 0x000000010f0bd824 */ /* 0x000fe200078e020b */
[----:B------:R-:W-:Y:S02]  /*3620*/  CS2R R30, SRZ ;  /* 0x00000000001e7805 */ /* 0x000fe4000001ff00 */
[----:B------:R-:W-:Y:S01]  /*3630*/  CS2R R28, SRZ ;  /* 0x00000000001c7805 */ /* 0x000fe2000001ff00 */
[----:B------:R-:W2:Y:S01]  /*3640*/  @!P5 LDG.E.128 R4, desc[UR46][R12.64] ;  /* 0x0000002e0c04d981 */ /* 0x000ea2000c1e1d00 */
[----:B0-----:R-:W-:-:S04]  /*3650*/  @!P5 LEA R8, P6, R10, R8, 0x1 ;  /* 0x000000080a08d211 */ /* 0x001fc800078c08ff */
[----:B------:R-:W-:-:S05]  /*3660*/  @!P5 LEA.HI.X R9, R10, R9, R11, 0x1, P6 ;  /* 0x000000090a09d211 */ /* 0x000fca00030f0c0b */
[----:B------:R-:W3:Y:S01]  /*3670*/  @!P5 LDG.E.128 R28, desc[UR46][R8.64] ;  /* 0x0000002e081cd981 */ /* 0x000ee2000c1e1d00 */
[----:B------:R-:W-:Y:S01]  /*3680*/  ISETP.NE.AND P5, PT, RZ, UR41, PT ;  /* 0x00000029ff007c0c */ /* 0x000fe2000bfa5270 */
[----:B--2---:R-:W-:Y:S02]  /*3690*/  IMAD.MOV.U32 R10, RZ, RZ, R6 ;  /* 0x000000ffff0a7224 */ /* 0x004fe400078e0006 */
[----:B------:R-:W-:Y:S02]  /*36a0*/  IMAD.MOV.U32 R11, RZ, RZ, R7 ;  /* 0x000000ffff0b7224 */ /* 0x000fe400078e0007 */
[----:B------:R-:W-:Y:S02]  /*36b0*/  IMAD.MOV.U32 R15, RZ, RZ, R5 ;  /* 0x000000ffff0f7224 */ /* 0x000fe400078e0005 */
[----:B------:R-:W-:Y:S01]  /*36c0*/  IMAD.MOV.U32 R14, RZ, RZ, R4 ;  /* 0x000000ffff0e7224 */ /* 0x000fe200078e0004 */
[----:B------:R-:W-:Y:S02]  /*36d0*/  PRMT R83, R83, 0x5410, R11 ;  /* 0x0000541053537816 */ /* 0x000fe4000000000b */
[----:B------:R-:W-:-:S02]  /*36e0*/  PRMT R79, R10, 0x5410, R15 ;  /* 0x000054100a4f7816 */ /* 0x000fc4000000000f */
[----:B------:R-:W-:Y:S01]  /*36f0*/  PRMT R82, R14, 0x7610, R82 ;  /* 0x000076100e527816 */ /* 0x000fe20000000052 */
[----:B---3--:R-:W-:Y:S02]  /*3700*/  IMAD.MOV.U32 R10, RZ, RZ, R30 ;  /* 0x000000ffff0a7224 */ /* 0x008fe400078e001e */
[----:B------:R-:W-:Y:S02]  /*3710*/  IMAD.MOV.U32 R8, RZ, RZ, R31 ;  /* 0x000000ffff087224 */ /* 0x000fe400078e001f */
[----:B------:R-:W-:Y:S02]  /*3720*/  IMAD.MOV.U32 R9, RZ, RZ, R28 ;  /* 0x000000ffff097224 */ /* 0x000fe400078e001c */
[----:B------:R-:W-:Y:S01]  /*3730*/  IMAD.MOV.U32 R11, RZ, RZ, R29 ;  /* 0x000000ffff0b7224 */ /* 0x000fe200078e001d */
[----:B------:R-:W-:Y:S02]  /*3740*/  PRMT R82, R82, 0x5410, R10 ;  /* 0x0000541052527816 */ /* 0x000fe4000000000a */
[----:B------:R-:W-:-:S02]  /*3750*/  PRMT R83, R8, 0x7610, R83 ;  /* 0x0000761008537816 */ /* 0x000fc40000000053 */
[----:B------:R-:W-:Y:S01]  /*3760*/  PRMT R74, R9, 0x5410, R11 ;  /* 0x00005410094a7816 */ /* 0x000fe2000000000b */
[----:B------:R-:W-:Y:S06]  /*3770*/  @P5 BRA `(.L_x_3487) ;  /* 0x0000000000045947 */ /* 0x000fec0003800000 */
[----:B------:R-:W-:Y:S01]  /*3780*/  BPT.TRAP 0x1 ;  /* 0x000000040000795c */ /* 0x000fe20000300000 */
.L_x_3487:
[----:B------:R-:W-:Y:S01]  /*3790*/  IMAD R61, R19, 0x8, R2 ;  /* 0x00000008133d7824 */ /* 0x000fe200078e0202 */
[----:B------:R-:W-:Y:S01]  /*37a0*/  SHF.L.U32 R68, R153, 0x1f, RZ ;  /* 0x0000001f99447819 */ /* 0x000fe200000006ff */
[----:B------:R-:W-:Y:S03]  /*37b0*/  BSSY B1, `(.L_x_3488) ;  /* 0x0000003000017945 */ /* 0x000fe60003800000 */
[----:B------:R-:W0:Y:S02]  /*37c0*/  SYNCS.PHASECHK.TRANS64.TRYWAIT P5, [R61+URZ+0x38890], R68 ;  /* 0x038890443d0075a7 */ /* 0x000e2400080a017f */
[----:B0-----:R-:W-:Y:S05]  /*37d0*/  @!P5 BRA `(.L_x_3489) ;  /* 0x00000324009cd947 */ /* 0x001fea0003800000 */
.L_x_3831:
[----:B------:R-:W-:Y:S05]  /*37e0*/  BSYNC B1 ;  /* 0x0000000000017941 */ /* 0x000fea0003800000 */
.L_x_3488:
[----:B------:R-:W-:-:S03]  /*37f0*/  UMOV UR4, 0xffffffff ;  /* 0xffffffff00047882 */ /* 0x000fc60000000000 */
[----:B------:R-:W-:Y:S05]  /*3800*/  BRA.DIV UR4, `(.L_x_3490) ;  /* 0x0000032604a47947 */ /* 0x000fea000b800000 */
[----:B------:R-:W1:Y:S04]  /*3810*/  SHFL.IDX PT, R65, R65, RZ, 0x1c1f ;  /* 0x001c1fff41417589 */ /* 0x000e6800000e0000 */
[----:B------:R-:W2:Y:S02]  /*3820*/  SHFL.IDX PT, R64, R64, RZ, 0x1c1f ;  /* 0x001c1fff40407589 */ /* 0x000ea400000e0000 */
.L_x_3835:
        /* <DEDUP_REMOVED lines=12> */
[----:B------:R-:W-:Y:S02]  /*38f0*/  IMAD.SHL.U32 R73, R9, 0x8, RZ ;  /* 0x0000000809497824 */ /* 0x000fe400078e00ff */
[----:B------:R-:W-:-:S03]  /*3900*/  IMAD.IADD R9, R59, 0x1, R71 ;  /* 0x000000013b097824 */ /* 0x000fc600078e0247 */
[----:B------:R-:W-:Y:S01]  /*3910*/  LOP3.LUT R8, R44, 0x38, R73, 0xf8, !PT ;  /* 0x000000382c087812 */ /* 0x000fe200078ef849 */
[----:B------:R-:W-:-:S03]  /*3920*/  IMAD R9, R9, 0x2, R2 ;  /* 0x0000000209097824 */ /* 0x000fc600078e0202 */
[----:B------:R-:W-:-:S05]  /*3930*/  LOP3.LUT R8, R43, R8, R48, 0xf6, !PT ;  /* 0x000000082b087212 */ /* 0x000fca00078ef630 */
[----:B------:R-:W-:Y:S02]  /*3940*/  IMAD.IADD R71, R71, 0x1, R8 ;  /* 0x0000000147477824 */ /* 0x000fe400078e0208 */
[----:B------:R-:W1:Y:S02]  /*3950*/  LDS.128 R8, [R9+0x22400] ;  /* 0x0224000009087984 */ /* 0x000e640000000c00 */
[----:B------:R-:W-:-:S05]  /*3960*/  IMAD R71, R71, 0x2, R2 ;  /* 0x0000000247477824 */ /* 0x000fca00078e0202 */
[----:B------:R2:W3:Y:S01]  /*3970*/  LDS.128 R12, [R71+0x22400] ;  /* 0x02240000470c7984 */ /* 0x0004e20000000c00 */
[----:B------:R-:W-:Y:S05]  /*3980*/  @P0 BRA `(.L_x_3492) ;  /* 0x0000000400740947 */ /* 0x000fea0003800000 */
[----:B------:R-:W-:Y:S02]  /*3990*/  SHF.R.U32.HI R72, RZ, 0x10, R5 ;  /* 0x00000010ff487819 */ /* 0x000fe40000011605 */
[----:B------:R-:W-:Y:S02]  /*39a0*/  SHF.R.U32.HI R78, RZ, 0x10, R29 ;  /* 0x00000010ff4e7819 */ /* 0x000fe4000001161d */
[----:B------:R-:W-:Y:S02]  /*39b0*/  SHF.R.U64 R75, R6, 0x10, R7 ;  /* 0x00000010064b7819 */ /* 0x000fe40000001207 */
[----:B------:R-:W-:Y:S01]  /*39c0*/  SHF.R.U64 R77, R28, 0x10, R29 ;  /* 0x000000101c4d7819 */ /* 0x000fe2000000121d */
[----:B---3--:R-:W-:Y:S01]  /*39d0*/  IMAD.U32 R28, R13, 0x10000, RZ ;  /* 0x000100000d1c7824 */ /* 0x008fe200078e00ff */
[----:B------:R-:W-:Y:S02]  /*39e0*/  PRMT R72, R79, 0x5432, R72 ;  /* 0x000054324f487816 */ /* 0x000fe40000000048 */
[----:B------:R-:W-:-:S02]  /*39f0*/  PRMT R78, R74, 0x5432, R78 ;  /* 0x000054324a4e7816 */ /* 0x000fc4000000004e */
[----:B------:R-:W-:Y:S02]  /*3a00*/  SHF.R.U32.HI R81, RZ, 0x10, R31 ;  /* 0x00000010ff517819 */ /* 0x000fe4000001161f */
[----:B--2---:R-:W-:Y:S01]  /*3a10*/  SHF.R.U64 R71, R4, 0x10, R5 ;  /* 0x0000001004477819 */ /* 0x004fe20000001205 */
[----:B-1----:R-:W-:Y:S01]  /*3a20*/  IMAD.U32 R5, R9, 0x10000, RZ ;  /* 0x0001000009057824 */ /* 0x002fe200078e00ff */
[----:B------:R-:W-:Y:S01]  /*3a30*/  SHF.R.U64 R80, R30, 0x10, R31 ;  /* 0x000000101e507819 */ /* 0x000fe2000000121f */
        /* <DEDUP_REMOVED lines=8> */
[----:B------:R-:W-:Y:S01]  /*3ac0*/  FMUL.FTZ R84, R28, R74 ;  /* 0x0000004a1c547220 */ /* 0x000fe20000410000 */
[----:B------:R-:W-:Y:S01]  /*3ad0*/  LOP3.LUT R29, R13, 0xffff0000, RZ, 0xc0, !PT ;  /* 0xffff00000d1d7812 */ /* 0x000fe200078ec0ff */
[----:B------:R-:W-:Y:S01]  /*3ae0*/  IMAD.U32 R13, R12, 0x10000, RZ ;  /* 0x000100000c0d7824 */ /* 0x000fe200078e00ff */
[----:B------:R-:W-:Y:S01]  /*3af0*/  LOP3.LUT R78, R78, 0xffff0000, RZ, 0xc0, !PT ;  /* 0xffff00004e4e7812 */ /* 0x000fe200078ec0ff */
[-C--:B------:R-:W-:Y:S01]  /*3b00*/  FFMA.FTZ R84, R5, R79.reuse, R84 ;  /* 0x0000004f05547223 */ /* 0x080fe20000010054 */
[----:B------:R-:W-:Y:S01]  /*3b10*/  PRMT R71, R82, 0x5410, R71 ;  /* 0x0000541052477816 */ /* 0x000fe20000000047 */
[----:B------:R-:W-:Y:S01]  /*3b20*/  IMAD.U32 R7, R10, 0x10000, RZ ;  /* 0x000100000a077824 */ /* 0x000fe200078e00ff */
[----:B------:R-:W-:Y:S01]  /*3b30*/  PRMT R80, R82, 0x5432, R80 ;  /* 0x0000543252507816 */ /* 0x000fe20000000050 */
[----:B------:R-:W-:Y:S01]  /*3b40*/  FMUL.FTZ R82, R28, R79 ;  /* 0x0000004f1c527220 */ /* 0x000fe20000410000 */
[----:B------:R-:W-:Y:S01]  /*3b50*/  PRMT R76, R83, 0x5432, R76 ;  /* 0x00005432534c7816 */ /* 0x000fe2000000004c */
[----:B------:R-:W-:Y:S01]  /*3b60*/  IMAD.U32 R28, R81, 0x10000, RZ ;  /* 0x00010000511c7824 */ /* 0x000fe200078e00ff */
[----:B------:R-:W-:Y:S01]  /*3b70*/  LOP3.LUT R72, R72, 0xffff0000, RZ, 0xc0, !PT ;  /* 0xffff000048487812 */ /* 0x000fe200078ec0ff */
[----:B------:R-:W-:Y:S01]  /*3b80*/  FMUL.FTZ R83, R29, R78 ;  /* 0x0000004e1d537220 */ /* 0x000fe20000410000 */
[----:B------:R-:W-:Y:S01]  /*3b90*/  LOP3.LUT R6, R9, 0xffff0000, RZ, 0xc0, !PT ;  /* 0xffff000009067812 */ /* 0x000fe200078ec0ff */
[----:B------:R-:W-:Y:S01]  /*3ba0*/  FFMA.FTZ R82, R5, R74, -R82 ;  /* 0x0000004a05527223 */ /* 0x000fe20000010852 */
[----:B------:R-:W-:-:S02]  /*3bb0*/  IMAD.U32 R5, R76, 0x10000, RZ ;  /* 0x000100004c057824 */ /* 0x000fc400078e00ff */
[----:B------:R-:W-:Y:S01]  /*3bc0*/  FMUL.FTZ R29, R29, R72 ;  /* 0x000000481d1d7220 */ /* 0x000fe20000410000 */
[----:B------:R-:W-:Y:S02]  /*3bd0*/  IMAD.U32 R9, R11, 0x10000, RZ ;  /* 0x000100000b097824 */ /* 0x000fe400078e00ff */
[----:B------:R-:W-:Y:S01]  /*3be0*/  FMUL.FTZ R74, R30, R28 ;  /* 0x0000001c1e4a7220 */ /* 0x000fe20000410000 */
[----:B------:R-:W-:Y:S01]  /*3bf0*/  FFMA.FTZ R83, R6, R72, -R83 ;  /* 0x0000004806537223 */ /* 0x000fe20000010853 */
[----:B------:R-:W-:Y:S01]  /*3c00*/  LOP3.LUT R72, R81, 0xffff0000, RZ, 0xc0, !PT ;  /* 0xffff000051487812 */ /* 0x000fe200078ec0ff */
[-C--:B------:R-:W-:Y:S01]  /*3c10*/  FMUL.FTZ R81, R30, R5.reuse ;  /* 0x000000051e517220 */ /* 0x080fe20000410000 */
[----:B------:R-:W-:Y:S01]  /*3c20*/  FFMA.FTZ R79, R6, R78, R29 ;  /* 0x0000004e064f7223 */ /* 0x000fe2000001001d */
[----:B------:R-:W-:Y:S01]  /*3c30*/  LOP3.LUT R31, R15, 0xffff0000, RZ, 0xc0, !PT ;  /* 0xffff00000f1f7812 */ /* 0x000fe200078ec0ff */
[----:B------:R-:W-:Y:S01]  /*3c40*/  FFMA.FTZ R74, R9, R5, -R74 ;  /* 0x00000005094a7223 */ /* 0x000fe2000001084a */
[----:B------:R-:W-:Y:S01]  /*3c50*/  LOP3.LUT R76, R76, 0xffff0000, RZ, 0xc0, !PT ;  /* 0xffff00004c4c7812 */ /* 0x000fe200078ec0ff */
[----:B------:R-:W-:-:S02]  /*3c60*/  IMAD.U32 R6, R77, 0x10000, RZ ;  /* 0x000100004d067824 */ /* 0x000fc400078e00ff */
[----:B------:R-:W-:Y:S01]  /*3c70*/  FFMA.FTZ R81, R9, R28, R81 ;  /* 0x0000001c09517223 */ /* 0x000fe20000010051 */
[----:B------:R-:W-:Y:S01]  /*3c80*/  IMAD.U32 R5, R71, 0x10000, RZ ;  /* 0x0001000047057824 */ /* 0x000fe200078e00ff */
[----:B------:R-:W-:Y:S01]  /*3c90*/  LOP3.LUT R11, R11, 0xffff0000, RZ, 0xc0, !PT ;  /* 0xffff00000b0b7812 */ /* 0x000fe200078ec0ff */
[----:B------:R-:W-:Y:S01]  /*3ca0*/  FMUL.FTZ R9, R13, R6 ;  /* 0x000000060d097220 */ /* 0x000fe20000410000 */
[----:B------:R-:W-:Y:S01]  /*3cb0*/  LOP3.LUT R12, R12, 0xffff0000, RZ, 0xc0, !PT ;  /* 0xffff00000c0c7812 */ /* 0x000fe200078ec0ff */
[C---:B------:R-:W-:Y:S01]  /*3cc0*/  FMUL.FTZ R28, R31.reuse, R72 ;  /* 0x000000481f1c7220 */ /* 0x040fe20000410000 */
[-C--:B------:R-:W-:Y:S01]  /*3cd0*/  FMUL.FTZ R30, R31, R76.reuse ;  /* 0x0000004c1f1e7220 */ /* 0x080fe20000410000 */
[----:B------:R-:W-:Y:S01]  /*3ce0*/  LOP3.LUT R77, R77, 0xffff0000, RZ, 0xc0, !PT ;  /* 0xffff00004d4d7812 */ /* 0x000fe200078ec0ff */
[-C--:B------:R-:W-:Y:S01]  /*3cf0*/  FMUL.FTZ R13, R13, R5.reuse ;  /* 0x000000050d0d7220 */ /* 0x080fe20000410000 */
[----:B------:R-:W-:Y:S01]  /*3d00*/  LOP3.LUT R71, R71, 0xffff0000, RZ, 0xc0, !PT ;  /* 0xffff000047477812 */ /* 0x000fe200078ec0ff */
[----:B------:R-:W-:Y:S01]  /*3d10*/  IMAD.U32 R15, R14, 0x10000, RZ ;  /* 0x000100000e0f7824 */ /* 0x000fe200078e00ff */
[----:B------:R-:W-:Y:S01]  /*3d20*/  LOP3.LUT R8, R8, 0xffff0000, RZ, 0xc0, !PT ;  /* 0xffff000008087812 */ /* 0x000fe200078ec0ff */
[C---:B------:R-:W-:Y:S01]  /*3d30*/  FFMA.FTZ R31, R11.reuse, R76, -R28 ;  /* 0x0000004c0b1f7223 */ /* 0x040fe2000001081c */
[----:B------:R-:W-:Y:S01]  /*3d40*/  FFMA.FTZ R30, R11, R72, R30 ;  /* 0x000000480b1e7223 */ /* 0x000fe2000001001e */
[C---:B------:R-:W-:Y:S01]  /*3d50*/  FFMA.FTZ R9, R4.reuse, R5, -R9 ;  /* 0x0000000504097223 */ /* 0x040fe20000010809 */
[----:B------:R-:W-:Y:S01]  /*3d60*/  FFMA.FTZ R13, R4, R6, R13 ;  /* 0x00000006040d7223 */ /* 0x000fe2000001000d */
[----:B------:R-:W-:Y:S01]  /*3d70*/  LOP3.LUT R14, R14, 0xffff0000, RZ, 0xc0, !PT ;  /* 0xffff00000e0e7812 */ /* 0x000fe200078ec0ff */
[----:B------:R-:W-:Y:S01]  /*3d80*/  FMUL.FTZ R11, R12, R77 ;  /* 0x0000004d0c0b7220 */ /* 0x000fe20000410000 */
[C---:B------:R-:W-:Y:S01]  /*3d90*/  IMAD.U32 R4, R75.reuse, 0x10000, RZ ;  /* 0x000100004b047824 */ /* 0x040fe200078e00ff */
[C---:B------:R-:W-:Y:S01]  /*3da0*/  LOP3.LUT R5, R80.reuse, 0xffff0000, RZ, 0xc0, !PT ;  /* 0xffff000050057812 */ /* 0x040fe200078ec0ff */
[----:B------:R-:W-:Y:S01]  /*3db0*/  IMAD.U32 R6, R80, 0x10000, RZ ;  /* 0x0001000050067824 */ /* 0x000fe200078e00ff */
[----:B------:R-:W-:Y:S01]  /*3dc0*/  LOP3.LUT R75, R75, 0xffff0000, RZ, 0xc0, !PT ;  /* 0xffff00004b4b7812 */ /* 0x000fe200078ec0ff */
[-C--:B------:R-:W-:Y:S01]  /*3dd0*/  FMUL.FTZ R29, R12, R71.reuse ;  /* 0x000000470c1d7220 */ /* 0x080fe20000410000 */
[----:B------:R-:W-:Y:S01]  /*3de0*/  FFMA.FTZ R12, R8, R71, -R11 ;  /* 0x00000047080c7223 */ /* 0x000fe2000001080b */
[----:B------:R-:W-:Y:S01]  /*3df0*/  LOP3.LUT R10, R10, 0xffff0000, RZ, 0xc0, !PT ;  /* 0xffff00000a0a7812 */ /* 0x000fe200078ec0ff */
[C---:B------:R-:W-:Y:S01]  /*3e00*/  FMUL.FTZ R28, R15.reuse, R6 ;  /* 0x000000060f1c7220 */ /* 0x040fe20000410000 */
[C---:B------:R-:W-:Y:S01]  /*3e10*/  FMUL.FTZ R11, R14.reuse, R5 ;  /* 0x000000050e0b7220 */ /* 0x040fe20000410000 */
[-C--:B------:R-:W-:Y:S01]  /*3e20*/  FMUL.FTZ R15, R15, R4.reuse ;  /* 0x000000040f0f7220 */ /* 0x080fe20000410000 */
[----:B------:R-:W-:Y:S01]  /*3e30*/  FMUL.FTZ R14, R14, R75 ;  /* 0x0000004b0e0e7220 */ /* 0x000fe20000410000 */
[----:B------:R-:W-:Y:S01]  /*3e40*/  FFMA.FTZ R8, R8, R77, R29 ;  /* 0x0000004d08087223 */ /* 0x000fe2000001001d */
        /* <DEDUP_REMOVED lines=17> */
.L_x_3492:
[----:B------:R-:W-:Y:S05]  /*3f60*/  BSYNC B1 ;  /* 0x0000000000017941 */ /* 0x000fea0003800000 */
.L_x_3491:
        /* <DEDUP_REMOVED lines=8> */
.L_x_3472:
[----:B------:R-:W-:-:S13]  /*3ff0*/  ISETP.NE.AND P0, PT, RZ, UR41, PT ;  /* 0x00000029ff007c0c */ /* 0x000fda000bf05270 */
[----:B------:R-:W-:Y:S05]  /*4000*/  @P0 BRA `(.L_x_3493) ;  /* 0x0000000000040947 */ /* 0x000fea0003800000 */
[----:B------:R-:W-:Y:S01]  /*4010*/  BPT.TRAP 0x1 ;  /* 0x000000040000795c */ /* 0x000fe20000300000 */
.L_x_3493:
[----:B------:R-:W-:Y:S01]  /*4020*/  IMAD R61, R19, 0x8, R2 ;  /* 0x00000008133d7824 */ /* 0x000fe200078e0202 */
[----:B------:R-:W-:Y:S01]  /*4030*/  SHF.L.U32 R68, R153, 0x1f, RZ ;  /* 0x0000001f99447819 */ /* 0x000fe200000006ff */
[----:B------:R-:W-:Y:S01]  /*4040*/  BSSY B1, `(.L_x_3494) ;  /* 0x0000004000017945 */ /* 0x000fe20003800000 */
[----:B------:R-:W-:Y:S02]  /*4050*/  SHF.R.S32.HI R67, RZ, 0x1f, R66 ;  /* 0x0000001fff437819 */ /* 0x000fe40000011442 */
[----:B------:R-:W0:Y:S02]  /*4060*/  SYNCS.PHASECHK.TRANS64.TRYWAIT P0, [R61+URZ+0x38890], R68 ;  /* 0x038890443d0075a7 */ /* 0x000e24000800017f */
[----:B0-----:R-:W-:Y:S05]  /*4070*/  @!P0 BRA `(.L_x_3495) ;  /* 0x0000031c00d48947 */ /* 0x001fea0003800000 */
.L_x_3836:
[----:B------:R-:W-:Y:S05]  /*4080*/  BSYNC B1 ;  /* 0x0000000000017941 */ /* 0x000fea0003800000 */
.L_x_3494:
        /* <DEDUP_REMOVED lines=26> */
.L_x_3840:
        /* <DEDUP_REMOVED lines=18> */
.L_x_3480:
[----:B------:R-:W-:Y:S05]  /*4350*/  BSYNC B0 ;  /* 0x0000000000007941 */ /* 0x000fea0003800000 */
.L_x_3471:
[----:B-1-34-:R-:W1:Y:S01]  /*4360*/  S2R R4, SR_TID.X ;  /* 0x0000000000047919 */ /* 0x01ae620000002100 */
[----:B------:R-:W-:Y:S01]  /*4370*/  @!PT LDS RZ, [RZ] ;  /* 0x00000000fffff984 */ /* 0x000fe20000000800 */
[----:B------:R-:W-:Y:S01]  /*4380*/  @!PT LDS RZ, [RZ] ;  /* 0x00000000fffff984 */ /* 0x000fe20000000800 */
[----:B------:R-:W-:Y:S01]  /*4390*/  @!PT LDS RZ, [RZ] ;  /* 0x00000000fffff984 */ /* 0x000fe20000000800 */
[----:B------:R-:W-:Y:S01]  /*43a0*/  @!PT LDS RZ, [RZ] ;  /* 0x00000000fffff984 */ /* 0x000fe20000000800 */
[----:B------:R3:W-:Y:S06]  /*43b0*/  MEMBAR.ALL.CTA ;  /* 0x0000000000007992 */ /* 0x0007ec0000008000 */
[----:B---3--:R-:W3:Y:S01]  /*43c0*/  FENCE.VIEW.ASYNC.S ;  /* 0x00000000000073c6 */ /* 0x008ee20000000000 */
[----:B------:R-:W-:Y:S05]  /*43d0*/  WARPSYNC.ALL ;  /* 0x0000000000007948 */ /* 0x000fea0003800000 */
[----:B------:R-:W-:Y:S01]  /*43e0*/  UISETP.NE.AND UP0, UPT, UR41, URZ, UPT ;  /* 0x0000003f2900728c */ /* 0x000fe2000bf05270 */
[----:B---3--:R3:W-:Y:S05]  /*43f0*/  BAR.SYNC.DEFER_BLOCKING R46, 0x80 ;  /* 0x0002002e0000751d */ /* 0x0087ea0000010000 */
[----:B------:R-:W-:-:S02]  /*4400*/  PLOP3.LUT P5, PT, PT, PT, UP0, 0x80, 0x0 ;  /* 0x000000000000781c */ /* 0x000fc40003faf008 */
[----:B-1----:R-:W-:-:S13]  /*4410*/  LOP3.LUT P0, RZ, R4, 0x7f, RZ, 0xc0, !PT ;  /* 0x0000007f04ff7812 */ /* 0x002fda000780c0ff */
[----:B------:R-:W-:-:S05]  /*4420*/  @!P0 VIADD R4, R61, 0x388a0 ;  /* 0x000388a03d048836 */ /* 0x000fca0000000000 */
[----:B------:R-:W-:-:S04]  /*4430*/  @!P0 PRMT R4, RZ, 0x654, R4 ;  /* 0x00000654ff048816 */ /* 0x000fc80000000004 */
[----:B------:R3:W-:Y:S01]  /*4440*/  @!P0 SYNCS.ARRIVE.TRANS64.RED.A1T0 RZ, [R4+URZ], RZ ;  /* 0x000000ff04ff89a7 */ /* 0x0007e2000810043f */
[----:B------:R-:W-:Y:S05]  /*4450*/  @P5 BRA `(.L_x_3497) ;  /* 0x0000000000045947 */ /* 0x000fea0003800000 */
[----:B------:R-:W-:Y:S01]  /*4460*/  BPT.TRAP 0x1 ;  /* 0x000000040000795c */ /* 0x000fe20000300000 */
.L_x_3497:
[----:B------:R-:W1:Y:S01]  /*4470*/  SYNCS.PHASECHK.TRANS64.TRYWAIT P5, [R61+URZ+0x388b0], R68 ;  /* 0x0388b0443d0075a7 */ /* 0x000e6200080a017f */
[----:B------:R-:W-:Y:S04]  /*4480*/  BSSY B0, `(.L_x_3498) ;  /* 0x0000002000007945 */ /* 0x000fe80003800000 */
[----:B-1----:R-:W-:Y:S05]  /*4490*/  @!P5 BRA `(.L_x_3499) ;  /* 0x0000031c0024d947 */ /* 0x002fea0003800000 */
.L_x_3841:
[----:B------:R-:W-:Y:S05]  /*44a0*/  BSYNC B0 ;  /* 0x0000000000007941 */ /* 0x000fea0003800000 */
.L_x_3498:
[----:B------:R-:W-:Y:S01]  /*44b0*/  ULDC.64 UR4, c[0x0][0x328] ;  /* 0x0000ca0000047ab9 */ /* 0x000fe20000000a00 */
[----:B------:R-:W-:Y:S01]  /*44c0*/  BSSY B0, `(.L_x_3500) ;  /* 0x000006d000007945 */ /* 0x000fe20003800000 */
[----:B------:R-:W-:Y:S02]  /*44d0*/  IMAD R67, R67, UR4, RZ ;  /* 0x0000000443437c24 */ /* 0x000fe4000f8e02ff */
[----:B---3--:R-:W-:-:S04]  /*44e0*/  IMAD.WIDE.U32 R4, R66, UR4, RZ ;  /* 0x0000000442047c25 */ /* 0x008fc8000f8e00ff */
        /* <DEDUP_REMOVED lines=18> */
[----:B---3--:R-:W-:Y:S05]  /*4610*/  @!P5 BRA `(.L_x_3501) ;  /* 0x00000004005cd947 */ /* 0x008fea0003800000 */
[----:B------:R-:W-:Y:S01]  /*4620*/  ULDC UR4, c[0x0][0x320] ;  /* 0x0000c80000047ab9 */ /* 0x000fe20000000800 */
[----:B------:R-:W-:Y:S01]  /*4630*/  IMAD R9, R19, 0x8000, R50 ;  /* 0x0000800013097824 */ /* 0x000fe200078e0232 */
[----:B------:R-:W-:Y:S02]  /*4640*/  ISETP.GE.AND P6, PT, R16, UR4, PT ;  /* 0x0000000410007c0c */ /* 0x000fe4000bfc6270 */
[----:B------:R-:W-:Y:S01]  /*4650*/  LOP3.LUT P5, RZ, R158, 0x4, RZ, 0xc0, !PT ;  /* 0x000000049eff7812 */ /* 0x000fe200078ac0ff */
[C---:B------:R-:W-:Y:S02]  /*4660*/  IMAD R10, R9.reuse, 0x2, R2 ;  /* 0x00000002090a7824 */ /* 0x040fe400078e0202 */
[----:B------:R-:W-:-:S08]  /*4670*/  VIADD R11, R9, 0x20 ;  /* 0x00000020090b7836 */ /* 0x000fd00000000000 */
[----:B------:R-:W3:Y:S02]  /*4680*/  @!P6 LDS.128 R4, [R10+0x400] ;  /* 0x000400000a04e984 */ /* 0x000ee40000000c00 */
[----:B------:R-:W-:Y:S01]  /*4690*/  @P5 VIADD R11, R9, 0xffffffe0 ;  /* 0xffffffe0090b5836 */ /* 0x000fe20000000000 */
[----:B----4-:R-:W-:-:S03]  /*46a0*/  @!P6 LEA R8, P5, R16, R15, 0x1 ;  /* 0x0000000f1008e211 */ /* 0x010fc600078a08ff */
[----:B------:R-:W-:Y:S01]  /*46b0*/  IMAD R11, R11, 0x2, R2 ;  /* 0x000000020b0b7824 */ /* 0x000fe200078e0202 */
[----:B0-----:R-:W-:Y:S02]  /*46c0*/  @!P6 LEA.HI.X R9, R16, R13, R17, 0x1, P5 ;  /* 0x0000000d1009e211 */ /* 0x001fe400028f0c11 */
[----:B------:R-:W-:-:S03]  /*46d0*/  ISETP.GE.AND P5, PT, R18, UR4, PT ;  /* 0x0000000412007c0c */ /* 0x000fc6000bfa6270 */
[----:B---3--:R0:W-:Y:S10]  /*46e0*/  @!P6 ST.E.128 desc[UR46][R8.64], R4 ;  /* 0x000000040800e985 */ /* 0x0081f4000c101d2e */
[----:B------:R-:W3:Y:S01]  /*46f0*/  @!P5 LDS.128 R4, [R11+0x400] ;  /* 0x000400000b04d984 */ /* 0x000ee20000000c00 */
[----:B0-----:R-:W-:-:S04]  /*4700*/  @!P5 LEA R8, P6, R18, R15, 0x1 ;  /* 0x0000000f1208d211 */ /* 0x001fc800078c08ff */
[----:B------:R-:W-:Y:S02]  /*4710*/  @!P5 LEA.HI.X R9, R18, R13, R159, 0x1, P6 ;  /* 0x0000000d1209d211 */ /* 0x000fe400030f0c9f */
[----:B------:R-:W-:-:S03]  /*4720*/  ISETP.GE.AND P6, PT, R188, UR4, PT ;  /* 0x00000004bc007c0c */ /* 0x000fc6000bfc6270 */
[----:B---3--:R0:W-:Y:S10]  /*4730*/  @!P5 ST.E.128 desc[UR46][R8.64], R4 ;  /* 0x000000040800d985 */ /* 0x0081f4000c101d2e */
[----:B------:R-:W3:Y:S01]  /*4740*/  @!P6 LDS.128 R4, [R10+0x2400] ;  /* 0x002400000a04e984 */ /* 0x000ee20000000c00 */
[----:B0-----:R-:W-:-:S05]  /*4750*/  @!P6 LEA R8, P5, R188, R15, 0x1 ;  /* 0x0000000fbc08e211 */ /* 0x001fca00078a08ff */
[----:B------:R-:W-:Y:S01]  /*4760*/  @!P6 IMAD.X R9, R13, 0x1, R195, P5 ;  /* 0x000000010d09e824 */ /* 0x000fe200028e06c3 */
[----:B------:R-:W-:-:S04]  /*4770*/  ISETP.GE.AND P5, PT, R187, UR4, PT ;  /* 0x00000004bb007c0c */ /* 0x000fc8000bfa6270 */
[----:B---3--:R0:W-:Y:S09]  /*4780*/  @!P6 ST.E.128 desc[UR46][R8.64], R4 ;  /* 0x000000040800e985 */ /* 0x0081f2000c101d2e */
        /* <DEDUP_REMOVED lines=62> */
[----:B------:R-:W-:-:S05]  /*4b70*/  @!P5 IMAD.X R9, R13, 0x1, R208, P6 ;  /* 0x000000010d09d824 */ /* 0x000fca00030e06d0 */
[----:B---3--:R3:W-:Y:S03]  /*4b80*/  @!P5 ST.E.128 desc[UR46][R8.64], R4 ;  /* 0x000000040800d985 */ /* 0x0087e6000c101d2e */
.L_x_3501:
[----:B------:R-:W-:Y:S05]  /*4b90*/  BSYNC B0 ;  /* 0x0000000000007941 */ /* 0x000fea0003800000 */
.L_x_3500:
[----:B------:R-:W-:Y:S01]  /*4ba0*/  @!PT LDS RZ, [RZ] ;  /* 0x00000000fffff984 */ /* 0x000fe20000000800 */
[----:B------:R-:W-:Y:S01]  /*4bb0*/  @!PT LDS RZ, [RZ] ;  /* 0x00000000fffff984 */ /* 0x000fe20000000800 */
[----:B------:R-:W-:Y:S01]  /*4bc0*/  @!PT LDS RZ, [RZ] ;  /* 0x00000000fffff984 */ /* 0x000fe20000000800 */
[----:B------:R-:W-:Y:S01]  /*4bd0*/  @!PT LDS RZ, [RZ] ;  /* 0x00000000fffff984 */ /* 0x000fe20000000800 */
[----:B------:R5:W-:Y:S06]  /*4be0*/  MEMBAR.ALL.CTA ;  /* 0x0000000000007992 */ /* 0x000bec0000008000 */
[----:B-----5:R-:W5:Y:S01]  /*4bf0*/  FENCE.VIEW.ASYNC.S ;  /* 0x00000000000073c6 */ /* 0x020f620000000000 */
[----:B------:R-:W-:Y:S02]  /*4c00*/  VIADD R19, R19, 0x1 ;  /* 0x0000000113137836 */ /* 0x000fe40000000000 */
[----:B01----:R-:W-:Y:S01]  /*4c10*/  @!P0 VIADD R61, R61, 0x388c0 ;  /* 0x000388c03d3d8836 */ /* 0x003fe20000000000 */
[----:B-----5:R0:W-:Y:S02]  /*4c20*/  BAR.SYNC.DEFER_BLOCKING R46, 0x80 ;  /* 0x0002002e0000751d */ /* 0x0201e40000010000 */
[----:B------:R-:W-:-:S02]  /*4c30*/  ISETP.NE.AND P5, PT, R19, 0x2, PT ;  /* 0x000000021300780c */ /* 0x000fc40003fa5270 */
[----:B------:R-:W-:Y:S02]  /*4c40*/  @!P0 PRMT R61, RZ, 0x654, R61 ;  /* 0x00000654ff3d8816 */ /* 0x000fe4000000003d */
[----:B---3--:R-:W-:Y:S02]  /*4c50*/  SEL R4, RZ, 0x1, P5 ;  /* 0x00000001ff047807 */ /* 0x008fe40002800000 */
[----:B------:R-:W-:Y:S02]  /*4c60*/  SEL R19, R19, RZ, P5 ;  /* 0x000000ff13137207 */ /* 0x000fe40002800000 */
[----:B------:R-:W-:Y:S01]  /*4c70*/  LOP3.LUT R153, R153, R4, RZ, 0x3c, !PT ;  /* 0x0000000499997212 */ /* 0x000fe200078e3cff */
[----:B------:R0:W-:Y:S01]  /*4c80*/  @!P0 SYNCS.ARRIVE.TRANS64.RED.A1T0 RZ, [R61+URZ], RZ ;  /* 0x000000ff3dff89a7 */ /* 0x0001e2000810043f */
[----:B------:R-:W-:Y:S01]  /*4c90*/  PLOP3.LUT P0, PT, PT, PT, PT, 0x8, 0x0 ;  /* 0x000000000000781c */ /* 0x000fe20003f0e170 */
[----:B------:R-:W-:-:S12]  /*4ca0*/  @P4 BRA `(.L_x_3502) ;  /* 0xffffffd800444947 */ /* 0x000fd8000383ffff */
.L_x_3466:
[----:B------:R-:W1:Y:S01]  /*4cb0*/  LDC R0, c[0x0][0xa80] ;  /* 0x0002a000ff007b82 */ /* 0x000e620000000800 */
[----:B------:R3:W-:Y:S01]  /*4cc0*/  STL.128 [R1+0x1e0], RZ ;  /* 0x0001e0ff01007387 */ /* 0x0007e20000100c00 */
[----:B------:R-:W-:Y:S01]  /*4cd0*/  BSSY B0, `(.L_x_3503) ;  /* 0x0000027000007945 */ /* 0x000fe20003800000 */
[----:B------:R-:W-:Y:S02]  /*4ce0*/  IMAD.U32 R37, RZ, RZ, UR38 ;  /* 0x00000026ff257e24 */ /* 0x000fe4000f8e00ff */
[----:B------:R3:W-:Y:S04]  /*4cf0*/  STL.128 [R1+0x1f0], RZ ;  /* 0x0001f0ff01007387 */ /* 0x0007e80000100c00 */
[----:B------:R3:W-:Y:S04]  /*4d00*/  STL.128 [R1+0x210], RZ ;  /* 0x000210ff01007387 */ /* 0x0007e80000100c00 */
[----:B------:R3:W-:Y:S04]  /*4d10*/  STL.128 [R1+0x220], RZ ;  /* 0x000220ff01007387 */ /* 0x0007e80000100c00 */
[----:B------:R3:W-:Y:S04]  /*4d20*/  STL.128 [R1+0x230], RZ ;  /* 0x000230ff01007387 */ /* 0x0007e80000100c00 */
[----:B------:R3:W-:Y:S04]  /*4d30*/  STL.128 [R1+0x240], RZ ;  /* 0x000240ff01007387 */ /* 0x0007e80000100c00 */
[----:B-1----:R3:W-:Y:S04]  /*4d40*/  STL [R1+0x200], R0 ;  /* 0x0002000001007387 */ /* 0x0027e80000100800 */
        /* <DEDUP_REMOVED lines=28> */
[----:B------:R-:W-:Y:S05]  /*4f10*/  @P0 BRA `(.L_x_3504) ;  /* 0x0000000000080947 */ /* 0x000fea0003800000 */
[----:B------:R-:W1:Y:S02]  /*4f20*/  FENCE.VIEW.ASYNC.G ;  /* 0x00000000000073c6 */ /* 0x000e640000000100 */
[----:B-1----:R-:W-:Y:S06]  /*4f30*/  BAR.ARV 0xc, 0x180 ;  /* 0x0306000000007b1d */ /* 0x002fec0000002000 */
.L_x_3504:
[----:B------:R-:W-:Y:S05]  /*4f40*/  BSYNC B0 ;  /* 0x0000000000007941 */ /* 0x000fea0003800000 */
.L_x_3503:
[----:B------:R-:W-:Y:S01]  /*4f50*/  UISETP.NE.AND UP0, UPT, UR41, 0x1, UPT ;  /* 0x000000012900788c */ /* 0x000fe2000bf05270 */
[----:B------:R-:W-:Y:S01]  /*4f60*/  IMAD.U32 R32, RZ, RZ, UR38 ;  /* 0x00000026ff207e24 */ /* 0x000fe2000f8e00ff */
[----:B------:R-:W-:Y:S01]  /*4f70*/  IADD3 R37, P0, R37, 0x1e0, RZ ;  /* 0x000001e025257810 */ /* 0x000fe20007f1e0ff */
[----:B------:R-:W-:Y:S03]  /*4f80*/  BSSY B7, `(.L_x_3505) ;  /* 0x0002512000077945 */ /* 0x000fe60003800000 */
[----:B------:R-:W-:Y:S01]  /*4f90*/  PLOP3.LUT P2, PT, PT, PT, UP0, 0x80, 0x0 ;  /* 0x000000000000781c */ /* 0x000fe20003f4f008 */
[----:B------:R-:W-:Y:S01]  /*4fa0*/  IMAD.X R38, RZ, RZ, UR37, P0 ;  /* 0x00000025ff267e24 */ /* 0x000fe200080e06ff */
[----:B------:R-:W-:-:S05]  /*4fb0*/  IADD3 R32, P1, R32, 0x210, RZ ;  /* 0x0000021020207810 */ /* 0x000fca0007f3e0ff */
[----:B------:R-:W-:-:S06]  /*4fc0*/  IMAD.X R31, RZ, RZ, UR37, P1 ;  /* 0x00000025ff1f7e24 */ /* 0x000fcc00088e06ff */
[----:B------:R-:W-:Y:S05]  /*4fd0*/  @!P2 BRA `(.L_x_3506) ;  /* 0x00000080000ca947 */ /* 0x000fea0003800000 */
[----:B---3--:R-:W1:Y:S08]  /*4fe0*/  LDC R0, c[0x0][0x448] ;  /* 0x00011200ff007b82 */ /* 0x008e700000000800 */
[----:B------:R-:W3:Y:S01]  /*4ff0*/  LDC.64 R6, c[0x0][0xad8] ;  /* 0x0002b600ff067b82 */ /* 0x000ee20000000a00 */
[----:B-1----:R-:W-:Y:S01]  /*5000*/  ISETP.NE.AND P1, PT, R0, 0x1, PT ;  /* 0x000000010000780c */ /* 0x002fe20003f25270 */
[----:B------:R-:W-:Y:S01]  /*5010*/  VIADD R0, R194, 0x3f ;  /* 0x0000003fc2007836 */ /* 0x000fe20000000000 */
[----:B---3--:R-:W-:-:S11]  /*5020*/  ISETP.GE.AND P2, PT, R7, 0x1, PT ;  /* 0x000000010700780c */ /* 0x008fd60003f46270 */
[----:B------:R-:W1:Y:S08]  /*5030*/  @P1 LDC R3, c[0x0][0x44c] ;  /* 0x00011300ff031b82 */ /* 0x000e700000000800 */
[----:B------:R-:W3:Y:S01]  /*5040*/  @P1 LDC R4, c[0x0][0x450] ;  /* 0x00011400ff041b82 */ /* 0x000ee20000000800 */
[----:B-1----:R-:W-:-:S05]  /*5050*/  @P1 IMAD.HI.U32 R3, R0, R3, RZ ;  /* 0x0000000300031227 */ /* 0x002fca00078e00ff */
[----:B---3--:R-:W-:-:S05]  /*5060*/  @P1 SHF.R.U32.HI R0, RZ, R4, R3 ;  /* 0x00000004ff001219 */ /* 0x008fca0000011603 */
        /* <DEDUP_REMOVED lines=14> */
.L_x_3509:
[----:B------:R-:W-:-:S13]  /*5150*/  ISETP.NE.AND P0, PT, R7, 0x1, PT ;  /* 0x000000010700780c */ /* 0x000fda0003f05270 */
[----:B------:R-:W1:Y:S02]  /*5160*/  @P0 LDC.64 R4, c[0x0][0xae0] ;  /* 0x0002b800ff040b82 */ /* 0x000e640000000a00 */
[----:B-1----:R-:W-:-:S05]  /*5170*/  @P0 IMAD.HI.U32 R4, R3, R4, RZ ;  /* 0x0000000403040227 */ /* 0x002fca00078e00ff */
[----:B------:R-:W-:-:S07]  /*5180*/  @P0 SHF.R.U32.HI R3, RZ, R5, R4 ;  /* 0x00000005ff030219 */ /* 0x000fce0000011604 */
.L_x_3510:
[----:B------:R-:W-:Y:S05]  /*5190*/  BSYNC B0 ;  /* 0x0000000000007941 */ /* 0x000fea0003800000 */
.L_x_3508:
[----:B------:R-:W-:-:S05]  /*51a0*/  IMAD R3, R3, R7, R7 ;  /* 0x0000000703037224 */ /* 0x000fca00078e0207 */
[----:B------:R-:W-:-:S07]  /*51b0*/  VIMNMX R0, R0, R3, PT ;  /* 0x0000000300007248 */ /* 0x000fce0003fe0100 */
.L_x_3507:
[----:B------:R-:W1:Y:S01]  /*51c0*/  @P1 LDC R5, c[0x0][0x44c] ;  /* 0x00011300ff051b82 */ /* 0x000e620000000800 */
[----:B------:R-:W-:Y:S01]  /*51d0*/  VIADD R0, R0, 0x3f ;  /* 0x0000003f00007836 */ /* 0x000fe20000000000 */
[----:B------:R-:W-:Y:S01]  /*51e0*/  ULDC UR4, c[0x0][0xad4] ;  /* 0x0002b50000047ab9 */ /* 0x000fe20000000800 */
[----:B------:R-:W-:-:S03]  /*51f0*/  IMAD.MOV.U32 R4, RZ, RZ, R194 ;  /* 0x000000ffff047224 */ /* 0x000fc600078e00c2 */
[----:B------:R-:W-:Y:S02]  /*5200*/  SHF.R.S32.HI R3, RZ, 0x1f, R0 ;  /* 0x0000001fff037819 */ /* 0x000fe40000011400 */
[----:B------:R-:W3:Y:S02]  /*5210*/  @P1 LDC R6, c[0x0][0x450] ;  /* 0x00011400ff061b82 */ /* 0x000ee40000000800 */
[----:B------:R-:W-:-:S04]  /*5220*/  LEA.HI R3, R3, R0, RZ, 0x6 ;  /* 0x0000000003037211 */ /* 0x000fc800078f30ff */
[----:B------:R-:W-:-:S04]  /*5230*/  SHF.R.S32.HI R0, RZ, 0x6, R3 ;  /* 0x00000006ff007819 */ /* 0x000fc80000011403 */
[----:B------:R-:W-:Y:S01]  /*5240*/  VIMNMX R13, R39, R0, PT ;  /* 0x00000000270d7248 */ /* 0x000fe20003fe0100 */
[----:B-1----:R-:W-:-:S05]  /*5250*/  @P1 IMAD.HI.U32 R5, R194, R5, RZ ;  /* 0x00000005c2051227 */ /* 0x002fca00078e00ff */
[----:B---3--:R-:W-:-:S05]  /*5260*/  @P1 SHF.R.U32.HI R4, RZ, R6, R5 ;  /* 0x00000006ff041219 */ /* 0x008fca0000011605 */
        /* <DEDUP_REMOVED lines=13> */
.L_x_3513:
[----:B------:R-:W-:-:S13]  /*5340*/  ISETP.NE.AND P0, PT, R7, 0x1, PT ;  /* 0x000000010700780c */ /* 0x000fda0003f05270 */
[----:B------:R-:W1:Y:S02]  /*5350*/  @P0 LDC.64 R4, c[0x0][0xae0] ;  /* 0x0002b800ff040b82 */ /* 0x000e640000000a00 */
[----:B-1----:R-:W-:-:S05]  /*5360*/  @P0 IMAD.HI.U32 R4, R191, R4, RZ ;  /* 0x00000004bf040227 */ /* 0x002fca00078e00ff */
[----:B------:R-:W-:-:S07]  /*5370*/  @P0 SHF.R.U32.HI R191, RZ, R5, R4 ;  /* 0x00000005ffbf0219 */ /* 0x000fce0000011604 */
.L_x_3514:
[----:B------:R-:W-:Y:S05]  /*5380*/  BSYNC B0 ;  /* 0x0000000000007941 */ /* 0x000fea0003800000 */
.L_x_3512:
[----:B------:R-:W-:-:S05]  /*5390*/  IMAD R191, R191, R7, RZ ;  /* 0x00000007bfbf7224 */ /* 0x000fca00078e02ff */
[----:B------:R-:W-:-:S07]  /*53a0*/  VIMNMX R0, R0, R191, !PT ;  /* 0x000000bf00007248 */ /* 0x000fce0007fe0100 */
.L_x_3511:
[----:B------:R-:W-:-:S04]  /*53b0*/  SHF.R.S32.HI R3, RZ, 0x1f, R0 ;  /* 0x0000001fff037819 */ /* 0x000fc80000011400 */
[----:B------:R-:W-:-:S04]  /*53c0*/  LEA.HI R3, R3, R0, RZ, 0x6 ;  /* 0x0000000003037211 */ /* 0x000fc800078f30ff */
[--C-:B------:R-:W-:Y:S02]  /*53d0*/  SHF.R.S32.HI R0, RZ, 0x6, R3.reuse ;  /* 0x00000006ff007819 */ /* 0x100fe40000011403 */
[----:B------:R-:W-:Y:S02]  /*53e0*/  PRMT R3, RZ, 0x7610, R3 ;  /* 0x00007610ff037816 */ /* 0x000fe40000000003 */
[----:B------:R-:W-:-:S04]  /*53f0*/  VIMNMX R0, RZ, R0, !PT ;  /* 0x00000000ff007248 */ /* 0x000fc80007fe0100 */
[----:B------:R-:W-:-:S13]  /*5400*/  ISETP.GT.AND P0, PT, R13, R0, PT ;  /* 0x000000000d00720c */ /* 0x000fda0003f04270 */
[----:B------:R-:W-:Y:S05]  /*5410*/  @!P0 BRA `(.L_x_3515) ;  /* 0x0000024c00208947 */ /* 0x000fea0003800000 */
        /* <DEDUP_REMOVED lines=33> */
[----:B-----5:R-:W4:Y:S04]  /*5630*/  LDL R36, [R1+0x280] ;  /* 0x0002800001247983 */ /* 0x020f280000100800 */
        /* <DEDUP_REMOVED lines=19> */
[----:B0-----:R-:W4:Y:S04]  /*5770*/  LDL R46, [R1+0x2d0] ;  /* 0x0002d000012e7983 */ /* 0x001f280000100800 */
        /* <DEDUP_REMOVED lines=59> */
[----:B---3--:R0:W-:Y:S04]  /*5b30*/  STL [R1+0x210], R8 ;  /* 0x0002100801007387 */ /* 0x0081e80000100800 */
[----:B----4-:R-:W3:Y:S04]  /*5b40*/  LDL R15, [R1+0x2e4] ;  /* 0x0002e400010f7983 */ /* 0x010ee80000100800 */
        /* <DEDUP_REMOVED lines=16> */
[----:B------:R-:W0:Y:S02]  /*5c50*/  SHFL.IDX PT, R3, R4, RZ, 0x1f ;  /* 0x00001fff04037589 */ /* 0x000e2400000e0000 */
[----:B0-----:R-:W-:-:S04]  /*5c60*/  LEA.HI R4, R3, R3, RZ, 0x1 ;  /* 0x0000000303047211 */ /* 0x001fc800078f08ff */
[----:B------:R-:W-:-:S05]  /*5c70*/  LOP3.LUT R4, R4, 0x1fffe, RZ, 0xc0, !PT ;  /* 0x0001fffe04047812 */ /* 0x000fca00078ec0ff */
[----:B------:R-:W-:-:S04]  /*5c80*/  IMAD.IADD R3, R3, 0x1, -R4 ;  /* 0x0000000103037824 */ /* 0x000fc800078e0a04 */
[----:B------:R-:W-:-:S04]  /*5c90*/  IMAD R3, R3, 0x8000, R2 ;  /* 0x0000800003037824 */ /* 0x000fc800078e0202 */
[----:B------:R-:W-:Y:S02]  /*5ca0*/  VIADD R3, R3, 0x400 ;  /* 0x0000040003037836 */ /* 0x000fe40000000000 */
[----:B------:R-:W-:-:S03]  /*5cb0*/  VIADD R4, R2, 0x36400 ;  /* 0x0003640002047836 */ /* 0x000fc60000000000 */
[----:B------:R-:W-:Y:S02]  /*5cc0*/  SHF.R.U32.HI R3, RZ, 0x4, R3 ;  /* 0x00000004ff037819 */ /* 0x000fe40000011603 */
[----:B------:R-:W-:Y:S02]  /*5cd0*/  SHF.R.U32.HI R4, RZ, 0x4, R4 ;  /* 0x00000004ff047819 */ /* 0x000fe40000011604 */
[----:B------:R-:W-:Y:S02]  /*5ce0*/  LOP3.LUT R3, R3, 0x3fff, RZ, 0xc0, !PT ;  /* 0x00003fff03037812 */ /* 0x000fe400078ec0ff */
[----:B------:R-:W-:Y:S02]  /*5cf0*/  LOP3.LUT R4, R4, 0x3fff, RZ, 0xc0, !PT ;  /* 0x00003fff04047812 */ /* 0x000fe400078ec0ff */
[----:B------:R-:W-:Y:S01]  /*5d00*/  LOP3.LUT R3, R3, 0x2000000, RZ, 0xfc, !PT ;  /* 0x0200000003037812 */ /* 0x000fe200078efcff */
[----:B------:R0:W-:Y:S01]  /*5d10*/  STL [R1+0x2d8], R5 ;  /* 0x0002d80501007387 */ /* 0x0001e20000100800 */
[----:B------:R-:W-:-:S03]  /*5d20*/  LOP3.LUT R4, R4, 0x10000, RZ, 0xfc, !PT ;  /* 0x0001000004047812 */ /* 0x000fc600078efcff */
[----:B------:R1:W-:Y:S01]  /*5d30*/  STL [R1+0x2dc], R7 ;  /* 0x0002dc0701007387 */ /* 0x0003e20000100800 */
[----:B------:R-:W-:Y:S02]  /*5d40*/  IMAD R6, R6, 0x1000, R3 ;  /* 0x0000100006067824 */ /* 0x000fe400078e0203 */
[----:B0-----:R-:W-:Y:S02]  /*5d50*/  IMAD.MOV.U32 R5, RZ, RZ, 0x40000040 ;  /* 0x40000040ff057424 */ /* 0x001fe400078e00ff */
[----:B-1----:R-:W-:Y:S01]  /*5d60*/  IMAD.MOV.U32 R7, RZ, RZ, 0x40000040 ;  /* 0x40000040ff077424 */ /* 0x002fe200078e00ff */
[----:B------:R0:W-:Y:S01]  /*5d70*/  STL [R1+0x220], R24 ;  /* 0x0002201801007387 */ /* 0x0001e20000100800 */
[----:B------:R-:W-:Y:S02]  /*5d80*/  R2UR UR6, R6 ;  /* 0x00000000060672ca */ /* 0x000fe400000e0000 */
[----:B------:R-:W-:Y:S01]  /*5d90*/  R2UR UR4, R4 ;  /* 0x00000000040472ca */ /* 0x000fe200000e0000 */
[----:B------:R1:W-:Y:S01]  /*5da0*/  STL [R1+0x2ec], R25 ;  /* 0x0002ec1901007387 */ /* 0x0003e20000100800 */
[----:B------:R-:W-:-:S02]  /*5db0*/  R2UR UR7, R7 ;  /* 0x00000000070772ca */ /* 0x000fc400000e0000 */
[----:B------:R-:W-:Y:S01]  /*5dc0*/  R2UR UR5, R5 ;  /* 0x00000000050572ca */ /* 0x000fe200000e0000 */
[----:B0-----:R-:W-:Y:S02]  /*5dd0*/  VIADD R24, R6, 0x80 ;  /* 0x0000008006187836 */ /* 0x001fe40000000000 */
[----:B-1----:R-:W-:Y:S01]  /*5de0*/  IMAD.MOV.U32 R25, RZ, RZ, 0x40000040 ;  /* 0x40000040ff197424 */ /* 0x002fe200078e00ff */
[----:B------:R-:W-:Y:S02]  /*5df0*/  STL [R1+0x214], R78 ;  /* 0x0002144e01007387 */ /* 0x000fe40000100800 */
[----:B------:R-:W-:Y:S02]  /*5e00*/  R2UR UR10, R24 ;  /* 0x00000000180a72ca */ /* 0x000fe400000e0000 */
[----:B------:R-:W-:Y:S01]  /*5e10*/  STL [R1+0x218], R80 ;  /* 0x0002185001007387 */ /* 0x000fe20000100800 */
[----:B------:R-:W-:-:S03]  /*5e20*/  R2UR UR11, R25 ;  /* 0x00000000190b72ca */ /* 0x000fc600000e0000 */
        /* <DEDUP_REMOVED lines=103> */
[----:B0-----:R-:W-:-:S06]  /*64a0*/  WARPGROUP.ARRIVE ;  /* 0x00000000000079c5 */ /* 0x001fcc0000000000 */
[----:B------:R-:W-:Y:S01]  /*64b0*/  HGMMA.64x256x16.F32.BF16 R24, gdesc[UR4].tnspB, RZ, !UPT, gsb0 ;  /* 0x43e00000041879f0 */ /* 0x000fe2000c0018ff */
[----:B------:R0:W-:Y:S04]  /*64c0*/  STL [R1+0x3d0], R11 ;  /* 0x0003d00b01007387 */ /* 0x0001e80000100800 */
[----:B------:R1:W-:Y:S01]  /*64d0*/  STL [R1+0x3d4], R10 ;  /* 0x0003d40a01007387 */ /* 0x0003e20000100800 */
[----:B0-----:R-:W-:Y:S02]  /*64e0*/  IMAD.MOV.U32 R11, RZ, RZ, 0x40000040 ;  /* 0x40000040ff0b7424 */ /* 0x001fe400078e00ff */
[----:B-1----:R-:W-:-:S03]  /*64f0*/  VIADD R10, R4, 0x2 ;  /* 0x00000002040a7836 */ /* 0x002fc60000000000 */
[----:B------:R-:W-:Y:S02]  /*6500*/  R2UR UR9, R11 ;  /* 0x000000000b0972ca */ /* 0x000fe400000e0000 */
[----:B------:R-:W-:Y:S01]  /*6510*/  R2UR UR8, R10 ;  /* 0x000000000a0872ca */ /* 0x000fe200000e0000 */
[----:B---3--:R-:W-:Y:S04]  /*6520*/  STL [R1+0x2e4], R15 ;  /* 0x0002e40f01007387 */ /* 0x008fe80000100800 */
[----:B----4-:R-:W-:Y:S04]  /*6530*/  STL [R1+0x2e8], R21 ;  /* 0x0002e81501007387 */ /* 0x010fe80000100800 */
        /* <DEDUP_REMOVED lines=15> */
[----:B0-----:R-:W-:-:S02]  /*6630*/  IMAD.MOV.U32 R9, RZ, RZ, 0x40000040 ;  /* 0x40000040ff097424 */ /* 0x001fc400078e00ff */
[----:B------:R-:W-:Y:S01]  /*6640*/  IMAD.MOV.U32 R7, RZ, RZ, 0x40000040 ;  /* 0x40000040ff077424 */ /* 0x000fe200078e00ff */
[----:B------:R0:W5:Y:S01]  /*6650*/  LDL R15, [R1+0x1c8] ;  /* 0x0001c800010f7983 */ /* 0x0001620000100800 */
[----:B-1----:R-:W-:Y:S01]  /*6660*/  VIADD R8, R6, 0x100 ;  /* 0x0000010006087836 */ /* 0x002fe20000000000 */
        /* <DEDUP_REMOVED lines=34> */
[----:B------:R-:W-:Y:S01]  /*6890*/  HGMMA.64x256x16.F32.BF16 R24, gdesc[UR8].tnspB, R24, gsb0 ;  /* 0x43e00000081879f0 */ /* 0x000fe20008001818 */
[----:B------:R-:W-:Y:S01]  /*68a0*/  R2UR UR6, R8 ;  /* 0x00000000080672ca */ /* 0x000fe200000e0000 */
[----:B------:R-:W-:Y:S01]  /*68b0*/  VIADD R8, R4, 0x4 ;  /* 0x0000000404087836 */ /* 0x000fe20000000000 */
[----:B------:R-:W-:Y:S01]  /*68c0*/  R2UR UR7, R9 ;  /* 0x00000000090772ca */ /* 0x000fe200000e0000 */
[----:B------:R-:W-:-:S03]  /*68d0*/  IMAD.MOV.U32 R9, RZ, RZ, 0x40000040 ;  /* 0x40000040ff097424 */ /* 0x000fc600078e00ff */
        /* <DEDUP_REMOVED lines=114> */
[----:B------:R-:W4:Y:S04]  /*7000*/  LDL R82, [R1+0x218] ;  /* 0x0002180001527983 */ /* 0x000f280000100800 */
[----:B--2---:R-:W2:Y:S04]  /*7010*/  LDL R84, [R1+0x21c] ;  /* 0x00021c0001547983 */ /* 0x004ea80000100800 */
[----:B------:R-:W2:Y:S04]  /*7020*/  LDL R14, [R1+0x220] ;  /* 0x00022000010e7983 */ /* 0x000ea80000100800 */
[----:B------:R-:W2:Y:S04]  /*7030*/  LDL R86, [R1+0x224] ;  /* 0x0002240001567983 */ /* 0x000ea80000100800 */
[----:B---3--:R-:W3:Y:S04]  /*7040*/  LDL R88, [R1+0x228] ;  /* 0x0002280001587983 */ /* 0x008ee80000100800 */
[----:B------:R-:W3:Y:S04]  /*7050*/  LDL R90, [R1+0x22c] ;  /* 0x00022c00015a7983 */ /* 0x000ee80000100800 */
[----:B------:R-:W3:Y:S04]  /*7060*/  LDL R20, [R1+0x230] ;  /* 0x0002300001147983 */ /* 0x000ee80000100800 */
[----:B----4-:R-:W4:Y:S04]  /*7070*/  LDL R92, [R1+0x234] ;  /* 0x00023400015c7983 */ /* 0x010f280000100800 */
        /* <DEDUP_REMOVED lines=118> */
[----:B------:R0:W-:Y:S04]  /*77e0*/  STL [R1+0x210], R12 ;  /* 0x0002100c01007387 */ /* 0x0001e80000100800 */
[----:B------:R0:W-:Y:S04]  /*77f0*/  STL [R1+0x214], R80 ;  /* 0x0002145001007387 */ /* 0x0001e80000100800 */
[----:B------:R0:W-:Y:S04]  /*7800*/  STL [R1+0x218], R82 ;  /* 0x0002185201007387 */ /* 0x0001e80000100800 */
[----:B--2---:R0:W-:Y:S04]  /*7810*/  STL [R1+0x21c], R84 ;  /* 0x00021c5401007387 */ /* 0x0041e80000100800 */
[----:B------:R0:W-:Y:S04]  /*7820*/  STL [R1+0x220], R14 ;  /* 0x0002200e01007387 */ /* 0x0001e80000100800 */
[----:B------:R0:W-:Y:S04]  /*7830*/  STL [R1+0x224], R86 ;  /* 0x0002245601007387 */ /* 0x0001e80000100800 */
[----:B---3--:R0:W-:Y:S04]  /*7840*/  STL [R1+0x228], R88 ;  /* 0x0002285801007387 */ /* 0x0081e80000100800 */
[----:B------:R0:W-:Y:S04]  /*7850*/  STL [R1+0x22c], R90 ;  /* 0x00022c5a01007387 */ /* 0x0001e80000100800 */
        /* <DEDUP_REMOVED lines=121> */
[----:B------:R-:W-:-:S13]  /*7ff0*/  ISETP.NE.AND P0, PT, RZ, UR41, PT ;  /* 0x00000029ff007c0c */ /* 0x000fda000bf05270 */
[----:B0-----:R-:W-:Y:S05]  /*8000*/  @P0 BRA `(.L_x_3516) ;  /* 0x0000000000040947 */ /* 0x001fea0003800000 */
[----:B------:R-:W-:Y:S01]  /*8010*/  BPT.TRAP 0x1 ;  /* 0x000000040000795c */ /* 0x000fe20000300000 */
.L_x_3516:
[----:B------:R-:W-:Y:S01]  /*8020*/  VIADD R20, R13, 0xfffffffe ;  /* 0xfffffffe0d147836 */ /* 0x000fe20000000000 */
[----:B------:R-:W-:Y:S01]  /*8030*/  BSSY B0, `(.L_x_3517) ;  /* 0x00003e8000007945 */ /* 0x000fe20003800000 */
[----:B-----5:R-:W-:-:S03]  /*8040*/  IMAD R15, R15, 0x8, R2 ;  /* 0x000000080f0f7824 */ /* 0x020fc600078e0202 */
[----:B------:R-:W-:Y:S01]  /*8050*/  ISETP.GE.AND P0, PT, R20, R0, PT ;  /* 0x000000001400720c */ /* 0x000fe20003f06270 */
[----:B------:R-:W-:-:S05]  /*8060*/  VIADD R12, R15, 0x38860 ;  /* 0x000388600f0c7836 */ /* 0x000fca0000000000 */
[----:B------:R-:W-:-:S04]  /*8070*/  PRMT R12, R23, 0x654, R12 ;  /* 0x00000654170c7816 */ /* 0x000fc8000000000c */
[----:B------:R0:W-:Y:S03]  /*8080*/  SYNCS.ARRIVE.TRANS64.RED.A1T0 RZ, [R12+URZ], RZ ;  /* 0x000000ff0cff79a7 */ /* 0x0001e6000810043f */
[----:B------:R-:W-:Y:S05]  /*8090*/  @!P0 BRA `(.L_x_3518) ;  /* 0x0000003c00848947 */ /* 0x000fea0003800000 */
.L_x_3520:
        /* <DEDUP_REMOVED lines=60> */
[----:B01----:R-:W4:Y:S04]  /*8460*/  LDL.64 R12, [R1+0x3c8] ;  /* 0x0003c800010c7983 */ /* 0x003f280000100a00 */
[----:B------:R-:W4:Y:S04]  /*8470*/  LDL.64 R28, [R1+0x3d8] ;  /* 0x0003d800011c7983 */ /* 0x000f280000100a00 */
[----:B------:R-:W4:Y:S04]  /*8480*/  LDL.64 R26, [R1+0x3e8] ;  /* 0x0003e800011a7983 */ /* 0x000f280000100a00 */
[----:B------:R-:W4:Y:S04]  /*8490*/  LDL.64 R24, [R1+0x3f8] ;  /* 0x0003f80001187983 */ /* 0x000f280000100a00 */
[----:B------:R-:W4:Y:S01]  /*84a0*/  LDL.64 R14, [R1+0x408] ;  /* 0x00040800010e7983 */ /* 0x000f220000100a00 */
[----:B--2---:R-:W-:-:S04]  /*84b0*/  IMAD R149, R21, 0x40, R192 ;  /* 0x0000004015957824 */ /* 0x004fc800078e02c0 */
[----:B------:R-:W-:Y:S01]  /*84c0*/  IMAD R22, R149, 0x4, R2 ;  /* 0x0000000495167824 */ /* 0x000fe200078e0202 */
[----:B------:R-:W-:Y:S06]  /*84d0*/  BAR.SYNC.DEFER_BLOCKING 0xe, 0x100 ;  /* 0x0384000000007b1d */ /* 0x000fec0000010000 */
[----:B------:R-:W3:Y:S04]  /*84e0*/  LDS R148, [R22+0x38400] ;  /* 0x0384000016947984 */ /* 0x000ee80000000800 */
[----:B------:R-:W0:Y:S01]  /*84f0*/  LDS R22, [R22+0x38420] ;  /* 0x0384200016167984 */ /* 0x000e220000000800 */
[C---:B---3--:R-:W-:Y:S01]  /*8500*/  FMUL.FTZ R147, R148.reuse, R147 ;  /* 0x0000009394937220 */ /* 0x048fe20000410000 */
[C---:B------:R-:W-:Y:S01]  /*8510*/  FMUL.FTZ R146, R148.reuse, R146 ;  /* 0x0000009294927220 */ /* 0x040fe20000410000 */
[C---:B----4-:R-:W-:Y:S01]  /*8520*/  FMUL.FTZ R145, R148.reuse, R145 ;  /* 0x0000009194917220 */ /* 0x050fe20000410000 */
        /* <DEDUP_REMOVED lines=63> */
[----:B------:R-:W-:Y:S01]  /*8920*/  STL.64 [R1+0x220], R146 ;  /* 0x0002209201007387 */ /* 0x000fe20000100a00 */
[C---:B------:R-:W-:Y:S01]  /*8930*/  FMUL.FTZ R85, R22.reuse, R85 ;  /* 0x0000005516557220 */ /* 0x040fe20000410000 */
[----:B------:R-:W-:-:S02]  /*8940*/  FMUL.FTZ R84, R22, R84 ;  /* 0x0000005416547220 */ /* 0x000fc40000410000 */
[----:B------:R-:W-:Y:S01]  /*8950*/  STL.64 [R1+0x230], R144 ;  /* 0x0002309001007387 */ /* 0x000fe20000100a00 */
[C---:B------:R-:W-:Y:S01]  /*8960*/  FMUL.FTZ R73, R22.reuse, R73 ;  /* 0x0000004916497220 */ /* 0x040fe20000410000 */
[C---:B------:R-:W-:Y:S02]  /*8970*/  FMUL.FTZ R72, R22.reuse, R72 ;  /* 0x0000004816487220 */ /* 0x040fe40000410000 */
[----:B------:R-:W-:Y:S01]  /*8980*/  STL.64 [R1+0x240], R142 ;  /* 0x0002408e01007387 */ /* 0x000fe20000100a00 */
[C---:B------:R-:W-:Y:S01]  /*8990*/  FMUL.FTZ R81, R22.reuse, R81 ;  /* 0x0000005116517220 */ /* 0x040fe20000410000 */
[C---:B------:R-:W-:Y:S02]  /*89a0*/  FMUL.FTZ R80, R22.reuse, R80 ;  /* 0x0000005016507220 */ /* 0x040fe40000410000 */
        /* <DEDUP_REMOVED lines=404> */
[----:B------:R-:W-:Y:S01]  /*a2f0*/  VIADD R22, R21, 0x1 ;  /* 0x0000000115167836 */ /* 0x000fe20000000000 */
[----:B------:R-:W-:Y:S01]  /*a300*/  R2UR UR4, R4 ;  /* 0x00000000040472ca */ /* 0x000fe200000e0000 */
[----:B------:R-:W-:Y:S01]  /*a310*/  IMAD.MOV.U32 R13, RZ, RZ, 0x40000040 ;  /* 0x40000040ff0d7424 */ /* 0x000fe200078e00ff */
[----:B------:R-:W-:Y:S01]  /*a320*/  R2UR UR5, R5 ;  /* 0x00000000050572ca */ /* 0x000fe200000e0000 */
[----:B------:R-:W-:Y:S01]  /*a330*/  IMAD.MOV.U32 R15, RZ, RZ, 0x40000040 ;  /* 0x40000040ff0f7424 */ /* 0x000fe200078e00ff */
[----:B------:R-:W-:Y:S01]  /*a340*/  ISETP.NE.AND P0, PT, R22, 0x2, PT ;  /* 0x000000021600780c */ /* 0x000fe20003f05270 */
[----:B------:R0:W-:Y:S01]  /*a350*/  STL [R1+0x1c8], R22 ;  /* 0x0001c81601007387 */ /* 0x0001e20000100800 */
[----:B------:R-:W-:Y:S01]  /*a360*/  R2UR UR7, R13 ;  /* 0x000000000d0772ca */ /* 0x000fe200000e0000 */
[----:B------:R-:W-:-:S10]  /*a370*/  IMAD.MOV.U32 R13, RZ, RZ, 0x40000040 ;  /* 0x40000040ff0d7424 */ /* 0x000fd400078e00ff */
[----:B0-----:R-:W-:-:S04]  /*a380*/  @!P0 IMAD.MOV.U32 R22, RZ, RZ, RZ ;  /* 0x000000ffff168224 */ /* 0x001fc800078e00ff */
[----:B------:R-:W-:-:S04]  /*a390*/  IMAD R12, R22, 0x1000, R3 ;  /* 0x00001000160c7824 */ /* 0x000fc800078e0203 */
[C---:B------:R-:W-:Y:S01]  /*a3a0*/  VIADD R14, R12.reuse, 0x80 ;  /* 0x000000800c0e7836 */ /* 0x040fe20000000000 */
[----:B------:R-:W-:Y:S01]  /*a3b0*/  R2UR UR6, R12 ;  /* 0x000000000c0672ca */ /* 0x000fe200000e0000 */
[----:B--2---:R-:W-:-:S12]  /*a3c0*/  WARPGROUP.ARRIVE ;  /* 0x00000000000079c5 */ /* 0x004fd80000000000 */
        /* <DEDUP_REMOVED lines=43> */
[----:B------:R-:W-:Y:S02]  /*a680*/  R2UR UR6, R14 ;  /* 0x000000000e0672ca */ /* 0x000fe400000e0000 */
[----:B------:R-:W-:Y:S02]  /*a690*/  R2UR UR7, R15 ;  /* 0x000000000f0772ca */ /* 0x000fe400000e0000 */
        /* <DEDUP_REMOVED lines=38> */
[----:B------:R-:W-:Y:S01]  /*a900*/  R2UR UR7, R13 ;  /* 0x000000000d0772ca */ /* 0x000fe200000e0000 */
[----:B------:R-:W2:Y:S01]  /*a910*/  LDL R12, [R1+0x1d0] ;  /* 0x0001d000010c7983 */ /* 0x000ea20000100800 */
[----:B------:R-:W-:Y:S02]  /*a920*/  R2UR UR4, R6 ;  /* 0x00000000060472ca */ /* 0x000fe400000e0000 */
[----:B------:R-:W-:Y:S01]  /*a930*/  R2UR UR5, R7 ;  /* 0x00000000070572ca */ /* 0x000fe200000e0000 */
[----:B------:R-:W3:Y:S04]  /*a940*/  @!P0 LDL R13, [R1+0x1cc] ;  /* 0x0001cc00010d8983 */ /* 0x000ee80000100800 */
        /* <DEDUP_REMOVED lines=70> */
[----:B------:R-:W3:Y:S04]  /*adb0*/  LDL R22, [R1+0x210] ;  /* 0x0002100001167983 */ /* 0x000ee80000100800 */
[----:B-1----:R-:W3:Y:S04]  /*adc0*/  LDL R86, [R1+0x214] ;  /* 0x0002140001567983 */ /* 0x002ee80000100800 */
        /* <DEDUP_REMOVED lines=125> */
[----:B------:R-:W3:Y:S01]  /*b5a0*/  LDL R131, [R1+0x40c] ;  /* 0x00040c0001837983 */ /* 0x000ee20000100800 */
[----:B------:R-:W-:Y:S01]  /*b5b0*/  VIADD R12, R12, 0x1 ;  /* 0x000000010c0c7836 */ /* 0x000fe20000000000 */
[----:B------:R-:W-:-:S02]  /*b5c0*/  UISETP.NE.AND UP0, UPT, UR41, URZ, UPT ;  /* 0x0000003f2900728c */ /* 0x000fc4000bf05270 */
[----:B------:R0:W-:Y:S04]  /*b5d0*/  STL [R1+0x210], R22 ;  /* 0x0002101601007387 */ /* 0x0001e80000100800 */
        /* <DEDUP_REMOVED lines=26> */
[----:B---3--:R0:W-:Y:S04]  /*b780*/  STL [R1+0x278], R124 ;  /* 0x0002787c01007387 */ /* 0x0081e80000100800 */
        /* <DEDUP_REMOVED lines=102> */
[----:B------:R-:W-:-:S02]  /*bdf0*/  PLOP3.LUT P1, PT, PT, PT, UP0, 0x80, 0x0 ;  /* 0x000000000000781c */ /* 0x000fc40003f2f008 */
[----:B------:R-:W-:-:S05]  /*be00*/  @!P0 LOP3.LUT R14, R13, 0x1, RZ, 0x3c, !PT ;  /* 0x000000010d0e8812 */ /* 0x000fca00078e3cff */
[----:B------:R0:W-:Y:S01]  /*be10*/  @!P0 STL [R1+0x1cc], R14 ;  /* 0x0001cc0e01008387 */ /* 0x0001e20000100800 */
[C---:B------:R-:W-:Y:S01]  /*be20*/  ISETP.GT.AND P0, PT, R20.reuse, R0, PT ;  /* 0x000000001400720c */ /* 0x040fe20003f04270 */
[----:B------:R-:W-:-:S04]  /*be30*/  VIADD R20, R20, 0xffffffff ;  /* 0xffffffff14147836 */ /* 0x000fc80000000000 */
[----:B------:R-:W-:Y:S08]  /*be40*/  @P1 BRA `(.L_x_3519) ;  /* 0x0000000000041947 */ /* 0x000ff00003800000 */
[----:B------:R-:W-:Y:S01]  /*be50*/  BPT.TRAP 0x1 ;  /* 0x000000040000795c */ /* 0x000fe20000300000 */
.L_x_3519:
[----:B-----5:R-:W-:-:S04]  /*be60*/  IMAD R15, R15, 0x8, R2 ;  /* 0x000000080f0f7824 */ /* 0x020fc800078e0202 */
[----:B0-----:R-:W-:-:S05]  /*be70*/  VIADD R12, R15, 0x38860 ;  /* 0x000388600f0c7836 */ /* 0x001fca0000000000 */
[----:B------:R-:W-:-:S04]  /*be80*/  PRMT R12, R23, 0x654, R12 ;  /* 0x00000654170c7816 */ /* 0x000fc8000000000c */
[----:B------:R1:W-:Y:S01]  /*be90*/  SYNCS.ARRIVE.TRANS64.RED.A1T0 RZ, [R12+URZ], RZ ;  /* 0x000000ff0cff79a7 */ /* 0x0003e2000810043f */
[----:B------:R-:W-:Y:S05]  /*bea0*/  @P0 BRA `(.L_x_3520) ;  /* 0xffffffc0007c0947 */ /* 0x000fea000383ffff */
.L_x_3518:
[----:B------:R-:W-:Y:S05]  /*beb0*/  BSYNC B0 ;  /* 0x0000000000007941 */ /* 0x000fea0003800000 */
.L_x_3517:
        /* <DEDUP_REMOVED lines=37> */
[----:B01----:R-:W5:Y:S04]  /*c110*/  LDL.64 R12, [R1+0x250] ;  /* 0x00025000010c7983 */ /* 0x003f680000100a00 */
        /* <DEDUP_REMOVED lines=27> */
[----:B------:R-:W5:Y:S04]  /*c2d0*/  LDL R3, [R1+0x1d0] ;  /* 0x0001d00001037983 */ /* 0x000f680000100800 */
[----:B------:R-:W5:Y:S01]  /*c2e0*/  LDL R0, [R1+0x1c8] ;  /* 0x0001c80001007983 */ /* 0x000f620000100800 */
[----:B--2---:R-:W-:-:S04]  /*c2f0*/  IMAD R137, R137, 0x40, R192 ;  /* 0x0000004089897824 */ /* 0x004fc800078e02c0 */
[----:B------:R-:W-:Y:S01]  /*c300*/  IMAD R2, R137, 0x4, R2 ;  /* 0x0000000489027824 */ /* 0x000fe200078e0202 */
[----:B------:R-:W-:Y:S06]  /*c310*/  BAR.SYNC.DEFER_BLOCKING 0xe, 0x100 ;  /* 0x0384000000007b1d */ /* 0x000fec0000010000 */
[----:B------:R-:W-:Y:S04]  /*c320*/  LDS R136, [R2+0x38400] ;  /* 0x0384000002887984 */ /* 0x000fe80000000800 */
[----:B------:R-:W3:Y:S02]  /*c330*/  LDS R2, [R2+0x38420] ;  /* 0x0384200002027984 */ /* 0x000ee40000000800 */
[C---:B---3--:R-:W-:Y:S01]  /*c340*/  FMUL.FTZ R73, R2.reuse, R73 ;  /* 0x0000004902497220 */ /* 0x048fe20000410000 */
[C---:B------:R-:W-:Y:S01]  /*c350*/  FMUL.FTZ R72, R2.reuse, R72 ;  /* 0x0000004802487220 */ /* 0x040fe20000410000 */
[C---:B----4-:R-:W-:Y:S01]  /*c360*/  FMUL.FTZ R75, R2.reuse, R75 ;  /* 0x0000004b024b7220 */ /* 0x050fe20000410000 */
[C---:B------:R-:W-:Y:S01]  /*c370*/  FMUL.FTZ R74, R2.reuse, R74 ;  /* 0x0000004a024a7220 */ /* 0x040fe20000410000 */
        /* <DEDUP_REMOVED lines=124> */
[----:B------:R-:W-:-:S02]  /*cb40*/  VIADD R2, R3, 0x1 ;  /* 0x0000000103027836 */ /* 0x000fc40000000000 */
        /* <DEDUP_REMOVED lines=69> */
[----:B------:R-:W-:-:S12]  /*cfa0*/  IMAD.MOV.U32 R3, RZ, RZ, 0x1 ;  /* 0x00000001ff037424 */ /* 0x000fd800078e00ff */
[----:B-1----:R-:W-:Y:S05]  /*cfb0*/  @P0 BRA `(.L_x_3515) ;  /* 0x000001d000380947 */ /* 0x002fea0003800000 */
[----:B------:R-:W2:Y:S04]  /*cfc0*/  LDL R0, [R1+0x1cc] ;  /* 0x0001cc0001007983 */ /* 0x000ea80000100800 */
[----:B------:R1:W-:Y:S01]  /*cfd0*/  STL [R1+0x1c8], RZ ;  /* 0x0001c8ff01007387 */ /* 0x0003e20000100800 */
[----:B--2---:R-:W-:-:S05]  /*cfe0*/  LOP3.LUT R0, R0, 0x1, RZ, 0x3c, !PT ;  /* 0x0000000100007812 */ /* 0x004fca00078e3cff */
[----:B------:R1:W-:Y:S01]  /*cff0*/  STL [R1+0x1cc], R0 ;  /* 0x0001cc0001007387 */ /* 0x0003e20000100800 */
[----:B------:R-:W-:Y:S05]  /*d000*/  BRA `(.L_x_3515) ;  /* 0x000001d000247947 */ /* 0x000fea0003800000 */
.L_x_3506:
[----:B---3--:R-:W1:Y:S01]  /*d010*/  LDC R0, c[0x0][0x448] ;  /* 0x00011200ff007b82 */ /* 0x008e620000000800 */
[----:B------:R-:W-:Y:S01]  /*d020*/  UISETP.NE.AND UP2, UPT, UR41, URZ, UPT ;  /* 0x0000003f2900728c */ /* 0x000fe2000bf45270 */
[----:B------:R-:W-:Y:S01]  /*d030*/  IMAD.MOV.U32 R8, RZ, RZ, 0x1 ;  /* 0x00000001ff087424 */ /* 0x000fe200078e00ff */
[----:B------:R-:W-:Y:S01]  /*d040*/  UIADD3 UR10, UP0, UR44, 0x38830, URZ ;  /* 0x000388302c0a7890 */ /* 0x000fe2000ff1e03f */
[----:B------:R-:W-:Y:S01]  /*d050*/  IMAD.MOV.U32 R7, RZ, RZ, R23 ;  /* 0x000000ffff077224 */ /* 0x000fe200078e0017 */
[----:B------:R-:W-:Y:S01]  /*d060*/  UIADD3 UR8, UP1, UR44, 0x38840, URZ ;  /* 0x000388402c087890 */ /* 0x000fe2000ff3e03f */
[----:B------:R-:W-:Y:S01]  /*d070*/  IMAD.MOV.U32 R6, RZ, RZ, 0x100 ;  /* 0x00000100ff067424 */ /* 0x000fe200078e00ff */
[----:B------:R-:W-:Y:S01]  /*d080*/  PLOP3.LUT P1, PT, PT, PT, UP2, 0x40, 0x0 ;  /* 0x000000000000781c */ /* 0x000fe20003f2e828 */
[----:B------:R-:W3:Y:S01]  /*d090*/  LDC.64 R10, c[0x0][0xad8] ;  /* 0x0002b600ff0a7b82 */ /* 0x000ee20000000a00 */
[----:B------:R-:W-:Y:S01]  /*d0a0*/  UIADD3 UR6, UP2, UR44, 0x38850, URZ ;  /* 0x000388502c067890 */ /* 0x000fe2000ff5e03f */
[----:B------:R-:W-:Y:S01]  /*d0b0*/  IMAD.MOV.U32 R5, RZ, RZ, 0x80 ;  /* 0x00000080ff057424 */ /* 0x000fe200078e00ff */
[----:B------:R-:W-:Y:S01]  /*d0c0*/  UIADD3 UR4, UP3, UR44, 0x38860, URZ ;  /* 0x000388602c047890 */ /* 0x000fe2000ff7e03f */
[----:B------:R-:W-:Y:S01]  /*d0d0*/  SEL R4, R8, 0x2, P1 ;  /* 0x0000000208047807 */ /* 0x000fe20000800000 */
[----:B------:R-:W-:Y:S01]  /*d0e0*/  UIADD3.X UR11, URZ, UR45, URZ, UP0, !UPT ;  /* 0x0000002d3f0b7290 */ /* 0x000fe200087fe43f */
[----:B------:R0:W-:Y:S01]  /*d0f0*/  STL.64 [R1+0x30], R6 ;  /* 0x0000300601007387 */ /* 0x0001e20000100a00 */
[----:B------:R-:W-:Y:S01]  /*d100*/  UIADD3.X UR9, URZ, UR45, URZ, UP1, !UPT ;  /* 0x0000002d3f097290 */ /* 0x000fe20008ffe43f */
[----:B------:R-:W-:Y:S01]  /*d110*/  IMAD.MOV.U32 R21, RZ, RZ, 0x80 ;  /* 0x00000080ff157424 */ /* 0x000fe200078e00ff */
[----:B------:R-:W-:Y:S01]  /*d120*/  UIADD3.X UR7, URZ, UR45, URZ, UP2, !UPT ;  /* 0x0000002d3f077290 */ /* 0x000fe200097fe43f */
[----:B------:R-:W-:Y:S01]  /*d130*/  IMAD.U32 R9, RZ, RZ, UR4 ;  /* 0x00000004ff097e24 */ /* 0x000fe2000f8e00ff */
[----:B------:R-:W-:Y:S01]  /*d140*/  UIADD3.X UR5, URZ, UR45, URZ, UP3, !UPT ;  /* 0x0000002d3f057290 */ /* 0x000fe20009ffe43f */
[----:B------:R-:W-:Y:S01]  /*d150*/  IMAD.MOV.U32 R20, RZ, RZ, R4 ;  /* 0x000000ffff147224 */ /* 0x000fe200078e0004 */
[----:B------:R2:W-:Y:S01]  /*d160*/  STL.64 [R1+0x28], R4 ;  /* 0x0000280401007387 */ /* 0x0005e20000100a00 */
[----:B------:R-:W-:Y:S01]  /*d170*/  IMAD.MOV.U32 R22, RZ, RZ, 0x80 ;  /* 0x00000080ff167424 */ /* 0x000fe200078e00ff */
[----:B-1----:R-:W-:Y:S01]  /*d180*/  ISETP.NE.AND P0, PT, R0, 0x1, PT ;  /* 0x000000010000780c */ /* 0x002fe20003f05270 */
[----:B------:R-:W-:Y:S01]  /*d190*/  IMAD.U32 R0, RZ, RZ, UR6 ;  /* 0x00000006ff007e24 */ /* 0x000fe2000f8e00ff */
[----:B------:R1:W-:Y:S01]  /*d1a0*/  STL [R1+0x50], R113 ;  /* 0x0000507101007387 */ /* 0x0003e20000100800 */
[----:B------:R-:W-:-:S02]  /*d1b0*/  IMAD.U32 R12, RZ, RZ, UR10 ;  /* 0x0000000aff0c7e24 */ /* 0x000fc4000f8e00ff */
[----:B0-----:R-:W-:Y:S01]  /*d1c0*/  IMAD.U32 R7, RZ, RZ, UR5 ;  /* 0x00000005ff077e24 */ /* 0x001fe2000f8e00ff */
[----:B------:R1:W-:Y:S01]  /*d1d0*/  STL.128 [R1], R20 ;  /* 0x0000001401007387 */ /* 0x0003e20000100c00 */
[----:B------:R-:W-:Y:S01]  /*d1e0*/  IMAD.U32 R14, RZ, RZ, UR8 ;  /* 0x00000008ff0e7e24 */ /* 0x000fe2000f8e00ff */
[----:B---3--:R-:W-:Y:S01]  /*d1f0*/  ISETP.GE.AND P3, PT, R11, 0x1, PT ;  /* 0x000000010b00780c */ /* 0x008fe20003f66270 */
[----:B--2---:R-:W-:Y:S01]  /*d200*/  IMAD.U32 R5, RZ, RZ, UR7 ;  /* 0x00000007ff057e24 */ /* 0x004fe2000f8e00ff */
[----:B------:R1:W-:Y:S01]  /*d210*/  STL [R1+0x10], RZ ;  /* 0x000010ff01007387 */ /* 0x0003e20000100800 */
[----:B------:R-:W-:Y:S02]  /*d220*/  IMAD.U32 R13, RZ, RZ, UR11 ;  /* 0x0000000bff0d7e24 */ /* 0x000fe4000f8e00ff */
[----:B------:R-:W0:Y:S01]  /*d230*/  @P0 LDC R3, c[0x0][0x44c] ;  /* 0x00011300ff030b82 */ /* 0x000e220000000800 */
[----:B----4-:R-:W-:Y:S01]  /*d240*/  IMAD.U32 R15, RZ, RZ, UR9 ;  /* 0x00000009ff0f7e24 */ /* 0x010fe2000f8e00ff */
[----:B------:R1:W-:Y:S01]  /*d250*/  STL [R1+0x38], RZ ;  /* 0x000038ff01007387 */ /* 0x0003e20000100800 */
[----:B------:R-:W-:-:S02]  /*d260*/  IMAD.MOV.U32 R4, RZ, RZ, R0 ;  /* 0x000000ffff047224 */ /* 0x000fc400078e0000 */
[----:B------:R-:W-:Y:S01]  /*d270*/  IMAD.MOV.U32 R6, RZ, RZ, R9 ;  /* 0x000000ffff067224 */ /* 0x000fe200078e0009 */
[----:B------:R1:W-:Y:S01]  /*d280*/  STL.64 [R1+0x18], R12 ;  /* 0x0000180c01007387 */ /* 0x0003e20000100a00 */
[----:B------:R-:W-:Y:S01]  /*d290*/  VIADD R0, R194, 0x3f ;  /* 0x0000003fc2007836 */ /* 0x000fe20000000000 */
[----:B------:R-:W2:Y:S01]  /*d2a0*/  @P0 LDC R26, c[0x0][0x450] ;  /* 0x00011400ff1a0b82 */ /* 0x000ea20000000800 */
[----:B------:R-:W-:Y:S01]  /*d2b0*/  IMAD.U32 R30, RZ, RZ, UR38 ;  /* 0x00000026ff1e7e24 */ /* 0x000fe2000f8e00ff */
[----:B------:R1:W-:Y:S01]  /*d2c0*/  STL.128 [R1+0x40], R4 ;  /* 0x0000400401007387 */ /* 0x0003e20000100c00 */
[----:B------:R-:W-:-:S03]  /*d2d0*/  IMAD.U32 R56, RZ, RZ, UR38 ;  /* 0x00000026ff387e24 */ /* 0x000fc6000f8e00ff */
[----:B------:R1:W-:Y:S01]  /*d2e0*/  STL.64 [R1+0x20], R14 ;  /* 0x0000200e01007387 */ /* 0x0003e20000100a00 */
[----:B------:R-:W-:Y:S02]  /*d2f0*/  IADD3 R30, P1, R30, 0x28, RZ ;  /* 0x000000281e1e7810 */ /* 0x000fe40007f3e0ff */
[----:B------:R-:W-:-:S03]  /*d300*/  IADD3 R56, P2, R56, 0x50, RZ ;  /* 0x0000005038387810 */ /* 0x000fc60007f5e0ff */
[----:B------:R-:W-:Y:S02]  /*d310*/  IMAD.X R33, RZ, RZ, UR37, P1 ;  /* 0x00000025ff217e24 */ /* 0x000fe400088e06ff */
[----:B------:R-:W-:Y:S02]  /*d320*/  IMAD.X R57, RZ, RZ, UR37, P2 ;  /* 0x00000025ff397e24 */ /* 0x000fe400090e06ff */
[----:B0-----:R-:W-:-:S05]  /*d330*/  @P0 IMAD.HI.U32 R3, R0, R3, RZ ;  /* 0x0000000300030227 */ /* 0x001fca00078e00ff */
[----:B--2---:R-:W-:-:S05]  /*d340*/  @P0 SHF.R.U32.HI R0, RZ, R26, R3 ;  /* 0x0000001aff000219 */ /* 0x004fca0000011603 */
        /* <DEDUP_REMOVED lines=14> */
.L_x_3523:
[----:B------:R-:W-:-:S13]  /*d430*/  ISETP.NE.AND P1, PT, R11, 0x1, PT ;  /* 0x000000010b00780c */ /* 0x000fda0003f25270 */
[----:B------:R-:W0:Y:S02]  /*d440*/  @P1 LDC.64 R4, c[0x0][0xae0] ;  /* 0x0002b800ff041b82 */ /* 0x000e240000000a00 */
[----:B0-----:R-:W-:-:S05]  /*d450*/  @P1 IMAD.HI.U32 R4, R0, R4, RZ ;  /* 0x0000000400041227 */ /* 0x001fca00078e00ff */
[----:B------:R-:W-:-:S07]  /*d460*/  @P1 SHF.R.U32.HI R0, RZ, R5, R4 ;  /* 0x00000005ff001219 */ /* 0x000fce0000011604 */
.L_x_3524:
[----:B------:R-:W-:Y:S05]  /*d470*/  BSYNC B0 ;  /* 0x0000000000007941 */ /* 0x000fea0003800000 */
.L_x_3522:
[----:B------:R-:W-:-:S05]  /*d480*/  IMAD R3, R0, R11, R11 ;  /* 0x0000000b00037224 */ /* 0x000fca00078e020b */
[----:B------:R-:W-:-:S07]  /*d490*/  VIMNMX R10, R10, R3, PT ;  /* 0x000000030a0a7248 */ /* 0x000fce0003fe0100 */
.L_x_3521:
[----:B------:R-:W0:Y:S01]  /*d4a0*/  @P0 LDC R5, c[0x0][0x44c] ;  /* 0x00011300ff050b82 */ /* 0x000e220000000800 */
[----:B------:R-:W-:Y:S01]  /*d4b0*/  VIADD R10, R10, 0x3f ;  /* 0x0000003f0a0a7836 */ /* 0x000fe20000000000 */
[----:B------:R-:W-:Y:S01]  /*d4c0*/  ULDC UR4, c[0x0][0xad4] ;  /* 0x0002b50000047ab9 */ /* 0x000fe20000000800 */
[----:B------:R-:W-:-:S03]  /*d4d0*/  IMAD.MOV.U32 R4, RZ, RZ, R194 ;  /* 0x000000ffff047224 */ /* 0x000fc600078e00c2 */
[----:B------:R-:W-:Y:S02]  /*d4e0*/  SHF.R.S32.HI R3, RZ, 0x1f, R10 ;  /* 0x0000001fff037819 */ /* 0x000fe4000001140a */
[----:B------:R-:W1:Y:S02]  /*d4f0*/  @P0 LDC R0, c[0x0][0x450] ;  /* 0x00011400ff000b82 */ /* 0x000e640000000800 */
[----:B------:R-:W-:Y:S01]  /*d500*/  LEA.HI R3, R3, R10, RZ, 0x6 ;  /* 0x0000000a03037211 */ /* 0x000fe200078f30ff */
[----:B0-----:R-:W-:-:S05]  /*d510*/  @P0 IMAD.HI.U32 R5, R194, R5, RZ ;  /* 0x00000005c2050227 */ /* 0x001fca00078e00ff */
[----:B-1----:R-:W-:Y:S02]  /*d520*/  @P0 SHF.R.U32.HI R4, RZ, R0, R5 ;  /* 0x00000000ff040219 */ /* 0x002fe40000011605 */
[----:B------:R-:W-:-:S03]  /*d530*/  SHF.R.S32.HI R0, RZ, 0x6, R3 ;  /* 0x00000006ff007819 */ /* 0x000fc60000011403 */
[----:B------:R-:W-:Y:S01]  /*d540*/  IMAD.IADD R3, R191, 0x1, R4 ;  /* 0x00000001bf037824 */ /* 0x000fe200078e0204 */
[----:B------:R-:W-:-:S03]  /*d550*/  VIMNMX R23, R39, R0, PT ;  /* 0x0000000027177248 */ /* 0x000fc60003fe0100 */
        /* <DEDUP_REMOVED lines=12> */
.L_x_3527:
[----:B------:R-:W-:-:S13]  /*d620*/  ISETP.NE.AND P0, PT, R11, 0x1, PT ;  /* 0x000000010b00780c */ /* 0x000fda0003f05270 */
[----:B------:R-:W0:Y:S02]  /*d630*/  @P0 LDC.64 R4, c[0x0][0xae0] ;  /* 0x0002b800ff040b82 */ /* 0x000e240000000a00 */
[----:B0-----:R-:W-:-:S05]  /*d640*/  @P0 IMAD.HI.U32 R4, R3, R4, RZ ;  /* 0x0000000403040227 */ /* 0x001fca00078e00ff */
[----:B------:R-:W-:-:S07]  /*d650*/  @P0 SHF.R.U32.HI R3, RZ, R5, R4 ;  /* 0x00000005ff030219 */ /* 0x000fce0000011604 */
.L_x_3528:
[----:B------:R-:W-:Y:S05]  /*d660*/  BSYNC B0 ;  /* 0x0000000000007941 */ /* 0x000fea0003800000 */
.L_x_3526:
[----:B------:R-:W-:-:S05]  /*d670*/  IMAD R3, R3, R11, RZ ;  /* 0x0000000b03037224 */ /* 0x000fca00078e02ff */
[----:B------:R-:W-:-:S07]  /*d680*/  VIMNMX R0, R0, R3, !PT ;  /* 0x0000000300007248 */ /* 0x000fce0007fe0100 */
.L_x_3525:
[----:B------:R-:W-:-:S04]  /*d690*/  SHF.R.S32.HI R3, RZ, 0x1f, R0 ;  /* 0x0000001fff037819 */ /* 0x000fc80000011400 */
[----:B------:R-:W-:-:S04]  /*d6a0*/  LEA.HI R3, R3, R0, RZ, 0x6 ;  /* 0x0000000003037211 */ /* 0x000fc800078f30ff */
[----:B------:R-:W-:-:S04]  /*d6b0*/  SHF.R.S32.HI R3, RZ, 0x6, R3 ;  /* 0x00000006ff037819 */ /* 0x000fc80000011403 */
[----:B------:R-:W-:Y:S02]  /*d6c0*/  VIMNMX R22, RZ, R3, !PT ;  /* 0x00000003ff167248 */ /* 0x000fe40007fe0100 */
[----:B------:R-:W-:Y:S02]  /*d6d0*/  PRMT R3, RZ, 0x7610, R3 ;  /* 0x00007610ff037816 */ /* 0x000fe40000000003 */
[----:B------:R-:W-:-:S13]  /*d6e0*/  ISETP.GT.AND P0, PT, R23, R22, PT ;  /* 0x000000161700720c */ /* 0x000fda0003f04270 */
[----:B------:R-:W-:Y:S05]  /*d6f0*/  @!P0 BRA `(.L_x_3515) ;  /* 0x000001c800688947 */ /* 0x000fea0003800000 */
[----:B------:R-:W2:Y:S01]  /*d700*/  LDL R4, [R1+0x414] ;  /* 0x0004140001047983 */ /* 0x000ea20000100800 */
[C---:B------:R-:W-:Y:S01]  /*d710*/  VIADD R7, R2.reuse, 0x400 ;  /* 0x0000040002077836 */ /* 0x040fe20000000000 */
[----:B------:R-:W-:Y:S01]  /*d720*/  UIADD3 UR4, UP0, UR44, 0x38400, URZ ;  /* 0x000384002c047890 */ /* 0x000fe2000ff1e03f */
[----:B------:R-:W-:Y:S01]  /*d730*/  IMAD.MOV.U32 R9, RZ, RZ, RZ ;  /* 0x000000ffff097224 */ /* 0x000fe200078e00ff */
[----:B------:R-:W0:Y:S01]  /*d740*/  S2R R45, SR_TID.X ;  /* 0x00000000002d7919 */ /* 0x000e220000002100 */
[----:B------:R-:W-:Y:S01]  /*d750*/  IMAD.MOV.U32 R10, RZ, RZ, 0x1 ;  /* 0x00000001ff0a7424 */ /* 0x000fe200078e00ff */
[----:B------:R-:W-:Y:S01]  /*d760*/  UIADD3.X UR5, URZ, UR45, URZ, UP0, !UPT ;  /* 0x0000002d3f057290 */ /* 0x000fe200087fe43f */
[----:B------:R-:W-:Y:S02]  /*d770*/  IMAD.MOV.U32 R11, RZ, RZ, RZ ;  /* 0x000000ffff0b7224 */ /* 0x000fe400078e00ff */
[----:B------:R-:W-:Y:S02]  /*d780*/  IMAD.U32 R12, RZ, RZ, UR4 ;  /* 0x00000004ff0c7e24 */ /* 0x000fe4000f8e00ff */
[----:B------:R-:W-:Y:S01]  /*d790*/  VIADD R65, R2, 0x20400 ;  /* 0x0002040002417836 */ /* 0x000fe20000000000 */
[----:B------:R1:W-:Y:S01]  /*d7a0*/  STL.128 [R1+0x60], R8 ;  /* 0x0000600801007387 */ /* 0x0003e20000100c00 */
[----:B------:R-:W-:-:S02]  /*d7b0*/  IMAD.U32 R13, RZ, RZ, UR5 ;  /* 0x00000005ff0d7e24 */ /* 0x000fc4000f8e00ff */
[----:B------:R-:W-:Y:S02]  /*d7c0*/  IMAD.U32 R26, RZ, RZ, UR38 ;  /* 0x00000026ff1a7e24 */ /* 0x000fe4000f8e00ff */
[----:B------:R-:W-:Y:S01]  /*d7d0*/  IMAD.U32 R60, RZ, RZ, UR38 ;  /* 0x00000026ff3c7e24 */ /* 0x000fe2000f8e00ff */
[----:B------:R3:W-:Y:S01]  /*d7e0*/  STL.64 [R1+0x58], R12 ;  /* 0x0000580c01007387 */ /* 0x0007e20000100a00 */
[----:B------:R-:W-:Y:S02]  /*d7f0*/  IMAD.U32 R51, RZ, RZ, UR38 ;  /* 0x00000026ff337e24 */ /* 0x000fe4000f8e00ff */
[----:B------:R-:W-:Y:S02]  /*d800*/  IMAD.U32 R42, RZ, RZ, UR38 ;  /* 0x00000026ff2a7e24 */ /* 0x000fe4000f8e00ff */
[----:B------:R-:W-:Y:S02]  /*d810*/  IMAD.U32 R53, RZ, RZ, UR38 ;  /* 0x00000026ff357e24 */ /* 0x000fe4000f8e00ff */
[----:B------:R-:W-:-:S02]  /*d820*/  IMAD.U32 R44, RZ, RZ, UR38 ;  /* 0x00000026ff2c7e24 */ /* 0x000fc4000f8e00ff */
[----:B------:R-:W-:Y:S02]  /*d830*/  IMAD.U32 R48, RZ, RZ, UR38 ;  /* 0x00000026ff307e24 */ /* 0x000fe4000f8e00ff */
[----:B-1----:R-:W-:Y:S01]  /*d840*/  IMAD.MOV.U32 R9, RZ, RZ, 0x40000040 ;  /* 0x40000040ff097424 */ /* 0x002fe200078e00ff */
[----:B---3--:R1:W5:Y:S01]  /*d850*/  LDL R12, [R1+0x444] ;  /* 0x00044400010c7983 */ /* 0x0083620000100800 */
[----:B------:R-:W-:Y:S02]  /*d860*/  IMAD.U32 R34, RZ, RZ, UR38 ;  /* 0x00000026ff227e24 */ /* 0x000fe4000f8e00ff */
[----:B0-----:R-:W-:-:S05]  /*d870*/  VIADD R6, R45, 0xffffff80 ;  /* 0xffffff802d067836 */ /* 0x001fca0000000000 */
[----:B------:R0:W-:Y:S02]  /*d880*/  STL [R1+0x74], R6 ;  /* 0x0000740601007387 */ /* 0x0001e40000100800 */
[----:B0-----:R-:W-:-:S04]  /*d890*/  SHF.R.U32.HI R6, RZ, 0x4, R7 ;  /* 0x00000004ff067819 */ /* 0x001fc80000011607 */
[----:B------:R-:W-:-:S04]  /*d8a0*/  LOP3.LUT R6, R6, 0x3fff, RZ, 0xc0, !PT ;  /* 0x00003fff06067812 */ /* 0x000fc800078ec0ff */
[----:B------:R-:W-:Y:S01]  /*d8b0*/  LOP3.LUT R6, R6, 0x10000, RZ, 0xfc, !PT ;  /* 0x0001000006067812 */ /* 0x000fe200078efcff */
[----:B--2---:R0:W2:Y:S02]  /*d8c0*/  SHFL.IDX PT, R0, R4, RZ, 0x1f ;  /* 0x00001fff04007589 */ /* 0x0040a400000e0000 */
[----:B0-----:R-:W-:-:S05]  /*d8d0*/  VIADD R4, R2, 0x36400 ;  /* 0x0003640002047836 */ /* 0x001fca0000000000 */
[----:B------:R-:W-:Y:S01]  /*d8e0*/  LOP3.LUT P0, RZ, R4, 0x3ff, RZ, 0xc0, !PT ;  /* 0x000003ff04ff7812 */ /* 0x000fe2000780c0ff */
[----:B------:R-:W-:-:S05]  /*d8f0*/  VIADD R4, R2, 0x26400 ;  /* 0x0002640002047836 */ /* 0x000fca0000000000 */
[----:B------:R-:W-:-:S04]  /*d900*/  SHF.R.U32.HI R5, RZ, 0x4, R4 ;  /* 0x00000004ff057819 */ /* 0x000fc80000011604 */
[----:B------:R-:W-:Y:S02]  /*d910*/  LOP3.LUT R5, R5, 0x3fff, RZ, 0xc0, !PT ;  /* 0x00003fff05057812 */ /* 0x000fe400078ec0ff */
[----:B--2---:R-:W-:-:S04]  /*d920*/  LEA.HI R3, R0, R0, RZ, 0x1 ;  /* 0x0000000000037211 */ /* 0x004fc800078f08ff */
[----:B------:R-:W-:-:S05]  /*d930*/  LOP3.LUT R3, R3, 0x6, RZ, 0xc0, !PT ;  /* 0x0000000603037812 */ /* 0x000fca00078ec0ff */
[----:B------:R-:W-:Y:S02]  /*d940*/  IMAD.IADD R0, R0, 0x1, -R3 ;  /* 0x0000000100007824 */ /* 0x000fe400078e0a03 */
[----:B------:R-:W-:Y:S02]  /*d950*/  VIADD R3, R2, 0x22400 ;  /* 0x0002240002037836 */ /* 0x000fe40000000000 */
[----:B------:R-:W-:Y:S01]  /*d960*/  IMAD R4, R0, 0x8000, R7 ;  /* 0x0000800000047824 */ /* 0x000fe200078e0207 */
[----:B------:R-:W-:Y:S01]  /*d970*/  LOP3.LUT R7, R5, 0x10000, RZ, 0xfc, !PT ;  /* 0x0001000005077812 */ /* 0x000fe200078efcff */
[----:B------:R-:W-:Y:S01]  /*d980*/  IMAD.MOV.U32 R5, RZ, RZ, 0x40000040 ;  /* 0x40000040ff057424 */ /* 0x000fe200078e00ff */
[----:B------:R-:W-:Y:S02]  /*d990*/  SHF.R.U32.HI R3, RZ, 0x4, R3 ;  /* 0x00000004ff037819 */ /* 0x000fe40000011603 */
[----:B------:R-:W-:Y:S02]  /*d9a0*/  SHF.R.U32.HI R4, RZ, 0x4, R4 ;  /* 0x00000004ff047819 */ /* 0x000fe40000011604 */
[----:B------:R-:W-:-:S02]  /*d9b0*/  LOP3.LUT R3, R3, 0x3fff, RZ, 0xc0, !PT ;  /* 0x00003fff03037812 */ /* 0x000fc400078ec0ff */
[----:B------:R-:W-:Y:S02]  /*d9c0*/  SHF.R.U32.HI R0, RZ, 0x4, R65 ;  /* 0x00000004ff007819 */ /* 0x000fe40000011641 */
[----:B------:R-:W-:Y:S02]  /*d9d0*/  LOP3.LUT R10, R3, 0x10000, RZ, 0xfc, !PT ;  /* 0x00010000030a7812 */ /* 0x000fe400078efcff */
[----:B------:R-:W-:Y:S01]  /*d9e0*/  LOP3.LUT R3, R4, 0x3fff, RZ, 0xc0, !PT ;  /* 0x00003fff04037812 */ /* 0x000fe200078ec0ff */
[----:B------:R-:W-:Y:S01]  /*d9f0*/  IMAD.MOV.U32 R4, RZ, RZ, R7 ;  /* 0x000000ffff047224 */ /* 0x000fe200078e0007 */
[----:B------:R-:W-:Y:S01]  /*da00*/  LOP3.LUT R0, R0, 0x3fff, RZ, 0xc0, !PT ;  /* 0x00003fff00007812 */ /* 0x000fe200078ec0ff */
[----:B------:R-:W-:Y:S01]  /*da10*/  IMAD.MOV.U32 R7, RZ, RZ, 0x40000040 ;  /* 0x40000040ff077424 */ /* 0x000fe200078e00ff */
[----:B------:R-:W-:Y:S02]  /*da20*/  LOP3.LUT R3, R3, 0x2000000, RZ, 0xfc, !PT ;  /* 0x0200000003037812 */ /* 0x000fe400078efcff */
[----:B------:R-:W-:Y:S01]  /*da30*/  LOP3.LUT R8, R0, 0x10000, RZ, 0xfc, !PT ;  /* 0x0001000000087812 */ /* 0x000fe200078efcff */
[----:B------:R-:W-:Y:S01]  /*da40*/  BSSY B6, `(.L_x_3529) ;  /* 0x0000038000067945 */ /* 0x000fe20003800000 */
[----:B------:R0:W-:Y:S01]  /*da50*/  STL.128 [R1+0x90], R4 ;  /* 0x0000900401007387 */ /* 0x0001e20000100c00 */
[----:B------:R-:W-:Y:S01]  /*da60*/  IADD3 R26, P6, R26, 0x58, RZ ;  /* 0x000000581a1a7810 */ /* 0x000fe20007fde0ff */
[----:B------:R-:W-:-:S02]  /*da70*/  IMAD.MOV.U32 R0, RZ, RZ, R221 ;  /* 0x000000ffff007224 */ /* 0x000fc400078e00dd */
[----:B------:R1:W-:Y:S01]  /*da80*/  STL.64 [R1+0x78], R8 ;  /* 0x0000780801007387 */ /* 0x0003e20000100a00 */
[----:B0-----:R-:W-:-:S03]  /*da90*/  IMAD.MOV.U32 R6, RZ, RZ, R3 ;  /* 0x000000ffff067224 */ /* 0x001fc600078e0003 */
[----:B------:R1:W5:Y:S01]  /*daa0*/  LDL R3, [R1+0x434] ;  /* 0x0004340001037983 */ /* 0x0003620000100800 */
[----:B------:R-:W-:Y:S02]  /*dab0*/  IMAD.MOV.U32 R4, RZ, RZ, R10 ;  /* 0x000000ffff047224 */ /* 0x000fe400078e000a */
[----:B------:R-:W-:-:S03]  /*dac0*/  IMAD.U32 R10, RZ, RZ, UR38 ;  /* 0x00000026ff0a7e24 */ /* 0x000fc6000f8e00ff */
[----:B------:R1:W-:Y:S01]  /*dad0*/  STL.128 [R1+0x80], R4 ;  /* 0x0000800401007387 */ /* 0x0003e20000100c00 */
[----:B------:R-:W-:Y:S02]  /*dae0*/  IADD3 R60, P5, R60, 0x60, RZ ;  /* 0x000000603c3c7810 */ /* 0x000fe40007fbe0ff */
[----:B------:R-:W-:Y:S01]  /*daf0*/  IADD3 R39, P2, R10, 0x74, RZ ;  /* 0x000000740a277810 */ /* 0x000fe20007f5e0ff */
[----:B------:R-:W-:Y:S01]  /*db00*/  IMAD.X R27, RZ, RZ, UR37, P6 ;  /* 0x00000025ff1b7e24 */ /* 0x000fe2000b0e06ff */
[----:B------:R-:W-:Y:S01]  /*db10*/  IADD3 R51, P1, R51, 0x68, RZ ;  /* 0x0000006833337810 */ /* 0x000fe20007f3e0ff */
[----:B------:R-:W-:Y:S01]  /*db20*/  IMAD.X R59, RZ, RZ, UR37, P5 ;  /* 0x00000025ff3b7e24 */ /* 0x000fe2000a8e06ff */
[----:B------:R-:W-:Y:S01]  /*db30*/  IADD3 R42, P4, R42, 0x78, RZ ;  /* 0x000000782a2a7810 */ /* 0x000fe20007f9e0ff */
[----:B------:R-:W-:Y:S01]  /*db40*/  IMAD.X R40, RZ, RZ, UR37, P2 ;  /* 0x00000025ff287e24 */ /* 0x000fe200090e06ff */
[----:B------:R-:W-:Y:S02]  /*db50*/  IADD3 R53, P3, R53, 0x80, RZ ;  /* 0x0000008035357810 */ /* 0x000fe40007f7e0ff */
[----:B------:R-:W-:-:S02]  /*db60*/  IADD3 R44, P2, R44, 0x88, RZ ;  /* 0x000000882c2c7810 */ /* 0x000fc40007f5e0ff */
[----:B------:R-:W-:Y:S02]  /*db70*/  IADD3 R48, P6, R48, 0x90, RZ ;  /* 0x0000009030307810 */ /* 0x000fe40007fde0ff */
[----:B------:R-:W-:Y:S01]  /*db80*/  IADD3 R34, P5, R34, 0x98, RZ ;  /* 0x0000009822227810 */ /* 0x000fe20007fbe0ff */
[----:B------:R-:W-:Y:S02]  /*db90*/  IMAD.X R50, RZ, RZ, UR37, P1 ;  /* 0x00000025ff327e24 */ /* 0x000fe400088e06ff */
[----:B------:R-:W-:Y:S02]  /*dba0*/  IMAD.X R41, RZ, RZ, UR37, P4 ;  /* 0x00000025ff297e24 */ /* 0x000fe4000a0e06ff */
[----:B------:R-:W-:Y:S02]  /*dbb0*/  IMAD.X R52, RZ, RZ, UR37, P3 ;  /* 0x00000025ff347e24 */ /* 0x000fe400098e06ff */
[----:B------:R-:W-:Y:S02]  /*dbc0*/  IMAD.X R43, RZ, RZ, UR37, P2 ;  /* 0x00000025ff2b7e24 */ /* 0x000fe400090e06ff */
[----:B------:R-:W-:-:S02]  /*dbd0*/  IMAD.X R49, RZ, RZ, UR37, P6 ;  /* 0x00000025ff317e24 */ /* 0x000fc4000b0e06ff */
[----:B------:R-:W-:Y:S01]  /*dbe0*/  IMAD.X R35, RZ, RZ, UR37, P5 ;  /* 0x00000025ff237e24 */ /* 0x000fe2000a8e06ff */
[----:B-1----:R-:W-:Y:S06]  /*dbf0*/  @!P0 BRA `(.L_x_3530) ;  /* 0x0000000000708947 */ /* 0x002fec0003800000 */
[----:B------:R-:W-:Y:S01]  /*dc00*/  MOV R14, 0x0 ;  /* 0x00000000000e7802 */ /* 0x000fe20000000f00 */
[----:B------:R-:W-:Y:S01]  /*dc10*/  ULDC.64 UR4, c[0x4][0x90] ;  /* 0x0100240000047ab9 */ /* 0x000fe20000000a00 */
[----:B------:R-:W-:Y:S01]  /*dc20*/  ULDC.64 UR6, c[0x4][0x98] ;  /* 0x0100260000067ab9 */ /* 0x000fe20000000a00 */
[----:B------:R-:W-:Y:S02]  /*dc30*/  IMAD.U32 R4, RZ, RZ, UR4 ;  /* 0x00000004ff047e24 */ /* 0x000fe4000f8e00ff */
[----:B------:R-:W-:Y:S01]  /*dc40*/  IMAD.U32 R5, RZ, RZ, UR5 ;  /* 0x00000005ff057e24 */ /* 0x000fe2000f8e00ff */
[----:B------:R-:W0:Y:S01]  /*dc50*/  LDC.64 R14, c[0x4][R14] ;  /* 0x010000000e0e7b82 */ /* 0x000e220000000a00 */
[----:B------:R-:W-:Y:S01]  /*dc60*/  ULDC.64 UR4, c[0x4][0x20] ;  /* 0x0100080000047ab9 */ /* 0x000fe20000000a00 */
[----:B------:R-:W-:Y:S02]  /*dc70*/  IMAD.U32 R6, RZ, RZ, UR6 ;  /* 0x00000006ff067e24 */ /* 0x000fe4000f8e00ff */
[----:B------:R-:W-:-:S02]  /*dc80*/  IMAD.U32 R7, RZ, RZ, UR7 ;  /* 0x00000007ff077e24 */ /* 0x000fc4000f8e00ff */
[----:B------:R-:W-:Y:S02]  /*dc90*/  IMAD.U32 R10, RZ, RZ, UR4 ;  /* 0x00000004ff0a7e24 */ /* 0x000fe4000f8e00ff */
[----:B------:R-:W-:Y:S02]  /*dca0*/  IMAD.U32 R11, RZ, RZ, UR5 ;  /* 0x00000005ff0b7e24 */ /* 0x000fe4000f8e00ff */
[----:B------:R-:W-:Y:S02]  /*dcb0*/  IMAD.MOV.U32 R8, RZ, RZ, 0x70 ;  /* 0x00000070ff087424 */ /* 0x000fe400078e00ff */
[----:B-----5:R-:W-:Y:S02]  /*dcc0*/  IMAD.MOV.U32 R12, RZ, RZ, 0x1 ;  /* 0x00000001ff0c7424 */ /* 0x020fe400078e00ff */
[----:B------:R-:W-:-:S07]  /*dcd0*/  IMAD.MOV.U32 R13, RZ, RZ, RZ ;  /* 0x000000ffff0d7224 */ /* 0x000fce00078e00ff */
[----:B------:R-:W-:-:S07]  /*dce0*/  LEPC R20, `(.L_x_3531) ;  /* 0x000000001014794e */ /* 0x000fce0000000000 */
[----:B0-----:R-:W-:Y:S05]  /*dcf0*/  CALL.ABS.NOINC R14 ;  /* 0x000000000e007343 */ /* 0x001fea0003c00000 */
.L_x_3531:
        /* <DEDUP_REMOVED lines=12> */
.L_x_3530:
[----:B------:R-:W-:Y:S05]  /*ddc0*/  BSYNC B6 ;  /* 0x0000000000067941 */ /* 0x000fea0003800000 */
.L_x_3529:
[----:B-----5:R-:W-:Y:S01]  /*ddd0*/  SHF.R.S32.HI R4, RZ, 0x1f, R3 ;  /* 0x0000001fff047819 */ /* 0x020fe20000011403 */
[----:B------:R-:W-:Y:S01]  /*dde0*/  UIADD3 UR6, UP0, UR38, 0xfc, URZ ;  /* 0x000000fc26067890 */ /* 0x000fe2000ff1e03f */
[----:B------:R-:W0:Y:S01]  /*ddf0*/  LDC.64 R28, c[0x0][0xad8] ;  /* 0x0002b600ff1c7b82 */ /* 0x000e220000000a00 */
[----:B------:R-:W-:Y:S01]  /*de00*/  UIADD3 UR4, UP1, UR38, 0x70, URZ ;  /* 0x0000007026047890 */ /* 0x000fe2000ff3e03f */
[----:B------:R-:W-:Y:S01]  /*de10*/  LEA.HI R4, R4, R3, RZ, 0x3 ;  /* 0x0000000304047211 */ /* 0x000fe200078f18ff */
[----:B------:R-:W-:Y:S01]  /*de20*/  UIADD3.X UR7, URZ, UR37, URZ, UP0, !UPT ;  /* 0x000000253f077290 */ /* 0x000fe200087fe43f */
[----:B------:R-:W-:Y:S01]  /*de30*/  IMAD.MOV.U32 R15, RZ, RZ, 0x2 ;  /* 0x00000002ff0f7424 */ /* 0x000fe200078e00ff */
[----:B------:R-:W-:Y:S01]  /*de40*/  UIADD3.X UR5, URZ, UR37, URZ, UP1, !UPT ;  /* 0x000000253f057290 */ /* 0x000fe20008ffe43f */
[C---:B------:R-:W-:Y:S01]  /*de50*/  LOP3.LUT R6, R4.reuse, 0xfffffff8, RZ, 0xc0, !PT ;  /* 0xfffffff804067812 */ /* 0x040fe200078ec0ff */
[----:B------:R-:W-:Y:S01]  /*de60*/  IMAD.SHL.U32 R4, R4, 0x40, RZ ;  /* 0x0000004004047824 */ /* 0x000fe200078e00ff */
[----:B------:R-:W1:Y:S01]  /*de70*/  LDC.64 R20, c[0x0][0xae0] ;  /* 0x0002b800ff147b82 */ /* 0x000e620000000a00 */
[----:B------:R-:W-:Y:S01]  /*de80*/  IMAD.U32 R8, RZ, RZ, UR4 ;  /* 0x00000004ff087e24 */ /* 0x000fe2000f8e00ff */
[----:B------:R-:W-:Y:S01]  /*de90*/  UIADD3 UR4, UP1, UR38, 0xa0, URZ ;  /* 0x000000a026047890 */ /* 0x000fe2000ff3e03f */
[----:B------:R-:W-:Y:S01]  /*dea0*/  IMAD.IADD R10, R3, 0x1, -R6 ;  /* 0x00000001030a7824 */ /* 0x000fe200078e0a06 */
[----:B------:R-:W-:Y:S01]  /*deb0*/  LOP3.LUT R9, R4, 0xfffffe00, RZ, 0xc0, !PT ;  /* 0xfffffe0004097812 */ /* 0x000fe200078ec0ff */
[----:B------:R-:W-:Y:S01]  /*dec0*/  IMAD.U32 R6, RZ, RZ, UR6 ;  /* 0x00000006ff067e24 */ /* 0x000fe2000f8e00ff */
[----:B------:R-:W-:Y:S01]  /*ded0*/  STL.64 [R1+0xc0], R26 ;  /* 0x0000c01a01007387 */ /* 0x000fe20000100a00 */
[C---:B------:R-:W-:Y:S01]  /*dee0*/  IMAD.SHL.U32 R3, R10.reuse, 0x40, RZ ;  /* 0x000000400a037824 */ /* 0x040fe200078e00ff */
[C---:B------:R-:W-:Y:S01]  /*def0*/  LOP3.LUT P0, RZ, R10.reuse, 0x2, RZ, 0xc0, !PT ;  /* 0x000000020aff7812 */ /* 0x040fe2000780c0ff */
[----:B------:R-:W-:Y:S01]  /*df00*/  IMAD.MOV.U32 R4, RZ, RZ, R6 ;  /* 0x000000ffff047224 */ /* 0x000fe200078e0006 */
[----:B------:R-:W-:Y:S01]  /*df10*/  LOP3.LUT P1, RZ, R10, 0x4, RZ, 0xc0, !PT ;  /* 0x000000040aff7812 */ /* 0x000fe2000782c0ff */
[----:B------:R-:W-:Y:S01]  /*df20*/  IMAD R9, R0, 0x400, R9 ;  /* 0x0000040000097824 */ /* 0x000fe200078e0209 */
[----:B------:R-:W-:Y:S01]  /*df30*/  LOP3.LUT R3, R3, 0x1c0, RZ, 0xc0, !PT ;  /* 0x000001c003037812 */ /* 0x000fe200078ec0ff */
[----:B------:R-:W-:Y:S01]  /*df40*/  IMAD.U32 R5, RZ, RZ, UR7 ;  /* 0x00000007ff057e24 */ /* 0x000fe2000f8e00ff */
[----:B------:R-:W-:Y:S01]  /*df50*/  UIADD3 UR6, UP0, UR38, 0xb0, URZ ;  /* 0x000000b026067890 */ /* 0x000fe2000ff1e03f */
[----:B------:R-:W-:Y:S01]  /*df60*/  IMAD.U32 R7, RZ, RZ, UR5 ;  /* 0x00000005ff077e24 */ /* 0x000fe2000f8e00ff */
[----:B------:R-:W-:Y:S01]  /*df70*/  LOP3.LUT R11, R3, 0x8, R12, 0xf8, !PT ;  /* 0x00000008030b7812 */ /* 0x000fe200078ef80c */
[----:B------:R-:W-:Y:S01]  /*df80*/  IMAD.MOV.U32 R6, RZ, RZ, R8 ;  /* 0x000000ffff067224 */ /* 0x000fe200078e0008 */
[----:B------:R-:W-:Y:S01]  /*df90*/  SHF.R.U32.HI R12, RZ, 0x3, R3 ;  /* 0x00000003ff0c7819 */ /* 0x000fe20000011603 */
[----:B------:R-:W-:Y:S01]  /*dfa0*/  UIADD3.X UR5, URZ, UR37, URZ, UP1, !UPT ;  /* 0x000000253f057290 */ /* 0x000fe20008ffe43f */
[----:B------:R-:W-:Y:S01]  /*dfb0*/  IMAD.MOV.U32 R54, RZ, RZ, 0x10 ;  /* 0x00000010ff367424 */ /* 0x000fe200078e00ff */
[----:B------:R-:W-:Y:S01]  /*dfc0*/  UIADD3.X UR7, URZ, UR37, URZ, UP0, !UPT ;  /* 0x000000253f077290 */ /* 0x000fe200087fe43f */
[----:B------:R-:W-:Y:S01]  /*dfd0*/  LOP3.LUT R0, R11, R12, RZ, 0x3c, !PT ;  /* 0x0000000c0b007212 */ /* 0x000fe200078e3cff */
[----:B------:R2:W-:Y:S01]  /*dfe0*/  STL.128 [R1+0x100], R4 ;  /* 0x0001000401007387 */ /* 0x0005e20000100c00 */
[----:B------:R-:W3:Y:S01]  /*dff0*/  LDC.64 R12, c[0x0][0xad0] ;  /* 0x0002b400ff0c7b82 */ /* 0x000ee20000000a00 */
[----:B------:R-:W-:Y:S01]  /*e000*/  IMAD.MOV.U32 R8, RZ, RZ, R39 ;  /* 0x000000ffff087224 */ /* 0x000fe200078e0027 */
[----:B------:R-:W-:Y:S01]  /*e010*/  SEL R54, R54, 0xfffffff0, !P0 ;  /* 0xfffffff036367807 */ /* 0x000fe20004000000 */
[----:B------:R-:W-:Y:S01]  /*e020*/  IMAD.IADD R0, R9, 0x1, R0 ;  /* 0x0000000109007824 */ /* 0x000fe200078e0200 */
[----:B------:R-:W-:Y:S01]  /*e030*/  STL.64 [R1+0xb0], R192 ;  /* 0x0000b0c001007387 */ /* 0x000fe20000100a00 */
[----:B------:R-:W-:-:S02]  /*e040*/  IMAD.MOV.U32 R9, RZ, RZ, R40 ;  /* 0x000000ffff097224 */ /* 0x000fc400078e0028 */
[----:B------:R-:W-:Y:S01]  /*e050*/  IMAD.WIDE.U32 R14, R0, R15, UR44 ;  /* 0x0000002c000e7e25 */ /* 0x000fe2000f8e000f */
[----:B------:R-:W-:Y:S03]  /*e060*/  STL.U8 [R1+0xc8], RZ ;  /* 0x0000c8ff01007387 */ /* 0x000fe60000100000 */
[----:B------:R-:W-:Y:S01]  /*e070*/  IMAD.U32 R10, RZ, RZ, UR4 ;  /* 0x00000004ff0a7e24 */ /* 0x000fe2000f8e00ff */
[----:B------:R-:W-:Y:S01]  /*e080*/  IADD3 R14, P0, R14, 0x36400, RZ ;  /* 0x000364000e0e7810 */ /* 0x000fe20007f1e0ff */
[----:B------:R-:W-:Y:S01]  /*e090*/  IMAD.U32 R11, RZ, RZ, UR5 ;  /* 0x00000005ff0b7e24 */ /* 0x000fe2000f8e00ff */
[----:B------:R-:W-:Y:S01]  /*e0a0*/  STL.U8 [R1+0x120], RZ ;  /* 0x000120ff01007387 */ /* 0x000fe20000100000 */
[----:B--2---:R-:W2:Y:S01]  /*e0b0*/  LDC R6, c[0x0][0x450] ;  /* 0x00011400ff067b82 */ /* 0x004ea20000000800 */
[----:B------:R-:W-:Y:S01]  /*e0c0*/  IMAD.MOV.U32 R55, RZ, RZ, 0x20 ;  /* 0x00000020ff377424 */ /* 0x000fe200078e00ff */
[----:B------:R-:W-:Y:S01]  /*e0d0*/  ULDC UR4, c[0x0][0x3f4] ;  /* 0x0000fd0000047ab9 */ /* 0x000fe20000000800 */
[----:B------:R4:W-:Y:S01]  /*e0e0*/  STL.128 [R1+0x110], R8 ;  /* 0x0001100801007387 */ /* 0x0009e20000100c00 */
[----:B------:R-:W-:Y:S01]  /*e0f0*/  IMAD.X R15, RZ, RZ, R15, P0 ;  /* 0x000000ffff0f7224 */ /* 0x000fe200000e060f */
[----:B------:R-:W-:Y:S01]  /*e100*/  ISETP.LT.AND P0, PT, RZ, UR4, PT ;  /* 0x00000004ff007c0c */ /* 0x000fe2000bf01270 */
[----:B0-----:R-:W-:Y:S01]  /*e110*/  IMAD.MOV.U32 R27, RZ, RZ, R28 ;  /* 0x000000ffff1b7224 */ /* 0x001fe200078e001c */
[----:B------:R-:W-:Y:S01]  /*e120*/  SEL R55, R55, 0xffffffe0, !P1 ;  /* 0xffffffe037377807 */ /* 0x000fe20004800000 */
[----:B------:R-:W2:Y:S01]  /*e130*/  LDC.64 R4, c[0x0][0x448] ;  /* 0x00011200ff047b82 */ /* 0x000ea20000000a00 */
[----:B---3--:R-:W-:Y:S01]  /*e140*/  IMAD.MOV.U32 R26, RZ, RZ, R13 ;  /* 0x000000ffff1a7224 */ /* 0x008fe200078e000d */
[----:B------:R-:W-:Y:S01]  /*e150*/  STL.64 [R1+0xa8], R14 ;  /* 0x0000a80e01007387 */ /* 0x000fe20000100a00 */
[----:B------:R-:W-:-:S02]  /*e160*/  IMAD.MOV.U32 R7, RZ, RZ, R12 ;  /* 0x000000ffff077224 */ /* 0x000fc400078e000c */
[----:B------:R-:W-:Y:S01]  /*e170*/  VIADD R229, R45, 0xffffff80 ;  /* 0xffffff802de57836 */ /* 0x000fe20000000000 */
[----:B------:R-:W-:Y:S01]  /*e180*/  STL.64 [R1+0xa0], R54 ;  /* 0x0000a03601007387 */ /* 0x000fe20000100a00 */
[----:B------:R-:W-:Y:S02]  /*e190*/  IMAD.U32 R46, RZ, RZ, UR6 ;  /* 0x00000006ff2e7e24 */ /* 0x000fe4000f8e00ff */
[----:B------:R-:W-:Y:S01]  /*e1a0*/  IMAD.U32 R47, RZ, RZ, UR7 ;  /* 0x00000007ff2f7e24 */ /* 0x000fe2000f8e00ff */
[----:B------:R-:W-:Y:S01]  /*e1b0*/  STL.128 [R1+0xd0], R24 ;  /* 0x0000d01801007387 */ /* 0x000fe20000100c00 */
[----:B----4-:R-:W-:Y:S02]  /*e1c0*/  IMAD.MOV.U32 R8, RZ, RZ, RZ ;  /* 0x000000ffff087224 */ /* 0x010fe400078e00ff */
[----:B------:R-:W-:Y:S01]  /*e1d0*/  IMAD.MOV.U32 R9, RZ, RZ, R29 ;  /* 0x000000ffff097224 */ /* 0x000fe200078e001d */
[----:B------:R-:W-:Y:S01]  /*e1e0*/  STL [R1+0xcc], R229 ;  /* 0x0000cce501007387 */ /* 0x000fe20000100800 */
[----:B-1----:R-:W-:-:S02]  /*e1f0*/  IMAD.MOV.U32 R10, RZ, RZ, R20 ;  /* 0x000000ffff0a7224 */ /* 0x002fc400078e0014 */
[----:B------:R-:W-:Y:S01]  /*e200*/  IMAD.MOV.U32 R11, RZ, RZ, R21 ;  /* 0x000000ffff0b7224 */ /* 0x000fe200078e0015 */
[----:B------:R0:W-:Y:S01]  /*e210*/  STL.64 [R1+0xb8], R46 ;  /* 0x0000b82e01007387 */ /* 0x0001e20000100a00 */
[----:B------:R-:W-:Y:S02]  /*e220*/  IMAD.U32 R28, RZ, RZ, UR38 ;  /* 0x00000026ff1c7e24 */ /* 0x000fe4000f8e00ff */
[----:B------:R-:W-:Y:S01]  /*e230*/  IMAD.U32 R39, RZ, RZ, UR38 ;  /* 0x00000026ff277e24 */ /* 0x000fe2000f8e00ff */
[----:B------:R1:W-:Y:S01]  /*e240*/  STL.128 [R1+0xe0], R8 ;  /* 0x0000e00801007387 */ /* 0x0003e20000100c00 */
[----:B------:R-:W-:Y:S01]  /*e250*/  IMAD.U32 R63, RZ, RZ, UR38 ;  /* 0x00000026ff3f7e24 */ /* 0x000fe2000f8e00ff */
[----:B------:R-:W-:Y:S01]  /*e260*/  IADD3 R28, P1, R28, 0x120, RZ ;  /* 0x000001201c1c7810 */ /* 0x000fe20007f3e0ff */
[----:B------:R-:W-:Y:S01]  /*e270*/  IMAD.U32 R45, RZ, RZ, UR38 ;  /* 0x00000026ff2d7e24 */ /* 0x000fe2000f8e00ff */
[----:B--2---:R1:W-:Y:S01]  /*e280*/  STL.128 [R1+0xf0], R4 ;  /* 0x0000f00401007387 */ /* 0x0043e20000100c00 */
[----:B------:R-:W-:Y:S01]  /*e290*/  IMAD.U32 R40, RZ, RZ, UR38 ;  /* 0x00000026ff287e24 */ /* 0x000fe2000f8e00ff */
[----:B------:R-:W-:Y:S01]  /*e2a0*/  IADD3 R39, P2, R39, 0xcc, RZ ;  /* 0x000000cc27277810 */ /* 0x000fe20007f5e0ff */
[----:B------:R-:W-:Y:S01]  /*e2b0*/  IMAD.X R29, RZ, RZ, UR37, P1 ;  /* 0x00000025ff1d7e24 */ /* 0x000fe200088e06ff */
[----:B------:R-:W-:Y:S01]  /*e2c0*/  IADD3 R63, P3, R63, 0xc8, RZ ;  /* 0x000000c83f3f7810 */ /* 0x000fe20007f7e0ff */
[----:B0-----:R-:W-:Y:S01]  /*e2d0*/  IMAD.U32 R47, RZ, RZ, UR38 ;  /* 0x00000026ff2f7e24 */ /* 0x001fe2000f8e00ff */
[----:B------:R-:W-:Y:S01]  /*e2e0*/  IADD3 R45, P4, R45, 0xb8, RZ ;  /* 0x000000b82d2d7810 */ /* 0x000fe20007f9e0ff */
[----:B------:R-:W-:Y:S01]  /*e2f0*/  IMAD.X R46, RZ, RZ, UR37, P2 ;  /* 0x00000025ff2e7e24 */ /* 0x000fe200090e06ff */
[----:B------:R-:W-:Y:S01]  /*e300*/  IADD3 R40, P6, R40, 0x108, RZ ;  /* 0x0000010828287810 */ /* 0x000fe20007fde0ff */
[----:B------:R-:W-:Y:S01]  /*e310*/  IMAD.X R64, RZ, RZ, UR37, P3 ;  /* 0x00000025ff407e24 */ /* 0x000fe200098e06ff */
[----:B------:R-:W-:Y:S01]  /*e320*/  IADD3 R47, P5, R47, 0x100, RZ ;  /* 0x000001002f2f7810 */ /* 0x000fe20007fbe0ff */
[----:B------:R-:W-:-:S02]  /*e330*/  IMAD.X R61, RZ, RZ, UR37, P4 ;  /* 0x00000025ff3d7e24 */ /* 0x000fc4000a0e06ff */
[----:B------:R-:W-:Y:S02]  /*e340*/  IMAD.X R58, RZ, RZ, UR37, P6 ;  /* 0x00000025ff3a7e24 */ /* 0x000fe4000b0e06ff */
[----:B------:R-:W-:Y:S01]  /*e350*/  IMAD.X R62, RZ, RZ, UR37, P5 ;  /* 0x00000025ff3e7e24 */ /* 0x000fe2000a8e06ff */
[----:B-1----:R-:W-:Y:S07]  /*e360*/  @P0 BRA `(.L_x_3532) ;  /* 0x0000000000400947 */ /* 0x002fee0003800000 */
        /* <DEDUP_REMOVED lines=10> */
.L_x_3535:
[----:B-1----:R1:W2:Y:S02]  /*e410*/  SYNCS.PHASECHK.TRANS64.TRYWAIT P0, [R2+URZ+0x38800], R3 ;  /* 0x03880003020075a7 */ /* 0x0022a4000800017f */
[----:B--2---:R-:W-:Y:S05]  /*e420*/  @!P0 NANOSLEEP.SYNCS 0x989680 ;  /* 0x009896800000895d */ /* 0x004fea0003900000 */
[----:B------:R-:W2:Y:S02]  /*e430*/  @!P0 SYNCS.PHASECHK.TRANS64 P0, [R2+URZ+0x38800], R3 ;  /* 0x03880003020085a7 */ /* 0x000ea4000800007f */
[----:B--2---:R-:W-:Y:S05]  /*e440*/  @!P0 BRA `(.L_x_3535) ;  /* 0xfffffffc00f08947 */ /* 0x004fea000383ffff */
.L_x_3534:
[----:B------:R-:W-:Y:S05]  /*e450*/  BSYNC B0 ;  /* 0x0000000000007941 */ /* 0x000fea0003800000 */
.L_x_3533:
[----:B------:R-:W-:Y:S05]  /*e460*/  BRA `(.L_x_3536) ;  /* 0x0000002c00ac7947 */ /* 0x000fea0003800000 */
.L_x_3532:
[----:B------:R-:W-:Y:S01]  /*e470*/  LOP3.LUT P0, RZ, R65, 0x3ff, RZ, 0xc0, !PT ;  /* 0x000003ff41ff7812 */ /* 0x000fe2000780c0ff */
[----:B------:R-:W-:Y:S01]  /*e480*/  ULDC.64 UR4, c[0x0][0x3f8] ;  /* 0x0000fe0000047ab9 */ /* 0x000fe20000000a00 */
[----:B------:R-:W-:Y:S01]  /*e490*/  SHF.R.S32.HI R0, RZ, 0x1f, R36 ;  /* 0x0000001fff007819 */ /* 0x000fe20000011424 */
[----:B------:R-:W-:Y:S01]  /*e4a0*/  ULDC.64 UR6, c[0x0][0x408] ;  /* 0x0001020000067ab9 */ /* 0x000fe20000000a00 */
[----:B------:R-:W-:Y:S01]  /*e4b0*/  IMAD.WIDE.U32 R26, R36, UR4, RZ ;  /* 0x00000004241a7c25 */ /* 0x000fe2000f8e00ff */
[----:B------:R-:W-:Y:S03]  /*e4c0*/  BSSY B6, `(.L_x_3537) ;  /* 0x0000019000067945 */ /* 0x000fe60003800000 */
        /* <DEDUP_REMOVED lines=24> */
.L_x_3538:
[----:B------:R-:W-:Y:S05]  /*e650*/  BSYNC B6 ;  /* 0x0000000000067941 */ /* 0x000fea0003800000 */
.L_x_3537:
[----:B------:R-:W2:Y:S01]  /*e660*/  LDL R3, [R1+0x50] ;  /* 0x0000500001037983 */ /* 0x000ea20000100800 */
[----:B------:R-:W-:Y:S01]  /*e670*/  ULDC.U8 UR4, c[0x0][0x410] ;  /* 0x0001040000047ab9 */ /* 0x000fe20000000000 */
[----:B------:R-:W-:Y:S01]  /*e680*/  BSSY B0, `(.L_x_3539) ;  /* 0x00002c1000007945 */ /* 0x000fe20003800000 */
[----:B------:R-:W-:Y:S01]  /*e690*/  ISETP.NE.AND P0, PT, RZ, UR4, PT ;  /* 0x00000004ff007c0c */ /* 0x000fe2000bf05270 */
[----:B--2---:R-:W-:-:S12]  /*e6a0*/  IMAD R0, R3, 0x40, R152 ;  /* 0x0000004003007824 */ /* 0x004fd800078e0298 */
[----:B------:R-:W-:Y:S05]  /*e6b0*/  @!P0 BRA `(.L_x_3540) ;  /* 0x0000001400b08947 */ /* 0x000fea0003800000 */
[----:B------:R-:W2:Y:S01]  /*e6c0*/  LDL R20, [R1+0x410] ;  /* 0x0004100001147983 */ /* 0x000ea20000100800 */
[----:B------:R-:W0:Y:S01]  /*e6d0*/  LDC R69, c[0x0][0x448] ;  /* 0x00011200ff457b82 */ /* 0x000e220000000800 */
[----:B------:R-:W-:Y:S01]  /*e6e0*/  ULDC.64 UR4, c[0x0][0x3f8] ;  /* 0x0000fe0000047ab9 */ /* 0x000fe20000000a00 */
[----:B------:R-:W-:Y:S01]  /*e6f0*/  ULDC.64 UR6, c[0x0][0x408] ;  /* 0x0001020000067ab9 */ /* 0x000fe20000000a00 */
[----:B------:R-:W-:Y:S02]  /*e700*/  IMAD.MOV.U32 R27, RZ, RZ, R25 ;  /* 0x000000ffff1b7224 */ /* 0x000fe400078e0019 */
[----:B------:R-:W-:Y:S01]  /*e710*/  IMAD.MOV.U32 R55, RZ, RZ, R65 ;  /* 0x000000ffff377224 */ /* 0x000fe200078e0041 */
[----:B0-----:R-:W-:-:S13]  /*e720*/  ISETP.NE.AND P0, PT, R69, 0x1, PT ;  /* 0x000000014500780c */ /* 0x001fda0003f05270 */
[----:B------:R-:W0:Y:S08]  /*e730*/  @P0 LDC R4, c[0x0][0x44c] ;  /* 0x00011300ff040b82 */ /* 0x000e300000000800 */
[----:B------:R-:W1:Y:S01]  /*e740*/  @P0 LDC R5, c[0x0][0x450] ;  /* 0x00011400ff050b82 */ /* 0x000e620000000800 */
[----:B--2---:R-:W-:-:S04]  /*e750*/  IMAD R3, R20, 0x20, R0 ;  /* 0x0000002014037824 */ /* 0x004fc800078e0200 */
        /* <DEDUP_REMOVED lines=23> */
.L_x_3847:
        /* <DEDUP_REMOVED lines=8> */
[----:B------:R-:W3:Y:S01]  /*e950*/  LDL R11, [R1+0x41c] ;  /* 0x00041c00010b7983 */ /* 0x000ee20000100800 */
[----:B------:R-:W-:Y:S01]  /*e960*/  ULDC UR4, c[0x0][0x3f4] ;  /* 0x0000fd0000047ab9 */ /* 0x000fe20000000800 */
[----:B--2---:R-:W-:Y:S01]  /*e970*/  IMAD.MOV.U32 R4, RZ, RZ, R6 ;  /* 0x000000ffff047224 */ /* 0x004fe200078e0006 */
[----:B------:R-:W-:Y:S01]  /*e980*/  ISETP.GE.AND P2, PT, R154, UR4, PT ;  /* 0x000000049a007c0c */ /* 0x000fe2000bf46270 */
[----:B-1----:R-:W-:Y:S01]  /*e990*/  IMAD.MOV.U32 R5, RZ, RZ, R3 ;  /* 0x000000ffff057224 */ /* 0x002fe200078e0003 */
[----:B------:R-:W-:Y:S02]  /*e9a0*/  ISETP.GE.AND P3, PT, R160, UR4, PT ;  /* 0x00000004a0007c0c */ /* 0x000fe4000bf66270 */
[----:B------:R-:W-:-:S09]  /*e9b0*/  CS2R R54, SRZ ;  /* 0x0000000000367805 */ /* 0x000fd2000001ff00 */
[----:B------:R-:W-:-:S04]  /*e9c0*/  @!P2 IMAD.WIDE R4, R154, 0x2, R4 ;  /* 0x000000029a04a825 */ /* 0x000fc800078e0204 */
[----:B------:R-:W-:Y:S01]  /*e9d0*/  @!P3 IMAD.SHL.U32 R9, R160, 0x2, RZ ;  /* 0x00000002a009b824 */ /* 0x000fe200078e00ff */
[----:B------:R1:W5:Y:S01]  /*e9e0*/  @!P2 LD.E.64 R54, desc[UR46][R4.64] ;  /* 0x0000002e0436a980 */ /* 0x000362000c101b00 */
[----:B------:R-:W-:Y:S02]  /*e9f0*/  CS2R R66, SRZ ;  /* 0x0000000000427805 */ /* 0x000fe4000001ff00 */
[----:B------:R-:W-:Y:S02]  /*ea00*/  CS2R R24, SRZ ;  /* 0x0000000000187805 */ /* 0x000fe4000001ff00 */
[----:B------:R-:W-:Y:S02]  /*ea10*/  CS2R R26, SRZ ;  /* 0x00000000001a7805 */ /* 0x000fe4000001ff00 */
[-C--:B-1----:R-:W-:Y:S02]  /*ea20*/  @!P3 IADD3 R4, P0, R6, R9.reuse, RZ ;  /* 0x000000090604b210 */ /* 0x082fe40007f1e0ff */
[----:B----4-:R-:W-:Y:S01]  /*ea30*/  @!P3 IADD3 R6, P1, R8, R9, RZ ;  /* 0x000000090806b210 */ /* 0x010fe20007f3e0ff */
[----:B---3--:R-:W-:-:S02]  /*ea40*/  IMAD.MOV.U32 R9, RZ, RZ, R7 ;  /* 0x000000ffff097224 */ /* 0x008fc400078e0007 */
[----:B------:R-:W-:-:S05]  /*ea50*/  @!P2 IMAD.WIDE R8, R154, 0x2, R8 ;  /* 0x000000029a08a825 */ /* 0x000fca00078e0208 */
[----:B------:R1:W5:Y:S01]  /*ea60*/  @!P2 LD.E.64 R66, desc[UR46][R8.64] ;  /* 0x0000002e0842a980 */ /* 0x000362000c101b00 */
[----:B------:R-:W-:-:S05]  /*ea70*/  @!P3 SHF.L.U64.HI R12, R160, 0x1, R11 ;  /* 0x00000001a00cb819 */ /* 0x000fca000001020b */
[--C-:B------:R-:W-:Y:S02]  /*ea80*/  @!P3 IMAD.X R5, R3, 0x1, R12.reuse, P0 ;  /* 0x000000010305b824 */ /* 0x100fe400000e060c */
[----:B------:R-:W-:-:S03]  /*ea90*/  @!P3 IMAD.X R7, R7, 0x1, R12, P1 ;  /* 0x000000010707b824 */ /* 0x000fc600008e060c */
[----:B------:R1:W5:Y:S04]  /*eaa0*/  @!P3 LD.E.64 R24, desc[UR46][R4.64] ;  /* 0x0000002e0418b980 */ /* 0x000368000c101b00 */
[----:B------:R1:W5:Y:S02]  /*eab0*/  @!P3 LD.E.64 R26, desc[UR46][R6.64] ;  /* 0x0000002e061ab980 */ /* 0x000364000c101b00 */
.L_x_3543:
[----:B------:R-:W-:Y:S05]  /*eac0*/  BSYNC B1 ;  /* 0x0000000000017941 */ /* 0x000fea0003800000 */
.L_x_3542:
[----:B-1---5:R-:W-:Y:S01]  /*ead0*/  IMAD.MOV.U32 R3, RZ, RZ, R24 ;  /* 0x000000ffff037224 */ /* 0x022fe200078e0018 */
[----:B------:R-:W-:Y:S01]  /*eae0*/  UMOV UR4, 0xffffffff ;  /* 0xffffffff00047882 */ /* 0x000fe20000000000 */
[----:B------:R-:W-:Y:S01]  /*eaf0*/  IMAD.MOV.U32 R4, RZ, RZ, R25 ;  /* 0x000000ffff047224 */ /* 0x000fe200078e0019 */
[----:B------:R-:W-:Y:S01]  /*eb00*/  CS2R R20, SRZ ;  /* 0x0000000000147805 */ /* 0x000fe2000001ff00 */
[----:B------:R-:W-:Y:S01]  /*eb10*/  IMAD.MOV.U32 R5, RZ, RZ, R54 ;  /* 0x000000ffff057224 */ /* 0x000fe200078e0036 */
[----:B------:R-:W-:Y:S01]  /*eb20*/  PRMT R75, R3, 0x7610, R75 ;  /* 0x00007610034b7816 */ /* 0x000fe2000000004b */
[----:B--2---:R-:W-:Y:S01]  /*eb30*/  IMAD.MOV.U32 R6, RZ, RZ, R55 ;  /* 0x000000ffff067224 */ /* 0x004fe200078e0037 */
        /* <DEDUP_REMOVED lines=11> */
[----:B------:R-:W-:Y:S06]  /*ebf0*/  BRA.DIV UR4, `(.L_x_3544) ;  /* 0x0000027604d47947 */ /* 0x000fec000b800000 */
[----:B------:R1:W2:Y:S04]  /*ec00*/  SHFL.IDX PT, R3, R36, 0x1, 0x1c1f ;  /* 0x003c1f0024037f89 */ /* 0x0002a800000e0000 */
[----:B------:R1:W0:Y:S04]  /*ec10*/  SHFL.IDX PT, R6, R10, 0x1, 0x1c1f ;  /* 0x003c1f000a067f89 */ /* 0x00022800000e0000 */
[----:B---3--:R1:W3:Y:S04]  /*ec20*/  SHFL.IDX PT, R7, R68, 0x1, 0x1c1f ;  /* 0x003c1f0044077f89 */ /* 0x0082e800000e0000 */
[----:B------:R1:W0:Y:S02]  /*ec30*/  SHFL.IDX PT, R14, R65, 0x1, 0x1c1f ;  /* 0x003c1f00410e7f89 */ /* 0x00022400000e0000 */
.L_x_3853:
[----:B------:R-:W5:Y:S01]  /*ec40*/  LDL R5, [R1+0x1d4] ;  /* 0x0001d40001057983 */ /* 0x000f620000100800 */
[----:B------:R-:W-:Y:S01]  /*ec50*/  VIADD R0, R0, 0x20 ;  /* 0x0000002000007836 */ /* 0x000fe20000000000 */
[----:B------:R-:W-:Y:S01]  /*ec60*/  BSSY B1, `(.L_x_3545) ;  /* 0x0000022000017945 */ /* 0x000fe20003800000 */
[----:B01----:R-:W-:Y:S02]  /*ec70*/  CS2R R10, SRZ ;  /* 0x00000000000a7805 */ /* 0x003fe4000001ff00 */
[----:B----4-:R-:W-:Y:S02]  /*ec80*/  CS2R R8, SRZ ;  /* 0x0000000000087805 */ /* 0x010fe4000001ff00 */
[----:B------:R-:W-:Y:S02]  /*ec90*/  CS2R R12, SRZ ;  /* 0x00000000000c7805 */ /* 0x000fe4000001ff00 */
[----:B------:R-:W-:Y:S02]  /*eca0*/  ISETP.GE.AND P0, PT, R0, R69, PT ;  /* 0x000000450000720c */ /* 0x000fe40003f06270 */
[----:B-----5:R-:W-:-:S04]  /*ecb0*/  LEA.HI R4, R5, R5, RZ, 0x1 ;  /* 0x0000000505047211 */ /* 0x020fc800078f08ff */
[----:B------:R-:W-:-:S05]  /*ecc0*/  LOP3.LUT R4, R4, 0xfffffffe, RZ, 0xc0, !PT ;  /* 0xfffffffe04047812 */ /* 0x000fca00078ec0ff */
[----:B------:R-:W-:-:S05]  /*ecd0*/  IMAD.IADD R4, R5, 0x1, -R4 ;  /* 0x0000000105047824 */ /* 0x000fca00078e0a04 */
[----:B------:R-:W-:Y:S01]  /*ece0*/  SHF.L.U32 R65, R4, 0x1f, RZ ;  /* 0x0000001f04417819 */ /* 0x000fe200000006ff */
[----:B------:R-:W-:Y:S06]  /*ecf0*/  @P0 BRA `(.L_x_3546) ;  /* 0x0000000000600947 */ /* 0x000fec0003800000 */
[----:B------:R-:W4:Y:S01]  /*ed00*/  LDL R15, [R1+0x41c] ;  /* 0x00041c00010f7983 */ /* 0x000f220000100800 */
[----:B------:R-:W-:Y:S01]  /*ed10*/  ULDC UR4, c[0x0][0x3f4] ;  /* 0x0000fd0000047ab9 */ /* 0x000fe20000000800 */
[----:B------:R-:W-:Y:S01]  /*ed20*/  IMAD.MOV.U32 R4, RZ, RZ, R6 ;  /* 0x000000ffff047224 */ /* 0x000fe200078e0006 */
[----:B------:R-:W-:Y:S01]  /*ed30*/  ISETP.GE.AND P2, PT, R154, UR4, PT ;  /* 0x000000049a007c0c */ /* 0x000fe2000bf46270 */
[----:B--2---:R-:W-:Y:S01]  /*ed40*/  IMAD.MOV.U32 R5, RZ, RZ, R3 ;  /* 0x000000ffff057224 */ /* 0x004fe200078e0003 */
[----:B------:R-:W-:Y:S02]  /*ed50*/  ISETP.GE.AND P3, PT, R160, UR4, PT ;  /* 0x00000004a0007c0c */ /* 0x000fe4000bf66270 */
[----:B------:R-:W-:Y:S01]  /*ed60*/  CS2R R10, SRZ ;  /* 0x00000000000a7805 */ /* 0x000fe2000001ff00 */
[----:B------:R-:W-:-:S08]  /*ed70*/  IMAD.MOV.U32 R8, RZ, RZ, R14 ;  /* 0x000000ffff087224 */ /* 0x000fd000078e000e */
[----:B------:R-:W-:-:S04]  /*ed80*/  @!P2 IMAD.WIDE R4, R154, 0x2, R4 ;  /* 0x000000029a04a825 */ /* 0x000fc800078e0204 */
[----:B------:R-:W-:Y:S01]  /*ed90*/  @!P3 IMAD.SHL.U32 R9, R160, 0x2, RZ ;  /* 0x00000002a009b824 */ /* 0x000fe200078e00ff */
[----:B------:R0:W5:Y:S01]  /*eda0*/  @!P2 LD.E.64 R10, desc[UR46][R4.64] ;  /* 0x0000002e040aa980 */ /* 0x000162000c101b00 */
[----:B------:R-:W-:Y:S02]  /*edb0*/  CS2R R12, SRZ ;  /* 0x00000000000c7805 */ /* 0x000fe4000001ff00 */
[----:B------:R-:W-:Y:S02]  /*edc0*/  CS2R R20, SRZ ;  /* 0x0000000000147805 */ /* 0x000fe4000001ff00 */
[-C--:B0-----:R-:W-:Y:S02]  /*edd0*/  @!P3 IADD3 R4, P0, R6, R9.reuse, RZ ;  /* 0x000000090604b210 */ /* 0x081fe40007f1e0ff */
[----:B------:R-:W-:Y:S01]  /*ede0*/  @!P3 IADD3 R6, P1, R14, R9, RZ ;  /* 0x000000090e06b210 */ /* 0x000fe20007f3e0ff */
[----:B---3--:R-:W-:Y:S01]  /*edf0*/  IMAD.MOV.U32 R9, RZ, RZ, R7 ;  /* 0x000000ffff097224 */ /* 0x008fe200078e0007 */
[----:B----4-:R-:W-:Y:S01]  /*ee00*/  @!P3 SHF.L.U64.HI R0, R160, 0x1, R15 ;  /* 0x00000001a000b819 */ /* 0x010fe2000001020f */
[----:B------:R-:W-:Y:S01]  /*ee10*/  @!P2 IMAD.WIDE R14, R154, 0x2, R8 ;  /* 0x000000029a0ea825 */ /* 0x000fe200078e0208 */
[----:B------:R-:W-:-:S03]  /*ee20*/  CS2R R8, SRZ ;  /* 0x0000000000087805 */ /* 0x000fc6000001ff00 */
[--C-:B------:R-:W-:Y:S01]  /*ee30*/  @!P3 IMAD.X R5, R3, 0x1, R0.reuse, P0 ;  /* 0x000000010305b824 */ /* 0x100fe200000e0600 */
[----:B------:R0:W5:Y:S01]  /*ee40*/  @!P2 LD.E.64 R12, desc[UR46][R14.64] ;  /* 0x0000002e0e0ca980 */ /* 0x000162000c101b00 */
[----:B------:R-:W-:-:S03]  /*ee50*/  @!P3 IMAD.X R7, R7, 0x1, R0, P1 ;  /* 0x000000010707b824 */ /* 0x000fc600008e0600 */
[----:B------:R0:W5:Y:S04]  /*ee60*/  @!P3 LD.E.64 R20, desc[UR46][R4.64] ;  /* 0x0000002e0414b980 */ /* 0x000168000c101b00 */
[----:B------:R0:W5:Y:S02]  /*ee70*/  @!P3 LD.E.64 R8, desc[UR46][R6.64] ;  /* 0x0000002e0608b980 */ /* 0x000164000c101b00 */
.L_x_3546:
[----:B------:R-:W-:Y:S05]  /*ee80*/  BSYNC B1 ;  /* 0x0000000000017941 */ /* 0x000fea0003800000 */
.L_x_3545:
[----:B------:R-:W1:Y:S01]  /*ee90*/  SYNCS.PHASECHK.TRANS64.TRYWAIT P0, [R2+URZ+0x38800], R65 ;  /* 0x03880041020075a7 */ /* 0x000e62000800017f */
[----:B------:R-:W-:Y:S04]  /*eea0*/  BSSY B1, `(.L_x_3547) ;  /* 0x0000002000017945 */ /* 0x000fe80003800000 */
[----:B-1----:R-:W-:Y:S05]  /*eeb0*/  @!P0 BRA `(.L_x_3548) ;  /* 0x0000027400948947 */ /* 0x002fea0003800000 */
.L_x_3854:
[----:B------:R-:W-:Y:S05]  /*eec0*/  BSYNC B1 ;  /* 0x0000000000017941 */ /* 0x000fea0003800000 */
.L_x_3547:
[----:B0-----:R-:W4:Y:S01]  /*eed0*/  LDL R5, [R1+0x50] ;  /* 0x0000500001057983 */ /* 0x001f220000100800 */
[C---:B------:R-:W-:Y:S01]  /*eee0*/  IMAD.SHL.U32 R0, R158.reuse, 0x40, RZ ;  /* 0x000000409e007824 */ /* 0x040fe200078e00ff */
[----:B------:R-:W-:Y:S01]  /*eef0*/  LOP3.LUT P1, RZ, R158, 0x4, RZ, 0xc0, !PT ;  /* 0x000000049eff7812 */ /* 0x000fe2000782c0ff */
[----:B-----5:R-:W-:Y:S01]  /*ef00*/  IMAD.MOV.U32 R4, RZ, RZ, R21 ;  /* 0x000000ffff047224 */ /* 0x020fe200078e0015 */
[----:B------:R-:W-:Y:S01]  /*ef10*/  BSSY B1, `(.L_x_3549) ;  /* 0x000007f000017945 */ /* 0x000fe20003800000 */
[----:B------:R-:W-:Y:S01]  /*ef20*/  IMAD.MOV.U32 R6, RZ, RZ, R8 ;  /* 0x000000ffff067224 */ /* 0x000fe200078e0008 */
[----:B--2---:R-:W-:Y:S02]  /*ef30*/  LOP3.LUT R3, R0, 0x1c0, RZ, 0xc0, !PT ;  /* 0x000001c000037812 */ /* 0x004fe400078ec0ff */
[----:B------:R-:W-:Y:S01]  /*ef40*/  PRMT R14, R4, 0x7610, R14 ;  /* 0x00007610040e7816 */ /* 0x000fe2000000000e */
[----:B------:R-:W-:Y:S01]  /*ef50*/  IMAD.MOV.U32 R4, RZ, RZ, R11 ;  /* 0x000000ffff047224 */ /* 0x000fe200078e000b */
[----:B------:R-:W-:-:S02]  /*ef60*/  LOP3.LUT R0, R3, 0x18, R16, 0xf8, !PT ;  /* 0x0000001803007812 */ /* 0x000fc400078ef810 */
[----:B------:R-:W-:Y:S02]  /*ef70*/  SHF.R.U32.HI R3, RZ, 0x3, R3 ;  /* 0x00000003ff037819 */ /* 0x000fe40000011603 */
[----:B------:R-:W-:Y:S01]  /*ef80*/  PRMT R36, R6, 0x7610, R36 ;  /* 0x0000761006247816 */ /* 0x000fe20000000024 */
[----:B------:R-:W-:Y:S01]  /*ef90*/  IMAD.MOV.U32 R6, RZ, RZ, R13 ;  /* 0x000000ffff067224 */ /* 0x000fe200078e000d */
[----:B------:R-:W-:-:S04]  /*efa0*/  LOP3.LUT R0, R0, R3, RZ, 0x3c, !PT ;  /* 0x0000000300007212 */ /* 0x000fc800078e3cff */
[----:B------:R-:W-:Y:S01]  /*efb0*/  PRMT R68, R6, 0x7610, R68 ;  /* 0x0000761006447816 */ /* 0x000fe20000000044 */
[----:B------:R-:W-:Y:S02]  /*efc0*/  IMAD R3, R221, 0x200, R0 ;  /* 0x00000200dd037824 */ /* 0x000fe400078e0200 */
[----:B------:R-:W-:Y:S02]  /*efd0*/  IMAD.MOV.U32 R0, RZ, RZ, R20 ;  /* 0x000000ffff007224 */ /* 0x000fe400078e0014 */
[----:B-1----:R-:W-:Y:S02]  /*efe0*/  IMAD R2, R3, 0x2, R2 ;  /* 0x0000000203027824 */ /* 0x002fe400078e0202 */
[----:B------:R-:W-:Y:S02]  /*eff0*/  IMAD.MOV.U32 R3, RZ, RZ, R10 ;  /* 0x000000ffff037224 */ /* 0x000fe400078e000a */
[----:B---3--:R-:W-:-:S03]  /*f000*/  VIADD R7, R2, 0x20400 ;  /* 0x0002040002077836 */ /* 0x008fc60000000000 */
[----:B------:R-:W-:Y:S01]  /*f010*/  PRMT R71, R3, 0x7610, R71 ;  /* 0x0000761003477816 */ /* 0x000fe20000000047 */
[----:B------:R-:W-:Y:S02]  /*f020*/  VIADD R3, R2, 0x20440 ;  /* 0x0002044002037836 */ /* 0x000fe40000000000 */
[----:B------:R-:W-:Y:S02]  /*f030*/  @P1 VIADD R3, R7, 0xffffffc0 ;  /* 0xffffffc007031836 */ /* 0x000fe40000000000 */
[--C-:B----4-:R-:W-:Y:S01]  /*f040*/  IMAD R5, R5, -0x40, R69.reuse ;  /* 0xffffffc005057824 */ /* 0x110fe200078e0245 */
[----:B------:R-:W-:Y:S01]  /*f050*/  PRMT R69, R4, 0x7610, R69 ;  /* 0x0000761004457816 */ /* 0x000fe20000000045 */
[----:B------:R-:W-:-:S03]  /*f060*/  IMAD.MOV.U32 R4, RZ, RZ, R9 ;  /* 0x000000ffff047224 */ /* 0x000fc600078e0009 */
[----:B------:R-:W-:Y:S01]  /*f070*/  VIMNMX R15, R5, 0x40, PT ;  /* 0x00000040050f7848 */ /* 0x000fe20003fe0100 */
[----:B------:R-:W-:Y:S01]  /*f080*/  IMAD.MOV.U32 R5, RZ, RZ, R12 ;  /* 0x000000ffff057224 */ /* 0x000fe200078e000c */
[----:B------:R-:W-:Y:S02]  /*f090*/  PRMT R65, R4, 0x7610, R65 ;  /* 0x0000761004417816 */ /* 0x000fe40000000041 */
[----:B------:R-:W-:Y:S02]  /*f0a0*/  ISETP.GE.AND P0, PT, R152, R15, PT ;  /* 0x0000000f9800720c */ /* 0x000fe40003f06270 */
[----:B------:R-:W-:-:S11]  /*f0b0*/  PRMT R70, R5, 0x7610, R70 ;  /* 0x0000761005467816 */ /* 0x000fd60000000046 */
[----:B------:R-:W-:Y:S05]  /*f0c0*/  @P0 BRA `(.L_x_3550) ;  /* 0x00000004008c0947 */ /* 0x000fea0003800000 */
[----:B------:R-:W0:Y:S01]  /*f0d0*/  LDC R5, c[0x0][0x3f4] ;  /* 0x0000fd00ff057b82 */ /* 0x000e220000000800 */
[----:B------:R-:W-:Y:S01]  /*f0e0*/  BSSY B2, `(.L_x_3551) ;  /* 0x0000032000027945 */ /* 0x000fe20003800000 */
[-C--:B0-----:R-:W-:Y:S02]  /*f0f0*/  ISETP.GE.AND P0, PT, R154, R5.reuse, PT ;  /* 0x000000059a00720c */ /* 0x081fe40003f06270 */
[----:B------:R-:W-:-:S11]  /*f100*/  ISETP.GE.AND P1, PT, R160, R5, PT ;  /* 0x00000005a000720c */ /* 0x000fd60003f26270 */
[----:B------:R-:W-:Y:S05]  /*f110*/  @P0 BRA `(.L_x_3552) ;  /* 0x0000000000b80947 */ /* 0x000fea0003800000 */
[----:B------:R-:W0:Y:S01]  /*f120*/  LDS.128 R4, [R2+0x20400] ;  /* 0x0204000002047984 */ /* 0x000e220000000c00 */
[----:B------:R-:W-:Y:S02]  /*f130*/  SHF.R.U32.HI R80, RZ, 0x10, R67 ;  /* 0x00000010ff507819 */ /* 0x000fe40000011643 */
[----:B------:R-:W-:Y:S02]  /*f140*/  SHF.R.U32.HI R77, RZ, 0x10, R55 ;  /* 0x00000010ff4d7819 */ /* 0x000fe40000011637 */
[----:B------:R-:W-:Y:S02]  /*f150*/  SHF.R.U64 R79, R66, 0x10, R67 ;  /* 0x00000010424f7819 */ /* 0x000fe40000001243 */
[----:B------:R-:W-:Y:S02]  /*f160*/  PRMT R80, R71, 0x5432, R80 ;  /* 0x0000543247507816 */ /* 0x000fe40000000050 */
[----:B------:R-:W-:Y:S02]  /*f170*/  PRMT R77, R78, 0x5410, R77 ;  /* 0x000054104e4d7816 */ /* 0x000fe4000000004d */
[----:B------:R-:W-:-:S02]  /*f180*/  SHF.R.U64 R76, R54, 0x10, R55 ;  /* 0x00000010364c7819 */ /* 0x000fc40000001237 */
[----:B------:R-:W-:Y:S01]  /*f190*/  PRMT R79, R81, 0x5410, R79 ;  /* 0x00005410514f7816 */ /* 0x000fe2000000004f */
[C---:B------:R-:W-:Y:S01]  /*f1a0*/  IMAD.U32 R81, R80.reuse, 0x10000, RZ ;  /* 0x0001000050517824 */ /* 0x040fe200078e00ff */
[----:B------:R-:W-:Y:S01]  /*f1b0*/  LOP3.LUT R80, R80, 0xffff0000, RZ, 0xc0, !PT ;  /* 0xffff000050507812 */ /* 0x000fe200078ec0ff */
[C---:B------:R-:W-:Y:S01]  /*f1c0*/  IMAD.U32 R78, R77.reuse, 0x10000, RZ ;  /* 0x000100004d4e7824 */ /* 0x040fe200078e00ff */
[----:B------:R-:W-:Y:S02]  /*f1d0*/  LOP3.LUT R77, R77, 0xffff0000, RZ, 0xc0, !PT ;  /* 0xffff00004d4d7812 */ /* 0x000fe400078ec0ff */
[----:B------:R-:W-:Y:S02]  /*f1e0*/  PRMT R76, R70, 0x5432, R76 ;  /* 0x00005432464c7816 */ /* 0x000fe4000000004c */
[C---:B0-----:R-:W-:Y:S01]  /*f1f0*/  LOP3.LUT R55, R6.reuse, 0xffff0000, RZ, 0xc0, !PT ;  /* 0xffff000006377812 */ /* 0x041fe200078ec0ff */
[----:B------:R-:W-:Y:S01]  /*f200*/  IMAD.U32 R54, R6, 0x10000, RZ ;  /* 0x0001000006367824 */ /* 0x000fe200078e00ff */
[C---:B------:R-:W-:Y:S01]  /*f210*/  LOP3.LUT R67, R7.reuse, 0xffff0000, RZ, 0xc0, !PT ;  /* 0xffff000007437812 */ /* 0x040fe200078ec0ff */
[----:B------:R-:W-:-:S02]  /*f220*/  IMAD.U32 R66, R7, 0x10000, RZ ;  /* 0x0001000007427824 */ /* 0x000fc400078e00ff */
[CC--:B------:R-:W-:Y:S01]  /*f230*/  FMUL.FTZ R83, R55.reuse, R81.reuse ;  /* 0x0000005137537220 */ /* 0x0c0fe20000410000 */
[----:B------:R-:W-:Y:S01]  /*f240*/  FMUL.FTZ R82, R55, R78 ;  /* 0x0000004e37527220 */ /* 0x000fe20000410000 */
[----:B------:R-:W-:Y:S01]  /*f250*/  FMUL.FTZ R55, R67, R80 ;  /* 0x0000005043377220 */ /* 0x000fe20000410000 */
[----:B------:R-:W-:Y:S02]  /*f260*/  IMAD.U32 R6, R4, 0x10000, RZ ;  /* 0x0001000004067824 */ /* 0x000fe400078e00ff */
        /* <DEDUP_REMOVED lines=25> */
.L_x_3552:
[----:B------:R-:W-:Y:S05]  /*f400*/  BSYNC B2 ;  /* 0x0000000000027941 */ /* 0x000fea0003800000 */
.L_x_3551:
[----:B------:R-:W-:Y:S05]  /*f410*/  @P1 BRA `(.L_x_3550) ;  /* 0x0000000000b81947 */ /* 0x000fea0003800000 */
[----:B0-----:R-:W0:Y:S01]  /*f420*/  LDS.128 R4, [R3] ;  /* 0x0000000003047984 */ /* 0x001e220000000c00 */
[----:B------:R-:W-:Y:S02]  /*f430*/  SHF.R.U64 R54, R24, 0x10, R25 ;  /* 0x0000001018367819 */ /* 0x000fe40000001219 */
[----:B------:R-:W-:Y:S02]  /*f440*/  SHF.R.U64 R24, R26, 0x10, R27 ;  /* 0x000000101a187819 */ /* 0x000fe4000000121b */
[----:B------:R-:W-:Y:S02]  /*f450*/  SHF.R.U32.HI R25, RZ, 0x10, R25 ;  /* 0x00000010ff197819 */ /* 0x000fe40000011619 */
[----:B------:R-:W-:Y:S02]  /*f460*/  SHF.R.U32.HI R27, RZ, 0x10, R27 ;  /* 0x00000010ff1b7819 */ /* 0x000fe4000001161b */
[----:B------:R-:W-:Y:S02]  /*f470*/  PRMT R74, R74, 0x5410, R25 ;  /* 0x000054104a4a7816 */ /* 0x000fe40000000019 */
[----:B------:R-:W-:-:S02]  /*f480*/  PRMT R72, R72, 0x5410, R27 ;  /* 0x0000541048487816 */ /* 0x000fc4000000001b */
[----:B------:R-:W-:Y:S01]  /*f490*/  PRMT R75, R75, 0x5410, R54 ;  /* 0x000054104b4b7816 */ /* 0x000fe20000000036 */
[----:B------:R-:W-:Y:S01]  /*f4a0*/  IMAD.U32 R54, R74, 0x10000, RZ ;  /* 0x000100004a367824 */ /* 0x000fe200078e00ff */
[----:B------:R-:W-:Y:S01]  /*f4b0*/  PRMT R73, R73, 0x5410, R24 ;  /* 0x0000541049497816 */ /* 0x000fe20000000018 */
[C---:B------:R-:W-:Y:S01]  /*f4c0*/  IMAD.U32 R55, R72.reuse, 0x10000, RZ ;  /* 0x0001000048377824 */ /* 0x040fe200078e00ff */
[----:B------:R-:W-:Y:S02]  /*f4d0*/  LOP3.LUT R72, R72, 0xffff0000, RZ, 0xc0, !PT ;  /* 0xffff000048487812 */ /* 0x000fe400078ec0ff */
[----:B------:R-:W-:Y:S02]  /*f4e0*/  LOP3.LUT R74, R74, 0xffff0000, RZ, 0xc0, !PT ;  /* 0xffff00004a4a7812 */ /* 0x000fe400078ec0ff */
[C---:B0-----:R-:W-:Y:S01]  /*f4f0*/  LOP3.LUT R25, R6.reuse, 0xffff0000, RZ, 0xc0, !PT ;  /* 0xffff000006197812 */ /* 0x041fe200078ec0ff */
[----:B------:R-:W-:Y:S01]  /*f500*/  IMAD.U32 R24, R6, 0x10000, RZ ;  /* 0x0001000006187824 */ /* 0x000fe200078e00ff */
[C---:B------:R-:W-:Y:S01]  /*f510*/  LOP3.LUT R27, R7.reuse, 0xffff0000, RZ, 0xc0, !PT ;  /* 0xffff0000071b7812 */ /* 0x040fe200078ec0ff */
[----:B------:R-:W-:-:S02]  /*f520*/  IMAD.U32 R26, R7, 0x10000, RZ ;  /* 0x00010000071a7824 */ /* 0x000fc400078e00ff */
[C---:B------:R-:W-:Y:S01]  /*f530*/  FMUL.FTZ R66, R25.reuse, R54 ;  /* 0x0000003619427220 */ /* 0x040fe20000410000 */
[-C--:B------:R-:W-:Y:S01]  /*f540*/  FMUL.FTZ R67, R25, R55.reuse ;  /* 0x0000003719437220 */ /* 0x080fe20000410000 */
[----:B------:R-:W-:Y:S01]  /*f550*/  FMUL.FTZ R25, R27, R72 ;  /* 0x000000481b197220 */ /* 0x000fe20000410000 */
[----:B------:R-:W-:Y:S02]  /*f560*/  IMAD.U32 R6, R4, 0x10000, RZ ;  /* 0x0001000004067824 */ /* 0x000fe400078e00ff */
[C---:B------:R-:W-:Y:S01]  /*f570*/  FFMA.FTZ R77, R24.reuse, R55, R66 ;  /* 0x00000037184d7223 */ /* 0x040fe20000010042 */
[----:B------:R-:W-:Y:S02]  /*f580*/  IMAD.U32 R7, R5, 0x10000, RZ ;  /* 0x0001000005077824 */ /* 0x000fe400078e00ff */
[----:B------:R-:W-:Y:S01]  /*f590*/  FFMA.FTZ R76, R24, R54, -R67 ;  /* 0x00000036184c7223 */ /* 0x000fe20000010843 */
[-C--:B------:R-:W-:Y:S01]  /*f5a0*/  FMUL.FTZ R55, R27, R74.reuse ;  /* 0x0000004a1b377220 */ /* 0x080fe20000410000 */
[----:B------:R-:W-:Y:S01]  /*f5b0*/  LOP3.LUT R4, R4, 0xffff0000, RZ, 0xc0, !PT ;  /* 0xffff000004047812 */ /* 0x000fe200078ec0ff */
[C---:B------:R-:W-:Y:S01]  /*f5c0*/  FFMA.FTZ R74, R26.reuse, R74, -R25 ;  /* 0x0000004a1a4a7223 */ /* 0x040fe20000010819 */
[----:B------:R-:W-:Y:S01]  /*f5d0*/  LOP3.LUT R5, R5, 0xffff0000, RZ, 0xc0, !PT ;  /* 0xffff000005057812 */ /* 0x000fe200078ec0ff */
[C---:B------:R-:W-:Y:S01]  /*f5e0*/  IMAD.U32 R27, R73.reuse, 0x10000, RZ ;  /* 0x00010000491b7824 */ /* 0x040fe200078e00ff */
[----:B------:R-:W-:Y:S01]  /*f5f0*/  LOP3.LUT R54, R73, 0xffff0000, RZ, 0xc0, !PT ;  /* 0xffff000049367812 */ /* 0x000fe200078ec0ff */
[C---:B------:R-:W-:Y:S01]  /*f600*/  IMAD.U32 R25, R75.reuse, 0x10000, RZ ;  /* 0x000100004b197824 */ /* 0x040fe200078e00ff */
[----:B------:R-:W-:Y:S01]  /*f610*/  LOP3.LUT R24, R75, 0xffff0000, RZ, 0xc0, !PT ;  /* 0xffff00004b187812 */ /* 0x000fe200078ec0ff */
[----:B------:R-:W-:Y:S01]  /*f620*/  FFMA.FTZ R73, R26, R72, R55 ;  /* 0x000000481a497223 */ /* 0x000fe20000010037 */
[C---:B------:R-:W-:Y:S01]  /*f630*/  FMUL.FTZ R55, R4.reuse, R27 ;  /* 0x0000001b04377220 */ /* 0x040fe20000410000 */
[-C--:B------:R-:W-:Y:S01]  /*f640*/  FMUL.FTZ R26, R4, R25.reuse ;  /* 0x00000019041a7220 */ /* 0x080fe20000410000 */
[C---:B------:R-:W-:Y:S01]  /*f650*/  FMUL.FTZ R66, R5.reuse, R54 ;  /* 0x0000003605427220 */ /* 0x040fe20000410000 */
[-C--:B------:R-:W-:Y:S01]  /*f660*/  FMUL.FTZ R67, R5, R24.reuse ;  /* 0x0000001805437220 */ /* 0x080fe20000410000 */
        /* <DEDUP_REMOVED lines=9> */
.L_x_3550:
[----:B------:R-:W-:Y:S05]  /*f700*/  BSYNC B1 ;  /* 0x0000000000017941 */ /* 0x000fea0003800000 */
.L_x_3549:
[----:B01----:R-:W2:Y:S02]  /*f710*/  LDL R4, [R1+0x420] ;  /* 0x0004200001047983 */ /* 0x003ea40000100800 */
[----:B--2---:R-:W-:-:S13]  /*f720*/  ISETP.GE.AND P0, PT, R4, R15, PT ;  /* 0x0000000f0400720c */ /* 0x004fda0003f06270 */
[----:B------:R-:W-:Y:S05]  /*f730*/  @P0 BRA `(.L_x_3553) ;  /* 0x0000001800d40947 */ /* 0x000fea0003800000 */
[----:B------:R-:W0:Y:S01]  /*f740*/  LDC R5, c[0x0][0x3f4] ;  /* 0x0000fd00ff057b82 */ /* 0x000e220000000800 */
[----:B------:R-:W-:Y:S01]  /*f750*/  BSSY B1, `(.L_x_3554) ;  /* 0x0000032000017945 */ /* 0x000fe20003800000 */
[-C--:B0-----:R-:W-:Y:S02]  /*f760*/  ISETP.GE.AND P0, PT, R154, R5.reuse, PT ;  /* 0x000000059a00720c */ /* 0x081fe40003f06270 */
[----:B------:R-:W-:-:S11]  /*f770*/  ISETP.GE.AND P1, PT, R160, R5, PT ;  /* 0x00000005a000720c */ /* 0x000fd60003f26270 */
[----:B------:R-:W-:Y:S05]  /*f780*/  @P0 BRA `(.L_x_3555) ;  /* 0x0000000000b80947 */ /* 0x000fea0003800000 */
[----:B------:R-:W0:Y:S01]  /*f790*/  LDS.128 R4, [R2+0x21400] ;  /* 0x0214000002047984 */ /* 0x000e220000000c00 */
[--C-:B------:R-:W-:Y:S02]  /*f7a0*/  SHF.R.U64 R24, R10, 0x10, R11.reuse ;  /* 0x000000100a187819 */ /* 0x100fe4000000120b */
[----:B------:R-:W-:Y:S02]  /*f7b0*/  SHF.R.U32.HI R10, RZ, 0x10, R11 ;  /* 0x00000010ff0a7819 */ /* 0x000fe4000001160b */
[--C-:B------:R-:W-:Y:S02]  /*f7c0*/  SHF.R.U64 R11, R12, 0x10, R13.reuse ;  /* 0x000000100c0b7819 */ /* 0x100fe4000000120d */
        /* <DEDUP_REMOVED lines=15> */
[C---:B------:R-:W-:Y:S01]  /*f8c0*/  FMUL.FTZ R55, R13.reuse, R68 ;  /* 0x000000440d377220 */ /* 0x040fe20000410000 */
[----:B------:R-:W-:Y:S02]  /*f8d0*/  IMAD.U32 R6, R4, 0x10000, RZ ;  /* 0x0001000004067824 */ /* 0x000fe400078e00ff */
[C---:B------:R-:W-:Y:S01]  /*f8e0*/  FFMA.FTZ R26, R10.reuse, R15, -R25 ;  /* 0x0000000f0a1a7223 */ /* 0x040fe20000010819 */
[-C--:B------:R-:W-:Y:S01]  /*f8f0*/  FMUL.FTZ R15, R13, R69.reuse ;  /* 0x000000450d0f7220 */ /* 0x080fe20000410000 */
[----:B------:R-:W-:Y:S02]  /*f900*/  IMAD.U32 R7, R5, 0x10000, RZ ;  /* 0x0001000005077824 */ /* 0x000fe400078e00ff */
[----:B------:R-:W-:Y:S01]  /*f910*/  FFMA.FTZ R27, R10, R24, R11 ;  /* 0x000000180a1b7223 */ /* 0x000fe2000001000b */
[----:B------:R-:W-:Y:S01]  /*f920*/  IMAD.U32 R13, R70, 0x10000, RZ ;  /* 0x00010000460d7824 */ /* 0x000fe200078e00ff */
[----:B------:R-:W-:Y:S01]  /*f930*/  LOP3.LUT R4, R4, 0xffff0000, RZ, 0xc0, !PT ;  /* 0xffff000004047812 */ /* 0x000fe200078ec0ff */
[----:B------:R-:W-:Y:S01]  /*f940*/  IMAD.U32 R11, R71, 0x10000, RZ ;  /* 0x00010000470b7824 */ /* 0x000fe200078e00ff */
[----:B------:R-:W-:Y:S01]  /*f950*/  LOP3.LUT R5, R5, 0xffff0000, RZ, 0xc0, !PT ;  /* 0xffff000005057812 */ /* 0x000fe200078ec0ff */
[----:B------:R-:W-:Y:S01]  /*f960*/  FFMA.FTZ R55, R12, R69, -R55 ;  /* 0x000000450c377223 */ /* 0x000fe20000010837 */
[----:B------:R-:W-:Y:S01]  /*f970*/  LOP3.LUT R70, R70, 0xffff0000, RZ, 0xc0, !PT ;  /* 0xffff000046467812 */ /* 0x000fe200078ec0ff */
[----:B------:R-:W-:Y:S01]  /*f980*/  FFMA.FTZ R68, R12, R68, R15 ;  /* 0x000000440c447223 */ /* 0x000fe2000001000f */
[----:B------:R-:W-:Y:S01]  /*f990*/  LOP3.LUT R10, R71, 0xffff0000, RZ, 0xc0, !PT ;  /* 0xffff0000470a7812 */ /* 0x000fe200078ec0ff */
[C---:B------:R-:W-:Y:S01]  /*f9a0*/  FMUL.FTZ R15, R4.reuse, R13 ;  /* 0x0000000d040f7220 */ /* 0x040fe20000410000 */
[----:B------:R-:W-:Y:S01]  /*f9b0*/  FMUL.FTZ R12, R4, R11 ;  /* 0x0000000b040c7220 */ /* 0x000fe20000410000 */
[----:B------:R-:W-:-:S02]  /*f9c0*/  FMUL.FTZ R24, R5, R70 ;  /* 0x0000004605187220 */ /* 0x000fc40000410000 */
[-C--:B------:R-:W-:Y:S01]  /*f9d0*/  FMUL.FTZ R25, R5, R10.reuse ;  /* 0x0000000a05197220 */ /* 0x080fe20000410000 */
        /* <DEDUP_REMOVED lines=8> */
[----:B------:R0:W-:Y:S02]  /*fa60*/  STS.128 [R2+0x21400], R4 ;  /* 0x0214000402007388 */ /* 0x0001e40000000c00 */
.L_x_3555:
[----:B------:R-:W-:Y:S05]  /*fa70*/  BSYNC B1 ;  /* 0x0000000000017941 */ /* 0x000fea0003800000 */
.L_x_3554:
[----:B------:R-:W-:Y:S05]  /*fa80*/  @P1 BRA `(.L_x_3553) ;  /* 0x0000001800001947 */ /* 0x000fea0003800000 */
[----:B0-----:R-:W0:Y:S01]  /*fa90*/  LDS.128 R4, [R3+0x1000] ;  /* 0x0010000003047984 */ /* 0x001e220000000c00 */
[----:B------:R-:W-:Y:S02]  /*faa0*/  SHF.R.U64 R13, R20, 0x10, R21 ;  /* 0x00000010140d7819 */ /* 0x000fe40000001215 */
[----:B------:R-:W-:Y:S02]  /*fab0*/  SHF.R.U64 R11, R8, 0x10, R9 ;  /* 0x00000010080b7819 */ /* 0x000fe40000001209 */
[----:B------:R-:W-:Y:S02]  /*fac0*/  SHF.R.U32.HI R21, RZ, 0x10, R21 ;  /* 0x00000010ff157819 */ /* 0x000fe40000011615 */
[----:B------:R-:W-:Y:S02]  /*fad0*/  SHF.R.U32.HI R8, RZ, 0x10, R9 ;  /* 0x00000010ff087819 */ /* 0x000fe40000011609 */
[----:B------:R-:W-:Y:S02]  /*fae0*/  PRMT R14, R14, 0x5410, R21 ;  /* 0x000054100e0e7816 */ /* 0x000fe40000000015 */
[----:B------:R-:W-:-:S02]  /*faf0*/  PRMT R65, R65, 0x5410, R8 ;  /* 0x0000541041417816 */ /* 0x000fc40000000008 */
[----:B------:R-:W-:Y:S02]  /*fb00*/  PRMT R10, R0, 0x5410, R13 ;  /* 0x00005410000a7816 */ /* 0x000fe4000000000d */
[----:B------:R-:W-:Y:S01]  /*fb10*/  PRMT R36, R36, 0x5410, R11 ;  /* 0x0000541024247816 */ /* 0x000fe2000000000b */
[C---:B------:R-:W-:Y:S01]  /*fb20*/  IMAD.U32 R13, R65.reuse, 0x10000, RZ ;  /* 0x00010000410d7824 */ /* 0x040fe200078e00ff */
[----:B------:R-:W-:Y:S01]  /*fb30*/  LOP3.LUT R12, R65, 0xffff0000, RZ, 0xc0, !PT ;  /* 0xffff0000410c7812 */ /* 0x000fe200078ec0ff */
[C---:B------:R-:W-:Y:S01]  /*fb40*/  IMAD.U32 R11, R14.reuse, 0x10000, RZ ;  /* 0x000100000e0b7824 */ /* 0x040fe200078e00ff */
[----:B------:R-:W-:Y:S01]  /*fb50*/  LOP3.LUT R14, R14, 0xffff0000, RZ, 0xc0, !PT ;  /* 0xffff00000e0e7812 */ /* 0x000fe200078ec0ff */
[C---:B0-----:R-:W-:Y:S01]  /*fb60*/  IMAD.U32 R8, R6.reuse, 0x10000, RZ ;  /* 0x0001000006087824 */ /* 0x041fe200078e00ff */
[----:B------:R-:W-:Y:S01]  /*fb70*/  LOP3.LUT R6, R6, 0xffff0000, RZ, 0xc0, !PT ;  /* 0xffff000006067812 */ /* 0x000fe200078ec0ff */
[C---:B------:R-:W-:Y:S01]  /*fb80*/  IMAD.U32 R9, R7.reuse, 0x10000, RZ ;  /* 0x0001000007097824 */ /* 0x040fe200078e00ff */
[----:B------:R-:W-:Y:S01]  /*fb90*/  LOP3.LUT R7, R7, 0xffff0000, RZ, 0xc0, !PT ;  /* 0xffff000007077812 */ /* 0x000fe200078ec0ff */
[C---:B------:R-:W-:Y:S01]  /*fba0*/  IMAD.U32 R0, R4.reuse, 0x10000, RZ ;  /* 0x0001000004007824 */ /* 0x040fe200078e00ff */
[----:B------:R-:W-:Y:S01]  /*fbb0*/  LOP3.LUT R2, R4, 0xffff0000, RZ, 0xc0, !PT ;  /* 0xffff000004027812 */ /* 0x000fe200078ec0ff */
        /* <DEDUP_REMOVED lines=26> */
[----:B------:R2:W-:Y:S01]  /*fd60*/  STS.128 [R3+0x1000], R4 ;  /* 0x0010000403007388 */ /* 0x0005e20000000c00 */
[----:B------:R-:W-:Y:S05]  /*fd70*/  BRA `(.L_x_3553) ;  /* 0x0000001400447947 */ /* 0x000fea0003800000 */
.L_x_3540:
        /* <DEDUP_REMOVED lines=40> */
[----:B--2---:R-:W-:-:S06]  /*10000*/  @!P1 IMAD.X R9, R3, 0x1, R6, P2 ;  /* 0x0000000103099824 */ /* 0x004fcc00010e0606 */
[----:B------:R-:W2:Y:S01]  /*10010*/  @!P1 LD.E.128 R8, desc[UR46][R8.64] ;  /* 0x0000002e08089980 */ /* 0x000ea2000c101d00 */
[----:B---3--:R-:W-:-:S05]  /*10020*/  @!P1 IADD3 R4, P2, R14, R7, RZ ;  /* 0x000000070e049210 */ /* 0x008fca0007f5e0ff */
[----:B----4-:R-:W-:-:S06]  /*10030*/  @!P1 IMAD.X R5, R5, 0x1, R6, P2 ;  /* 0x0000000105059824 */ /* 0x010fcc00010e0606 */
[----:B------:R-:W3:Y:S01]  /*10040*/  @!P1 LD.E.128 R4, desc[UR46][R4.64] ;  /* 0x0000002e04049980 */ /* 0x000ee2000c101d00 */
[----:B------:R-:W-:Y:S02]  /*10050*/  CS2R R20, SRZ ;  /* 0x0000000000147805 */ /* 0x000fe4000001ff00 */
[----:B------:R-:W-:Y:S02]  /*10060*/  CS2R R54, SRZ ;  /* 0x0000000000367805 */ /* 0x000fe4000001ff00 */
[----:B------:R-:W-:Y:S01]  /*10070*/  CS2R R66, SRZ ;  /* 0x0000000000427805 */ /* 0x000fe2000001ff00 */
[----:B------:R-:W0:Y:S01]  /*10080*/  SHFL.IDX PT, R25, R25, 0x1, 0x1c1f ;  /* 0x003c1f0019197f89 */ /* 0x000e2200000e0000 */
[----:B------:R-:W-:-:S03]  /*10090*/  CS2R R68, SRZ ;  /* 0x0000000000447805 */ /* 0x000fc6000001ff00 */
[----:B------:R1:W4:Y:S04]  /*100a0*/  SHFL.IDX PT, R24, R36, 0x1, 0x1c1f ;  /* 0x003c1f0024187f89 */ /* 0x00032800000e0000 */
[----:B------:R5:W0:Y:S01]  /*100b0*/  SHFL.IDX PT, R14, R65, 0x1, 0x1c1f ;  /* 0x003c1f00410e7f89 */ /* 0x000a2200000e0000 */
[----:B--2---:R-:W-:Y:S02]  /*100c0*/  @!P1 IMAD.MOV.U32 R20, RZ, RZ, R8 ;  /* 0x000000ffff149224 */ /* 0x004fe400078e0008 */
[----:B------:R-:W-:Y:S02]  /*100d0*/  @!P1 IMAD.MOV.U32 R54, RZ, RZ, R10 ;  /* 0x000000ffff369224 */ /* 0x000fe400078e000a */
[----:B------:R-:W-:Y:S02]  /*100e0*/  IMAD.MOV.U32 R3, RZ, RZ, R20 ;  /* 0x000000ffff037224 */ /* 0x000fe400078e0014 */
[----:B------:R-:W-:-:S02]  /*100f0*/  @!P1 IMAD.MOV.U32 R55, RZ, RZ, R11 ;  /* 0x000000ffff379224 */ /* 0x000fc400078e000b */
[----:B------:R-:W-:Y:S01]  /*10100*/  @!P1 IMAD.MOV.U32 R21, RZ, RZ, R9 ;  /* 0x000000ffff159224 */ /* 0x000fe200078e0009 */
[----:B------:R-:W-:Y:S01]  /*10110*/  PRMT R75, R75, 0x5410, R3 ;  /* 0x000054104b4b7816 */ /* 0x000fe20000000003 */
[----:B------:R-:W-:Y:S01]  /*10120*/  IMAD.MOV.U32 R8, RZ, RZ, R54 ;  /* 0x000000ffff087224 */ /* 0x000fe200078e0036 */
[----:B------:R2:W0:Y:S01]  /*10130*/  SHFL.IDX PT, R3, R26, 0x1, 0x1c1f ;  /* 0x003c1f001a037f89 */ /* 0x00042200000e0000 */
[----:B------:R-:W-:Y:S02]  /*10140*/  IMAD.MOV.U32 R9, RZ, RZ, R55 ;  /* 0x000000ffff097224 */ /* 0x000fe400078e0037 */
[----:B---3--:R-:W-:Y:S01]  /*10150*/  @!P1 IMAD.MOV.U32 R66, RZ, RZ, R4 ;  /* 0x000000ffff429224 */ /* 0x008fe200078e0004 */
[----:B------:R-:W-:Y:S01]  /*10160*/  PRMT R70, R8, 0x7610, R70 ;  /* 0x0000761008467816 */ /* 0x000fe20000000046 */
[----:B------:R-:W-:Y:S01]  /*10170*/  @!P1 IMAD.MOV.U32 R67, RZ, RZ, R5 ;  /* 0x000000ffff439224 */ /* 0x000fe200078e0005 */
[----:B-1----:R-:W-:Y:S01]  /*10180*/  PRMT R36, R9, 0x7610, R36 ;  /* 0x0000761009247816 */ /* 0x002fe20000000024 */
[----:B------:R-:W-:Y:S01]  /*10190*/  @!P1 IMAD.MOV.U32 R68, RZ, RZ, R6 ;  /* 0x000000ffff449224 */ /* 0x000fe200078e0006 */
[----:B------:R-:W-:Y:S01]  /*101a0*/  CS2R R8, SRZ ;  /* 0x0000000000087805 */ /* 0x000fe2000001ff00 */
[----:B------:R-:W-:-:S02]  /*101b0*/  @!P1 IMAD.MOV.U32 R69, RZ, RZ, R7 ;  /* 0x000000ffff459224 */ /* 0x000fc400078e0007 */
[----:B------:R-:W-:Y:S02]  /*101c0*/  IMAD.MOV.U32 R12, RZ, RZ, R21 ;  /* 0x000000ffff0c7224 */ /* 0x000fe400078e0015 */
[----:B------:R-:W-:Y:S02]  /*101d0*/  IMAD.MOV.U32 R4, RZ, RZ, R66 ;  /* 0x000000ffff047224 */ /* 0x000fe400078e0042 */
[----:B------:R-:W-:Y:S01]  /*101e0*/  IMAD.MOV.U32 R5, RZ, RZ, R67 ;  /* 0x000000ffff057224 */ /* 0x000fe200078e0043 */
[----:B------:R-:W-:Y:S01]  /*101f0*/  PRMT R80, R12, 0x7610, R80 ;  /* 0x000076100c507816 */ /* 0x000fe20000000050 */
[----:B------:R-:W-:Y:S01]  /*10200*/  IMAD.MOV.U32 R6, RZ, RZ, R68 ;  /* 0x000000ffff067224 */ /* 0x000fe200078e0044 */
[----:B------:R-:W-:Y:S01]  /*10210*/  PRMT R36, R36, 0x5410, R4 ;  /* 0x0000541024247816 */ /* 0x000fe20000000004 */
[----:B------:R-:W-:Y:S01]  /*10220*/  IMAD.MOV.U32 R7, RZ, RZ, R69 ;  /* 0x000000ffff077224 */ /* 0x000fe200078e0045 */
[----:B-----5:R-:W-:Y:S02]  /*10230*/  PRMT R65, R65, 0x5410, R5 ;  /* 0x0000541041417816 */ /* 0x020fe40000000005 */
[----:B------:R-:W-:-:S02]  /*10240*/  PRMT R70, R70, 0x5410, R6 ;  /* 0x0000541046467816 */ /* 0x000fc40000000006 */
[----:B0-2-4-:R-:W-:-:S07]  /*10250*/  PRMT R83, R7, 0x7610, R83 ;  /* 0x0000761007537816 */ /* 0x015fce0000000053 */
.L_x_3864:
        /* <DEDUP_REMOVED lines=18> */
[-C--:B------:R-:W-:Y:S02]  /*10380*/  IADD3 R4, P1, R24, R9.reuse, RZ ;  /* 0x0000000918047210 */ /* 0x080fe40007f3e0ff */
[----:B------:R-:W-:-:S03]  /*10390*/  IADD3 R8, P2, R14, R9, RZ ;  /* 0x000000090e087210 */ /* 0x000fc60007f5e0ff */
[--C-:B------:R-:W-:Y:S02]  /*103a0*/  IMAD.X R5, R3, 0x1, R0.reuse, P1 ;  /* 0x0000000103057824 */ /* 0x100fe400008e0600 */
[----:B------:R-:W-:-:S04]  /*103b0*/  IMAD.X R9, R25, 0x1, R0, P2 ;  /* 0x0000000119097824 */ /* 0x000fc800010e0600 */
[----:B------:R-:W5:Y:S04]  /*103c0*/  LD.E.128 R4, desc[UR46][R4.64] ;  /* 0x0000002e04047980 */ /* 0x000f68000c101d00 */
[----:B------:R-:W5:Y:S02]  /*103d0*/  LD.E.128 R8, desc[UR46][R8.64] ;  /* 0x0000002e08087980 */ /* 0x000f64000c101d00 */
.L_x_3558:
[----:B------:R-:W-:Y:S05]  /*103e0*/  BSYNC B1 ;  /* 0x0000000000017941 */ /* 0x000fea0003800000 */
.L_x_3557:
[----:B------:R-:W0:Y:S01]  /*103f0*/  SYNCS.PHASECHK.TRANS64.TRYWAIT P1, [R2+URZ+0x38800], R13 ;  /* 0x0388000d020075a7 */ /* 0x000e22000802017f */
[----:B------:R-:W-:Y:S04]  /*10400*/  BSSY B1, `(.L_x_3559) ;  /* 0x0000002000017945 */ /* 0x000fe80003800000 */
[----:B0-----:R-:W-:Y:S05]  /*10410*/  @!P1 BRA `(.L_x_3560) ;  /* 0x0000026400b89947 */ /* 0x001fea0003800000 */
.L_x_3865:
[----:B------:R-:W-:Y:S05]  /*10420*/  BSYNC B1 ;  /* 0x0000000000017941 */ /* 0x000fea0003800000 */
.L_x_3559:
[----:B------:R-:W2:Y:S04]  /*10430*/  LDL R0, [R1+0x50] ;  /* 0x0000500001007983 */ /* 0x000ea80000100800 */
[----:B------:R-:W3:Y:S01]  /*10440*/  LDL R14, [R1+0x420] ;  /* 0x00042000010e7983 */ /* 0x000ee20000100800 */
[----:B-----5:R-:W-:Y:S02]  /*10450*/  IMAD.MOV.U32 R12, RZ, RZ, R8 ;  /* 0x000000ffff0c7224 */ /* 0x020fe400078e0008 */
[----:B0-----:R-:W-:Y:S01]  /*10460*/  IMAD.MOV.U32 R13, RZ, RZ, R9 ;  /* 0x000000ffff0d7224 */ /* 0x001fe200078e0009 */
[----:B------:R-:W-:Y:S04]  /*10470*/  BSSY B1, `(.L_x_3561) ;  /* 0x0000079000017945 */ /* 0x000fe80003800000 */
[----:B------:R-:W-:Y:S01]  /*10480*/  PRMT R65, R13, 0x7610, R65 ;  /* 0x000076100d417816 */ /* 0x000fe20000000041 */
[----:B------:R-:W-:-:S02]  /*10490*/  IMAD.MOV.U32 R13, RZ, RZ, R4 ;  /* 0x000000ffff0d7224 */ /* 0x000fc400078e0004 */
[----:B------:R-:W-:-:S03]  /*104a0*/  IMAD.MOV.U32 R72, RZ, RZ, R7 ;  /* 0x000000ffff487224 */ /* 0x000fc600078e0007 */
[----:B------:R-:W-:Y:S01]  /*104b0*/  PRMT R78, R13, 0x7610, R78 ;  /* 0x000076100d4e7816 */ /* 0x000fe2000000004e */
[----:B--2---:R-:W-:-:S05]  /*104c0*/  IMAD R0, R0, -0x40, R27 ;  /* 0xffffffc000007824 */ /* 0x004fca00078e021b */
[----:B------:R-:W-:-:S04]  /*104d0*/  VIMNMX R3, R0, 0x40, PT ;  /* 0x0000004000037848 */ /* 0x000fc80003fe0100 */
[-C--:B------:R-:W-:Y:S02]  /*104e0*/  ISETP.GE.OR P1, PT, R152, R3.reuse, P0 ;  /* 0x000000039800720c */ /* 0x080fe40000726670 */
[----:B---3--:R-:W-:Y:S01]  /*104f0*/  ISETP.GE.OR P0, PT, R14, R3, P0 ;  /* 0x000000030e00720c */ /* 0x008fe20000706670 */
[----:B------:R-:W-:Y:S01]  /*10500*/  IMAD.MOV.U32 R3, RZ, RZ, R10 ;  /* 0x000000ffff037224 */ /* 0x000fe200078e000a */
[----:B------:R-:W-:Y:S01]  /*10510*/  PRMT R0, R12, 0x7610, R0 ;  /* 0x000076100c007816 */ /* 0x000fe20000000000 */
[----:B------:R-:W-:Y:S02]  /*10520*/  IMAD.MOV.U32 R12, RZ, RZ, R11 ;  /* 0x000000ffff0c7224 */ /* 0x000fe400078e000b */
[----:B------:R-:W-:Y:S01]  /*10530*/  IMAD.MOV.U32 R14, RZ, RZ, R5 ;  /* 0x000000ffff0e7224 */ /* 0x000fe200078e0005 */
[----:B------:R-:W-:Y:S01]  /*10540*/  PRMT R75, R3, 0x7610, R75 ;  /* 0x00007610034b7816 */ /* 0x000fe2000000004b */
[----:B------:R-:W-:Y:S01]  /*10550*/  IMAD.MOV.U32 R3, RZ, RZ, R6 ;  /* 0x000000ffff037224 */ /* 0x000fe200078e0006 */
[----:B------:R-:W-:-:S02]  /*10560*/  PRMT R76, R12, 0x7610, R76 ;  /* 0x000076100c4c7816 */ /* 0x000fc4000000004c */
[----:B------:R-:W-:Y:S01]  /*10570*/  PRMT R77, R14, 0x7610, R77 ;  /* 0x000076100e4d7816 */ /* 0x000fe2000000004d */
[----:B------:R-:W-:Y:S06]  /*10580*/  @P1 BRA `(.L_x_3562) ;  /* 0x00000004009c1947 */ /* 0x000fec0003800000 */
[----:B------:R-:W-:Y:S01]  /*10590*/  IMAD.SHL.U32 R12, R158, 0x40, RZ ;  /* 0x000000409e0c7824 */ /* 0x000fe200078e00ff */
[----:B------:R-:W-:Y:S01]  /*105a0*/  SHF.R.U64 R20, R20, 0x10, R21 ;  /* 0x0000001014147819 */ /* 0x000fe20000001215 */
[----:B------:R-:W-:Y:S01]  /*105b0*/  IMAD.IADD R13, R16, 0x1, R71 ;  /* 0x00000001100d7824 */ /* 0x000fe200078e0247 */
[----:B------:R-:W-:Y:S01]  /*105c0*/  SHF.R.U64 R82, R66, 0x10, R67 ;  /* 0x0000001042527819 */ /* 0x000fe20000001243 */
[----:B------:R-:W-:Y:S01]  /*105d0*/  IMAD.SHL.U32 R24, R221, 0x200, RZ ;  /* 0x00000200dd187824 */ /* 0x000fe200078e00ff */
[----:B------:R-:W-:Y:S02]  /*105e0*/  LOP3.LUT R14, R12, 0x1c0, RZ, 0xc0, !PT ;  /* 0x000001c00c0e7812 */ /* 0x000fe400078ec0ff */
[----:B------:R-:W-:Y:S02]  /*105f0*/  SHF.R.U32.HI R79, RZ, 0x10, R21 ;  /* 0x00000010ff4f7819 */ /* 0x000fe40000011615 */
[----:B------:R-:W-:Y:S02]  /*10600*/  LOP3.LUT R12, R14, 0x38, R16, 0xf8, !PT ;  /* 0x000000380e0c7812 */ /* 0x000fe400078ef810 */
[----:B------:R-:W-:-:S02]  /*10610*/  SHF.R.U32.HI R25, RZ, 0x3, R14 ;  /* 0x00000003ff197819 */ /* 0x000fc4000001160e */
[----:B------:R-:W-:Y:S02]  /*10620*/  LOP3.LUT R13, R14, 0x38, R13, 0xf8, !PT ;  /* 0x000000380e0d7812 */ /* 0x000fe400078ef80d */
[C-C-:B------:R-:W-:Y:S02]  /*10630*/  LOP3.LUT R73, R24.reuse, R12, R25.reuse, 0xf6, !PT ;  /* 0x0000000c18497212 */ /* 0x140fe400078ef619 */
[----:B------:R-:W-:Y:S02]  /*10640*/  LOP3.LUT R25, R24, R13, R25, 0xf6, !PT ;  /* 0x0000000d18197212 */ /* 0x000fe400078ef619 */
[--C-:B------:R-:W-:Y:S01]  /*10650*/  SHF.R.U64 R86, R68, 0x10, R69.reuse ;  /* 0x0000001044567819 */ /* 0x100fe20000001245 */
[--C-:B------:R-:W-:Y:S01]  /*10660*/  IMAD R73, R73, 0x2, R2.reuse ;  /* 0x0000000249497824 */ /* 0x100fe200078e0202 */
[----:B------:R-:W-:Y:S01]  /*10670*/  SHF.R.U32.HI R87, RZ, 0x10, R69 ;  /* 0x00000010ff577819 */ /* 0x000fe20000011645 */
[----:B------:R-:W-:Y:S01]  /*10680*/  IMAD R74, R25, 0x2, R2 ;  /* 0x00000002194a7824 */ /* 0x000fe200078e0202 */
[----:B------:R-:W-:-:S02]  /*10690*/  SHF.R.U64 R21, R54, 0x10, R55 ;  /* 0x0000001036157819 */ /* 0x000fc40000001237 */
[----:B------:R-:W0:Y:S01]  /*106a0*/  LDS.128 R12, [R73+0x20400] ;  /* 0x02040000490c7984 */ /* 0x000e220000000c00 */
[----:B------:R-:W-:Y:S02]  /*106b0*/  PRMT R69, R75, 0x5432, R20 ;  /* 0x000054324b457816 */ /* 0x000fe40000000014 */
[----:B------:R-:W-:Y:S01]  /*106c0*/  PRMT R82, R36, 0x5432, R82 ;  /* 0x0000543224527816 */ /* 0x000fe20000000052 */
[----:B------:R-:W1:Y:S01]  /*106d0*/  LDS.128 R24, [R74+0x20400] ;  /* 0x020400004a187984 */ /* 0x000e620000000c00 */
[----:B------:R-:W-:Y:S02]  /*106e0*/  PRMT R79, R80, 0x5410, R79 ;  /* 0x00005410504f7816 */ /* 0x000fe4000000004f */
[----:B------:R-:W-:Y:S02]  /*106f0*/  SHF.R.U32.HI R81, RZ, 0x10, R55 ;  /* 0x00000010ff517819 */ /* 0x000fe40000011637 */
[C---:B------:R-:W-:Y:S02]  /*10700*/  PRMT R80, R70.reuse, 0x5410, R21 ;  /* 0x0000541046507816 */ /* 0x040fe40000000015 */
[----:B------:R-:W-:Y:S01]  /*10710*/  PRMT R86, R70, 0x5432, R86 ;  /* 0x0000543246567816 */ /* 0x000fe20000000056 */
[----:B------:R-:W-:Y:S01]  /*10720*/  IMAD.U32 R70, R69, 0x10000, RZ ;  /* 0x0001000045467824 */ /* 0x000fe200078e00ff */
[----:B------:R-:W-:Y:S01]  /*10730*/  PRMT R87, R83, 0x5410, R87 ;  /* 0x0000541053577816 */ /* 0x000fe20000000057 */
[----:B------:R-:W-:Y:S01]  /*10740*/  IMAD.U32 R83, R82, 0x10000, RZ ;  /* 0x0001000052537824 */ /* 0x000fe200078e00ff */
[----:B------:R-:W-:-:S02]  /*10750*/  SHF.R.U32.HI R84, RZ, 0x10, R67 ;  /* 0x00000010ff547819 */ /* 0x000fc40000011643 */
[----:B------:R-:W-:Y:S02]  /*10760*/  LOP3.LUT R85, R82, 0xffff0000, RZ, 0xc0, !PT ;  /* 0xffff000052557812 */ /* 0x000fe400078ec0ff */
[----:B------:R-:W-:Y:S02]  /*10770*/  PRMT R84, R65, 0x5432, R84 ;  /* 0x0000543241547816 */ /* 0x000fe40000000054 */
[----:B------:R-:W-:Y:S02]  /*10780*/  LOP3.LUT R69, R69, 0xffff0000, RZ, 0xc0, !PT ;  /* 0xffff000045457812 */ /* 0x000fe400078ec0ff */
[----:B------:R-:W-:Y:S01]  /*10790*/  PRMT R81, R36, 0x5410, R81 ;  /* 0x0000541024517816 */ /* 0x000fe20000000051 */
[C---:B0-----:R-:W-:Y:S01]  /*107a0*/  IMAD.U32 R20, R12.reuse, 0x10000, RZ ;  /* 0x000100000c147824 */ /* 0x041fe200078e00ff */
[----:B------:R-:W-:Y:S01]  /*107b0*/  LOP3.LUT R12, R12, 0xffff0000, RZ, 0xc0, !PT ;  /* 0xffff00000c0c7812 */ /* 0x000fe200078ec0ff */
[C---:B------:R-:W-:Y:S01]  /*107c0*/  IMAD.U32 R21, R13.reuse, 0x10000, RZ ;  /* 0x000100000d157824 */ /* 0x040fe200078e00ff */
[----:B------:R-:W-:Y:S01]  /*107d0*/  LOP3.LUT R13, R13, 0xffff0000, RZ, 0xc0, !PT ;  /* 0xffff00000d0d7812 */ /* 0x000fe200078ec0ff */
[C---:B-1----:R-:W-:Y:S01]  /*107e0*/  IMAD.U32 R55, R24.reuse, 0x10000, RZ ;  /* 0x0001000018377824 */ /* 0x042fe200078e00ff */
        /* <DEDUP_REMOVED lines=9> */
[----:B------:R-:W-:Y:S02]  /*10880*/  IMAD.U32 R20, R79, 0x10000, RZ ;  /* 0x000100004f147824 */ /* 0x000fe400078e00ff */
[----:B------:R-:W-:Y:S01]  /*10890*/  FMUL.FTZ R83, R24, R69 ;  /* 0x0000004518537220 */ /* 0x000fe20000410000 */
[----:B------:R-:W-:Y:S01]  /*108a0*/  FMUL.FTZ R24, R66, R55 ;  /* 0x0000003742187220 */ /* 0x000fe20000410000 */
[----:B------:R-:W-:Y:S01]  /*108b0*/  FFMA.FTZ R70, R12, R69, -R93 ;  /* 0x000000450c467223 */ /* 0x000fe2000001085d */
[-C--:B------:R-:W-:Y:S01]  /*108c0*/  FMUL.FTZ R82, R66, R20.reuse ;  /* 0x0000001442527220 */ /* 0x080fe20000410000 */
[----:B------:R-:W-:Y:S01]  /*108d0*/  FFMA.FTZ R66, R12, R85, R83 ;  /* 0x000000550c427223 */ /* 0x000fe20000010053 */
[----:B------:R-:W-:Y:S01]  /*108e0*/  LOP3.LUT R84, R84, 0xffff0000, RZ, 0xc0, !PT ;  /* 0xffff000054547812 */ /* 0x000fe200078ec0ff */
[----:B------:R-:W-:Y:S01]  /*108f0*/  IMAD.U32 R68, R27, 0x10000, RZ ;  /* 0x000100001b447824 */ /* 0x000fe200078e00ff */
[----:B------:R-:W-:Y:S01]  /*10900*/  LOP3.LUT R12, R79, 0xffff0000, RZ, 0xc0, !PT ;  /* 0xffff00004f0c7812 */ /* 0x000fe200078ec0ff */
[----:B------:R-:W-:Y:S01]  /*10910*/  FFMA.FTZ R69, R21, R20, -R24 ;  /* 0x0000001415457223 */ /* 0x000fe20000010818 */
[----:B------:R-:W-:-:S02]  /*10920*/  IMAD.U32 R67, R26, 0x10000, RZ ;  /* 0x000100001a437824 */ /* 0x000fc400078e00ff */
[C---:B------:R-:W-:Y:S01]  /*10930*/  FMUL.FTZ R88, R25.reuse, R84 ;  /* 0x0000005419587220 */ /* 0x040fe20000410000 */
[----:B------:R-:W-:Y:S02]  /*10940*/  IMAD.U32 R24, R86, 0x10000, RZ ;  /* 0x0001000056187824 */ /* 0x000fe400078e00ff */
[-C--:B------:R-:W-:Y:S01]  /*10950*/  FMUL.FTZ R90, R25, R12.reuse ;  /* 0x0000000c195a7220 */ /* 0x080fe20000410000 */
[----:B------:R-:W-:Y:S02]  /*10960*/  IMAD.U32 R25, R87, 0x10000, RZ ;  /* 0x0001000057197824 */ /* 0x000fe400078e00ff */
[----:B------:R-:W-:Y:S01]  /*10970*/  FFMA.FTZ R82, R21, R55, R82 ;  /* 0x0000003715527223 */ /* 0x000fe20000010052 */
[----:B------:R-:W-:Y:S01]  /*10980*/  FFMA.FTZ R88, R13, R12, -R88 ;  /* 0x0000000c0d587223 */ /* 0x000fe20000010858 */
[----:B------:R-:W-:Y:S02]  /*10990*/  IMAD.U32 R21, R81, 0x10000, RZ ;  /* 0x0001000051157824 */ /* 0x000fe400078e00ff */
[----:B------:R-:W-:Y:S01]  /*109a0*/  FFMA.FTZ R55, R13, R84, R90 ;  /* 0x000000540d377223 */ /* 0x000fe2000001005a */
[----:B------:R-:W-:-:S02]  /*109b0*/  IMAD.U32 R54, R15, 0x10000, RZ ;  /* 0x000100000f367824 */ /* 0x000fc400078e00ff */
[----:B------:R-:W-:Y:S01]  /*109c0*/  FMUL.FTZ R13, R68, R25 ;  /* 0x00000019440d7220 */ /* 0x000fe20000410000 */
[----:B------:R-:W-:Y:S02]  /*109d0*/  IMAD.U32 R36, R14, 0x10000, RZ ;  /* 0x000100000e247824 */ /* 0x000fe400078e00ff */
[C---:B------:R-:W-:Y:S01]  /*109e0*/  FMUL.FTZ R79, R67.reuse, R24 ;  /* 0x00000018434f7220 */ /* 0x040fe20000410000 */
        /* <DEDUP_REMOVED lines=10> */
[----:B------:R-:W-:Y:S01]  /*10a90*/  LOP3.LUT R21, R86, 0xffff0000, RZ, 0xc0, !PT ;  /* 0xffff000056157812 */ /* 0x000fe200078ec0ff */
[----:B------:R-:W-:Y:S01]  /*10aa0*/  FMUL.FTZ R24, R26, R13 ;  /* 0x0000000d1a187220 */ /* 0x000fe20000410000 */
[----:B------:R-:W-:-:S02]  /*10ab0*/  LOP3.LUT R20, R87, 0xffff0000, RZ, 0xc0, !PT ;  /* 0xffff000057147812 */ /* 0x000fc400078ec0ff */
[----:B------:R-:W-:Y:S01]  /*10ac0*/  LOP3.LUT R12, R81, 0xffff0000, RZ, 0xc0, !PT ;  /* 0xffff0000510c7812 */ /* 0x000fe200078ec0ff */
[-C--:B------:R-:W-:Y:S01]  /*10ad0*/  FMUL.FTZ R25, R26, R21.reuse ;  /* 0x000000151a197220 */ /* 0x080fe20000410000 */
[----:B------:R-:W-:Y:S01]  /*10ae0*/  LOP3.LUT R14, R14, 0xffff0000, RZ, 0xc0, !PT ;  /* 0xffff00000e0e7812 */ /* 0x000fe200078ec0ff */
[----:B------:R-:W-:Y:S01]  /*10af0*/  FMUL.FTZ R54, R27, R20 ;  /* 0x000000141b367220 */ /* 0x000fe20000410000 */
[----:B------:R-:W-:Y:S01]  /*10b00*/  LOP3.LUT R15, R15, 0xffff0000, RZ, 0xc0, !PT ;  /* 0xffff00000f0f7812 */ /* 0x000fe200078ec0ff */
[-C--:B------:R-:W-:Y:S02]  /*10b10*/  FMUL.FTZ R27, R27, R12.reuse ;  /* 0x0000000c1b1b7220 */ /* 0x080fe40000410000 */
[C---:B------:R-:W-:Y:S01]  /*10b20*/  FFMA.FTZ R36, R14.reuse, R21, R24 ;  /* 0x000000150e247223 */ /* 0x040fe20000010018 */
[----:B------:R-:W-:Y:S01]  /*10b30*/  FFMA.FTZ R26, R14, R13, -R25 ;  /* 0x0000000d0e1a7223 */ /* 0x000fe20000010819 */
        /* <DEDUP_REMOVED lines=12> */
.L_x_3562:
[----:B------:R-:W-:Y:S05]  /*10c00*/  BSYNC B1 ;  /* 0x0000000000017941 */ /* 0x000fea0003800000 */
.L_x_3561:
[----:B------:R-:W-:Y:S02]  /*10c10*/  PRMT R0, R0, 0x5410, R3 ;  /* 0x0000541000007816 */ /* 0x000fe40000000003 */
[----:B------:R-:W-:Y:S01]  /*10c20*/  PRMT R55, R55, 0x5410, R72 ;  /* 0x0000541037377816 */ /* 0x000fe20000000048 */
[----:B------:R-:W-:Y:S06]  /*10c30*/  @P0 BRA `(.L_x_3553) ;  /* 0x0000000400940947 */ /* 0x000fec0003800000 */
[----:B0-----:R-:W2:Y:S04]  /*10c40*/  LDL R14, [R1+0x42c] ;  /* 0x00042c00010e7983 */ /* 0x001ea80000100800 */
[----:B------:R-:W3:Y:S04]  /*10c50*/  LDL R13, [R1+0x438] ;  /* 0x00043800010d7983 */ /* 0x000ee80000100800 */
[----:B------:R-:W4:Y:S04]  /*10c60*/  LDL R12, [R1+0x43c] ;  /* 0x00043c00010c7983 */ /* 0x000f280000100800 */
[----:B------:R-:W5:Y:S01]  /*10c70*/  LDL R66, [R1+0x428] ;  /* 0x0004280001427983 */ /* 0x000f620000100800 */
[----:B------:R-:W-:Y:S01]  /*10c80*/  IMAD.IADD R3, R16, 0x1, R71 ;  /* 0x0000000110037824 */ /* 0x000fe200078e0247 */
[----:B------:R-:W-:-:S02]  /*10c90*/  SHF.R.U32.HI R54, RZ, 0x10, R5 ;  /* 0x00000010ff367819 */ /* 0x000fc40000011605 */
[----:B------:R-:W-:Y:S02]  /*10ca0*/  SHF.R.U64 R21, R4, 0x10, R5 ;  /* 0x0000001004157819 */ /* 0x000fe40000001205 */
[----:B------:R-:W-:Y:S02]  /*10cb0*/  PRMT R77, R77, 0x5410, R54 ;  /* 0x000054104d4d7816 */ /* 0x000fe40000000036 */
[----:B------:R-:W-:Y:S02]  /*10cc0*/  SHF.R.U64 R4, R10, 0x10, R11 ;  /* 0x000000100a047819 */ /* 0x000fe4000000120b */
[--C-:B------:R-:W-:Y:S02]  /*10cd0*/  SHF.R.U64 R20, R6, 0x10, R7.reuse ;  /* 0x0000001006147819 */ /* 0x100fe40000001207 */
[----:B------:R-:W-:Y:S02]  /*10ce0*/  SHF.R.U32.HI R36, RZ, 0x10, R7 ;  /* 0x00000010ff247819 */ /* 0x000fe40000011607 */
[----:B------:R-:W-:-:S02]  /*10cf0*/  PRMT R78, R78, 0x5410, R21 ;  /* 0x000054104e4e7816 */ /* 0x000fc40000000015 */
[----:B------:R-:W-:Y:S02]  /*10d00*/  SHF.R.U32.HI R11, RZ, 0x10, R11 ;  /* 0x00000010ff0b7819 */ /* 0x000fe4000001160b */
[----:B------:R-:W-:Y:S01]  /*10d10*/  PRMT R20, R0, 0x5432, R20 ;  /* 0x0000543200147816 */ /* 0x000fe20000000014 */
[----:B------:R-:W-:Y:S01]  /*10d20*/  IMAD.U32 R21, R78, 0x10000, RZ ;  /* 0x000100004e157824 */ /* 0x000fe200078e00ff */
[----:B------:R-:W-:Y:S02]  /*10d30*/  PRMT R36, R55, 0x5432, R36 ;  /* 0x0000543237247816 */ /* 0x000fe40000000024 */
[----:B------:R-:W-:Y:S02]  /*10d40*/  PRMT R75, R75, 0x5410, R4 ;  /* 0x000054104b4b7816 */ /* 0x000fe40000000004 */
[----:B------:R-:W-:Y:S02]  /*10d50*/  PRMT R76, R76, 0x5410, R11 ;  /* 0x000054104c4c7816 */ /* 0x000fe4000000000b */
[----:B------:R-:W-:-:S02]  /*10d60*/  LOP3.LUT R78, R78, 0xffff0000, RZ, 0xc0, !PT ;  /* 0xffff00004e4e7812 */ /* 0x000fc400078ec0ff */
[----:B--2---:R-:W-:-:S04]  /*10d70*/  LOP3.LUT R3, R14, 0x38, R3, 0xf8, !PT ;  /* 0x000000380e037812 */ /* 0x004fc800078ef803 */
[----:B---3--:R-:W-:-:S05]  /*10d80*/  LOP3.LUT R3, R3, R13, RZ, 0x3c, !PT ;  /* 0x0000000d03037212 */ /* 0x008fca00078e3cff */
[----:B----4-:R-:W-:Y:S02]  /*10d90*/  IMAD.IADD R3, R12, 0x1, R3 ;  /* 0x000000010c037824 */ /* 0x010fe400078e0203 */
[----:B-----5:R-:W0:Y:S02]  /*10da0*/  LDS.128 R12, [R66+0x20400] ;  /* 0x02040000420c7984 */ /* 0x020e240000000c00 */
[----:B------:R-:W-:Y:S01]  /*10db0*/  IMAD R2, R3, 0x2, R2 ;  /* 0x0000000203027824 */ /* 0x000fe200078e0202 */
[--C-:B------:R-:W-:Y:S02]  /*10dc0*/  SHF.R.U64 R3, R8, 0x10, R9.reuse ;  /* 0x0000001008037819 */ /* 0x100fe40000001209 */
[----:B------:R-:W-:Y:S02]  /*10dd0*/  SHF.R.U32.HI R8, RZ, 0x10, R9 ;  /* 0x00000010ff087819 */ /* 0x000fe40000011609 */
[----:B------:R-:W1:Y:S01]  /*10de0*/  LDS.128 R24, [R2+0x20400] ;  /* 0x0204000002187984 */ /* 0x000e620000000c00 */
[----:B------:R-:W-:-:S02]  /*10df0*/  PRMT R54, R0, 0x5410, R3 ;  /* 0x0000541000367816 */ /* 0x000fc40000000003 */
[----:B------:R-:W-:Y:S01]  /*10e00*/  PRMT R65, R65, 0x5410, R8 ;  /* 0x0000541041417816 */ /* 0x000fe20000000008 */
[C---:B0-----:R-:W-:Y:S01]  /*10e10*/  IMAD.U32 R0, R12.reuse, 0x10000, RZ ;  /* 0x000100000c007824 */ /* 0x041fe200078e00ff */
        /* <DEDUP_REMOVED lines=10> */
[C---:B------:R-:W-:Y:S01]  /*10ec0*/  LOP3.LUT R14, R15.reuse, 0xffff0000, RZ, 0xc0, !PT ;  /* 0xffff00000f0e7812 */ /* 0x040fe200078ec0ff */
[----:B------:R-:W-:Y:S01]  /*10ed0*/  IMAD.U32 R7, R15, 0x10000, RZ ;  /* 0x000100000f077824 */ /* 0x000fe200078e00ff */
[----:B------:R-:W-:Y:S01]  /*10ee0*/  LOP3.LUT R13, R26, 0xffff0000, RZ, 0xc0, !PT ;  /* 0xffff00001a0d7812 */ /* 0x000fe200078ec0ff */
[----:B------:R-:W-:Y:S01]  /*10ef0*/  FMUL.FTZ R55, R8, R25 ;  /* 0x0000001908377220 */ /* 0x000fe20000410000 */
[----:B------:R-:W-:Y:S01]  /*10f00*/  IMAD.U32 R11, R26, 0x10000, RZ ;  /* 0x000100001a0b7824 */ /* 0x000fe200078e00ff */
[C---:B------:R-:W-:Y:S01]  /*10f10*/  LOP3.LUT R26, R27.reuse, 0xffff0000, RZ, 0xc0, !PT ;  /* 0xffff00001b1a7812 */ /* 0x040fe200078ec0ff */
        /* <DEDUP_REMOVED lines=9> */
[-C--:B------:R-:W-:Y:S01]  /*10fb0*/  FMUL.FTZ R25, R10, R21.reuse ;  /* 0x000000150a197220 */ /* 0x080fe20000410000 */
[C---:B------:R-:W-:Y:S01]  /*10fc0*/  FMUL.FTZ R10, R15.reuse, R8 ;  /* 0x000000080f0a7220 */ /* 0x040fe20000410000 */
[----:B------:R-:W-:Y:S01]  /*10fd0*/  LOP3.LUT R54, R54, 0xffff0000, RZ, 0xc0, !PT ;  /* 0xffff000036367812 */ /* 0x000fe200078ec0ff */
[C---:B------:R-:W-:Y:S01]  /*10fe0*/  FFMA.FTZ R69, R4.reuse, R21, -R69 ;  /* 0x0000001504457223 */ /* 0x040fe20000010845 */
[-C--:B------:R-:W-:Y:S01]  /*10ff0*/  FMUL.FTZ R21, R15, R0.reuse ;  /* 0x000000000f157220 */ /* 0x080fe20000410000 */
[----:B------:R-:W-:Y:S01]  /*11000*/  LOP3.LUT R65, R65, 0xffff0000, RZ, 0xc0, !PT ;  /* 0xffff000041417812 */ /* 0x000fe200078ec0ff */
[----:B------:R-:W-:Y:S01]  /*11010*/  FFMA.FTZ R15, R7, R0, -R10 ;  /* 0x00000000070f7223 */ /* 0x000fe2000001080a */
[----:B------:R-:W-:Y:S01]  /*11020*/  LOP3.LUT R77, R77, 0xffff0000, RZ, 0xc0, !PT ;  /* 0xffff00004d4d7812 */ /* 0x000fe200078ec0ff */
[----:B------:R-:W-:Y:S01]  /*11030*/  FMUL.FTZ R0, R9, R54 ;  /* 0x0000003609007220 */ /* 0x000fe20000410000 */
[----:B------:R-:W-:Y:S01]  /*11040*/  FFMA.FTZ R21, R7, R8, R21 ;  /* 0x0000000807157223 */ /* 0x000fe20000010015 */
[----:B------:R-:W-:Y:S01]  /*11050*/  FFMA.FTZ R25, R4, R27, R25 ;  /* 0x0000001b04197223 */ /* 0x000fe20000010019 */
[-C--:B------:R-:W-:Y:S01]  /*11060*/  FMUL.FTZ R8, R9, R78.reuse ;  /* 0x0000004e09087220 */ /* 0x080fe20000410000 */
[----:B------:R-:W-:Y:S01]  /*11070*/  FMUL.FTZ R7, R24, R65 ;  /* 0x0000004118077220 */ /* 0x000fe20000410000 */
[----:B------:R-:W-:Y:S01]  /*11080*/  FFMA.FTZ R78, R3, R78, -R0 ;  /* 0x0000004e034e7223 */ /* 0x000fe20000010800 */
[----:B------:R-:W-:-:S02]  /*11090*/  IMAD.U32 R4, R75, 0x10000, RZ ;  /* 0x000100004b047824 */ /* 0x000fc400078e00ff */
[-C--:B------:R-:W-:Y:S01]  /*110a0*/  FMUL.FTZ R24, R24, R77.reuse ;  /* 0x0000004d18187220 */ /* 0x080fe20000410000 */
[----:B------:R-:W-:Y:S02]  /*110b0*/  IMAD.U32 R0, R20, 0x10000, RZ ;  /* 0x0001000014007824 */ /* 0x000fe400078e00ff */
[----:B------:R-:W-:Y:S01]  /*110c0*/  FFMA.FTZ R8, R3, R54, R8 ;  /* 0x0000003603087223 */ /* 0x000fe20000010008 */
[C---:B------:R-:W-:Y:S01]  /*110d0*/  FMUL.FTZ R54, R11.reuse, R4 ;  /* 0x000000040b367220 */ /* 0x040fe20000410000 */
[C---:B------:R-:W-:Y:S01]  /*110e0*/  FFMA.FTZ R10, R12.reuse, R77, -R7 ;  /* 0x0000004d0c0a7223 */ /* 0x040fe20000010807 */
[----:B------:R-:W-:Y:S01]  /*110f0*/  FFMA.FTZ R24, R12, R65, R24 ;  /* 0x000000410c187223 */ /* 0x000fe20000010018 */
[----:B------:R-:W-:Y:S01]  /*11100*/  LOP3.LUT R20, R20, 0xffff0000, RZ, 0xc0, !PT ;  /* 0xffff000014147812 */ /* 0x000fe200078ec0ff */
[-C--:B------:R-:W-:Y:S01]  /*11110*/  FMUL.FTZ R12, R11, R0.reuse ;  /* 0x000000000b0c7220 */ /* 0x080fe20000410000 */
[----:B------:R-:W-:Y:S01]  /*11120*/  LOP3.LUT R75, R75, 0xffff0000, RZ, 0xc0, !PT ;  /* 0xffff00004b4b7812 */ /* 0x000fe200078ec0ff */
[C---:B------:R-:W-:Y:S01]  /*11130*/  FFMA.FTZ R54, R5.reuse, R0, -R54 ;  /* 0x0000000005367223 */ /* 0x040fe20000010836 */
[----:B------:R-:W-:Y:S01]  /*11140*/  LOP3.LUT R7, R76, 0xffff0000, RZ, 0xc0, !PT ;  /* 0xffff00004c077812 */ /* 0x000fe200078ec0ff */
[----:B------:R-:W-:Y:S01]  /*11150*/  FFMA.FTZ R12, R5, R4, R12 ;  /* 0x00000004050c7223 */ /* 0x000fe2000001000c */
[----:B------:R-:W-:Y:S01]  /*11160*/  LOP3.LUT R3, R36, 0xffff0000, RZ, 0xc0, !PT ;  /* 0xffff000024037812 */ /* 0x000fe200078ec0ff */
[CC--:B------:R-:W-:Y:S01]  /*11170*/  FMUL.FTZ R0, R13.reuse, R20.reuse ;  /* 0x000000140d007220 */ /* 0x0c0fe20000410000 */
[----:B------:R-:W-:Y:S01]  /*11180*/  FMUL.FTZ R5, R13, R75 ;  /* 0x0000004b0d057220 */ /* 0x000fe20000410000 */
[----:B------:R-:W-:Y:S01]  /*11190*/  FMUL.FTZ R9, R26, R7 ;  /* 0x000000071a097220 */ /* 0x000fe20000410000 */
[----:B------:R-:W-:Y:S01]  /*111a0*/  F2FP.BF16.F32.PACK_AB R4, R78, R55 ;  /* 0x000000374e04723e */ /* 0x000fe200000010ff */
[----:B------:R-:W-:Y:S01]  /*111b0*/  FMUL.FTZ R26, R26, R3 ;  /* 0x000000031a1a7220 */ /* 0x000fe20000410000 */
        /* <DEDUP_REMOVED lines=13> */
.L_x_3553:
[----:B------:R-:W-:Y:S05]  /*11290*/  BSYNC B0 ;  /* 0x0000000000007941 */ /* 0x000fea0003800000 */
.L_x_3539:
[----:B------:R-:W-:Y:S01]  /*112a0*/  @!PT LDS RZ, [RZ] ;  /* 0x00000000fffff984 */ /* 0x000fe20000000800 */
[----:B------:R-:W-:Y:S01]  /*112b0*/  @!PT LDS RZ, [RZ] ;  /* 0x00000000fffff984 */ /* 0x000fe20000000800 */
[----:B------:R-:W-:Y:S01]  /*112c0*/  @!PT LDS RZ, [RZ] ;  /* 0x00000000fffff984 */ /* 0x000fe20000000800 */
[----:B------:R-:W-:Y:S01]  /*112d0*/  @!PT LDS RZ, [RZ] ;  /* 0x00000000fffff984 */ /* 0x000fe20000000800 */
[----:B------:R3:W-:Y:S06]  /*112e0*/  MEMBAR.ALL.CTA ;  /* 0x0000000000007992 */ /* 0x0007ec0000008000 */
[----:B---3--:R-:W3:Y:S01]  /*112f0*/  FENCE.VIEW.ASYNC.S ;  /* 0x00000000000073c6 */ /* 0x008ee20000000000 */
[----:B------:R-:W-:Y:S05]  /*11300*/  WARPSYNC.ALL ;  /* 0x0000000000007948 */ /* 0x000fea0003800000 */
[----:B---3--:R-:W-:Y:S06]  /*11310*/  BAR.SYNC.DEFER_BLOCKING 0xd, 0x80 ;  /* 0x0342000000007b1d */ /* 0x008fec0000010000 */
.L_x_3536:
[----:B012---:R-:W-:Y:S01]  /*11320*/  IMAD.U32 R6, RZ, RZ, UR44 ;  /* 0x0000002cff067e24 */ /* 0x007fe2000f8e00ff */
[----:B------:R-:W-:Y:S01]  /*11330*/  UIADD3 UR4, UP0, UR38, 0x1d8, URZ ;  /* 0x000001d826047890 */ /* 0x000fe2000ff1e03f */
[----:B------:R-:W-:Y:S01]  /*11340*/  IMAD.U32 R7, RZ, RZ, UR45 ;  /* 0x0000002dff077e24 */ /* 0x000fe2000f8e00ff */
[----:B------:R-:W-:Y:S01]  /*11350*/  STL.64 [R1+0x1c0], R28 ;  /* 0x0001c01c01007387 */ /* 0x000fe20000100a00 */
[----:B------:R-:W-:Y:S01]  /*11360*/  IMAD.MOV.U32 R4, RZ, RZ, R53 ;  /* 0x000000ffff047224 */ /* 0x000fe200078e0035 */
[----:B------:R-:W-:Y:S01]  /*11370*/  UIADD3.X UR5, URZ, UR37, URZ, UP0, !UPT ;  /* 0x000000253f057290 */ /* 0x000fe200087fe43f */
[----:B------:R-:W-:Y:S02]  /*11380*/  IMAD.MOV.U32 R5, RZ, RZ, R52 ;  /* 0x000000ffff057224 */ /* 0x000fe400078e0034 */
[----:B------:R-:W-:Y:S02]  /*11390*/  IMAD.MOV.U32 R8, RZ, RZ, R60 ;  /* 0x000000ffff087224 */ /* 0x000fe400078e003c */
[----:B------:R-:W-:Y:S01]  /*113a0*/  IMAD.MOV.U32 R9, RZ, RZ, R59 ;  /* 0x000000ffff097224 */ /* 0x000fe200078e003b */
[----:B------:R0:W-:Y:S01]  /*113b0*/  STL.128 [R1+0x150], R4 ;  /* 0x0001500401007387 */ /* 0x0001e20000100c00 */
[----:B------:R-:W-:-:S02]  /*113c0*/  IMAD.MOV.U32 R10, RZ, RZ, R63 ;  /* 0x000000ffff0a7224 */ /* 0x000fc400078e003f */
[----:B------:R-:W-:Y:S02]  /*113d0*/  IMAD.MOV.U32 R11, RZ, RZ, R64 ;  /* 0x000000ffff0b7224 */ /* 0x000fe400078e0040 */
[----:B------:R-:W-:Y:S02]  /*113e0*/  IMAD.U32 R0, RZ, RZ, UR38 ;  /* 0x00000026ff007e24 */ /* 0x000fe4000f8e00ff */
[----:B------:R-:W-:Y:S01]  /*113f0*/  IMAD.U32 R3, RZ, RZ, UR37 ;  /* 0x00000025ff037e24 */ /* 0x000fe2000f8e00ff */
[----:B------:R1:W-:Y:S01]  /*11400*/  STL.128 [R1+0x130], R8 ;  /* 0x0001300801007387 */ /* 0x0003e20000100c00 */
[----:B------:R-:W-:Y:S02]  /*11410*/  IMAD.U32 R2, RZ, RZ, UR36 ;  /* 0x00000024ff027e24 */ /* 0x000fe4000f8e00ff */
[----:B0-----:R-:W-:Y:S02]  /*11420*/  IMAD.MOV.U32 R4, RZ, RZ, R47 ;  /* 0x000000ffff047224 */ /* 0x001fe400078e002f */
[----:B------:R-:W-:-:S02]  /*11430*/  IMAD.MOV.U32 R5, RZ, RZ, R62 ;  /* 0x000000ffff057224 */ /* 0x000fc400078e003e */
[----:B------:R-:W-:Y:S02]  /*11440*/  IMAD.MOV.U32 R6, RZ, RZ, R37 ;  /* 0x000000ffff067224 */ /* 0x000fe400078e0025 */
[----:B------:R-:W-:Y:S02]  /*11450*/  IMAD.MOV.U32 R7, RZ, RZ, R38 ;  /* 0x000000ffff077224 */ /* 0x000fe400078e0026 */
[----:B-1----:R-:W-:Y:S02]  /*11460*/  IMAD.MOV.U32 R8, RZ, RZ, R51 ;  /* 0x000000ffff087224 */ /* 0x002fe400078e0033 */
[----:B------:R-:W-:Y:S01]  /*11470*/  IMAD.MOV.U32 R9, RZ, RZ, R50 ;  /* 0x000000ffff097224 */ /* 0x000fe200078e0032 */
[----:B------:R0:W-:Y:S01]  /*11480*/  STL.128 [R1+0x190], R4 ;  /* 0x0001900401007387 */ /* 0x0001e20000100c00 */
[----:B------:R-:W-:Y:S02]  /*11490*/  IMAD.MOV.U32 R10, RZ, RZ, R48 ;  /* 0x000000ffff0a7224 */ /* 0x000fe400078e0030 */
[----:B------:R-:W-:-:S05]  /*114a0*/  IMAD.MOV.U32 R11, RZ, RZ, R49 ;  /* 0x000000ffff0b7224 */ /* 0x000fca00078e0031 */
[----:B------:R1:W-:Y:S01]  /*114b0*/  STL.128 [R1+0x170], R8 ;  /* 0x0001700801007387 */ /* 0x0003e20000100c00 */
[----:B0-----:R-:W-:Y:S02]  /*114c0*/  IMAD.MOV.U32 R4, RZ, RZ, R45 ;  /* 0x000000ffff047224 */ /* 0x001fe400078e002d */
[----:B------:R-:W-:Y:S02]  /*114d0*/  IMAD.MOV.U32 R5, RZ, RZ, R61 ;  /* 0x000000ffff057224 */ /* 0x000fe400078e003d */
[----:B------:R-:W-:Y:S02]  /*114e0*/  IMAD.MOV.U32 R6, RZ, RZ, R40 ;  /* 0x000000ffff067224 */ /* 0x000fe400078e0028 */
[----:B------:R-:W-:Y:S02]  /*114f0*/  IMAD.MOV.U32 R7, RZ, RZ, R58 ;  /* 0x000000ffff077224 */ /* 0x000fe400078e003a */
[----:B-1----:R-:W-:Y:S02]  /*11500*/  IMAD.U32 R9, RZ, RZ, UR43 ;  /* 0x0000002bff097e24 */ /* 0x002fe4000f8e00ff */
[----:B------:R-:W-:Y:S01]  /*11510*/  IMAD.U32 R8, RZ, RZ, UR4 ;  /* 0x00000004ff087e24 */ /* 0x000fe2000f8e00ff */
[----:B------:R0:W-:Y:S02]  /*11520*/  STL.128 [R1+0x1a0], R4 ;  /* 0x0001a00401007387 */ /* 0x0001e40000100c00 */
[----:B0-----:R-:W-:-:S02]  /*11530*/  IMAD.MOV.U32 R4, RZ, RZ, R32 ;  /* 0x000000ffff047224 */ /* 0x001fc400078e0020 */
[----:B------:R-:W-:Y:S02]  /*11540*/  IMAD.MOV.U32 R5, RZ, RZ, R31 ;  /* 0x000000ffff057224 */ /* 0x000fe400078e001f */
[----:B------:R-:W-:Y:S02]  /*11550*/  IMAD.MOV.U32 R6, RZ, RZ, R44 ;  /* 0x000000ffff067224 */ /* 0x000fe400078e002c */
[----:B------:R-:W-:-:S05]  /*11560*/  IMAD.MOV.U32 R7, RZ, RZ, R43 ;  /* 0x000000ffff077224 */ /* 0x000fca00078e002b */
[----:B------:R0:W-:Y:S02]  /*11570*/  STL.128 [R1+0x1b0], R4 ;  /* 0x0001b00401007387 */ /* 0x0001e40000100c00 */
[----:B0-----:R-:W-:Y:S02]  /*11580*/  IMAD.MOV.U32 R6, RZ, RZ, R42 ;  /* 0x000000ffff067224 */ /* 0x001fe400078e002a */
[----:B------:R-:W-:Y:S02]  /*11590*/  IMAD.MOV.U32 R7, RZ, RZ, R41 ;  /* 0x000000ffff077224 */ /* 0x000fe400078e0029 */
[----:B------:R-:W-:Y:S02]  /*115a0*/  IMAD.MOV.U32 R4, RZ, RZ, R0 ;  /* 0x000000ffff047224 */ /* 0x000fe400078e0000 */
[----:B------:R-:W-:Y:S02]  /*115b0*/  IMAD.MOV.U32 R5, RZ, RZ, R3 ;  /* 0x000000ffff057224 */ /* 0x000fe400078e0003 */
[----:B------:R-:W-:-:S02]  /*115c0*/  IMAD.U32 R0, RZ, RZ, UR39 ;  /* 0x00000027ff007e24 */ /* 0x000fc4000f8e00ff */
[----:B------:R-:W-:Y:S01]  /*115d0*/  IMAD.U32 R3, RZ, RZ, UR40 ;  /* 0x00000028ff037e24 */ /* 0x000fe2000f8e00ff */
[----:B------:R0:W-:Y:S04]  /*115e0*/  STL.128 [R1+0x140], R4 ;  /* 0x0001400401007387 */ /* 0x0001e80000100c00 */
[----:B------:R-:W-:Y:S01]  /*115f0*/  STL.64 [R1+0x128], R2 ;  /* 0x0001280201007387 */ /* 0x000fe20000100a00 */
[----:B0-----:R-:W-:Y:S02]  /*11600*/  IMAD.MOV.U32 R6, RZ, RZ, R30 ;  /* 0x000000ffff067224 */ /* 0x001fe400078e001e */
[----:B------:R-:W-:Y:S02]  /*11610*/  IMAD.MOV.U32 R7, RZ, RZ, R33 ;  /* 0x000000ffff077224 */ /* 0x000fe400078e0021 */
[----:B------:R-:W-:-:S02]  /*11620*/  IMAD.MOV.U32 R4, RZ, RZ, R0 ;  /* 0x000000ffff047224 */ /* 0x000fc400078e0000 */
[----:B------:R-:W-:Y:S02]  /*11630*/  IMAD.MOV.U32 R5, RZ, RZ, R9 ;  /* 0x000000ffff057224 */ /* 0x000fe400078e0009 */
[----:B------:R-:W-:Y:S02]  /*11640*/  IMAD.U32 R9, RZ, RZ, UR5 ;  /* 0x00000005ff097e24 */ /* 0x000fe4000f8e00ff */
[----:B------:R-:W-:Y:S01]  /*11650*/  IMAD.U32 R0, RZ, RZ, UR38 ;  /* 0x00000026ff007e24 */ /* 0x000fe2000f8e00ff */
[----:B------:R0:W-:Y:S03]  /*11660*/  STL.128 [R1+0x160], R4 ;  /* 0x0001600401007387 */ /* 0x0001e60000100c00 */
[----:B------:R-:W-:Y:S02]  /*11670*/  VIADD R0, R0, 0x128 ;  /* 0x0000012800007836 */ /* 0x000fe40000000000 */
[----:B0-----:R-:W-:-:S02]  /*11680*/  IMAD.MOV.U32 R4, RZ, RZ, R34 ;  /* 0x000000ffff047224 */ /* 0x001fc400078e0022 */
[----:B------:R-:W-:Y:S02]  /*11690*/  IMAD.MOV.U32 R5, RZ, RZ, R35 ;  /* 0x000000ffff057224 */ /* 0x000fe400078e0023 */
[----:B------:R-:W-:Y:S02]  /*116a0*/  IMAD.MOV.U32 R6, RZ, RZ, R8 ;  /* 0x000000ffff067224 */ /* 0x000fe400078e0008 */
[----:B------:R-:W-:Y:S02]  /*116b0*/  IMAD.MOV.U32 R7, RZ, RZ, R9 ;  /* 0x000000ffff077224 */ /* 0x000fe400078e0009 */
[----:B------:R-:W-:-:S03]  /*116c0*/  VIADD R8, R23, 0xffffffff ;  /* 0xffffffff17087836 */ /* 0x000fc60000000000 */
[----:B------:R0:W-:Y:S04]  /*116d0*/  STL.128 [R1+0x180], R4 ;  /* 0x0001800401007387 */ /* 0x0001e80000100c00 */
[----:B0-----:R-:W-:Y:S05]  /*116e0*/  CALL.REL.NOINC `($_ZN7cutlass13device_kernelIN5flash11enable_sm90INS1_16FlashAttnFwdSm90INS1_25CollectiveMainloopFwdSm90ILi2EN4cute5tupleIJNS5_1CILi1EEES8_S8_EEENS6_IJNS7_ILi64EEESA_SA_EEELi512ENS_10bfloat16_tEfNS_4arch4Sm90ELb0ELb1ELb1ELb1ELb1ELb1ELb1ELb0ELb0ELb1ELb0ELb0EEENS1_21CollectiveEpilogueFwdINS6_IJSA_NS7_ILi512EEESA_EEES9_SC_SE_Li256ELb1ELb1ELb0ELb0EEENS1_36VarlenDynamicPersistentTileSchedulerILi64ELi64ELi256ELi128ELb0ELb1ELb1ELb1ELb0ELb1EEEEEEEEEvNT_6ParamsE$_ZZN5flash25CollectiveMainloopFwdSm90ILi2EN4cute5tupleIJNS1_1CILi1EEES4_S4_EEENS2_IJNS3_ILi64EEES6_S6_EEELi512EN7cutlass10bfloat16_tEfNS8_4arch4Sm90ELb0ELb1ELb1ELb1ELb1ELb1ELb1ELb0ELb0ELb1ELb0ELb0EE3mmaINS_16FlashAttnFwdSm90ISC_NS_21CollectiveEpilogueFwdINS2_IJS6_NS3_ILi512EEES6_EEES5_S9_SB_Li256ELb1ELb1ELb0ELb0EEENS_36VarlenDynamicPersistentTileSchedulerILi64ELi64ELi256ELi128ELb0ELb1ELb1ELb1ELb0ELb1EEEE13SharedStorageENS1_6TensorINS1_11ArrayEngineIfLm128EEENS1_6LayoutINS2_IJNS2_IJNS3_ILi2EEESR_NS3_ILi32EEEEEES4_S4_EEENS2_IJNS2_IJS4_SR_NS3_ILi4EEEEEENS3_ILi0EEESX_EEEEEEENS_7SoftmaxILi2ELi0EEEEEbRKNSC_6ParamsENS8_13PipelineAsyncILi2EEES17_RNS8_13PipelineStateILj2EEERT0_RT1_iRiRKNS_16SeqlenInfoQKNewKILb1ELb1EEENS2_IJiiiiEEERT_ENKUliT_T0_T1_E_clIZSD_ISM_S10_S12_EbS15_S17_S17_S1A_S1C_S1E_iS1F_S1J_S1K_S1M_EUlRS1N_iE0_NS3_ILb1EEES1U_EEDaiS1N_S1O_S1P_) ;  /* 0x00000290003c7944 */ /* 0x001fea0003c00000 */
[----:B------:R-:W2:Y:S01]  /*116f0*/  LDL R2, [R1+0x50] ;  /* 0x0000500001027983 */ /* 0x000ea20000100800 */
[----:B------:R-:W0:Y:S08]  /*11700*/  LDC R0, c[0x0][0x448] ;  /* 0x00011200ff007b82 */ /* 0x000e300000000800 */
[----:B------:R-:W1:Y:S01]  /*11710*/  LDC.64 R6, c[0x0][0xad8] ;  /* 0x0002b600ff067b82 */ /* 0x000e620000000a00 */
[----:B0-----:R-:W-:-:S13]  /*11720*/  ISETP.NE.AND P0, PT, R0, 0x1, PT ;  /* 0x000000010000780c */ /* 0x001fda0003f05270 */
[----:B------:R-:W0:Y:S08]  /*11730*/  @P0 LDC R3, c[0x0][0x44c] ;  /* 0x00011300ff030b82 */ /* 0x000e300000000800 */
[----:B------:R-:W3:Y:S01]  /*11740*/  @P0 LDC R4, c[0x0][0x450] ;  /* 0x00011400ff040b82 */ /* 0x000ee20000000800 */
[----:B--2---:R-:W-:-:S04]  /*11750*/  IMAD.SHL.U32 R2, R2, 0x40, RZ ;  /* 0x0000004002027824 */ /* 0x004fc800078e00ff */
[----:B0-----:R-:W-:-:S04]  /*11760*/  @P0 IMAD.HI.U32 R3, R2, R3, RZ ;  /* 0x0000000302030227 */ /* 0x001fc800078e00ff */
[----:B------:R-:W-:Y:S01]  /*11770*/  IMAD.MOV.U32 R0, RZ, RZ, R2 ;  /* 0x000000ffff007224 */ /* 0x000fe200078e0002 */
[----:B---3--:R-:W-:Y:S02]  /*11780*/  @P0 SHF.R.U32.HI R0, RZ, R4, R3 ;  /* 0x00000004ff000219 */ /* 0x008fe40000011603 */
[----:B-1----:R-:W-:-:S03]  /*11790*/  ISETP.GE.AND P0, PT, R7, 0x1, PT ;  /* 0x000000010700780c */ /* 0x002fc60003f06270 */
[----:B------:R-:W-:Y:S02]  /*117a0*/  IMAD.IADD R191, R191, 0x1, R0 ;  /* 0x00000001bfbf7824 */ /* 0x000fe400078e0200 */
[----:B------:R-:W-:Y:S02]  /*117b0*/  VIADD R0, R23, 0xfffffffe ;  /* 0xfffffffe17007836 */ /* 0x000fe40000000000 */
[----:B------:R-:W-:-:S06]  /*117c0*/  IMAD.IADD R6, R191, 0x1, R6 ;  /* 0x00000001bf067824 */ /* 0x000fcc00078e0206 */
        /* <DEDUP_REMOVED lines=12> */
.L_x_3565:
[----:B------:R-:W-:-:S13]  /*11890*/  ISETP.NE.AND P0, PT, R7, 0x1, PT ;  /* 0x000000010700780c */ /* 0x000fda0003f05270 */
[----:B------:R-:W0:Y:S02]  /*118a0*/  @P0 LDC.64 R4, c[0x0][0xae0] ;  /* 0x0002b800ff040b82 */ /* 0x000e240000000a00 */
[----:B0-----:R-:W-:-:S05]  /*118b0*/  @P0 IMAD.HI.U32 R4, R3, R4, RZ ;  /* 0x0000000403040227 */ /* 0x001fca00078e00ff */
[----:B------:R-:W-:-:S07]  /*118c0*/  @P0 SHF.R.U32.HI R3, RZ, R5, R4 ;  /* 0x00000005ff030219 */ /* 0x000fce0000011604 */
.L_x_3566:
[----:B------:R-:W-:Y:S05]  /*118d0*/  BSYNC B0 ;  /* 0x0000000000007941 */ /* 0x000fea0003800000 */
.L_x_3564:
[----:B------:R-:W-:-:S05]  /*118e0*/  IMAD R3, R3, R7, R7 ;  /* 0x0000000703037224 */ /* 0x000fca00078e0207 */
[----:B------:R-:W-:-:S07]  /*118f0*/  VIMNMX R6, R6, R3, PT ;  /* 0x0000000306067248 */ /* 0x000fce0003fe0100 */
.L_x_3563:
[----:B------:R-:W-:-:S04]  /*11900*/  SHF.R.S32.HI R3, RZ, 0x1f, R6 ;  /* 0x0000001fff037819 */ /* 0x000fc80000011406 */
[----:B------:R-:W-:-:S04]  /*11910*/  LEA.HI R3, R3, R6, RZ, 0x6 ;  /* 0x0000000603037211 */ /* 0x000fc800078f30ff */
[----:B------:R-:W-:-:S04]  /*11920*/  SHF.R.S32.HI R3, RZ, 0x6, R3 ;  /* 0x00000006ff037819 */ /* 0x000fc80000011403 */
[----:B------:R-:W-:-:S04]  /*11930*/  VIMNMX R9, R22, R3, !PT ;  /* 0x0000000316097248 */ /* 0x000fc80007fe0100 */
[----:B------:R-:W-:-:S13]  /*11940*/  ISETP.GE.AND P0, PT, R0, R9, PT ;  /* 0x000000090000720c */ /* 0x000fda0003f06270 */
[----:B------:R-:W-:Y:S05]  /*11950*/  @!P0 BRA `(.L_x_3567) ;  /* 0x0000007c00e88947 */ /* 0x000fea0003800000 */
.L_x_3600:
        /* <DEDUP_REMOVED lines=20> */
.L_x_3569:
[----:B------:R-:W-:Y:S05]  /*11aa0*/  BSYNC B0 ;  /* 0x0000000000007941 */ /* 0x000fea0003800000 */
.L_x_3568:
[----:B0-----:R-:W2:Y:S01]  /*11ab0*/  LDL.64 R2, [R1+0x18] ;  /* 0x0000180001027983 */ /* 0x001ea20000100a00 */
[----:B-----5:R-:W-:Y:S02]  /*11ac0*/  SHF.L.U32 R5, R6, 0x1f, RZ ;  /* 0x0000001f06057819 */ /* 0x020fe400000006ff */
[----:B--2---:R-:W-:-:S05]  /*11ad0*/  MOV R3, R2 ;  /* 0x0000000200037202 */ /* 0x004fca0000000f00 */
[----:B------:R-:W-:-:S04]  /*11ae0*/  IMAD R4, R4, 0x8, R3 ;  /* 0x0000000804047824 */ /* 0x000fc800078e0203 */
[----:B------:R0:W1:Y:S01]  /*11af0*/  SYNCS.PHASECHK.TRANS64.TRYWAIT P0, [R4+URZ], R5 ;  /* 0x00000005040075a7 */ /* 0x000062000800017f */
[----:B------:R0:W5:Y:S01]  /*11b00*/  LDL.64 R6, [R1+0x1c8] ;  /* 0x0001c80001067983 */ /* 0x0001620000100a00 */
[----:B------:R-:W-:Y:S04]  /*11b10*/  BSSY B0, `(.L_x_3570) ;  /* 0x0000003000007945 */ /* 0x000fe80003800000 */
[----:B------:R-:W-:Y:S05]  /*11b20*/  @!P1 BRA `(.L_x_3571) ;  /* 0x0000000000049947 */ /* 0x000fea0003800000 */
[----:B------:R-:W-:Y:S01]  /*11b30*/  BPT.TRAP 0x1 ;  /* 0x000000040000795c */ /* 0x000fe20000300000 */
.L_x_3571:
[----:B------:R-:W-:Y:S05]  /*11b40*/  BSYNC B0 ;  /* 0x0000000000007941 */ /* 0x000fea0003800000 */
.L_x_3570:
[----:B------:R-:W-:Y:S04]  /*11b50*/  BSSY B0, `(.L_x_3572) ;  /* 0x0000006000007945 */ /* 0x000fe80003800000 */
[----:B-1----:R-:W-:Y:S05]  /*11b60*/  @P0 BRA `(.L_x_3573) ;  /* 0x0000000000100947 */ /* 0x002fea0003800000 */
[----:B-----5:R-:W-:Y:S01]  /*11b70*/  IMAD R6, R6, 0x8, R3 ;  /* 0x0000000806067824 */ /* 0x020fe200078e0203 */
[----:B------:R-:W-:-:S04]  /*11b80*/  SHF.L.U32 R7, R7, 0x1f, RZ ;  /* 0x0000001f07077819 */ /* 0x000fc800000006ff */
[----:B------:R-:W1:Y:S02]  /*11b90*/  SYNCS.PHASECHK.TRANS64.TRYWAIT P0, [R6+URZ], R7 ;  /* 0x00000007060075a7 */ /* 0x000e64000800017f */
[----:B-1----:R-:W-:Y:S05]  /*11ba0*/  @!P0 BRA `(.L_x_3574) ;  /* 0x0000024c00e88947 */ /* 0x002fea0003800000 */
.L_x_3573:
[----:B------:R-:W-:Y:S05]  /*11bb0*/  BSYNC B0 ;  /* 0x0000000000007941 */ /* 0x000fea0003800000 */
.L_x_3572:
[----:B------:R-:W2:Y:S04]  /*11bc0*/  LDL R3, [R1+0x1c8] ;  /* 0x0001c80001037983 */ /* 0x000ea80000100800 */
[----:B0-----:R-:W2:Y:S01]  /*11bd0*/  LDL.64 R4, [R1+0x80] ;  /* 0x0000800001047983 */ /* 0x001ea20000100a00 */
[----:B------:R-:W-:Y:S05]  /*11be0*/  WARPSYNC.ALL ;  /* 0x0000000000007948 */ /* 0x000fea0003800000 */
[----:B------:R-:W3:Y:S04]  /*11bf0*/  LDL.64 R10, [R1+0x78] ;  /* 0x00007800010a7983 */ /* 0x000ee80000100a00 */
[----:B-1---5:R-:W4:Y:S04]  /*11c00*/  LDL.64 R6, [R1+0x78] ;  /* 0x0000780001067983 */ /* 0x022f280000100a00 */
        /* <DEDUP_REMOVED lines=52> */
.L_x_3576:
[----:B------:R-:W-:Y:S05]  /*11f50*/  BSYNC B0 ;  /* 0x0000000000007941 */ /* 0x000fea0003800000 */
.L_x_3575:
        /* <DEDUP_REMOVED lines=8> */
.L_x_3578:
[----:B------:R-:W-:Y:S05]  /*11fe0*/  BSYNC B0 ;  /* 0x0000000000007941 */ /* 0x000fea0003800000 */
.L_x_3577:
[----:B------:R-:W-:Y:S04]  /*11ff0*/  BSSY B0, `(.L_x_3579) ;  /* 0x0000004000007945 */ /* 0x000fe80003800000 */
[----:B-1----:R-:W-:Y:S05]  /*12000*/  @P0 BRA `(.L_x_3580) ;  /* 0x0000000000080947 */ /* 0x002fea0003800000 */
[----:B------:R-:W1:Y:S02]  /*12010*/  SYNCS.PHASECHK.TRANS64.TRYWAIT P0, [R2+URZ], R3 ;  /* 0x00000003020075a7 */ /* 0x000e64000800017f */
[----:B-1----:R-:W-:Y:S05]  /*12020*/  @!P0 BRA `(.L_x_3581) ;  /* 0x0000024800dc8947 */ /* 0x002fea0003800000 */
.L_x_3580:
[----:B------:R-:W-:Y:S05]  /*12030*/  BSYNC B0 ;  /* 0x0000000000007941 */ /* 0x000fea0003800000 */
.L_x_3579:
        /* <DEDUP_REMOVED lines=9> */
[----:B------:R-:W4:Y:S05]  /*120d0*/  LDL.64 R6, [R1+0x90] ;  /* 0x0000900001067983 */ /* 0x000f2a0000100a00 */
[----:B------:R-:W0:Y:S01]  /*120e0*/  S2R R56, SR_TID.X ;  /* 0x0000000000387919 */ /* 0x000e220000002100 */
[----:B------:R-:W4:Y:S04]  /*120f0*/  LDL.64 R58, [R1+0x90] ;  /* 0x00009000013a7983 */ /* 0x000f280000100a00 */
[----:B------:R-:W4:Y:S04]  /*12100*/  LDL.64 R60, [R1+0x90] ;  /* 0x00009000013c7983 */ /* 0x000f280000100a00 */
[----:B------:R-:W4:Y:S01]  /*12110*/  LDL.64 R62, [R1+0x90] ;  /* 0x00009000013e7983 */ /* 0x000f220000100a00 */
[----:B--2---:R-:W-:Y:S01]  /*12120*/  ISETP.NE.U32.AND P0, PT, R4, RZ, PT ;  /* 0x000000ff0400720c */ /* 0x004fe20003f05070 */
[----:B---3--:R-:W-:Y:S01]  /*12130*/  IMAD R2, R5, 0x1000, R2 ;  /* 0x0000100005027824 */ /* 0x008fe200078e0202 */
[----:B------:R-:W-:Y:S01]  /*12140*/  R2UR UR7, R3 ;  /* 0x00000000030772ca */ /* 0x000fe200000e0000 */
[----:B------:R-:W2:Y:S01]  /*12150*/  LDL.64 R4, [R1+0x90] ;  /* 0x0000900001047983 */ /* 0x000ea20000100a00 */
[----:B----4-:R-:W-:-:S02]  /*12160*/  R2UR UR4, R12 ;  /* 0x000000000c0472ca */ /* 0x010fc400000e0000 */
        /* <DEDUP_REMOVED lines=174> */
[----:B------:R-:W-:Y:S01]  /*12c50*/  IADD3 R12, R12, 0x800, R57 ;  /* 0x000008000c0c7810 */ /* 0x000fe20007ffe039 */
        /* <DEDUP_REMOVED lines=10> */
[----:B--2---:R-:W-:Y:S01]  /*12d00*/  R2UR UR5, R15 ;  /* 0x000000000f0572ca */ /* 0x004fe200000e0000 */
[----:B------:R-:W2:Y:S06]  /*12d10*/  LDL R20, [R1] ;  /* 0x0000000001147983 */ /* 0x000eac0000100800 */
        /* <DEDUP_REMOVED lines=13> */
[----:B---3--:R-:W-:Y:S01]  /*12df0*/  IADD3 R10, R15, 0x800, R10 ;  /* 0x000008000f0a7810 */ /* 0x008fe20007ffe00a */
[----:B------:R-:W-:Y:S01]  /*12e00*/  IMAD.IADD R12, R4, 0x1, R15 ;  /* 0x00000001040c7824 */ /* 0x000fe200078e020f */
[----:B------:R-:W-:Y:S01]  /*12e10*/  R2UR UR7, R13 ;  /* 0x000000000d0772ca */ /* 0x000fe200000e0000 */
[----:B------:R-:W3:Y:S01]  /*12e20*/  LDL.64 R4, [R1+0x90] ;  /* 0x0000900001047983 */ /* 0x000ee20000100a00 */
[----:B------:R-:W-:Y:S02]  /*12e30*/  R2UR UR4, R10 ;  /* 0x000000000a0472ca */ /* 0x000fe400000e0000 */
[----:B------:R-:W-:Y:S02]  /*12e40*/  R2UR UR6, R12 ;  /* 0x000000000c0672ca */ /* 0x000fe400000e0000 */
[----:B------:R-:W-:Y:S01]  /*12e50*/  R2UR UR5, R11 ;  /* 0x000000000b0572ca */ /* 0x000fe200000e0000 */
[----:B------:R-:W-:Y:S02]  /*12e60*/  IMAD.MOV.U32 R10, RZ, RZ, 0x28 ;  /* 0x00000028ff0a7424 */ /* 0x000fe400078e00ff */
        /* <DEDUP_REMOVED lines=8> */
[----:B----4-:R-:W-:Y:S02]  /*12ef0*/  IMAD.IADD R6, R11, 0x1, R6 ;  /* 0x000000010b067824 */ /* 0x010fe400078e0206 */
        /* <DEDUP_REMOVED lines=11> */
[----:B------:R-:W4:Y:S06]  /*12fb0*/  LDL.64 R6, [R1+0x90] ;  /* 0x0000900001067983 */ /* 0x000f2c0000100a00 */
[----:B------:R-:W-:Y:S01]  /*12fc0*/  HGMMA.64x64x16.F32.BF16 R24, gdesc[UR4], R24, gsb0 ;  /* 0x00e00000041879f0 */ /* 0x000fe20008001818 */
[----:B------:R-:W-:Y:S01]  /*12fd0*/  IMAD.IADD R10, R57, 0x1, R12 ;  /* 0x00000001390a7824 */ /* 0x000fe200078e020c */
[----:B------:R-:W-:-:S02]  /*12fe0*/  R2UR UR7, R11 ;  /* 0x000000000b0772ca */ /* 0x000fc400000e0000 */
[----:B------:R-:W-:Y:S02]  /*12ff0*/  R2UR UR4, R58 ;  /* 0x000000003a0472ca */ /* 0x000fe400000e0000 */
[----:B------:R-:W-:Y:S02]  /*13000*/  R2UR UR6, R10 ;  /* 0x000000000a0672ca */ /* 0x000fe400000e0000 */
[----:B------:R-:W-:Y:S01]  /*13010*/  R2UR UR5, R59 ;  /* 0x000000003b0572ca */ /* 0x000fe200000e0000 */
[----:B------:R-:W-:Y:S02]  /*13020*/  WARPGROUP.DEPBAR.LE gsb0, 0x0 ;  /* 0x00008000000079c5 */ /* 0x000fe40000010000 */
[----:B------:R-:W-:Y:S01]  /*13030*/  WARPGROUP.ARRIVE ;  /* 0x00000000000079c5 */ /* 0x000fe20000000000 */
[C---:B------:R-:W-:Y:S01]  /*13040*/  IMAD.IADD R58, R21.reuse, 0x1, R12 ;  /* 0x00000001153a7824 */ /* 0x040fe200078e020c */
[----:B------:R-:W-:Y:S01]  /*13050*/  IADD3 R60, R21, 0xa00, R60 ;  /* 0x00000a00153c7810 */ /* 0x000fe20007ffe03c */
[----:B------:R-:W2:Y:S07]  /*13060*/  LDL.64 R10, [R1+0x90] ;  /* 0x00009000010a7983 */ /* 0x000eae0000100a00 */
[----:B------:R-:W-:Y:S01]  /*13070*/  HGMMA.64x64x16.F32.BF16 R24, gdesc[UR4], R24, gsb0 ;  /* 0x00e00000041879f0 */ /* 0x000fe20008001818 */
[----:B------:R-:W-:Y:S01]  /*13080*/  IMAD.MOV.U32 R59, RZ, RZ, R3 ;  /* 0x000000ffff3b7224 */ /* 0x000fe200078e0003 */
[----:B------:R-:W-:-:S02]  /*13090*/  R2UR UR6, R58 ;  /* 0x000000003a0672ca */ /* 0x000fc400000e0000 */
        /* <DEDUP_REMOVED lines=10> */
[----:B------:R-:W-:Y:S01]  /*13140*/  R2UR UR6, R58 ;  /* 0x000000003a0672ca */ /* 0x000fe200000e0000 */
[----:B------:R-:W3:Y:S01]  /*13150*/  LDL.64 R60, [R1+0x90] ;  /* 0x00009000013c7983 */ /* 0x000ee20000100a00 */
[----:B------:R-:W-:-:S02]  /*13160*/  R2UR UR7, R59 ;  /* 0x000000003b0772ca */ /* 0x000fc400000e0000 */
        /* <DEDUP_REMOVED lines=10> */
[----:B------:R-:W-:-:S05]  /*13210*/  LOP3.LUT R5, R4, 0xe06, RZ, 0xc0, !PT ;  /* 0x00000e0604057812 */ /* 0x000fca00078ec0ff */
[----:B------:R-:W-:Y:S02]  /*13220*/  IMAD.IADD R62, R5, 0x1, R62 ;  /* 0x00000001053e7824 */ /* 0x000fe400078e023e */
[----:B------:R-:W-:Y:S02]  /*13230*/  IMAD.IADD R4, R2, 0x1, R5 ;  /* 0x0000000102047824 */ /* 0x000fe400078e0205 */
[----:B------:R-:W-:Y:S01]  /*13240*/  IMAD.MOV.U32 R5, RZ, RZ, R3 ;  /* 0x000000ffff057224 */ /* 0x000fe200078e0003 */
[----:B------:R-:W-:Y:S02]  /*13250*/  R2UR UR4, R62 ;  /* 0x000000003e0472ca */ /* 0x000fe400000e0000 */
[----:B------:R-:W-:Y:S02]  /*13260*/  R2UR UR6, R4 ;  /* 0x00000000040672ca */ /* 0x000fe400000e0000 */
[----:B------:R-:W-:Y:S02]  /*13270*/  R2UR UR7, R5 ;  /* 0x00000000050772ca */ /* 0x000fe400000e0000 */
[----:B------:R-:W-:Y:S01]  /*13280*/  R2UR UR5, R63 ;  /* 0x000000003f0572ca */ /* 0x000fe200000e0000 */
[----:B------:R-:W-:Y:S01]  /*13290*/  VIADD R14, R2, 0xc00 ;  /* 0x00000c00020e7836 */ /* 0x000fe20000000000 */
[----:B------:R-:W3:Y:S01]  /*132a0*/  LDL.64 R4, [R1+0x90] ;  /* 0x0000900001047983 */ /* 0x000ee20000100a00 */
[----:B------:R-:W-:-:S02]  /*132b0*/  WARPGROUP.DEPBAR.LE gsb0, 0x0 ;  /* 0x00008000000079c5 */ /* 0x000fc40000010000 */
[----:B------:R-:W-:-:S08]  /*132c0*/  WARPGROUP.ARRIVE ;  /* 0x00000000000079c5 */ /* 0x000fd00000000000 */
[----:B------:R-:W-:Y:S01]  /*132d0*/  HGMMA.64x64x16.F32.BF16 R24, gdesc[UR4], R24, gsb0 ;  /* 0x00e00000041879f0 */ /* 0x000fe20008001818 */
[C---:B------:R-:W-:Y:S01]  /*132e0*/  IMAD.IADD R58, R57.reuse, 0x1, R14 ;  /* 0x00000001393a7824 */ /* 0x040fe200078e020e */
[----:B----4-:R-:W-:Y:S01]  /*132f0*/  IADD3 R6, R57, 0xc00, R6 ;  /* 0x00000c0039067810 */ /* 0x010fe20007ffe006 */
[----:B------:R-:W-:Y:S01]  /*13300*/  IMAD.MOV.U32 R59, RZ, RZ, R3 ;  /* 0x000000ffff3b7224 */ /* 0x000fe200078e0003 */
[----:B------:R-:W-:Y:S02]  /*13310*/  R2UR UR5, R7 ;  /* 0x00000000070572ca */ /* 0x000fe400000e0000 */
[----:B------:R-:W-:Y:S02]  /*13320*/  R2UR UR6, R58 ;  /* 0x000000003a0672ca */ /* 0x000fe400000e0000 */
[----:B------:R-:W-:Y:S02]  /*13330*/  R2UR UR7, R59 ;  /* 0x000000003b0772ca */ /* 0x000fe400000e0000 */
[----:B------:R-:W-:Y:S01]  /*13340*/  R2UR UR4, R6 ;  /* 0x00000000060472ca */ /* 0x000fe200000e0000 */
[----:B------:R-:W-:-:S02]  /*13350*/  WARPGROUP.DEPBAR.LE gsb0, 0x0 ;  /* 0x00008000000079c5 */ /* 0x000fc40000010000 */
[----:B------:R-:W-:Y:S01]  /*13360*/  WARPGROUP.ARRIVE ;  /* 0x00000000000079c5 */ /* 0x000fe20000000000 */
[C---:B------:R-:W-:Y:S01]  /*13370*/  IMAD.IADD R58, R21.reuse, 0x1, R14 ;  /* 0x00000001153a7824 */ /* 0x040fe200078e020e */
[----:B--2---:R-:W-:Y:S01]  /*13380*/  IADD3 R10, R21, 0xc00, R10 ;  /* 0x00000c00150a7810 */ /* 0x004fe20007ffe00a */
[----:B------:R-:W-:Y:S01]  /*13390*/  IMAD.MOV.U32 R59, RZ, RZ, R3 ;  /* 0x000000ffff3b7224 */ /* 0x000fe200078e0003 */
[----:B------:R-:W2:Y:S06]  /*133a0*/  LDL.64 R6, [R1+0x90] ;  /* 0x0000900001067983 */ /* 0x000eac0000100a00 */
        /* <DEDUP_REMOVED lines=13> */
[----:B------:R0:W5:Y:S01]  /*13480*/  LDL R14, [R1+0x1c8] ;  /* 0x0001c800010e7983 */ /* 0x0001620000100800 */
[----:B------:R-:W-:-:S02]  /*13490*/  R2UR UR7, R59 ;  /* 0x000000003b0772ca */ /* 0x000fc400000e0000 */
[----:B------:R-:W-:Y:S02]  /*134a0*/  R2UR UR4, R12 ;  /* 0x000000000c0472ca */ /* 0x000fe400000e0000 */
[----:B------:R-:W-:Y:S01]  /*134b0*/  R2UR UR5, R13 ;  /* 0x000000000d0572ca */ /* 0x000fe200000e0000 */
[----:B------:R-:W-:Y:S01]  /*134c0*/  IMAD.MOV.U32 R12, RZ, RZ, 0x38 ;  /* 0x00000038ff0c7424 */ /* 0x000fe200078e00ff */
[----:B------:R-:W4:Y:S01]  /*134d0*/  LDL.64 R58, [R1+0x90] ;  /* 0x00009000013a7983 */ /* 0x000f220000100a00 */
        /* <DEDUP_REMOVED lines=18> */
[----:B------:R-:W-:Y:S01]  /*13600*/  VIADD R12, R2, 0xe00 ;  /* 0x00000e00020c7836 */ /* 0x000fe20000000000 */
[----:B------:R-:W-:-:S03]  /*13610*/  IADD3 R4, R57, 0xe00, R4 ;  /* 0x00000e0039047810 */ /* 0x000fc60007ffe004 */
[----:B------:R-:W-:Y:S02]  /*13620*/  IMAD.IADD R56, R57, 0x1, R12 ;  /* 0x0000000139387824 */ /* 0x000fe400078e020c */
[----:B------:R-:W-:Y:S01]  /*13630*/  IMAD.MOV.U32 R57, RZ, RZ, R3 ;  /* 0x000000ffff397224 */ /* 0x000fe200078e0003 */
[----:B------:R-:W-:Y:S02]  /*13640*/  R2UR UR4, R4 ;  /* 0x00000000040472ca */ /* 0x000fe400000e0000 */
[----:B------:R-:W-:Y:S02]  /*13650*/  R2UR UR6, R56 ;  /* 0x00000000380672ca */ /* 0x000fe400000e0000 */
[----:B------:R-:W-:Y:S02]  /*13660*/  R2UR UR7, R57 ;  /* 0x00000000390772ca */ /* 0x000fe400000e0000 */
[----:B------:R-:W-:Y:S01]  /*13670*/  R2UR UR5, R5 ;  /* 0x00000000050572ca */ /* 0x000fe200000e0000 */
[----:B------:R0:W5:Y:S01]  /*13680*/  LDL R57, [R1+0xc] ;  /* 0x00000c0001397983 */ /* 0x0001620000100800 */
[----:B------:R-:W-:-:S02]  /*13690*/  WARPGROUP.DEPBAR.LE gsb0, 0x0 ;  /* 0x00008000000079c5 */ /* 0x000fc40000010000 */
[----:B------:R-:W-:-:S09]  /*136a0*/  WARPGROUP.ARRIVE ;  /* 0x00000000000079c5 */ /* 0x000fd20000000000 */
[----:B------:R-:W-:Y:S01]  /*136b0*/  HGMMA.64x64x16.F32.BF16 R24, gdesc[UR4], R24, gsb0 ;  /* 0x00e00000041879f0 */ /* 0x000fe20008001818 */
[C---:B------:R-:W-:Y:S01]  /*136c0*/  IMAD.IADD R4, R21.reuse, 0x1, R12 ;  /* 0x0000000115047824 */ /* 0x040fe200078e020c */
[----:B--2---:R-:W-:Y:S01]  /*136d0*/  IADD3 R6, R21, 0xe00, R6 ;  /* 0x00000e0015067810 */ /* 0x004fe20007ffe006 */
        /* <DEDUP_REMOVED lines=25> */
[----:B----4-:R-:W-:Y:S01]  /*13870*/  IMAD.IADD R58, R5, 0x1, R58 ;  /* 0x00000001053a7824 */ /* 0x010fe200078e023a */
[----:B------:R-:W-:Y:S02]  /*13880*/  R2UR UR7, R3 ;  /* 0x00000000030772ca */ /* 0x000fe400000e0000 */
[----:B------:R-:W-:Y:S02]  /*13890*/  R2UR UR6, R2 ;  /* 0x00000000020672ca */ /* 0x000fe400000e0000 */
        /* <DEDUP_REMOVED lines=34> */
[----:B------:R-:W-:-:S03]  /*13ac0*/  LOP3.LUT R2, R20, 0x1, RZ, 0xfc, !PT ;  /* 0x0000000114027812 */ /* 0x000fc600078efcff */
        /* <DEDUP_REMOVED lines=8> */
.L_x_3583:
[----:B------:R-:W-:Y:S05]  /*13b50*/  BSYNC B0 ;  /* 0x0000000000007941 */ /* 0x000fea0003800000 */
.L_x_3582:
        /* <DEDUP_REMOVED lines=8> */
[----:B------:R-:W3:Y:S04]  /*13be0*/  LDL R59, [R1+0x50] ;  /* 0x00005000013b7983 */ /* 0x000ee80000100800 */
[----:B------:R-:W3:Y:S04]  /*13bf0*/  LDL R60, [R1+0xf8] ;  /* 0x0000f800013c7983 */ /* 0x000ee80000100800 */
[----:B0-----:R-:W3:Y:S04]  /*13c00*/  LDL.128 R12, [R1+0xe0] ;  /* 0x0000e000010c7983 */ /* 0x001ee80000100c00 */
[----:B------:R-:W3:Y:S04]  /*13c10*/  LDL.128 R4, [R1+0xd0] ;  /* 0x0000d00001047983 */ /* 0x000ee80000100c00 */
[----:B--2---:R-:W2:Y:S01]  /*13c20*/  LD.E R56, desc[UR46][R56.64] ;  /* 0x0000002e38387980 */ /* 0x004ea2000c101900 */
[----:B----4-:R-:W-:-:S02]  /*13c30*/  ISETP.NE.AND P0, PT, R2, 0x1, PT ;  /* 0x000000010200780c */ /* 0x010fc40003f05270 */
[----:B---3--:R-:W-:Y:S01]  /*13c40*/  ISETP.GE.AND P1, PT, R13, 0x1, PT ;  /* 0x000000010d00780c */ /* 0x008fe20003f26270 */
[----:B------:R-:W-:Y:S01]  /*13c50*/  BSSY B0, `(.L_x_3584) ;  /* 0x0000079000007945 */ /* 0x000fe20003800000 */
[-C--:B--2---:R-:W-:Y:S01]  /*13c60*/  FMUL.FTZ R69, R29, R56.reuse ;  /* 0x000000381d457220 */ /* 0x084fe20000410000 */
[----:B------:R-:W-:Y:S01]  /*13c70*/  SHF.R.S32.HI R29, RZ, 0x1f, R58 ;  /* 0x0000001fff1d7819 */ /* 0x000fe2000001143a */
[-C--:B------:R-:W-:Y:S01]  /*13c80*/  FMUL.FTZ R20, R25, R56.reuse ;  /* 0x0000003819147220 */ /* 0x080fe20000410000 */
[----:B------:R-:W-:Y:S02]  /*13c90*/  FMUL.FTZ R25, R30, R56 ;  /* 0x000000381e197220 */ /* 0x000fe40000410000 */
[----:B------:R-:W-:Y:S01]  /*13ca0*/  LEA.HI R30, R29, R58, RZ, 0x7 ;  /* 0x0000003a1d1e7211 */ /* 0x000fe200078f38ff */
[-C--:B------:R-:W-:Y:S01]  /*13cb0*/  FMUL.FTZ R8, R26, R56.reuse ;  /* 0x000000381a087220 */ /* 0x080fe20000410000 */
[-C--:B------:R-:W-:Y:S02]  /*13cc0*/  FMUL.FTZ R26, R31, R56.reuse ;  /* 0x000000381f1a7220 */ /* 0x080fe40000410000 */
[----:B------:R-:W-:Y:S01]  /*13cd0*/  LOP3.LUT R31, R30, 0xffffff80, RZ, 0xc0, !PT ;  /* 0xffffff801e1f7812 */ /* 0x000fe200078ec0ff */
[----:B------:R-:W-:-:S04]  /*13ce0*/  FMUL.FTZ R33, R33, R56 ;  /* 0x0000003821217220 */ /* 0x000fc80000410000 */
[----:B------:R-:W-:Y:S02]  /*13cf0*/  IMAD.IADD R31, R58, 0x1, -R31 ;  /* 0x000000013a1f7824 */ /* 0x000fe400078e0a1f */
[-C--:B------:R-:W-:Y:S01]  /*13d00*/  FMUL.FTZ R32, R32, R56.reuse ;  /* 0x0000003820207220 */ /* 0x080fe20000410000 */
[----:B------:R0:W1:Y:S02]  /*13d10*/  MUFU.TANH R67, R33 ;  /* 0x0000002100437308 */ /* 0x0000640000002400 */
[----:B------:R-:W-:Y:S01]  /*13d20*/  SHF.R.S32.HI R30, RZ, 0x1f, R31 ;  /* 0x0000001fff1e7819 */ /* 0x000fe2000001141f */
[----:B------:R-:W-:-:S05]  /*13d30*/  FMUL.FTZ R40, R40, R56 ;  /* 0x0000003828287220 */ /* 0x000fca0000410000 */
[----:B------:R2:W3:Y:S01]  /*13d40*/  MUFU.TANH R117, R32 ;  /* 0x0000002000757308 */ /* 0x0004e20000002400 */
[----:B0-----:R-:W-:-:S04]  /*13d50*/  LEA.HI R33, R29, R58, RZ, 0x2 ;  /* 0x0000003a1d217211 */ /* 0x001fc800078f10ff */
[----:B------:R-:W-:Y:S02]  /*13d60*/  LOP3.LUT R33, R33, 0xfffffffc, RZ, 0xc0, !PT ;  /* 0xfffffffc21217812 */ /* 0x000fe400078ec0ff */
[-C--:B--2---:R-:W-:Y:S01]  /*13d70*/  LEA.HI R32, R30, R31.reuse, RZ, 0x2 ;  /* 0x0000001f1e207211 */ /* 0x084fe200078f10ff */
[----:B------:R0:W2:Y:S03]  /*13d80*/  MUFU.TANH R61, R40 ;  /* 0x00000028003d7308 */ /* 0x0000a60000002400 */
[--C-:B------:R-:W-:Y:S01]  /*13d90*/  SHF.R.S32.HI R29, RZ, 0x2, R32.reuse ;  /* 0x00000002ff1d7819 */ /* 0x100fe20000011420 */
[----:B------:R-:W-:Y:S01]  /*13da0*/  FMUL.FTZ R37, R37, R56 ;  /* 0x0000003825257220 */ /* 0x000fe20000410000 */
[----:B------:R-:W-:Y:S01]  /*13db0*/  IMAD.IADD R33, R58, 0x1, -R33 ;  /* 0x000000013a217824 */ /* 0x000fe200078e0a21 */
[----:B0-----:R-:W-:Y:S02]  /*13dc0*/  SHF.R.S32.HI R40, RZ, 0x1f, R32 ;  /* 0x0000001fff287819 */ /* 0x001fe40000011420 */
[----:B------:R-:W-:-:S02]  /*13dd0*/  LEA.HI R30, R30, R31, RZ, 0x5 ;  /* 0x0000001f1e1e7211 */ /* 0x000fc400078f28ff */
[----:B------:R-:W-:Y:S01]  /*13de0*/  LEA.HI R40, R40, R29, RZ, 0x3 ;  /* 0x0000001d28287211 */ /* 0x000fe200078f18ff */
[----:B------:R0:W4:Y:S01]  /*13df0*/  MUFU.TANH R63, R37 ;  /* 0x00000025003f7308 */ /* 0x0001220000002400 */
[-C--:B------:R-:W-:Y:S01]  /*13e00*/  FMUL.FTZ R44, R44, R56.reuse ;  /* 0x000000382c2c7220 */ /* 0x080fe20000410000 */
[-C--:B------:R-:W-:Y:S01]  /*13e10*/  FMUL.FTZ R21, R28, R56.reuse ;  /* 0x000000381c157220 */ /* 0x080fe20000410000 */
[----:B------:R-:W-:Y:S01]  /*13e20*/  LOP3.LUT R40, R40, 0xfffffff8, RZ, 0xc0, !PT ;  /* 0xfffffff828287812 */ /* 0x000fe200078ec0ff */
[-C--:B------:R-:W-:Y:S01]  /*13e30*/  FMUL.FTZ R28, R35, R56.reuse ;  /* 0x00000038231c7220 */ /* 0x080fe20000410000 */
[----:B------:R-:W-:Y:S01]  /*13e40*/  SHF.R.S32.HI R30, RZ, 0x5, R30 ;  /* 0x00000005ff1e7819 */ /* 0x000fe2000001141e */
[----:B------:R-:W-:Y:S01]  /*13e50*/  FMUL.FTZ R35, R39, R56 ;  /* 0x0000003827237220 */ /* 0x000fe20000410000 */
[----:B0-----:R-:W-:Y:S01]  /*13e60*/  LEA.HI R37, R33, R33, RZ, 0x1 ;  /* 0x0000002121257211 */ /* 0x001fe200078f08ff */
[----:B------:R0:W1:Y:S01]  /*13e70*/  MUFU.TANH R39, R44 ;  /* 0x0000002c00277308 */ /* 0x0000620000002400 */
[----:B------:R-:W-:-:S02]  /*13e80*/  IMAD.IADD R40, R29, 0x1, -R40 ;  /* 0x000000011d287824 */ /* 0x000fc400078e0a28 */
[----:B------:R-:W-:Y:S01]  /*13e90*/  IMAD R29, R59, 0x4, R30 ;  /* 0x000000043b1d7824 */ /* 0x000fe200078e021e */
[----:B0-----:R-:W-:-:S03]  /*13ea0*/  LOP3.LUT R44, R37, 0x1ffffffe, RZ, 0xc0, !PT ;  /* 0x1ffffffe252c7812 */ /* 0x001fc600078ec0ff */
[----:B------:R-:W-:Y:S02]  /*13eb0*/  IMAD.U32 R29, R29, 0x10, R40 ;  /* 0x000000101d1d7824 */ /* 0x000fe400078e0028 */
[----:B------:R-:W-:-:S04]  /*13ec0*/  IMAD.IADD R44, R33, 0x1, -R44 ;  /* 0x00000001212c7824 */ /* 0x000fc800078e0a2c */
[----:B------:R-:W-:-:S04]  /*13ed0*/  IMAD R44, R44, 0x8, R29 ;  /* 0x000000082c2c7824 */ /* 0x000fc800078e021d */
[----:B------:R-:W-:-:S04]  /*13ee0*/  @P0 IMAD.HI.U32 R3, R44, R3, RZ ;  /* 0x000000032c030227 */ /* 0x000fc800078e00ff */
[-C--:B------:R-:W-:Y:S01]  /*13ef0*/  FMUL.FTZ R10, R27, R56.reuse ;  /* 0x000000381b0a7220 */ /* 0x080fe20000410000 */
[----:B------:R-:W-:Y:S01]  /*13f00*/  FMUL.FTZ R27, R34, R56 ;  /* 0x00000038221b7220 */ /* 0x000fe20000410000 */
[----:B------:R-:W-:Y:S01]  /*13f10*/  @P0 SHF.R.U32.HI R44, RZ, R60, R3 ;  /* 0x0000003cff2c0219 */ /* 0x000fe20000011603 */
[-C--:B------:R-:W-:Y:S01]  /*13f20*/  FMUL.FTZ R34, R42, R56.reuse ;  /* 0x000000382a227220 */ /* 0x080fe20000410000 */
[-C--:B------:R-:W-:Y:S01]  /*13f30*/  FMUL.FTZ R42, R46, R56.reuse ;  /* 0x000000382e2a7220 */ /* 0x080fe20000410000 */
[----:B------:R-:W-:Y:S02]  /*13f40*/  IMAD.SHL.U32 R37, R0, 0x40, RZ ;  /* 0x0000004000257824 */ /* 0x000fe400078e00ff */
[-C--:B------:R-:W-:Y:S01]  /*13f50*/  FMUL.FTZ R11, R24, R56.reuse ;  /* 0x00000038180b7220 */ /* 0x080fe20000410000 */
[----:B------:R-:W-:Y:S01]  /*13f60*/  LOP3.LUT R32, R32, 0x7ffffffc, RZ, 0xc0, !PT ;  /* 0x7ffffffc20207812 */ /* 0x000fe200078ec0ff */
[----:B------:R-:W0:Y:S01]  /*13f70*/  SHFL.IDX PT, R46, R44, RZ, 0x1c1f ;  /* 0x001c1fff2c2e7589 */ /* 0x000e2200000e0000 */
[-C--:B------:R-:W-:Y:S01]  /*13f80*/  FMUL.FTZ R24, R36, R56.reuse ;  /* 0x0000003824187220 */ /* 0x080fe20000410000 */
[----:B------:R-:W-:Y:S01]  /*13f90*/  IADD3 R3, -R37, 0x1, RZ ;  /* 0x0000000125037810 */ /* 0x000fe20007ffe1ff */
[-C--:B------:R-:W-:Y:S01]  /*13fa0*/  FMUL.FTZ R36, R38, R56.reuse ;  /* 0x0000003826247220 */ /* 0x080fe20000410000 */
[----:B------:R-:W-:Y:S01]  /*13fb0*/  IMAD.IADD R32, R31, 0x1, -R32 ;  /* 0x000000011f207824 */ /* 0x000fe200078e0a20 */
        /* <DEDUP_REMOVED lines=9> */
[-C--:B---3--:R-:W-:Y:S01]  /*14050*/  FMUL.FTZ R24, R43, R56.reuse ;  /* 0x000000382b187220 */ /* 0x088fe20000410000 */
[-C--:B------:R-:W-:Y:S01]  /*14060*/  FMUL.FTZ R48, R48, R56.reuse ;  /* 0x0000003830307220 */ /* 0x080fe20000410000 */
[-C--:B------:R-:W-:Y:S01]  /*14070*/  FMUL.FTZ R49, R49, R56.reuse ;  /* 0x0000003831317220 */ /* 0x080fe20000410000 */
[----:B------:R-:W-:Y:S01]  /*14080*/  FMUL.FTZ R55, R55, R56 ;  /* 0x0000003837377220 */ /* 0x000fe20000410000 */
[----:B------:R-:W-:Y:S01]  /*14090*/  IMAD R3, R32, -0x2, R3 ;  /* 0xfffffffe20037824 */ /* 0x000fe200078e0203 */
[----:B------:R-:W3:Y:S04]  /*140a0*/  MUFU.TANH R11, R11 ;  /* 0x0000000b000b7308 */ /* 0x000ee80000002400 */
        /* <DEDUP_REMOVED lines=20> */
[----:B------:R0:W0:Y:S08]  /*141f0*/  MUFU.TANH R43, R49 ;  /* 0x00000031002b7308 */ /* 0x0000300000002400 */
        /* <DEDUP_REMOVED lines=22> */
.L_x_3587:
[----:B------:R-:W-:-:S13]  /*14360*/  ISETP.NE.AND P0, PT, R13, 0x1, PT ;  /* 0x000000010d00780c */ /* 0x000fda0003f05270 */
[----:B------:R-:W-:-:S05]  /*14370*/  @P0 IMAD.HI.U32 R12, R6, R14, RZ ;  /* 0x0000000e060c0227 */ /* 0x000fca00078e00ff */
[----:B------:R-:W-:-:S07]  /*14380*/  @P0 SHF.R.U32.HI R6, RZ, R15, R12 ;  /* 0x0000000fff060219 */ /* 0x000fce000001160c */
.L_x_3588:
[----:B------:R-:W-:Y:S05]  /*14390*/  BSYNC B1 ;  /* 0x0000000000017941 */ /* 0x000fea0003800000 */
.L_x_3586:
[----:B------:R-:W-:-:S04]  /*143a0*/  IMAD R7, R6, R13, -R37 ;  /* 0x0000000d06077224 */ /* 0x000fc800078e0a25 */
[----:B------:R-:W-:-:S05]  /*143b0*/  IMAD R6, R32, -0x2, R7 ;  /* 0xfffffffe20067824 */ /* 0x000fca00078e0207 */
[----:B------:R-:W-:Y:S02]  /*143c0*/  VIMNMX R3, R3, R6, !PT ;  /* 0x0000000603037248 */ /* 0x000fe40007fe0100 */
[----:B------:R-:W-:-:S07]  /*143d0*/  VIADDMNMX R2, R6, R13, R2, PT ;  /* 0x0000000d06027246 */ /* 0x000fce0003800102 */
.L_x_3585:
[----:B------:R-:W-:Y:S05]  /*143e0*/  BSYNC B0 ;  /* 0x0000000000007941 */ /* 0x000fea0003800000 */
.L_x_3584:
        /* <DEDUP_REMOVED lines=15> */
[--C-:B0-----:R-:W-:Y:S01]  /*144e0*/  IMAD.IADD R6, R30, 0x1, R44.reuse ;  /* 0x000000011e067824 */ /* 0x101fe200078e022c */
[----:B------:R-:W-:Y:S01]  /*144f0*/  ISETP.GT.AND P3, PT, R3, 0x9, !P5 ;  /* 0x000000090300780c */ /* 0x000fe20006f64270 */
[----:B------:R-:W-:Y:S01]  /*14500*/  IMAD.IADD R7, R31, 0x1, R44 ;  /* 0x000000011f077824 */ /* 0x000fe200078e022c */
[----:B------:R-:W-:Y:S02]  /*14510*/  ISETP.GE.AND P4, PT, R40, 0x12, PT ;  /* 0x000000122800780c */ /* 0x000fe40003f86270 */
[----:B------:R-:W-:Y:S02]  /*14520*/  FSEL R117, R117, -INF , !P2 ;  /* 0xff80000075757808 */ /* 0x000fe40005000000 */
[----:B------:R-:W-:Y:S02]  /*14530*/  ISETP.LT.OR P3, PT, R2, 0xa, P3 ;  /* 0x0000000a0200780c */ /* 0x000fe40001f61670 */
[----:B------:R-:W-:-:S02]  /*14540*/  ISETP.GT.AND P2, PT, R3, 0x11, !P4 ;  /* 0x000000110300780c */ /* 0x000fc40006744270 */
[----:B------:R-:W-:Y:S02]  /*14550*/  FSEL R69, R69, -INF , !P3 ;  /* 0xff80000045457808 */ /* 0x000fe40005800000 */
[----:B------:R-:W-:Y:S02]  /*14560*/  ISETP.LT.OR P2, PT, R2, 0x12, P2 ;  /* 0x000000120200780c */ /* 0x000fe40001741670 */
[----:B------:R-:W-:Y:S02]  /*14570*/  ISETP.GE.AND P3, PT, R40, 0x19, PT ;  /* 0x000000192800780c */ /* 0x000fe40003f66270 */
[----:B-1----:R-:W-:Y:S02]  /*14580*/  FSEL R67, R67, -INF , !P2 ;  /* 0xff80000043437808 */ /* 0x002fe40005000000 */
        /* <DEDUP_REMOVED lines=50> */
[----:B------:R-:W-:-:S04]  /*148b0*/  ISETP.LT.OR P6, PT, R2, 0x3a, P6 ;  /* 0x0000003a0200780c */ /* 0x000fc800037c1670 */
        /* <DEDUP_REMOVED lines=13> */
.L_x_3592:
[----:B------:R-:W-:-:S13]  /*14990*/  ISETP.NE.AND P6, PT, R13, 0x1, PT ;  /* 0x000000010d00780c */ /* 0x000fda0003fc5270 */
[----:B------:R-:W-:-:S05]  /*149a0*/  @P6 IMAD.HI.U32 R14, R4, R14, RZ ;  /* 0x0000000e040e6227 */ /* 0x000fca00078e00ff */
[----:B------:R-:W-:-:S07]  /*149b0*/  @P6 SHF.R.U32.HI R4, RZ, R15, R14 ;  /* 0x0000000fff046219 */ /* 0x000fce000001160e */
.L_x_3593:
[----:B------:R-:W-:Y:S05]  /*149c0*/  BSYNC B1 ;  /* 0x0000000000017941 */ /* 0x000fea0003800000 */
.L_x_3591:
[----:B------:R-:W-:-:S04]  /*149d0*/  IMAD R3, R4, R13, -R37 ;  /* 0x0000000d04037224 */ /* 0x000fc800078e0a25 */
[----:B------:R-:W-:-:S05]  /*149e0*/  IMAD R32, R32, -0x2, R3 ;  /* 0xfffffffe20207824 */ /* 0x000fca00078e0203 */
[----:B------:R-:W-:Y:S02]  /*149f0*/  VIADDMNMX R6, R32, R13, R6, PT ;  /* 0x0000000d20067246 */ /* 0x000fe40003800106 */
[----:B------:R-:W-:-:S07]  /*14a00*/  VIMNMX R7, R7, R32, !PT ;  /* 0x0000002007077248 */ /* 0x000fce0007fe0100 */
.L_x_3590:
[----:B------:R-:W-:Y:S05]  /*14a10*/  BSYNC B0 ;  /* 0x0000000000007941 */ /* 0x000fea0003800000 */
.L_x_3589:
[C---:B------:R-:W-:Y:S02]  /*14a20*/  ISETP.GT.AND P0, PT, R7.reuse, 0x1, !P0 ;  /* 0x000000010700780c */ /* 0x040fe40004704270 */
        /* <DEDUP_REMOVED lines=15> */
[----:B------:R-:W-:Y:S02]  /*14b20*/  ISETP.NE.AND P0, PT, R21, RZ, PT ;  /* 0x000000ff1500720c */ /* 0x000fe40003f05270 */
[----:B------:R-:W2:Y:S02]  /*14b30*/  LDL.64 R20, [R1+0x1e0] ;  /* 0x0001e00001147983 */ /* 0x000ea40000100a00 */
        /* <DEDUP_REMOVED lines=21> */
[----:B------:R-:W3:Y:S01]  /*14c90*/  LDL R12, [R1+0x200] ;  /* 0x00020000010c7983 */ /* 0x000ee20000100800 */
        /* <DEDUP_REMOVED lines=12> */
[C---:B------:R-:W-:Y:S02]  /*14d60*/  ISETP.LT.OR P4, PT, R6.reuse, 0x32, P4 ;  /* 0x000000320600780c */ /* 0x040fe40002781670 */
[----:B------:R-:W-:Y:S02]  /*14d70*/  FSEL R173, R173, -INF , !P3 ;  /* 0xff800000adad7808 */ /* 0x000fe40005800000 */
[----:B------:R-:W-:Y:S02]  /*14d80*/  ISETP.GT.AND P6, PT, R7, 0x39, !P6 ;  /* 0x000000390700780c */ /* 0x000fe400077c4270 */
[C---:B------:R-:W-:Y:S02]  /*14d90*/  ISETP.LT.OR P5, PT, R6.reuse, 0x39, P5 ;  /* 0x000000390600780c */ /* 0x040fe40002fa1670 */
[----:B------:R-:W-:Y:S02]  /*14da0*/  FSEL R33, R33, -INF , !P4 ;  /* 0xff80000021217808 */ /* 0x000fe40006000000 */
[----:B------:R-:W-:-:S02]  /*14db0*/  ISETP.LT.OR P6, PT, R6, 0x3a, P6 ;  /* 0x0000003a0600780c */ /* 0x000fc400037c1670 */
[----:B------:R-:W-:Y:S02]  /*14dc0*/  FSEL R175, R54, -INF , !P5 ;  /* 0xff80000036af7808 */ /* 0x000fe40006800000 */
[----:B------:R-:W-:Y:S02]  /*14dd0*/  FSEL R32, R29, -INF , !P6 ;  /* 0xff8000001d207808 */ /* 0x000fe40007000000 */
[----:B--2---:R-:W-:-:S04]  /*14de0*/  FMNMX.FTZ R2, R73, R20, !PT ;  /* 0x0000001449027209 */ /* 0x004fc80007810000 */
        /* <DEDUP_REMOVED lines=29> */
[----:B------:R-:W-:Y:S01]  /*14fc0*/  FMNMX.FTZ R7, R175, R2, !PT ;  /* 0x00000002af077209 */ /* 0x000fe20007810000 */
[----:B------:R-:W2:Y:S03]  /*14fd0*/  LDL.64 R4, [R1+0x1f0] ;  /* 0x0001f00001047983 */ /* 0x000ea60000100a00 */
[----:B------:R-:W-:Y:S01]  /*14fe0*/  FMNMX.FTZ R7, R32, R7, !PT ;  /* 0x0000000720077209 */ /* 0x000fe20007810000 */
[----:B------:R-:W0:Y:S04]  /*14ff0*/  SHFL.BFLY PT, R3, R6, 0x2, 0x1f ;  /* 0x0c401f0006037f89 */ /* 0x000e2800000e0000 */
[----:B------:R-:W-:Y:S04]  /*15000*/  STL.64 [R1+0x1e0], R6 ;  /* 0x0001e00601007387 */ /* 0x000fe80000100a00 */
[----:B------:R-:W4:Y:S01]  /*15010*/  LDL R14, [R1+0x1e4] ;  /* 0x0001e400010e7983 */ /* 0x000f220000100800 */
[----:B0-----:R-:W-:-:S05]  /*15020*/  FMNMX.FTZ R8, R6, R3, !PT ;  /* 0x0000000306087209 */ /* 0x001fca0007810000 */
[----:B------:R-:W0:Y:S02]  /*15030*/  SHFL.BFLY PT, R3, R8, 0x1, 0x1f ;  /* 0x0c201f0008037f89 */ /* 0x000e2400000e0000 */
[----:B0-----:R-:W-:Y:S02]  /*15040*/  FMNMX.FTZ R10, R8, R3, !PT ;  /* 0x00000003080a7209 */ /* 0x001fe40007810000 */
[----:B------:R-:W5:Y:S04]  /*15050*/  LDL.64 R2, [R1+0xb8] ;  /* 0x0000b80001027983 */ /* 0x000f680000100a00 */
[----:B------:R-:W-:Y:S04]  /*15060*/  STL [R1+0x1e0], R10 ;  /* 0x0001e00a01007387 */ /* 0x000fe80000100800 */
[----:B------:R-:W3:Y:S04]  /*15070*/  LDL R13, [R1+0x1e0] ;  /* 0x0001e000010d7983 */ /* 0x000ee80000100800 */
[----:B----4-:R-:W0:Y:S02]  /*15080*/  SHFL.BFLY PT, R11, R14, 0x2, 0x1f ;  /* 0x0c401f000e0b7f89 */ /* 0x010e2400000e0000 */
[----:B0-----:R-:W-:-:S05]  /*15090*/  FMNMX.FTZ R11, R11, R14, !PT ;  /* 0x0000000e0b0b7209 */ /* 0x001fca0007810000 */
[----:B------:R-:W0:Y:S02]  /*150a0*/  SHFL.BFLY PT, R6, R11, 0x1, 0x1f ;  /* 0x0c201f000b067f89 */ /* 0x000e2400000e0000 */
[----:B0-----:R-:W-:Y:S02]  /*150b0*/  FMNMX.FTZ R6, R11, R6, !PT ;  /* 0x000000060b067209 */ /* 0x001fe40007810000 */
[----:B---3--:R-:W-:-:S04]  /*150c0*/  FSETP.NEU.FTZ.AND P0, PT, R13, -INF , PT ;  /* 0xff8000000d00780b */ /* 0x008fc80003f1d000 */
[----:B------:R-:W-:Y:S02]  /*150d0*/  FSEL R7, R13, RZ, P0 ;  /* 0x000000ff0d077208 */ /* 0x000fe40000000000 */
[----:B------:R-:W-:-:S04]  /*150e0*/  FSETP.NEU.FTZ.AND P0, PT, R6, -INF , PT ;  /* 0xff8000000600780b */ /* 0x000fc80003f1d000 */
[----:B------:R-:W-:Y:S01]  /*150f0*/  FSEL R8, R6, RZ, P0 ;  /* 0x000000ff06087208 */ /* 0x000fe20000000000 */
[----:B------:R-:W-:-:S04]  /*15100*/  FADD.FTZ R7, R20, -R7 ;  /* 0x8000000714077221 */ /* 0x000fc80000010000 */
[----:B------:R-:W-:Y:S01]  /*15110*/  FADD.FTZ R21, R21, -R8 ;  /* 0x8000000815157221 */ /* 0x000fe20000010000 */
[----:B------:R-:W-:-:S03]  /*15120*/  FMUL.FTZ R7, R7, R12 ;  /* 0x0000000c07077220 */ /* 0x000fc60000410000 */
[----:B------:R-:W-:Y:S01]  /*15130*/  FMUL.FTZ R21, R12, R21 ;  /* 0x000000150c157220 */ /* 0x000fe20000410000 */
[----:B------:R-:W2:Y:S08]  /*15140*/  MUFU.EX2 R131, R7 ;  /* 0x0000000700837308 */ /* 0x000eb00000000800 */
[----:B------:R-:W0:Y:S01]  /*15150*/  MUFU.EX2 R130, R21 ;  /* 0x0000001500827308 */ /* 0x000e220000000800 */
[----:B------:R1:W-:Y:S01]  /*15160*/  STL [R1+0x1e4], R6 ;  /* 0x0001e40601007387 */ /* 0x0003e20000100800 */
[----:B--2---:R-:W-:Y:S01]  /*15170*/  FMUL.FTZ R4, R131, R4 ;  /* 0x0000000483047220 */ /* 0x004fe20000410000 */
[----:B0-----:R-:W-:-:S05]  /*15180*/  FMUL.FTZ R5, R5, R130 ;  /* 0x0000008205057220 */ /* 0x001fca0000410000 */
[----:B------:R1:W-:Y:S04]  /*15190*/  STL.64 [R1+0x1f0], R4 ;  /* 0x0001f00401007387 */ /* 0x0003e80000100a00 */
[----:B-----5:R-:W2:Y:S01]  /*151a0*/  LD.E R8, desc[UR46][R2.64+0x4] ;  /* 0x0000042e02087980 */ /* 0x020ea2000c101900 */
[----:B------:R-:W-:Y:S01]  /*151b0*/  BSSY B0, `(.L_x_3594) ;  /* 0x000000c000007945 */ /* 0x000fe20003800000 */
[----:B--2---:R-:W-:-:S13]  /*151c0*/  ISETP.NE.AND P0, PT, R8, RZ, PT ;  /* 0x000000ff0800720c */ /* 0x004fda0003f05270 */
[----:B-1----:R-:W-:Y:S05]  /*151d0*/  @P0 BRA `(.L_x_3595) ;  /* 0x0000000000240947 */ /* 0x002fea0003800000 */
        /* <DEDUP_REMOVED lines=9> */
.L_x_3595:
[----:B------:R-:W-:Y:S05]  /*15270*/  BSYNC B0 ;  /* 0x0000000000007941 */ /* 0x000fea0003800000 */
.L_x_3594:
        /* <DEDUP_REMOVED lines=9> */
.L_x_3597:
[----:B------:R-:W-:Y:S05]  /*15310*/  BSYNC B0 ;  /* 0x0000000000007941 */ /* 0x000fea0003800000 */
.L_x_3596:
[----:B------:R-:W0:Y:S04]  /*15320*/  LDL R46, [R1+0x200] ;  /* 0x00020000012e7983 */ /* 0x000e280000100800 */
[----:B------:R-:W0:Y:S04]  /*15330*/  LDL.64 R30, [R1+0x1e0] ;  /* 0x0001e000011e7983 */ /* 0x000e280000100a00 */
[----:B------:R-:W2:Y:S04]  /*15340*/  LDL.64 R6, [R1+0x1f0] ;  /* 0x0001f00001067983 */ /* 0x000ea80000100a00 */
[----:B------:R-:W3:Y:S04]  /*15350*/  LDL.64 R28, [R1+0x400] ;  /* 0x00040000011c7983 */ /* 0x000ee80000100a00 */
[----:B------:R-:W4:Y:S04]  /*15360*/  LDL.64 R26, [R1+0x408] ;  /* 0x00040800011a7983 */ /* 0x000f280000100a00 */
        /* <DEDUP_REMOVED lines=26> */
[----:B------:R-:W2:Y:S01]  /*15510*/  LDL R144, [R1+0x1c8] ;  /* 0x0001c80001907983 */ /* 0x000ea20000100800 */
[C---:B0-----:R-:W-:Y:S01]  /*15520*/  FMUL.FTZ R4, R30.reuse, R46 ;  /* 0x0000002e1e047220 */ /* 0x041fe20000410000 */
[----:B------:R-:W-:-:S04]  /*15530*/  FSETP.NEU.FTZ.AND P0, PT, R30, -INF , PT ;  /* 0xff8000001e00780b */ /* 0x000fc80003f1d000 */
[----:B------:R-:W-:Y:S02]  /*15540*/  FSEL R8, R4, RZ, P0 ;  /* 0x000000ff04087208 */ /* 0x000fe40000000000 */
[----:B------:R-:W2:Y:S01]  /*15550*/  LDL.64 R4, [R1+0x238] ;  /* 0x0002380001047983 */ /* 0x000ea20000100a00 */
[CC--:B------:R-:W-:Y:S01]  /*15560*/  FMUL.FTZ R30, R31.reuse, R46.reuse ;  /* 0x0000002e1f1e7220 */ /* 0x0c0fe20000410000 */
[----:B------:R-:W-:Y:S01]  /*15570*/  FSETP.NEU.FTZ.AND P0, PT, R31, -INF , PT ;  /* 0xff8000001f00780b */ /* 0x000fe20003f1d000 */
[----:B------:R-:W-:-:S03]  /*15580*/  FFMA.FTZ R23, R39, R46, -R8 ;  /* 0x0000002e27177223 */ /* 0x000fc60000010808 */
[----:B------:R-:W-:Y:S01]  /*15590*/  FSEL R39, R30, RZ, P0 ;  /* 0x000000ff1e277208 */ /* 0x000fe20000000000 */
        /* <DEDUP_REMOVED lines=23> */
[-C--:B------:R-:W-:Y:S01]  /*15710*/  FFMA.FTZ R174, R41, R46.reuse, -R8 ;  /* 0x0000002e29ae7223 */ /* 0x080fe20000010808 */
        /* <DEDUP_REMOVED lines=8> */
[----:B------:R-:W-:Y:S01]  /*157a0*/  FFMA.FTZ R175, R175, R46, -R39 ;  /* 0x0000002eafaf7223 */ /* 0x000fe20000010827 */
[C---:B---3--:R-:W-:Y:S01]  /*157b0*/  FMUL.FTZ R29, R131.reuse, R29 ;  /* 0x0000001d831d7220 */ /* 0x048fe20000410000 */
[C---:B------:R-:W-:Y:S01]  /*157c0*/  FMUL.FTZ R28, R131.reuse, R28 ;  /* 0x0000001c831c7220 */ /* 0x040fe20000410000 */
[C---:B----4-:R-:W-:Y:S01]  /*157d0*/  FMUL.FTZ R27, R130.reuse, R27 ;  /* 0x0000001b821b7220 */ /* 0x050fe20000410000 */
[----:B------:R-:W-:Y:S01]  /*157e0*/  FMUL.FTZ R26, R130, R26 ;  /* 0x0000001a821a7220 */ /* 0x000fe20000410000 */
[C---:B--2---:R-:W-:Y:S01]  /*157f0*/  FMUL.FTZ R25, R131.reuse, R25 ;  /* 0x0000001983197220 */ /* 0x044fe20000410000 */
[----:B------:R-:W2:Y:S01]  /*15800*/  MUFU.EX2 R167, R167 ;  /* 0x000000a700a77308 */ /* 0x000ea20000000800 */
[C---:B------:R-:W-:Y:S01]  /*15810*/  FMUL.FTZ R24, R131.reuse, R24 ;  /* 0x0000001883187220 */ /* 0x040fe20000410000 */
[C---:B------:R-:W-:Y:S01]  /*15820*/  FMUL.FTZ R13, R131.reuse, R13 ;  /* 0x0000000d830d7220 */ /* 0x040fe20000410000 */
[C---:B------:R-:W-:Y:S01]  /*15830*/  FMUL.FTZ R12, R131.reuse, R12 ;  /* 0x0000000c830c7220 */ /* 0x040fe20000410000 */
[C---:B------:R-:W-:Y:S01]  /*15840*/  FMUL.FTZ R21, R131.reuse, R21 ;  /* 0x0000001583157220 */ /* 0x040fe20000410000 */
[C---:B------:R-:W-:Y:S01]  /*15850*/  FMUL.FTZ R20, R131.reuse, R20 ;  /* 0x0000001483147220 */ /* 0x040fe20000410000 */
[C---:B------:R-:W-:Y:S01]  /*15860*/  FMUL.FTZ R15, R131.reuse, R15 ;  /* 0x0000000f830f7220 */ /* 0x040fe20000410000 */
[----:B------:R-:W-:Y:S01]  /*15870*/  FMUL.FTZ R14, R131, R14 ;  /* 0x0000000e830e7220 */ /* 0x000fe20000410000 */
[----:B------:R-:W3:Y:S01]  /*15880*/  MUFU.EX2 R120, R120 ;  /* 0x0000007800787308 */ /* 0x000ee20000000800 */
[----:B0-----:R-:W-:Y:S01]  /*15890*/  FADD.FTZ R8, R129, R7 ;  /* 0x0000000781087221 */ /* 0x001fe20000010000 */
[----:B------:R-:W-:Y:S01]  /*158a0*/  FADD.FTZ R6, R164, R6 ;  /* 0x00000006a4067221 */ /* 0x000fe20000010000 */
[C---:B------:R-:W-:Y:S01]  /*158b0*/  FMUL.FTZ R11, R131.reuse, R11 ;  /* 0x0000000b830b7220 */ /* 0x040fe20000410000 */
[C---:B------:R-:W-:Y:S01]  /*158c0*/  FMUL.FTZ R10, R131.reuse, R10 ;  /* 0x0000000a830a7220 */ /* 0x040fe20000410000 */
[C---:B------:R-:W-:Y:S01]  /*158d0*/  FMUL.FTZ R95, R131.reuse, R95 ;  /* 0x0000005f835f7220 */ /* 0x040fe20000410000 */
[C---:B------:R-:W-:Y:S01]  /*158e0*/  FMUL.FTZ R94, R131.reuse, R94 ;  /* 0x0000005e835e7220 */ /* 0x040fe20000410000 */
[C---:B------:R-:W-:Y:S01]  /*158f0*/  FMUL.FTZ R97, R131.reuse, R97 ;  /* 0x0000006183617220 */ /* 0x040fe20000410000 */
[----:B------:R-:W0:Y:S01]  /*15900*/  MUFU.EX2 R128, R128 ;  /* 0x0000008000807308 */ /* 0x000e220000000800 */
[C---:B------:R-:W-:Y:S01]  /*15910*/  FMUL.FTZ R96, R131.reuse, R96 ;  /* 0x0000006083607220 */ /* 0x040fe20000410000 */
[C---:B------:R-:W-:Y:S01]  /*15920*/  FMUL.FTZ R99, R131.reuse, R99 ;  /* 0x0000006383637220 */ /* 0x040fe20000410000 */
[C---:B------:R-:W-:Y:S01]  /*15930*/  FMUL.FTZ R98, R131.reuse, R98 ;  /* 0x0000006283627220 */ /* 0x040fe20000410000 */
[C---:B------:R-:W-:Y:S01]  /*15940*/  FMUL.FTZ R107, R131.reuse, R107 ;  /* 0x0000006b836b7220 */ /* 0x040fe20000410000 */
[----:B------:R-:W-:Y:S01]  /*15950*/  FMUL.FTZ R106, R131, R106 ;  /* 0x0000006a836a7220 */ /* 0x000fe20000410000 */
[C---:B------:R-:W-:Y:S01]  /*15960*/  FMUL.FTZ R105, R130.reuse, R105 ;  /* 0x0000006982697220 */ /* 0x040fe20000410000 */
[C---:B------:R-:W-:Y:S01]  /*15970*/  FMUL.FTZ R104, R130.reuse, R104 ;  /* 0x0000006882687220 */ /* 0x040fe20000410000 */
[----:B------:R-:W4:Y:S01]  /*15980*/  MUFU.EX2 R166, R166 ;  /* 0x000000a600a67308 */ /* 0x000f220000000800 */
[----:B-1----:R-:W-:Y:S01]  /*15990*/  FADD.FTZ R8, R165, R8 ;  /* 0x00000008a5087221 */ /* 0x002fe20000010000 */
[----:B------:R-:W-:Y:S01]  /*159a0*/  FADD.FTZ R7, R121, R6 ;  /* 0x0000000679077221 */ /* 0x000fe20000010000 */
[C---:B------:R-:W-:Y:S01]  /*159b0*/  FMUL.FTZ R109, R130.reuse, R103 ;  /* 0x00000067826d7220 */ /* 0x040fe20000410000 */
[----:B------:R-:W-:Y:S01]  /*159c0*/  FMUL.FTZ R108, R130, R102 ;  /* 0x00000066826c7220 */ /* 0x000fe20000410000 */
[----:B------:R-:W4:Y:S03]  /*159d0*/  LDL.64 R68, [R1+0x340] ;  /* 0x0003400001447983 */ /* 0x000f260000100a00 */
[----:B------:R-:W1:Y:S01]  /*159e0*/  MUFU.EX2 R169, R169 ;  /* 0x000000a900a97308 */ /* 0x000e620000000800 */
[----:B------:R-:W4:Y:S04]  /*159f0*/  LDL.64 R72, [R1+0x370] ;  /* 0x0003700001487983 */ /* 0x000f280000100a00 */
[----:B------:R-:W4:Y:S03]  /*15a00*/  LDL.64 R70, [R1+0x380] ;  /* 0x0003800001467983 */ /* 0x000f260000100a00 */
[----:B------:R-:W1:Y:S01]  /*15a10*/  MUFU.EX2 R117, R117 ;  /* 0x0000007500757308 */ /* 0x000e620000000800 */
[----:B--2---:R-:W-:Y:S01]  /*15a20*/  FADD.FTZ R31, R167, R8 ;  /* 0x00000008a71f7221 */ /* 0x004fe20000010000 */
[----:B---3--:R-:W-:Y:S01]  /*15a30*/  FADD.FTZ R7, R120, R7 ;  /* 0x0000000778077221 */ /* 0x008fe20000010000 */
[----:B------:R-:W2:Y:S04]  /*15a40*/  LDL.64 R58, [R1+0x390] ;  /* 0x00039000013a7983 */ /* 0x000ea80000100a00 */
[----:B------:R-:W3:Y:S01]  /*15a50*/  LDL.64 R66, [R1+0x3a0] ;  /* 0x0003a00001427983 */ /* 0x000ee20000100a00 */
[----:B------:R-:W1:Y:S03]  /*15a60*/  MUFU.EX2 R127, R127 ;  /* 0x0000007f007f7308 */ /* 0x000e660000000800 */
[----:B------:R-:W3:Y:S04]  /*15a70*/  LDL.64 R48, [R1+0x3e0] ;  /* 0x0003e00001307983 */ /* 0x000ee80000100a00 */
[----:B------:R-:W3:Y:S01]  /*15a80*/  LDL.64 R64, [R1+0x3b0] ;  /* 0x0003b00001407983 */ /* 0x000ee20000100a00 */
[----:B------:R-:W1:Y:S01]  /*15a90*/  MUFU.EX2 R168, R168 ;  /* 0x000000a800a87308 */ /* 0x000e620000000800 */
[----:B0-----:R-:W-:Y:S01]  /*15aa0*/  FADD.FTZ R8, R128, R31 ;  /* 0x0000001f80087221 */ /* 0x001fe20000010000 */
[----:B----4-:R-:W-:Y:S01]  /*15ab0*/  FADD.FTZ R6, R166, R7 ;  /* 0x00000007a6067221 */ /* 0x010fe20000010000 */
[----:B------:R-:W4:Y:S04]  /*15ac0*/  LDL.64 R62, [R1+0x3c0] ;  /* 0x0003c000013e7983 */ /* 0x000f280000100a00 */
[----:B------:R-:W4:Y:S01]  /*15ad0*/  LDL.64 R60, [R1+0x3d0] ;  /* 0x0003d000013c7983 */ /* 0x000f220000100a00 */
[----:B------:R-:W0:Y:S03]  /*15ae0*/  MUFU.EX2 R171, R171 ;  /* 0x000000ab00ab7308 */ /* 0x000e260000000800 */
[----:B------:R-:W4:Y:S04]  /*15af0*/  LDL.64 R56, [R1+0x3f0] ;  /* 0x0003f00001387983 */ /* 0x000f280000100a00 */
[----:B------:R-:W4:Y:S01]  /*15b00*/  LDL.64 R54, [R1+0x248] ;  /* 0x0002480001367983 */ /* 0x000f220000100a00 */
[----:B------:R-:W0:Y:S01]  /*15b10*/  MUFU.EX2 R116, R116 ;  /* 0x0000007400747308 */ /* 0x000e220000000800 */
[----:B-1----:R-:W-:Y:S01]  /*15b20*/  FADD.FTZ R8, R169, R8 ;  /* 0x00000008a9087221 */ /* 0x002fe20000010000 */
[----:B------:R-:W-:Y:S01]  /*15b30*/  FADD.FTZ R7, R117, R6 ;  /* 0x0000000675077221 */ /* 0x000fe20000010000 */
[----:B------:R-:W4:Y:S04]  /*15b40*/  LDL.64 R52, [R1+0x258] ;  /* 0x0002580001347983 */ /* 0x000f280000100a00 */
[----:B------:R-:W4:Y:S01]  /*15b50*/  LDL.64 R50, [R1+0x268] ;  /* 0x0002680001327983 */ /* 0x000f220000100a00 */
[----:B------:R-:W1:Y:S08]  /*15b60*/  MUFU.EX2 R126, R126 ;  /* 0x0000007e007e7308 */ /* 0x000e700000000800 */
[----:B------:R-:W1:Y:S01]  /*15b70*/  MUFU.EX2 R170, R170 ;  /* 0x000000aa00aa7308 */ /* 0x000e620000000800 */
[----:B------:R-:W-:Y:S01]  /*15b80*/  FADD.FTZ R6, R127, R8 ;  /* 0x000000087f067221 */ /* 0x000fe20000010000 */
[----:B------:R-:W-:Y:S01]  /*15b90*/  FADD.FTZ R7, R168, R7 ;  /* 0x00000007a8077221 */ /* 0x000fe20000010000 */
[----:B------:R-:W4:Y:S04]  /*15ba0*/  LDL.64 R44, [R1+0x298] ;  /* 0x00029800012c7983 */ /* 0x000f280000100a00 */
[----:B------:R-:W4:Y:S01]  /*15bb0*/  LDL.64 R40, [R1+0x2b8] ;  /* 0x0002b80001287983 */ /* 0x000f220000100a00 */
[----:B------:R-:W1:Y:S08]  /*15bc0*/  MUFU.EX2 R177, R177 ;  /* 0x000000b100b17308 */ /* 0x000e700000000800 */
[----:B------:R-:W1:Y:S01]  /*15bd0*/  MUFU.EX2 R125, R125 ;  /* 0x0000007d007d7308 */ /* 0x000e620000000800 */
[----:B0-----:R-:W-:Y:S01]  /*15be0*/  FADD.FTZ R31, R171, R6 ;  /* 0x00000006ab1f7221 */ /* 0x001fe20000010000 */
[----:B------:R-:W-:Y:S01]  /*15bf0*/  FADD.FTZ R7, R116, R7 ;  /* 0x0000000774077221 */ /* 0x000fe20000010000 */
[----:B------:R-:W4:Y:S04]  /*15c00*/  LDL.64 R42, [R1+0x2a8] ;  /* 0x0002a800012a7983 */ /* 0x000f280000100a00 */
[----:B------:R-:W4:Y:S01]  /*15c10*/  LDL.64 R36, [R1+0x2d8] ;  /* 0x0002d80001247983 */ /* 0x000f220000100a00 */
[----:B------:R-:W0:Y:S08]  /*15c20*/  MUFU.EX2 R124, R124 ;  /* 0x0000007c007c7308 */ /* 0x000e300000000800 */
[----:B------:R-:W0:Y:S01]  /*15c30*/  MUFU.EX2 R176, R176 ;  /* 0x000000b000b07308 */ /* 0x000e220000000800 */
[----:B-1----:R-:W-:Y:S01]  /*15c40*/  FADD.FTZ R30, R126, R31 ;  /* 0x0000001f7e1e7221 */ /* 0x002fe20000010000 */
[----:B------:R-:W-:Y:S01]  /*15c50*/  FADD.FTZ R6, R170, R7 ;  /* 0x00000007aa067221 */ /* 0x000fe20000010000 */
[----:B------:R-:W4:Y:S05]  /*15c60*/  LDL.64 R34, [R1+0x2e8] ;  /* 0x0002e80001227983 */ /* 0x000f2a0000100a00 */
[----:B------:R-:W1:Y:S01]  /*15c70*/  MUFU.EX2 R122, R122 ;  /* 0x0000007a007a7308 */ /* 0x000e620000000800 */
[----:B------:R-:W-:-:S07]  /*15c80*/  FFMA.FTZ R8, R33, R46, -R39 ;  /* 0x0000002e21087223 */ /* 0x000fce0000010827 */
[----:B------:R-:W1:Y:S01]  /*15c90*/  MUFU.EX2 R123, R123 ;  /* 0x0000007b007b7308 */ /* 0x000e620000000800 */
[----:B------:R-:W-:Y:S01]  /*15ca0*/  FADD.FTZ R31, R177, R30 ;  /* 0x0000001eb11f7221 */ /* 0x000fe20000010000 */
[----:B------:R-:W-:Y:S01]  /*15cb0*/  FADD.FTZ R7, R125, R6 ;  /* 0x000000067d077221 */ /* 0x000fe20000010000 */
[----:B------:R-:W4:Y:S05]  /*15cc0*/  LDL.64 R102, [R1+0x3b8] ;  /* 0x0003b80001667983 */ /* 0x000f2a0000100a00 */
[----:B------:R-:W-:Y:S08]  /*15cd0*/  MUFU.EX2 R178, R178 ;  /* 0x000000b200b27308 */ /* 0x000ff00000000800 */
[----:B------:R-:W1:Y:S01]  /*15ce0*/  MUFU.EX2 R179, R179 ;  /* 0x000000b300b37308 */ /* 0x000e620000000800 */
[----:B0-----:R-:W-:Y:S01]  /*15cf0*/  FADD.FTZ R31, R124, R31 ;  /* 0x0000001f7c1f7221 */ /* 0x001fe20000010000 */
[----:B------:R-:W-:-:S06]  /*15d00*/  FADD.FTZ R6, R176, R7 ;  /* 0x00000007b0067221 */ /* 0x000fcc0000010000 */
[----:B------:R-:W-:Y:S01]  /*15d10*/  MUFU.EX2 R191, R191 ;  /* 0x000000bf00bf7308 */ /* 0x000fe20000000800 */
[----:B------:R-:W-:-:S07]  /*15d20*/  FFMA.FTZ R7, R32, R46, -R39 ;  /* 0x0000002e20077223 */ /* 0x000fce0000010827 */
[----:B------:R-:W0:Y:S01]  /*15d30*/  MUFU.EX2 R173, R173 ;  /* 0x000000ad00ad7308 */ /* 0x000e220000000800 */
[----:B-1----:R-:W-:Y:S01]  /*15d40*/  FADD.FTZ R30, R122, R31 ;  /* 0x0000001f7a1e7221 */ /* 0x002fe20000010000 */
[----:B------:R-:W-:Y:S01]  /*15d50*/  FADD.FTZ R31, R123, R6 ;  /* 0x000000067b1f7221 */ /* 0x000fe20000010000 */
[----:B------:R-:W4:Y:S05]  /*15d60*/  LDL.64 R38, [R1+0x278] ;  /* 0x0002780001267983 */ /* 0x000f2a0000100a00 */
[----:B------:R-:W-:Y:S08]  /*15d70*/  MUFU.EX2 R172, R172 ;  /* 0x000000ac00ac7308 */ /* 0x000ff00000000800 */
        /* <DEDUP_REMOVED lines=8> */
[----:B------:R-:W0:Y:S08]  /*15e00*/  MUFU.EX2 R23, R23 ;  /* 0x0000001700177308 */ /* 0x000e300000000800 */
[----:B------:R-:W0:Y:S01]  /*15e10*/  MUFU.EX2 R7, R7 ;  /* 0x0000000700077308 */ /* 0x000e220000000800 */
[----:B-1----:R-:W-:Y:S01]  /*15e20*/  FADD.FTZ R6, R8, R33 ;  /* 0x0000002108067221 */ /* 0x002fe20000010000 */
[----:B------:R-:W-:Y:S01]  /*15e30*/  FADD.FTZ R31, R172, R31 ;  /* 0x0000001fac1f7221 */ /* 0x000fe20000010000 */
[----:B------:R-:W4:Y:S02]  /*15e40*/  LDL.64 R32, [R1+0x2f8] ;  /* 0x0002f80001207983 */ /* 0x000f240000100a00 */
[----:B------:R-:W-:Y:S01]  /*15e50*/  FADD.FTZ R6, R175, R6 ;  /* 0x00000006af067221 */ /* 0x000fe20000010000 */
[----:B------:R-:W-:-:S04]  /*15e60*/  FADD.FTZ R30, R174, R31 ;  /* 0x0000001fae1e7221 */ /* 0x000fc80000010000 */
[----:B0-----:R-:W-:Y:S01]  /*15e70*/  FADD.FTZ R30, R23, R30 ;  /* 0x0000001e171e7221 */ /* 0x001fe20000010000 */
[----:B------:R-:W-:-:S05]  /*15e80*/  FADD.FTZ R31, R7, R6 ;  /* 0x00000006071f7221 */ /* 0x000fca0000010000 */
[----:B------:R0:W-:Y:S01]  /*15e90*/  STL.64 [R1+0x1f0], R30 ;  /* 0x0001f01e01007387 */ /* 0x0001e20000100a00 */
[----:B------:R-:W-:Y:S06]  /*15ea0*/  BAR.SYNC.DEFER_BLOCKING 0xf, 0x100 ;  /* 0x03c4000000007b1d */ /* 0x000fec0000010000 */
[----:B0-----:R-:W4:Y:S01]  /*15eb0*/  LDL.64 R30, [R1+0x308] ;  /* 0x00030800011e7983 */ /* 0x001f220000100a00 */
[C---:B------:R-:W-:Y:S01]  /*15ec0*/  FMUL.FTZ R5, R130.reuse, R5 ;  /* 0x0000000582057220 */ /* 0x040fe20000410000 */
[C---:B------:R-:W-:Y:S02]  /*15ed0*/  FMUL.FTZ R4, R130.reuse, R4 ;  /* 0x0000000482047220 */ /* 0x040fe40000410000 */
[----:B------:R-:W4:Y:S04]  /*15ee0*/  LD.E.64 R92, desc[UR46][R2.64+0x8] ;  /* 0x0000082e025c7980 */ /* 0x000f28000c101b00 */
[----:B------:R-:W4:Y:S04]  /*15ef0*/  LD.E.64 R2, desc[UR46][R2.64] ;  /* 0x0000002e02027980 */ /* 0x000f28000c101b00 */
[----:B------:R0:W-:Y:S04]  /*15f00*/  STL.64 [R1+0x400], R28 ;  /* 0x0004001c01007387 */ /* 0x0001e80000100a00 */
        /* <DEDUP_REMOVED lines=9> */
[----:B------:R-:W-:Y:S04]  /*15fa0*/  STL.64 [R1+0x290], R106 ;  /* 0x0002906a01007387 */ /* 0x000fe80000100a00 */
[----:B------:R2:W-:Y:S04]  /*15fb0*/  STL.64 [R1+0x218], R104 ;  /* 0x0002186801007387 */ /* 0x0005e80000100a00 */
[----:B------:R2:W-:Y:S04]  /*15fc0*/  STL.64 [R1+0x228], R108 ;  /* 0x0002286c01007387 */ /* 0x0005e80000100a00 */
[----:B0-----:R-:W4:Y:S04]  /*15fd0*/  LDL.64 R28, [R1+0x2c8] ;  /* 0x0002c800011c7983 */ /* 0x001f280000100a00 */
[----:B-1----:R-:W4:Y:S04]  /*15fe0*/  LDL.64 R12, [R1+0x318] ;  /* 0x00031800010c7983 */ /* 0x002f280000100a00 */
[----:B------:R-:W4:Y:S04]  /*15ff0*/  LDL.64 R26, [R1+0x328] ;  /* 0x00032800011a7983 */ /* 0x000f280000100a00 */
[----:B------:R-:W4:Y:S04]  /*16000*/  LDL.64 R24, [R1+0x338] ;  /* 0x0003380001187983 */ /* 0x000f280000100a00 */
[----:B------:R-:W4:Y:S04]  /*16010*/  LDL.64 R20, [R1+0x348] ;  /* 0x0003480001147983 */ /* 0x000f280000100a00 */
[----:B------:R-:W4:Y:S04]  /*16020*/  LDL.64 R14, [R1+0x358] ;  /* 0x00035800010e7983 */ /* 0x000f280000100a00 */
[----:B------:R-:W4:Y:S04]  /*16030*/  LDL.64 R10, [R1+0x368] ;  /* 0x00036800010a7983 */ /* 0x000f280000100a00 */
[----:B------:R-:W4:Y:S04]  /*16040*/  LDL.64 R94, [R1+0x378] ;  /* 0x00037800015e7983 */ /* 0x000f280000100a00 */
[----:B--2---:R-:W2:Y:S04]  /*16050*/  LDL.64 R96, [R1+0x388] ;  /* 0x0003880001607983 */ /* 0x004ea80000100a00 */
[----:B------:R-:W2:Y:S04]  /*16060*/  LDL.64 R98, [R1+0x3a8] ;  /* 0x0003a80001627983 */ /* 0x000ea80000100a00 */
[----:B------:R-:W2:Y:S04]  /*16070*/  LDL.64 R104, [R1+0x3c8] ;  /* 0x0003c80001687983 */ /* 0x000ea80000100a00 */
[----:B------:R-:W2:Y:S04]  /*16080*/  LDL.64 R108, [R1+0x3d8] ;  /* 0x0003d800016c7983 */ /* 0x000ea80000100a00 */
[----:B------:R-:W2:Y:S04]  /*16090*/  LDL.64 R106, [R1+0x3e8] ;  /* 0x0003e800016a7983 */ /* 0x000ea80000100a00 */
[----:B------:R0:W-:Y:S04]  /*160a0*/  STL.64 [R1+0x238], R4 ;  /* 0x0002380401007387 */ /* 0x0001e80000100a00 */
        /* <DEDUP_REMOVED lines=44> */
[C---:B---3--:R-:W-:Y:S01]  /*16370*/  FMUL.FTZ R67, R131.reuse, R67 ;  /* 0x0000004383437220 */ /* 0x048fe20000410000 */
[C---:B------:R-:W-:Y:S01]  /*16380*/  FMUL.FTZ R66, R131.reuse, R66 ;  /* 0x0000004283427220 */ /* 0x040fe20000410000 */
[C---:B------:R-:W-:Y:S01]  /*16390*/  FMUL.FTZ R65, R131.reuse, R65 ;  /* 0x0000004183417220 */ /* 0x040fe20000410000 */
        /* <DEDUP_REMOVED lines=35> */
[----:B------:R-:W-:Y:S04]  /*165d0*/  STL.64 [R1+0x2a0], R118 ;  /* 0x0002a07601007387 */ /* 0x000fe80000100a00 */
[----:B------:R-:W-:Y:S04]  /*165e0*/  STL.64 [R1+0x2b0], R114 ;  /* 0x0002b07201007387 */ /* 0x000fe80000100a00 */
[----:B------:R-:W-:Y:S01]  /*165f0*/  STL.64 [R1+0x2c0], R110 ;  /* 0x0002c06e01007387 */ /* 0x000fe20000100a00 */
[C---:B------:R-:W-:Y:S01]  /*16600*/  FMUL.FTZ R33, R130.reuse, R33 ;  /* 0x0000002182217220 */ /* 0x040fe20000410000 */
[----:B------:R-:W-:-:S02]  /*16610*/  FMUL.FTZ R32, R130, R32 ;  /* 0x0000002082207220 */ /* 0x000fc40000410000 */
[----:B------:R-:W-:Y:S04]  /*16620*/  STL.64 [R1+0x2d0], R78 ;  /* 0x0002d04e01007387 */ /* 0x000fe80000100a00 */
[----:B------:R-:W-:Y:S04]  /*16630*/  STL.64 [R1+0x2e0], R80 ;  /* 0x0002e05001007387 */ /* 0x000fe80000100a00 */
[----:B------:R-:W-:Y:S04]  /*16640*/  STL.64 [R1+0x2f0], R82 ;  /* 0x0002f05201007387 */ /* 0x000fe80000100a00 */
[----:B------:R-:W-:Y:S04]  /*16650*/  STL.64 [R1+0x300], R84 ;  /* 0x0003005401007387 */ /* 0x000fe80000100a00 */
        /* <DEDUP_REMOVED lines=8> */
[----:B------:R-:W-:Y:S01]  /*166e0*/  STL.64 [R1+0x370], R72 ;  /* 0x0003704801007387 */ /* 0x000fe20000100a00 */
[----:B------:R-:W-:-:S03]  /*166f0*/  MOV R6, R92 ;  /* 0x0000005c00067202 */ /* 0x000fc60000000f00 */
        /* <DEDUP_REMOVED lines=55> */
[----:B------:R-:W-:Y:S04]  /*16a70*/  STL.64 [R1+0x398], R100 ;  /* 0x0003986401007387 */ /* 0x000fe80000100a00 */
[----:B------:R4:W-:Y:S04]  /*16a80*/  STL.64 [R1+0x3a8], R98 ;  /* 0x0003a86201007387 */ /* 0x0009e80000100a00 */
[----:B------:R4:W-:Y:S04]  /*16a90*/  STL.64 [R1+0x3b8], R102 ;  /* 0x0003b86601007387 */ /* 0x0009e80000100a00 */
[----:B------:R4:W-:Y:S04]  /*16aa0*/  STL.64 [R1+0x3c8], R104 ;  /* 0x0003c86801007387 */ /* 0x0009e80000100a00 */
[----:B------:R-:W-:Y:S04]  /*16ab0*/  STL.64 [R1+0x3d8], R108 ;  /* 0x0003d86c01007387 */ /* 0x000fe80000100a00 */
[----:B------:R4:W-:Y:S04]  /*16ac0*/  STL.64 [R1+0x3e8], R106 ;  /* 0x0003e86a01007387 */ /* 0x0009e80000100a00 */
[----:B------:R4:W-:Y:S04]  /*16ad0*/  STL.64 [R1+0x3f8], R112 ;  /* 0x0003f87001007387 */ /* 0x0009e80000100a00 */
        /* <DEDUP_REMOVED lines=12> */
[----:B0-----:R-:W4:Y:S04]  /*16ba0*/  LDL.64 R4, [R1+0x88] ;  /* 0x0000880001047983 */ /* 0x001f280000100a00 */
[----:B-1----:R-:W4:Y:S04]  /*16bb0*/  LDL R10, [R1+0x240] ;  /* 0x00024000010a7983 */ /* 0x002f280000100800 */
        /* <DEDUP_REMOVED lines=79> */
[----:B---3--:R-:W3:Y:S04]  /*170b0*/  LDL R96, [R1+0x380] ;  /* 0x0003800001607983 */ /* 0x008ee80000100800 */
        /* <DEDUP_REMOVED lines=35> */
[----:B------:R-:W-:Y:S01]  /*172f0*/  IMAD R4, R144, 0x1000, R4 ;  /* 0x0000100090047824 */ /* 0x000fe200078e0204 */
[----:B------:R-:W-:-:S02]  /*17300*/  F2FP.BF16.F32.PACK_AB R164, R121, R164 ;  /* 0x000000a479a4723e */ /* 0x000fc400000010ff */
[----:B------:R-:W-:Y:S01]  /*17310*/  STL [R1+0x240], R10 ;  /* 0x0002400a01007387 */ /* 0x000fe20000100800 */
[----:B------:R-:W-:Y:S02]  /*17320*/  F2FP.BF16.F32.PACK_AB R165, R165, R129 ;  /* 0x00000081a5a5723e */ /* 0x000fe400000010ff */
[----:B------:R-:W-:Y:S01]  /*17330*/  F2FP.BF16.F32.PACK_AB R166, R166, R120 ;  /* 0x00000078a6a6723e */ /* 0x000fe200000010ff */
[----:B------:R-:W-:Y:S01]  /*17340*/  STL [R1+0x244], R11 ;  /* 0x0002440b01007387 */ /* 0x000fe20000100800 */
[----:B------:R-:W-:Y:S02]  /*17350*/  F2FP.BF16.F32.PACK_AB R167, R128, R167 ;  /* 0x000000a780a7723e */ /* 0x000fe400000010ff */
[----:B------:R-:W-:Y:S01]  /*17360*/  F2FP.BF16.F32.PACK_AB R168, R168, R117 ;  /* 0x00000075a8a8723e */ /* 0x000fe200000010ff */
[----:B------:R-:W-:Y:S01]  /*17370*/  STL [R1+0x248], R12 ;  /* 0x0002480c01007387 */ /* 0x000fe20000100800 */
[----:B------:R-:W-:Y:S02]  /*17380*/  F2FP.BF16.F32.PACK_AB R169, R127, R169 ;  /* 0x000000a97fa9723e */ /* 0x000fe400000010ff */
[----:B------:R-:W-:Y:S01]  /*17390*/  F2FP.BF16.F32.PACK_AB R170, R170, R116 ;  /* 0x00000074aaaa723e */ /* 0x000fe200000010ff */
[----:B------:R-:W-:Y:S01]  /*173a0*/  STL [R1+0x24c], R13 ;  /* 0x00024c0d01007387 */ /* 0x000fe20000100800 */
[----:B------:R-:W-:-:S02]  /*173b0*/  F2FP.BF16.F32.PACK_AB R171, R126, R171 ;  /* 0x000000ab7eab723e */ /* 0x000fc400000010ff */
[----:B------:R-:W-:Y:S01]  /*173c0*/  F2FP.BF16.F32.PACK_AB R176, R176, R125 ;  /* 0x0000007db0b0723e */ /* 0x000fe200000010ff */
[----:B------:R-:W-:Y:S01]  /*173d0*/  STL [R1+0x250], R14 ;  /* 0x0002500e01007387 */ /* 0x000fe20000100800 */
[----:B------:R-:W-:Y:S02]  /*173e0*/  F2FP.BF16.F32.PACK_AB R177, R124, R177 ;  /* 0x000000b17cb1723e */ /* 0x000fe400000010ff */
[----:B------:R-:W-:Y:S01]  /*173f0*/  F2FP.BF16.F32.PACK_AB R178, R178, R123 ;  /* 0x0000007bb2b2723e */ /* 0x000fe200000010ff */
[----:B------:R-:W-:Y:S01]  /*17400*/  STL [R1+0x254], R15 ;  /* 0x0002540f01007387 */ /* 0x000fe20000100800 */
[----:B------:R-:W-:-:S03]  /*17410*/  F2FP.BF16.F32.PACK_AB R179, R179, R122 ;  /* 0x0000007ab3b3723e */ /* 0x000fc600000010ff */
        /* <DEDUP_REMOVED lines=72> */
[----:B--2---:R-:W-:Y:S04]  /*178a0*/  STL [R1+0x378], R94 ;  /* 0x0003785e01007387 */ /* 0x004fe80000100800 */
[----:B------:R2:W-:Y:S04]  /*178b0*/  STL [R1+0x37c], R95 ;  /* 0x00037c5f01007387 */ /* 0x0005e80000100800 */
[----:B---3--:R-:W-:Y:S04]  /*178c0*/  STL [R1+0x380], R96 ;  /* 0x0003806001007387 */ /* 0x008fe80000100800 */
[----:B------:R-:W-:Y:S04]  /*178d0*/  STL [R1+0x384], R97 ;  /* 0x0003846101007387 */ /* 0x000fe80000100800 */
[----:B----4-:R-:W-:Y:S04]  /*178e0*/  STL [R1+0x388], R98 ;  /* 0x0003886201007387 */ /* 0x010fe80000100800 */
        /* <DEDUP_REMOVED lines=33> */
[----:B0-----:R-:W4:Y:S04]  /*17b00*/  LDL.128 R24, [R1+0x210] ;  /* 0x0002100001187983 */ /* 0x001f280000100c00 */
[----:B-1----:R-:W4:Y:S04]  /*17b10*/  LDL.128 R28, [R1+0x220] ;  /* 0x00022000011c7983 */ /* 0x002f280000100c00 */
        /* <DEDUP_REMOVED lines=30> */
[----:B------:R-:W-:Y:S01]  /*17d00*/  IMAD R3, R3, 0x2, R6 ;  /* 0x0000000203037824 */ /* 0x000fe200078e0206 */
[----:B------:R-:W-:-:S02]  /*17d10*/  R2UR UR6, R4 ;  /* 0x00000000040672ca */ /* 0x000fc400000e0000 */
[----:B------:R0:W-:Y:S01]  /*17d20*/  STSM.16.M88.4 [R6], R164 ;  /* 0x000000a406007844 */ /* 0x0001e20000000200 */
[----:B------:R-:W-:Y:S02]  /*17d30*/  R2UR UR7, R5 ;  /* 0x00000000050772ca */ /* 0x000fe400000e0000 */
[----:B------:R-:W-:Y:S02]  /*17d40*/  F2FP.BF16.F32.PACK_AB R172, R172, R191 ;  /* 0x000000bfacac723e */ /* 0x000fe400000010ff */
[----:B------:R-:W-:Y:S02]  /*17d50*/  F2FP.BF16.F32.PACK_AB R173, R8, R173 ;  /* 0x000000ad08ad723e */ /* 0x000fe400000010ff */
[----:B------:R-:W-:Y:S02]  /*17d60*/  F2FP.BF16.F32.PACK_AB R174, R23, R174 ;  /* 0x000000ae17ae723e */ /* 0x000fe400000010ff */
[----:B------:R-:W-:Y:S01]  /*17d70*/  F2FP.BF16.F32.PACK_AB R175, R7, R175 ;  /* 0x000000af07af723e */ /* 0x000fe200000010ff */
[----:B0-----:R-:W-:-:S02]  /*17d80*/  IMAD R6, R2, 0x2, R6 ;  /* 0x0000000202067824 */ /* 0x001fc400078e0206 */
[----:B------:R-:W-:-:S03]  /*17d90*/  IMAD R2, R2, 0x2, R3 ;  /* 0x0000000202027824 */ /* 0x000fc600078e0203 */
[----:B------:R-:W-:Y:S04]  /*17da0*/  STSM.16.M88.4 [R6], R168 ;  /* 0x000000a806007844 */ /* 0x000fe80000000200 */
[----:B------:R0:W-:Y:S04]  /*17db0*/  STSM.16.M88.4 [R3], R176 ;  /* 0x000000b003007844 */ /* 0x0001e80000000200 */
[----:B------:R1:W-:Y:S01]  /*17dc0*/  STSM.16.M88.4 [R2], R172 ;  /* 0x000000ac02007844 */ /* 0x0003e20000000200 */
[----:B0-----:R-:W-:Y:S02]  /*17dd0*/  IMAD.MOV.U32 R3, RZ, RZ, R5 ;  /* 0x000000ffff037224 */ /* 0x001fe400078e0005 */
[----:B-1----:R-:W-:Y:S01]  /*17de0*/  VIADD R2, R4, 0x80 ;  /* 0x0000008004027836 */ /* 0x002fe20000000000 */
[----:B--2---:R-:W-:-:S06]  /*17df0*/  WARPGROUP.ARRIVE ;  /* 0x00000000000079c5 */ /* 0x004fcc0000000000 */
[----:B------:R-:W-:Y:S01]  /*17e00*/  HGMMA.64x256x16.F32.BF16 R24, R164, gdesc[UR4].tnspB, R24, gsb0 ;  /* 0x43e00004a4187df0 */ /* 0x000fe20008001818 */
[----:B------:R-:W-:Y:S02]  /*17e10*/  R2UR UR6, R2 ;  /* 0x00000000020672ca */ /* 0x000fe400000e0000 */
[----:B------:R-:W-:Y:S01]  /*17e20*/  R2UR UR7, R3 ;  /* 0x00000000030772ca */ /* 0x000fe200000e0000 */
[----:B------:R-:W-:Y:S02]  /*17e30*/  VIADD R2, R4, 0x100 ;  /* 0x0000010004027836 */ /* 0x000fe40000000000 */
        /* <DEDUP_REMOVED lines=147> */
[----:B------:R-:W4:Y:S04]  /*18770*/  LDL R74, [R1+0x218] ;  /* 0x00021800014a7983 */ /* 0x000f280000100800 */
[----:B-1----:R-:W4:Y:S04]  /*18780*/  LDL R76, [R1+0x21c] ;  /* 0x00021c00014c7983 */ /* 0x002f280000100800 */
[----:B------:R-:W4:Y:S04]  /*18790*/  LDL R4, [R1+0x220] ;  /* 0x0002200001047983 */ /* 0x000f280000100800 */
[----:B------:R-:W4:Y:S04]  /*187a0*/  LDL R78, [R1+0x224] ;  /* 0x00022400014e7983 */ /* 0x000f280000100800 */
        /* <DEDUP_REMOVED lines=265> */
.L_x_3599:
[----:B------:R-:W-:Y:S05]  /*19840*/  BSYNC B0 ;  /* 0x0000000000007941 */ /* 0x000fea0003800000 */
.L_x_3598:
        /* <DEDUP_REMOVED lines=9> */
[----:B0-----:R-:W2:Y:S02]  /*198e0*/  LDL R2, [R1+0x50] ;  /* 0x0000500001027983 */ /* 0x001ea40000100800 */
[----:B--2---:R-:W-:-:S07]  /*198f0*/  IMAD.SHL.U32 R2, R2, 0x40, RZ ;  /* 0x0000004002027824 */ /* 0x004fce00078e00ff */
.L_x_3567:
[----:B------:R-:W0:Y:S01]  /*19900*/  LDC R3, c[0x0][0x448] ;  /* 0x00011200ff037b82 */ /* 0x000e220000000800 */
[----:B------:R-:W-:Y:S01]  /*19910*/  VIADD R2, R2, 0x3f ;  /* 0x0000003f02027836 */ /* 0x000fe20000000000 */
[----:B------:R-:W-:-:S06]  /*19920*/  ULDC UR4, c[0x0][0xad4] ;  /* 0x0002b50000047ab9 */ /* 0x000fcc0000000800 */
[----:B------:R-:W1:Y:S01]  /*19930*/  LDC R7, c[0x0][0xadc] ;  /* 0x0002b700ff077b82 */ /* 0x000e620000000800 */
[----:B0-----:R-:W-:-:S13]  /*19940*/  ISETP.NE.AND P0, PT, R3, 0x1, PT ;  /* 0x000000010300780c */ /* 0x001fda0003f05270 */
[----:B------:R-:W0:Y:S08]  /*19950*/  @P0 LDC R3, c[0x0][0x44c] ;  /* 0x00011300ff030b82 */ /* 0x000e300000000800 */
[----:B------:R-:W2:Y:S01]  /*19960*/  @P0 LDC R4, c[0x0][0x450] ;  /* 0x00011400ff040b82 */ /* 0x000ea20000000800 */
[----:B0-----:R-:W-:-:S05]  /*19970*/  @P0 IMAD.HI.U32 R3, R2, R3, RZ ;  /* 0x0000000302030227 */ /* 0x001fca00078e00ff */
[----:B--2---:R-:W-:Y:S02]  /*19980*/  @P0 SHF.R.U32.HI R2, RZ, R4, R3 ;  /* 0x00000004ff020219 */ /* 0x004fe40000011603 */
[----:B-1----:R-:W-:-:S03]  /*19990*/  ISETP.GE.AND P0, PT, R7, 0x1, PT ;  /* 0x000000010700780c */ /* 0x002fc60003f06270 */
[----:B------:R-:W-:-:S04]  /*199a0*/  IMAD.IADD R2, R209, 0x1, R2 ;  /* 0x00000001d1027824 */ /* 0x000fc800078e0202 */
[----:B------:R-:W-:-:S06]  /*199b0*/  VIADD R3, R2, -UR4 ;  /* 0x8000000402037c36 */ /* 0x000fcc0008000000 */
        /* <DEDUP_REMOVED lines=11> */
.L_x_3603:
[----:B------:R-:W-:-:S13]  /*19a70*/  ISETP.NE.AND P0, PT, R7, 0x1, PT ;  /* 0x000000010700780c */ /* 0x000fda0003f05270 */
[----:B------:R-:W0:Y:S02]  /*19a80*/  @P0 LDC.64 R4, c[0x0][0xae0] ;  /* 0x0002b800ff040b82 */ /* 0x000e240000000a00 */
[----:B0-----:R-:W-:-:S05]  /*19a90*/  @P0 IMAD.HI.U32 R4, R2, R4, RZ ;  /* 0x0000000402040227 */ /* 0x001fca00078e00ff */
[----:B------:R-:W-:-:S07]  /*19aa0*/  @P0 SHF.R.U32.HI R2, RZ, R5, R4 ;  /* 0x00000005ff020219 */ /* 0x000fce0000011604 */
.L_x_3604:
[----:B------:R-:W-:Y:S05]  /*19ab0*/  BSYNC B0 ;  /* 0x0000000000007941 */ /* 0x000fea0003800000 */
.L_x_3602:
[----:B------:R-:W-:-:S05]  /*19ac0*/  IMAD R2, R2, R7, RZ ;  /* 0x0000000702027224 */ /* 0x000fca00078e02ff */
[----:B------:R-:W-:-:S07]  /*19ad0*/  VIMNMX R3, R3, R2, !PT ;  /* 0x0000000203037248 */ /* 0x000fce0007fe0100 */
.L_x_3601:
[----:B------:R-:W-:-:S05]  /*19ae0*/  VIADD R3, R3, 0x3f ;  /* 0x0000003f03037836 */ /* 0x000fca0000000000 */
[----:B------:R-:W-:-:S04]  /*19af0*/  SHF.R.S32.HI R2, RZ, 0x1f, R3 ;  /* 0x0000001fff027819 */ /* 0x000fc80000011403 */
[----:B------:R-:W-:-:S04]  /*19b00*/  LEA.HI R2, R2, R3, RZ, 0x6 ;  /* 0x0000000302027211 */ /* 0x000fc800078f30ff */
[----:B------:R-:W-:-:S04]  /*19b10*/  SHF.R.S32.HI R9, RZ, 0x6, R2 ;  /* 0x00000006ff097819 */ /* 0x000fc80000011402 */
[----:B------:R-:W-:-:S04]  /*19b20*/  VIMNMX R9, R22, R9, !PT ;  /* 0x0000000916097248 */ /* 0x000fc80007fe0100 */
[----:B------:R-:W-:-:S13]  /*19b30*/  ISETP.GE.AND P0, PT, R0, R9, PT ;  /* 0x000000090000720c */ /* 0x000fda0003f06270 */
[----:B------:R-:W-:Y:S05]  /*19b40*/  @!P0 BRA `(.L_x_3605) ;  /* 0x0000007000448947 */ /* 0x000fea0003800000 */
.L_x_3628:
        /* <DEDUP_REMOVED lines=20> */
.L_x_3607:
[----:B------:R-:W-:Y:S05]  /*19c90*/  BSYNC B0 ;  /* 0x0000000000007941 */ /* 0x000fea0003800000 */
.L_x_3606:
        /* <DEDUP_REMOVED lines=9> */
.L_x_3609:
[----:B------:R-:W-:Y:S05]  /*19d30*/  BSYNC B0 ;  /* 0x0000000000007941 */ /* 0x000fea0003800000 */
.L_x_3608:
[----:B------:R-:W-:Y:S04]  /*19d40*/  BSSY B0, `(.L_x_3610) ;  /* 0x0000006000007945 */ /* 0x000fe80003800000 */
[----:B-1----:R-:W-:Y:S05]  /*19d50*/  @P0 BRA `(.L_x_3611) ;  /* 0x0000000000100947 */ /* 0x002fea0003800000 */
[----:B-----5:R-:W-:Y:S01]  /*19d60*/  IMAD R6, R6, 0x8, R3 ;  /* 0x0000000806067824 */ /* 0x020fe200078e0203 */
[----:B------:R-:W-:-:S04]  /*19d70*/  SHF.L.U32 R7, R7, 0x1f, RZ ;  /* 0x0000001f07077819 */ /* 0x000fc800000006ff */
[----:B------:R-:W1:Y:S02]  /*19d80*/  SYNCS.PHASECHK.TRANS64.TRYWAIT P0, [R6+URZ], R7 ;  /* 0x00000007060075a7 */ /* 0x000e64000800017f */
[----:B-1----:R-:W-:Y:S05]  /*19d90*/  @!P0 BRA `(.L_x_3612) ;  /* 0x000001cc00948947 */ /* 0x002fea0003800000 */
.L_x_3611:
[----:B------:R-:W-:Y:S05]  /*19da0*/  BSYNC B0 ;  /* 0x0000000000007941 */ /* 0x000fea0003800000 */
.L_x_3610:
[----:B-1---5:R-:W2:Y:S04]  /*19db0*/  LDL R7, [R1+0x1c8] ;  /* 0x0001c80001077983 */ /* 0x022ea80000100800 */
[----:B------:R-:W2:Y:S01]  /*19dc0*/  LDL.64 R2, [R1+0x80] ;  /* 0x0000800001027983 */ /* 0x000ea20000100a00 */
[----:B------:R-:W-:Y:S05]  /*19dd0*/  WARPSYNC.ALL ;  /* 0x0000000000007948 */ /* 0x000fea0003800000 */
[----:B------:R-:W3:Y:S04]  /*19de0*/  LDL.64 R14, [R1+0x78] ;  /* 0x00007800010e7983 */ /* 0x000ee80000100a00 */
[----:B0-----:R-:W4:Y:S04]  /*19df0*/  LDL.64 R4, [R1+0x78] ;  /* 0x0000780001047983 */ /* 0x001f280000100a00 */
[----:B------:R-:W4:Y:S04]  /*19e00*/  LDL.64 R10, [R1+0x78] ;  /* 0x00007800010a7983 */ /* 0x000f280000100a00 */
[----:B------:R-:W4:Y:S01]  /*19e10*/  LDL.64 R12, [R1+0x78] ;  /* 0x00007800010c7983 */ /* 0x000f220000100a00 */
[----:B--2---:R-:W-:Y:S01]  /*19e20*/  IMAD R2, R7, 0x200, R2 ;  /* 0x0000020007027824 */ /* 0x004fe200078e0202 */
[----:B------:R-:W-:-:S02]  /*19e30*/  R2UR UR7, R3 ;  /* 0x00000000030772ca */ /* 0x000fc400000e0000 */
[----:B------:R-:W2:Y:S02]  /*19e40*/  LDL R20, [R1+0x28] ;  /* 0x0000280001147983 */ /* 0x000ea40000100800 */
[C---:B------:R-:W-:Y:S01]  /*19e50*/  R2UR UR6, R2.reuse ;  /* 0x00000000020672ca */ /* 0x040fe200000e0000 */
[----:B------:R-:W-:Y:S01]  /*19e60*/  WARPGROUP.ARRIVE ;  /* 0x00000000000079c5 */ /* 0x000fe20000000000 */
[----:B------:R-:W-:Y:S02]  /*19e70*/  VIADD R6, R2, 0x2 ;  /* 0x0000000202067836 */ /* 0x000fe40000000000 */
[----:B------:R-:W-:Y:S01]  /*19e80*/  IMAD.MOV.U32 R7, RZ, RZ, R3 ;  /* 0x000000ffff077224 */ /* 0x000fe200078e0003 */
[----:B---3--:R-:W-:Y:S02]  /*19e90*/  R2UR UR4, R14 ;  /* 0x000000000e0472ca */ /* 0x008fe400000e0000 */
[----:B------:R-:W-:Y:S02]  /*19ea0*/  R2UR UR5, R15 ;  /* 0x000000000f0572ca */ /* 0x000fe400000e0000 */
[----:B------:R0:W5:Y:S11]  /*19eb0*/  LDL.64 R14, [R1+0x1c8] ;  /* 0x0001c800010e7983 */ /* 0x0001760000100a00 */
[----:B------:R-:W-:Y:S01]  /*19ec0*/  HGMMA.64x64x16.F32.BF16 R24, gdesc[UR4], RZ, !UPT, gsb0 ;  /* 0x00e00000041879f0 */ /* 0x000fe2000c0018ff */
[----:B----4-:R-:W-:Y:S01]  /*19ed0*/  VIADD R4, R4, 0x2 ;  /* 0x0000000204047836 */ /* 0x010fe20000000000 */
[----:B------:R-:W-:-:S02]  /*19ee0*/  R2UR UR6, R6 ;  /* 0x00000000060672ca */ /* 0x000fc400000e0000 */
[----:B------:R-:W-:Y:S02]  /*19ef0*/  R2UR UR7, R7 ;  /* 0x00000000070772ca */ /* 0x000fe400000e0000 */
[----:B------:R-:W-:Y:S02]  /*19f00*/  R2UR UR4, R4 ;  /* 0x00000000040472ca */ /* 0x000fe400000e0000 */
        /* <DEDUP_REMOVED lines=35> */
.L_x_3614:
[----:B------:R-:W-:Y:S05]  /*1a140*/  BSYNC B0 ;  /* 0x0000000000007941 */ /* 0x000fea0003800000 */
.L_x_3613:
        /* <DEDUP_REMOVED lines=8> */
.L_x_3616:
[----:B------:R-:W-:Y:S05]  /*1a1d0*/  BSYNC B0 ;  /* 0x0000000000007941 */ /* 0x000fea0003800000 */
.L_x_3615:
[----:B------:R-:W-:Y:S04]  /*1a1e0*/  BSSY B0, `(.L_x_3617) ;  /* 0x0000004000007945 */ /* 0x000fe80003800000 */
[----:B-1----:R-:W-:Y:S05]  /*1a1f0*/  @P0 BRA `(.L_x_3618) ;  /* 0x0000000000080947 */ /* 0x002fea0003800000 */
[----:B------:R-:W1:Y:S02]  /*1a200*/  SYNCS.PHASECHK.TRANS64.TRYWAIT P0, [R14+URZ], R15 ;  /* 0x0000000f0e0075a7 */ /* 0x000e64000800017f */
[----:B-1----:R-:W-:Y:S05]  /*1a210*/  @!P0 BRA `(.L_x_3619) ;  /* 0x000001c800888947 */ /* 0x002fea0003800000 */
.L_x_3618:
[----:B------:R-:W-:Y:S05]  /*1a220*/  BSYNC B0 ;  /* 0x0000000000007941 */ /* 0x000fea0003800000 */
.L_x_3617:
        /* <DEDUP_REMOVED lines=9> */
[----:B------:R-:W4:Y:S05]  /*1a2c0*/  LDL.64 R6, [R1+0x90] ;  /* 0x0000900001067983 */ /* 0x000f2a0000100a00 */
[----:B------:R-:W0:Y:S01]  /*1a2d0*/  S2R R20, SR_TID.X ;  /* 0x0000000000147919 */ /* 0x000e220000002100 */
[----:B------:R-:W4:Y:S01]  /*1a2e0*/  LDL.64 R60, [R1+0x90] ;  /* 0x00009000013c7983 */ /* 0x000f220000100a00 */
[----:B------:R-:W-:-:S03]  /*1a2f0*/  IMAD.MOV.U32 R59, RZ, RZ, 0x4 ;  /* 0x00000004ff3b7424 */ /* 0x000fc600078e00ff */
[----:B------:R-:W4:Y:S01]  /*1a300*/  LDL.64 R62, [R1+0x90] ;  /* 0x00009000013e7983 */ /* 0x000f220000100a00 */
[----:B--2---:R-:W-:Y:S01]  /*1a310*/  ISETP.NE.U32.AND P0, PT, R4, RZ, PT ;  /* 0x000000ff0400720c */ /* 0x004fe20003f05070 */
[----:B---3--:R-:W-:Y:S01]  /*1a320*/  IMAD R2, R5, 0x1000, R2 ;  /* 0x0000100005027824 */ /* 0x008fe200078e0202 */
[----:B------:R-:W-:Y:S01]  /*1a330*/  R2UR UR7, R3 ;  /* 0x00000000030772ca */ /* 0x000fe200000e0000 */
[----:B------:R-:W2:Y:S01]  /*1a340*/  LDL.64 R4, [R1+0x90] ;  /* 0x0000900001047983 */ /* 0x000ea20000100a00 */
        /* <DEDUP_REMOVED lines=167> */
[----:B------:R0:W1:Y:S01]  /*1adc0*/  SHFL.IDX PT, R4, R20, RZ, 0x1f ;  /* 0x00001fff14047589 */ /* 0x00006200000e0000 */
[----:B------:R-:W-:Y:S02]  /*1add0*/  WARPGROUP.DEPBAR.LE gsb0, 0x0 ;  /* 0x00008000000079c5 */ /* 0x000fe40000010000 */
[----:B------:R-:W-:Y:S01]  /*1ade0*/  WARPGROUP.ARRIVE ;  /* 0x00000000000079c5 */ /* 0x000fe20000000000 */
[----:B------:R-:W-:Y:S01]  /*1adf0*/  IMAD.MOV.U32 R57, RZ, RZ, R3 ;  /* 0x000000ffff397224 */ /* 0x000fe200078e0003 */
[----:B------:R-:W-:Y:S01]  /*1ae00*/  R2UR UR9, R11 ;  /* 0x000000000b0972ca */ /* 0x000fe200000e0000 */
[----:B0-----:R-:W4:Y:S03]  /*1ae10*/  LDL R20, [R1] ;  /* 0x0000000001147983 */ /* 0x001f260000100800 */
[----:B------:R-:W-:Y:S01]  /*1ae20*/  HGMMA.64x64x16.F32.BF16 R24, gdesc[UR4], R24, gsb0 ;  /* 0x00e00000041879f0 */ /* 0x000fe20008001818 */
[----:B-1----:R-:W-:Y:S01]  /*1ae30*/  ISETP.GT.AND P0, PT, R4, 0x7f, PT ;  /* 0x0000007f0400780c */ /* 0x002fe20003f04270 */
[----:B------:R-:W-:-:S03]  /*1ae40*/  VIADD R4, R2, 0x800 ;  /* 0x0000080002047836 */ /* 0x000fc60000000000 */
[----:B------:R-:W-:-:S04]  /*1ae50*/  SEL R23, RZ, 0x2, !P0 ;  /* 0x00000002ff177807 */ /* 0x000fc80004000000 */
[----:B------:R-:W-:Y:S01]  /*1ae60*/  IADD3 R10, R10, 0x800, R23 ;  /* 0x000008000a0a7810 */ /* 0x000fe20007ffe017 */
[----:B------:R-:W-:Y:S01]  /*1ae70*/  IMAD.IADD R56, R23, 0x1, R4 ;  /* 0x0000000117387824 */ /* 0x000fe200078e0204 */
[----:B------:R-:W-:Y:S01]  /*1ae80*/  R2UR UR11, R57 ;  /* 0x00000000390b72ca */ /* 0x000fe200000e0000 */
[----:B------:R-:W-:Y:S01]  /*1ae90*/  UMOV UR4, 0x1 ;  /* 0x0000000100047882 */ /* 0x000fe20000000000 */
[----:B------:R-:W-:Y:S02]  /*1aea0*/  R2UR UR8, R10 ;  /* 0x000000000a0872ca */ /* 0x000fe400000e0000 */
[----:B------:R-:W-:Y:S01]  /*1aeb0*/  R2UR UR10, R56 ;  /* 0x00000000380a72ca */ /* 0x000fe200000e0000 */
[----:B------:R-:W-:Y:S01]  /*1aec0*/  UISETP.NE.U32.AND UP0, UPT, UR4, URZ, UPT ;  /* 0x0000003f0400728c */ /* 0x000fe2000bf05070 */
[----:B------:R-:W-:Y:S02]  /*1aed0*/  WARPGROUP.DEPBAR.LE gsb0, 0x0 ;  /* 0x00008000000079c5 */ /* 0x000fe40000010000 */
[----:B------:R-:W-:-:S09]  /*1aee0*/  WARPGROUP.ARRIVE ;  /* 0x00000000000079c5 */ /* 0x000fd20000000000 */
[----:B------:R-:W-:Y:S01]  /*1aef0*/  HGMMA.64x64x16.F32.BF16 R24, gdesc[UR8], R24, UP0, gsb0 ;  /* 0x00e00000081879f0 */ /* 0x000fe2000b801818 */
[----:B------:R-:W-:Y:S01]  /*1af00*/  SEL R57, R59, 0x2, P0 ;  /* 0x000000023b397807 */ /* 0x000fe20000000000 */
[----:B------:R-:W-:-:S03]  /*1af10*/  IMAD.MOV.U32 R11, RZ, RZ, R3 ;  /* 0x000000ffff0b7224 */ /* 0x000fc600078e0003 */
[----:B--2---:R-:W-:Y:S01]  /*1af20*/  IADD3 R12, R57, 0x800, R12 ;  /* 0x00000800390c7810 */ /* 0x004fe20007ffe00c */
        /* <DEDUP_REMOVED lines=13> */
[----:B------:R-:W2:Y:S01]  /*1b000*/  LDL.64 R4, [R1+0x90] ;  /* 0x0000900001047983 */ /* 0x000ea20000100a00 */
[----:B------:R-:W-:Y:S02]  /*1b010*/  R2UR UR4, R14 ;  /* 0x000000000e0472ca */ /* 0x000fe400000e0000 */
[----:B------:R-:W-:Y:S02]  /*1b020*/  R2UR UR6, R10 ;  /* 0x000000000a0672ca */ /* 0x000fe400000e0000 */
[----:B------:R-:W-:Y:S01]  /*1b030*/  R2UR UR5, R15 ;  /* 0x000000000f0572ca */ /* 0x000fe200000e0000 */
[----:B------:R-:W-:Y:S01]  /*1b040*/  IMAD.MOV.U32 R10, RZ, RZ, 0x28 ;  /* 0x00000028ff0a7424 */ /* 0x000fe200078e00ff */
[----:B------:R-:W3:Y:S01]  /*1b050*/  LDL.64 R14, [R1+0x90] ;  /* 0x00009000010e7983 */ /* 0x000ee20000100a00 */
        /* <DEDUP_REMOVED lines=41> */
[----:B--2---:R-:W-:Y:S01]  /*1b2f0*/  IADD3 R4, R59, 0xa00, R4 ;  /* 0x00000a003b047810 */ /* 0x004fe20007ffe004 */
[----:B------:R-:W-:Y:S01]  /*1b300*/  IMAD.MOV.U32 R61, RZ, RZ, R3 ;  /* 0x000000ffff3d7224 */ /* 0x000fe200078e0003 */
[----:B------:R-:W2:Y:S06]  /*1b310*/  LDL.64 R12, [R1+0x90] ;  /* 0x00009000010c7983 */ /* 0x000eac0000100a00 */
[----:B------:R-:W-:Y:S01]  /*1b320*/  HGMMA.64x64x16.F32.BF16 R24, gdesc[UR4], R24, gsb0 ;  /* 0x00e00000041879f0 */ /* 0x000fe20008001818 */
[----:B------:R-:W-:Y:S01]  /*1b330*/  R2UR UR6, R60 ;  /* 0x000000003c0672ca */ /* 0x000fe200000e0000 */
[----:B------:R-:W2:Y:S01]  /*1b340*/  LDL.64 R62, [R1+0x90] ;  /* 0x00009000013e7983 */ /* 0x000ea20000100a00 */
        /* <DEDUP_REMOVED lines=22> */
[C---:B----4-:R-:W-:Y:S01]  /*1b4b0*/  IADD3 R6, R23.reuse, 0xc00, R6 ;  /* 0x00000c0017067810 */ /* 0x050fe20007ffe006 */
[----:B------:R-:W-:Y:S01]  /*1b4c0*/  IMAD.MOV.U32 R61, RZ, RZ, R3 ;  /* 0x000000ffff3d7224 */ /* 0x000fe200078e0003 */
[----:B------:R-:W3:Y:S06]  /*1b4d0*/  LDL.64 R4, [R1+0x90] ;  /* 0x0000900001047983 */ /* 0x000eec0000100a00 */
        /* <DEDUP_REMOVED lines=10> */
[----:B------:R-:W-:Y:S01]  /*1b580*/  IMAD.MOV.U32 R61, RZ, RZ, R3 ;  /* 0x000000ffff3d7224 */ /* 0x000fe200078e0003 */
[----:B------:R-:W4:Y:S06]  /*1b590*/  LDL.64 R6, [R1+0x90] ;  /* 0x0000900001067983 */ /* 0x000f2c0000100a00 */
[----:B------:R-:W-:Y:S01]  /*1b5a0*/  HGMMA.64x64x16.F32.BF16 R24, gdesc[UR4], R24, gsb0 ;  /* 0x00e00000041879f0 */ /* 0x000fe20008001818 */
[----:B------:R-:W-:-:S02]  /*1b5b0*/  R2UR UR6, R60 ;  /* 0x000000003c0672ca */ /* 0x000fc400000e0000 */
[----:B------:R-:W-:Y:S02]  /*1b5c0*/  R2UR UR7, R61 ;  /* 0x000000003d0772ca */ /* 0x000fe400000e0000 */
[----:B------:R-:W-:Y:S01]  /*1b5d0*/  R2UR UR4, R10 ;  /* 0x000000000a0472ca */ /* 0x000fe200000e0000 */
[----:B------:R-:W-:Y:S01]  /*1b5e0*/  IMAD.IADD R14, R59, 0x1, R14 ;  /* 0x000000013b0e7824 */ /* 0x000fe200078e020e */
[----:B------:R-:W-:Y:S01]  /*1b5f0*/  R2UR UR5, R11 ;  /* 0x000000000b0572ca */ /* 0x000fe200000e0000 */
[----:B------:R-:W-:Y:S01]  /*1b600*/  IMAD.MOV.U32 R15, RZ, RZ, R3 ;  /* 0x000000ffff0f7224 */ /* 0x000fe200078e0003 */
[----:B------:R-:W4:Y:S04]  /*1b610*/  LDL.64 R10, [R1+0x90] ;  /* 0x00009000010a7983 */ /* 0x000f280000100a00 */
[----:B------:R-:W4:Y:S01]  /*1b620*/  LDL.64 R60, [R1+0x90] ;  /* 0x00009000013c7983 */ /* 0x000f220000100a00 */
[----:B------:R-:W-:-:S02]  /*1b630*/  WARPGROUP.DEPBAR.LE gsb0, 0x0 ;  /* 0x00008000000079c5 */ /* 0x000fc40000010000 */
[----:B------:R-:W-:-:S06]  /*1b640*/  WARPGROUP.ARRIVE ;  /* 0x00000000000079c5 */ /* 0x000fcc0000000000 */
[----:B------:R-:W-:Y:S01]  /*1b650*/  HGMMA.64x64x16.F32.BF16 R24, gdesc[UR4], R24, gsb0 ;  /* 0x00e00000041879f0 */ /* 0x000fe20008001818 */
[----:B--2---:R-:W-:Y:S02]  /*1b660*/  IADD3 R12, R59, 0xc00, R12 ;  /* 0x00000c003b0c7810 */ /* 0x004fe40007ffe00c */
        /* <DEDUP_REMOVED lines=24> */
[C---:B---3--:R-:W-:Y:S01]  /*1b7f0*/  IADD3 R4, R23.reuse, 0xe00, R4 ;  /* 0x00000e0017047810 */ /* 0x048fe20007ffe004 */
[----:B------:R-:W-:Y:S02]  /*1b800*/  IMAD.MOV.U32 R15, RZ, RZ, R3 ;  /* 0x000000ffff0f7224 */ /* 0x000fe400078e0003 */
[----:B------:R-:W-:Y:S01]  /*1b810*/  IMAD.IADD R14, R23, 0x1, R12 ;  /* 0x00000001170e7824 */ /* 0x000fe200078e020c */
[----:B------:R-:W-:Y:S02]  /*1b820*/  R2UR UR4, R4 ;  /* 0x00000000040472ca */ /* 0x000fe400000e0000 */
[----:B------:R-:W-:Y:S02]  /*1b830*/  R2UR UR7, R15 ;  /* 0x000000000f0772ca */ /* 0x000fe400000e0000 */
[----:B------:R-:W-:Y:S01]  /*1b840*/  R2UR UR6, R14 ;  /* 0x000000000e0672ca */ /* 0x000fe200000e0000 */
[----:B------:R0:W5:Y:S01]  /*1b850*/  LDL R15, [R1+0xc] ;  /* 0x00000c00010f7983 */ /* 0x0001620000100800 */
[----:B------:R-:W-:-:S03]  /*1b860*/  R2UR UR5, R5 ;  /* 0x00000000050572ca */ /* 0x000fc600000e0000 */
[----:B------:R0:W5:Y:S01]  /*1b870*/  LDL R14, [R1+0x1c8] ;  /* 0x0001c800010e7983 */ /* 0x0001620000100800 */
[----:B------:R-:W-:Y:S02]  /*1b880*/  WARPGROUP.DEPBAR.LE gsb0, 0x0 ;  /* 0x00008000000079c5 */ /* 0x000fe40000010000 */
[----:B------:R-:W-:-:S07]  /*1b890*/  WARPGROUP.ARRIVE ;  /* 0x00000000000079c5 */ /* 0x000fce0000000000 */
        /* <DEDUP_REMOVED lines=12> */
[----:B------:R-:W-:Y:S01]  /*1b960*/  IADD3 R10, R59, 0xe00, R10 ;  /* 0x00000e003b0a7810 */ /* 0x000fe20007ffe00a */
        /* <DEDUP_REMOVED lines=15> */
[----:B------:R-:W-:Y:S01]  /*1ba60*/  IMAD.IADD R60, R5, 0x1, R60 ;  /* 0x00000001053c7824 */ /* 0x000fe200078e023c */
        /* <DEDUP_REMOVED lines=45> */
.L_x_3621:
[----:B------:R-:W-:Y:S05]  /*1bd40*/  BSYNC B0 ;  /* 0x0000000000007941 */ /* 0x000fea0003800000 */
.L_x_3620:
        /* <DEDUP_REMOVED lines=8> */
[----:B--2---:R-:W2:Y:S02]  /*1bdd0*/  LD.E R4, desc[UR46][R4.64] ;  /* 0x0000002e04047980 */ /* 0x004ea4000c101900 */
[-C--:B--2---:R-:W-:Y:S01]  /*1bde0*/  FMUL.FTZ R15, R24, R4.reuse ;  /* 0x00000004180f7220 */ /* 0x084fe20000410000 */
[-C--:B------:R-:W-:Y:S01]  /*1bdf0*/  FMUL.FTZ R8, R26, R4.reuse ;  /* 0x000000041a087220 */ /* 0x080fe20000410000 */
[-C--:B------:R-:W-:Y:S01]  /*1be00*/  FMUL.FTZ R13, R25, R4.reuse ;  /* 0x00000004190d7220 */ /* 0x080fe20000410000 */
[-C--:B------:R-:W-:Y:S01]  /*1be10*/  FMUL.FTZ R12, R27, R4.reuse ;  /* 0x000000041b0c7220 */ /* 0x080fe20000410000 */
[----:B0-----:R-:W-:-:S02]  /*1be20*/  FMUL.FTZ R14, R28, R4 ;  /* 0x000000041c0e7220 */ /* 0x001fc40000410000 */
[----:B------:R-:W3:Y:S01]  /*1be30*/  MUFU.TANH R15, R15 ;  /* 0x0000000f000f7308 */ /* 0x000ee20000002400 */
[-C--:B------:R-:W-:Y:S01]  /*1be40*/  FMUL.FTZ R30, R30, R4.reuse ;  /* 0x000000041e1e7220 */ /* 0x080fe20000410000 */
[----:B------:R-:W-:-:S06]  /*1be50*/  FMUL.FTZ R69, R29, R4 ;  /* 0x000000041d457220 */ /* 0x000fcc0000410000 */
[----:B------:R-:W0:Y:S01]  /*1be60*/  MUFU.TANH R8, R8 ;  /* 0x0000000800087308 */ /* 0x000e220000002400 */
[-C--:B------:R-:W-:Y:S01]  /*1be70*/  FMUL.FTZ R29, R31, R4.reuse ;  /* 0x000000041f1d7220 */ /* 0x080fe20000410000 */
[----:B------:R-:W-:-:S06]  /*1be80*/  FMUL.FTZ R117, R32, R4 ;  /* 0x0000000420757220 */ /* 0x000fcc0000410000 */
[----:B------:R-:W1:Y:S01]  /*1be90*/  MUFU.TANH R13, R13 ;  /* 0x0000000d000d7308 */ /* 0x000e620000002400 */
[----:B------:R-:W-:-:S07]  /*1bea0*/  FMUL.FTZ R32, R34, R4 ;  /* 0x0000000422207220 */ /* 0x000fce0000410000 */
[----:B------:R-:W2:Y:S01]  /*1beb0*/  MUFU.TANH R12, R12 ;  /* 0x0000000c000c7308 */ /* 0x000ea20000002400 */
[-C--:B------:R-:W-:Y:S01]  /*1bec0*/  FMUL.FTZ R61, R33, R4.reuse ;  /* 0x00000004213d7220 */ /* 0x080fe20000410000 */
[----:B------:R-:W-:-:S06]  /*1bed0*/  FMUL.FTZ R31, R35, R4 ;  /* 0x00000004231f7220 */ /* 0x000fcc0000410000 */
[----:B------:R-:W4:Y:S08]  /*1bee0*/  MUFU.TANH R14, R14 ;  /* 0x0000000e000e7308 */ /* 0x000f300000002400 */
[----:B------:R-:W4:Y:S01]  /*1bef0*/  MUFU.TANH R30, R30 ;  /* 0x0000001e001e7308 */ /* 0x000f220000002400 */
[----:B---3--:R-:W-:Y:S01]  /*1bf00*/  FMNMX.FTZ R6, R15, R2, !PT ;  /* 0x000000020f067209 */ /* 0x008fe20007810000 */
[----:B------:R-:W-:Y:S01]  /*1bf10*/  FMUL.FTZ R77, R36, R4 ;  /* 0x00000004244d7220 */ /* 0x000fe20000410000 */
[----:B0-----:R-:W-:-:S05]  /*1bf20*/  FMNMX.FTZ R5, R8, R3, !PT ;  /* 0x0000000308057209 */ /* 0x001fca0007810000 */
[----:B------:R-:W0:Y:S01]  /*1bf30*/  MUFU.TANH R69, R69 ;  /* 0x0000004500457308 */ /* 0x000e220000002400 */
[----:B------:R-:W-:-:S07]  /*1bf40*/  FMUL.FTZ R33, R38, R4 ;  /* 0x0000000426217220 */ /* 0x000fce0000410000 */
[----:B------:R-:W3:Y:S01]  /*1bf50*/  MUFU.TANH R29, R29 ;  /* 0x0000001d001d7308 */ /* 0x000ee20000002400 */
[----:B-1----:R-:W-:Y:S01]  /*1bf60*/  FMNMX.FTZ R7, R13, R6, !PT ;  /* 0x000000060d077209 */ /* 0x002fe20007810000 */
[----:B------:R-:W-:Y:S01]  /*1bf70*/  FMUL.FTZ R59, R37, R4 ;  /* 0x00000004253b7220 */ /* 0x000fe20000410000 */
[----:B--2---:R-:W-:-:S05]  /*1bf80*/  FMNMX.FTZ R5, R12, R5, !PT ;  /* 0x000000050c057209 */ /* 0x004fca0007810000 */
[----:B------:R-:W1:Y:S01]  /*1bf90*/  MUFU.TANH R117, R117 ;  /* 0x0000007500757308 */ /* 0x000e620000002400 */
[----:B------:R-:W-:-:S07]  /*1bfa0*/  FMUL.FTZ R34, R39, R4 ;  /* 0x0000000427227220 */ /* 0x000fce0000410000 */
[----:B------:R-:W2:Y:S01]  /*1bfb0*/  MUFU.TANH R32, R32 ;  /* 0x0000002000207308 */ /* 0x000ea20000002400 */
[----:B----4-:R-:W-:Y:S01]  /*1bfc0*/  FMNMX.FTZ R6, R14, R7, !PT ;  /* 0x000000070e067209 */ /* 0x010fe20007810000 */
[----:B------:R-:W-:Y:S01]  /*1bfd0*/  FMUL.FTZ R39, R40, R4 ;  /* 0x0000000428277220 */ /* 0x000fe20000410000 */
[----:B------:R-:W-:-:S05]  /*1bfe0*/  FMNMX.FTZ R10, R30, R5, !PT ;  /* 0x000000051e0a7209 */ /* 0x000fca0007810000 */
[----:B------:R-:W4:Y:S01]  /*1bff0*/  MUFU.TANH R61, R61 ;  /* 0x0000003d003d7308 */ /* 0x000f220000002400 */
[----:B------:R-:W-:-:S07]  /*1c000*/  FMUL.FTZ R35, R42, R4 ;  /* 0x000000042a237220 */ /* 0x000fce0000410000 */
[----:B------:R-:W4:Y:S01]  /*1c010*/  MUFU.TANH R31, R31 ;  /* 0x0000001f001f7308 */ /* 0x000f220000002400 */
[----:B0-----:R-:W-:Y:S01]  /*1c020*/  FMNMX.FTZ R6, R69, R6, !PT ;  /* 0x0000000645067209 */ /* 0x001fe20007810000 */
[----:B------:R-:W-:Y:S01]  /*1c030*/  FMUL.FTZ R41, R41, R4 ;  /* 0x0000000429297220 */ /* 0x000fe20000410000 */
[----:B---3--:R-:W-:-:S05]  /*1c040*/  FMNMX.FTZ R5, R29, R10, !PT ;  /* 0x0000000a1d057209 */ /* 0x008fca0007810000 */
        /* <DEDUP_REMOVED lines=39> */
[----:B-1----:R-:W-:Y:S02]  /*1c2c0*/  FMNMX.FTZ R6, R43, R6, !PT ;  /* 0x000000062b067209 */ /* 0x002fe40007810000 */
[----:B--2---:R-:W-:-:S05]  /*1c2d0*/  FMNMX.FTZ R5, R37, R10, !PT ;  /* 0x0000000a25057209 */ /* 0x004fca0007810000 */
[----:B------:R-:W1:Y:S08]  /*1c2e0*/  MUFU.TANH R49, R49 ;  /* 0x0000003100317308 */ /* 0x000e700000002400 */
[----:B------:R-:W2:Y:S01]  /*1c2f0*/  MUFU.TANH R28, R28 ;  /* 0x0000001c001c7308 */ /* 0x000ea20000002400 */
[----:B----4-:R-:W-:Y:S02]  /*1c300*/  FMNMX.FTZ R6, R45, R6, !PT ;  /* 0x000000062d067209 */ /* 0x010fe40007810000 */
[----:B------:R-:W-:-:S05]  /*1c310*/  FMNMX.FTZ R4, R38, R5, !PT ;  /* 0x0000000526047209 */ /* 0x000fca0007810000 */
[----:B------:R-:W4:Y:S08]  /*1c320*/  MUFU.TANH R51, R51 ;  /* 0x0000003300337308 */ /* 0x000f300000002400 */
[----:B------:R-:W4:Y:S01]  /*1c330*/  MUFU.TANH R175, R175 ;  /* 0x000000af00af7308 */ /* 0x000f220000002400 */
[----:B0-----:R-:W-:Y:S02]  /*1c340*/  FMNMX.FTZ R6, R47, R6, !PT ;  /* 0x000000062f067209 */ /* 0x001fe40007810000 */
[----:B---3--:R-:W-:-:S05]  /*1c350*/  FMNMX.FTZ R5, R173, R4, !PT ;  /* 0x00000004ad057209 */ /* 0x008fca0007810000 */
[----:B------:R-:W0:Y:S08]  /*1c360*/  MUFU.TANH R53, R53 ;  /* 0x0000003500357308 */ /* 0x000e300000002400 */
[----:B------:R-:W3:Y:S01]  /*1c370*/  MUFU.TANH R25, R25 ;  /* 0x0000001900197308 */ /* 0x000ee20000002400 */
[----:B-1----:R-:W-:Y:S02]  /*1c380*/  FMNMX.FTZ R6, R49, R6, !PT ;  /* 0x0000000631067209 */ /* 0x002fe40007810000 */
[----:B--2---:R-:W-:-:S02]  /*1c390*/  FMNMX.FTZ R4, R28, R5, !PT ;  /* 0x000000051c047209 */ /* 0x004fc40007810000 */
[----:B----4-:R-:W-:Y:S02]  /*1c3a0*/  FMNMX.FTZ R6, R51, R6, !PT ;  /* 0x0000000633067209 */ /* 0x010fe40007810000 */
[----:B------:R-:W-:Y:S02]  /*1c3b0*/  FMNMX.FTZ R4, R175, R4, !PT ;  /* 0x00000004af047209 */ /* 0x000fe40007810000 */
[----:B0-----:R-:W-:Y:S02]  /*1c3c0*/  FMNMX.FTZ R10, R53, R6, !PT ;  /* 0x00000006350a7209 */ /* 0x001fe40007810000 */
[----:B------:R-:W2:Y:S01]  /*1c3d0*/  LDL.64 R6, [R1+0x1f0] ;  /* 0x0001f00001067983 */ /* 0x000ea20000100a00 */
[----:B---3--:R-:W-:-:S03]  /*1c3e0*/  FMNMX.FTZ R11, R25, R4, !PT ;  /* 0x00000004190b7209 */ /* 0x008fc60007810000 */
[----:B------:R-:W0:Y:S04]  /*1c3f0*/  SHFL.BFLY PT, R5, R10, 0x2, 0x1f ;  /* 0x0c401f000a057f89 */ /* 0x000e2800000e0000 */
[----:B------:R-:W-:Y:S04]  /*1c400*/  STL.64 [R1+0x1e0], R10 ;  /* 0x0001e00a01007387 */ /* 0x000fe80000100a00 */
[----:B------:R-:W3:Y:S01]  /*1c410*/  LDL R26, [R1+0x1e4] ;  /* 0x0001e400011a7983 */ /* 0x000ee20000100800 */
[----:B0-----:R-:W-:-:S05]  /*1c420*/  FMNMX.FTZ R20, R10, R5, !PT ;  /* 0x000000050a147209 */ /* 0x001fca0007810000 */
[----:B------:R-:W0:Y:S02]  /*1c430*/  SHFL.BFLY PT, R5, R20, 0x1, 0x1f ;  /* 0x0c201f0014057f89 */ /* 0x000e2400000e0000 */
[----:B0-----:R-:W-:Y:S02]  /*1c440*/  FMNMX.FTZ R24, R20, R5, !PT ;  /* 0x0000000514187209 */ /* 0x001fe40007810000 */
[----:B------:R-:W4:Y:S04]  /*1c450*/  LDL.64 R4, [R1+0xb8] ;  /* 0x0000b80001047983 */ /* 0x000f280000100a00 */
[----:B------:R-:W-:Y:S04]  /*1c460*/  STL [R1+0x1e0], R24 ;  /* 0x0001e01801007387 */ /* 0x000fe80000100800 */
[----:B------:R-:W2:Y:S04]  /*1c470*/  LDL R27, [R1+0x1e0] ;  /* 0x0001e000011b7983 */ /* 0x000ea80000100800 */
[----:B---3--:R-:W0:Y:S02]  /*1c480*/  SHFL.BFLY PT, R11, R26, 0x2, 0x1f ;  /* 0x0c401f001a0b7f89 */ /* 0x008e2400000e0000 */
[----:B0-----:R-:W-:-:S05]  /*1c490*/  FMNMX.FTZ R11, R11, R26, !PT ;  /* 0x0000001a0b0b7209 */ /* 0x001fca0007810000 */
[----:B------:R-:W0:Y:S02]  /*1c4a0*/  SHFL.BFLY PT, R10, R11, 0x1, 0x1f ;  /* 0x0c201f000b0a7f89 */ /* 0x000e2400000e0000 */
[----:B0-----:R-:W-:Y:S01]  /*1c4b0*/  FMNMX.FTZ R10, R11, R10, !PT ;  /* 0x0000000a0b0a7209 */ /* 0x001fe20007810000 */
[----:B--2---:R-:W-:-:S04]  /*1c4c0*/  FADD.FTZ R2, R2, -R27 ;  /* 0x8000001b02027221 */ /* 0x004fc80000010000 */
[----:B------:R-:W-:Y:S01]  /*1c4d0*/  FADD.FTZ R20, R3, -R10 ;  /* 0x8000000a03147221 */ /* 0x000fe20000010000 */
[----:B------:R-:W-:-:S03]  /*1c4e0*/  FMUL.FTZ R2, R2, R23 ;  /* 0x0000001702027220 */ /* 0x000fc60000410000 */
        /* <DEDUP_REMOVED lines=20> */
.L_x_3623:
[----:B------:R-:W-:Y:S05]  /*1c630*/  BSYNC B0 ;  /* 0x0000000000007941 */ /* 0x000fea0003800000 */
.L_x_3622:
        /* <DEDUP_REMOVED lines=9> */
.L_x_3625:
[----:B------:R-:W-:Y:S05]  /*1c6d0*/  BSYNC B0 ;  /* 0x0000000000007941 */ /* 0x000fea0003800000 */
.L_x_3624:
[----:B------:R-:W2:Y:S04]  /*1c6e0*/  LDL R21, [R1+0x200] ;  /* 0x0002000001157983 */ /* 0x000ea80000100800 */
[----:B------:R-:W2:Y:S04]  /*1c6f0*/  LDL.64 R10, [R1+0x1e0] ;  /* 0x0001e000010a7983 */ /* 0x000ea80000100a00 */
        /* <DEDUP_REMOVED lines=14> */
[----:B0-----:R-:W4:Y:S04]  /*1c7e0*/  LDL.64 R2, [R1+0x118] ;  /* 0x0001180001027983 */ /* 0x001f280000100a00 */
        /* <DEDUP_REMOVED lines=15> */
[----:B------:R-:W4:Y:S01]  /*1c8e0*/  LDL R144, [R1+0x1c8] ;  /* 0x0001c80001907983 */ /* 0x000f220000100800 */
[----:B--2---:R-:W-:-:S04]  /*1c8f0*/  FMUL.FTZ R10, R10, R21 ;  /* 0x000000150a0a7220 */ /* 0x004fc80000410000 */
[-CC-:B------:R-:W-:Y:S01]  /*1c900*/  FFMA.FTZ R120, R14, R21.reuse, -R10.reuse ;  /* 0x000000150e787223 */ /* 0x180fe2000001080a */
[-C--:B------:R-:W-:Y:S01]  /*1c910*/  FMUL.FTZ R14, R11, R21.reuse ;  /* 0x000000150b0e7220 */ /* 0x080fe20000410000 */
[----:B------:R-:W-:-:S03]  /*1c920*/  FFMA.FTZ R121, R15, R21, -R10 ;  /* 0x000000150f797223 */ /* 0x000fc6000001080a */
[-CC-:B------:R-:W-:Y:S01]  /*1c930*/  FFMA.FTZ R131, R8, R21.reuse, -R14.reuse ;  /* 0x0000001508837223 */ /* 0x180fe2000001080e */
[-C--:B------:R-:W-:Y:S01]  /*1c940*/  FFMA.FTZ R165, R12, R21.reuse, -R14 ;  /* 0x000000150ca57223 */ /* 0x080fe2000001080e */
[-C--:B------:R-:W-:Y:S01]  /*1c950*/  FFMA.FTZ R164, R13, R21.reuse, -R10 ;  /* 0x000000150da47223 */ /* 0x080fe2000001080a */
[----:B------:R-:W-:Y:S01]  /*1c960*/  MUFU.EX2 R121, R121 ;  /* 0x0000007900797308 */ /* 0x000fe20000000800 */
[-CC-:B------:R-:W-:Y:S01]  /*1c970*/  FFMA.FTZ R167, R30, R21.reuse, -R14.reuse ;  /* 0x000000151ea77223 */ /* 0x180fe2000001080e */
[----:B------:R-:W-:-:S06]  /*1c980*/  FFMA.FTZ R130, R29, R21, -R14 ;  /* 0x000000151d827223 */ /* 0x000fcc000001080e */
[----:B------:R-:W3:Y:S01]  /*1c990*/  MUFU.EX2 R131, R131 ;  /* 0x0000008300837308 */ /* 0x000ee20000000800 */
[-C--:B------:R-:W-:Y:S01]  /*1c9a0*/  FFMA.FTZ R166, R69, R21.reuse, -R10 ;  /* 0x0000001545a67223 */ /* 0x080fe2000001080a */
[-C--:B------:R-:W-:Y:S01]  /*1c9b0*/  FFMA.FTZ R169, R32, R21.reuse, -R14 ;  /* 0x0000001520a97223 */ /* 0x080fe2000001080e */
[----:B------:R-:W-:-:S05]  /*1c9c0*/  FFMA.FTZ R117, R117, R21, -R10 ;  /* 0x0000001575757223 */ /* 0x000fca000001080a */
[----:B------:R-:W-:Y:S01]  /*1c9d0*/  MUFU.EX2 R120, R120 ;  /* 0x0000007800787308 */ /* 0x000fe20000000800 */
[-C--:B------:R-:W-:Y:S01]  /*1c9e0*/  FFMA.FTZ R129, R31, R21.reuse, -R14 ;  /* 0x000000151f817223 */ /* 0x080fe2000001080e */
[-C--:B------:R-:W-:Y:S01]  /*1c9f0*/  FFMA.FTZ R168, R61, R21.reuse, -R10 ;  /* 0x000000153da87223 */ /* 0x080fe2000001080a */
[-C--:B------:R-:W-:Y:S01]  /*1ca00*/  FFMA.FTZ R171, R33, R21.reuse, -R14 ;  /* 0x0000001521ab7223 */ /* 0x080fe2000001080e */
[-C--:B------:R-:W-:Y:S01]  /*1ca10*/  FFMA.FTZ R116, R77, R21.reuse, -R10 ;  /* 0x000000154d747223 */ /* 0x080fe2000001080a */
[-C--:B------:R-:W-:Y:S01]  /*1ca20*/  FFMA.FTZ R128, R34, R21.reuse, -R14 ;  /* 0x0000001522807223 */ /* 0x080fe2000001080e */
[-C--:B------:R-:W-:Y:S01]  /*1ca30*/  FFMA.FTZ R170, R59, R21.reuse, -R10 ;  /* 0x000000153baa7223 */ /* 0x080fe2000001080a */
[-C--:B------:R-:W-:Y:S01]  /*1ca40*/  FFMA.FTZ R177, R35, R21.reuse, -R14 ;  /* 0x0000001523b17223 */ /* 0x080fe2000001080e */
[----:B------:R-:W0:Y:S08]  /*1ca50*/  MUFU.EX2 R165, R165 ;  /* 0x000000a500a57308 */ /* 0x000e300000000800 */
[----:B------:R-:W1:Y:S08]  /*1ca60*/  MUFU.EX2 R164, R164 ;  /* 0x000000a400a47308 */ /* 0x000e700000000800 */
[----:B------:R-:W2:Y:S01]  /*1ca70*/  MUFU.EX2 R167, R167 ;  /* 0x000000a700a77308 */ /* 0x000ea20000000800 */
[----:B---3--:R-:W-:Y:S01]  /*1ca80*/  FADD.FTZ R8, R131, R7 ;  /* 0x0000000783087221 */ /* 0x008fe20000010000 */
[----:B------:R-:W-:Y:S01]  /*1ca90*/  FADD.FTZ R7, R121, R6 ;  /* 0x0000000679077221 */ /* 0x000fe20000010000 */
[-C--:B------:R-:W-:Y:S01]  /*1caa0*/  FFMA.FTZ R127, R39, R21.reuse, -R10 ;  /* 0x00000015277f7223 */ /* 0x080fe2000001080a */
[-C--:B------:R-:W-:Y:S01]  /*1cab0*/  FFMA.FTZ R126, R36, R21.reuse, -R14 ;  /* 0x00000015247e7223 */ /* 0x080fe2000001080e */
[-C--:B------:R-:W-:Y:S01]  /*1cac0*/  FFMA.FTZ R176, R41, R21.reuse, -R10 ;  /* 0x0000001529b07223 */ /* 0x080fe2000001080a */
[-C--:B------:R-:W-:Y:S01]  /*1cad0*/  FFMA.FTZ R124, R37, R21.reuse, -R14 ;  /* 0x00000015257c7223 */ /* 0x080fe2000001080e */
[-CC-:B------:R-:W-:Y:S01]  /*1cae0*/  FFMA.FTZ R125, R43, R21.reuse, -R10.reuse ;  /* 0x000000152b7d7223 */ /* 0x180fe2000001080a */
[----:B------:R-:W3:Y:S01]  /*1caf0*/  MUFU.EX2 R130, R130 ;  /* 0x0000008200827308 */ /* 0x000ee20000000800 */
[-C--:B------:R-:W-:Y:S01]  /*1cb00*/  FFMA.FTZ R178, R45, R21.reuse, -R10 ;  /* 0x000000152db27223 */ /* 0x080fe2000001080a */
[-C--:B------:R-:W-:Y:S01]  /*1cb10*/  FFMA.FTZ R179, R38, R21.reuse, -R14 ;  /* 0x0000001526b37223 */ /* 0x080fe2000001080e */
[-C--:B------:R-:W-:Y:S01]  /*1cb20*/  FFMA.FTZ R191, R47, R21.reuse, -R10 ;  /* 0x000000152fbf7223 */ /* 0x080fe2000001080a */
[-C--:B------:R-:W-:Y:S01]  /*1cb30*/  FFMA.FTZ R173, R173, R21.reuse, -R14 ;  /* 0x00000015adad7223 */ /* 0x080fe2000001080e */
[-CC-:B------:R-:W-:Y:S01]  /*1cb40*/  FFMA.FTZ R172, R49, R21.reuse, -R10.reuse ;  /* 0x0000001531ac7223 */ /* 0x180fe2000001080a */
[-CC-:B------:R-:W-:Y:S01]  /*1cb50*/  FFMA.FTZ R174, R51, R21.reuse, -R10.reuse ;  /* 0x0000001533ae7223 */ /* 0x180fe2000001080a */
[-C--:B------:R-:W-:Y:S01]  /*1cb60*/  FFMA.FTZ R23, R53, R21.reuse, -R10 ;  /* 0x0000001535177223 */ /* 0x080fe2000001080a */
[----:B------:R-:W3:Y:S01]  /*1cb70*/  MUFU.EX2 R166, R166 ;  /* 0x000000a600a67308 */ /* 0x000ee20000000800 */
[----:B0-----:R-:W-:Y:S01]  /*1cb80*/  FADD.FTZ R8, R165, R8 ;  /* 0x00000008a5087221 */ /* 0x001fe20000010000 */
[----:B-1----:R-:W-:Y:S01]  /*1cb90*/  FADD.FTZ R7, R164, R7 ;  /* 0x00000007a4077221 */ /* 0x002fe20000010000 */
[----:B------:R-:W-:Y:S01]  /*1cba0*/  FFMA.FTZ R175, R175, R21, -R14 ;  /* 0x00000015afaf7223 */ /* 0x000fe2000001080e */
[C---:B----4-:R-:W-:Y:S01]  /*1cbb0*/  FMUL.FTZ R57, R123.reuse, R57 ;  /* 0x000000397b397220 */ /* 0x050fe20000410000 */
[C---:B------:R-:W-:Y:S01]  /*1cbc0*/  FMUL.FTZ R56, R123.reuse, R56 ;  /* 0x000000387b387220 */ /* 0x040fe20000410000 */
[C---:B------:R-:W-:Y:S01]  /*1cbd0*/  FMUL.FTZ R63, R122.reuse, R63 ;  /* 0x0000003f7a3f7220 */ /* 0x040fe20000410000 */
[----:B------:R-:W-:Y:S01]  /*1cbe0*/  FMUL.FTZ R62, R122, R62 ;  /* 0x0000003e7a3e7220 */ /* 0x000fe20000410000 */
[----:B------:R-:W0:Y:S01]  /*1cbf0*/  MUFU.EX2 R169, R169 ;  /* 0x000000a900a97308 */ /* 0x000e220000000800 */
[C---:B------:R-:W-:Y:S01]  /*1cc00*/  FMUL.FTZ R65, R123.reuse, R65 ;  /* 0x000000417b417220 */ /* 0x040fe20000410000 */
[C---:B------:R-:W-:Y:S01]  /*1cc10*/  FMUL.FTZ R64, R123.reuse, R64 ;  /* 0x000000407b407220 */ /* 0x040fe20000410000 */
[C---:B------:R-:W-:Y:S01]  /*1cc20*/  FMUL.FTZ R67, R123.reuse, R67 ;  /* 0x000000437b437220 */ /* 0x040fe20000410000 */
[C---:B------:R-:W-:Y:S01]  /*1cc30*/  FMUL.FTZ R66, R123.reuse, R66 ;  /* 0x000000427b427220 */ /* 0x040fe20000410000 */
[C---:B------:R-:W-:Y:S01]  /*1cc40*/  FMUL.FTZ R71, R123.reuse, R71 ;  /* 0x000000477b477220 */ /* 0x040fe20000410000 */
[C---:B------:R-:W-:Y:S01]  /*1cc50*/  FMUL.FTZ R70, R123.reuse, R70 ;  /* 0x000000467b467220 */ /* 0x040fe20000410000 */
[----:B------:R-:W-:Y:S01]  /*1cc60*/  FMUL.FTZ R73, R123, R73 ;  /* 0x000000497b497220 */ /* 0x000fe20000410000 */
[----:B------:R-:W1:Y:S01]  /*1cc70*/  MUFU.EX2 R117, R117 ;  /* 0x0000007500757308 */ /* 0x000e620000000800 */
[----:B--2---:R-:W-:Y:S01]  /*1cc80*/  FADD.FTZ R11, R167, R8 ;  /* 0x00000008a70b7221 */ /* 0x004fe20000010000 */
[----:B------:R-:W-:Y:S01]  /*1cc90*/  FADD.FTZ R7, R120, R7 ;  /* 0x0000000778077221 */ /* 0x000fe20000010000 */
[C---:B------:R-:W-:Y:S01]  /*1cca0*/  FMUL.FTZ R72, R123.reuse, R72 ;  /* 0x000000487b487220 */ /* 0x040fe20000410000 */
[C---:B------:R-:W-:Y:S01]  /*1ccb0*/  FMUL.FTZ R75, R123.reuse, R75 ;  /* 0x0000004b7b4b7220 */ /* 0x040fe20000410000 */
[C---:B------:R-:W-:Y:S01]  /*1ccc0*/  FMUL.FTZ R74, R123.reuse, R74 ;  /* 0x0000004a7b4a7220 */ /* 0x040fe20000410000 */
[C---:B------:R-:W-:Y:S01]  /*1ccd0*/  FMUL.FTZ R97, R123.reuse, R97 ;  /* 0x000000617b617220 */ /* 0x040fe20000410000 */
[C---:B------:R-:W-:Y:S01]  /*1cce0*/  FMUL.FTZ R96, R123.reuse, R96 ;  /* 0x000000607b607220 */ /* 0x040fe20000410000 */
[----:B------:R-:W2:Y:S01]  /*1ccf0*/  MUFU.EX2 R129, R129 ;  /* 0x0000008100817308 */ /* 0x000ea20000000800 */
[C---:B------:R-:W-:Y:S01]  /*1cd00*/  FMUL.FTZ R101, R123.reuse, R101 ;  /* 0x000000657b657220 */ /* 0x040fe20000410000 */
[C---:B------:R-:W-:Y:S01]  /*1cd10*/  FMUL.FTZ R100, R123.reuse, R100 ;  /* 0x000000647b647220 */ /* 0x040fe20000410000 */
[C---:B------:R-:W-:Y:S01]  /*1cd20*/  FMUL.FTZ R103, R123.reuse, R103 ;  /* 0x000000677b677220 */ /* 0x040fe20000410000 */
[C---:B------:R-:W-:Y:S01]  /*1cd30*/  FMUL.FTZ R102, R123.reuse, R102 ;  /* 0x000000667b667220 */ /* 0x040fe20000410000 */
[C---:B------:R-:W-:Y:S01]  /*1cd40*/  FMUL.FTZ R111, R123.reuse, R111 ;  /* 0x0000006f7b6f7220 */ /* 0x040fe20000410000 */
[----:B------:R-:W-:Y:S01]  /*1cd50*/  FMUL.FTZ R110, R123, R110 ;  /* 0x0000006e7b6e7220 */ /* 0x000fe20000410000 */
[----:B------:R-:W-:Y:S01]  /*1cd60*/  FMUL.FTZ R109, R122, R109 ;  /* 0x0000006d7a6d7220 */ /* 0x000fe20000410000 */
[----:B------:R-:W4:Y:S01]  /*1cd70*/  MUFU.EX2 R168, R168 ;  /* 0x000000a800a87308 */ /* 0x000f220000000800 */
[----:B---3--:R-:W-:Y:S01]  /*1cd80*/  FADD.FTZ R8, R130, R11 ;  /* 0x0000000b82087221 */ /* 0x008fe20000010000 */
[----:B------:R-:W-:Y:S01]  /*1cd90*/  FADD.FTZ R6, R166, R7 ;  /* 0x00000007a6067221 */ /* 0x000fe20000010000 */
[C---:B------:R-:W-:Y:S01]  /*1cda0*/  FMUL.FTZ R108, R122.reuse, R108 ;  /* 0x0000006c7a6c7220 */ /* 0x040fe20000410000 */
[C---:B------:R-:W-:Y:S01]  /*1cdb0*/  FMUL.FTZ R113, R122.reuse, R107 ;  /* 0x0000006b7a717220 */ /* 0x040fe20000410000 */
[C---:B------:R-:W-:Y:S01]  /*1cdc0*/  FMUL.FTZ R112, R122.reuse, R106 ;  /* 0x0000006a7a707220 */ /* 0x040fe20000410000 */
[C---:B------:R-:W-:Y:S01]  /*1cdd0*/  FMUL.FTZ R5, R122.reuse, R5 ;  /* 0x000000057a057220 */ /* 0x040fe20000410000 */
[----:B------:R-:W-:Y:S01]  /*1cde0*/  FMUL.FTZ R4, R122, R4 ;  /* 0x000000047a047220 */ /* 0x000fe20000410000 */
[----:B------:R-:W3:Y:S01]  /*1cdf0*/  MUFU.EX2 R171, R171 ;  /* 0x000000ab00ab7308 */ /* 0x000ee20000000800 */
[----:B------:R-:W3:Y:S04]  /*1ce00*/  LDL.64 R30, [R1+0x3b0] ;  /* 0x0003b000011e7983 */ /* 0x000ee80000100a00 */
[----:B------:R-:W3:Y:S03]  /*1ce10*/  LDL.64 R32, [R1+0x3c0] ;  /* 0x0003c00001207983 */ /* 0x000ee60000100a00 */
[----:B------:R-:W3:Y:S01]  /*1ce20*/  MUFU.EX2 R116, R116 ;  /* 0x0000007400747308 */ /* 0x000ee20000000800 */
[----:B0-----:R-:W-:Y:S01]  /*1ce30*/  FADD.FTZ R8, R169, R8 ;  /* 0x00000008a9087221 */ /* 0x001fe20000010000 */
[----:B-1----:R-:W-:Y:S01]  /*1ce40*/  FADD.FTZ R7, R117, R6 ;  /* 0x0000000675077221 */ /* 0x002fe20000010000 */
[----:B------:R-:W3:Y:S04]  /*1ce50*/  LDL.64 R34, [R1+0x3d0] ;  /* 0x0003d00001227983 */ /* 0x000ee80000100a00 */
[----:B------:R-:W3:Y:S01]  /*1ce60*/  LDL.64 R58, [R1+0x2d8] ;  /* 0x0002d800013a7983 */ /* 0x000ee20000100a00 */
[----:B------:R-:W0:Y:S03]  /*1ce70*/  MUFU.EX2 R128, R128 ;  /* 0x0000008000807308 */ /* 0x000e260000000800 */
[----:B------:R-:W3:Y:S04]  /*1ce80*/  LDL.64 R60, [R1+0x2e8] ;  /* 0x0002e800013c7983 */ /* 0x000ee80000100a00 */
[----:B------:R-:W3:Y:S01]  /*1ce90*/  LDL.64 R68, [R1+0x328] ;  /* 0x0003280001447983 */ /* 0x000ee20000100a00 */
[----:B------:R-:W1:Y:S01]  /*1cea0*/  MUFU.EX2 R170, R170 ;  /* 0x000000aa00aa7308 */ /* 0x000e620000000800 */
[----:B--2---:R-:W-:Y:S01]  /*1ceb0*/  FADD.FTZ R6, R129, R8 ;  /* 0x0000000881067221 */ /* 0x004fe20000010000 */
[----:B----4-:R-:W-:Y:S01]  /*1cec0*/  FADD.FTZ R7, R168, R7 ;  /* 0x00000007a8077221 */ /* 0x010fe20000010000 */
[----:B------:R-:W2:Y:S04]  /*1ced0*/  LDL.64 R36, [R1+0x3e0] ;  /* 0x0003e00001247983 */ /* 0x000ea80000100a00 */
[----:B------:R-:W4:Y:S01]  /*1cee0*/  LDL.64 R40, [R1+0x248] ;  /* 0x0002480001287983 */ /* 0x000f220000100a00 */
[----:B------:R-:W1:Y:S03]  /*1cef0*/  MUFU.EX2 R177, R177 ;  /* 0x000000b100b17308 */ /* 0x000e660000000800 */
[----:B------:R-:W4:Y:S05]  /*1cf00*/  LDL.64 R76, [R1+0x368] ;  /* 0x00036800014c7983 */ /* 0x000f2a0000100a00 */
[----:B------:R-:W1:Y:S01]  /*1cf10*/  MUFU.EX2 R127, R127 ;  /* 0x0000007f007f7308 */ /* 0x000e620000000800 */
[----:B---3--:R-:W-:Y:S01]  /*1cf20*/  FADD.FTZ R11, R171, R6 ;  /* 0x00000006ab0b7221 */ /* 0x008fe20000010000 */
[----:B------:R-:W-:Y:S01]  /*1cf30*/  FADD.FTZ R7, R116, R7 ;  /* 0x0000000774077221 */ /* 0x000fe20000010000 */
[----:B------:R-:W3:Y:S05]  /*1cf40*/  LDL.64 R42, [R1+0x258] ;  /* 0x00025800012a7983 */ /* 0x000eea0000100a00 */
[----:B------:R-:W1:Y:S08]  /*1cf50*/  MUFU.EX2 R126, R126 ;  /* 0x0000007e007e7308 */ /* 0x000e700000000800 */
[----:B------:R-:W1:Y:S01]  /*1cf60*/  MUFU.EX2 R176, R176 ;  /* 0x000000b000b07308 */ /* 0x000e620000000800 */
[----:B0-----:R-:W-:Y:S01]  /*1cf70*/  FADD.FTZ R10, R128, R11 ;  /* 0x0000000b800a7221 */ /* 0x001fe20000010000 */
[----:B-1----:R-:W-:-:S06]  /*1cf80*/  FADD.FTZ R6, R170, R7 ;  /* 0x00000007aa067221 */ /* 0x002fcc0000010000 */
[----:B------:R-:W0:Y:S01]  /*1cf90*/  MUFU.EX2 R124, R124 ;  /* 0x0000007c007c7308 */ /* 0x000e220000000800 */
[----:B------:R-:W-:-:S07]  /*1cfa0*/  FFMA.FTZ R8, R28, R21, -R14 ;  /* 0x000000151c087223 */ /* 0x000fce000001080e */
[----:B------:R-:W1:Y:S01]  /*1cfb0*/  MUFU.EX2 R125, R125 ;  /* 0x0000007d007d7308 */ /* 0x000e620000000800 */
[----:B------:R-:W-:Y:S01]  /*1cfc0*/  FADD.FTZ R11, R177, R10 ;  /* 0x0000000ab10b7221 */ /* 0x000fe20000010000 */
[----:B------:R-:W-:Y:S01]  /*1cfd0*/  FADD.FTZ R7, R127, R6 ;  /* 0x000000067f077221 */ /* 0x000fe20000010000 */
[----:B------:R-:W2:Y:S04]  /*1cfe0*/  LDL.64 R28, [R1+0x3a0] ;  /* 0x0003a000011c7983 */ /* 0x000ea80000100a00 */
[----:B------:R-:W4:Y:S01]  /*1cff0*/  LDL.64 R38, [R1+0x3f0] ;  /* 0x0003f00001267983 */ /* 0x000f220000100a00 */
[----:B------:R-:W-:Y:S03]  /*1d000*/  MUFU.EX2 R178, R178 ;  /* 0x000000b200b27308 */ /* 0x000fe60000000800 */
[----:B------:R-:W3:Y:S05]  /*1d010*/  LDL.64 R44, [R1+0x268] ;  /* 0x00026800012c7983 */ /* 0x000eea0000100a00 */
[----:B------:R-:W1:Y:S01]  /*1d020*/  MUFU.EX2 R179, R179 ;  /* 0x000000b300b37308 */ /* 0x000e620000000800 */
[----:B------:R-:W-:Y:S01]  /*1d030*/  FADD.FTZ R11, R126, R11 ;  /* 0x0000000b7e0b7221 */ /* 0x000fe20000010000 */
[----:B------:R-:W-:Y:S01]  /*1d040*/  FADD.FTZ R6, R176, R7 ;  /* 0x00000007b0067221 */ /* 0x000fe20000010000 */
[----:B------:R-:W3:Y:S05]  /*1d050*/  LDL.64 R46, [R1+0x278] ;  /* 0x00027800012e7983 */ /* 0x000eea0000100a00 */
[----:B------:R-:W-:Y:S01]  /*1d060*/  MUFU.EX2 R191, R191 ;  /* 0x000000bf00bf7308 */ /* 0x000fe20000000800 */
[----:B------:R-:W-:-:S07]  /*1d070*/  FFMA.FTZ R7, R25, R21, -R14 ;  /* 0x0000001519077223 */ /* 0x000fce000001080e */
[----:B------:R-:W1:Y:S01]  /*1d080*/  MUFU.EX2 R173, R173 ;  /* 0x000000ad00ad7308 */ /* 0x000e620000000800 */
[----:B0-----:R-:W-:Y:S01]  /*1d090*/  FADD.FTZ R10, R124, R11 ;  /* 0x0000000b7c0a7221 */ /* 0x001fe20000010000 */
[----:B-1----:R-:W-:Y:S01]  /*1d0a0*/  FADD.FTZ R11, R125, R6 ;  /* 0x000000067d0b7221 */ /* 0x002fe20000010000 */
[----:B------:R-:W3:Y:S04]  /*1d0b0*/  LDL.64 R14, [R1+0x360] ;  /* 0x00036000010e7983 */ /* 0x000ee80000100a00 */
[----:B------:R-:W3:Y:S01]  /*1d0c0*/  LDL.64 R48, [R1+0x288] ;  /* 0x0002880001307983 */ /* 0x000ee20000100a00 */
[----:B------:R-:W-:Y:S03]  /*1d0d0*/  MUFU.EX2 R172, R172 ;  /* 0x000000ac00ac7308 */ /* 0x000fe60000000800 */
[----:B------:R-:W3:Y:S04]  /*1d0e0*/  LDL.64 R50, [R1+0x298] ;  /* 0x0002980001327983 */ /* 0x000ee80000100a00 */
[----:B------:R-:W3:Y:S01]  /*1d0f0*/  LDL.64 R52, [R1+0x2a8] ;  /* 0x0002a80001347983 */ /* 0x000ee20000100a00 */
[----:B------:R-:W0:Y:S01]  /*1d100*/  MUFU.EX2 R8, R8 ;  /* 0x0000000800087308 */ /* 0x000e220000000800 */
[----:B------:R-:W-:Y:S01]  /*1d110*/  FADD.FTZ R10, R179, R10 ;  /* 0x0000000ab30a7221 */ /* 0x000fe20000010000 */
[----:B------:R-:W-:Y:S01]  /*1d120*/  FADD.FTZ R6, R178, R11 ;  /* 0x0000000bb2067221 */ /* 0x000fe20000010000 */
[----:B------:R-:W3:Y:S04]  /*1d130*/  LDL.64 R20, [R1+0x370] ;  /* 0x0003700001147983 */ /* 0x000ee80000100a00 */
[----:B------:R-:W3:Y:S01]  /*1d140*/  LDL.64 R24, [R1+0x380] ;  /* 0x0003800001187983 */ /* 0x000ee20000100a00 */
[----:B------:R-:W-:Y:S08]  /*1d150*/  MUFU.EX2 R174, R174 ;  /* 0x000000ae00ae7308 */ /* 0x000ff00000000800 */
[----:B------:R-:W1:Y:S01]  /*1d160*/  MUFU.EX2 R175, R175 ;  /* 0x000000af00af7308 */ /* 0x000e620000000800 */
[----:B------:R-:W-:Y:S01]  /*1d170*/  FADD.FTZ R13, R173, R10 ;  /* 0x0000000aad0d7221 */ /* 0x000fe20000010000 */
[----:B------:R-:W-:Y:S01]  /*1d180*/  FADD.FTZ R11, R191, R6 ;  /* 0x00000006bf0b7221 */ /* 0x000fe20000010000 */
[----:B------:R-:W3:Y:S05]  /*1d190*/  LDL.64 R106, [R1+0x3b8] ;  /* 0x0003b800016a7983 */ /* 0x000eea0000100a00 */
[----:B------:R-:W1:Y:S08]  /*1d1a0*/  MUFU.EX2 R23, R23 ;  /* 0x0000001700177308 */ /* 0x000e700000000800 */
[----:B------:R-:W1:Y:S01]  /*1d1b0*/  MUFU.EX2 R7, R7 ;  /* 0x0000000700077308 */ /* 0x000e620000000800 */
[----:B0-----:R-:W-:Y:S01]  /*1d1c0*/  FADD.FTZ R6, R8, R13 ;  /* 0x0000000d08067221 */ /* 0x001fe20000010000 */
[----:B------:R-:W-:Y:S01]  /*1d1d0*/  FADD.FTZ R11, R172, R11 ;  /* 0x0000000bac0b7221 */ /* 0x000fe20000010000 */
[----:B------:R-:W3:Y:S02]  /*1d1e0*/  LDL.64 R12, [R1+0x350] ;  /* 0x00035000010c7983 */ /* 0x000ee40000100a00 */
[----:B-1----:R-:W-:Y:S01]  /*1d1f0*/  FADD.FTZ R6, R175, R6 ;  /* 0x00000006af067221 */ /* 0x002fe20000010000 */
[----:B------:R-:W-:-:S04]  /*1d200*/  FADD.FTZ R10, R174, R11 ;  /* 0x0000000bae0a7221 */ /* 0x000fc80000010000 */
[----:B------:R-:W-:Y:S01]  /*1d210*/  FADD.FTZ R10, R23, R10 ;  /* 0x0000000a170a7221 */ /* 0x000fe20000010000 */
[----:B------:R-:W-:-:S05]  /*1d220*/  FADD.FTZ R11, R7, R6 ;  /* 0x00000006070b7221 */ /* 0x000fca0000010000 */
[----:B------:R0:W-:Y:S01]  /*1d230*/  STL.64 [R1+0x1f0], R10 ;  /* 0x0001f00a01007387 */ /* 0x0001e20000100a00 */
[----:B------:R-:W-:Y:S06]  /*1d240*/  BAR.SYNC.DEFER_BLOCKING 0xf, 0x100 ;  /* 0x03c4000000007b1d */ /* 0x000fec0000010000 */
[----:B0-----:R-:W3:Y:S04]  /*1d250*/  LDL.64 R10, [R1+0x340] ;  /* 0x00034000010a7983 */ /* 0x001ee80000100a00 */
[----:B------:R-:W3:Y:S04]  /*1d260*/  LD.E.64 R92, desc[UR46][R2.64+0x8] ;  /* 0x0000082e025c7980 */ /* 0x000ee8000c101b00 */
[----:B------:R-:W3:Y:S04]  /*1d270*/  LD.E.64 R2, desc[UR46][R2.64] ;  /* 0x0000002e02027980 */ /* 0x000ee8000c101b00 */
        /* <DEDUP_REMOVED lines=13> */
[----:B0-----:R-:W3:Y:S04]  /*1d350*/  LDL.64 R56, [R1+0x2c8] ;  /* 0x0002c80001387983 */ /* 0x001ee80000100a00 */
[----:B-1----:R-:W3:Y:S04]  /*1d360*/  LDL.64 R62, [R1+0x2f8] ;  /* 0x0002f800013e7983 */ /* 0x002ee80000100a00 */
[----:B------:R-:W3:Y:S04]  /*1d370*/  LDL.64 R64, [R1+0x308] ;  /* 0x0003080001407983 */ /* 0x000ee80000100a00 */
        /* <DEDUP_REMOVED lines=10> */
[----:B------:R0:W-:Y:S04]  /*1d420*/  STL.64 [R1+0x238], R4 ;  /* 0x0002380401007387 */ /* 0x0001e80000100a00 */
        /* <DEDUP_REMOVED lines=44> */
[C---:B----4-:R-:W-:Y:S01]  /*1d6f0*/  FMUL.FTZ R39, R123.reuse, R39 ;  /* 0x000000277b277220 */ /* 0x050fe20000410000 */
[C---:B------:R-:W-:Y:S01]  /*1d700*/  FMUL.FTZ R38, R123.reuse, R38 ;  /* 0x000000267b267220 */ /* 0x040fe20000410000 */
[C---:B------:R-:W-:Y:S01]  /*1d710*/  FMUL.FTZ R41, R122.reuse, R41 ;  /* 0x000000297a297220 */ /* 0x040fe20000410000 */
[C---:B------:R-:W-:Y:S01]  /*1d720*/  FMUL.FTZ R40, R122.reuse, R40 ;  /* 0x000000287a287220 */ /* 0x040fe20000410000 */
[C---:B---3--:R-:W-:Y:S01]  /*1d730*/  FMUL.FTZ R43, R122.reuse, R43 ;  /* 0x0000002b7a2b7220 */ /* 0x048fe20000410000 */
        /* <DEDUP_REMOVED lines=48> */
[----:B------:R1:W-:Y:S04]  /*1da40*/  STL.64 [R1+0x340], R10 ;  /* 0x0003400a01007387 */ /* 0x0003e80000100a00 */
[----:B------:R2:W-:Y:S04]  /*1da50*/  STL.64 [R1+0x360], R14 ;  /* 0x0003600e01007387 */ /* 0x0005e80000100a00 */
[----:B------:R3:W-:Y:S01]  /*1da60*/  STL.64 [R1+0x370], R20 ;  /* 0x0003701401007387 */ /* 0x0007e20000100a00 */
[----:B------:R-:W-:-:S03]  /*1da70*/  MOV R6, R92 ;  /* 0x0000005c00067202 */ /* 0x000fc60000000f00 */
        /* <DEDUP_REMOVED lines=205> */
[----:B--2---:R-:W-:Y:S01]  /*1e750*/  STL [R1+0x250], R14 ;  /* 0x0002500e01007387 */ /* 0x004fe20000100800 */
[----:B------:R-:W-:Y:S02]  /*1e760*/  F2FP.BF16.F32.PACK_AB R177, R126, R177 ;  /* 0x000000b17eb1723e */ /* 0x000fe400000010ff */
[----:B------:R-:W-:Y:S01]  /*1e770*/  F2FP.BF16.F32.PACK_AB R178, R178, R125 ;  /* 0x0000007db2b2723e */ /* 0x000fe200000010ff */
[----:B------:R-:W-:Y:S01]  /*1e780*/  STL [R1+0x254], R15 ;  /* 0x0002540f01007387 */ /* 0x000fe20000100800 */
[----:B------:R-:W-:-:S03]  /*1e790*/  F2FP.BF16.F32.PACK_AB R179, R179, R124 ;  /* 0x0000007cb3b3723e */ /* 0x000fc600000010ff */
[----:B---3--:R-:W-:Y:S04]  /*1e7a0*/  STL [R1+0x258], R20 ;  /* 0x0002581401007387 */ /* 0x008fe80000100800 */
[----:B------:R-:W-:Y:S04]  /*1e7b0*/  STL [R1+0x25c], R21 ;  /* 0x00025c1501007387 */ /* 0x000fe80000100800 */
[----:B----4-:R-:W-:Y:S04]  /*1e7c0*/  STL [R1+0x260], R24 ;  /* 0x0002601801007387 */ /* 0x010fe80000100800 */
        /* <DEDUP_REMOVED lines=575> */
.L_x_3627:
[----:B------:R-:W-:Y:S05]  /*20bc0*/  BSYNC B0 ;  /* 0x0000000000007941 */ /* 0x000fea0003800000 */
.L_x_3626:
        /* <DEDUP_REMOVED lines=9> */
.L_x_3605:
[----:B------:R-:W-:-:S13]  /*20c60*/  ISETP.GE.AND P0, PT, R0, R22, PT ;  /* 0x000000160000720c */ /* 0x000fda0003f06270 */
[----:B------:R-:W-:Y:S05]  /*20c70*/  @!P0 BRA `(.L_x_3629) ;  /* 0x0000007c00e08947 */ /* 0x000fea0003800000 */
.L_x_3662:
        /* <DEDUP_REMOVED lines=20> */
.L_x_3631:
[----:B------:R-:W-:Y:S05]  /*20dc0*/  BSYNC B0 ;  /* 0x0000000000007941 */ /* 0x000fea0003800000 */
.L_x_3630:
        /* <DEDUP_REMOVED lines=9> */
.L_x_3633:
[----:B------:R-:W-:Y:S05]  /*20e60*/  BSYNC B0 ;  /* 0x0000000000007941 */ /* 0x000fea0003800000 */
.L_x_3632:
[----:B------:R-:W-:Y:S04]  /*20e70*/  BSSY B0, `(.L_x_3634) ;  /* 0x0000006000007945 */ /* 0x000fe80003800000 */
[----:B-1----:R-:W-:Y:S05]  /*20e80*/  @P0 BRA `(.L_x_3635) ;  /* 0x0000000000100947 */ /* 0x002fea0003800000 */
[----:B-----5:R-:W-:Y:S01]  /*20e90*/  IMAD R6, R6, 0x8, R3 ;  /* 0x0000000806067824 */ /* 0x020fe200078e0203 */
[----:B------:R-:W-:-:S04]  /*20ea0*/  SHF.L.U32 R7, R7, 0x1f, RZ ;  /* 0x0000001f07077819 */ /* 0x000fc800000006ff */
[----:B------:R-:W1:Y:S02]  /*20eb0*/  SYNCS.PHASECHK.TRANS64.TRYWAIT P0, [R6+URZ], R7 ;  /* 0x00000007060075a7 */ /* 0x000e64000800017f */
[----:B-1----:R-:W-:Y:S05]  /*20ec0*/  @!P0 BRA `(.L_x_3636) ;  /* 0x0000015c00708947 */ /* 0x002fea0003800000 */
.L_x_3635:
[----:B------:R-:W-:Y:S05]  /*20ed0*/  BSYNC B0 ;  /* 0x0000000000007941 */ /* 0x000fea0003800000 */
.L_x_3634:
        /* <DEDUP_REMOVED lines=57> */
.L_x_3638:
[----:B------:R-:W-:Y:S05]  /*21270*/  BSYNC B0 ;  /* 0x0000000000007941 */ /* 0x000fea0003800000 */
.L_x_3637:
        /* <DEDUP_REMOVED lines=8> */
.L_x_3640:
[----:B------:R-:W-:Y:S05]  /*21300*/  BSYNC B0 ;  /* 0x0000000000007941 */ /* 0x000fea0003800000 */
.L_x_3639:
[----:B------:R-:W-:Y:S04]  /*21310*/  BSSY B0, `(.L_x_3641) ;  /* 0x0000004000007945 */ /* 0x000fe80003800000 */
[----:B-1----:R-:W-:Y:S05]  /*21320*/  @P0 BRA `(.L_x_3642) ;  /* 0x0000000000080947 */ /* 0x002fea0003800000 */
[----:B------:R-:W1:Y:S02]  /*21330*/  SYNCS.PHASECHK.TRANS64.TRYWAIT P0, [R12+URZ], R13 ;  /* 0x0000000d0c0075a7 */ /* 0x000e64000800017f */
[----:B-1----:R-:W-:Y:S05]  /*21340*/  @!P0 BRA `(.L_x_3643) ;  /* 0x0000015800648947 */ /* 0x002fea0003800000 */
.L_x_3642:
[----:B------:R-:W-:Y:S05]  /*21350*/  BSYNC B0 ;  /* 0x0000000000007941 */ /* 0x000fea0003800000 */
.L_x_3641:
[----:B------:R-:W2:Y:S04]  /*21360*/  LDL R4, [R1+0x68] ;  /* 0x0000680001047983 */ /* 0x000ea80000100800 */
[----:B------:R-:W3:Y:S04]  /*21370*/  LDL R5, [R1+0x1c8] ;  /* 0x0001c80001057983 */ /* 0x000ee80000100800 */
[----:B------:R-:W3:Y:S04]  /*21380*/  LDL.64 R2, [R1+0x98] ;  /* 0x0000980001027983 */ /* 0x000ee80000100a00 */
[----:B------:R-:W4:Y:S04]  /*21390*/  LDL.64 R8, [R1+0x90] ;  /* 0x0000900001087983 */ /* 0x000f280000100a00 */
[----:B------:R-:W4:Y:S04]  /*213a0*/  LDL.64 R10, [R1+0x90] ;  /* 0x00009000010a7983 */ /* 0x000f280000100a00 */
[----:B01----:R-:W4:Y:S04]  /*213b0*/  LDL.64 R12, [R1+0x90] ;  /* 0x00009000010c7983 */ /* 0x003f280000100a00 */
[----:B------:R-:W4:Y:S01]  /*213c0*/  LDL.64 R56, [R1+0x90] ;  /* 0x0000900001387983 */ /* 0x000f220000100a00 */
[----:B------:R-:W-:Y:S05]  /*213d0*/  WARPSYNC.ALL ;  /* 0x0000000000007948 */ /* 0x000fea0003800000 */
[----:B------:R-:W-:Y:S01]  /*213e0*/  WARPGROUP.ARRIVE ;  /* 0x00000000000079c5 */ /* 0x000fe20000000000 */
[----:B------:R-:W4:Y:S05]  /*213f0*/  LDL.64 R6, [R1+0x90] ;  /* 0x0000900001067983 */ /* 0x000f2a0000100a00 */
[----:B------:R-:W0:Y:S01]  /*21400*/  S2R R15, SR_TID.X ;  /* 0x00000000000f7919 */ /* 0x000e220000002100 */
[----:B------:R-:W-:Y:S01]  /*21410*/  IMAD.MOV.U32 R23, RZ, RZ, 0x4 ;  /* 0x00000004ff177424 */ /* 0x000fe200078e00ff */
        /* <DEDUP_REMOVED lines=166> */
[--C-:B------:R-:W-:Y:S01]  /*21e80*/  IMAD.MOV.U32 R57, RZ, RZ, R3.reuse ;  /* 0x000000ffff397224 */ /* 0x100fe200078e0003 */
[----:B------:R-:W-:Y:S02]  /*21e90*/  R2UR UR4, R4 ;  /* 0x00000000040472ca */ /* 0x000fe400000e0000 */
[----:B------:R-:W-:Y:S02]  /*21ea0*/  R2UR UR6, R56 ;  /* 0x00000000380672ca */ /* 0x000fe400000e0000 */
[----:B------:R-:W-:Y:S02]  /*21eb0*/  R2UR UR7, R57 ;  /* 0x00000000390772ca */ /* 0x000fe400000e0000 */
[----:B------:R-:W-:Y:S01]  /*21ec0*/  R2UR UR5, R5 ;  /* 0x00000000050572ca */ /* 0x000fe200000e0000 */
[----:B------:R-:W-:Y:S01]  /*21ed0*/  IMAD.MOV.U32 R59, RZ, RZ, R3 ;  /* 0x000000ffff3b7224 */ /* 0x000fe200078e0003 */
[----:B0-----:R-:W-:Y:S01]  /*21ee0*/  SHF.R.U32.HI R15, RZ, 0x7, R15 ;  /* 0x00000007ff0f7819 */ /* 0x001fe2000001160f */
[----:B------:R-:W4:Y:S04]  /*21ef0*/  LDL.64 R56, [R1+0x90] ;  /* 0x0000900001387983 */ /* 0x000f280000100a00 */
[----:B------:R-:W0:Y:S01]  /*21f00*/  SHFL.IDX PT, R4, R15, RZ, 0x1f ;  /* 0x00001fff0f047589 */ /* 0x000e2200000e0000 */
[----:B------:R-:W-:-:S02]  /*21f10*/  WARPGROUP.DEPBAR.LE gsb0, 0x0 ;  /* 0x00008000000079c5 */ /* 0x000fc40000010000 */
[----:B------:R-:W-:-:S06]  /*21f20*/  WARPGROUP.ARRIVE ;  /* 0x00000000000079c5 */ /* 0x000fcc0000000000 */
[----:B------:R-:W-:Y:S01]  /*21f30*/  HGMMA.64x64x16.F32.BF16 R24, gdesc[UR4], R24, gsb0 ;  /* 0x00e00000041879f0 */ /* 0x000fe20008001818 */
[----:B0-----:R-:W-:Y:S01]  /*21f40*/  ISETP.GT.AND P0, PT, R4, 0x7f, PT ;  /* 0x0000007f0400780c */ /* 0x001fe20003f04270 */
[----:B------:R-:W-:-:S03]  /*21f50*/  VIADD R4, R2, 0x800 ;  /* 0x0000080002047836 */ /* 0x000fc60000000000 */
[----:B------:R-:W-:-:S04]  /*21f60*/  SEL R15, RZ, 0x2, !P0 ;  /* 0x00000002ff0f7807 */ /* 0x000fc80004000000 */
        /* <DEDUP_REMOVED lines=10> */
[----:B------:R-:W-:Y:S01]  /*22010*/  SEL R21, R23, 0x2, P0 ;  /* 0x0000000217157807 */ /* 0x000fe20000000000 */
[----:B------:R-:W4:Y:S07]  /*22020*/  LDL.64 R58, [R1+0x90] ;  /* 0x00009000013a7983 */ /* 0x000f2e0000100a00 */
[----:B------:R-:W-:Y:S01]  /*22030*/  HGMMA.64x64x16.F32.BF16 R24, gdesc[UR8], R24, UP0, gsb0 ;  /* 0x00e00000081879f0 */ /* 0x000fe2000b801818 */
[----:B------:R-:W-:Y:S01]  /*22040*/  IMAD.IADD R8, R4, 0x1, R21 ;  /* 0x0000000104087824 */ /* 0x000fe200078e0215 */
[----:B--2---:R-:W-:Y:S01]  /*22050*/  IADD3 R10, R21, 0x800, R10 ;  /* 0x00000800150a7810 */ /* 0x004fe20007ffe00a */
[----:B------:R-:W-:Y:S01]  /*22060*/  IMAD.MOV.U32 R9, RZ, RZ, R3 ;  /* 0x000000ffff097224 */ /* 0x000fe200078e0003 */
[----:B------:R-:W-:-:S02]  /*22070*/  R2UR UR5, R11 ;  /* 0x000000000b0572ca */ /* 0x000fc400000e0000 */
        /* <DEDUP_REMOVED lines=43> */
[----:B------:R-:W-:Y:S01]  /*22330*/  IMAD.IADD R12, R21, 0x1, R10 ;  /* 0x00000001150c7824 */ /* 0x000fe200078e020a */
[----:B------:R-:W4:Y:S01]  /*22340*/  LDL.64 R8, [R1+0x90] ;  /* 0x0000900001087983 */ /* 0x000f220000100a00 */
[----:B------:R-:W-:Y:S02]  /*22350*/  WARPGROUP.DEPBAR.LE gsb0, 0x0 ;  /* 0x00008000000079c5 */ /* 0x000fe40000010000 */
[----:B------:R-:W-:-:S08]  /*22360*/  WARPGROUP.ARRIVE ;  /* 0x00000000000079c5 */ /* 0x000fd00000000000 */
[----:B------:R-:W-:Y:S01]  /*22370*/  HGMMA.64x64x16.F32.BF16 R24, gdesc[UR4], R24, gsb0 ;  /* 0x00e00000041879f0 */ /* 0x000fe20008001818 */
[----:B------:R-:W-:Y:S01]  /*22380*/  IMAD.MOV.U32 R13, RZ, RZ, R3 ;  /* 0x000000ffff0d7224 */ /* 0x000fe200078e0003 */
[----:B------:R-:W-:Y:S02]  /*22390*/  IADD3 R58, R21, 0xa00, R58 ;  /* 0x00000a00153a7810 */ /* 0x000fe40007ffe03a */
        /* <DEDUP_REMOVED lines=33> */
[----:B------:R-:W2:Y:S01]  /*225b0*/  LDL.64 R4, [R1+0x90] ;  /* 0x0000900001047983 */ /* 0x000ea20000100a00 */
[----:B------:R-:W-:-:S02]  /*225c0*/  WARPGROUP.DEPBAR.LE gsb0, 0x0 ;  /* 0x00008000000079c5 */ /* 0x000fc40000010000 */
[----:B------:R-:W-:-:S08]  /*225d0*/  WARPGROUP.ARRIVE ;  /* 0x00000000000079c5 */ /* 0x000fd00000000000 */
        /* <DEDUP_REMOVED lines=11> */
[----:B----4-:R-:W-:Y:S01]  /*22690*/  IADD3 R8, R21, 0xc00, R8 ;  /* 0x00000c0015087810 */ /* 0x010fe20007ffe008 */
[----:B------:R-:W-:Y:S01]  /*226a0*/  IMAD.MOV.U32 R57, RZ, RZ, R3 ;  /* 0x000000ffff397224 */ /* 0x000fe200078e0003 */
[----:B------:R-:W3:Y:S06]  /*226b0*/  LDL.64 R6, [R1+0x90] ;  /* 0x0000900001067983 */ /* 0x000eec0000100a00 */
        /* <DEDUP_REMOVED lines=37> */
[C---:B------:R-:W-:Y:S01]  /*22910*/  IADD3 R4, R15.reuse, 0xe00, R4 ;  /* 0x00000e000f047810 */ /* 0x040fe20007ffe004 */
[----:B------:R-:W-:Y:S02]  /*22920*/  IMAD.MOV.U32 R13, RZ, RZ, R3 ;  /* 0x000000ffff0d7224 */ /* 0x000fe400078e0003 */
[----:B------:R-:W-:Y:S01]  /*22930*/  IMAD.IADD R12, R15, 0x1, R10 ;  /* 0x000000010f0c7824 */ /* 0x000fe200078e020a */
[----:B------:R-:W-:Y:S01]  /*22940*/  R2UR UR4, R4 ;  /* 0x00000000040472ca */ /* 0x000fe200000e0000 */
[----:B------:R-:W2:Y:S01]  /*22950*/  LDL R15, [R1] ;  /* 0x00000000010f7983 */ /* 0x000ea20000100800 */
        /* <DEDUP_REMOVED lines=81> */
.L_x_3645:
[----:B------:R-:W-:Y:S05]  /*22e70*/  BSYNC B0 ;  /* 0x0000000000007941 */ /* 0x000fea0003800000 */
.L_x_3644:
[----:B------:R-:W2:Y:S02]  /*22e80*/  LDL.64 R2, [R1+0x20] ;  /* 0x0000200001027983 */ /* 0x000ea40000100a00 */
[----:B--2---:R-:W-:-:S05]  /*22e90*/  MOV R3, R2 ;  /* 0x0000000200037202 */ /* 0x004fca0000000f00 */
[----:B-----5:R-:W-:-:S05]  /*22ea0*/  IMAD R12, R12, 0x8, R3 ;  /* 0x000000080c0c7824 */ /* 0x020fca00078e0203 */
[----:B------:R-:W-:-:S04]  /*22eb0*/  PRMT R12, R13, 0x654, R12 ;  /* 0x000006540d0c7816 */ /* 0x000fc8000000000c */
[----:B------:R0:W-:Y:S01]  /*22ec0*/  SYNCS.ARRIVE.TRANS64.RED.A1T0 RZ, [R12+URZ], RZ ;  /* 0x000000ff0cff79a7 */ /* 0x0001e2000810043f */
[----:B------:R-:W2:Y:S04]  /*22ed0*/  LDL R23, [R1+0xcc] ;  /* 0x0000cc0001177983 */ /* 0x000ea80000100800 */
[----:B------:R-:W3:Y:S04]  /*22ee0*/  LDL.64 R2, [R1+0xf0] ;  /* 0x0000f00001027983 */ /* 0x000ee80000100a00 */
[----:B0-----:R-:W4:Y:S04]  /*22ef0*/  LDL.64 R12, [R1+0x100] ;  /* 0x00010000010c7983 */ /* 0x001f280000100a00 */
[----:B------:R-:W2:Y:S04]  /*22f00*/  LDL R56, [R1+0x50] ;  /* 0x0000500001387983 */ /* 0x000ea80000100800 */
[----:B------:R-:W2:Y:S04]  /*22f10*/  LDL R57, [R1+0xf8] ;  /* 0x0000f80001397983 */ /* 0x000ea80000100800 */
[----:B------:R-:W2:Y:S04]  /*22f20*/  LDL.128 R8, [R1+0xe0] ;  /* 0x0000e00001087983 */ /* 0x000ea80000100c00 */
[----:B------:R-:W2:Y:S04]  /*22f30*/  LDL.128 R4, [R1+0xd0] ;  /* 0x0000d00001047983 */ /* 0x000ea80000100c00 */
[----:B----4-:R-:W4:Y:S01]  /*22f40*/  LD.E R21, desc[UR46][R12.64] ;  /* 0x0000002e0c157980 */ /* 0x010f22000c101900 */
[----:B---3--:R-:W-:-:S02]  /*22f50*/  ISETP.NE.AND P0, PT, R2, 0x1, PT ;  /* 0x000000010200780c */ /* 0x008fc40003f05270 */
[----:B--2---:R-:W-:Y:S01]  /*22f60*/  ISETP.GE.AND P1, PT, R9, 0x1, PT ;  /* 0x000000010900780c */ /* 0x004fe20003f26270 */
[----:B------:R-:W-:Y:S01]  /*22f70*/  BSSY B0, `(.L_x_3646) ;  /* 0x0000079000007945 */ /* 0x000fe20003800000 */
[-C--:B----4-:R-:W-:Y:S01]  /*22f80*/  FMUL.FTZ R14, R24, R21.reuse ;  /* 0x00000015180e7220 */ /* 0x090fe20000410000 */
[-C--:B------:R-:W-:Y:S01]  /*22f90*/  FMUL.FTZ R24, R30, R21.reuse ;  /* 0x000000151e187220 */ /* 0x080fe20000410000 */
[----:B------:R-:W-:Y:S01]  /*22fa0*/  FMUL.FTZ R32, R32, R21 ;  /* 0x0000001520207220 */ /* 0x000fe20000410000 */
[----:B------:R-:W-:-:S03]  /*22fb0*/  SHF.R.S32.HI R30, RZ, 0x1f, R23 ;  /* 0x0000001fff1e7819 */ /* 0x000fc60000011417 */
[----:B------:R0:W1:Y:S01]  /*22fc0*/  MUFU.TANH R117, R32 ;  /* 0x0000002000757308 */ /* 0x0000620000002400 */
[----:B------:R-:W-:Y:S01]  /*22fd0*/  FMUL.FTZ R29, R29, R21 ;  /* 0x000000151d1d7220 */ /* 0x000fe20000410000 */
[----:B0-----:R-:W-:-:S04]  /*22fe0*/  LEA.HI R32, R30, R23, RZ, 0x7 ;  /* 0x000000171e207211 */ /* 0x001fc800078f38ff */
[----:B------:R-:W-:Y:S01]  /*22ff0*/  LOP3.LUT R32, R32, 0xffffff80, RZ, 0xc0, !PT ;  /* 0xffffff8020207812 */ /* 0x000fe200078ec0ff */
[-C--:B------:R-:W-:Y:S01]  /*23000*/  FMUL.FTZ R33, R33, R21.reuse ;  /* 0x0000001521217220 */ /* 0x080fe20000410000 */
[----:B------:R0:W2:Y:S03]  /*23010*/  MUFU.TANH R63, R29 ;  /* 0x0000001d003f7308 */ /* 0x0000a60000002400 */
[----:B------:R-:W-:Y:S02]  /*23020*/  IMAD.IADD R32, R23, 0x1, -R32 ;  /* 0x0000000117207824 */ /* 0x000fe400078e0a20 */
[-C--:B------:R-:W-:Y:S01]  /*23030*/  FMUL.FTZ R36, R36, R21.reuse ;  /* 0x0000001524247220 */ /* 0x080fe20000410000 */
[-C--:B------:R-:W-:Y:S02]  /*23040*/  FMUL.FTZ R40, R40, R21.reuse ;  /* 0x0000001528287220 */ /* 0x080fe40000410000 */
[----:B------:R3:W4:Y:S01]  /*23050*/  MUFU.TANH R61, R33 ;  /* 0x00000021003d7308 */ /* 0x0007220000002400 */
[-C--:B0-----:R-:W-:Y:S01]  /*23060*/  FMUL.FTZ R29, R35, R21.reuse ;  /* 0x00000015231d7220 */ /* 0x081fe20000410000 */
[----:B------:R-:W-:Y:S01]  /*23070*/  SHF.R.S32.HI R35, RZ, 0x1f, R32 ;  /* 0x0000001fff237819 */ /* 0x000fe20000011420 */
[-C--:B------:R-:W-:Y:S01]  /*23080*/  FMUL.FTZ R37, R37, R21.reuse ;  /* 0x0000001525257220 */ /* 0x080fe20000410000 */
[----:B---3--:R-:W-:Y:S01]  /*23090*/  FMUL.FTZ R33, R39, R21 ;  /* 0x0000001527217220 */ /* 0x008fe20000410000 */
[----:B------:R-:W-:-:S03]  /*230a0*/  LEA.HI R39, R30, R23, RZ, 0x2 ;  /* 0x000000171e277211 */ /* 0x000fc600078f10ff */
[----:B------:R0:W3:Y:S08]  /*230b0*/  MUFU.TANH R59, R36 ;  /* 0x00000024003b7308 */ /* 0x0000f00000002400 */
[----:B------:R1:W2:Y:S01]  /*230c0*/  MUFU.TANH R60, R40 ;  /* 0x00000028003c7308 */ /* 0x0002a20000002400 */
[----:B0-----:R-:W-:-:S04]  /*230d0*/  LEA.HI R36, R35, R32, RZ, 0x2 ;  /* 0x0000002023247211 */ /* 0x001fc800078f10ff */
[----:B------:R-:W-:-:S03]  /*230e0*/  SHF.R.S32.HI R30, RZ, 0x2, R36 ;  /* 0x00000002ff1e7819 */ /* 0x000fc60000011424 */
[----:B------:R0:W2:Y:S01]  /*230f0*/  MUFU.TANH R58, R37 ;  /* 0x00000025003a7308 */ /* 0x0000a20000002400 */
[----:B-1----:R-:W-:Y:S02]  /*23100*/  LOP3.LUT R40, R39, 0xfffffffc, RZ, 0xc0, !PT ;  /* 0xfffffffc27287812 */ /* 0x002fe400078ec0ff */
[----:B------:R-:W-:-:S03]  /*23110*/  LEA.HI R35, R35, R32, RZ, 0x5 ;  /* 0x0000002023237211 */ /* 0x000fc600078f28ff */
[----:B------:R-:W-:Y:S01]  /*23120*/  IMAD.IADD R40, R23, 0x1, -R40 ;  /* 0x0000000117287824 */ /* 0x000fe200078e0a28 */
        /* <DEDUP_REMOVED lines=11> */
[----:B------:R-:W-:-:S04]  /*231e0*/  @P0 IMAD.HI.U32 R40, R2, R3, RZ ;  /* 0x0000000302280227 */ /* 0x000fc800078e00ff */
[-C--:B------:R-:W-:Y:S01]  /*231f0*/  FMUL.FTZ R49, R49, R21.reuse ;  /* 0x0000001531317220 */ /* 0x080fe20000410000 */
[----:B------:R-:W-:Y:S01]  /*23200*/  FMUL.FTZ R12, R26, R21 ;  /* 0x000000151a0c7220 */ /* 0x000fe20000410000 */
[----:B------:R-:W-:Y:S01]  /*23210*/  @P0 SHF.R.U32.HI R2, RZ, R57, R40 ;  /* 0x00000039ff020219 */ /* 0x000fe20000011628 */
[-C--:B------:R-:W-:Y:S01]  /*23220*/  FMUL.FTZ R26, R43, R21.reuse ;  /* 0x000000152b1a7220 */ /* 0x080fe20000410000 */
[----:B------:R0:W1:Y:S01]  /*23230*/  MUFU.TANH R39, R49 ;  /* 0x0000003100277308 */ /* 0x0000620000002400 */
[----:B------:R-:W-:Y:S01]  /*23240*/  LOP3.LUT R3, R36, 0x7ffffffc, RZ, 0xc0, !PT ;  /* 0x7ffffffc24037812 */ /* 0x000fe200078ec0ff */
[----:B------:R-:W-:Y:S02]  /*23250*/  IMAD.SHL.U32 R43, R0, 0x40, RZ ;  /* 0x00000040002b7824 */ /* 0x000fe400078e00ff */
[-C--:B------:R-:W-:Y:S01]  /*23260*/  FMUL.FTZ R15, R25, R21.reuse ;  /* 0x00000015190f7220 */ /* 0x080fe20000410000 */
[-C--:B------:R-:W-:Y:S01]  /*23270*/  FMUL.FTZ R13, R27, R21.reuse ;  /* 0x000000151b0d7220 */ /* 0x080fe20000410000 */
[-C--:B------:R-:W-:Y:S01]  /*23280*/  FMUL.FTZ R25, R31, R21.reuse ;  /* 0x000000151f197220 */ /* 0x080fe20000410000 */
[----:B0-----:R-:W0:Y:S01]  /*23290*/  SHFL.IDX PT, R49, R2, RZ, 0x1c1f ;  /* 0x001c1fff02317589 */ /* 0x001e2200000e0000 */
[----:B------:R-:W-:Y:S01]  /*232a0*/  FMUL.FTZ R27, R34, R21 ;  /* 0x00000015221b7220 */ /* 0x000fe20000410000 */
[----:B------:R-:W-:-:S02]  /*232b0*/  IMAD.IADD R3, R32, 0x1, -R3 ;  /* 0x0000000120037824 */ /* 0x000fc400078e0a03 */
[-C--:B------:R-:W-:Y:S01]  /*232c0*/  FMUL.FTZ R34, R38, R21.reuse ;  /* 0x0000001526227220 */ /* 0x080fe20000410000 */
[-C--:B------:R-:W-:Y:S01]  /*232d0*/  FMUL.FTZ R31, R42, R21.reuse ;  /* 0x000000152a1f7220 */ /* 0x080fe20000410000 */
[----:B------:R-:W-:Y:S01]  /*232e0*/  IADD3 R32, -R43, 0x1, RZ ;  /* 0x000000012b207810 */ /* 0x000fe20007ffe1ff */
        /* <DEDUP_REMOVED lines=14> */
[----:B------:R-:W0:Y:S01]  /*233d0*/  MUFU.TANH R14, R14 ;  /* 0x0000000e000e7308 */ /* 0x000e220000002400 */
[----:B------:R-:W-:-:S03]  /*233e0*/  LOP3.LUT R23, RZ, R6, RZ, 0x33, !PT ;  /* 0x00000006ff177212 */ /* 0x000fc600078e33ff */
[----:B------:R-:W-:-:S04]  /*233f0*/  IADD3 R32, -R4, R32, R5 ;  /* 0x0000002004207210 */ /* 0x000fc80007ffe105 */
        /* <DEDUP_REMOVED lines=35> */
[----:B-1----:R-:W-:-:S11]  /*23630*/  LOP3.LUT R21, RZ, R8, RZ, 0x33, !PT ;  /* 0x00000008ff157212 */ /* 0x002fd600078e33ff */
[----:B------:R-:W-:-:S05]  /*23640*/  @P0 IMAD.HI.U32 R8, R21, R10, RZ ;  /* 0x0000000a15080227 */ /* 0x000fca00078e00ff */
[----:B------:R-:W-:-:S04]  /*23650*/  @P0 SHF.R.U32.HI R21, RZ, R11, R8 ;  /* 0x0000000bff150219 */ /* 0x000fc80000011608 */
[----:B------:R-:W-:Y:S01]  /*23660*/  LOP3.LUT R8, RZ, R21, RZ, 0x33, !PT ;  /* 0x00000015ff087212 */ /* 0x000fe200078e33ff */
[----:B------:R-:W-:Y:S06]  /*23670*/  BRA `(.L_x_3650) ;  /* 0x00000000000c7947 */ /* 0x000fec0003800000 */
.L_x_3649:
[----:B------:R-:W-:-:S13]  /*23680*/  ISETP.NE.AND P0, PT, R9, 0x1, PT ;  /* 0x000000010900780c */ /* 0x000fda0003f05270 */
[----:B------:R-:W-:-:S05]  /*23690*/  @P0 IMAD.HI.U32 R32, R8, R10, RZ ;  /* 0x0000000a08200227 */ /* 0x000fca00078e00ff */
[----:B------:R-:W-:-:S07]  /*236a0*/  @P0 SHF.R.U32.HI R8, RZ, R11, R32 ;  /* 0x0000000bff080219 */ /* 0x000fce0000011620 */
.L_x_3650:
[----:B------:R-:W-:Y:S05]  /*236b0*/  BSYNC B1 ;  /* 0x0000000000017941 */ /* 0x000fea0003800000 */
.L_x_3648:
[----:B------:R-:W-:-:S04]  /*236c0*/  IMAD R8, R8, R9, -R43 ;  /* 0x0000000908087224 */ /* 0x000fc800078e0a2b */
[----:B------:R-:W-:-:S05]  /*236d0*/  IMAD R8, R3, -0x2, R8 ;  /* 0xfffffffe03087824 */ /* 0x000fca00078e0208 */
[----:B------:R-:W-:Y:S02]  /*236e0*/  VIMNMX R7, R7, R8, !PT ;  /* 0x0000000807077248 */ /* 0x000fe40007fe0100 */
[----:B------:R-:W-:-:S07]  /*236f0*/  VIADDMNMX R6, R8, R9, R6, PT ;  /* 0x0000000908067246 */ /* 0x000fce0003800106 */
.L_x_3647:
[----:B------:R-:W-:Y:S05]  /*23700*/  BSYNC B0 ;  /* 0x0000000000007941 */ /* 0x000fea0003800000 */
.L_x_3646:
[C---:B------:R-:W-:Y:S01]  /*23710*/  ISETP.GE.AND P1, PT, R47.reuse, 0x9, PT ;  /* 0x000000092f00780c */ /* 0x040fe20003f26270 */
[----:B------:R-:W-:Y:S01]  /*23720*/  BSSY B0, `(.L_x_3651) ;  /* 0x0000061000007945 */ /* 0x000fe20003800000 */
[----:B------:R-:W-:Y:S02]  /*23730*/  ISETP.GE.AND P0, PT, R47, 0x2, PT ;  /* 0x000000022f00780c */ /* 0x000fe40003f06270 */
[C---:B------:R-:W-:Y:S02]  /*23740*/  ISETP.GT.AND P2, PT, R7.reuse, 0x8, !P1 ;  /* 0x000000080700780c */ /* 0x040fe40004f44270 */
[----:B------:R-:W-:Y:S02]  /*23750*/  ISETP.GT.AND P3, PT, R7, 0x1, !P0 ;  /* 0x000000010700780c */ /* 0x000fe40004764270 */
[----:B------:R-:W-:Y:S02]  /*23760*/  ISETP.LT.OR P2, PT, R6, 0x9, P2 ;  /* 0x000000090600780c */ /* 0x000fe40001741670 */
[----:B------:R-:W-:-:S02]  /*23770*/  ISETP.GE.AND P4, PT, R47, 0x11, PT ;  /* 0x000000112f00780c */ /* 0x000fc40003f86270 */
[----:B------:R-:W-:Y:S02]  /*23780*/  FSEL R65, R28, -INF , !P2 ;  /* 0xff8000001c417808 */ /* 0x000fe40005000000 */
[C---:B------:R-:W-:Y:S02]  /*23790*/  ISETP.LT.OR P3, PT, R6.reuse, 0x2, P3 ;  /* 0x000000020600780c */ /* 0x040fe40001f61670 */
[----:B------:R-:W-:Y:S02]  /*237a0*/  ISETP.GT.AND P2, PT, R7, 0x10, !P4 ;  /* 0x000000100700780c */ /* 0x000fe40006744270 */
[----:B------:R-:W-:Y:S02]  /*237b0*/  ISETP.GE.AND P5, PT, R47, 0xa, PT ;  /* 0x0000000a2f00780c */ /* 0x000fe40003fa6270 */
[----:B------:R-:W-:Y:S02]  /*237c0*/  FSEL R121, R15, -INF , !P3 ;  /* 0xff8000000f797808 */ /* 0x000fe40005800000 */
[----:B------:R-:W-:Y:S01]  /*237d0*/  P2R R32, PR, RZ, 0x10 ;  /* 0x00000010ff207803 */ /* 0x000fe20000000000 */
[----:B------:R-:W0:Y:S01]  /*237e0*/  SHFL.IDX PT, R15, R2, 0x1, 0x1c1f ;  /* 0x003c1f00020f7f89 */ /* 0x000e2200000e0000 */
[----:B------:R-:W-:-:S02]  /*237f0*/  ISETP.LT.OR P2, PT, R6, 0x11, P2 ;  /* 0x000000110600780c */ /* 0x000fc40001741670 */
[----:B------:R-:W-:Y:S02]  /*23800*/  ISETP.GT.AND P3, PT, R7, 0x9, !P5 ;  /* 0x000000090700780c */ /* 0x000fe40006f64270 */
[----:B------:R-:W-:Y:S02]  /*23810*/  ISETP.GE.AND P4, PT, R47, 0x12, PT ;  /* 0x000000122f00780c */ /* 0x000fe40003f86270 */
[----:B------:R-:W-:Y:S02]  /*23820*/  FSEL R117, R117, -INF , !P2 ;  /* 0xff80000075757808 */ /* 0x000fe40005000000 */
[----:B------:R-:W-:Y:S02]  /*23830*/  ISETP.LT.OR P3, PT, R6, 0xa, P3 ;  /* 0x0000000a0600780c */ /* 0x000fe40001f61670 */
[----:B------:R-:W-:Y:S02]  /*23840*/  ISETP.GT.AND P2, PT, R7, 0x11, !P4 ;  /* 0x000000110700780c */ /* 0x000fe40006744270 */
[----:B------:R-:W-:-:S02]  /*23850*/  FSEL R63, R63, -INF , !P3 ;  /* 0xff8000003f3f7808 */ /* 0x000fc40005800000 */
        /* <DEDUP_REMOVED lines=29> */
[----:B-1----:R-:W-:-:S02]  /*23a30*/  P2R R21, PR, RZ, 0x20 ;  /* 0x00000020ff157803 */ /* 0x002fc40000000000 */
        /* <DEDUP_REMOVED lines=39> */
.L_x_3654:
[----:B------:R-:W-:-:S13]  /*23cb0*/  ISETP.NE.AND P6, PT, R9, 0x1, PT ;  /* 0x000000010900780c */ /* 0x000fda0003fc5270 */
[----:B------:R-:W-:-:S05]  /*23cc0*/  @P6 IMAD.HI.U32 R10, R4, R10, RZ ;  /* 0x0000000a040a6227 */ /* 0x000fca00078e00ff */
[----:B------:R-:W-:-:S07]  /*23cd0*/  @P6 SHF.R.U32.HI R4, RZ, R11, R10 ;  /* 0x0000000bff046219 */ /* 0x000fce000001160a */
.L_x_3655:
[----:B------:R-:W-:Y:S05]  /*23ce0*/  BSYNC B1 ;  /* 0x0000000000017941 */ /* 0x000fea0003800000 */
.L_x_3653:
[----:B------:R-:W-:-:S04]  /*23cf0*/  IMAD R4, R4, R9, -R43 ;  /* 0x0000000904047224 */ /* 0x000fc800078e0a2b */
[----:B------:R-:W-:-:S05]  /*23d00*/  IMAD R4, R3, -0x2, R4 ;  /* 0xfffffffe03047824 */ /* 0x000fca00078e0204 */
[----:B------:R-:W-:Y:S02]  /*23d10*/  VIADDMNMX R6, R4, R9, R6, PT ;  /* 0x0000000904067246 */ /* 0x000fe40003800106 */
[----:B------:R-:W-:-:S07]  /*23d20*/  VIMNMX R7, R7, R4, !PT ;  /* 0x0000000407077248 */ /* 0x000fce0007fe0100 */
.L_x_3652:
[----:B------:R-:W-:Y:S05]  /*23d30*/  BSYNC B0 ;  /* 0x0000000000007941 */ /* 0x000fea0003800000 */
.L_x_3651:
[----:B------:R-:W-:Y:S02]  /*23d40*/  ISETP.GT.AND P0, PT, R7, 0x1, !P0 ;  /* 0x000000010700780c */ /* 0x000fe40004704270 */
[----:B------:R-:W-:Y:S02]  /*23d50*/  ISETP.NE.AND P6, PT, R51, RZ, PT ;  /* 0x000000ff3300720c */ /* 0x000fe40003fc5270 */
[----:B------:R-:W-:Y:S02]  /*23d60*/  ISETP.LT.OR P0, PT, R6, 0x2, P0 ;  /* 0x000000020600780c */ /* 0x000fe40000701670 */
[----:B------:R-:W-:Y:S02]  /*23d70*/  ISETP.GT.AND P1, PT, R7, 0x8, !P1 ;  /* 0x000000080700780c */ /* 0x000fe40004f24270 */
[----:B------:R-:W-:Y:S02]  /*23d80*/  FSEL R51, R13, -INF , !P0 ;  /* 0xff8000000d337808 */ /* 0x000fe40004000000 */
[----:B------:R-:W-:-:S02]  /*23d90*/  ISETP.NE.AND P0, PT, R21, RZ, PT ;  /* 0x000000ff1500720c */ /* 0x000fc40003f05270 */
[----:B------:R-:W-:Y:S02]  /*23da0*/  ISETP.LT.OR P1, PT, R6, 0x9, P1 ;  /* 0x000000090600780c */ /* 0x000fe40000f21670 */
[----:B------:R-:W-:Y:S02]  /*23db0*/  ISETP.GT.AND P0, PT, R7, 0x9, !P0 ;  /* 0x000000090700780c */ /* 0x000fe40004704270 */
[----:B------:R-:W-:Y:S02]  /*23dc0*/  FSEL R47, R24, -INF , !P1 ;  /* 0xff800000182f7808 */ /* 0x000fe40004800000 */
[----:B------:R-:W-:Y:S02]  /*23dd0*/  ISETP.LT.OR P0, PT, R6, 0xa, P0 ;  /* 0x0000000a0600780c */ /* 0x000fe40000701670 */
[----:B------:R-:W-:Y:S02]  /*23de0*/  ISETP.NE.AND P1, PT, R32, RZ, PT ;  /* 0x000000ff2000720c */ /* 0x000fe40003f25270 */
[----:B------:R-:W-:-:S02]  /*23df0*/  FSEL R43, R25, -INF , !P0 ;  /* 0xff800000192b7808 */ /* 0x000fc40004000000 */
[----:B------:R-:W2:Y:S01]  /*23e00*/  LDL.64 R24, [R1+0x1e0] ;  /* 0x0001e00001187983 */ /* 0x000ea20000100a00 */
        /* <DEDUP_REMOVED lines=24> */
[----:B------:R-:W-:-:S04]  /*23f90*/  ISETP.NE.AND P0, PT, R8, RZ, PT ;  /* 0x000000ff0800720c */ /* 0x000fc80003f05270 */
[----:B------:R-:W-:-:S04]  /*23fa0*/  ISETP.GT.AND P0, PT, R7, RZ, !P0 ;  /* 0x000000ff0700720c */ /* 0x000fc80004704270 */
[----:B------:R-:W-:-:S04]  /*23fb0*/  ISETP.LT.OR P0, PT, R6, 0x1, P0 ;  /* 0x000000010600780c */ /* 0x000fc80000701670 */
[----:B------:R-:W-:Y:S02]  /*23fc0*/  FSEL R40, R12, -INF , !P0 ;  /* 0xff8000000c287808 */ /* 0x000fe40004000000 */
[----:B------:R-:W-:Y:S01]  /*23fd0*/  ISETP.NE.AND P0, PT, R56, RZ, PT ;  /* 0x000000ff3800720c */ /* 0x000fe20003f05270 */
[----:B------:R-:W3:Y:S03]  /*23fe0*/  LDL R12, [R1+0x200] ;  /* 0x00020000010c7983 */ /* 0x000ee60000100800 */
[----:B------:R-:W-:-:S04]  /*23ff0*/  ISETP.GT.AND P0, PT, R7, 0x21, !P0 ;  /* 0x000000210700780c */ /* 0x000fc80004704270 */
[C---:B------:R-:W-:Y:S02]  /*24000*/  ISETP.LT.OR P0, PT, R6.reuse, 0x22, P0 ;  /* 0x000000220600780c */ /* 0x040fe40000701670 */
[----:B------:R-:W-:Y:S02]  /*24010*/  ISETP.LT.OR P1, PT, R6, 0x29, P1 ;  /* 0x000000290600780c */ /* 0x000fe40000f21670 */
[----:B------:R-:W-:Y:S02]  /*24020*/  FSEL R44, R26, -INF , !P0 ;  /* 0xff8000001a2c7808 */ /* 0x000fe40004000000 */
[----:B------:R-:W-:Y:S02]  /*24030*/  ISETP.LT.OR P2, PT, R6, 0x2a, P2 ;  /* 0x0000002a0600780c */ /* 0x000fe40001741670 */
[----:B------:R-:W-:Y:S02]  /*24040*/  FSEL R42, R42, -INF , !P1 ;  /* 0xff8000002a2a7808 */ /* 0x000fe40004800000 */
[----:B------:R-:W-:-:S02]  /*24050*/  ISETP.LT.OR P3, PT, R6, 0x31, P3 ;  /* 0x000000310600780c */ /* 0x000fc40001f61670 */
[----:B------:R-:W-:Y:S02]  /*24060*/  FSEL R38, R38, -INF , !P2 ;  /* 0xff80000026267808 */ /* 0x000fe40005000000 */
[----:B------:R-:W-:Y:S02]  /*24070*/  ISETP.GT.AND P5, PT, R7, 0x38, !P5 ;  /* 0x000000380700780c */ /* 0x000fe40006fa4270 */
[C---:B------:R-:W-:Y:S02]  /*24080*/  ISETP.LT.OR P4, PT, R6.reuse, 0x32, P4 ;  /* 0x000000320600780c */ /* 0x040fe40002781670 */
[----:B------:R-:W-:Y:S02]  /*24090*/  FSEL R173, R173, -INF , !P3 ;  /* 0xff800000adad7808 */ /* 0x000fe40005800000 */
[----:B------:R-:W-:Y:S02]  /*240a0*/  ISETP.GT.AND P6, PT, R7, 0x39, !P6 ;  /* 0x000000390700780c */ /* 0x000fe400077c4270 */
[----:B------:R-:W-:-:S02]  /*240b0*/  ISETP.LT.OR P5, PT, R6, 0x39, P5 ;  /* 0x000000390600780c */ /* 0x000fc40002fa1670 */
[----:B------:R-:W-:Y:S02]  /*240c0*/  FSEL R30, R30, -INF , !P4 ;  /* 0xff8000001e1e7808 */ /* 0x000fe40006000000 */
[----:B------:R-:W-:Y:S02]  /*240d0*/  ISETP.LT.OR P6, PT, R6, 0x3a, P6 ;  /* 0x0000003a0600780c */ /* 0x000fe400037c1670 */
        /* <DEDUP_REMOVED lines=75> */
.L_x_3657:
[----:B------:R-:W-:Y:S05]  /*24590*/  BSYNC B0 ;  /* 0x0000000000007941 */ /* 0x000fea0003800000 */
.L_x_3656:
        /* <DEDUP_REMOVED lines=9> */
.L_x_3659:
[----:B------:R-:W-:Y:S05]  /*24630*/  BSYNC B0 ;  /* 0x0000000000007941 */ /* 0x000fea0003800000 */
.L_x_3658:
        /* <DEDUP_REMOVED lines=39> */
[----:B------:R-:W-:Y:S02]  /*248b0*/  FSETP.NEU.FTZ.AND P0, PT, R9, -INF , PT ;  /* 0xff8000000900780b */ /* 0x000fe40003f1d000 */
[-C--:B------:R-:W-:Y:S01]  /*248c0*/  FFMA.FTZ R174, R35, R46.reuse, -R8 ;  /* 0x0000002e23ae7223 */ /* 0x080fe20000010808 */
[----:B------:R-:W-:-:S05]  /*248d0*/  FMUL.FTZ R35, R9, R46 ;  /* 0x0000002e09237220 */ /* 0x000fca0000410000 */
        /* <DEDUP_REMOVED lines=97> */
[----:B------:R-:W4:Y:S05]  /*24ef0*/  LDL.64 R44, [R1+0x298] ;  /* 0x00029800012c7983 */ /* 0x000f2a0000100a00 */
[----:B------:R-:W1:Y:S08]  /*24f00*/  MUFU.EX2 R177, R177 ;  /* 0x000000b100b17308 */ /* 0x000e700000000800 */
[----:B------:R-:W1:Y:S01]  /*24f10*/  MUFU.EX2 R125, R125 ;  /* 0x0000007d007d7308 */ /* 0x000e620000000800 */
[----:B0-----:R-:W-:Y:S01]  /*24f20*/  FADD.FTZ R31, R171, R6 ;  /* 0x00000006ab1f7221 */ /* 0x001fe20000010000 */
[----:B------:R-:W-:-:S06]  /*24f30*/  FADD.FTZ R7, R116, R7 ;  /* 0x0000000774077221 */ /* 0x000fcc0000010000 */
[----:B------:R-:W0:Y:S01]  /*24f40*/  MUFU.EX2 R124, R124 ;  /* 0x0000007c007c7308 */ /* 0x000e220000000800 */
[----:B------:R-:W-:-:S07]  /*24f50*/  FFMA.FTZ R8, R30, R46, -R35 ;  /* 0x0000002e1e087223 */ /* 0x000fce0000010823 */
[----:B------:R-:W0:Y:S01]  /*24f60*/  MUFU.EX2 R176, R176 ;  /* 0x000000b000b07308 */ /* 0x000e220000000800 */
[----:B-1----:R-:W-:Y:S01]  /*24f70*/  FADD.FTZ R30, R126, R31 ;  /* 0x0000001f7e1e7221 */ /* 0x002fe20000010000 */
[----:B------:R-:W-:Y:S01]  /*24f80*/  FADD.FTZ R6, R170, R7 ;  /* 0x00000007aa067221 */ /* 0x000fe20000010000 */
[----:B------:R-:W4:Y:S05]  /*24f90*/  LDL.64 R42, [R1+0x2a8] ;  /* 0x0002a800012a7983 */ /* 0x000f2a0000100a00 */
[----:B------:R-:W1:Y:S08]  /*24fa0*/  MUFU.EX2 R122, R122 ;  /* 0x0000007a007a7308 */ /* 0x000e700000000800 */
        /* <DEDUP_REMOVED lines=955> */
.L_x_3661:
[----:B------:R-:W-:Y:S05]  /*28b60*/  BSYNC B0 ;  /* 0x0000000000007941 */ /* 0x000fea0003800000 */
.L_x_3660:
        /* <DEDUP_REMOVED lines=9> */
.L_x_3629:
[----:B------:R-:W2:Y:S01]  /*28c00*/  LDL R5, [R1+0x1f0] ;  /* 0x0001f00001057983 */ /* 0x000ea20000100800 */
[----:B------:R-:W-:Y:S05]  /*28c10*/  WARPSYNC.ALL ;  /* 0x0000000000007948 */ /* 0x000fea0003800000 */
[----:B------:R-:W3:Y:S04]  /*28c20*/  LDL R6, [R1+0x1f4] ;  /* 0x0001f40001067983 */ /* 0x000ee80000100800 */
[----:B------:R-:W4:Y:S01]  /*28c30*/  LDL.64 R14, [R1+0xb8] ;  /* 0x0000b800010e7983 */ /* 0x000f220000100a00 */
[----:B------:R-:W-:Y:S01]  /*28c40*/  IMAD.MOV.U32 R8, RZ, RZ, -0x800000 ;  /* 0xff800000ff087424 */ /* 0x000fe200078e00ff */
[----:B------:R-:W-:Y:S08]  /*28c50*/  BAR.ARV 0x8, 0x100 ;  /* 0x0204000000007b1d */ /* 0x000ff00000002000 */
[----:B------:R-:W-:Y:S06]  /*28c60*/  BAR.SYNC.DEFER_BLOCKING 0xf, 0x100 ;  /* 0x03c4000000007b1d */ /* 0x000fec0000010000 */
[----:B--2---:R-:W2:Y:S02]  /*28c70*/  SHFL.BFLY PT, R0, R5, 0x2, 0x1f ;  /* 0x0c401f0005007f89 */ /* 0x004ea400000e0000 */
[----:B--2---:R-:W-:-:S05]  /*28c80*/  FADD.FTZ R0, R5, R0 ;  /* 0x0000000005007221 */ /* 0x004fca0000010000 */
[----:B------:R-:W0:Y:S02]  /*28c90*/  SHFL.BFLY PT, R3, R0, 0x1, 0x1f ;  /* 0x0c201f0000037f89 */ /* 0x000e2400000e0000 */
[----:B01----:R-:W-:-:S05]  /*28ca0*/  FADD.FTZ R2, R0, R3 ;  /* 0x0000000300027221 */ /* 0x003fca0000010000 */
        /* <DEDUP_REMOVED lines=15> */
[----:B0-----:R-:W-:Y:S01]  /*28da0*/  @P2 FMUL.FTZ R12, R9, 0.69314718246459960938 ;  /* 0x3f317218090c2820 */ /* 0x001fe20000410000 */
[----:B-1----:R-:W-:Y:S01]  /*28db0*/  @P1 FMUL.FTZ R6, R6, 0.69314718246459960938 ;  /* 0x3f31721806061820 */ /* 0x002fe20000410000 */
[----:B------:R-:W-:Y:S01]  /*28dc0*/  STL [R1+0x1f4], R4 ;  /* 0x0001f40401007387 */ /* 0x000fe20000100800 */
[----:B---3--:R-:W-:-:S04]  /*28dd0*/  @P2 FMUL.FTZ R7, R7, 0.69314718246459960938 ;  /* 0x3f31721807072820 */ /* 0x008fc80000410000 */
[----:B-----5:R-:W-:-:S05]  /*28de0*/  @P2 FFMA.FTZ R8, R7, R10, R12 ;  /* 0x0000000a07082223 */ /* 0x020fca000001000c */
[----:B------:R0:W-:Y:S01]  /*28df0*/  STL [R1+0x1f4], R8 ;  /* 0x0001f40801007387 */ /* 0x0001e20000100800 */
[----:B--2---:R-:W-:-:S04]  /*28e00*/  @P1 FMUL.FTZ R5, R5, 0.69314718246459960938 ;  /* 0x3f31721805051820 */ /* 0x004fc80000410000 */
[----:B----4-:R-:W-:-:S05]  /*28e10*/  @P1 FFMA.FTZ R0, R5, R2, R6 ;  /* 0x0000000205001223 */ /* 0x010fca0000010006 */
[----:B------:R1:W-:Y:S04]  /*28e20*/  STL [R1+0x1f0], R0 ;  /* 0x0001f00001007387 */ /* 0x0003e80000100800 */
[----:B------:R-:W2:Y:S02]  /*28e30*/  LD.E R2, desc[UR46][R14.64+0x4] ;  /* 0x0000042e0e027980 */ /* 0x000ea4000c101900 */
[----:B--2---:R-:W-:Y:S02]  /*28e40*/  ISETP.NE.AND P0, PT, R2, RZ, PT ;  /* 0x000000ff0200720c */ /* 0x004fe40003f05270 */
[----:B------:R-:W2:Y:S11]  /*28e50*/  LDL R2, [R1+0x1c8] ;  /* 0x0001c80001027983 */ /* 0x000eb60000100800 */
[----:B------:R-:W3:Y:S04]  /*28e60*/  @!P0 LDL.64 R6, [R1+0xc0] ;  /* 0x0000c00001068983 */ /* 0x000ee80000100a00 */
[----:B------:R-:W2:Y:S01]  /*28e70*/  @!P0 LD.E R3, desc[UR46][R14.64] ;  /* 0x0000002e0e038980 */ /* 0x000ea2000c101900 */
[----:B------:R-:W-:-:S06]  /*28e80*/  IMAD.MOV.U32 R138, RZ, RZ, RZ ;  /* 0x000000ffff8a7224 */ /* 0x000fcc00078e00ff */
[----:B------:R-:W4:Y:S01]  /*28e90*/  @P1 MUFU.RCP R138, R13 ;  /* 0x0000000d008a1308 */ /* 0x000f220000001000 */
[----:B---3--:R-:W0:Y:S01]  /*28ea0*/  @!P0 LD.E.64 R6, desc[UR46][R6.64] ;  /* 0x0000002e06068980 */ /* 0x008e22000c101b00 */
[----:B--2---:R-:W-:-:S04]  /*28eb0*/  @!P0 IMAD R3, R2, 0x40, R3 ;  /* 0x0000004002038824 */ /* 0x004fc800078e0203 */
[----:B0-----:R-:W-:-:S05]  /*28ec0*/  @!P0 IMAD.WIDE R8, R3, 0x4, R6 ;  /* 0x0000000403088825 */ /* 0x001fca00078e0206 */
[----:B----4-:R0:W-:Y:S04]  /*28ed0*/  @!P0 ST.E desc[UR46][R8.64], R138 ;  /* 0x0000008a08008985 */ /* 0x0101e8000c10192e */
[----:B------:R-:W1:Y:S04]  /*28ee0*/  @!P0 LDL.64 R14, [R1+0xb8] ;  /* 0x0000b800010e8983 */ /* 0x000e680000100a00 */
[----:B-1----:R-:W2:Y:S02]  /*28ef0*/  @!P0 LD.E R0, desc[UR46][R14.64+0x4] ;  /* 0x0000042e0e008980 */ /* 0x002ea4000c101900 */
[----:B--2---:R-:W-:-:S13]  /*28f00*/  @!P0 ISETP.NE.AND P0, PT, R0, RZ, PT ;  /* 0x000000ff0000820c */ /* 0x004fda0003f05270 */
[----:B------:R-:W2:Y:S04]  /*28f10*/  @!P0 LDL.64 R10, [R1+0xc0] ;  /* 0x0000c000010a8983 */ /* 0x000ea80000100a00 */
[----:B------:R-:W3:Y:S01]  /*28f20*/  @!P0 LD.E R3, desc[UR46][R14.64] ;  /* 0x0000002e0e038980 */ /* 0x000ee2000c101900 */
[----:B------:R-:W-:-:S06]  /*28f30*/  IMAD.MOV.U32 R0, RZ, RZ, RZ ;  /* 0x000000ffff007224 */ /* 0x000fcc00078e00ff */
[----:B------:R-:W1:Y:S01]  /*28f40*/  @P2 MUFU.RCP R0, R4 ;  /* 0x0000000400002308 */ /* 0x000e620000001000 */
[----:B--2---:R-:W2:Y:S01]  /*28f50*/  @!P0 LD.E.64 R10, desc[UR46][R10.64] ;  /* 0x0000002e0a0a8980 */ /* 0x004ea2000c101b00 */
[----:B---3--:R-:W-:-:S04]  /*28f60*/  @!P0 IMAD R3, R2, 0x40, R3 ;  /* 0x0000004002038824 */ /* 0x008fc800078e0203 */
[----:B------:R-:W-:-:S04]  /*28f70*/  @!P0 VIADD R3, R3, 0x8 ;  /* 0x0000000803038836 */ /* 0x000fc80000000000 */
[----:B--2---:R-:W-:-:S05]  /*28f80*/  @!P0 IMAD.WIDE R2, R3, 0x4, R10 ;  /* 0x0000000403028825 */ /* 0x004fca00078e020a */
[----:B-1----:R1:W-:Y:S04]  /*28f90*/  @!P0 ST.E desc[UR46][R2.64], R0 ;  /* 0x0000000002008985 */ /* 0x0023e8000c10192e */
        /* <DEDUP_REMOVED lines=29> */
[----:B------:R-:W5:Y:S04]  /*29170*/  LDL.64 R4, [R1+0x3c8] ;  /* 0x0003c80001047983 */ /* 0x000f680000100a00 */
[----:B------:R-:W5:Y:S04]  /*29180*/  LDL.64 R10, [R1+0x3d8] ;  /* 0x0003d800010a7983 */ /* 0x000f680000100a00 */
[----:B-1----:R-:W5:Y:S04]  /*29190*/  LDL.64 R2, [R1+0x3e8] ;  /* 0x0003e80001027983 */ /* 0x002f680000100a00 */
        /* <DEDUP_REMOVED lines=35> */
[----:B--2---:R-:W-:-:S05]  /*293d0*/  VIADD R136, R136, 0x1 ;  /* 0x0000000188887836 */ /* 0x004fca0000000000 */
[----:B------:R-:W-:-:S13]  /*293e0*/  ISETP.NE.AND P0, PT, R136, 0x2, PT ;  /* 0x000000028800780c */ /* 0x000fda0003f05270 */
[----:B------:R-:W2:Y:S01]  /*293f0*/  @!P0 LDL R135, [R1+0x1cc] ;  /* 0x0001cc0001878983 */ /* 0x000ea20000100800 */
[-C--:B---3--:R-:W-:Y:S01]  /*29400*/  FMUL.FTZ R13, R13, R0.reuse ;  /* 0x000000000d0d7220 */ /* 0x088fe20000410000 */
[-C--:B------:R-:W-:Y:S01]  /*29410*/  FMUL.FTZ R12, R12, R0.reuse ;  /* 0x000000000c0c7220 */ /* 0x080fe20000410000 */
        /* <DEDUP_REMOVED lines=129> */
[----:B------:R-:W-:Y:S04]  /*29c30*/  STL [R1+0x1c8], R136 ;  /* 0x0001c88801007387 */ /* 0x000fe80000100800 */
        /* <DEDUP_REMOVED lines=12> */
[----:B--2---:R-:W-:-:S03]  /*29d00*/  @!P0 LOP3.LUT R12, R135, 0x1, RZ, 0x3c, !PT ;  /* 0x00000001870c8812 */ /* 0x004fc600078e3cff */
        /* <DEDUP_REMOVED lines=50> */
[----:B------:R-:W-:Y:S04]  /*2a030*/  STL [R1+0x1d0], R0 ;  /* 0x0001d00001007387 */ /* 0x000fe80000100800 */
[----:B------:R-:W-:Y:S04]  /*2a040*/  @!P0 STL [R1+0x1cc], R12 ;  /* 0x0001cc0c01008387 */ /* 0x000fe80000100800 */
[----:B------:R-:W-:Y:S04]  /*2a050*/  STL [R1+0x1d4], R134 ;  /* 0x0001d48601007387 */ /* 0x000fe80000100800 */
[----:B------:R-:W-:Y:S04]  /*2a060*/  @!P0 STL [R1+0x1c8], RZ ;  /* 0x0001c8ff01008387 */ /* 0x000fe80000100800 */
[----:B------:R0:W-:Y:S02]  /*2a070*/  STL.64 [R1+0x3e8], R2 ;  /* 0x0003e80201007387 */ /* 0x0001e40000100a00 */
[----:B0-----:R-:W-:Y:S01]  /*2a080*/  IMAD.MOV.U32 R3, RZ, RZ, 0x1 ;  /* 0x00000001ff037424 */ /* 0x001fe200078e00ff */
[----:B------:R-:W-:Y:S06]  /*2a090*/  BAR.ARV 0xe, 0x100 ;  /* 0x0384000000007b1d */ /* 0x000fec0000002000 */
.L_x_3515:
[----:B------:R-:W-:Y:S05]  /*2a0a0*/  BSYNC B7 ;  /* 0x0000000000077941 */ /* 0x000fea0003800000 */
.L_x_3505:
[----:B------:R-:W3:Y:S08]  /*2a0b0*/  S2UR UR4, SR_CgaCtaId ;  /* 0x00000000000479c3 */ /* 0x000ef00000008800 */
[----:B------:R-:W-:Y:S01]  /*2a0c0*/  BAR.SYNC.DEFER_BLOCKING 0x5, 0x180 ;  /* 0x0146000000007b1d */ /* 0x000fe20000010000 */
[----:B-1----:R-:W-:Y:S02]  /*2a0d0*/  PRMT R0, R3, 0x9910, RZ ;  /* 0x0000991003007816 */ /* 0x002fe400000000ff */
[----:B------:R-:W-:-:S02]  /*2a0e0*/  MOV R2, 0x400 ;  /* 0x0000040000027802 */ /* 0x000fc40000000f00 */
[----:B------:R-:W-:Y:S01]  /*2a0f0*/  ISETP.NE.AND P0, PT, R0, RZ, PT ;  /* 0x000000ff0000720c */ /* 0x000fe20003f05270 */
[----:B------:R-:W-:Y:S01]  /*2a100*/  BSSY B0, `(.L_x_3663) ;  /* 0x00002fd000007945 */ /* 0x000fe20003800000 */
[----:B---3--:R-:W-:-:S05]  /*2a110*/  IMAD.U32 R23, RZ, RZ, UR4 ;  /* 0x00000004ff177e24 */ /* 0x008fca000f8e00ff */
[----:B------:R-:W-:-:S05]  /*2a120*/  LEA R2, R23, R2, 0x18 ;  /* 0x0000000217027211 */ /* 0x000fca00078ec0ff */
[----:B------:R1:W3:Y:S01]  /*2a130*/  LDS.128 R112, [R2+0x388d0] ;  /* 0x0388d00002707984 */ /* 0x0002e20000000c00 */
[----:B------:R-:W-:Y:S06]  /*2a140*/  BAR.ARV 0x4, 0x180 ;  /* 0x0106000000007b1d */ /* 0x000fec0000002000 */
[----:B------:R-:W-:Y:S05]  /*2a150*/  @!P0 BRA `(.L_x_3664) ;  /* 0x0000002000848947 */ /* 0x000fea0003800000 */
[----:B------:R-:W3:Y:S04]  /*2a160*/  LDL.128 R4, [R1+0x210] ;  /* 0x0002100001047983 */ /* 0x000ee80000100c00 */
[----:B------:R-:W3:Y:S01]  /*2a170*/  LDL.128 R8, [R1+0x220] ;  /* 0x0002200001087983 */ /* 0x000ee20000100c00 */
[C---:B------:R-:W-:Y:S01]  /*2a180*/  IADD3 R13, P1, R156.reuse, 0x20, RZ ;  /* 0x000000209c0d7810 */ /* 0x040fe20007f3e0ff */
[----:B------:R-:W-:Y:S01]  /*2a190*/  ULDC.64 UR4, c[0x0][0xd00] ;  /* 0x0003400000047ab9 */ /* 0x000fe20000000a00 */
[----:B----4-:R-:W-:Y:S01]  /*2a1a0*/  LOP3.LUT R15, R156, 0x380, RZ, 0xc0, !PT ;  /* 0x000003809c0f7812 */ /* 0x010fe200078ec0ff */
[----:B------:R-:W4:Y:S01]  /*2a1b0*/  LDL.128 R132, [R1+0x230] ;  /* 0x0002300001847983 */ /* 0x000f220000100c00 */
[----:B------:R-:W-:Y:S02]  /*2a1c0*/  LOP3.LUT R12, R13, 0x380, RZ, 0xc0, !PT ;  /* 0x000003800d0c7812 */ /* 0x000fe400078ec0ff */
[----:B------:R-:W-:Y:S01]  /*2a1d0*/  SHF.R.U64 R15, R15, 0x3, RZ ;  /* 0x000000030f0f7819 */ /* 0x000fe200000012ff */
[----:B------:R-:W4:Y:S01]  /*2a1e0*/  LDL.128 R120, [R1+0x250] ;  /* 0x0002500001787983 */ /* 0x000f220000100c00 */
[----:B------:R-:W-:-:S02]  /*2a1f0*/  SHF.R.U64 R12, R12, 0x3, RZ ;  /* 0x000000030c0c7819 */ /* 0x000fc400000012ff */
[C---:B------:R-:W-:Y:S01]  /*2a200*/  IADD3 R21, P0, R156.reuse, 0x40, RZ ;  /* 0x000000409c157810 */ /* 0x040fe20007f1e0ff */
[----:B------:R-:W4:Y:S01]  /*2a210*/  LDL.128 R124, [R1+0x240] ;  /* 0x00024000017c7983 */ /* 0x000f220000100c00 */
[----:B------:R-:W-:Y:S02]  /*2a220*/  LOP3.LUT R14, R15, R156, RZ, 0x3c, !PT ;  /* 0x0000009c0f0e7212 */ /* 0x000fe400078e3cff */
[----:B------:R-:W-:Y:S01]  /*2a230*/  IADD3 R151, P6, R156, 0x2020, RZ ;  /* 0x000020209c977810 */ /* 0x000fe20007fde0ff */
[----:B------:R-:W4:Y:S01]  /*2a240*/  LDL.128 R128, [R1+0x270] ;  /* 0x0002700001807983 */ /* 0x000f220000100c00 */
[--C-:B------:R-:W-:Y:S01]  /*2a250*/  IMAD.MOV.U32 R15, RZ, RZ, R157.reuse ;  /* 0x000000ffff0f7224 */ /* 0x100fe200078e009d */
[----:B------:R-:W-:Y:S01]  /*2a260*/  LOP3.LUT R12, R12, R13, RZ, 0x3c, !PT ;  /* 0x0000000d0c0c7212 */ /* 0x000fe200078e3cff */
[----:B------:R-:W-:Y:S01]  /*2a270*/  IMAD.X R13, RZ, RZ, R157, P1 ;  /* 0x000000ffff0d7224 */ /* 0x000fe200008e069d */
[----:B------:R-:W4:Y:S01]  /*2a280*/  LDL.128 R116, [R1+0x260] ;  /* 0x0002600001747983 */ /* 0x000f220000100c00 */
[----:B------:R-:W-:-:S02]  /*2a290*/  LOP3.LUT R20, R21, 0x380, RZ, 0xc0, !PT ;  /* 0x0000038015147812 */ /* 0x000fc400078ec0ff */
[C---:B------:R-:W-:Y:S01]  /*2a2a0*/  IADD3 R164, P4, R156.reuse, 0x60, RZ ;  /* 0x000000609ca47810 */ /* 0x040fe20007f9e0ff */
[----:B------:R-:W4:Y:S01]  /*2a2b0*/  LDL.128 R104, [R1+0x290] ;  /* 0x0002900001687983 */ /* 0x000f220000100c00 */
[C---:B------:R-:W-:Y:S02]  /*2a2c0*/  IADD3 R166, P3, R156.reuse, 0x2000, RZ ;  /* 0x000020009ca67810 */ /* 0x040fe40007f7e0ff */
[C---:B------:R-:W-:Y:S01]  /*2a2d0*/  IADD3 R149, P5, R156.reuse, 0x2040, RZ ;  /* 0x000020409c957810 */ /* 0x040fe20007fbe0ff */
[----:B------:R-:W4:Y:S01]  /*2a2e0*/  LDL.128 R108, [R1+0x280] ;  /* 0x00028000016c7983 */ /* 0x000f220000100c00 */
[----:B------:R-:W-:-:S03]  /*2a2f0*/  IADD3 R147, P2, R156, 0x2060, RZ ;  /* 0x000020609c937810 */ /* 0x000fc60007f5e0ff */
[----:B------:R-:W4:Y:S04]  /*2a300*/  LDL.128 R96, [R1+0x2b0] ;  /* 0x0002b00001607983 */ /* 0x000f280000100c00 */
[----:B------:R-:W4:Y:S04]  /*2a310*/  LDL.128 R100, [R1+0x2a0] ;  /* 0x0002a00001647983 */ /* 0x000f280000100c00 */
[----:B------:R-:W4:Y:S04]  /*2a320*/  LDL.128 R88, [R1+0x2d0] ;  /* 0x0002d00001587983 */ /* 0x000f280000100c00 */
[----:B------:R-:W4:Y:S04]  /*2a330*/  LDL.128 R92, [R1+0x2c0] ;  /* 0x0002c000015c7983 */ /* 0x000f280000100c00 */
[----:B------:R-:W4:Y:S01]  /*2a340*/  LDL.128 R80, [R1+0x2f0] ;  /* 0x0002f00001507983 */ /* 0x000f220000100c00 */
[----:B------:R-:W-:-:S03]  /*2a350*/  MOV R3, R14 ;  /* 0x0000000e00037202 */ /* 0x000fc60000000f00 */
[----:B------:R-:W4:Y:S04]  /*2a360*/  LDL.128 R84, [R1+0x2e0] ;  /* 0x0002e00001547983 */ /* 0x000f280000100c00 */
[----:B------:R-:W4:Y:S04]  /*2a370*/  LDL.128 R72, [R1+0x310] ;  /* 0x0003100001487983 */ /* 0x000f280000100c00 */
[----:B------:R-:W4:Y:S04]  /*2a380*/  LDL.128 R76, [R1+0x300] ;  /* 0x00030000014c7983 */ /* 0x000f280000100c00 */
[----:B--2---:R-:W2:Y:S04]  /*2a390*/  LDL.128 R64, [R1+0x330] ;  /* 0x0003300001407983 */ /* 0x004ea80000100c00 */
[----:B------:R-:W2:Y:S04]  /*2a3a0*/  LDL.128 R68, [R1+0x320] ;  /* 0x0003200001447983 */ /* 0x000ea80000100c00 */
[----:B------:R-:W2:Y:S04]  /*2a3b0*/  LDL.128 R56, [R1+0x350] ;  /* 0x0003500001387983 */ /* 0x000ea80000100c00 */
[----:B0-----:R-:W2:Y:S04]  /*2a3c0*/  LDL.128 R60, [R1+0x340] ;  /* 0x00034000013c7983 */ /* 0x001ea80000100c00 */
[----:B------:R-:W2:Y:S01]  /*2a3d0*/  LDL.128 R48, [R1+0x370] ;  /* 0x0003700001307983 */ /* 0x000ea20000100c00 */
[----:B------:R-:W-:-:S02]  /*2a3e0*/  MOV R0, R12 ;  /* 0x0000000c00007202 */ /* 0x000fc40000000f00 */
[----:B------:R-:W-:Y:S01]  /*2a3f0*/  SHF.R.U64 R20, R20, 0x3, RZ ;  /* 0x0000000314147819 */ /* 0x000fe200000012ff */
[----:B------:R-:W2:Y:S01]  /*2a400*/  LDL.128 R52, [R1+0x360] ;  /* 0x0003600001347983 */ /* 0x000ea20000100c00 */
[----:B------:R-:W-:Y:S02]  /*2a410*/  LOP3.LUT R150, R151, 0x380, RZ, 0xc0, !PT ;  /* 0x0000038097967812 */ /* 0x000fe400078ec0ff */
[----:B------:R-:W-:Y:S01]  /*2a420*/  LOP3.LUT R20, R20, R21, RZ, 0x3c, !PT ;  /* 0x0000001514147212 */ /* 0x000fe200078e3cff */
[----:B------:R-:W2:Y:S01]  /*2a430*/  LDL.128 R40, [R1+0x390] ;  /* 0x0003900001287983 */ /* 0x000ea20000100c00 */
[----:B------:R-:W-:Y:S01]  /*2a440*/  IMAD.X R21, RZ, RZ, R157, P0 ;  /* 0x000000ffff157224 */ /* 0x000fe200000e069d */
[----:B------:R-:W-:Y:S02]  /*2a450*/  IADD3 R137, P0, R156, 0x4020, RZ ;  /* 0x000040209c897810 */ /* 0x000fe40007f1e0ff */
[----:B------:R-:W2:Y:S01]  /*2a460*/  LDL.128 R44, [R1+0x380] ;  /* 0x00038000012c7983 */ /* 0x000ea20000100c00 */
[----:B------:R-:W-:-:S02]  /*2a470*/  SHF.R.U64 R150, R150, 0x3, RZ ;  /* 0x0000000396967819 */ /* 0x000fc400000012ff */
[----:B------:R-:W-:Y:S01]  /*2a480*/  LOP3.LUT R165, R164, 0x380, RZ, 0xc0, !PT ;  /* 0x00000380a4a57812 */ /* 0x000fe200078ec0ff */
[----:B------:R-:W2:Y:S01]  /*2a490*/  LDL.128 R32, [R1+0x3b0] ;  /* 0x0003b00001207983 */ /* 0x000ea20000100c00 */
[----:B------:R-:W-:Y:S02]  /*2a4a0*/  LOP3.LUT R167, R166, 0x380, RZ, 0xc0, !PT ;  /* 0x00000380a6a77812 */ /* 0x000fe400078ec0ff */
[----:B------:R-:W-:Y:S01]  /*2a4b0*/  IADD3 R145, P1, R156, 0x4000, RZ ;  /* 0x000040009c917810 */ /* 0x000fe20007f3e0ff */
[----:B-----5:R-:W2:Y:S01]  /*2a4c0*/  LDL.128 R36, [R1+0x3a0] ;  /* 0x0003a00001247983 */ /* 0x020ea20000100c00 */
[----:B------:R-:W-:-:S03]  /*2a4d0*/  LOP3.LUT R148, R149, 0x380, RZ, 0xc0, !PT ;  /* 0x0000038095947812 */ /* 0x000fc600078ec0ff */
[----:B------:R-:W2:Y:S04]  /*2a4e0*/  LDL.128 R24, [R1+0x3d0] ;  /* 0x0003d00001187983 */ /* 0x000ea80000100c00 */
[----:B------:R-:W2:Y:S04]  /*2a4f0*/  LDL.128 R28, [R1+0x3c0] ;  /* 0x0003c000011c7983 */ /* 0x000ea80000100c00 */
[----:B------:R-:W2:Y:S01]  /*2a500*/  LDL.128 R12, [R1+0x3e0] ;  /* 0x0003e000010c7983 */ /* 0x000ea20000100c00 */
[----:B---3--:R-:W-:Y:S02]  /*2a510*/  F2FP.BF16.F32.PACK_AB R4, R5, R4 ;  /* 0x000000040504723e */ /* 0x008fe400000010ff */
[----:B------:R-:W-:-:S02]  /*2a520*/  F2FP.BF16.F32.PACK_AB R5, R7, R6 ;  /* 0x000000060705723e */ /* 0x000fc400000010ff */
[----:B------:R-:W-:Y:S02]  /*2a530*/  F2FP.BF16.F32.PACK_AB R6, R9, R8 ;  /* 0x000000080906723e */ /* 0x000fe400000010ff */
[----:B------:R-:W-:Y:S01]  /*2a540*/  F2FP.BF16.F32.PACK_AB R7, R11, R10 ;  /* 0x0000000a0b07723e */ /* 0x000fe200000010ff */
[----:B------:R-:W-:Y:S01]  /*2a550*/  BAR.SYNC.DEFER_BLOCKING 0x1, 0x100 ;  /* 0x0044000000007b1d */ /* 0x000fe20000010000 */
[----:B------:R-:W-:Y:S02]  /*2a560*/  LOP3.LUT R136, R137, 0x380, RZ, 0xc0, !PT ;  /* 0x0000038089887812 */ /* 0x000fe400078ec0ff */
[----:B------:R-:W-:Y:S02]  /*2a570*/  LOP3.LUT R150, R150, R151, RZ, 0x3c, !PT ;  /* 0x0000009796967212 */ /* 0x000fe400078e3cff */
[----:B------:R-:W-:Y:S02]  /*2a580*/  SHF.R.U64 R165, R165, 0x3, RZ ;  /* 0x00000003a5a57819 */ /* 0x000fe400000012ff */
[----:B------:R-:W-:Y:S01]  /*2a590*/  LOP3.LUT R146, R147, 0x380, RZ, 0xc0, !PT ;  /* 0x0000038093927812 */ /* 0x000fe200078ec0ff */
[----:B------:R-:W3:Y:S01]  /*2a5a0*/  LDL.128 R8, [R1+0x3f0] ;  /* 0x0003f00001087983 */ /* 0x000ee20000100c00 */
[----:B------:R-:W-:-:S02]  /*2a5b0*/  SHF.R.U64 R167, R167, 0x3, RZ ;  /* 0x00000003a7a77819 */ /* 0x000fc400000012ff */
[----:B------:R-:W-:Y:S02]  /*2a5c0*/  LOP3.LUT R144, R145, 0x380, RZ, 0xc0, !PT ;  /* 0x0000038091907812 */ /* 0x000fe400078ec0ff */
[----:B------:R-:W-:Y:S01]  /*2a5d0*/  SHF.R.U64 R148, R148, 0x3, RZ ;  /* 0x0000000394947819 */ /* 0x000fe200000012ff */
[----:B------:R0:W-:Y:S01]  /*2a5e0*/  STSM.16.M88.4 [R3], R4 ;  /* 0x0000000403007844 */ /* 0x0001e20000000200 */
[--C-:B------:R-:W-:Y:S01]  /*2a5f0*/  IMAD.X R151, RZ, RZ, R157.reuse, P6 ;  /* 0x000000ffff977224 */ /* 0x100fe200030e069d */
[----:B------:R-:W-:Y:S02]  /*2a600*/  SHF.R.U64 R136, R136, 0x3, RZ ;  /* 0x0000000388887819 */ /* 0x000fe400000012ff */
[----:B------:R-:W-:Y:S01]  /*2a610*/  LOP3.LUT R164, R165, R164, RZ, 0x3c, !PT ;  /* 0x000000a4a5a47212 */ /* 0x000fe200078e3cff */
[----:B------:R-:W-:Y:S01]  /*2a620*/  IMAD.X R165, RZ, RZ, R157, P4 ;  /* 0x000000ffffa57224 */ /* 0x000fe200020e069d */
[----:B------:R-:W-:Y:S02]  /*2a630*/  SHF.R.U64 R146, R146, 0x3, RZ ;  /* 0x0000000392927819 */ /* 0x000fe400000012ff */
[----:B------:R-:W-:-:S02]  /*2a640*/  LOP3.LUT R166, R167, R166, RZ, 0x3c, !PT ;  /* 0x000000a6a7a67212 */ /* 0x000fc400078e3cff */
[----:B------:R-:W-:Y:S02]  /*2a650*/  SHF.R.U64 R144, R144, 0x3, RZ ;  /* 0x0000000390907819 */ /* 0x000fe400000012ff */
[----:B------:R-:W-:Y:S01]  /*2a660*/  LOP3.LUT R148, R148, R149, RZ, 0x3c, !PT ;  /* 0x0000009594947212 */ /* 0x000fe200078e3cff */
[----:B0-----:R-:W3:Y:S01]  /*2a670*/  LDL.128 R4, [R1+0x400] ;  /* 0x0004000001047983 */ /* 0x001ee20000100c00 */
[----:B------:R-:W-:Y:S02]  /*2a680*/  IADD3 R139, P6, R156, 0x6000, RZ ;  /* 0x000060009c8b7810 */ /* 0x000fe40007fde0ff */
[----:B------:R-:W-:Y:S02]  /*2a690*/  LOP3.LUT R136, R136, R137, RZ, 0x3c, !PT ;  /* 0x0000008988887212 */ /* 0x000fe400078e3cff */
[----:B------:R-:W-:Y:S01]  /*2a6a0*/  LOP3.LUT R138, R139, 0x380, RZ, 0xc0, !PT ;  /* 0x000003808b8a7812 */ /* 0x000fe200078ec0ff */
[--C-:B------:R-:W-:Y:S01]  /*2a6b0*/  IMAD.X R137, RZ, RZ, R157.reuse, P0 ;  /* 0x000000ffff897224 */ /* 0x100fe200000e069d */
[C---:B------:R-:W-:Y:S01]  /*2a6c0*/  IADD3 R143, P4, R156.reuse, 0x4040, RZ ;  /* 0x000040409c8f7810 */ /* 0x040fe20007f9e0ff */
[--C-:B------:R-:W-:Y:S01]  /*2a6d0*/  IMAD.X R167, RZ, RZ, R157.reuse, P3 ;  /* 0x000000ffffa77224 */ /* 0x100fe200018e069d */
[----:B------:R-:W-:Y:S01]  /*2a6e0*/  ISETP.NE.U32.AND P0, PT, RZ, UR4, PT ;  /* 0x00000004ff007c0c */ /* 0x000fe2000bf05070 */
[----:B------:R-:W-:Y:S01]  /*2a6f0*/  IMAD.X R149, RZ, RZ, R157, P5 ;  /* 0x000000ffff957224 */ /* 0x000fe200028e069d */
[----:B------:R-:W-:-:S02]  /*2a700*/  IADD3 R141, P3, R156, 0x4060, RZ ;  /* 0x000040609c8d7810 */ /* 0x000fc40007f7e0ff */
[----:B------:R-:W-:Y:S02]  /*2a710*/  SHF.R.U64 R138, R138, 0x3, RZ ;  /* 0x000000038a8a7819 */ /* 0x000fe400000012ff */
[----:B------:R-:W-:Y:S01]  /*2a720*/  LOP3.LUT R146, R146, R147, RZ, 0x3c, !PT ;  /* 0x0000009392927212 */ /* 0x000fe200078e3cff */
[--C-:B------:R-:W-:Y:S01]  /*2a730*/  IMAD.X R147, RZ, RZ, R157.reuse, P2 ;  /* 0x000000ffff937224 */ /* 0x100fe200010e069d */
[----:B------:R-:W-:Y:S01]  /*2a740*/  LOP3.LUT R144, R144, R145, RZ, 0x3c, !PT ;  /* 0x0000009190907212 */ /* 0x000fe200078e3cff */
[----:B------:R-:W-:Y:S01]  /*2a750*/  IMAD.X R145, RZ, RZ, R157, P1 ;  /* 0x000000ffff917224 */ /* 0x000fe200008e069d */
[C---:B------:R-:W-:Y:S02]  /*2a760*/  IADD3 R173, P5, R156.reuse, 0x6020, RZ ;  /* 0x000060209cad7810 */ /* 0x040fe40007fbe0ff */
[----:B------:R-:W-:Y:S02]  /*2a770*/  LOP3.LUT R142, R143, 0x380, RZ, 0xc0, !PT ;  /* 0x000003808f8e7812 */ /* 0x000fe400078ec0ff */
[----:B------:R-:W-:-:S02]  /*2a780*/  IADD3 R169, P2, R156, 0x6040, RZ ;  /* 0x000060409ca97810 */ /* 0x000fc40007f5e0ff */
[----:B------:R-:W-:Y:S01]  /*2a790*/  ISETP.NE.AND.EX P0, PT, RZ, UR5, PT, P0 ;  /* 0x00000005ff007c0c */ /* 0x000fe2000bf05300 */
[----:B------:R-:W-:Y:S01]  /*2a7a0*/  ULDC.64 UR4, c[0x0][0xd08] ;  /* 0x0003420000047ab9 */ /* 0x000fe20000000a00 */
[----:B------:R-:W-:Y:S02]  /*2a7b0*/  LOP3.LUT R140, R141, 0x380, RZ, 0xc0, !PT ;  /* 0x000003808d8c7812 */ /* 0x000fe400078ec0ff */
[----:B------:R-:W-:Y:S01]  /*2a7c0*/  LOP3.LUT R138, R138, R139, RZ, 0x3c, !PT ;  /* 0x0000008b8a8a7212 */ /* 0x000fe200078e3cff */
[----:B------:R-:W-:Y:S01]  /*2a7d0*/  IMAD.X R139, RZ, RZ, R157, P6 ;  /* 0x000000ffff8b7224 */ /* 0x000fe200030e069d */
[----:B------:R-:W-:Y:S02]  /*2a7e0*/  IADD3 R171, P1, R156, 0x6060, RZ ;  /* 0x000060609cab7810 */ /* 0x000fe40007f3e0ff */
[----:B------:R-:W-:Y:S02]  /*2a7f0*/  LOP3.LUT R172, R173, 0x380, RZ, 0xc0, !PT ;  /* 0x00000380adac7812 */ /* 0x000fe400078ec0ff */
[----:B----4-:R-:W-:-:S02]  /*2a800*/  F2FP.BF16.F32.PACK_AB R132, R133, R132 ;  /* 0x000000848584723e */ /* 0x010fc400000010ff */
[----:B------:R-:W-:Y:S02]  /*2a810*/  ISETP.NE.U32.AND P6, PT, RZ, UR4, PT ;  /* 0x00000004ff007c0c */ /* 0x000fe4000bfc5070 */
[----:B------:R-:W-:Y:S02]  /*2a820*/  SHF.R.U64 R142, R142, 0x3, RZ ;  /* 0x000000038e8e7819 */ /* 0x000fe400000012ff */
[----:B------:R-:W-:Y:S02]  /*2a830*/  LOP3.LUT R168, R169, 0x380, RZ, 0xc0, !PT ;  /* 0x00000380a9a87812 */ /* 0x000fe400078ec0ff */
[----:B------:R-:W-:Y:S02]  /*2a840*/  F2FP.BF16.F32.PACK_AB R133, R135, R134 ;  /* 0x000000868785723e */ /* 0x000fe400000010ff */
[----:B------:R-:W-:Y:S02]  /*2a850*/  F2FP.BF16.F32.PACK_AB R120, R121, R120 ;  /* 0x000000787978723e */ /* 0x000fe400000010ff */
[----:B------:R-:W-:-:S02]  /*2a860*/  SHF.R.U64 R140, R140, 0x3, RZ ;  /* 0x000000038c8c7819 */ /* 0x000fc400000012ff */
[----:B------:R-:W-:Y:S02]  /*2a870*/  LOP3.LUT R170, R171, 0x380, RZ, 0xc0, !PT ;  /* 0x00000380abaa7812 */ /* 0x000fe400078ec0ff */
[----:B------:R-:W-:Y:S02]  /*2a880*/  F2FP.BF16.F32.PACK_AB R134, R125, R124 ;  /* 0x0000007c7d86723e */ /* 0x000fe400000010ff */
[----:B------:R-:W-:Y:S02]  /*2a890*/  F2FP.BF16.F32.PACK_AB R135, R127, R126 ;  /* 0x0000007e7f87723e */ /* 0x000fe400000010ff */
[----:B------:R-:W-:Y:S02]  /*2a8a0*/  F2FP.BF16.F32.PACK_AB R121, R123, R122 ;  /* 0x0000007a7b79723e */ /* 0x000fe400000010ff */
[----:B------:R-:W-:Y:S02]  /*2a8b0*/  F2FP.BF16.F32.PACK_AB R128, R129, R128 ;  /* 0x000000808180723e */ /* 0x000fe400000010ff */
[----:B------:R-:W-:-:S02]  /*2a8c0*/  MOV R20, R20 ;  /* 0x0000001400147202 */ /* 0x000fc40000000f00 */
[----:B------:R-:W-:Y:S02]  /*2a8d0*/  F2FP.BF16.F32.PACK_AB R122, R117, R116 ;  /* 0x00000074757a723e */ /* 0x000fe400000010ff */
[----:B------:R-:W-:Y:S02]  /*2a8e0*/  F2FP.BF16.F32.PACK_AB R123, R119, R118 ;  /* 0x00000076777b723e */ /* 0x000fe400000010ff */
[----:B------:R-:W-:Y:S02]  /*2a8f0*/  F2FP.BF16.F32.PACK_AB R129, R131, R130 ;  /* 0x000000828381723e */ /* 0x000fe400000010ff */
[----:B------:R-:W-:Y:S02]  /*2a900*/  F2FP.BF16.F32.PACK_AB R104, R105, R104 ;  /* 0x000000686968723e */ /* 0x000fe400000010ff */
[----:B------:R-:W-:Y:S02]  /*2a910*/  SHF.R.U64 R172, R172, 0x3, RZ ;  /* 0x00000003acac7819 */ /* 0x000fe400000012ff */
[----:B------:R-:W-:-:S02]  /*2a920*/  MOV R164, R164 ;  /* 0x000000a400a47202 */ /* 0x000fc40000000f00 */
[----:B------:R-:W-:Y:S02]  /*2a930*/  F2FP.BF16.F32.PACK_AB R130, R109, R108 ;  /* 0x0000006c6d82723e */ /* 0x000fe400000010ff */
[----:B------:R-:W-:Y:S02]  /*2a940*/  F2FP.BF16.F32.PACK_AB R131, R111, R110 ;  /* 0x0000006e6f83723e */ /* 0x000fe400000010ff */
[----:B------:R-:W-:Y:S02]  /*2a950*/  F2FP.BF16.F32.PACK_AB R105, R107, R106 ;  /* 0x0000006a6b69723e */ /* 0x000fe400000010ff */
[----:B------:R-:W-:Y:S02]  /*2a960*/  F2FP.BF16.F32.PACK_AB R96, R97, R96 ;  /* 0x000000606160723e */ /* 0x000fe400000010ff */
[----:B------:R-:W-:Y:S02]  /*2a970*/  ISETP.NE.AND.EX P6, PT, RZ, UR5, PT, P6 ;  /* 0x00000005ff007c0c */ /* 0x000fe4000bfc5360 */
[----:B------:R-:W-:Y:S01]  /*2a980*/  LOP3.LUT R142, R142, R143, RZ, 0x3c, !PT ;  /* 0x0000008f8e8e7212 */ /* 0x000fe200078e3cff */
[----:B------:R-:W-:Y:S01]  /*2a990*/  IMAD.X R143, RZ, RZ, R157, P4 ;  /* 0x000000ffff8f7224 */ /* 0x000fe200020e069d */
[----:B------:R-:W-:-:S02]  /*2a9a0*/  SHF.R.U64 R168, R168, 0x3, RZ ;  /* 0x00000003a8a87819 */ /* 0x000fc400000012ff */
[----:B------:R-:W-:Y:S02]  /*2a9b0*/  MOV R166, R166 ;  /* 0x000000a600a67202 */ /* 0x000fe40000000f00 */
[----:B------:R-:W-:Y:S02]  /*2a9c0*/  F2FP.BF16.F32.PACK_AB R106, R101, R100 ;  /* 0x00000064656a723e */ /* 0x000fe400000010ff */
[----:B------:R-:W-:Y:S02]  /*2a9d0*/  F2FP.BF16.F32.PACK_AB R107, R103, R102 ;  /* 0x00000066676b723e */ /* 0x000fe400000010ff */
[----:B------:R-:W-:Y:S02]  /*2a9e0*/  F2FP.BF16.F32.PACK_AB R97, R99, R98 ;  /* 0x000000626361723e */ /* 0x000fe400000010ff */
[----:B------:R-:W-:Y:S01]  /*2a9f0*/  F2FP.BF16.F32.PACK_AB R88, R89, R88 ;  /* 0x000000585958723e */ /* 0x000fe200000010ff */
[----:B------:R-:W-:Y:S01]  /*2aa00*/  STSM.16.M88.4 [R0], R132 ;  /* 0x0000008400007844 */ /* 0x000fe20000000200 */
        /* <DEDUP_REMOVED lines=13> */
[----:B------:R-:W-:Y:S01]  /*2aae0*/  F2FP.BF16.F32.PACK_AB R72, R73, R72 ;  /* 0x000000484948723e */ /* 0x000fe200000010ff */
[----:B------:R-:W-:Y:S01]  /*2aaf0*/  STSM.16.M88.4 [R164], R128 ;  /* 0x00000080a4007844 */ /* 0x000fe20000000200 */
[----:B------:R-:W-:Y:S01]  /*2ab00*/  LOP3.LUT R172, R172, R173, RZ, 0x3c, !PT ;  /* 0x000000adacac7212 */ /* 0x000fe200078e3cff */
[----:B------:R-:W-:Y:S01]  /*2ab10*/  IMAD.X R173, RZ, RZ, R157, P5 ;  /* 0x000000ffffad7224 */ /* 0x000fe200028e069d */
[----:B------:R-:W-:-:S02]  /*2ab20*/  MOV R146, R146 ;  /* 0x0000009200927202 */ /* 0x000fc40000000f00 */
[----:B------:R-:W-:Y:S01]  /*2ab30*/  F2FP.BF16.F32.PACK_AB R82, R77, R76 ;  /* 0x0000004c4d52723e */ /* 0x000fe200000010ff */
[----:B0-----:R-:W0:Y:S01]  /*2ab40*/  LDC.64 R20, c[0x0][0xd00] ;  /* 0x00034000ff147b82 */ /* 0x001e220000000a00 */
[----:B------:R-:W-:Y:S02]  /*2ab50*/  F2FP.BF16.F32.PACK_AB R83, R79, R78 ;  /* 0x0000004e4f53723e */ /* 0x000fe400000010ff */
[----:B------:R-:W-:Y:S02]  /*2ab60*/  F2FP.BF16.F32.PACK_AB R73, R75, R74 ;  /* 0x0000004a4b49723e */ /* 0x000fe400000010ff */
[----:B--2---:R-:W-:Y:S01]  /*2ab70*/  F2FP.BF16.F32.PACK_AB R64, R65, R64 ;  /* 0x000000404140723e */ /* 0x004fe200000010ff */
[----:B------:R-:W-:Y:S01]  /*2ab80*/  STSM.16.M88.4 [R166], R104 ;  /* 0x00000068a6007844 */ /* 0x000fe20000000200 */
[----:B------:R-:W-:Y:S01]  /*2ab90*/  LOP3.LUT R168, R168, R169, RZ, 0x3c, !PT ;  /* 0x000000a9a8a87212 */ /* 0x000fe200078e3cff */
[----:B------:R-:W-:Y:S01]  /*2aba0*/  IMAD.X R169, RZ, RZ, R157, P2 ;  /* 0x000000ffffa97224 */ /* 0x000fe200010e069d */
        /* <DEDUP_REMOVED lines=14> */
[----:B------:R-:W-:Y:S02]  /*2ac90*/  MOV R142, R142 ;  /* 0x0000008e008e7202 */ /* 0x000fe40000000f00 */
        /* <DEDUP_REMOVED lines=20> */
[----:B------:R-:W-:Y:S01]  /*2ade0*/  F2FP.BF16.F32.PACK_AB R25, R27, R26 ;  /* 0x0000001a1b19723e */ /* 0x000fe200000010ff */
[----:B------:R-:W-:Y:S01]  /*2adf0*/  STSM.16.M88.4 [R142], R56 ;  /* 0x000000388e007844 */ /* 0x000fe20000000200 */
[----:B------:R-:W-:-:S02]  /*2ae00*/  MOV R168, R168 ;  /* 0x000000a800a87202 */ /* 0x000fc40000000f00 */
[----:B------:R-:W-:Y:S02]  /*2ae10*/  F2FP.BF16.F32.PACK_AB R26, R13, R12 ;  /* 0x0000000c0d1a723e */ /* 0x000fe400000010ff */
[----:B------:R-:W-:Y:S01]  /*2ae20*/  F2FP.BF16.F32.PACK_AB R27, R15, R14 ;  /* 0x0000000e0f1b723e */ /* 0x000fe200000010ff */
[----:B------:R-:W-:Y:S01]  /*2ae30*/  STSM.16.M88.4 [R140], R48 ;  /* 0x000000308c007844 */ /* 0x000fe20000000200 */
[----:B------:R-:W-:-:S03]  /*2ae40*/  MOV R170, R170 ;  /* 0x000000aa00aa7202 */ /* 0x000fc60000000f00 */
[----:B------:R-:W-:Y:S04]  /*2ae50*/  STSM.16.M88.4 [R138], R40 ;  /* 0x000000288a007844 */ /* 0x000fe80000000200 */
[----:B------:R-:W-:Y:S04]  /*2ae60*/  STSM.16.M88.4 [R172], R32 ;  /* 0x00000020ac007844 */ /* 0x000fe80000000200 */
[----:B------:R2:W-:Y:S01]  /*2ae70*/  STSM.16.M88.4 [R168], R24 ;  /* 0x00000018a8007844 */ /* 0x0005e20000000200 */
[----:B------:R-:W-:Y:S01]  /*2ae80*/  ULDC UR4, c[0x0][0xb88] ;  /* 0x0002e20000047ab9 */ /* 0x000fe20000000800 */
[----:B------:R-:W-:-:S02]  /*2ae90*/  IMAD.MOV.U32 R76, RZ, RZ, RZ ;  /* 0x000000ffff4c7224 */ /* 0x000fc400078e00ff */
[----:B------:R-:W-:Y:S01]  /*2aea0*/  IMAD.U32 R22, RZ, RZ, UR4 ;  /* 0x00000004ff167e24 */ /* 0x000fe2000f8e00ff */
[----:B---3--:R-:W-:Y:S02]  /*2aeb0*/  F2FP.BF16.F32.PACK_AB R8, R9, R8 ;  /* 0x000000080908723e */ /* 0x008fe400000010ff */
[----:B------:R-:W-:Y:S02]  /*2aec0*/  F2FP.BF16.F32.PACK_AB R9, R11, R10 ;  /* 0x0000000a0b09723e */ /* 0x000fe400000010ff */
[----:B------:R-:W-:Y:S02]  /*2aed0*/  F2FP.BF16.F32.PACK_AB R10, R5, R4 ;  /* 0x00000004050a723e */ /* 0x000fe400000010ff */
[----:B------:R-:W-:Y:S02]  /*2aee0*/  F2FP.BF16.F32.PACK_AB R11, R7, R6 ;  /* 0x00000006070b723e */ /* 0x000fe400000010ff */
[----:B------:R-:W3:Y:S03]  /*2aef0*/  @P6 LDC.64 R6, c[0x0][0xd08] ;  /* 0x00034200ff066b82 */ /* 0x000ee60000000a00 */
[----:B------:R4:W-:Y:S01]  /*2af00*/  STSM.16.M88.4 [R170], R8 ;  /* 0x00000008aa007844 */ /* 0x0009e20000000200 */
[----:B0-----:R-:W-:-:S04]  /*2af10*/  IMAD.WIDE R4, R219, 0x4, R20 ;  /* 0x00000004db047825 */ /* 0x001fc800078e0214 */
[----:B------:R-:W-:Y:S01]  /*2af20*/  BAR.SYNC.DEFER_BLOCKING 0x1, 0x100 ;  /* 0x0044000000007b1d */ /* 0x000fe20000010000 */
[----:B---3--:R-:W-:-:S05]  /*2af30*/  @P6 IMAD.WIDE R6, R219, 0x4, R6 ;  /* 0x00000004db066825 */ /* 0x008fca00078e0206 */
[----:B------:R0:W5:Y:S04]  /*2af40*/  @P0 LDG.E R76, desc[UR46][R4.64] ;  /* 0x0000002e044c0981 */ /* 0x000168000c1e1900 */
[----:B------:R0:W5:Y:S01]  /*2af50*/  @P6 LDG.E R22, desc[UR46][R6.64] ;  /* 0x0000002e06166981 */ /* 0x000162000c1e1900 */
[----:B------:R-:W-:Y:S02]  /*2af60*/  IMAD R20, R220, 0x40, R215 ;  /* 0x00000040dc147824 */ /* 0x000fe400078e02d7 */
[----:B------:R-:W-:-:S04]  /*2af70*/  IMAD.MOV.U32 R21, RZ, RZ, 0x2 ;  /* 0x00000002ff157424 */ /* 0x000fc800078e00ff */
[----:B------:R-:W-:-:S03]  /*2af80*/  IMAD.WIDE R20, R20, R21, UR44 ;  /* 0x0000002c14147e25 */ /* 0x000fc6000f8e0215 */
[C---:B------:R-:W-:Y:S02]  /*2af90*/  IADD3 R3, P1, R20.reuse, 0x1000, RZ ;  /* 0x0000100014037810 */ /* 0x040fe40007f3e0ff */
[C---:B------:R-:W-:Y:S02]  /*2afa0*/  IADD3 R13, P2, R20.reuse, 0x2000, RZ ;  /* 0x00002000140d7810 */ /* 0x040fe40007f5e0ff */
[C---:B--2---:R-:W-:Y:S02]  /*2afb0*/  IADD3 R25, P3, R20.reuse, 0x3000, RZ ;  /* 0x0000300014197810 */ /* 0x044fe40007f7e0ff */
        /* <DEDUP_REMOVED lines=9> */
[----:B------:R-:W-:Y:S01]  /*2b050*/  IADD3 R33, P5, R20, 0x5000, RZ ;  /* 0x0000500014217810 */ /* 0x000fe20007fbe0ff */
[--C-:B----4-:R-:W-:Y:S01]  /*2b060*/  IMAD.X R11, RZ, RZ, R21.reuse, P1 ;  /* 0x000000ffff0b7224 */ /* 0x110fe200008e0615 */
[----:B------:R-:W-:Y:S02]  /*2b070*/  LOP3.LUT R10, R0, R3, RZ, 0x3c, !PT ;  /* 0x00000003000a7212 */ /* 0x000fe400078e3cff */
        /* <DEDUP_REMOVED lines=35> */
.L_x_3665:
[----:B------:R-:W2:Y:S01]  /*2b2b0*/  LDL R3, [R1+0x414] ;  /* 0x0004140001037983 */ /* 0x000ea20000100800 */
[--C-:B------:R-:W-:Y:S01]  /*2b2c0*/  IMAD.X R37, RZ, RZ, R21.reuse, P1 ;  /* 0x000000ffff257224 */ /* 0x100fe200008e0615 */
[----:B------:R-:W-:Y:S01]  /*2b2d0*/  IADD3 R61, P1, R20, 0xc000, RZ ;  /* 0x0000c000143d7810 */ /* 0x000fe20007f3e0ff */
[--C-:B------:R-:W-:Y:S01]  /*2b2e0*/  IMAD.X R41, RZ, RZ, R21.reuse, P2 ;  /* 0x000000ffff297224 */ /* 0x100fe200010e0615 */
[----:B------:R-:W-:Y:S01]  /*2b2f0*/  ISETP.NE.AND P6, PT, R0, RZ, PT ;  /* 0x000000ff0000720c */ /* 0x000fe20003fc5270 */
[--C-:B------:R-:W-:Y:S01]  /*2b300*/  IMAD.X R45, RZ, RZ, R21.reuse, P3 ;  /* 0x000000ffff2d7224 */ /* 0x100fe200018e0615 */
[----:B------:R-:W-:Y:S01]  /*2b310*/  LOP3.LUT R60, R61, 0x380, RZ, 0xc0, !PT ;  /* 0x000003803d3c7812 */ /* 0x000fe200078ec0ff */
[--C-:B------:R-:W-:Y:S01]  /*2b320*/  IMAD.X R49, RZ, RZ, R21.reuse, P4 ;  /* 0x000000ffff317224 */ /* 0x100fe200020e0615 */
[----:B------:R-:W-:Y:S01]  /*2b330*/  IADD3 R65, P2, R20, 0xd000, RZ ;  /* 0x0000d00014417810 */ /* 0x000fe20007f5e0ff */
[--C-:B------:R-:W-:Y:S01]  /*2b340*/  IMAD.X R33, RZ, RZ, R21.reuse, P6 ;  /* 0x000000ffff217224 */ /* 0x100fe200030e0615 */
[----:B------:R-:W-:Y:S01]  /*2b350*/  SHF.R.U64 R60, R60, 0x3, RZ ;  /* 0x000000033c3c7819 */ /* 0x000fe200000012ff */
[----:B------:R-:W-:Y:S01]  /*2b360*/  IMAD.X R53, RZ, RZ, R21, P5 ;  /* 0x000000ffff357224 */ /* 0x000fe200028e0615 */
[----:B------:R-:W-:-:S02]  /*2b370*/  IADD3 R57, P6, R20, 0xb000, RZ ;  /* 0x0000b00014397810 */ /* 0x000fc40007fde0ff */
[----:B------:R-:W-:Y:S01]  /*2b380*/  LOP3.LUT R60, R60, R61, RZ, 0x3c, !PT ;  /* 0x0000003d3c3c7212 */ /* 0x000fe200078e3cff */
[----:B------:R-:W-:Y:S01]  /*2b390*/  IMAD.X R61, RZ, RZ, R21, P1 ;  /* 0x000000ffff3d7224 */ /* 0x000fe200008e0615 */
[C---:B------:R-:W-:Y:S02]  /*2b3a0*/  IADD3 R69, P3, R20.reuse, 0xe000, RZ ;  /* 0x0000e00014457810 */ /* 0x040fe40007f7e0ff */
        /* <DEDUP_REMOVED lines=8> */
[----:B------:R-:W-:Y:S02]  /*2b430*/  SHF.R.S32.HI R78, RZ, 0x1f, R219 ;  /* 0x0000001fff4e7819 */ /* 0x000fe400000114db */
[----:B------:R-:W-:Y:S01]  /*2b440*/  LOP3.LUT R56, R56, R57, RZ, 0x3c, !PT ;  /* 0x0000003938387212 */ /* 0x000fe200078e3cff */
[--C-:B------:R-:W-:Y:S01]  /*2b450*/  IMAD.X R57, RZ, RZ, R21.reuse, P6 ;  /* 0x000000ffff397224 */ /* 0x100fe200030e0615 */
[----:B------:R-:W-:Y:S01]  /*2b460*/  LOP3.LUT R64, R64, R65, RZ, 0x3c, !PT ;  /* 0x0000004140407212 */ /* 0x000fe200078e3cff */
[--C-:B------:R-:W-:Y:S01]  /*2b470*/  IMAD.X R65, RZ, RZ, R21.reuse, P2 ;  /* 0x000000ffff417224 */ /* 0x100fe200010e0615 */
[----:B------:R-:W-:Y:S01]  /*2b480*/  LOP3.LUT R68, R68, R69, RZ, 0x3c, !PT ;  /* 0x0000004544447212 */ /* 0x000fe200078e3cff */
[----:B------:R-:W-:Y:S01]  /*2b490*/  IMAD.X R69, RZ, RZ, R21, P3 ;  /* 0x000000ffff457224 */ /* 0x000fe200018e0615 */
[----:B------:R-:W-:-:S02]  /*2b4a0*/  SHF.R.S32.HI R79, RZ, 0x1f, R216 ;  /* 0x0000001fff4f7819 */ /* 0x000fc400000114d8 */
[----:B------:R-:W-:Y:S02]  /*2b4b0*/  SEL R77, R219, RZ, !P0 ;  /* 0x000000ffdb4d7207 */ /* 0x000fe40004000000 */
[----:B------:R-:W-:Y:S02]  /*2b4c0*/  SEL R78, R78, RZ, !P0 ;  /* 0x000000ff4e4e7207 */ /* 0x000fe40004000000 */
[----:B-----5:R-:W-:Y:S01]  /*2b4d0*/  SHF.R.S32.HI R81, RZ, 0x1f, R76 ;  /* 0x0000001fff517819 */ /* 0x020fe2000001144c */
[----:B--2---:R0:W2:Y:S02]  /*2b4e0*/  SHFL.IDX PT, R4, R3, RZ, 0x1f ;  /* 0x00001fff03047589 */ /* 0x0040a400000e0000 */
[----:B0-----:R-:W-:Y:S02]  /*2b4f0*/  IADD3 R3, P4, R20, 0xf000, RZ ;  /* 0x0000f00014037810 */ /* 0x001fe40007f9e0ff */
[----:B------:R-:W-:Y:S02]  /*2b500*/  LOP3.LUT R20, R5, R20, RZ, 0x3c, !PT ;  /* 0x0000001405147212 */ /* 0x000fe400078e3cff */
[----:B------:R-:W-:Y:S01]  /*2b510*/  LOP3.LUT R0, R3, 0x380, RZ, 0xc0, !PT ;  /* 0x0000038003007812 */ /* 0x000fe200078ec0ff */
[----:B------:R-:W-:-:S03]  /*2b520*/  IMAD.X R73, RZ, RZ, R21, P4 ;  /* 0x000000ffff497224 */ /* 0x000fc600020e0615 */
[----:B------:R-:W-:-:S04]  /*2b530*/  SHF.R.U64 R0, R0, 0x3, RZ ;  /* 0x0000000300007819 */ /* 0x000fc800000012ff */
[----:B------:R-:W-:Y:S02]  /*2b540*/  LOP3.LUT R72, R0, R3, RZ, 0x3c, !PT ;  /* 0x0000000300487212 */ /* 0x000fe400078e3cff */
[----:B--2---:R-:W-:-:S13]  /*2b550*/  ISETP.NE.AND P1, PT, R4, RZ, PT ;  /* 0x000000ff0400720c */ /* 0x004fda0003f25270 */
[----:B------:R-:W-:Y:S05]  /*2b560*/  @P1 BRA `(.L_x_3666) ;  /* 0x0000000000cc1947 */ /* 0x000fea0003800000 */
[----:B------:R-:W2:Y:S01]  /*2b570*/  LDL R9, [R1+0x430] ;  /* 0x0004300001097983 */ /* 0x000ea20000100800 */
[----:B------:R-:W0:Y:S03]  /*2b580*/  LDC R6, c[0x0][0xce8] ;  /* 0x00033a00ff067b82 */ /* 0x000e260000000800 */
[----:B------:R-:W3:Y:S04]  /*2b590*/  LDL R7, [R1+0x440] ;  /* 0x0004400001077983 */ /* 0x000ee80000100800 */
[----:B------:R-:W4:Y:S01]  /*2b5a0*/  LDL R8, [R1+0x448] ;  /* 0x0004480001087983 */ /* 0x000f220000100800 */
[----:B------:R-:W-:Y:S01]  /*2b5b0*/  IMAD.IADD R14, R192, 0x1, R194 ;  /* 0x00000001c00e7824 */ /* 0x000fe200078e02c2 */
[----:B------:R-:W-:Y:S01]  /*2b5c0*/  ULDC.64 UR4, c[0x0][0xc90] ;  /* 0x0003240000047ab9 */ /* 0x000fe20000000a00 */
[----:B0-----:R-:W-:Y:S01]  /*2b5d0*/  IMAD R31, R22, R6, RZ ;  /* 0x00000006161f7224 */ /* 0x001fe200078e02ff */
[----:B------:R-:W-:Y:S01]  /*2b5e0*/  ISETP.NE.AND P2, PT, R6, 0x1, PT ;  /* 0x000000010600780c */ /* 0x000fe20003f45270 */
[----:B------:R-:W-:-:S02]  /*2b5f0*/  IMAD R3, R79, UR4, RZ ;  /* 0x000000044f037c24 */ /* 0x000fc4000f8e02ff */
[----:B------:R-:W-:Y:S02]  /*2b600*/  IMAD.MOV.U32 R4, RZ, RZ, R76 ;  /* 0x000000ffff047224 */ /* 0x000fe400078e004c */
[----:B------:R-:W-:Y:S02]  /*2b610*/  IMAD.MOV.U32 R5, RZ, RZ, R81 ;  /* 0x000000ffff057224 */ /* 0x000fe400078e0051 */
[C---:B------:R-:W-:Y:S02]  /*2b620*/  IMAD R3, R216.reuse, UR5, R3 ;  /* 0x00000005d8037c24 */ /* 0x040fe4000f8e0203 */
[----:B------:R-:W-:Y:S01]  /*2b630*/  IMAD.WIDE.U32 R4, R216, UR4, R4 ;  /* 0x00000004d8047c25 */ /* 0x000fe2000f8e0004 */
[----:B------:R-:W-:-:S03]  /*2b640*/  ULDC.64 UR4, c[0x0][0xc98] ;  /* 0x0003260000047ab9 */ /* 0x000fc60000000a00 */
[----:B--2---:R-:W-:-:S05]  /*2b650*/  IMAD.MOV R0, RZ, RZ, -R9 ;  /* 0x000000ffff007224 */ /* 0x004fca00078e0a09 */
[----:B---3--:R-:W-:Y:S02]  /*2b660*/  ISETP.NE.AND P0, PT, R7, R0, PT ;  /* 0x000000000700720c */ /* 0x008fe40003f05270 */
[----:B------:R-:W0:Y:S02]  /*2b670*/  @P2 LDC R0, c[0x0][0xcec] ;  /* 0x00033b00ff002b82 */ /* 0x000e240000000800 */
[----:B------:R-:W-:-:S06]  /*2b680*/  ISETP.GE.OR P1, PT, R14, R31, P0 ;  /* 0x0000001f0e00720c */ /* 0x000fcc0000726670 */
[----:B------:R-:W2:Y:S07]  /*2b690*/  @P2 LDC R7, c[0x0][0xcf0] ;  /* 0x00033c00ff072b82 */ /* 0x000eae0000000800 */
[----:B------:R-:W3:Y:S01]  /*2b6a0*/  @!P1 LDL R27, [R1+0x1f0] ;  /* 0x0001f000011b9983 */ /* 0x000ee20000100800 */
[----:B----4-:R-:W-:Y:S02]  /*2b6b0*/  IMAD.IADD R9, R8, 0x1, R194 ;  /* 0x0000000108097824 */ /* 0x010fe400078e02c2 */
[----:B------:R-:W-:-:S02]  /*2b6c0*/  IMAD.IADD R5, R5, 0x1, R3 ;  /* 0x0000000105057824 */ /* 0x000fc400078e0203 */
[----:B------:R-:W-:Y:S02]  /*2b6d0*/  IMAD.MOV.U32 R15, RZ, RZ, R9 ;  /* 0x000000ffff0f7224 */ /* 0x000fe400078e0009 */
[----:B------:R-:W-:-:S04]  /*2b6e0*/  IMAD.WIDE.U32 R4, R77, UR4, R4 ;  /* 0x000000044d047c25 */ /* 0x000fc8000f8e0004 */
[----:B0-----:R-:W-:-:S05]  /*2b6f0*/  @P2 IMAD.HI.U32 R0, R9, R0, RZ ;  /* 0x0000000009002227 */ /* 0x001fca00078e00ff */
        /* <DEDUP_REMOVED lines=20> */
[----:B------:R-:W3:Y:S04]  /*2b840*/  SHFL.IDX PT, R7, R9, RZ, 0x1c1f ;  /* 0x001c1fff09077589 */ /* 0x000ee800000e0000 */
[----:B---3--:R-:W-:Y:S04]  /*2b850*/  @!P1 ST.E desc[UR46][R6.64], R27 ;  /* 0x0000001b06009985 */ /* 0x008fe8000c10192e */
[----:B------:R-:W2:Y:S04]  /*2b860*/  @!P0 LDL R3, [R1+0x1f4] ;  /* 0x0001f40001038983 */ /* 0x000ea80000100800 */
[----:B------:R-:W-:Y:S04]  /*2b870*/  SHFL.IDX PT, R4, R8, 0x1, 0x1c1f ;  /* 0x003c1f0008047f89 */ /* 0x000fe800000e0000 */
[----:B------:R-:W2:Y:S04]  /*2b880*/  SHFL.IDX PT, R5, R9, 0x1, 0x1c1f ;  /* 0x003c1f0009057f89 */ /* 0x000ea800000e0000 */
[----:B--2---:R0:W-:Y:S02]  /*2b890*/  @!P0 ST.E desc[UR46][R4.64], R3 ;  /* 0x0000000304008985 */ /* 0x0041e4000c10192e */
.L_x_3666:
[----:B------:R-:W2:Y:S01]  /*2b8a0*/  LDL R80, [R1+0x424] ;  /* 0x0004240001507983 */ /* 0x000ea20000100800 */
[----:B------:R-:W3:Y:S01]  /*2b8b0*/  LDC R83, c[0x0][0xce8] ;  /* 0x00033a00ff537b82 */ /* 0x000ee20000000800 */
[----:B------:R-:W-:Y:S02]  /*2b8c0*/  ULDC.64 UR4, c[0x0][0xba0] ;  /* 0x0002e80000047ab9 */ /* 0x000fe40000000a00 */
[----:B0-----:R-:W-:Y:S01]  /*2b8d0*/  IMAD R3, R81, UR4, RZ ;  /* 0x0000000451037c24 */ /* 0x001fe2000f8e02ff */
[----:B------:R0:W5:Y:S04]  /*2b8e0*/  LD.E.128 R4, desc[UR46][R20.64] ;  /* 0x0000002e14047980 */ /* 0x000168000c101d00 */
[----:B------:R-:W4:Y:S01]  /*2b8f0*/  LDC R0, c[0x0][0xbc8] ;  /* 0x0002f200ff007b82 */ /* 0x000f220000000800 */
[----:B------:R-:W5:Y:S04]  /*2b900*/  LD.E.128 R8, desc[UR46][R10.64] ;  /* 0x0000002e0a087980 */ /* 0x000f68000c101d00 */
[----:B------:R-:W5:Y:S04]  /*2b910*/  LD.E.128 R12, desc[UR46][R12.64] ;  /* 0x0000002e0c0c7980 */ /* 0x000f68000c101d00 */
[----:B------:R-:W5:Y:S04]  /*2b920*/  LD.E.128 R24, desc[UR46][R24.64] ;  /* 0x0000002e18187980 */ /* 0x000f68000c101d00 */
[----:B------:R-:W5:Y:S01]  /*2b930*/  LD.E.128 R28, desc[UR46][R28.64] ;  /* 0x0000002e1c1c7980 */ /* 0x000f62000c101d00 */
[----:B---3--:R-:W-:Y:S01]  /*2b940*/  ISETP.NE.AND P1, PT, R83, 0x1, PT ;  /* 0x000000015300780c */ /* 0x008fe20003f25270 */
[----:B------:R-:W-:-:S02]  /*2b950*/  IMAD R3, R76, UR5, R3 ;  /* 0x000000054c037c24 */ /* 0x000fc4000f8e0203 */
[----:B------:R-:W5:Y:S04]  /*2b960*/  LD.E.128 R32, desc[UR46][R32.64] ;  /* 0x0000002e20207980 */ /* 0x000f68000c101d00 */
[----:B------:R-:W5:Y:S04]  /*2b970*/  LD.E.128 R36, desc[UR46][R36.64] ;  /* 0x0000002e24247980 */ /* 0x000f68000c101d00 */
[----:B------:R-:W5:Y:S02]  /*2b980*/  LD.E.128 R40, desc[UR46][R40.64] ;  /* 0x0000002e28287980 */ /* 0x000f64000c101d00 */
[----:B------:R-:W3:Y:S01]  /*2b990*/  @P1 LDC R81, c[0x0][0xcec] ;  /* 0x00033b00ff511b82 */ /* 0x000ee20000000800 */
[----:B0-----:R-:W-:Y:S01]  /*2b9a0*/  IMAD.WIDE.U32 R20, R76, UR4, RZ ;  /* 0x000000044c147c25 */ /* 0x001fe2000f8e00ff */
[----:B------:R-:W-:Y:S01]  /*2b9b0*/  ULDC.64 UR4, c[0x0][0xbe8] ;  /* 0x0002fa0000047ab9 */ /* 0x000fe20000000a00 */
[----:B------:R-:W5:Y:S04]  /*2b9c0*/  LD.E.128 R44, desc[UR46][R44.64] ;  /* 0x0000002e2c2c7980 */ /* 0x000f68000c101d00 */
[----:B------:R-:W5:Y:S01]  /*2b9d0*/  LD.E.128 R48, desc[UR46][R48.64] ;  /* 0x0000002e30307980 */ /* 0x000f62000c101d00 */
[----:B------:R-:W0:Y:S01]  /*2b9e0*/  @P1 LDC R85, c[0x0][0xcf0] ;  /* 0x00033c00ff551b82 */ /* 0x000e220000000800 */
[----:B------:R-:W-:-:S02]  /*2b9f0*/  IMAD.IADD R21, R21, 0x1, R3 ;  /* 0x0000000115157824 */ /* 0x000fc400078e0203 */
[----:B------:R-:W-:Y:S01]  /*2ba00*/  IMAD R79, R79, UR4, RZ ;  /* 0x000000044f4f7c24 */ /* 0x000fe2000f8e02ff */
[----:B------:R-:W5:Y:S01]  /*2ba10*/  LD.E.128 R52, desc[UR46][R52.64] ;  /* 0x0000002e34347980 */ /* 0x000f62000c101d00 */
[----:B------:R-:W-:-:S03]  /*2ba20*/  IMAD.WIDE.U32 R20, R216, UR4, R20 ;  /* 0x00000004d8147c25 */ /* 0x000fc6000f8e0014 */
[----:B------:R-:W5:Y:S01]  /*2ba30*/  LD.E.128 R56, desc[UR46][R56.64] ;  /* 0x0000002e38387980 */ /* 0x000f62000c101d00 */
[----:B------:R-:W-:Y:S01]  /*2ba40*/  IMAD R79, R216, UR5, R79 ;  /* 0x00000005d84f7c24 */ /* 0x000fe2000f8e024f */
[----:B------:R-:W-:Y:S01]  /*2ba50*/  ULDC.64 UR4, c[0x0][0xbf0] ;  /* 0x0002fc0000047ab9 */ /* 0x000fe20000000a00 */
[-C--:B----4-:R-:W-:Y:S01]  /*2ba60*/  ISETP.GE.AND P0, PT, R214, R0.reuse, PT ;  /* 0x00000000d600720c */ /* 0x090fe20003f06270 */
[----:B------:R-:W-:Y:S01]  /*2ba70*/  IMAD R78, R78, UR4, RZ ;  /* 0x000000044e4e7c24 */ /* 0x000fe2000f8e02ff */
[----:B------:R-:W5:Y:S01]  /*2ba80*/  LD.E.128 R60, desc[UR46][R60.64] ;  /* 0x0000002e3c3c7980 */ /* 0x000f62000c101d00 */
[----:B------:R-:W-:Y:S02]  /*2ba90*/  IMAD.IADD R21, R21, 0x1, R79 ;  /* 0x0000000115157824 */ /* 0x000fe400078e024f */
[C---:B------:R-:W-:Y:S01]  /*2baa0*/  IMAD R79, R77.reuse, UR5, R78 ;  /* 0x000000054d4f7c24 */ /* 0x040fe2000f8e024e */
[----:B------:R-:W5:Y:S01]  /*2bab0*/  LD.E.128 R64, desc[UR46][R64.64] ;  /* 0x0000002e40407980 */ /* 0x000f62000c101d00 */
[----:B------:R-:W-:Y:S01]  /*2bac0*/  IMAD.WIDE.U32 R20, R77, UR4, R20 ;  /* 0x000000044d147c25 */ /* 0x000fe2000f8e0014 */
[----:B------:R-:W-:Y:S01]  /*2bad0*/  SEL R77, RZ, 0xffffffff, P0 ;  /* 0xffffffffff4d7807 */ /* 0x000fe20000000000 */
[----:B------:R-:W-:Y:S01]  /*2bae0*/  ULDC.64 UR4, c[0x0][0xbe0] ;  /* 0x0002f80000047ab9 */ /* 0x000fe20000000a00 */
[----:B------:R-:W-:Y:S01]  /*2baf0*/  ISETP.GE.AND P0, PT, R213, R0, PT ;  /* 0x00000000d500720c */ /* 0x000fe20003f06270 */
[----:B------:R-:W-:Y:S01]  /*2bb00*/  IMAD.IADD R21, R21, 0x1, R79 ;  /* 0x0000000115157824 */ /* 0x000fe200078e024f */
[----:B------:R-:W5:Y:S02]  /*2bb10*/  LD.E.128 R68, desc[UR46][R68.64] ;  /* 0x0000002e44447980 */ /* 0x000f64000c101d00 */
[----:B------:R-:W-:-:S02]  /*2bb20*/  SEL R78, RZ, 0xffffffff, P0 ;  /* 0xffffffffff4e7807 */ /* 0x000fc40000000000 */
[----:B------:R-:W-:Y:S01]  /*2bb30*/  ISETP.GE.AND P0, PT, R212, R0, PT ;  /* 0x00000000d400720c */ /* 0x000fe20003f06270 */
[----:B------:R-:W5:Y:S01]  /*2bb40*/  LD.E.128 R72, desc[UR46][R72.64] ;  /* 0x0000002e48487980 */ /* 0x000f62000c101d00 */
[----:B------:R-:W-:Y:S01]  /*2bb50*/  IMAD R87, R22, R83, RZ ;  /* 0x0000005316577224 */ /* 0x000fe200078e02ff */
[----:B------:R-:W-:Y:S01]  /*2bb60*/  BSSY B1, `(.L_x_3667) ;  /* 0x000005a000017945 */ /* 0x000fe20003800000 */
[----:B------:R-:W-:Y:S01]  /*2bb70*/  @!PT LDS RZ, [RZ] ;  /* 0x00000000fffff984 */ /* 0x000fe20000000800 */
[----:B------:R-:W-:Y:S01]  /*2bb80*/  @!PT LDS RZ, [RZ] ;  /* 0x00000000fffff984 */ /* 0x000fe20000000800 */
[----:B------:R-:W-:Y:S01]  /*2bb90*/  @!PT LDS RZ, [RZ] ;  /* 0x00000000fffff984 */ /* 0x000fe20000000800 */
[----:B------:R-:W-:Y:S01]  /*2bba0*/  @!PT LDS RZ, [RZ] ;  /* 0x00000000fffff984 */ /* 0x000fe20000000800 */
[----:B------:R4:W-:Y:S06]  /*2bbb0*/  MEMBAR.ALL.CTA ;  /* 0x0000000000007992 */ /* 0x0009ec0000008000 */
[----:B----4-:R-:W4:Y:S01]  /*2bbc0*/  FENCE.VIEW.ASYNC.S ;  /* 0x00000000000073c6 */ /* 0x010f220000000000 */
[----:B--2---:R-:W-:-:S04]  /*2bbd0*/  IMAD R3, R80, 0x20, R220 ;  /* 0x0000002050037824 */ /* 0x004fc800078e02dc */
[----:B------:R-:W-:Y:S02]  /*2bbe0*/  IMAD.IADD R80, R194, 0x1, R3 ;  /* 0x00000001c2507824 */ /* 0x000fe400078e0203 */
[----:B------:R-:W-:Y:S02]  /*2bbf0*/  IMAD.IADD R194, R220, 0x1, R194 ;  /* 0x00000001dcc27824 */ /* 0x000fe400078e02c2 */
[----:B---3--:R-:W-:-:S04]  /*2bc00*/  @P1 IMAD.HI.U32 R76, R80, R81, RZ ;  /* 0x00000051504c1227 */ /* 0x008fc800078e00ff */
[----:B------:R-:W-:Y:S01]  /*2bc10*/  IMAD.MOV.U32 R3, RZ, RZ, R80 ;  /* 0x000000ffff037224 */ /* 0x000fe200078e0050 */
[----:B0-----:R-:W-:Y:S01]  /*2bc20*/  @P1 SHF.R.U32.HI R3, RZ, R85, R76 ;  /* 0x00000055ff031219 */ /* 0x001fe2000001164c */
[----:B------:R-:W-:Y:S01]  /*2bc30*/  IMAD.SHL.U32 R81, R77, 0x2, RZ ;  /* 0x000000024d517824 */ /* 0x000fe200078e00ff */
[----:B------:R-:W-:-:S03]  /*2bc40*/  ISETP.GE.AND P1, PT, R215, R0, PT ;  /* 0x00000000d700720c */ /* 0x000fc60003f26270 */
[----:B------:R-:W-:Y:S01]  /*2bc50*/  IMAD.MOV R79, RZ, RZ, -R3 ;  /* 0x000000ffff4f7224 */ /* 0x000fe200078e0a03 */
[----:B------:R-:W-:Y:S01]  /*2bc60*/  SEL R76, RZ, 0x1, P1 ;  /* 0x00000001ff4c7807 */ /* 0x000fe20000800000 */
[----:B------:R-:W-:Y:S01]  /*2bc70*/  IMAD.WIDE.U32 R20, R3, UR4, R20 ;  /* 0x0000000403147c25 */ /* 0x000fe2000f8e0014 */
[----:B------:R-:W-:Y:S02]  /*2bc80*/  ISETP.GE.AND P1, PT, R194, R87, PT ;  /* 0x00000057c200720c */ /* 0x000fe40003f26270 */
[----:B------:R-:W-:Y:S01]  /*2bc90*/  LOP3.LUT R76, R81, 0x2, R76, 0xe2, !PT ;  /* 0x00000002514c7812 */ /* 0x000fe200078ee24c */
[----:B------:R-:W-:Y:S01]  /*2bca0*/  IMAD.SHL.U32 R81, R78, 0x4, RZ ;  /* 0x000000044e517824 */ /* 0x000fe200078e00ff */
[----:B------:R-:W-:Y:S01]  /*2bcb0*/  SEL R78, RZ, 0xffffffff, P0 ;  /* 0xffffffffff4e7807 */ /* 0x000fe20000000000 */
[----:B------:R-:W-:Y:S01]  /*2bcc0*/  IMAD R77, R83, R79, R80 ;  /* 0x0000004f534d7224 */ /* 0x000fe200078e0250 */
[----:B------:R-:W-:Y:S02]  /*2bcd0*/  SHF.R.S32.HI R79, RZ, 0x1f, R3 ;  /* 0x0000001fff4f7819 */ /* 0x000fe40000011403 */
[----:B------:R-:W-:-:S02]  /*2bce0*/  ISETP.GE.AND P0, PT, R211, R0, PT ;  /* 0x00000000d300720c */ /* 0x000fc40003f06270 */
[----:B------:R-:W-:Y:S01]  /*2bcf0*/  LOP3.LUT R76, R81, 0x4, R76, 0xe2, !PT ;  /* 0x00000004514c7812 */ /* 0x000fe200078ee24c */
[----:B------:R-:W-:Y:S01]  /*2bd00*/  IMAD.SHL.U32 R81, R78, 0x8, RZ ;  /* 0x000000084e517824 */ /* 0x000fe200078e00ff */
[----:B------:R-:W-:Y:S01]  /*2bd10*/  SEL R78, RZ, 0xffffffff, P0 ;  /* 0xffffffffff4e7807 */ /* 0x000fe20000000000 */
[----:B------:R-:W-:Y:S01]  /*2bd20*/  IMAD R80, R79, UR4, RZ ;  /* 0x000000044f507c24 */ /* 0x000fe2000f8e02ff */
[-C--:B------:R-:W-:Y:S02]  /*2bd30*/  ISETP.GE.AND P0, PT, R210, R0.reuse, PT ;  /* 0x00000000d200720c */ /* 0x080fe40003f06270 */
[----:B------:R-:W-:Y:S01]  /*2bd40*/  LOP3.LUT R76, R81, 0x8, R76, 0xe2, !PT ;  /* 0x00000008514c7812 */ /* 0x000fe200078ee24c */
[----:B------:R-:W-:Y:S01]  /*2bd50*/  IMAD R79, R3, UR5, R80 ;  /* 0x00000005034f7c24 */ /* 0x000fe2000f8e0250 */
[----:B------:R-:W-:Y:S01]  /*2bd60*/  SEL R3, RZ, 0xffffffff, P0 ;  /* 0xffffffffff037807 */ /* 0x000fe20000000000 */
[----:B------:R-:W-:Y:S01]  /*2bd70*/  IMAD.SHL.U32 R81, R78, 0x10, RZ ;  /* 0x000000104e517824 */ /* 0x000fe200078e00ff */
[----:B------:R-:W-:Y:S01]  /*2bd80*/  SHF.R.S32.HI R78, RZ, 0x1f, R77 ;  /* 0x0000001fff4e7819 */ /* 0x000fe2000001144d */
[----:B------:R-:W-:Y:S01]  /*2bd90*/  ULDC.64 UR4, c[0x0][0xbd8] ;  /* 0x0002f60000047ab9 */ /* 0x000fe20000000a00 */
[----:B------:R-:W-:Y:S01]  /*2bda0*/  ISETP.GE.AND P0, PT, R218, R0, PT ;  /* 0x00000000da00720c */ /* 0x000fe20003f06270 */
[----:B------:R-:W-:Y:S01]  /*2bdb0*/  IMAD.SHL.U32 R3, R3, 0x20, RZ ;  /* 0x0000002003037824 */ /* 0x000fe200078e00ff */
[----:B------:R-:W-:Y:S01]  /*2bdc0*/  LOP3.LUT R76, R81, 0x10, R76, 0xe2, !PT ;  /* 0x00000010514c7812 */ /* 0x000fe200078ee24c */
[----:B------:R-:W-:-:S02]  /*2bdd0*/  IMAD.IADD R21, R21, 0x1, R79 ;  /* 0x0000000115157824 */ /* 0x000fc400078e024f */
[----:B------:R-:W-:Y:S01]  /*2bde0*/  IMAD R78, R78, UR4, RZ ;  /* 0x000000044e4e7c24 */ /* 0x000fe2000f8e02ff */
[----:B------:R-:W-:Y:S01]  /*2bdf0*/  LOP3.LUT R76, R3, 0x20, R76, 0xe2, !PT ;  /* 0x00000020034c7812 */ /* 0x000fe200078ee24c */
[----:B------:R-:W-:Y:S01]  /*2be00*/  IMAD.WIDE.U32 R20, R77, UR4, R20 ;  /* 0x000000044d147c25 */ /* 0x000fe2000f8e0014 */
[----:B------:R-:W-:Y:S02]  /*2be10*/  SEL R3, RZ, 0x40, P0 ;  /* 0x00000040ff037807 */ /* 0x000fe40000000000 */
[----:B------:R-:W-:Y:S01]  /*2be20*/  ISETP.GE.AND P0, PT, R217, R0, PT ;  /* 0x00000000d900720c */ /* 0x000fe20003f06270 */
[----:B------:R-:W-:Y:S01]  /*2be30*/  IMAD R79, R77, UR5, R78 ;  /* 0x000000054d4f7c24 */ /* 0x000fe2000f8e024e */
[----:B------:R-:W-:Y:S01]  /*2be40*/  LOP3.LUT R22, R76, R3, RZ, 0xfc, !PT ;  /* 0x000000034c167212 */ /* 0x000fe200078efcff */
[----:B------:R-:W-:Y:S01]  /*2be50*/  VIADD R3, R2, 0x38820 ;  /* 0x0003882002037836 */ /* 0x000fe20000000000 */
[----:B------:R-:W-:Y:S01]  /*2be60*/  ULDC.64 UR4, c[0x0][0xb80] ;  /* 0x0002e00000047ab9 */ /* 0x000fe20000000a00 */
[----:B------:R-:W-:Y:S01]  /*2be70*/  IMAD.IADD R77, R21, 0x1, R79 ;  /* 0x00000001154d7824 */ /* 0x000fe200078e024f */
[----:B------:R-:W-:-:S02]  /*2be80*/  LEA R84, P2, R20, UR4, 0x1 ;  /* 0x0000000414547c11 */ /* 0x000fc4000f8408ff */
[----:B------:R-:W-:Y:S02]  /*2be90*/  PRMT R3, RZ, 0x654, R3 ;  /* 0x00000654ff037816 */ /* 0x000fe40000000003 */
[----:B------:R-:W-:Y:S02]  /*2bea0*/  SEL R21, RZ, 0x80, P0 ;  /* 0x00000080ff157807 */ /* 0x000fe40000000000 */
[----:B------:R-:W-:Y:S01]  /*2beb0*/  LEA.HI.X R85, R20, UR5, R77, 0x1, P2 ;  /* 0x0000000514557c11 */ /* 0x000fe200090f0c4d */
[----:B----4-:R0:W-:Y:S01]  /*2bec0*/  SYNCS.ARRIVE.TRANS64.RED.A1T0 RZ, [R3+URZ], RZ ;  /* 0x000000ff03ff79a7 */ /* 0x0101e2000810043f */
[----:B------:R2:W3:Y:S01]  /*2bed0*/  SHFL.IDX PT, R20, R84, RZ, 0x181f ;  /* 0x00181fff54147589 */ /* 0x0004e200000e0000 */
[----:B0-----:R-:W-:-:S03]  /*2bee0*/  LOP3.LUT R3, R22, R21, RZ, 0xfc, !PT ;  /* 0x0000001516037212 */ /* 0x001fc600078efcff */
[----:B------:R2:W0:Y:S01]  /*2bef0*/  SHFL.IDX PT, R21, R85, RZ, 0x181f ;  /* 0x00181fff55157589 */ /* 0x00042200000e0000 */
[----:B------:R-:W-:Y:S05]  /*2bf00*/  @P1 BRA `(.L_x_3668) ;  /* 0x00000000007c1947 */ /* 0x000fea0003800000 */
[-C--:B------:R-:W-:Y:S02]  /*2bf10*/  ISETP.GE.AND P1, PT, R214, R0.reuse, PT ;  /* 0x00000000d600720c */ /* 0x080fe40003f26270 */
[-C--:B------:R-:W-:Y:S02]  /*2bf20*/  ISETP.GE.AND P0, PT, R215, R0.reuse, PT ;  /* 0x00000000d700720c */ /* 0x080fe40003f06270 */
[-C--:B------:R-:W-:Y:S02]  /*2bf30*/  ISETP.GE.AND P5, PT, R213, R0.reuse, PT ;  /* 0x00000000d500720c */ /* 0x080fe40003fa6270 */
[----:B------:R-:W-:-:S07]  /*2bf40*/  ISETP.GE.AND P3, PT, R212, R0, PT ;  /* 0x00000000d400720c */ /* 0x000fce0003f66270 */
[C---:B---3--:R-:W-:Y:S02]  /*2bf50*/  @!P1 LEA R76, P2, R214.reuse, R20, 0x1 ;  /* 0x00000014d64c9211 */ /* 0x048fe400078408ff */
[----:B0-----:R-:W-:Y:S02]  /*2bf60*/  @!P0 IMAD.WIDE R78, R215, 0x2, R20 ;  /* 0x00000002d74e8825 */ /* 0x001fe400078e0214 */
[----:B------:R-:W-:Y:S02]  /*2bf70*/  @!P1 LEA.HI.X R77, R214, R21, R228, 0x1, P2 ;  /* 0x00000015d64d9211 */ /* 0x000fe400010f0ce4 */
[----:B------:R-:W-:Y:S01]  /*2bf80*/  ISETP.GE.AND P2, PT, R211, R0, PT ;  /* 0x00000000d300720c */ /* 0x000fe20003f46270 */
        /* <DEDUP_REMOVED lines=13> */
[-C--:B---3--:R-:W-:Y:S02]  /*2c060*/  @P0 LEA R12, P3, R218, R20.reuse, 0x1 ;  /* 0x00000014da0c0211 */ /* 0x088fe400078608ff */
        /* <DEDUP_REMOVED lines=9> */
.L_x_3668:
[----:B------:R-:W-:Y:S05]  /*2c100*/  BSYNC B1 ;  /* 0x0000000000017941 */ /* 0x000fea0003800000 */
.L_x_3667:
[----:B----45:R-:W-:Y:S01]  /*2c110*/  VIADD R4, R194, 0x20 ;  /* 0x00000020c2047836 */ /* 0x030fe20000000000 */
[----:B------:R4:W0:Y:S04]  /*2c120*/  SHFL.IDX PT, R7, R85, 0x1, 0x181f ;  /* 0x00381f0055077f89 */ /* 0x00082800000e0000 */
[----:B------:R-:W-:Y:S01]  /*2c130*/  ISETP.GE.AND P0, PT, R4, R87, PT ;  /* 0x000000570400720c */ /* 0x000fe20003f06270 */
[----:B------:R4:W0:-:S12]  /*2c140*/  SHFL.IDX PT, R6, R84, 0x1, 0x181f ;  /* 0x00381f0054067f89 */ /* 0x00081800000e0000 */
[----:B----4-:R-:W-:Y:S05]  /*2c150*/  @P0 BRA `(.L_x_3669) ;  /* 0x0000000c00dc0947 */ /* 0x010fea0003800000 */
[-C--:B------:R-:W-:Y:S02]  /*2c160*/  ISETP.GE.AND P5, PT, R214, R0.reuse, PT ;  /* 0x00000000d600720c */ /* 0x080fe40003fa6270 */
[-C--:B------:R-:W-:Y:S02]  /*2c170*/  ISETP.GE.AND P6, PT, R215, R0.reuse, PT ;  /* 0x00000000d700720c */ /* 0x080fe40003fc6270 */
[-C--:B------:R-:W-:Y:S02]  /*2c180*/  ISETP.GE.AND P3, PT, R213, R0.reuse, PT ;  /* 0x00000000d500720c */ /* 0x080fe40003f66270 */
[-C--:B------:R-:W-:Y:S02]  /*2c190*/  ISETP.GE.AND P2, PT, R212, R0.reuse, PT ;  /* 0x00000000d400720c */ /* 0x080fe40003f46270 */
[-C--:B------:R-:W-:Y:S02]  /*2c1a0*/  ISETP.GE.AND P1, PT, R211, R0.reuse, PT ;  /* 0x00000000d300720c */ /* 0x080fe40003f26270 */
[----:B------:R-:W-:-:S03]  /*2c1b0*/  ISETP.GE.AND P0, PT, R210, R0, PT ;  /* 0x00000000d200720c */ /* 0x000fc60003f06270 */
[CC--:B0-----:R-:W-:Y:S02]  /*2c1c0*/  @!P5 LEA R12, P4, R214.reuse, R6.reuse, 0x1 ;  /* 0x00000006d60cd211 */ /* 0x0c1fe400078808ff */
[----:B------:R-:W-:Y:S02]  /*2c1d0*/  @!P6 IMAD.WIDE R4, R215, 0x2, R6 ;  /* 0x00000002d704e825 */ /* 0x000fe400078e0206 */
[----:B------:R-:W-:Y:S02]  /*2c1e0*/  @!P5 LEA.HI.X R13, R214, R7, R228, 0x1, P4 ;  /* 0x00000007d60dd211 */ /* 0x000fe400020f0ce4 */
[----:B------:R-:W-:Y:S01]  /*2c1f0*/  LOP3.LUT P4, RZ, R22, 0x40, RZ, 0xc0, !PT ;  /* 0x0000004016ff7812 */ /* 0x000fe2000788c0ff */
[----:B------:R0:W-:Y:S01]  /*2c200*/  @!P6 ST.E.128 desc[UR46][R4.64], R8 ;  /* 0x000000080400e985 */ /* 0x0001e2000c101d2e */
[----:B------:R-:W-:-:S03]  /*2c210*/  @!P3 LEA R14, P6, R213, R6, 0x1 ;  /* 0x00000006d50eb211 */ /* 0x000fc600078c08ff */
[----:B------:R4:W-:Y:S01]  /*2c220*/  @!P5 ST.E.128 desc[UR46][R12.64], R24 ;  /* 0x000000180c00d985 */ /* 0x0009e2000c101d2e */
[-C--:B------:R-:W-:Y:S02]  /*2c230*/  @!P3 LEA.HI.X R15, R213, R7.reuse, R227, 0x1, P6 ;  /* 0x00000007d50fb211 */ /* 0x080fe400030f0ce3 */
[-C--:B---3--:R-:W-:Y:S02]  /*2c240*/  @!P2 LEA R20, P5, R212, R6.reuse, 0x1 ;  /* 0x00000006d414a211 */ /* 0x088fe400078a08ff */
[CC--:B------:R-:W-:Y:S01]  /*2c250*/  @!P1 LEA R28, P6, R211.reuse, R6.reuse, 0x1 ;  /* 0x00000006d31c9211 */ /* 0x0c0fe200078c08ff */
        /* <DEDUP_REMOVED lines=17> */
.L_x_3664:
[----:B------:R-:W-:Y:S01]  /*2c370*/  ULDC.64 UR4, c[0x0][0xd00] ;  /* 0x0003400000047ab9 */ /* 0x000fe20000000a00 */
[----:B------:R-:W0:Y:S01]  /*2c380*/  LDC.64 R4, c[0x0][0xd00] ;  /* 0x00034000ff047b82 */ /* 0x000e220000000a00 */
[----:B------:R-:W-:Y:S01]  /*2c390*/  ISETP.NE.U32.AND P0, PT, RZ, UR4, PT ;  /* 0x00000004ff007c0c */ /* 0x000fe2000bf05070 */
[----:B------:R-:W-:-:S03]  /*2c3a0*/  IMAD.MOV.U32 R3, RZ, RZ, RZ ;  /* 0x000000ffff037224 */ /* 0x000fc600078e00ff */
[----:B------:R-:W-:Y:S01]  /*2c3b0*/  ISETP.NE.AND.EX P0, PT, RZ, UR5, PT, P0 ;  /* 0x00000005ff007c0c */ /* 0x000fe2000bf05300 */
[----:B------:R-:W-:Y:S02]  /*2c3c0*/  ULDC.64 UR4, c[0x0][0xd08] ;  /* 0x0003420000047ab9 */ /* 0x000fe40000000a00 */
[----:B------:R-:W-:Y:S01]  /*2c3d0*/  ISETP.NE.U32.AND P1, PT, RZ, UR4, PT ;  /* 0x00000004ff007c0c */ /* 0x000fe2000bf25070 */
[----:B------:R-:W1:Y:S03]  /*2c3e0*/  LDC R25, c[0x0][0xce8] ;  /* 0x00033a00ff197b82 */ /* 0x000e660000000800 */
[----:B------:R-:W-:Y:S01]  /*2c3f0*/  ISETP.NE.AND.EX P1, PT, RZ, UR5, PT, P1 ;  /* 0x00000005ff007c0c */ /* 0x000fe2000bf25310 */
[----:B0-----:R-:W-:-:S12]  /*2c400*/  IMAD.WIDE R4, R219, 0x4, R4 ;  /* 0x00000004db047825 */ /* 0x001fd800078e0204 */
[----:B------:R-:W0:Y:S01]  /*2c410*/  @P1 LDC.64 R6, c[0x0][0xd08] ;  /* 0x00034200ff061b82 */ /* 0x000e220000000a00 */
[----:B------:R-:W-:Y:S02]  /*2c420*/  ULDC UR4, c[0x0][0xb88] ;  /* 0x0002e20000047ab9 */ /* 0x000fe40000000800 */
[----:B------:R-:W-:Y:S01]  /*2c430*/  IMAD.U32 R0, RZ, RZ, UR4 ;  /* 0x00000004ff007e24 */ /* 0x000fe2000f8e00ff */
[----:B------:R0:W5:Y:S02]  /*2c440*/  @P0 LDG.E R3, desc[UR46][R4.64] ;  /* 0x0000002e04030981 */ /* 0x000164000c1e1900 */
[----:B0-----:R-:W-:-:S05]  /*2c450*/  @P1 IMAD.WIDE R6, R219, 0x4, R6 ;  /* 0x00000004db061825 */ /* 0x001fca00078e0206 */
[----:B------:R0:W5:Y:S01]  /*2c460*/  @P1 LDG.E R0, desc[UR46][R6.64] ;  /* 0x0000002e06001981 */ /* 0x000162000c1e1900 */
[----:B------:R-:W-:Y:S02]  /*2c470*/  ISETP.GE.AND P2, PT, R229, 0x40, PT ;  /* 0x00000040e500780c */ /* 0x000fe40003f46270 */
[----:B------:R-:W-:Y:S01]  /*2c480*/  SHF.R.S32.HI R8, RZ, 0x1f, R219 ;  /* 0x0000001fff087819 */ /* 0x000fe200000114db */
[----:B-1----:R-:W-:Y:S10]  /*2c490*/  @P1 BRA `(.L_x_3670) ;  /* 0x0000000000101947 */ /* 0x002ff40003800000 */
[----:B------:R-:W-:Y:S05]  /*2c4a0*/  @!P0 BRA `(.L_x_3670) ;  /* 0x00000000000c8947 */ /* 0x000fea0003800000 */
[----:B0-----:R-:W2:Y:S04]  /*2c4b0*/  LDG.E R7, desc[UR46][R4.64] ;  /* 0x0000002e04077981 */ /* 0x001ea8000c1e1900 */
[----:B-----5:R-:W2:Y:S02]  /*2c4c0*/  LDG.E R0, desc[UR46][R4.64+0x4] ;  /* 0x0000042e04007981 */ /* 0x020ea4000c1e1900 */
[----:B--2---:R-:W-:-:S07]  /*2c4d0*/  IMAD.IADD R0, R0, 0x1, -R7 ;  /* 0x0000000100007824 */ /* 0x004fce00078e0a07 */
.L_x_3670:
[----:B------:R-:W-:Y:S01]  /*2c4e0*/  BSSY B1, `(.L_x_3671) ;  /* 0x000002d000017945 */ /* 0x000fe20003800000 */
[----:B------:R-:W-:Y:S02]  /*2c4f0*/  SHF.R.S32.HI R12, RZ, 0x1f, R216 ;  /* 0x0000001fff0c7819 */ /* 0x000fe400000114d8 */
[----:B------:R-:W-:Y:S02]  /*2c500*/  SEL R13, R219, RZ, !P0 ;  /* 0x000000ffdb0d7207 */ /* 0x000fe40004000000 */
[----:B------:R-:W-:Y:S02]  /*2c510*/  SEL R14, R8, RZ, !P0 ;  /* 0x000000ff080e7207 */ /* 0x000fe40004000000 */
[----:B-----5:R-:W-:Y:S01]  /*2c520*/  SHF.R.S32.HI R10, RZ, 0x1f, R3 ;  /* 0x0000001fff0a7819 */ /* 0x020fe20000011403 */
[----:B------:R-:W-:Y:S06]  /*2c530*/  @P2 BRA `(.L_x_3672) ;  /* 0x00000000009c2947 */ /* 0x000fec0003800000 */
[----:B------:R-:W1:Y:S01]  /*2c540*/  S2R R5, SR_TID.X ;  /* 0x0000000000057919 */ /* 0x000e620000002100 */
[----:B------:R-:W5:Y:S02]  /*2c550*/  LDC R11, c[0x0][0xce8] ;  /* 0x00033a00ff0b7b82 */ /* 0x000f640000000800 */
[----:B-----5:R-:W-:Y:S01]  /*2c560*/  IMAD R4, R0, R11, RZ ;  /* 0x0000000b00047224 */ /* 0x020fe200078e02ff */
[----:B-1----:R-:W-:-:S04]  /*2c570*/  IADD3 R8, R194, -0x80, R5 ;  /* 0xffffff80c2087810 */ /* 0x002fc80007ffe005 */
[----:B------:R-:W-:-:S13]  /*2c580*/  ISETP.GE.AND P0, PT, R8, R4, PT ;  /* 0x000000040800720c */ /* 0x000fda0003f06270 */
[----:B------:R-:W-:Y:S05]  /*2c590*/  @P0 BRA `(.L_x_3672) ;  /* 0x0000000000840947 */ /* 0x000fea0003800000 */
[----:B------:R-:W-:Y:S01]  /*2c5a0*/  ISETP.NE.AND P0, PT, R11, 0x1, PT ;  /* 0x000000010b00780c */ /* 0x000fe20003f05270 */
[----:B------:R-:W-:Y:S01]  /*2c5b0*/  ULDC.64 UR4, c[0x0][0xc90] ;  /* 0x0003240000047ab9 */ /* 0x000fe20000000a00 */
[----:B------:R-:W-:Y:S02]  /*2c5c0*/  IMAD.MOV.U32 R4, RZ, RZ, R3 ;  /* 0x000000ffff047224 */ /* 0x000fe400078e0003 */
[----:B------:R-:W-:Y:S02]  /*2c5d0*/  IMAD R9, R12, UR4, RZ ;  /* 0x000000040c097c24 */ /* 0x000fe4000f8e02ff */
[----:B------:R-:W-:Y:S02]  /*2c5e0*/  IMAD.MOV.U32 R5, RZ, RZ, R10 ;  /* 0x000000ffff057224 */ /* 0x000fe400078e000a */
[----:B0-----:R-:W-:Y:S02]  /*2c5f0*/  IMAD.MOV.U32 R7, RZ, RZ, R8 ;  /* 0x000000ffff077224 */ /* 0x001fe400078e0008 */
[----:B------:R-:W-:-:S03]  /*2c600*/  IMAD.WIDE.U32 R4, R216, UR4, R4 ;  /* 0x00000004d8047c25 */ /* 0x000fc6000f8e0004 */
[----:B----4-:R-:W0:Y:S01]  /*2c610*/  @P0 LDC R15, c[0x0][0xcec] ;  /* 0x00033b00ff0f0b82 */ /* 0x010e220000000800 */
[----:B------:R-:W-:Y:S01]  /*2c620*/  IMAD R9, R216, UR5, R9 ;  /* 0x00000005d8097c24 */ /* 0x000fe2000f8e0209 */
[----:B------:R-:W-:-:S03]  /*2c630*/  ULDC.64 UR4, c[0x0][0xc98] ;  /* 0x0003260000047ab9 */ /* 0x000fc60000000a00 */
[----:B------:R-:W-:-:S03]  /*2c640*/  IMAD.IADD R5, R5, 0x1, R9 ;  /* 0x0000000105057824 */ /* 0x000fc600078e0209 */
[----:B------:R-:W1:Y:S01]  /*2c650*/  @P0 LDC R21, c[0x0][0xcf0] ;  /* 0x00033c00ff150b82 */ /* 0x000e620000000800 */
[----:B------:R-:W-:-:S04]  /*2c660*/  IMAD.WIDE.U32 R4, R13, UR4, R4 ;  /* 0x000000040d047c25 */ /* 0x000fc8000f8e0004 */
[----:B0-----:R-:W-:-:S05]  /*2c670*/  @P0 IMAD.HI.U32 R6, R8, R15, RZ ;  /* 0x0000000f08060227 */ /* 0x001fca00078e00ff */
[----:B-1----:R-:W-:Y:S01]  /*2c680*/  @P0 SHF.R.U32.HI R7, RZ, R21, R6 ;  /* 0x00000015ff070219 */ /* 0x002fe20000011606 */
[----:B------:R-:W-:-:S03]  /*2c690*/  IMAD R6, R14, UR4, RZ ;  /* 0x000000040e067c24 */ /* 0x000fc6000f8e02ff */
[----:B------:R-:W-:Y:S01]  /*2c6a0*/  IADD3 R4, P0, R7, R4, RZ ;  /* 0x0000000407047210 */ /* 0x000fe20007f1e0ff */
[----:B------:R-:W-:-:S04]  /*2c6b0*/  IMAD.MOV R9, RZ, RZ, -R7 ;  /* 0x000000ffff097224 */ /* 0x000fc800078e0a07 */
[----:B------:R-:W-:Y:S01]  /*2c6c0*/  IMAD R9, R11, R9, R8 ;  /* 0x000000090b097224 */ /* 0x000fe200078e0208 */
[----:B------:R-:W-:Y:S01]  /*2c6d0*/  SHF.R.S32.HI R11, RZ, 0x1f, R7 ;  /* 0x0000001fff0b7819 */ /* 0x000fe20000011407 */
        /* <DEDUP_REMOVED lines=13> */
.L_x_3672:
[----:B------:R-:W-:Y:S05]  /*2c7b0*/  BSYNC B1 ;  /* 0x0000000000017941 */ /* 0x000fea0003800000 */
.L_x_3671:
[----:B01----:R-:W5:Y:S01]  /*2c7c0*/  LDL R7, [R1+0x424] ;  /* 0x0004240001077983 */ /* 0x003f620000100800 */
[----:B------:R-:W-:Y:S01]  /*2c7d0*/  ISETP.NE.AND P0, PT, R25, 0x1, PT ;  /* 0x000000011900780c */ /* 0x000fe20003f05270 */
[----:B------:R-:W0:Y:S01]  /*2c7e0*/  LDC R21, c[0x0][0xbc8] ;  /* 0x0002f200ff157b82 */ /* 0x000e220000000800 */
[----:B------:R-:W-:Y:S01]  /*2c7f0*/  ULDC.64 UR4, c[0x0][0xba0] ;  /* 0x0002e80000047ab9 */ /* 0x000fe20000000a00 */
[----:B------:R-:W-:Y:S01]  /*2c800*/  IMAD R27, R0, R25, RZ ;  /* 0x00000019001b7224 */ /* 0x000fe200078e02ff */
[----:B------:R-:W-:Y:S01]  /*2c810*/  BSSY B1, `(.L_x_3673) ;  /* 0x0000067000017945 */ /* 0x000fe20003800000 */
[----:B------:R-:W-:Y:S02]  /*2c820*/  IMAD R6, R10, UR4, RZ ;  /* 0x000000040a067c24 */ /* 0x000fe4000f8e02ff */
[----:B------:R-:W-:-:S04]  /*2c830*/  IMAD.WIDE.U32 R4, R3, UR4, RZ ;  /* 0x0000000403047c25 */ /* 0x000fc8000f8e00ff */
[----:B------:R-:W-:Y:S01]  /*2c840*/  IMAD R3, R3, UR5, R6 ;  /* 0x0000000503037c24 */ /* 0x000fe2000f8e0206 */
[----:B------:R-:W-:Y:S01]  /*2c850*/  ULDC.64 UR4, c[0x0][0xbe8] ;  /* 0x0002fa0000047ab9 */ /* 0x000fe20000000a00 */
[----:B------:R-:W1:Y:S02]  /*2c860*/  @P0 LDC R9, c[0x0][0xcec] ;  /* 0x00033b00ff090b82 */ /* 0x000e640000000800 */
[----:B------:R-:W-:Y:S02]  /*2c870*/  IMAD.IADD R5, R5, 0x1, R3 ;  /* 0x0000000105057824 */ /* 0x000fe400078e0203 */
[----:B------:R-:W-:Y:S02]  /*2c880*/  IMAD R3, R12, UR4, RZ ;  /* 0x000000040c037c24 */ /* 0x000fe4000f8e02ff */
[C---:B------:R-:W-:Y:S02]  /*2c890*/  IMAD.WIDE.U32 R4, R216.reuse, UR4, R4 ;  /* 0x00000004d8047c25 */ /* 0x040fe4000f8e0004 */
[----:B------:R-:W2:Y:S02]  /*2c8a0*/  @P0 LDC R11, c[0x0][0xcf0] ;  /* 0x00033c00ff0b0b82 */ /* 0x000ea40000000800 */
[----:B------:R-:W-:Y:S01]  /*2c8b0*/  IMAD R3, R216, UR5, R3 ;  /* 0x00000005d8037c24 */ /* 0x000fe2000f8e0203 */
[----:B------:R-:W-:Y:S01]  /*2c8c0*/  ULDC.64 UR4, c[0x0][0xbf0] ;  /* 0x0002fc0000047ab9 */ /* 0x000fe20000000a00 */
[----:B0-----:R-:W-:-:S02]  /*2c8d0*/  ISETP.GE.AND P1, PT, R214, R21, PT ;  /* 0x00000015d600720c */ /* 0x001fc40003f26270 */
[----:B------:R-:W-:Y:S01]  /*2c8e0*/  IMAD.IADD R5, R5, 0x1, R3 ;  /* 0x0000000105057824 */ /* 0x000fe200078e0203 */
[-C--:B------:R-:W-:Y:S01]  /*2c8f0*/  ISETP.GE.AND P2, PT, R215, R21.reuse, PT ;  /* 0x00000015d700720c */ /* 0x080fe20003f46270 */
[----:B------:R-:W-:Y:S01]  /*2c900*/  IMAD R3, R14, UR4, RZ ;  /* 0x000000040e037c24 */ /* 0x000fe2000f8e02ff */
[----:B------:R-:W-:Y:S01]  /*2c910*/  SEL R10, RZ, 0xffffffff, P1 ;  /* 0xffffffffff0a7807 */ /* 0x000fe20000800000 */
[----:B------:R-:W-:Y:S01]  /*2c920*/  IMAD.WIDE.U32 R4, R13, UR4, R4 ;  /* 0x000000040d047c25 */ /* 0x000fe2000f8e0004 */
[----:B------:R-:W-:-:S03]  /*2c930*/  ISETP.GE.AND P1, PT, R212, R21, PT ;  /* 0x00000015d400720c */ /* 0x000fc60003f26270 */
[----:B------:R-:W-:Y:S01]  /*2c940*/  IMAD R3, R13, UR5, R3 ;  /* 0x000000050d037c24 */ /* 0x000fe2000f8e0203 */
[----:B------:R-:W-:Y:S01]  /*2c950*/  ULDC.64 UR4, c[0x0][0xbe0] ;  /* 0x0002f80000047ab9 */ /* 0x000fe20000000a00 */
[----:B------:R-:W-:Y:S02]  /*2c960*/  IMAD.SHL.U32 R10, R10, 0x2, RZ ;  /* 0x000000020a0a7824 */ /* 0x000fe400078e00ff */
[----:B------:R-:W-:Y:S02]  /*2c970*/  IMAD.IADD R5, R5, 0x1, R3 ;  /* 0x0000000105057824 */ /* 0x000fe400078e0203 */
[----:B-----5:R-:W-:-:S04]  /*2c980*/  IMAD R7, R7, 0x20, R220 ;  /* 0x0000002007077824 */ /* 0x020fc800078e02dc */
[----:B------:R-:W-:Y:S01]  /*2c990*/  IMAD.IADD R8, R194, 0x1, R7 ;  /* 0x00000001c2087824 */ /* 0x000fe200078e0207 */
[----:B------:R-:W-:Y:S02]  /*2c9a0*/  SEL R7, RZ, 0x1, P2 ;  /* 0x00000001ff077807 */ /* 0x000fe40001000000 */
[----:B------:R-:W-:Y:S01]  /*2c9b0*/  ISETP.GE.AND P2, PT, R213, R21, PT ;  /* 0x00000015d500720c */ /* 0x000fe20003f46270 */
[----:B-1----:R-:W-:Y:S01]  /*2c9c0*/  @P0 IMAD.HI.U32 R6, R8, R9, RZ ;  /* 0x0000000908060227 */ /* 0x002fe200078e00ff */
[----:B------:R-:W-:Y:S02]  /*2c9d0*/  LOP3.LUT R9, R10, 0x2, R7, 0xe2, !PT ;  /* 0x000000020a097812 */ /* 0x000fe400078ee207 */
[----:B------:R-:W-:Y:S01]  /*2c9e0*/  SEL R10, RZ, 0xffffffff, P2 ;  /* 0xffffffffff0a7807 */ /* 0x000fe20001000000 */
[----:B------:R-:W-:Y:S01]  /*2c9f0*/  IMAD.MOV.U32 R3, RZ, RZ, R8 ;  /* 0x000000ffff037224 */ /* 0x000fe200078e0008 */
[----:B--2---:R-:W-:Y:S02]  /*2ca00*/  @P0 SHF.R.U32.HI R3, RZ, R11, R6 ;  /* 0x0000000bff030219 */ /* 0x004fe40000011606 */
[----:B------:R-:W-:Y:S01]  /*2ca10*/  SEL R11, RZ, 0xffffffff, P1 ;  /* 0xffffffffff0b7807 */ /* 0x000fe20000800000 */
[----:B------:R-:W-:Y:S01]  /*2ca20*/  IMAD.SHL.U32 R10, R10, 0x4, RZ ;  /* 0x000000040a0a7824 */ /* 0x000fe200078e00ff */
[--C-:B------:R-:W-:Y:S01]  /*2ca30*/  SHF.R.S32.HI R6, RZ, 0x1f, R3.reuse ;  /* 0x0000001fff067819 */ /* 0x100fe20000011403 */
[----:B------:R-:W-:Y:S01]  /*2ca40*/  IMAD.MOV R7, RZ, RZ, -R3 ;  /* 0x000000ffff077224 */ /* 0x000fe200078e0a03 */
[-C--:B------:R-:W-:Y:S01]  /*2ca50*/  ISETP.GE.AND P0, PT, R211, R21.reuse, PT ;  /* 0x00000015d300720c */ /* 0x080fe20003f06270 */
[----:B------:R-:W-:Y:S01]  /*2ca60*/  IMAD.SHL.U32 R11, R11, 0x8, RZ ;  /* 0x000000080b0b7824 */ /* 0x000fe200078e00ff */
[----:B------:R-:W-:Y:S01]  /*2ca70*/  LOP3.LUT R0, R10, 0x4, R9, 0xe2, !PT ;  /* 0x000000040a007812 */ /* 0x000fe200078ee209 */
[----:B------:R-:W-:Y:S01]  /*2ca80*/  IMAD R6, R6, UR4, RZ ;  /* 0x0000000406067c24 */ /* 0x000fe2000f8e02ff */
[----:B------:R-:W-:Y:S01]  /*2ca90*/  ISETP.GE.AND P2, PT, R217, R21, PT ;  /* 0x00000015d900720c */ /* 0x000fe20003f46270 */
[----:B------:R-:W-:-:S02]  /*2caa0*/  IMAD R7, R25, R7, R8 ;  /* 0x0000000719077224 */ /* 0x000fc400078e0208 */
[C---:B------:R-:W-:Y:S01]  /*2cab0*/  IMAD R9, R3.reuse, UR5, R6 ;  /* 0x0000000503097c24 */ /* 0x040fe2000f8e0206 */
[----:B------:R-:W-:Y:S01]  /*2cac0*/  SEL R6, RZ, 0xffffffff, P0 ;  /* 0xffffffffff067807 */ /* 0x000fe20000000000 */
[----:B------:R-:W-:Y:S01]  /*2cad0*/  IMAD.WIDE.U32 R4, R3, UR4, R4 ;  /* 0x0000000403047c25 */ /* 0x000fe2000f8e0004 */
[----:B------:R-:W-:Y:S01]  /*2cae0*/  LOP3.LUT R3, R11, 0x8, R0, 0xe2, !PT ;  /* 0x000000080b037812 */ /* 0x000fe200078ee200 */
[----:B------:R-:W-:Y:S01]  /*2caf0*/  ULDC.64 UR4, c[0x0][0xbd8] ;  /* 0x0002f60000047ab9 */ /* 0x000fe20000000a00 */
[----:B------:R-:W-:Y:S01]  /*2cb00*/  SHF.R.S32.HI R0, RZ, 0x1f, R7 ;  /* 0x0000001fff007819 */ /* 0x000fe20000011407 */
[----:B------:R-:W-:Y:S01]  /*2cb10*/  IMAD.SHL.U32 R6, R6, 0x10, RZ ;  /* 0x0000001006067824 */ /* 0x000fe200078e00ff */
[----:B------:R-:W-:Y:S01]  /*2cb20*/  ISETP.GE.AND P0, PT, R210, R21, PT ;  /* 0x00000015d200720c */ /* 0x000fe20003f06270 */
[----:B------:R-:W-:Y:S02]  /*2cb30*/  IMAD.IADD R5, R5, 0x1, R9 ;  /* 0x0000000105057824 */ /* 0x000fe400078e0209 */
[----:B------:R-:W-:Y:S01]  /*2cb40*/  IMAD R0, R0, UR4, RZ ;  /* 0x0000000400007c24 */ /* 0x000fe2000f8e02ff */
[----:B------:R-:W-:Y:S01]  /*2cb50*/  LOP3.LUT R6, R6, 0x10, R3, 0xe2, !PT ;  /* 0x0000001006067812 */ /* 0x000fe200078ee203 */
[----:B------:R-:W-:Y:S01]  /*2cb60*/  IMAD.WIDE.U32 R4, R7, UR4, R4 ;  /* 0x0000000407047c25 */ /* 0x000fe2000f8e0004 */
[----:B------:R-:W-:-:S02]  /*2cb70*/  SEL R8, RZ, 0xffffffff, P0 ;  /* 0xffffffffff087807 */ /* 0x000fc40000000000 */
[----:B------:R-:W-:Y:S01]  /*2cb80*/  ISETP.GE.AND P0, PT, R218, R21, PT ;  /* 0x00000015da00720c */ /* 0x000fe20003f06270 */
[----:B------:R-:W-:Y:S01]  /*2cb90*/  IMAD R3, R7, UR5, R0 ;  /* 0x0000000507037c24 */ /* 0x000fe2000f8e0200 */
[----:B------:R-:W-:Y:S01]  /*2cba0*/  ULDC.64 UR4, c[0x0][0xb80] ;  /* 0x0002e00000047ab9 */ /* 0x000fe20000000a00 */
[----:B------:R-:W-:Y:S01]  /*2cbb0*/  IMAD.IADD R0, R220, 0x1, R194 ;  /* 0x00000001dc007824 */ /* 0x000fe200078e02c2 */
[----:B------:R-:W-:Y:S01]  /*2cbc0*/  SEL R7, RZ, 0x40, P0 ;  /* 0x00000040ff077807 */ /* 0x000fe20000000000 */
[----:B------:R-:W-:Y:S01]  /*2cbd0*/  IMAD.SHL.U32 R9, R8, 0x20, RZ ;  /* 0x0000002008097824 */ /* 0x000fe200078e00ff */
[----:B------:R-:W-:Y:S01]  /*2cbe0*/  LEA R20, P1, R4, UR4, 0x1 ;  /* 0x0000000404147c11 */ /* 0x000fe2000f8208ff */
[----:B------:R-:W-:Y:S01]  /*2cbf0*/  IMAD.IADD R3, R5, 0x1, R3 ;  /* 0x0000000105037824 */ /* 0x000fe200078e0203 */
[----:B------:R-:W-:Y:S02]  /*2cc00*/  ISETP.GE.AND P0, PT, R0, R27, PT ;  /* 0x0000001b0000720c */ /* 0x000fe40003f06270 */
[----:B------:R-:W-:-:S02]  /*2cc10*/  LOP3.LUT R6, R9, 0x20, R6, 0xe2, !PT ;  /* 0x0000002009067812 */ /* 0x000fc400078ee206 */
[----:B------:R-:W-:Y:S02]  /*2cc20*/  LEA.HI.X R3, R4, UR5, R3, 0x1, P1 ;  /* 0x0000000504037c11 */ /* 0x000fe400088f0c03 */
[----:B------:R-:W-:Y:S02]  /*2cc30*/  LOP3.LUT R22, R6, R7, RZ, 0xfc, !PT ;  /* 0x0000000706167212 */ /* 0x000fe400078efcff */
[----:B------:R-:W-:Y:S01]  /*2cc40*/  SEL R5, RZ, 0x80, P2 ;  /* 0x00000080ff057807 */ /* 0x000fe20001000000 */
[----:B------:R0:W1:Y:S03]  /*2cc50*/  SHFL.IDX PT, R6, R20, RZ, 0x181f ;  /* 0x00181fff14067589 */ /* 0x00006600000e0000 */
[----:B------:R-:W-:Y:S01]  /*2cc60*/  LOP3.LUT R24, R22, R5, RZ, 0xfc, !PT ;  /* 0x0000000516187212 */ /* 0x000fe200078efcff */
[----:B------:R0:W2:Y:S01]  /*2cc70*/  SHFL.IDX PT, R7, R3, RZ, 0x181f ;  /* 0x00181fff03077589 */ /* 0x0000a200000e0000 */
[----:B------:R-:W-:Y:S05]  /*2cc80*/  @P0 BRA `(.L_x_3674) ;  /* 0x00000000007c0947 */ /* 0x000fea0003800000 */
[-C--:B------:R-:W-:Y:S02]  /*2cc90*/  ISETP.GE.AND P2, PT, R214, R21.reuse, PT ;  /* 0x00000015d600720c */ /* 0x080fe40003f46270 */
[-C--:B------:R-:W-:Y:S02]  /*2cca0*/  ISETP.GE.AND P1, PT, R215, R21.reuse, PT ;  /* 0x00000015d700720c */ /* 0x080fe40003f26270 */
[-C--:B------:R-:W-:Y:S02]  /*2ccb0*/  ISETP.GE.AND P5, PT, R213, R21.reuse, PT ;  /* 0x00000015d500720c */ /* 0x080fe40003fa6270 */
[----:B------:R-:W-:-:S07]  /*2ccc0*/  ISETP.GE.AND P3, PT, R212, R21, PT ;  /* 0x00000015d400720c */ /* 0x000fce0003f66270 */
[CC--:B-1----:R-:W-:Y:S02]  /*2ccd0*/  @!P2 LEA R8, P0, R214.reuse, R6.reuse, 0x1 ;  /* 0x00000006d608a211 */ /* 0x0c2fe400078008ff */
[----:B--2---:R-:W-:Y:S02]  /*2cce0*/  @!P1 IMAD.WIDE R4, R215, 0x2, R6 ;  /* 0x00000002d7049825 */ /* 0x004fe400078e0206 */
        /* <DEDUP_REMOVED lines=12> */
[----:B-1----:R-:W-:-:S02]  /*2cdb0*/  @!P1 LEA R8, P6, R210, R6, 0x1 ;  /* 0x00000006d2089211 */ /* 0x002fc400078c08ff */
[CC--:B------:R-:W-:Y:S01]  /*2cdc0*/  @!P2 LEA R4, P5, R211.reuse, R6.reuse, 0x1 ;  /* 0x00000006d304a211 */ /* 0x0c0fe200078a08ff */
[----:B------:R2:W-:Y:S01]  /*2cdd0*/  @!P3 ST.E.128 desc[UR46][R12.64], RZ ;  /* 0x000000ff0c00b985 */ /* 0x0005e2000c101d2e */
[-C--:B------:R-:W-:Y:S02]  /*2cde0*/  @P0 LEA R14, P3, R218, R6.reuse, 0x1 ;  /* 0x00000006da0e0211 */ /* 0x080fe400078608ff */
[-C--:B------:R-:W-:Y:S02]  /*2cdf0*/  @!P2 LEA.HI.X R5, R211, R7.reuse, R225, 0x1, P5 ;  /* 0x00000007d305a211 */ /* 0x080fe400028f0ce1 */
[----:B------:R-:W-:Y:S02]  /*2ce00*/  @P4 LEA R6, P5, R217, R6, 0x1 ;  /* 0x00000006d9064211 */ /* 0x000fe400078a08ff */
[-C--:B------:R-:W-:Y:S01]  /*2ce10*/  @!P1 LEA.HI.X R9, R210, R7.reuse, R224, 0x1, P6 ;  /* 0x00000007d2099211 */ /* 0x080fe200030f0ce0 */
[----:B------:R2:W-:Y:S01]  /*2ce20*/  @!P2 ST.E.128 desc[UR46][R4.64], RZ ;  /* 0x000000ff0400a985 */ /* 0x0005e2000c101d2e */
[----:B----4-:R-:W-:-:S02]  /*2ce30*/  @P0 LEA.HI.X R15, R218, R7, R223, 0x1, P3 ;  /* 0x00000007da0f0211 */ /* 0x010fc400018f0cdf */
[----:B------:R-:W-:Y:S01]  /*2ce40*/  @P4 LEA.HI.X R7, R217, R7, R222, 0x1, P5 ;  /* 0x00000007d9074211 */ /* 0x000fe200028f0cde */
[----:B------:R2:W-:Y:S04]  /*2ce50*/  @!P1 ST.E.128 desc[UR46][R8.64], RZ ;  /* 0x000000ff08009985 */ /* 0x0005e8000c101d2e */
[----:B------:R2:W-:Y:S04]  /*2ce60*/  @P0 ST.E.128 desc[UR46][R14.64], RZ ;  /* 0x000000ff0e000985 */ /* 0x0005e8000c101d2e */
[----:B------:R2:W-:Y:S02]  /*2ce70*/  @P4 ST.E.128 desc[UR46][R6.64], RZ ;  /* 0x000000ff06004985 */ /* 0x0005e4000c101d2e */
.L_x_3674:
[----:B------:R-:W-:Y:S05]  /*2ce80*/  BSYNC B1 ;  /* 0x0000000000017941 */ /* 0x000fea0003800000 */
.L_x_3673:
[----:B------:R-:W-:Y:S01]  /*2ce90*/  VIADD R0, R0, 0x20 ;  /* 0x0000002000007836 */ /* 0x000fe20000000000 */
[----:B--2---:R2:W0:Y:S04]  /*2cea0*/  SHFL.IDX PT, R7, R3, 0x1, 0x181f ;  /* 0x00381f0003077f89 */ /* 0x00442800000e0000 */
[----:B------:R-:W-:Y:S01]  /*2ceb0*/  ISETP.GE.AND P0, PT, R0, R27, PT ;  /* 0x0000001b0000720c */ /* 0x000fe20003f06270 */
[----:B-1----:R2:W1:-:S12]  /*2cec0*/  SHFL.IDX PT, R6, R20, 0x1, 0x181f ;  /* 0x00381f0014067f89 */ /* 0x00245800000e0000 */
[----:B--2---:R-:W-:Y:S05]  /*2ced0*/  @P0 BRA `(.L_x_3669) ;  /* 0x00000000007c0947 */ /* 0x004fea0003800000 */
[-C--:B------:R-:W-:Y:S02]  /*2cee0*/  ISETP.GE.AND P6, PT, R215, R21.reuse, PT ;  /* 0x00000015d700720c */ /* 0x080fe40003fc6270 */
[-C--:B------:R-:W-:Y:S02]  /*2cef0*/  ISETP.GE.AND P5, PT, R214, R21.reuse, PT ;  /* 0x00000015d600720c */ /* 0x080fe40003fa6270 */
[-C--:B------:R-:W-:Y:S02]  /*2cf00*/  ISETP.GE.AND P4, PT, R213, R21.reuse, PT ;  /* 0x00000015d500720c */ /* 0x080fe40003f86270 */
[-C--:B------:R-:W-:Y:S02]  /*2cf10*/  ISETP.GE.AND P3, PT, R212, R21.reuse, PT ;  /* 0x00000015d400720c */ /* 0x080fe40003f66270 */
[-C--:B------:R-:W-:Y:S02]  /*2cf20*/  ISETP.GE.AND P2, PT, R211, R21.reuse, PT ;  /* 0x00000015d300720c */ /* 0x080fe40003f46270 */
[----:B------:R-:W-:-:S03]  /*2cf30*/  ISETP.GE.AND P1, PT, R210, R21, PT ;  /* 0x00000015d200720c */ /* 0x000fc60003f26270 */
[----:B01----:R-:W-:Y:S02]  /*2cf40*/  @!P6 IMAD.WIDE R4, R215, 0x2, R6 ;  /* 0x00000002d704e825 */ /* 0x003fe400078e0206 */
[----:B------:R-:W-:-:S03]  /*2cf50*/  @!P5 LEA R8, P0, R214, R6, 0x1 ;  /* 0x00000006d608d211 */ /* 0x000fc600078008ff */
[----:B------:R0:W-:Y:S01]  /*2cf60*/  @!P6 ST.E.128 desc[UR46][R4.64], RZ ;  /* 0x000000ff0400e985 */ /* 0x0001e2000c101d2e */
[CC--:B------:R-:W-:Y:S02]  /*2cf70*/  @!P4 LEA R10, P6, R213.reuse, R6.reuse, 0x1 ;  /* 0x00000006d50ac211 */ /* 0x0c0fe400078c08ff */
        /* <DEDUP_REMOVED lines=10> */
[-C--:B----4-:R-:W-:Y:S01]  /*2d020*/  @!P2 LEA.HI.X R15, R211, R7.reuse, R225, 0x1, P4 ;  /* 0x00000007d30fa211 */ /* 0x090fe200020f0ce1 */
        /* <DEDUP_REMOVED lines=10> */
.L_x_3669:
[----:B------:R-:W-:Y:S05]  /*2d0d0*/  BSYNC B0 ;  /* 0x0000000000007941 */ /* 0x000fea0003800000 */
.L_x_3663:
[----:B------:R-:W-:Y:S02]  /*2d0e0*/  ULDC UR4, c[0x0][0xd3c] ;  /* 0x00034f0000047ab9 */ /* 0x000fe40000000800 */
[----:B---3--:R-:W-:-:S13]  /*2d0f0*/  ISETP.GE.AND P0, PT, R115, UR4, PT ;  /* 0x0000000473007c0c */ /* 0x008fda000bf06270 */
[----:B------:R-:W-:Y:S05]  /*2d100*/  @!P0 BRA `(.L_x_3675) ;  /* 0xfffffd4000fc8947 */ /* 0x000fea000383ffff */
[----:B------:R-:W-:Y:S05]  /*2d110*/  BRA `(.L_x_3454) ;  /* 0x0000008800e87947 */ /* 0x000fea0003800000 */
.L_x_3452:
        /* <DEDUP_REMOVED lines=16> */
.L_x_3676:
        /* <DEDUP_REMOVED lines=37> */
[----:B------:R-:W0:Y:S01]  /*2d470*/  LDC R10, c[0x0][0xd3c] ;  /* 0x00034f00ff0a7b82 */ /* 0x000e220000000800 */
[----:B------:R-:W-:Y:S01]  /*2d480*/  IMAD.MOV.U32 R4, RZ, RZ, R3 ;  /* 0x000000ffff047224 */ /* 0x000fe200078e0003 */
[----:B------:R-:W-:Y:S01]  /*2d490*/  UMOV UR4, URZ ;  /* 0x0000003f00047c82 */ /* 0x000fe20008000000 */
[----:B------:R-:W-:Y:S01]  /*2d4a0*/  ULDC UR7, c[0x0][0xd3c] ;  /* 0x00034f0000077ab9 */ /* 0x000fe20000000800 */
[----:B------:R-:W-:-:S05]  /*2d4b0*/  ULDC UR5, c[0x0][0xd38] ;  /* 0x00034e0000057ab9 */ /* 0x000fca0000000800 */
.L_x_3682:
        /* <DEDUP_REMOVED lines=12> */
.L_x_3681:
[----:B------:R-:W-:Y:S05]  /*2d580*/  BSYNC B0 ;  /* 0x0000000000007941 */ /* 0x000fea0003800000 */
.L_x_3680:
        /* <DEDUP_REMOVED lines=20> */
.L_x_3678:
        /* <DEDUP_REMOVED lines=20> */
.L_x_3683:
[----:B-1----:R-:W-:Y:S02]  /*2d810*/  IMAD.MOV R2, RZ, RZ, -R3 ;  /* 0x000000ffff027224 */ /* 0x002fe400078e0a03 */
[----:B---3--:R-:W-:Y:S02]  /*2d820*/  IMAD R16, R16, UR5, R11 ;  /* 0x0000000510107c24 */ /* 0x008fe4000f8e020b */
[----:B------:R-:W-:Y:S01]  /*2d830*/  IMAD.MOV.U32 R11, RZ, RZ, R2 ;  /* 0x000000ffff0b7224 */ /* 0x000fe200078e0002 */
[----:B------:R-:W-:Y:S02]  /*2d840*/  IABS R2, R4 ;  /* 0x0000000400027213 */ /* 0x000fe40000000000 */
[----:B--2---:R-:W-:Y:S01]  /*2d850*/  IADD3 R9, -R16, UR6, RZ ;  /* 0x0000000610097c10 */ /* 0x004fe2000fffe1ff */
[----:B------:R-:W-:Y:S02]  /*2d860*/  IMAD R11, R11, R12, RZ ;  /* 0x0000000c0b0b7224 */ /* 0x000fe400078e02ff */
[----:B------:R-:W-:Y:S01]  /*2d870*/  IMAD.MOV R8, RZ, RZ, -R2 ;  /* 0x000000ffff087224 */ /* 0x000fe200078e0a02 */
        /* <DEDUP_REMOVED lines=24> */
[-C--:B------:R-:W-:Y:S01]  /*2da00*/  IABS R8, R13.reuse ;  /* 0x0000000d00087213 */ /* 0x080fe20000000000 */
[----:B------:R-:W-:Y:S01]  /*2da10*/  IMAD.MOV R18, RZ, RZ, -R13 ;  /* 0x000000ffff127224 */ /* 0x000fe200078e0a0d */
[----:B0-----:R-:W-:Y:S02]  /*2da20*/  IABS R10, R13 ;  /* 0x0000000d000a7213 */ /* 0x001fe40000000000 */
[----:B------:R-:W0:Y:S08]  /*2da30*/  I2F.RP R6, R8 ;  /* 0x0000000800067306 */ /* 0x000e300000209400 */
[----:B0-----:R-:W0:Y:S02]  /*2da40*/  MUFU.RCP R6, R6 ;  /* 0x0000000600067308 */ /* 0x001e240000001000 */
[----:B0-----:R-:W-:-:S06]  /*2da50*/  VIADD R3, R6, 0xffffffe ;  /* 0x0ffffffe06037836 */ /* 0x001fcc0000000000 */
[----:B------:R-:W0:Y:S02]  /*2da60*/  F2I.FTZ.U32.TRUNC.NTZ R3, R3 ;  /* 0x0000000300037305 */ /* 0x000e24000021f000 */
[----:B0-----:R-:W-:-:S04]  /*2da70*/  IMAD.MOV R7, RZ, RZ, -R3 ;  /* 0x000000ffff077224 */ /* 0x001fc800078e0a03 */
        /* <DEDUP_REMOVED lines=20> */
.L_x_3679:
[----:B------:R-:W-:Y:S02]  /*2dbc0*/  IMAD.MOV.U32 R17, RZ, RZ, RZ ;  /* 0x000000ffff117224 */ /* 0x000fe400078e00ff */
[----:B------:R-:W-:Y:S02]  /*2dbd0*/  IMAD.U32 R16, RZ, RZ, UR6 ;  /* 0x00000006ff107e24 */ /* 0x000fe4000f8e00ff */
[----:B------:R-:W-:-:S07]  /*2dbe0*/  IMAD.MOV.U32 R18, RZ, RZ, RZ ;  /* 0x000000ffff127224 */ /* 0x000fce00078e00ff */
.L_x_3684:
[----:B------:R-:W-:-:S13]  /*2dbf0*/  ISETP.NE.AND P0, PT, R5, RZ, PT ;  /* 0x000000ff0500720c */ /* 0x000fda0003f05270 */
[----:B------:R-:W0:Y:S01]  /*2dc00*/  @!P0 S2R R3, SR_CgaCtaId ;  /* 0x0000000000038919 */ /* 0x000e220000008800 */
[----:B------:R-:W-:-:S04]  /*2dc10*/  @!P0 MOV R0, 0x400 ;  /* 0x0000040000008802 */ /* 0x000fc80000000f00 */
[----:B0-----:R-:W-:-:S05]  /*2dc20*/  @!P0 LEA R0, R3, R0, 0x18 ;  /* 0x0000000003008211 */ /* 0x001fca00078ec0ff */
[----:B------:R0:W-:Y:S01]  /*2dc30*/  @!P0 STS.128 [R0+0x388d0], R16 ;  /* 0x0388d01000008388 */ /* 0x0001e20000000c00 */
[----:B------:R-:W-:Y:S06]  /*2dc40*/  BAR.ARV 0x5, 0x180 ;  /* 0x0146000000007b1d */ /* 0x000fec0000002000 */
.L_x_3677:
[----:B------:R2:W-:Y:S01]  /*2dc50*/  STL [R1+0x438], RZ ;  /* 0x000438ff01007387 */ /* 0x0005e20000100800 */
[----:B------:R-:W-:Y:S01]  /*2dc60*/  ULDC UR4, c[0x0][0xd3c] ;  /* 0x00034f0000047ab9 */ /* 0x000fe20000000800 */
[----:B------:R-:W-:Y:S01]  /*2dc70*/  UISETP.NE.AND UP0, UPT, UR41, URZ, UPT ;  /* 0x0000003f2900728c */ /* 0x000fe2000bf05270 */
[----:B-1----:R-:W-:Y:S01]  /*2dc80*/  ISETP.GE.AND P0, PT, R19, UR4, PT ;  /* 0x0000000413007c0c */ /* 0x002fe2000bf06270 */
[----:B------:R-:W-:Y:S01]  /*2dc90*/  UMOV UR36, 0x1 ;  /* 0x0000000100247882 */ /* 0x000fe20000000000 */
[----:B------:R-:W-:Y:S01]  /*2dca0*/  IMAD.MOV.U32 R28, RZ, RZ, 0x1 ;  /* 0x00000001ff1c7424 */ /* 0x000fe200078e00ff */
[----:B------:R-:W-:Y:S01]  /*2dcb0*/  USEL UR36, UR36, 0x2, !UP0 ;  /* 0x0000000224247887 */ /* 0x000fe2000c000000 */
[----:B------:R-:W-:-:S09]  /*2dcc0*/  IMAD.MOV.U32 R25, RZ, RZ, RZ ;  /* 0x000000ffff197224 */ /* 0x000fd200078e00ff */
[----:B--2---:R-:W-:Y:S05]  /*2dcd0*/  @P0 BRA `(.L_x_3685) ;  /* 0x0000007c001c0947 */ /* 0x004fea0003800000 */
[----:B------:R-:W1:Y:S01]  /*2dce0*/  S2R R4, SR_TID.X ;  /* 0x0000000000047919 */ /* 0x000e620000002100 */
[----:B------:R-:W2:Y:S01]  /*2dcf0*/  S2UR UR5, SR_CgaCtaId ;  /* 0x00000000000579c3 */ /* 0x000ea20000008800 */
[----:B------:R-:W-:Y:S01]  /*2dd00*/  UMOV UR4, 0x400 ;  /* 0x0000040000047882 */ /* 0x000fe20000000000 */
[----:B------:R-:W-:Y:S01]  /*2dd10*/  BSSY B8, `(.L_x_3685) ;  /* 0x00007c3000087945 */ /* 0x000fe20003800000 */
[----:B------:R3:W-:Y:S01]  /*2dd20*/  STL [R1+0x438], RZ ;  /* 0x000438ff01007387 */ /* 0x0007e20000100800 */
[----:B------:R-:W-:Y:S01]  /*2dd30*/  IMAD.MOV.U32 R29, RZ, RZ, 0x1 ;  /* 0x00000001ff1d7424 */ /* 0x000fe200078e00ff */
[----:B------:R-:W-:Y:S01]  /*2dd40*/  CS2R R24, SRZ ;  /* 0x0000000000187805 */ /* 0x000fe2000001ff00 */
[----:B------:R-:W-:Y:S01]  /*2dd50*/  IMAD.MOV.U32 R28, RZ, RZ, 0x1 ;  /* 0x00000001ff1c7424 */ /* 0x000fe200078e00ff */
[----:B------:R-:W-:Y:S01]  /*2dd60*/  ULDC.64 UR44, c[0x0][0x198] ;  /* 0x00006600002c7ab9 */ /* 0x000fe20000000a00 */
[----:B------:R-:W-:Y:S01]  /*2dd70*/  ULOP3.LUT UR40, UR36, 0x2, URZ, 0xfc, !UPT ;  /* 0x0000000224287892 */ /* 0x000fe2000f8efc3f */
[----:B------:R-:W-:Y:S01]  /*2dd80*/  ULDC UR39, c[0x0][0xc] ;  /* 0x0000030000277ab9 */ /* 0x000fe20000000800 */
[----:B--2---:R-:W-:-:S06]  /*2dd90*/  ULEA UR4, UR5, UR4, 0x18 ;  /* 0x0000000405047291 */ /* 0x004fcc000f8ec03f */
[----:B------:R-:W-:Y:S01]  /*2dda0*/  IMAD.U32 R23, RZ, RZ, UR4 ;  /* 0x00000004ff177e24 */ /* 0x000fe2000f8e00ff */
[C---:B-1----:R-:W-:Y:S01]  /*2ddb0*/  LOP3.LUT R3, R4.reuse, 0x7f, RZ, 0xc0, !PT ;  /* 0x0000007f04037812 */ /* 0x042fe200078ec0ff */
[----:B0-----:R-:W-:-:S04]  /*2ddc0*/  IMAD.SHL.U32 R0, R4, 0x8, RZ ;  /* 0x0000000804007824 */ /* 0x001fc800078e00ff */
[----:B------:R-:W-:Y:S01]  /*2ddd0*/  IMAD.SHL.U32 R37, R3, 0x8, RZ ;  /* 0x0000000803257824 */ /* 0x000fe200078e00ff */
[----:B------:R-:W-:Y:S02]  /*2dde0*/  LOP3.LUT R2, R0, 0x1f8, RZ, 0xc0, !PT ;  /* 0x000001f800027812 */ /* 0x000fe400078ec0ff */
[----:B------:R-:W-:Y:S02]  /*2ddf0*/  SHF.R.U32.HI R3, RZ, 0x3, R3 ;  /* 0x00000003ff037819 */ /* 0x000fe40000011603 */
[----:B------:R-:W-:Y:S02]  /*2de00*/  LOP3.LUT R2, R2, 0x38, R4, 0x78, !PT ;  /* 0x0000003802027812 */ /* 0x000fe400078e7804 */
[----:B------:R-:W-:Y:S02]  /*2de10*/  LOP3.LUT R0, R0, 0x38, RZ, 0xc0, !PT ;  /* 0x0000003800007812 */ /* 0x000fe400078ec0ff */
[----:B------:R-:W-:Y:S01]  /*2de20*/  LOP3.LUT R37, R2, 0x200, R37, 0xf8, !PT ;  /* 0x0000020002257812 */ /* 0x000fe200078ef825 */
[----:B------:R-:W-:Y:S01]  /*2de30*/  IMAD.SHL.U32 R2, R4, 0x10, RZ ;  /* 0x0000001004027824 */ /* 0x000fe200078e00ff */
[----:B------:R-:W-:-:S03]  /*2de40*/  LOP3.LUT R4, R0, 0x80, RZ, 0xfc, !PT ;  /* 0x0000008000047812 */ /* 0x000fc600078efcff */
[----:B------:R-:W-:Y:S01]  /*2de50*/  IMAD R26, R37, 0x2, R23 ;  /* 0x00000002251a7824 */ /* 0x000fe200078e0217 */
[----:B------:R-:W-:Y:S02]  /*2de60*/  LOP3.LUT R3, R3, 0x70, R2, 0xf8, !PT ;  /* 0x0000007003037812 */ /* 0x000fe400078ef802 */
[C---:B------:R-:W-:Y:S02]  /*2de70*/  LOP3.LUT R2, R0.reuse, 0x40, RZ, 0xfc, !PT ;  /* 0x0000004000027812 */ /* 0x040fe400078efcff */
[C---:B------:R-:W-:Y:S02]  /*2de80*/  LOP3.LUT R3, R0.reuse, 0xc0, RZ, 0xfc, !PT ;  /* 0x000000c000037812 */ /* 0x040fe400078efcff */
[C---:B------:R-:W-:Y:S02]  /*2de90*/  LOP3.LUT R2, R0.reuse, 0x100, RZ, 0xfc, !PT ;  /* 0x0000010000027812 */ /* 0x040fe400078efcff */
[C---:B------:R-:W-:Y:S02]  /*2dea0*/  LOP3.LUT R3, R0.reuse, 0x140, RZ, 0xfc, !PT ;  /* 0x0000014000037812 */ /* 0x040fe400078efcff */
[----:B------:R-:W-:-:S02]  /*2deb0*/  LOP3.LUT R2, R0, 0x180, RZ, 0xfc, !PT ;  /* 0x0000018000027812 */ /* 0x000fc400078efcff */
[----:B---3--:R-:W-:-:S07]  /*2dec0*/  LOP3.LUT R0, R0, 0x1c0, RZ, 0xfc, !PT ;  /* 0x000001c000007812 */ /* 0x008fce00078efcff */
.L_x_3814:
[----:B------:R-:W-:Y:S05]  /*2ded0*/  YIELD ;  /* 0x0000000000007946 */ /* 0x000fea0003800000 */
[----:B------:R-:W-:Y:S01]  /*2dee0*/  ULDC.64 UR4, c[0x0][0xb20] ;  /* 0x0002c80000047ab9 */ /* 0x000fe20000000a00 */
[----:B------:R-:W-:Y:S01]  /*2def0*/  IMAD.MOV.U32 R34, RZ, RZ, RZ ;  /* 0x000000ffff227224 */ /* 0x000fe200078e00ff */
[----:B------:R-:W-:Y:S01]  /*2df00*/  ISETP.NE.U32.AND P0, PT, RZ, UR4, PT ;  /* 0x00000004ff007c0c */ /* 0x000fe2000bf05070 */
[----:B------:R-:W0:Y:S01]  /*2df10*/  LDC.64 R4, c[0x0][0xaf8] ;  /* 0x0002be00ff047b82 */ /* 0x000e220000000a00 */
[----:B------:R-:W-:Y:S01]  /*2df20*/  IMAD.MOV.U32 R8, RZ, RZ, RZ ;  /* 0x000000ffff087224 */ /* 0x000fe200078e00ff */
[----:B------:R-:W-:Y:S01]  /*2df30*/  ULDC.64 UR6, c[0x0][0xb08] ;  /* 0x0002c20000067ab9 */ /* 0x000fe20000000a00 */
[----:B------:R-:W-:Y:S01]  /*2df40*/  ISETP.NE.AND.EX P0, PT, RZ, UR5, PT, P0 ;  /* 0x00000005ff007c0c */ /* 0x000fe2000bf05300 */
[----:B------:R-:W-:-:S12]  /*2df50*/  ULDC.64 UR4, c[0x0][0xb10] ;  /* 0x0002c40000047ab9 */ /* 0x000fd80000000a00 */
[----:B-1----:R-:W1:Y:S02]  /*2df60*/  @P0 LDC.64 R2, c[0x0][0xb20] ;  /* 0x0002c800ff020b82 */ /* 0x002e640000000a00 */
[----:B-1----:R-:W-:-:S05]  /*2df70*/  @P0 IMAD.WIDE R2, R19, 0x4, R2 ;  /* 0x0000000413020825 */ /* 0x002fca00078e0202 */
[----:B------:R1:W5:Y:S01]  /*2df80*/  @P0 LDG.E R34, desc[UR46][R2.64] ;  /* 0x0000002e02220981 */ /* 0x000362000c1e1900 */
[----:B------:R-:W-:Y:S01]  /*2df90*/  ISETP.NE.U32.AND P0, PT, RZ, UR4, PT ;  /* 0x00000004ff007c0c */ /* 0x000fe2000bf05070 */
[----:B0-----:R-:W-:Y:S01]  /*2dfa0*/  IMAD.WIDE R4, R19, 0x4, R4 ;  /* 0x0000000413047825 */ /* 0x001fe200078e0204 */
[----:B------:R-:W-:Y:S02]  /*2dfb0*/  ISETP.NE.U32.AND P1, PT, RZ, UR6, PT ;  /* 0x00000006ff007c0c */ /* 0x000fe4000bf25070 */
[----:B------:R-:W-:Y:S01]  /*2dfc0*/  ISETP.NE.AND.EX P2, PT, RZ, UR5, PT, P0 ;  /* 0x00000005ff007c0c */ /* 0x000fe2000bf45300 */
[----:B------:R-:W-:Y:S01]  /*2dfd0*/  ULDC.64 UR4, c[0x0][0xaf8] ;  /* 0x0002be0000047ab9 */ /* 0x000fe20000000a00 */
[----:B------:R-:W-:Y:S01]  /*2dfe0*/  ISETP.NE.AND.EX P1, PT, RZ, UR7, PT, P1 ;  /* 0x00000007ff007c0c */ /* 0x000fe2000bf25310 */
[----:B------:R-:W-:Y:S01]  /*2dff0*/  IMAD.MOV.U32 R0, RZ, RZ, RZ ;  /* 0x000000ffff007224 */ /* 0x000fe200078e00ff */
[----:B------:R-:W-:Y:S01]  /*2e000*/  ISETP.NE.U32.AND P0, PT, RZ, UR4, PT ;  /* 0x00000004ff007c0c */ /* 0x000fe2000bf05070 */
[----:B-1----:R-:W0:Y:S03]  /*2e010*/  LDC.64 R2, c[0x0][0xb08] ;  /* 0x0002c200ff027b82 */ /* 0x002e260000000a00 */
[----:B------:R-:W-:-:S05]  /*2e020*/  ISETP.NE.AND.EX P0, PT, RZ, UR5, PT, P0 ;  /* 0x00000005ff007c0c */ /* 0x000fca000bf05300 */
[----:B--23--:R-:W1:Y:S08]  /*2e030*/  @P2 LDC.64 R6, c[0x0][0xb10] ;  /* 0x0002c400ff062b82 */ /* 0x00ce700000000a00 */
[----:B------:R-:W2:Y:S01]  /*2e040*/  @P0 LDG.E R8, desc[UR46][R4.64] ;  /* 0x0000002e04080981 */ /* 0x000ea2000c1e1900 */
[----:B------:R-:W-:Y:S01]  /*2e050*/  ULDC UR4, c[0x0][0x288] ;  /* 0x0000a20000047ab9 */ /* 0x000fe20000000800 */
[----:B0-----:R-:W-:-:S05]  /*2e060*/  IMAD.WIDE R2, R19, 0x4, R2 ;  /* 0x0000000413027825 */ /* 0x001fca00078e0202 */
[----:B------:R-:W5:Y:S01]  /*2e070*/  @P1 LDG.E R0, desc[UR46][R2.64] ;  /* 0x0000002e02001981 */ /* 0x000f62000c1e1900 */
[----:B-1----:R-:W-:-:S03]  /*2e080*/  @P2 IMAD.WIDE R6, R19, 0x4, R6 ;  /* 0x0000000413062825 */ /* 0x002fc600078e0206 */
[----:B--2---:R0:W-:Y:S02]  /*2e090*/  STL [R1+0x418], R8 ;  /* 0x0004180801007387 */ /* 0x0041e40000100800 */
[----:B0-----:R-:W-:Y:S01]  /*2e0a0*/  IMAD.U32 R8, RZ, RZ, UR4 ;  /* 0x00000004ff087e24 */ /* 0x001fe2000f8e00ff */
[----:B------:R-:W-:-:S05]  /*2e0b0*/  ULDC.64 UR4, c[0x0][0x418] ;  /* 0x0001060000047ab9 */ /* 0x000fca0000000a00 */
        /* <DEDUP_REMOVED lines=18> */
.L_x_3686:
        /* <DEDUP_REMOVED lines=8> */
.L_x_3687:
        /* <DEDUP_REMOVED lines=9> */
.L_x_3688:
        /* <DEDUP_REMOVED lines=34> */
.L_x_3691:
[----:B------:R-:W-:-:S13]  /*2e510*/  ISETP.NE.AND P0, PT, R3, 0x1, PT ;  /* 0x000000010300780c */ /* 0x000fda0003f05270 */
[----:B------:R-:W0:Y:S02]  /*2e520*/  @P0 LDC.64 R4, c[0x0][0xae0] ;  /* 0x0002b800ff040b82 */ /* 0x000e240000000a00 */
[----:B0-----:R-:W-:-:S05]  /*2e530*/  @P0 IMAD.HI.U32 R4, R11, R4, RZ ;  /* 0x000000040b040227 */ /* 0x001fca00078e00ff */
[----:B------:R-:W-:-:S07]  /*2e540*/  @P0 SHF.R.U32.HI R11, RZ, R5, R4 ;  /* 0x00000005ff0b0219 */ /* 0x000fce0000011604 */
.L_x_3692:
[----:B------:R-:W-:Y:S05]  /*2e550*/  BSYNC B0 ;  /* 0x0000000000007941 */ /* 0x000fea0003800000 */
.L_x_3690:
[----:B------:R-:W-:-:S05]  /*2e560*/  IMAD R11, R11, R3, R3 ;  /* 0x000000030b0b7224 */ /* 0x000fca00078e0203 */
[----:B------:R-:W-:-:S07]  /*2e570*/  VIMNMX R2, R2, R11, PT ;  /* 0x0000000b02027248 */ /* 0x000fce0003fe0100 */
.L_x_3689:
        /* <DEDUP_REMOVED lines=20> */
.L_x_3695:
[----:B------:R-:W-:-:S13]  /*2e6c0*/  ISETP.NE.AND P0, PT, R3, 0x1, PT ;  /* 0x000000010300780c */ /* 0x000fda0003f05270 */
[----:B------:R-:W0:Y:S02]  /*2e6d0*/  @P0 LDC.64 R4, c[0x0][0xae0] ;  /* 0x0002b800ff040b82 */ /* 0x000e240000000a00 */
[----:B0-----:R-:W-:-:S05]  /*2e6e0*/  @P0 IMAD.HI.U32 R4, R12, R4, RZ ;  /* 0x000000040c040227 */ /* 0x001fca00078e00ff */
[----:B------:R-:W-:-:S07]  /*2e6f0*/  @P0 SHF.R.U32.HI R12, RZ, R5, R4 ;  /* 0x00000005ff0c0219 */ /* 0x000fce0000011604 */
.L_x_3696:
[----:B------:R-:W-:Y:S05]  /*2e700*/  BSYNC B0 ;  /* 0x0000000000007941 */ /* 0x000fea0003800000 */
.L_x_3694:
[----:B------:R-:W-:-:S05]  /*2e710*/  IMAD R3, R12, R3, RZ ;  /* 0x000000030c037224 */ /* 0x000fca00078e02ff */
[----:B------:R-:W-:-:S07]  /*2e720*/  VIMNMX R11, R11, R3, !PT ;  /* 0x000000030b0b7248 */ /* 0x000fce0007fe0100 */
.L_x_3693:
        /* <DEDUP_REMOVED lines=31> */
.L_x_3868:
[----:B-1----:R-:W-:Y:S02]  /*2e920*/  ISETP.NE.AND P0, PT, R14, RZ, PT ;  /* 0x000000ff0e00720c */ /* 0x002fe40003f05270 */
[----:B------:R-:W-:-:S11]  /*2e930*/  PLOP3.LUT P6, PT, PT, PT, PT, 0x8, 0x0 ;  /* 0x000000000000781c */ /* 0x000fd60003fce170 */
[----:B------:R-:W-:Y:S05]  /*2e940*/  @P0 BRA `(.L_x_3700) ;  /* 0x00000000000c0947 */ /* 0x000fea0003800000 */
[----:B------:R-:W-:-:S03]  /*2e950*/  UMOV UR4, 0xffffffff ;  /* 0xffffffff00047882 */ /* 0x000fc60000000000 */
[----:B------:R-:W-:Y:S05]  /*2e960*/  BRA.DIV UR4, `(.L_x_3701) ;  /* 0x0000008604247947 */ /* 0x000fea000b800000 */
[----:B------:R-:W-:-:S13]  /*2e970*/  ELECT P6, URZ, PT ;  /* 0x00000000003f782f */ /* 0x000fda00038c0000 */
.L_x_3700:
        /* <DEDUP_REMOVED lines=9> */
.L_x_3871:
[----:B------:R-:W-:Y:S05]  /*2ea10*/  BSYNC B1 ;  /* 0x0000000000017941 */ /* 0x000fea0003800000 */
.L_x_3702:
[----:B------:R-:W-:Y:S04]  /*2ea20*/  BSSY B1, `(.L_x_3704) ;  /* 0x00000b7000017945 */ /* 0x000fe80003800000 */
[----:B------:R-:W-:Y:S05]  /*2ea30*/  @!P6 BRA `(.L_x_3705) ;  /* 0x0000000800d4e947 */ /* 0x000fea0003800000 */
[----:B------:R-:W1:Y:S01]  /*2ea40*/  S2R R7, SR_TID.X ;  /* 0x0000000000077919 */ /* 0x000e620000002100 */
[----:B0-----:R-:W-:Y:S01]  /*2ea50*/  IMAD R3, R24, 0x8, R23 ;  /* 0x0000000818037824 */ /* 0x001fe200078e0217 */
[----:B------:R-:W-:Y:S01]  /*2ea60*/  BSSY B2, `(.L_x_3706) ;  /* 0x0000006000027945 */ /* 0x000fe20003800000 */
[----:B-1----:R-:W-:Y:S02]  /*2ea70*/  LOP3.LUT R10, R7, 0x7f, RZ, 0xc0, !PT ;  /* 0x0000007f070a7812 */ /* 0x002fe400078ec0ff */
[----:B------:R-:W-:Y:S02]  /*2ea80*/  SHF.L.U32 R7, R29, 0x1f, RZ ;  /* 0x0000001f1d077819 */ /* 0x000fe400000006ff */
[----:B------:R-:W-:Y:S02]  /*2ea90*/  ISETP.NE.AND P1, PT, R10, RZ, PT ;  /* 0x000000ff0a00720c */ /* 0x000fe40003f25270 */
[----:B------:R-:W0:Y:S02]  /*2eaa0*/  SYNCS.PHASECHK.TRANS64.TRYWAIT P0, [R3+URZ+0x388a0], R7 ;  /* 0x0388a007030075a7 */ /* 0x000e24000800017f */
[----:B0-----:R-:W-:Y:S09]  /*2eab0*/  @!P0 BRA `(.L_x_3707) ;  /* 0x0000008400048947 */ /* 0x001ff20003800000 */
.L_x_3872:
[----:B------:R-:W-:Y:S05]  /*2eac0*/  BSYNC B2 ;  /* 0x0000000000027941 */ /* 0x000fea0003800000 */
.L_x_3706:
[----:B------:R-:W-:Y:S04]  /*2ead0*/  BSSY B2, `(.L_x_3708) ;  /* 0x0000009000027945 */ /* 0x000fe80003800000 */
[----:B------:R-:W-:Y:S05]  /*2eae0*/  @P1 BRA `(.L_x_3709) ;  /* 0x00000000001c1947 */ /* 0x000fea0003800000 */
[----:B------:R-:W1:Y:S02]  /*2eaf0*/  S2R R10, SR_TID.X ;  /* 0x00000000000a7919 */ /* 0x000e640000002100 */
[----:B-1----:R-:W-:Y:S01]  /*2eb00*/  LOP3.LUT R11, R10, 0x1f, RZ, 0xc0, !PT ;  /* 0x0000001f0a0b7812 */ /* 0x002fe200078ec0ff */
[----:B------:R-:W-:-:S03]  /*2eb10*/  IMAD.MOV.U32 R10, RZ, RZ, 0x2000 ;  /* 0x00002000ff0a7424 */ /* 0x000fc600078e00ff */
[----:B------:R-:W-:Y:S01]  /*2eb20*/  ISETP.NE.AND P0, PT, R11, RZ, PT ;  /* 0x000000ff0b00720c */ /* 0x000fe20003f05270 */
[----:B------:R1:W-:-:S12]  /*2eb30*/  SYNCS.ARRIVE.TRANS64 RZ, [R3+URZ+0x38890], R10 ;  /* 0x0388900a03ff79a7 */ /* 0x0003d8000800003f */
[----:B-1----:R-:W-:Y:S05]  /*2eb40*/  @!P0 BRA `(.L_x_3709) ;  /* 0x0000000000048947 */ /* 0x002fea0003800000 */
[----:B------:R-:W-:Y:S01]  /*2eb50*/  BPT.TRAP 0x1 ;  /* 0x000000040000795c */ /* 0x000fe20000300000 */
.L_x_3709:
[----:B------:R-:W-:Y:S05]  /*2eb60*/  BSYNC B2 ;  /* 0x0000000000027941 */ /* 0x000fea0003800000 */
.L_x_3708:
        /* <DEDUP_REMOVED lines=12> */
.L_x_3710:
        /* <DEDUP_REMOVED lines=13> */
.L_x_3873:
[----:B------:R-:W-:Y:S05]  /*2ed00*/  BSYNC B2 ;  /* 0x0000000000027941 */ /* 0x000fea0003800000 */
.L_x_3711:
        /* <DEDUP_REMOVED lines=11> */
.L_x_3714:
[----:B------:R-:W-:Y:S05]  /*2edc0*/  BSYNC B2 ;  /* 0x0000000000027941 */ /* 0x000fea0003800000 */
.L_x_3713:
        /* <DEDUP_REMOVED lines=9> */
.L_x_3715:
        /* <DEDUP_REMOVED lines=15> */
.L_x_3716:
        /* <DEDUP_REMOVED lines=15> */
.L_x_3717:
        /* <DEDUP_REMOVED lines=15> */
.L_x_3718:
        /* <DEDUP_REMOVED lines=15> */
.L_x_3719:
        /* <DEDUP_REMOVED lines=15> */
.L_x_3720:
        /* <DEDUP_REMOVED lines=15> */
.L_x_3721:
        /* <DEDUP_REMOVED lines=15> */
.L_x_3722:
        /* <DEDUP_REMOVED lines=10> */
.L_x_3705:
[----:B------:R-:W-:Y:S05]  /*2f590*/  BSYNC B1 ;  /* 0x0000000000017941 */ /* 0x000fea0003800000 */
.L_x_3704:
        /* <DEDUP_REMOVED lines=9> */
.L_x_3742:
[----:B------:R-:W-:Y:S05]  /*2f630*/  YIELD ;  /* 0x0000000000007946 */ /* 0x000fea0003800000 */
[----:B------:R-:W-:Y:S04]  /*2f640*/  BSSY B1, `(.L_x_3723) ;  /* 0x00000b6000017945 */ /* 0x000fe80003800000 */
[----:B------:R-:W-:Y:S05]  /*2f650*/  @!P6 BRA `(.L_x_3724) ;  /* 0x0000000800d0e947 */ /* 0x000fea0003800000 */
[----:B------:R-:W0:Y:S01]  /*2f660*/  S2R R2, SR_TID.X ;  /* 0x0000000000027919 */ /* 0x000e220000002100 */
[----:B------:R-:W-:Y:S01]  /*2f670*/  IMAD R10, R24, 0x8, R23 ;  /* 0x00000008180a7824 */ /* 0x000fe200078e0217 */
[----:B------:R-:W-:Y:S01]  /*2f680*/  BSSY B2, `(.L_x_3725) ;  /* 0x0000006000027945 */ /* 0x000fe20003800000 */
[----:B0-----:R-:W-:Y:S02]  /*2f690*/  LOP3.LUT R3, R2, 0x7f, RZ, 0xc0, !PT ;  /* 0x0000007f02037812 */ /* 0x001fe400078ec0ff */
[----:B------:R-:W-:Y:S02]  /*2f6a0*/  SHF.L.U32 R2, R29, 0x1f, RZ ;  /* 0x0000001f1d027819 */ /* 0x000fe400000006ff */
[----:B------:R-:W-:Y:S02]  /*2f6b0*/  ISETP.NE.AND P2, PT, R3, RZ, PT ;  /* 0x000000ff0300720c */ /* 0x000fe40003f45270 */
[----:B------:R-:W0:Y:S02]  /*2f6c0*/  SYNCS.PHASECHK.TRANS64.TRYWAIT P1, [R10+URZ+0x388a0], R2 ;  /* 0x0388a0020a0075a7 */ /* 0x000e24000802017f */
[----:B0-----:R-:W-:Y:S09]  /*2f6d0*/  @!P1 BRA `(.L_x_3726) ;  /* 0x0000007800249947 */ /* 0x001ff20003800000 */
.L_x_3874:
[----:B------:R-:W-:Y:S05]  /*2f6e0*/  BSYNC B2 ;  /* 0x0000000000027941 */ /* 0x000fea0003800000 */
.L_x_3725:
        /* <DEDUP_REMOVED lines=9> */
.L_x_3728:
[----:B------:R-:W-:Y:S05]  /*2f780*/  BSYNC B2 ;  /* 0x0000000000027941 */ /* 0x000fea0003800000 */
.L_x_3727:
        /* <DEDUP_REMOVED lines=11> */
.L_x_3729:
        /* <DEDUP_REMOVED lines=13> */
.L_x_3875:
[----:B------:R-:W-:Y:S05]  /*2f910*/  BSYNC B2 ;  /* 0x0000000000027941 */ /* 0x000fea0003800000 */
.L_x_3730:
[----:B------:R-:W-:Y:S01]  /*2f920*/  BSSY B2, `(.L_x_3732) ;  /* 0x000000b000027945 */ /* 0x000fe20003800000 */
[----:B01----:R-:W-:Y:S02]  /*2f930*/  IMAD.MOV.U32 R2, RZ, RZ, 0x0 ;  /* 0x00000000ff027424 */ /* 0x003fe400078e00ff */
[----:B------:R-:W-:Y:S01]  /*2f940*/  IMAD.MOV.U32 R3, RZ, RZ, 0x12f00000 ;  /* 0x12f00000ff037424 */ /* 0x000fe200078e00ff */
[----:B------:R-:W-:Y:S06]  /*2f950*/  @P2 BRA `(.L_x_3733) ;  /* 0x00000000001c2947 */ /* 0x000fec0003800000 */
[----:B------:R-:W0:Y:S02]  /*2f960*/  S2R R13, SR_TID.X ;  /* 0x00000000000d7919 */ /* 0x000e240000002100 */
[----:B0-----:R-:W-:Y:S01]  /*2f970*/  LOP3.LUT R14, R13, 0x1f, RZ, 0xc0, !PT ;  /* 0x0000001f0d0e7812 */ /* 0x001fe200078ec0ff */
[----:B------:R-:W-:-:S03]  /*2f980*/  IMAD.MOV.U32 R13, RZ, RZ, 0x10000 ;  /* 0x00010000ff0d7424 */ /* 0x000fc600078e00ff */
[----:B------:R-:W-:Y:S01]  /*2f990*/  ISETP.NE.AND P1, PT, R14, RZ, PT ;  /* 0x000000ff0e00720c */ /* 0x000fe20003f25270 */
[----:B------:R0:W-:-:S12]  /*2f9a0*/  SYNCS.ARRIVE.TRANS64 RZ, [R10+URZ+0x388b0], R13 ;  /* 0x0388b00d0aff79a7 */ /* 0x0001d8000800003f */
[----:B0-----:R-:W-:Y:S05]  /*2f9b0*/  @!P1 BRA `(.L_x_3733) ;  /* 0x0000000000049947 */ /* 0x001fea0003800000 */
[----:B------:R-:W-:Y:S01]  /*2f9c0*/  BPT.TRAP 0x1 ;  /* 0x000000040000795c */ /* 0x000fe20000300000 */
.L_x_3733:
[----:B------:R-:W-:Y:S05]  /*2f9d0*/  BSYNC B2 ;  /* 0x0000000000027941 */ /* 0x000fea0003800000 */
.L_x_3732:
        /* <DEDUP_REMOVED lines=9> */
.L_x_3734:
        /* <DEDUP_REMOVED lines=15> */
.L_x_3735:
        /* <DEDUP_REMOVED lines=15> */
.L_x_3736:
        /* <DEDUP_REMOVED lines=15> */
.L_x_3737:
        /* <DEDUP_REMOVED lines=15> */
.L_x_3738:
        /* <DEDUP_REMOVED lines=15> */
.L_x_3739:
        /* <DEDUP_REMOVED lines=15> */
.L_x_3740:
        /* <DEDUP_REMOVED lines=15> */
.L_x_3741:
        /* <DEDUP_REMOVED lines=10> */
.L_x_3724:
[----:B------:R-:W-:Y:S05]  /*301a0*/  BSYNC B1 ;  /* 0x0000000000017941 */ /* 0x000fea0003800000 */
.L_x_3723:
        /* <DEDUP_REMOVED lines=8> */
.L_x_3698:
[----:B------:R-:W-:Y:S05]  /*30230*/  BSYNC B0 ;  /* 0x0000000000007941 */ /* 0x000fea0003800000 */
.L_x_3697:
[----:B------:R-:W1:Y:S01]  /*30240*/  LDC R0, c[0x0][0x448] ;  /* 0x00011200ff007b82 */ /* 0x000e620000000800 */
[----:B0-----:R-:W-:Y:S01]  /*30250*/  VIADD R3, R33, 0x3f ;  /* 0x0000003f21037836 */ /* 0x001fe20000000000 */
[----:B------:R-:W-:Y:S06]  /*30260*/  @!P0 WARPSYNC.ALL ;  /* 0x0000000000008948 */ /* 0x000fec0003800000 */
[----:B------:R-:W-:Y:S01]  /*30270*/  @!P0 BAR.SYNC.DEFER_BLOCKING 0xc, 0x180 ;  /* 0x0306000000008b1d */ /* 0x000fe20000010000 */
[----:B-1----:R-:W-:-:S13]  /*30280*/  ISETP.NE.AND P1, PT, R0, 0x1, PT ;  /* 0x000000010000780c */ /* 0x002fda0003f25270 */
[----:B------:R-:W0:Y:S08]  /*30290*/  @P1 LDC R2, c[0x0][0x44c] ;  /* 0x00011300ff021b82 */ /* 0x000e300000000800 */
[----:B------:R-:W1:Y:S01]  /*302a0*/  @P1 LDC R0, c[0x0][0x450] ;  /* 0x00011400ff001b82 */ /* 0x000e620000000800 */
[----:B0-----:R-:W-:-:S05]  /*302b0*/  @P1 IMAD.HI.U32 R5, R3, R2, RZ ;  /* 0x0000000203051227 */ /* 0x001fca00078e00ff */
[----:B-1----:R-:W-:-:S05]  /*302c0*/  @P1 SHF.R.U32.HI R3, RZ, R0, R5 ;  /* 0x00000000ff031219 */ /* 0x002fca0000011605 */
[----:B------:R-:W-:Y:S02]  /*302d0*/  IMAD.IADD R6, R6, 0x1, R3 ;  /* 0x0000000106067824 */ /* 0x000fe400078e0203 */
[----:B------:R-:W0:Y:S02]  /*302e0*/  LDC.64 R2, c[0x0][0xad8] ;  /* 0x0002b600ff027b82 */ /* 0x000e240000000a00 */
        /* <DEDUP_REMOVED lines=14> */
.L_x_3745:
[----:B------:R-:W-:-:S13]  /*303d0*/  ISETP.NE.AND P0, PT, R3, 0x1, PT ;  /* 0x000000010300780c */ /* 0x000fda0003f05270 */
[----:B------:R-:W0:Y:S02]  /*303e0*/  @P0 LDC.64 R4, c[0x0][0xae0] ;  /* 0x0002b800ff040b82 */ /* 0x000e240000000a00 */
[----:B0-----:R-:W-:-:S05]  /*303f0*/  @P0 IMAD.HI.U32 R4, R0, R4, RZ ;  /* 0x0000000400040227 */ /* 0x001fca00078e00ff */
[----:B------:R-:W-:-:S07]  /*30400*/  @P0 SHF.R.U32.HI R0, RZ, R5, R4 ;  /* 0x00000005ff000219 */ /* 0x000fce0000011604 */
.L_x_3746:
[----:B------:R-:W-:Y:S05]  /*30410*/  BSYNC B0 ;  /* 0x0000000000007941 */ /* 0x000fea0003800000 */
.L_x_3744:
[----:B------:R-:W-:-:S05]  /*30420*/  IMAD R5, R0, R3, R3 ;  /* 0x0000000300057224 */ /* 0x000fca00078e0203 */
[----:B------:R-:W-:-:S07]  /*30430*/  VIMNMX R2, R2, R5, PT ;  /* 0x0000000502027248 */ /* 0x000fce0003fe0100 */
.L_x_3743:
[----:B------:R-:W-:Y:S01]  /*30440*/  VIADD R2, R2, 0x3f ;  /* 0x0000003f02027836 */ /* 0x000fe20000000000 */
[----:B------:R-:W0:Y:S01]  /*30450*/  @P1 LDC R7, c[0x0][0x450] ;  /* 0x00011400ff071b82 */ /* 0x000e220000000800 */
[----:B------:R-:W-:-:S03]  /*30460*/  ULDC UR4, c[0x0][0xad4] ;  /* 0x0002b50000047ab9 */ /* 0x000fc60000000800 */
[----:B------:R-:W-:-:S04]  /*30470*/  SHF.R.S32.HI R5, RZ, 0x1f, R2 ;  /* 0x0000001fff057819 */ /* 0x000fc80000011402 */
[----:B------:R-:W-:-:S04]  /*30480*/  LEA.HI R5, R5, R2, RZ, 0x6 ;  /* 0x0000000205057211 */ /* 0x000fc800078f30ff */
[----:B------:R-:W-:Y:S01]  /*30490*/  SHF.R.S32.HI R0, RZ, 0x6, R5 ;  /* 0x00000006ff007819 */ /* 0x000fe20000011405 */
[----:B------:R-:W-:-:S03]  /*304a0*/  IMAD.MOV.U32 R5, RZ, RZ, R33 ;  /* 0x000000ffff057224 */ /* 0x000fc600078e0021 */
[----:B------:R-:W-:Y:S02]  /*304b0*/  VIMNMX R30, R9, R0, PT ;  /* 0x00000000091e7248 */ /* 0x000fe40003fe0100 */
[----:B------:R-:W1:Y:S03]  /*304c0*/  @P1 LDC R0, c[0x0][0x44c] ;  /* 0x00011300ff001b82 */ /* 0x000e660000000800 */
[----:B------:R2:W-:Y:S01]  /*304d0*/  STL [R1+0x444], R30 ;  /* 0x0004441e01007387 */ /* 0x0005e20000100800 */
[----:B-1----:R-:W-:-:S05]  /*304e0*/  @P1 IMAD.HI.U32 R0, R33, R0, RZ ;  /* 0x0000000021001227 */ /* 0x002fca00078e00ff */
        /* <DEDUP_REMOVED lines=14> */
.L_x_3749:
[----:B------:R-:W-:-:S13]  /*305d0*/  ISETP.NE.AND P0, PT, R3, 0x1, PT ;  /* 0x000000010300780c */ /* 0x000fda0003f05270 */
[----:B------:R-:W0:Y:S02]  /*305e0*/  @P0 LDC.64 R4, c[0x0][0xae0] ;  /* 0x0002b800ff040b82 */ /* 0x000e240000000a00 */
[----:B0-----:R-:W-:-:S05]  /*305f0*/  @P0 IMAD.HI.U32 R4, R2, R4, RZ ;  /* 0x0000000402040227 */ /* 0x001fca00078e00ff */
[----:B------:R-:W-:-:S07]  /*30600*/  @P0 SHF.R.U32.HI R2, RZ, R5, R4 ;  /* 0x00000005ff020219 */ /* 0x000fce0000011604 */
.L_x_3750:
[----:B------:R-:W-:Y:S05]  /*30610*/  BSYNC B0 ;  /* 0x0000000000007941 */ /* 0x000fea0003800000 */
.L_x_3748:
[----:B------:R-:W-:-:S05]  /*30620*/  IMAD R3, R2, R3, RZ ;  /* 0x0000000302037224 */ /* 0x000fca00078e02ff */
[----:B------:R-:W-:-:S07]  /*30630*/  VIMNMX R0, R0, R3, !PT ;  /* 0x0000000300007248 */ /* 0x000fce0007fe0100 */
.L_x_3747:
        /* <DEDUP_REMOVED lines=24> */
.L_x_3752:
        /* <DEDUP_REMOVED lines=20> */
.L_x_3755:
[----:B------:R-:W-:Y:S05]  /*30900*/  BSYNC B6 ;  /* 0x0000000000067941 */ /* 0x000fea0003800000 */
.L_x_3754:
        /* <DEDUP_REMOVED lines=20> */
.L_x_3758:
        /* <DEDUP_REMOVED lines=15> */
.L_x_3757:
[----:B------:R-:W-:Y:S05]  /*30b40*/  BSYNC B6 ;  /* 0x0000000000067941 */ /* 0x000fea0003800000 */
.L_x_3756:
[----:B------:R-:W-:Y:S01]  /*30b50*/  ULDC.64 UR4, c[0x0][0xaf0] ;  /* 0x0002bc0000047ab9 */ /* 0x000fe20000000a00 */
[----:B------:R-:W-:Y:S01]  /*30b60*/  IMAD.MOV.U32 R31, RZ, RZ, R19 ;  /* 0x000000ffff1f7224 */ /* 0x000fe200078e0013 */
[----:B------:R-:W-:Y:S01]  /*30b70*/  ISETP.NE.U32.AND P0, PT, RZ, UR4, PT ;  /* 0x00000004ff007c0c */ /* 0x000fe2000bf05070 */
[----:B------:R-:W0:Y:S01]  /*30b80*/  S2R R17, SR_TID.X ;  /* 0x0000000000117919 */ /* 0x000e220000002100 */
[----:B------:R-:W1:Y:S01]  /*30b90*/  LDC R11, c[0x0][0x430] ;  /* 0x00010c00ff0b7b82 */ /* 0x000e620000000800 */
[----:B------:R-:W2:Y:S01]  /*30ba0*/  S2R R20, SR_TID.X ;  /* 0x0000000000147919 */ /* 0x000ea20000002100 */
[----:B------:R-:W-:Y:S01]  /*30bb0*/  ISETP.NE.AND.EX P0, PT, RZ, UR5, PT, P0 ;  /* 0x00000005ff007c0c */ /* 0x000fe2000bf05300 */
[----:B------:R-:W-:-:S12]  /*30bc0*/  ULDC UR4, c[0x0][0x320] ;  /* 0x0000c80000047ab9 */ /* 0x000fd80000000800 */
[----:B------:R-:W3:Y:S01]  /*30bd0*/  @P0 LDC.64 R2, c[0x0][0xaf0] ;  /* 0x0002bc00ff020b82 */ /* 0x000ee20000000a00 */
[----:B0-----:R-:W-:Y:S01]  /*30be0*/  LOP3.LUT R17, R17, 0x7f, RZ, 0xc0, !PT ;  /* 0x0000007f11117812 */ /* 0x001fe200078ec0ff */
[----:B---3--:R-:W-:-:S05]  /*30bf0*/  @P0 IMAD.WIDE R2, R19, 0x4, R2 ;  /* 0x0000000413020825 */ /* 0x008fca00078e0202 */
[----:B------:R0:W3:Y:S01]  /*30c00*/  @P0 LDG.E R31, desc[UR46][R2.64] ;  /* 0x0000002e021f0981 */ /* 0x0000e2000c1e1900 */
[----:B------:R-:W-:Y:S01]  /*30c10*/  SHF.R.U32.HI R21, RZ, 0x3, R17 ;  /* 0x00000003ff157819 */ /* 0x000fe20000011611 */
[----:B--2---:R-:W-:Y:S01]  /*30c20*/  IMAD.SHL.U32 R17, R20, 0x10, RZ ;  /* 0x0000001014117824 */ /* 0x004fe200078e00ff */
[----:B-1----:R-:W-:Y:S02]  /*30c30*/  ISETP.NE.AND P1, PT, R11, 0x1, PT ;  /* 0x000000010b00780c */ /* 0x002fe40003f25270 */
[----:B------:R-:W-:Y:S02]  /*30c40*/  LEA R0, R30, 0xffffffc0, 0x6 ;  /* 0xffffffc01e007811 */ /* 0x000fe400078e30ff */
[----:B------:R-:W-:Y:S02]  /*30c50*/  LOP3.LUT R17, R21, 0x70, R17, 0xf8, !PT ;  /* 0x0000007015117812 */ /* 0x000fe400078ef811 */
[----:B------:R-:W1:Y:S01]  /*30c60*/  S2R R21, SR_TID.X ;  /* 0x0000000000157919 */ /* 0x000e620000002100 */
[----:B------:R-:W-:-:S02]  /*30c70*/  LOP3.LUT R22, R22, 0xffffffbf, RZ, 0xc0, !PT ;  /* 0xffffffbf16167812 */ /* 0x000fc400078ec0ff */
[----:B------:R-:W-:-:S04]  /*30c80*/  IMAD.IADD R4, R17, 0x1, R0 ;  /* 0x0000000111047824 */ /* 0x000fc800078e0200 */
[----:B0-----:R-:W0:Y:S01]  /*30c90*/  @P1 LDC R3, c[0x0][0x434] ;  /* 0x00010d00ff031b82 */ /* 0x001e220000000800 */
[C---:B------:R-:W-:Y:S01]  /*30ca0*/  ISETP.GE.AND P0, PT, R4.reuse, R27, PT ;  /* 0x0000001b0400720c */ /* 0x040fe20003f06270 */
[----:B------:R-:W-:-:S03]  /*30cb0*/  IMAD.IADD R9, R4, 0x1, R34 ;  /* 0x0000000104097824 */ /* 0x000fc600078e0222 */
[----:B------:R-:W-:Y:S01]  /*30cc0*/  ISETP.GT.U32.OR P0, PT, R17, 0x3f, P0 ;  /* 0x0000003f1100780c */ /* 0x000fe20000704470 */
[----:B------:R-:W-:Y:S02]  /*30cd0*/  IMAD.MOV.U32 R8, RZ, RZ, R9 ;  /* 0x000000ffff087224 */ /* 0x000fe400078e0009 */
[----:B------:R-:W2:Y:S01]  /*30ce0*/  @P1 LDC R2, c[0x0][0x438] ;  /* 0x00010e00ff021b82 */ /* 0x000ea20000000800 */
[----:B0-----:R-:W-:-:S04]  /*30cf0*/  @P1 IMAD.HI.U32 R3, R9, R3, RZ ;  /* 0x0000000309031227 */ /* 0x001fc800078e00ff */
[----:B-1----:R-:W-:Y:S01]  /*30d00*/  IMAD.SHL.U32 R21, R21, 0x8, RZ ;  /* 0x0000000815157824 */ /* 0x002fe200078e00ff */
[----:B--2---:R-:W-:-:S04]  /*30d10*/  @P1 SHF.R.U32.HI R8, RZ, R2, R3 ;  /* 0x00000002ff081219 */ /* 0x004fc80000011603 */
[----:B------:R-:W-:Y:S01]  /*30d20*/  LOP3.LUT R21, R21, 0x38, RZ, 0xc0, !PT ;  /* 0x0000003815157812 */ /* 0x000fe200078ec0ff */
[----:B------:R-:W0:Y:S03]  /*30d30*/  @!P0 LDC.64 R2, c[0x0][0x428] ;  /* 0x00010a00ff028b82 */ /* 0x000e260000000a00 */
[----:B------:R-:W-:Y:S02]  /*30d40*/  LOP3.LUT R30, R21, 0x40, RZ, 0xfc, !PT ;  /* 0x00000040151e7812 */ /* 0x000fe400078efcff */
[----:B------:R-:W1:Y:S02]  /*30d50*/  S2R R21, SR_TID.X ;  /* 0x0000000000157919 */ /* 0x000e640000002100 */
[----:B------:R-:W-:Y:S02]  /*30d60*/  ISETP.GE.AND P2, PT, R30, UR4, PT ;  /* 0x000000041e007c0c */ /* 0x000fe4000bf46270 */
[----:B------:R-:W2:Y:S02]  /*30d70*/  S2R R30, SR_TID.X ;  /* 0x00000000001e7919 */ /* 0x000ea40000002100 */
[----:B------:R-:W-:-:S05]  /*30d80*/  SEL R10, RZ, 0xffffffff, P2 ;  /* 0xffffffffff0a7807 */ /* 0x000fca0001000000 */
[----:B------:R-:W-:-:S04]  /*30d90*/  IMAD.SHL.U32 R10, R10, 0x2, RZ ;  /* 0x000000020a0a7824 */ /* 0x000fc800078e00ff */
[----:B------:R-:W-:-:S04]  /*30da0*/  @P2 LOP3.LUT R22, R22, 0x40, RZ, 0xfc, !PT ;  /* 0x0000004016162812 */ /* 0x000fc800078efcff */
[----:B------:R-:W-:Y:S01]  /*30db0*/  LOP3.LUT R22, R22, 0xffffff7f, RZ, 0xc0, !PT ;  /* 0xffffff7f16167812 */ /* 0x000fe200078ec0ff */
[C---:B-1----:R-:W-:Y:S02]  /*30dc0*/  IMAD.SHL.U32 R12, R21.reuse, 0x8, RZ ;  /* 0x00000008150c7824 */ /* 0x042fe400078e00ff */
[----:B------:R-:W-:Y:S02]  /*30dd0*/  IMAD.SHL.U32 R21, R21, 0x8, RZ ;  /* 0x0000000815157824 */ /* 0x000fe400078e00ff */
[----:B--2---:R-:W-:Y:S01]  /*30de0*/  IMAD.SHL.U32 R30, R30, 0x8, RZ ;  /* 0x000000081e1e7824 */ /* 0x004fe200078e00ff */
[----:B------:R-:W-:Y:S02]  /*30df0*/  LOP3.LUT R12, R12, 0x38, RZ, 0xc0, !PT ;  /* 0x000000380c0c7812 */ /* 0x000fe400078ec0ff */
[----:B------:R-:W-:Y:S02]  /*30e00*/  LOP3.LUT R21, R21, 0x38, RZ, 0xc0, !PT ;  /* 0x0000003815157812 */ /* 0x000fe400078ec0ff */
[----:B------:R-:W-:-:S02]  /*30e10*/  ISETP.GE.AND P1, PT, R12, UR4, PT ;  /* 0x000000040c007c0c */ /* 0x000fc4000bf26270 */
[----:B------:R-:W-:Y:S02]  /*30e20*/  LOP3.LUT R30, R30, 0x38, RZ, 0xc0, !PT ;  /* 0x000000381e1e7812 */ /* 0x000fe400078ec0ff */
[----:B------:R-:W-:Y:S02]  /*30e30*/  SEL R4, RZ, 0x1, P1 ;  /* 0x00000001ff047807 */ /* 0x000fe40000800000 */
[C---:B------:R-:W-:Y:S02]  /*30e40*/  LOP3.LUT R32, R30.reuse, 0x80, RZ, 0xfc, !PT ;  /* 0x000000801e207812 */ /* 0x040fe400078efcff */
[----:B------:R-:W-:Y:S02]  /*30e50*/  LOP3.LUT R30, R30, 0xc0, RZ, 0xfc, !PT ;  /* 0x000000c01e1e7812 */ /* 0x000fe400078efcff */
[----:B------:R-:W-:Y:S02]  /*30e60*/  LOP3.LUT R10, R10, 0x2, R4, 0xe2, !PT ;  /* 0x000000020a0a7812 */ /* 0x000fe400078ee204 */
[----:B------:R-:W-:Y:S01]  /*30e70*/  ISETP.GE.AND P2, PT, R32, UR4, PT ;  /* 0x0000000420007c0c */ /* 0x000fe2000bf46270 */
[----:B------:R-:W1:Y:S01]  /*30e80*/  @!P0 LDC.64 R4, c[0x0][0x418] ;  /* 0x00010600ff048b82 */ /* 0x000e620000000a00 */
[----:B------:R-:W-:-:S02]  /*30e90*/  @P1 LOP3.LUT R22, R22, 0x80, RZ, 0xfc, !PT ;  /* 0x0000008016161812 */ /* 0x000fc400078efcff */
[----:B------:R-:W-:Y:S02]  /*30ea0*/  ISETP.GE.AND P1, PT, R30, UR4, PT ;  /* 0x000000041e007c0c */ /* 0x000fe4000bf26270 */
[----:B------:R-:W-:Y:S02]  /*30eb0*/  SEL R6, RZ, 0x4, P2 ;  /* 0x00000004ff067807 */ /* 0x000fe40001000000 */
[----:B------:R-:W-:Y:S02]  /*30ec0*/  SEL R7, RZ, 0x8, P1 ;  /* 0x00000008ff077807 */ /* 0x000fe40000800000 */
[----:B------:R-:W-:Y:S02]  /*30ed0*/  LOP3.LUT R22, R22, 0xffffffdf, RZ, 0xc0, !PT ;  /* 0xffffffdf16167812 */ /* 0x000fe400078ec0ff */
[----:B------:R-:W-:Y:S01]  /*30ee0*/  LOP3.LUT R10, R7, R10, R6, 0xfe, !PT ;  /* 0x0000000a070a7212 */ /* 0x000fe200078efe06 */
[--C-:B------:R-:W-:Y:S01]  /*30ef0*/  @!P0 IMAD.MOV.U32 R6, RZ, RZ, R8.reuse ;  /* 0x000000ffff068224 */ /* 0x100fe200078e0008 */
[----:B------:R-:W-:-:S02]  /*30f00*/  @!P0 SHF.R.S32.HI R7, RZ, 0x1f, R8 ;  /* 0x0000001fff078819 */ /* 0x000fc40000011408 */
[----:B------:R-:W-:Y:S02]  /*30f10*/  @P2 LOP3.LUT R22, R22, 0x20, RZ, 0xfc, !PT ;  /* 0x0000002016162812 */ /* 0x000fe400078efcff */
[----:B------:R-:W-:Y:S02]  /*30f20*/  LOP3.LUT R13, R21, 0x180, RZ, 0xfc, !PT ;  /* 0x00000180150d7812 */ /* 0x000fe400078efcff */
[----:B------:R-:W-:-:S04]  /*30f30*/  LOP3.LUT R22, R22, 0xffffffef, RZ, 0xc0, !PT ;  /* 0xffffffef16167812 */ /* 0x000fc800078ec0ff */
[----:B------:R-:W-:Y:S02]  /*30f40*/  @P1 LOP3.LUT R22, R22, 0x10, RZ, 0xfc, !PT ;  /* 0x0000001016161812 */ /* 0x000fe400078efcff */
[----:B---3--:R-:W-:Y:S01]  /*30f50*/  SHF.R.S32.HI R36, RZ, 0x1f, R31 ;  /* 0x0000001fff247819 */ /* 0x008fe2000001141f */
[----:B0-----:R-:W-:-:S04]  /*30f60*/  @!P0 IMAD.WIDE.U32 R6, R31, R2, R6 ;  /* 0x000000021f068225 */ /* 0x001fc800078e0006 */
[----:B------:R-:W-:Y:S01]  /*30f70*/  @!P0 IMAD R2, R36, R2, RZ ;  /* 0x0000000224028224 */ /* 0x000fe200078e02ff */
[----:B-1----:R-:W-:-:S03]  /*30f80*/  @!P0 LEA R4, P1, R6, R4, 0x2 ;  /* 0x0000000406048211 */ /* 0x002fc600078210ff */
[----:B------:R-:W-:Y:S02]  /*30f90*/  @!P0 IMAD R3, R31, R3, R2 ;  /* 0x000000031f038224 */ /* 0x000fe400078e0202 */
[----:B------:R-:W-:Y:S02]  /*30fa0*/  IMAD.MOV.U32 R2, RZ, RZ, RZ ;  /* 0x000000ffff027224 */ /* 0x000fe400078e00ff */
[----:B------:R-:W-:-:S05]  /*30fb0*/  @!P0 IMAD.IADD R3, R7, 0x1, R3 ;  /* 0x0000000107038824 */ /* 0x000fca00078e0203 */
[----:B------:R-:W-:-:S05]  /*30fc0*/  @!P0 LEA.HI.X R5, R6, R5, R3, 0x2, P1 ;  /* 0x0000000506058211 */ /* 0x000fca00008f1403 */
[----:B------:R0:W2:Y:S01]  /*30fd0*/  @!P0 LDG.E R2, desc[UR46][R4.64] ;  /* 0x0000002e04028981 */ /* 0x0000a2000c1e1900 */
[----:B------:R-:W-:Y:S02]  /*30fe0*/  ISETP.GE.AND P0, PT, R13, UR4, PT ;  /* 0x000000040d007c0c */ /* 0x000fe4000bf06270 */
[C---:B------:R-:W-:Y:S02]  /*30ff0*/  LOP3.LUT R14, R12.reuse, 0x1c0, RZ, 0xfc, !PT ;  /* 0x000001c00c0e7812 */ /* 0x040fe400078efcff */
[C---:B------:R-:W-:Y:S02]  /*31000*/  LOP3.LUT R13, R12.reuse, 0x100, RZ, 0xfc, !PT ;  /* 0x000001000c0d7812 */ /* 0x040fe400078efcff */
[----:B------:R-:W-:Y:S02]  /*31010*/  LOP3.LUT R12, R12, 0x140, RZ, 0xfc, !PT ;  /* 0x000001400c0c7812 */ /* 0x000fe400078efcff */
[----:B------:R-:W-:Y:S02]  /*31020*/  ISETP.GE.AND P3, PT, R13, UR4, PT ;  /* 0x000000040d007c0c */ /* 0x000fe4000bf66270 */
[----:B------:R-:W-:-:S02]  /*31030*/  ISETP.GE.AND P2, PT, R12, UR4, PT ;  /* 0x000000040c007c0c */ /* 0x000fc4000bf46270 */
[----:B------:R-:W-:Y:S02]  /*31040*/  SEL R3, RZ, 0x10, P3 ;  /* 0x00000010ff037807 */ /* 0x000fe40001800000 */
[----:B0-----:R-:W-:Y:S02]  /*31050*/  SEL R4, RZ, 0x20, P2 ;  /* 0x00000020ff047807 */ /* 0x001fe40001000000 */
[----:B------:R-:W-:Y:S02]  /*31060*/  LOP3.LUT R22, R22, 0xfffffff7, RZ, 0xc0, !PT ;  /* 0xfffffff716167812 */ /* 0x000fe400078ec0ff */
[----:B------:R-:W-:-:S03]  /*31070*/  LOP3.LUT R3, R4, R10, R3, 0xfe, !PT ;  /* 0x0000000a04037212 */ /* 0x000fc600078efe03 */
[----:B------:R-:W-:-:S04]  /*31080*/  @P3 LOP3.LUT R22, R22, 0x8, RZ, 0xfc, !PT ;  /* 0x0000000816163812 */ /* 0x000fc800078efcff */
[----:B------:R-:W-:-:S04]  /*31090*/  LOP3.LUT R22, R22, 0xfffffffb, RZ, 0xc0, !PT ;  /* 0xfffffffb16167812 */ /* 0x000fc800078ec0ff */
[----:B------:R-:W-:Y:S01]  /*310a0*/  @P2 LOP3.LUT R22, R22, 0x4, RZ, 0xfc, !PT ;  /* 0x0000000416162812 */ /* 0x000fe200078efcff */
[----:B--2---:R0:W-:Y:S02]  /*310b0*/  STL [R1+0x41c], R2 ;  /* 0x00041c0201007387 */ /* 0x0041e40000100800 */
[----:B0-----:R-:W-:Y:S02]  /*310c0*/  SEL R2, RZ, 0x40, P0 ;  /* 0x00000040ff027807 */ /* 0x001fe40000000000 */
[----:B------:R-:W-:Y:S01]  /*310d0*/  ISETP.GE.AND P0, PT, R14, UR4, PT ;  /* 0x000000040e007c0c */ /* 0x000fe2000bf06270 */
[----:B------:R-:W-:Y:S01]  /*310e0*/  UMOV UR4, 0xffffffff ;  /* 0xffffffff00047882 */ /* 0x000fe20000000000 */
[----:B------:R-:W-:Y:S01]  /*310f0*/  LOP3.LUT R5, R3, R2, RZ, 0xfc, !PT ;  /* 0x0000000203057212 */ /* 0x000fe200078efcff */
[----:B------:R-:W-:Y:S01]  /*31100*/  IMAD.MOV R2, RZ, RZ, -R8 ;  /* 0x000000ffff027224 */ /* 0x000fe200078e0a08 */
[----:B------:R-:W-:-:S03]  /*31110*/  SEL R32, RZ, 0x80, P0 ;  /* 0x00000080ff207807 */ /* 0x000fc60000000000 */
[----:B------:R-:W-:Y:S01]  /*31120*/  IMAD R2, R11, R2, R9 ;  /* 0x000000020b027224 */ /* 0x000fe200078e0209 */
[----:B------:R0:W-:Y:S04]  /*31130*/  STL [R1+0x454], R5 ;  /* 0x0004540501007387 */ /* 0x0001e80000100800 */
[----:B------:R0:W-:Y:S01]  /*31140*/  STL [R1+0x420], R2 ;  /* 0x0004200201007387 */ /* 0x0001e20000100800 */
[----:B------:R-:W-:Y:S05]  /*31150*/  BRA.DIV UR4, `(.L_x_3759) ;  /* 0x0000005e04ac7947 */ /* 0x000fea000b800000 */
.L_x_3878:
[----:B0-----:R-:W-:Y:S01]  /*31160*/  IMAD.U32 R2, RZ, RZ, UR40 ;  /* 0x00000028ff027e24 */ /* 0x001fe2000f8e00ff */
[----:B------:R-:W-:Y:S02]  /*31170*/  ISETP.GT.U32.AND P1, PT, R17, 0x3f, PT ;  /* 0x0000003f1100780c */ /* 0x000fe40003f24070 */
[----:B------:R-:W-:Y:S02]  /*31180*/  LOP3.LUT R22, R22, 0xffff7fff, RZ, 0xc0, !PT ;  /* 0xffff7fff16167812 */ /* 0x000fe400078ec0ff */
[----:B------:R-:W-:Y:S02]  /*31190*/  ISETP.NE.AND P0, PT, R2, 0x3, PT ;  /* 0x000000030200780c */ /* 0x000fe40003f05270 */
[----:B------:R-:W-:Y:S02]  /*311a0*/  LOP3.LUT R32, R5, R32, RZ, 0xfc, !PT ;  /* 0x0000002005207212 */ /* 0x000fe400078efcff */
[----:B------:R-:W-:-:S09]  /*311b0*/  SHF.R.S32.HI R30, RZ, 0x1f, R18 ;  /* 0x0000001fff1e7819 */ /* 0x000fd20000011412 */
[----:B------:R-:W-:-:S04]  /*311c0*/  @P0 LOP3.LUT R22, R22, 0x8000, RZ, 0xfc, !PT ;  /* 0x0000800016160812 */ /* 0x000fc800078efcff */
[----:B------:R-:W-:-:S04]  /*311d0*/  LOP3.LUT R22, R22, 0xfffffffe, RZ, 0xc0, !PT ;  /* 0xfffffffe16167812 */ /* 0x000fc800078ec0ff */
[----:B------:R-:W-:Y:S01]  /*311e0*/  @P1 LOP3.LUT R22, R22, 0x1, RZ, 0xfc, !PT ;  /* 0x0000000116161812 */ /* 0x000fe200078efcff */
[----:B------:R-:W-:Y:S06]  /*311f0*/  @!P0 BRA `(.L_x_3760) ;  /* 0x0000000000048947 */ /* 0x000fec0003800000 */
[----:B------:R-:W-:Y:S01]  /*31200*/  BPT.TRAP 0x1 ;  /* 0x000000040000795c */ /* 0x000fe20000300000 */
.L_x_3760:
        /* <DEDUP_REMOVED lines=9> */
.L_x_3879:
[----:B------:R-:W-:Y:S05]  /*312a0*/  BSYNC B0 ;  /* 0x0000000000007941 */ /* 0x000fea0003800000 */
.L_x_3761:
[----:B------:R-:W0:Y:S01]  /*312b0*/  LDL R2, [R1+0x420] ;  /* 0x0004200001027983 */ /* 0x000e220000100800 */
[----:B------:R-:W-:-:S03]  /*312c0*/  ULDC.64 UR4, c[0x0][0x300] ;  /* 0x0000c00000047ab9 */ /* 0x000fc60000000a00 */
[----:B------:R-:W2:Y:S01]  /*312d0*/  LDL R4, [R1+0x41c] ;  /* 0x00041c0001047983 */ /* 0x000ea20000100800 */
        /* <DEDUP_REMOVED lines=64> */
.L_x_3889:
        /* <DEDUP_REMOVED lines=10> */
.L_x_3764:
        /* <DEDUP_REMOVED lines=11> */
.L_x_3765:
[----:B0-----:R0:W5:Y:S01]  /*31830*/  LDL R2, [R1+0x418] ;  /* 0x0004180001027983 */ /* 0x0011620000100800 */
[----:B------:R0:W-:Y:S02]  /*31840*/  SYNCS.ARRIVE.TRANS64.A1T0 RZ, [R17+URZ+0x38830], RZ ;  /* 0x038830ff11ff79a7 */ /* 0x0001e4000810003f */
[----:B------:R-:W-:Y:S05]  /*31850*/  WARPSYNC.ALL ;  /* 0x0000000000007948 */ /* 0x000fea0003800000 */
[----:B------:R-:W-:Y:S01]  /*31860*/  ULDC.64 UR4, c[0x0][0xaf8] ;  /* 0x0002be0000047ab9 */ /* 0x000fe20000000a00 */
[----:B------:R-:W-:Y:S01]  /*31870*/  VIADD R0, R23, 0x20400 ;  /* 0x0002040017007836 */ /* 0x000fe20000000000 */
[----:B------:R-:W-:Y:S01]  /*31880*/  BAR.SYNC.DEFER_BLOCKING 0x8, 0x100 ;  /* 0x0204000000007b1d */ /* 0x000fe20000010000 */
[----:B------:R-:W-:-:S03]  /*31890*/  ISETP.NE.U32.AND P0, PT, RZ, UR4, PT ;  /* 0x00000004ff007c0c */ /* 0x000fc6000bf05070 */
[----:B------:R-:W-:Y:S02]  /*318a0*/  LOP3.LUT P1, RZ, R0, 0x3ff, RZ, 0xc0, !PT ;  /* 0x000003ff00ff7812 */ /* 0x000fe4000782c0ff */
[----:B------:R-:W-:Y:S01]  /*318b0*/  ISETP.NE.AND.EX P0, PT, RZ, UR5, PT, P0 ;  /* 0x00000005ff007c0c */ /* 0x000fe2000bf05300 */
[----:B------:R-:W-:Y:S01]  /*318c0*/  BSSY B6, `(.L_x_3766) ;  /* 0x0000019000067945 */ /* 0x000fe20003800000 */
[----:B------:R-:W-:Y:S02]  /*318d0*/  SHF.R.S32.HI R0, RZ, 0x1f, R19 ;  /* 0x0000001fff007819 */ /* 0x000fe40000011413 */
[----:B------:R-:W-:Y:S02]  /*318e0*/  SEL R3, R19, RZ, !P0 ;  /* 0x000000ff13037207 */ /* 0x000fe40004000000 */
[----:B------:R-:W-:-:S03]  /*318f0*/  SEL R0, R0, RZ, !P0 ;  /* 0x000000ff00007207 */ /* 0x000fc60004000000 */
[----:B------:R-:W-:Y:S04]  /*31900*/  STL [R1+0x424], R3 ;  /* 0x0004240301007387 */ /* 0x000fe80000100800 */
[----:B------:R1:W-:Y:S02]  /*31910*/  STL [R1+0x43c], R0 ;  /* 0x00043c0001007387 */ /* 0x0003e40000100800 */
[----:B-1---5:R-:W-:-:S05]  /*31920*/  SHF.R.S32.HI R0, RZ, 0x1f, R2 ;  /* 0x0000001fff007819 */ /* 0x022fca0000011402 */
[----:B------:R1:W-:Y:S01]  /*31930*/  STL [R1+0x434], R0 ;  /* 0x0004340001007387 */ /* 0x0003e20000100800 */
[----:B------:R-:W-:Y:S05]  /*31940*/  @!P1 BRA `(.L_x_3767) ;  /* 0x0000000000409947 */ /* 0x000fea0003800000 */
[----:B------:R-:W-:Y:S01]  /*31950*/  MOV R2, 0x0 ;  /* 0x0000000000027802 */ /* 0x000fe20000000f00 */
[----:B------:R-:W-:Y:S01]  /*31960*/  ULDC.64 UR4, c[0x4][0x90] ;  /* 0x0100240000047ab9 */ /* 0x000fe20000000a00 */
[----:B------:R-:W-:Y:S01]  /*31970*/  ULDC.64 UR6, c[0x4][0x98] ;  /* 0x0100260000067ab9 */ /* 0x000fe20000000a00 */
[----:B------:R-:W-:Y:S01]  /*31980*/  ULDC.64 UR8, c[0x4][0x20] ;  /* 0x0100080000087ab9 */ /* 0x000fe20000000a00 */
[----:B------:R-:W-:Y:S02]  /*31990*/  IMAD.U32 R4, RZ, RZ, UR4 ;  /* 0x00000004ff047e24 */ /* 0x000fe4000f8e00ff */
[----:B------:R-:W2:Y:S01]  /*319a0*/  LDC.64 R2, c[0x4][R2] ;  /* 0x0100000002027b82 */ /* 0x000ea20000000a00 */
        /* <DEDUP_REMOVED lines=10> */
.L_x_3767:
[----:B------:R-:W-:Y:S05]  /*31a50*/  BSYNC B6 ;  /* 0x0000000000067941 */ /* 0x000fea0003800000 */
.L_x_3766:
[----:B------:R-:W2:Y:S01]  /*31a60*/  LDL R21, [R1+0x434] ;  /* 0x0004340001157983 */ /* 0x000ea20000100800 */
[----:B------:R-:W3:Y:S01]  /*31a70*/  LDC R6, c[0x0][0x448] ;  /* 0x00011200ff067b82 */ /* 0x000ee20000000800 */
[----:B------:R-:W-:Y:S02]  /*31a80*/  ULDC.64 UR4, c[0x0][0x298] ;  /* 0x0000a60000047ab9 */ /* 0x000fe40000000a00 */
[----:B------:R-:W4:Y:S04]  /*31a90*/  LDL R20, [R1+0x43c] ;  /* 0x00043c0001147983 */ /* 0x000f280000100800 */
[----:B------:R-:W4:Y:S04]  /*31aa0*/  LDL R7, [R1+0x418] ;  /* 0x0004180001077983 */ /* 0x000f280000100800 */
[----:B------:R0:W5:Y:S01]  /*31ab0*/  LDL R9, [R1+0x414] ;  /* 0x0004140001097983 */ /* 0x0001620000100800 */
[----:B------:R-:W0:Y:S01]  /*31ac0*/  S2R R2, SR_TID.X ;  /* 0x0000000000027919 */ /* 0x000e220000002100 */
[----:B-1----:R-:W1:Y:S01]  /*31ad0*/  S2R R0, SR_TID.X ;  /* 0x0000000000007919 */ /* 0x002e620000002100 */
[----:B---3--:R-:W-:-:S13]  /*31ae0*/  ISETP.NE.AND P0, PT, R6, 0x1, PT ;  /* 0x000000010600780c */ /* 0x008fda0003f05270 */
[----:B------:R-:W3:Y:S01]  /*31af0*/  @P0 LDC R3, c[0x0][0x450] ;  /* 0x00011400ff030b82 */ /* 0x000ee20000000800 */
[----:B0-----:R-:W-:-:S04]  /*31b00*/  LOP3.LUT R2, R2, 0x7f, RZ, 0xc0, !PT ;  /* 0x0000007f02027812 */ /* 0x001fc800078ec0ff */
[----:B------:R-:W-:Y:S01]  /*31b10*/  SHF.R.U32.HI R2, RZ, 0x3, R2 ;  /* 0x00000003ff027819 */ /* 0x000fe20000011602 */
[----:B--2---:R-:W-:Y:S02]  /*31b20*/  IMAD.MOV.U32 R4, RZ, RZ, R21 ;  /* 0x000000ffff047224 */ /* 0x004fe400078e0015 */
[----:B----4-:R-:W-:Y:S02]  /*31b30*/  IMAD.MOV.U32 R21, RZ, RZ, R20 ;  /* 0x000000ffff157224 */ /* 0x010fe400078e0014 */
[----:B------:R-:W2:Y:S01]  /*31b40*/  LDL R20, [R1+0x424] ;  /* 0x0004240001147983 */ /* 0x000ea20000100800 */
[----:B-1----:R-:W-:-:S05]  /*31b50*/  IMAD.SHL.U32 R0, R0, 0x10, RZ ;  /* 0x0000001000007824 */ /* 0x002fca00078e00ff */
[----:B------:R-:W-:Y:S02]  /*31b60*/  LOP3.LUT R0, R2, 0x70, R0, 0xf8, !PT ;  /* 0x0000007002007812 */ /* 0x000fe400078ef800 */
[----:B------:R-:W0:Y:S03]  /*31b70*/  @P0 LDC R2, c[0x0][0x44c] ;  /* 0x00011300ff020b82 */ /* 0x000e260000000800 */
[----:B------:R-:W-:Y:S02]  /*31b80*/  IMAD.IADD R5, R0, 0x1, R33 ;  /* 0x0000000100057824 */ /* 0x000fe400078e0221 */
[----:B------:R-:W-:Y:S02]  /*31b90*/  IMAD R4, R4, UR4, RZ ;  /* 0x0000000404047c24 */ /* 0x000fe4000f8e02ff */
[----:B------:R-:W-:Y:S02]  /*31ba0*/  IMAD.MOV.U32 R0, RZ, RZ, R5 ;  /* 0x000000ffff007224 */ /* 0x000fe400078e0005 */
[----:B------:R-:W-:-:S02]  /*31bb0*/  IMAD R4, R7, UR5, R4 ;  /* 0x0000000507047c24 */ /* 0x000fc4000f8e0204 */
        /* <DEDUP_REMOVED lines=11> */
[----:B------:R0:W-:Y:S03]  /*31c70*/  STL [R1+0x410], R5 ;  /* 0x0004100501007387 */ /* 0x0001e60000100800 */
[C---:B--2---:R-:W-:Y:S02]  /*31c80*/  IMAD R4, R20.reuse, UR5, R4 ;  /* 0x0000000514047c24 */ /* 0x044fe4000f8e0204 */
[----:B------:R-:W-:Y:S01]  /*31c90*/  IMAD.WIDE.U32 R2, R20, UR4, R2 ;  /* 0x0000000414027c25 */ /* 0x000fe2000f8e0002 */
        /* <DEDUP_REMOVED lines=9> */
[----:B0-----:R-:W0:Y:S01]  /*31d30*/  S2R R5, SR_TID.X ;  /* 0x0000000000057919 */ /* 0x001e220000002100 */
[----:B------:R-:W-:Y:S02]  /*31d40*/  IMAD.IADD R3, R3, 0x1, R4 ;  /* 0x0000000103037824 */ /* 0x000fe400078e0204 */
[----:B------:R-:W-:-:S05]  /*31d50*/  SHF.R.S32.HI R4, RZ, 0x1f, R0 ;  /* 0x0000001fff047819 */ /* 0x000fca0000011400 */
        /* <DEDUP_REMOVED lines=9> */
[C---:B0-----:R-:W-:Y:S01]  /*31df0*/  IMAD.SHL.U32 R7, R5.reuse, 0x8, RZ ;  /* 0x0000000805077824 */ /* 0x041fe200078e00ff */
[----:B------:R-:W-:-:S04]  /*31e00*/  LOP3.LUT R20, R5, 0x7f, RZ, 0xc0, !PT ;  /* 0x0000007f05147812 */ /* 0x000fc800078ec0ff */
[----:B------:R-:W-:-:S04]  /*31e10*/  LOP3.LUT R7, R7, 0x38, RZ, 0xc0, !PT ;  /* 0x0000003807077812 */ /* 0x000fc800078ec0ff */
[----:B------:R-:W-:Y:S02]  /*31e20*/  ISETP.GE.AND P1, PT, R7, UR4, PT ;  /* 0x0000000407007c0c */ /* 0x000fe4000bf26270 */
[----:B------:R-:W-:Y:S01]  /*31e30*/  SHF.R.U32.HI R8, RZ, 0x3, R20 ;  /* 0x00000003ff087819 */ /* 0x000fe20000011614 */
[----:B------:R-:W-:Y:S10]  /*31e40*/  BRA.DIV UR5, `(.L_x_3768) ;  /* 0x0000005a05047947 */ /* 0x000ff4000b800000 */
[----:B------:R-:W0:Y:S01]  /*31e50*/  SHFL.IDX PT, R4, R0, RZ, 0x181f ;  /* 0x00181fff00047589 */ /* 0x000e2200000e0000 */
[----:B-----5:R-:W-:Y:S02]  /*31e60*/  IMAD R2, R9, R6, RZ ;  /* 0x0000000609027224 */ /* 0x020fe400078e02ff */
[----:B------:R-:W-:Y:S01]  /*31e70*/  IMAD.IADD R33, R8, 0x1, R33 ;  /* 0x0000000108217824 */ /* 0x000fe200078e0221 */
        /* <DEDUP_REMOVED lines=30> */
.L_x_3898:
        /* <DEDUP_REMOVED lines=11> */
.L_x_3769:
        /* <DEDUP_REMOVED lines=28> */
.L_x_3771:
[----:B------:R-:W-:Y:S05]  /*322d0*/  BSYNC B6 ;  /* 0x0000000000067941 */ /* 0x000fea0003800000 */
.L_x_3770:
[----:B------:R-:W2:Y:S01]  /*322e0*/  LDL.LU R0, [R1+0x434] ;  /* 0x0004340001007983 */ /* 0x000ea20000300800 */
[----:B------:R-:W1:Y:S01]  /*322f0*/  LDC R6, c[0x0][0x448] ;  /* 0x00011200ff067b82 */ /* 0x000e620000000800 */
[----:B------:R-:W-:Y:S02]  /*32300*/  ULDC.64 UR4, c[0x0][0x398] ;  /* 0x0000e60000047ab9 */ /* 0x000fe40000000a00 */
[----:B0-----:R-:W3:Y:S04]  /*32310*/  LDL.LU R2, [R1+0x418] ;  /* 0x0004180001027983 */ /* 0x001ee80000300800 */
[----:B------:R-:W4:Y:S04]  /*32320*/  LDL.LU R4, [R1+0x43c] ;  /* 0x00043c0001047983 */ /* 0x000f280000300800 */
[----:B------:R-:W5:Y:S04]  /*32330*/  LDL.LU R21, [R1+0x424] ;  /* 0x0004240001157983 */ /* 0x000f680000300800 */
[----:B------:R-:W5:Y:S01]  /*32340*/  LDL.LU R20, [R1+0x410] ;  /* 0x0004100001147983 */ /* 0x000f620000300800 */
[----:B------:R-:W-:Y:S01]  /*32350*/  LOP3.LUT R22, R22, 0xfffffbff, RZ, 0xc0, !PT ;  /* 0xfffffbff16167812 */ /* 0x000fe200078ec0ff */
[----:B------:R-:W0:Y:S01]  /*32360*/  S2R R9, SR_TID.X ;  /* 0x0000000000097919 */ /* 0x000e220000002100 */
[----:B------:R-:W0:Y:S01]  /*32370*/  S2R R7, SR_TID.X ;  /* 0x0000000000077919 */ /* 0x000e220000002100 */
[----:B-1----:R-:W-:Y:S01]  /*32380*/  ISETP.NE.AND P0, PT, R6, 0x1, PT ;  /* 0x000000010600780c */ /* 0x002fe20003f05270 */
[----:B------:R-:W1:-:S12]  /*32390*/  S2R R8, SR_TID.X ;  /* 0x0000000000087919 */ /* 0x000e580000002100 */
[----:B------:R-:W1:Y:S01]  /*323a0*/  @P0 LDC R5, c[0x0][0x450] ;  /* 0x00011400ff050b82 */ /* 0x000e620000000800 */
        /* <DEDUP_REMOVED lines=11> */
[----:B-----5:R-:W-:-:S04]  /*32460*/  IMAD.WIDE.U32 R2, R21, UR4, R2 ;  /* 0x0000000415027c25 */ /* 0x020fc8000f8e0002 */
[----:B------:R-:W-:Y:S01]  /*32470*/  IMAD R0, R21, UR5, R0 ;  /* 0x0000000515007c24 */ /* 0x000fe2000f8e0200 */
[----:B------:R-:W-:Y:S01]  /*32480*/  ULDC.64 UR4, c[0x0][0x3d0] ;  /* 0x0000f40000047ab9 */ /* 0x000fe20000000a00 */
[----:B------:R-:W-:Y:S02]  /*32490*/  IMAD.MOV.U32 R4, RZ, RZ, R20 ;  /* 0x000000ffff047224 */ /* 0x000fe400078e0014 */
[----:B------:R-:W-:Y:S02]  /*324a0*/  IMAD.IADD R3, R3, 0x1, R0 ;  /* 0x0000000103037824 */ /* 0x000fe400078e0200 */
[----:B------:R-:W2:Y:S01]  /*324b0*/  @P0 LDC R0, c[0x0][0x44c] ;  /* 0x00011300ff000b82 */ /* 0x000ea20000000800 */
[----:B0-----:R-:W-:-:S05]  /*324c0*/  IMAD.SHL.U32 R21, R7, 0x8, RZ ;  /* 0x0000000807157824 */ /* 0x001fca00078e00ff */
[----:B------:R-:W-:-:S04]  /*324d0*/  LOP3.LUT R21, R21, 0x38, RZ, 0xc0, !PT ;  /* 0x0000003815157812 */ /* 0x000fc800078ec0ff */
[----:B------:R-:W-:Y:S01]  /*324e0*/  LOP3.LUT R7, R21, 0x80, RZ, 0xfc, !PT ;  /* 0x0000008015077812 */ /* 0x000fe200078efcff */
[----:B-1----:R-:W-:-:S05]  /*324f0*/  IMAD.SHL.U32 R21, R8, 0x8, RZ ;  /* 0x0000000808157824 */ /* 0x002fca00078e00ff */
[----:B------:R-:W-:-:S04]  /*32500*/  LOP3.LUT R21, R21, 0x38, RZ, 0xc0, !PT ;  /* 0x0000003815157812 */ /* 0x000fc800078ec0ff */
[----:B------:R-:W-:Y:S01]  /*32510*/  LOP3.LUT R8, R21, 0x40, RZ, 0xfc, !PT ;  /* 0x0000004015087812 */ /* 0x000fe200078efcff */
[----:B--2---:R-:W-:-:S05]  /*32520*/  @P0 IMAD.HI.U32 R0, R20, R0, RZ ;  /* 0x0000000014000227 */ /* 0x004fca00078e00ff */
[----:B------:R-:W-:-:S04]  /*32530*/  @P0 SHF.R.U32.HI R4, RZ, R5, R0 ;  /* 0x00000005ff040219 */ /* 0x000fc80000011600 */
[--C-:B------:R-:W-:Y:S01]  /*32540*/  SHF.R.S32.HI R5, RZ, 0x1f, R4.reuse ;  /* 0x0000001fff057819 */ /* 0x100fe20000011404 */
[----:B------:R-:W-:Y:S02]  /*32550*/  IMAD.MOV R0, RZ, RZ, -R4 ;  /* 0x000000ffff007224 */ /* 0x000fe400078e0a04 */
[----:B------:R-:W-:-:S04]  /*32560*/  IMAD.WIDE.U32 R2, R4, UR4, R2 ;  /* 0x0000000404027c25 */ /* 0x000fc8000f8e0002 */
[----:B------:R-:W-:Y:S02]  /*32570*/  IMAD R0, R6, R0, R20 ;  /* 0x0000000006007224 */ /* 0x000fe400078e0214 */
[----:B------:R-:W-:Y:S02]  /*32580*/  IMAD R5, R5, UR4, RZ ;  /* 0x0000000405057c24 */ /* 0x000fe4000f8e02ff */
[----:B------:R-:W-:Y:S02]  /*32590*/  IMAD.SHL.U32 R20, R9, 0x8, RZ ;  /* 0x0000000809147824 */ /* 0x000fe400078e00ff */
[----:B------:R-:W-:Y:S01]  /*325a0*/  IMAD R5, R4, UR5, R5 ;  /* 0x0000000504057c24 */ /* 0x000fe2000f8e0205 */
[----:B------:R-:W-:Y:S01]  /*325b0*/  SHF.R.S32.HI R4, RZ, 0x1f, R0 ;  /* 0x0000001fff047819 */ /* 0x000fe20000011400 */
[----:B------:R-:W-:Y:S01]  /*325c0*/  ULDC.64 UR4, c[0x0][0x3c8] ;  /* 0x0000f20000047ab9 */ /* 0x000fe20000000a00 */
[----:B------:R-:W-:Y:S01]  /*325d0*/  LOP3.LUT R20, R20, 0x38, RZ, 0xc0, !PT ;  /* 0x0000003814147812 */ /* 0x000fe200078ec0ff */
[----:B------:R-:W-:-:S02]  /*325e0*/  IMAD.IADD R3, R3, 0x1, R5 ;  /* 0x0000000103037824 */ /* 0x000fc400078e0205 */
[----:B------:R-:W-:Y:S02]  /*325f0*/  IMAD R4, R4, UR4, RZ ;  /* 0x0000000404047c24 */ /* 0x000fe4000f8e02ff */
[----:B------:R-:W-:-:S04]  /*32600*/  IMAD.WIDE.U32 R2, R0, UR4, R2 ;  /* 0x0000000400027c25 */ /* 0x000fc8000f8e0002 */
[----:B------:R-:W-:Y:S01]  /*32610*/  IMAD R4, R0, UR5, R4 ;  /* 0x0000000500047c24 */ /* 0x000fe2000f8e0204 */
[----:B------:R-:W-:Y:S02]  /*32620*/  ULDC.64 UR4, c[0x0][0x390] ;  /* 0x0000e40000047ab9 */ /* 0x000fe40000000a00 */
[----:B------:R-:W-:Y:S01]  /*32630*/  LEA R5, P0, R2, UR4, 0x1 ;  /* 0x0000000402057c11 */ /* 0x000fe2000f8008ff */
[----:B------:R-:W-:Y:S01]  /*32640*/  ULDC UR4, c[0x0][0x3b8] ;  /* 0x0000ee0000047ab9 */ /* 0x000fe20000000800 */
[----:B------:R-:W-:Y:S01]  /*32650*/  IMAD.IADD R4, R3, 0x1, R4 ;  /* 0x0000000103047824 */ /* 0x000fe200078e0204 */
[----:B------:R-:W-:-:S04]  /*32660*/  ISETP.GE.AND P1, PT, R20, UR4, PT ;  /* 0x0000000414007c0c */ /* 0x000fc8000bf26270 */
[----:B------:R-:W-:Y:S02]  /*32670*/  LEA.HI.X R4, R2, UR5, R4, 0x1, P0 ;  /* 0x0000000502047c11 */ /* 0x000fe400080f0c04 */
[----:B------:R-:W-:Y:S02]  /*32680*/  ISETP.GE.AND P0, PT, R7, UR4, PT ;  /* 0x0000000407007c0c */ /* 0x000fe4000bf06270 */
[----:B------:R-:W0:Y:S01]  /*32690*/  S2R R7, SR_TID.X ;  /* 0x0000000000077919 */ /* 0x000e220000002100 */
[----:B------:R-:W-:Y:S02]  /*326a0*/  SEL R0, RZ, 0x1, P1 ;  /* 0x00000001ff007807 */ /* 0x000fe40000800000 */
[----:B------:R-:W-:Y:S02]  /*326b0*/  SEL R2, RZ, 0x4, P0 ;  /* 0x00000004ff027807 */ /* 0x000fe40000000000 */
[----:B------:R-:W-:-:S04]  /*326c0*/  @P1 LOP3.LUT R22, R22, 0x400, RZ, 0xfc, !PT ;  /* 0x0000040016161812 */ /* 0x000fc800078efcff */
[----:B------:R-:W-:-:S04]  /*326d0*/  LOP3.LUT R22, R22, 0xfffffeff, RZ, 0xc0, !PT ;  /* 0xfffffeff16167812 */ /* 0x000fc800078ec0ff */
[----:B------:R-:W-:Y:S02]  /*326e0*/  @P0 LOP3.LUT R22, R22, 0x100, RZ, 0xfc, !PT ;  /* 0x0000010016160812 */ /* 0x000fe400078efcff */
[----:B------:R-:W-:Y:S02]  /*326f0*/  ISETP.GE.AND P0, PT, R8, UR4, PT ;  /* 0x0000000408007c0c */ /* 0x000fe4000bf06270 */
[----:B------:R-:W1:Y:S01]  /*32700*/  S2R R8, SR_TID.X ;  /* 0x0000000000087919 */ /* 0x000e620000002100 */
[----:B------:R-:W-:Y:S02]  /*32710*/  LOP3.LUT R22, R22, 0xfffffdff, RZ, 0xc0, !PT ;  /* 0xfffffdff16167812 */ /* 0x000fe400078ec0ff */
[----:B------:R-:W-:-:S04]  /*32720*/  SEL R3, RZ, 0x2, P0 ;  /* 0x00000002ff037807 */ /* 0x000fc80000000000 */
[----:B------:R-:W-:-:S04]  /*32730*/  IADD3 R0, R2, R3, R0 ;  /* 0x0000000302007210 */ /* 0x000fc80007ffe000 */
[----:B------:R-:W-:Y:S01]  /*32740*/  @P0 LOP3.LUT R22, R22, 0x200, RZ, 0xfc, !PT ;  /* 0x0000020016160812 */ /* 0x000fe200078efcff */
[----:B0-----:R-:W-:-:S05]  /*32750*/  IMAD.SHL.U32 R21, R7, 0x8, RZ ;  /* 0x0000000807157824 */ /* 0x001fca00078e00ff */
[----:B------:R-:W-:-:S04]  /*32760*/  LOP3.LUT R21, R21, 0x38, RZ, 0xc0, !PT ;  /* 0x0000003815157812 */ /* 0x000fc800078ec0ff */
[----:B------:R-:W-:-:S04]  /*32770*/  LOP3.LUT R7, R21, 0x100, RZ, 0xfc, !PT ;  /* 0x0000010015077812 */ /* 0x000fc800078efcff */
[----:B------:R-:W-:Y:S01]  /*32780*/  ISETP.GE.AND P4, PT, R7, UR4, PT ;  /* 0x0000000407007c0c */ /* 0x000fe2000bf86270 */
[----:B------:R-:W-:Y:S02]  /*32790*/  IMAD.SHL.U32 R7, R9, 0x8, RZ ;  /* 0x0000000809077824 */ /* 0x000fe400078e00ff */
[----:B-1----:R-:W-:Y:S01]  /*327a0*/  IMAD.SHL.U32 R21, R8, 0x8, RZ ;  /* 0x0000000808157824 */ /* 0x002fe200078e00ff */
[----:B------:R-:W-:Y:S02]  /*327b0*/  SEL R2, RZ, 0x10, P4 ;  /* 0x00000010ff027807 */ /* 0x000fe40002000000 */
[----:B------:R-:W-:Y:S02]  /*327c0*/  LOP3.LUT R7, R7, 0x38, RZ, 0xc0, !PT ;  /* 0x0000003807077812 */ /* 0x000fe400078ec0ff */
[----:B------:R-:W-:Y:S02]  /*327d0*/  LOP3.LUT R21, R21, 0x38, RZ, 0xc0, !PT ;  /* 0x0000003815157812 */ /* 0x000fe400078ec0ff */
[----:B------:R-:W-:-:S02]  /*327e0*/  LOP3.LUT R7, R7, 0x180, RZ, 0xfc, !PT ;  /* 0x0000018007077812 */ /* 0x000fc400078efcff */
[----:B------:R-:W-:Y:S01]  /*327f0*/  LOP3.LUT R8, R21, 0xc0, RZ, 0xfc, !PT ;  /* 0x000000c015087812 */ /* 0x000fe200078efcff */
[----:B------:R-:W-:Y:S01]  /*32800*/  IMAD.SHL.U32 R21, R9, 0x8, RZ ;  /* 0x0000000809157824 */ /* 0x000fe200078e00ff */
[----:B------:R-:W-:Y:S02]  /*32810*/  ISETP.GE.AND P0, PT, R7, UR4, PT ;  /* 0x0000000407007c0c */ /* 0x000fe4000bf06270 */
[----:B------:R-:W-:Y:S02]  /*32820*/  ISETP.GE.AND P5, PT, R8, UR4, PT ;  /* 0x0000000408007c0c */ /* 0x000fe4000bfa6270 */
[----:B------:R-:W-:Y:S02]  /*32830*/  LOP3.LUT R21, R21, 0x38, RZ, 0xc0, !PT ;  /* 0x0000003815157812 */ /* 0x000fe400078ec0ff */
[----:B------:R-:W-:Y:S02]  /*32840*/  SEL R3, RZ, 0x8, P5 ;  /* 0x00000008ff037807 */ /* 0x000fe40002800000 */
[----:B------:R-:W-:-:S02]  /*32850*/  LOP3.LUT R8, R21, 0x140, RZ, 0xfc, !PT ;  /* 0x0000014015087812 */ /* 0x000fc400078efcff */
[----:B------:R-:W-:Y:S02]  /*32860*/  LOP3.LUT R7, R21, 0x1c0, RZ, 0xfc, !PT ;  /* 0x000001c015077812 */ /* 0x000fe400078efcff */
        /* <DEDUP_REMOVED lines=103> */
.L_x_3908:
        /* <DEDUP_REMOVED lines=26> */
.L_x_3774:
[----:B------:R-:W-:Y:S05]  /*33080*/  BSYNC B0 ;  /* 0x0000000000007941 */ /* 0x000fea0003800000 */
.L_x_3773:
[----:B------:R-:W-:Y:S01]  /*33090*/  NOP ;  /* 0x0000000000007918 */ /* 0x000fe20000000000 */
[----:B------:R-:W-:-:S13]  /*330a0*/  PLOP3.LUT P0, PT, PT, PT, PT, 0x80, 0x0 ;  /* 0x000000000000781c */ /* 0x000fda0003f0f070 */
.L_x_3775:
        /* <DEDUP_REMOVED lines=18> */
.L_x_3909:
[----:B------:R-:W-:Y:S05]  /*331d0*/  BSYNC B0 ;  /* 0x0000000000007941 */ /* 0x000fea0003800000 */
.L_x_3776:
[----:B------:R-:W-:-:S05]  /*331e0*/  IMAD.U32 R2, RZ, RZ, UR40 ;  /* 0x00000028ff027e24 */ /* 0x000fca000f8e00ff */
[----:B------:R-:W-:-:S13]  /*331f0*/  ISETP.NE.AND P0, PT, R2, 0x3, PT ;  /* 0x000000030200780c */ /* 0x000fda0003f05270 */
[----:B------:R-:W-:Y:S05]  /*33200*/  @!P0 BRA `(.L_x_3778) ;  /* 0x0000000000048947 */ /* 0x000fea0003800000 */
[----:B------:R-:W-:Y:S01]  /*33210*/  BPT.TRAP 0x1 ;  /* 0x000000040000795c */ /* 0x000fe20000300000 */
.L_x_3778:
[----:B-1----:R-:W-:Y:S01]  /*33220*/  SHF.L.U32 R0, R28, 0x1f, RZ ;  /* 0x0000001f1c007819 */ /* 0x002fe200000006ff */
[----:B------:R-:W-:Y:S03]  /*33230*/  BSSY B0, `(.L_x_3779) ;  /* 0x0000003000007945 */ /* 0x000fe60003800000 */
[----:B------:R-:W1:Y:S02]  /*33240*/  SYNCS.PHASECHK.TRANS64.TRYWAIT P0, [R17+URZ+0x38860], R0 ;  /* 0x03886000110075a7 */ /* 0x000e64000800017f */
[----:B-1----:R-:W-:Y:S05]  /*33250*/  @!P0 BRA `(.L_x_3780) ;  /* 0x0000005400148947 */ /* 0x002fea0003800000 */
.L_x_3910:
[----:B------:R-:W-:Y:S05]  /*33260*/  BSYNC B0 ;  /* 0x0000000000007941 */ /* 0x000fea0003800000 */
.L_x_3779:
        /* <DEDUP_REMOVED lines=61> */
[----:B------:R-:W-:-:S13]  /*33640*/  ISETP.GT.AND P6, PT, R6, -0x1, PT ;  /* 0xffffffff0600780c */ /* 0x000fda0003fc4270 */
[----:B------:R-:W-:Y:S02]  /*33650*/  @P6 LOP3.LUT R22, R22, 0x200, RZ, 0xfc, !PT ;  /* 0x0000020016166812 */ /* 0x000fe400078efcff */
[----:B------:R-:W-:-:S13]  /*33660*/  ISETP.LT.OR P6, PT, R27, 0x1, P6 ;  /* 0x000000011b00780c */ /* 0x000fda00037c1670 */
[----:B------:R0:W-:Y:S04]  /*33670*/  LDGSTS.E.BYPASS.LTC128B.128 [R4+0xe400], desc[UR46][R2.64+0x380], !P6 ;  /* 0x0e40038002047fae */ /* 0x0001e8000f101d6e */
[----:B0-----:R-:W0:Y:S04]  /*33680*/  SHFL.IDX PT, R2, R5, 0x1, 0x181f ;  /* 0x00381f0005027f89 */ /* 0x001e2800000e0000 */
[----:B------:R-:W1:Y:S01]  /*33690*/  SHFL.IDX PT, R3, R8, 0x1, 0x181f ;  /* 0x00381f0008037f89 */ /* 0x000e6200000e0000 */
[----:B0-----:R-:W-:-:S03]  /*336a0*/  IADD3 R6, P6, R2, R0, RZ ;  /* 0x0000000002067210 */ /* 0x001fc60007fde0ff */
[----:B------:R-:W0:Y:S02]  /*336b0*/  SHFL.IDX PT, R2, R5, 0x2, 0x181f ;  /* 0x00581f0005027f89 */ /* 0x000e2400000e0000 */
[----:B-1----:R-:W-:Y:S01]  /*336c0*/  IMAD.X R7, RZ, RZ, R3, P6 ;  /* 0x000000ffff077224 */ /* 0x002fe200030e0603 */
[----:B------:R-:W-:Y:S01]  /*336d0*/  LOP3.LUT P6, RZ, R22, 0x100, RZ, 0xc0, !PT ;  /* 0x0000010016ff7812 */ /* 0x000fe200078cc0ff */
[----:B------:R-:W1:Y:S03]  /*336e0*/  SHFL.IDX PT, R3, R8, 0x2, 0x181f ;  /* 0x00581f0008037f89 */ /* 0x000e6600000e0000 */
[----:B------:R-:W-:Y:S01]  /*336f0*/  ISETP.LT.OR P6, PT, R27, 0x11, P6 ;  /* 0x000000111b00780c */ /* 0x000fe200037c1670 */
[----:B------:R-:W2:-:S12]  /*33700*/  SHFL.IDX PT, R8, R8, 0x3, 0x181f ;  /* 0x00781f0008087f89 */ /* 0x000e9800000e0000 */
        /* <DEDUP_REMOVED lines=15> */
[----:B------:R-:W-:Y:S01]  /*33800*/  LDGSTS.E.BYPASS.LTC128B.128 [R4+0xec00], desc[UR46][R6.64+0x380], !P6 ;  /* 0x0ec0038006047fae */ /* 0x000fe2000f101d6e */
        /* <DEDUP_REMOVED lines=20> */
[----:B0-2---:R0:W1:Y:S02]  /*33950*/  SHFL.IDX PT, R2, R5, 0x3, 0x181f ;  /* 0x00781f0005027f89 */ /* 0x00506400000e0000 */
.L_x_3920:
        /* <DEDUP_REMOVED lines=34> */
.L_x_3782:
        /* <DEDUP_REMOVED lines=11> */
.L_x_3783:
        /* <DEDUP_REMOVED lines=11> */
.L_x_3798:
[----:B-1----:R-:W1:Y:S01]  /*33ce0*/  S2R R2, SR_TID.X ;  /* 0x0000000000027919 */ /* 0x002e620000002100 */
[----:B0-----:R-:W0:Y:S01]  /*33cf0*/  LDC R5, c[0x0][0x430] ;  /* 0x00010c00ff057b82 */ /* 0x001e220000000800 */
[----:B------:R-:W-:Y:S01]  /*33d00*/  IMAD R4, R7, 0x40, R34 ;  /* 0x0000004007047824 */ /* 0x000fe200078e0222 */
[----:B--2---:R-:W2:Y:S01]  /*33d10*/  S2R R3, SR_TID.X ;  /* 0x0000000000037919 */ /* 0x004ea20000002100 */
[----:B------:R-:W-:Y:S02]  /*33d20*/  IMAD.U32 R10, RZ, RZ, UR40 ;  /* 0x00000028ff0a7e24 */ /* 0x000fe4000f8e00ff */
        /* <DEDUP_REMOVED lines=37> */
.L_x_3786:
[----:B------:R-:W-:Y:S01]  /*33f80*/  IMAD R6, R25, 0x8, R23 ;  /* 0x0000000819067824 */ /* 0x000fe200078e0217 */
[----:B------:R-:W-:Y:S01]  /*33f90*/  SHF.L.U32 R21, R28, 0x1f, RZ ;  /* 0x0000001f1c157819 */ /* 0x000fe200000006ff */
[----:B------:R-:W-:Y:S01]  /*33fa0*/  BSSY B1, `(.L_x_3787) ;  /* 0x0000004000017945 */ /* 0x000fe20003800000 */
[----:B------:R-:W-:Y:S02]  /*33fb0*/  SHF.R.S32.HI R9, RZ, 0x1f, R5 ;  /* 0x0000001fff097819 */ /* 0x000fe40000011405 */
[----:B------:R-:W0:Y:S02]  /*33fc0*/  SYNCS.PHASECHK.TRANS64.TRYWAIT P0, [R6+URZ+0x38840], R21 ;  /* 0x03884015060075a7 */ /* 0x000e24000800017f */
[----:B0-----:R-:W-:Y:S05]  /*33fd0*/  @!P0 BRA `(.L_x_3788) ;  /* 0x0000004c00f08947 */ /* 0x001fea0003800000 */
.L_x_3921:
[----:B------:R-:W-:Y:S05]  /*33fe0*/  BSYNC B1 ;  /* 0x0000000000017941 */ /* 0x000fea0003800000 */
.L_x_3787:
        /* <DEDUP_REMOVED lines=42> */
.L_x_3931:
        /* <DEDUP_REMOVED lines=8> */
.L_x_3790:
        /* <DEDUP_REMOVED lines=11> */
.L_x_3791:
[----:B------:R2:W-:Y:S01]  /*343c0*/  SYNCS.ARRIVE.TRANS64.A1T0 RZ, [R6+URZ+0x38830], RZ ;  /* 0x038830ff06ff79a7 */ /* 0x0005e2000810003f */
[----:B------:R-:W-:Y:S05]  /*343d0*/  @!P2 BRA `(.L_x_3792) ;  /* 0x000000000004a947 */ /* 0x000fea0003800000 */
[----:B------:R-:W-:Y:S01]  /*343e0*/  BPT.TRAP 0x1 ;  /* 0x000000040000795c */ /* 0x000fe20000300000 */
.L_x_3792:
[----:B------:R-:W3:Y:S01]  /*343f0*/  SYNCS.PHASECHK.TRANS64.TRYWAIT P0, [R6+URZ+0x38860], R21 ;  /* 0x03886015060075a7 */ /* 0x000ee2000800017f */
[----:B------:R-:W-:Y:S04]  /*34400*/  BSSY B1, `(.L_x_3793) ;  /* 0x0000002000017945 */ /* 0x000fe80003800000 */
[----:B---3--:R-:W-:Y:S05]  /*34410*/  @!P0 BRA `(.L_x_3794) ;  /* 0x0000005000108947 */ /* 0x008fea0003800000 */
.L_x_3932:
[----:B------:R-:W-:Y:S05]  /*34420*/  BSYNC B1 ;  /* 0x0000000000017941 */ /* 0x000fea0003800000 */
.L_x_3793:
        /* <DEDUP_REMOVED lines=81> */
.L_x_3942:
        /* <DEDUP_REMOVED lines=25> */
.L_x_3796:
        /* <DEDUP_REMOVED lines=11> */
.L_x_3797:
[----:B------:R1:W-:Y:S01]  /*34b80*/  SYNCS.ARRIVE.TRANS64.A1T0 RZ, [R6+URZ+0x38850], RZ ;  /* 0x038850ff06ff79a7 */ /* 0x0003e2000810003f */
[----:B------:R-:W-:Y:S05]  /*34b90*/  @P3 BRA `(.L_x_3798) ;  /* 0xfffffff000503947 */ /* 0x000fea000383ffff */
.L_x_3785:
[----:B------:R-:W-:Y:S05]  /*34ba0*/  BSYNC B0 ;  /* 0x0000000000007941 */ /* 0x000fea0003800000 */
.L_x_3784:
        /* <DEDUP_REMOVED lines=21> */
.L_x_3800:
[----:B------:R-:W-:Y:S05]  /*34d00*/  BSYNC B0 ;  /* 0x0000000000007941 */ /* 0x000fea0003800000 */
.L_x_3799:
[----:B------:R-:W-:-:S07]  /*34d10*/  SEL R25, R25, RZ, P0 ;  /* 0x000000ff19197207 */ /* 0x000fce0000000000 */
.L_x_3753:
[----:B------:R-:W-:Y:S05]  /*34d20*/  BSYNC B7 ;  /* 0x0000000000077941 */ /* 0x000fea0003800000 */
.L_x_3751:
        /* <DEDUP_REMOVED lines=11> */
.L_x_3801:
        /* <DEDUP_REMOVED lines=24> */
[----:B-123--:R-:W-:Y:S02]  /*34f60*/  IMAD.IADD R6, R4, 0x1, R5 ;  /* 0x0000000104067824 */ /* 0x00efe400078e0205 */
        /* <DEDUP_REMOVED lines=11> */
.L_x_3952:
[----:B------:R-:W-:Y:S02]  /*35020*/  ULDC UR4, c[0x0][0xd38] ;  /* 0x00034e0000047ab9 */ /* 0x000fe40000000800 */
[----:B------:R-:W-:-:S04]  /*35030*/  IMAD.U32 R4, RZ, RZ, UR4 ;  /* 0x00000004ff047e24 */ /* 0x000fc8000f8e00ff */
[----:B-1----:R-:W-:-:S04]  /*35040*/  IMAD R14, R14, R4, RZ ;  /* 0x000000040e0e7224 */ /* 0x002fc800078e02ff */
[----:B------:R-:W-:-:S05]  /*35050*/  IMAD.IADD R5, R5, 0x1, R14 ;  /* 0x0000000105057824 */ /* 0x000fca00078e020e */
[----:B------:R-:W-:-:S13]  /*35060*/  ISETP.GT.AND P6, PT, R5, R0, PT ;  /* 0x000000000500720c */ /* 0x000fda0003fc4270 */
[----:B------:R-:W-:Y:S05]  /*35070*/  @P6 BRA `(.L_x_3804) ;  /* 0x00000000009c6947 */ /* 0x000fea0003800000 */
.L_x_3809:
[----:B------:R-:W1:Y:S01]  /*35080*/  LDC R2, c[0x0][0xd3c] ;  /* 0x00034f00ff027b82 */ /* 0x000e620000000800 */
[----:B------:R-:W-:-:S05]  /*35090*/  VIADD R19, R19, 0x1f ;  /* 0x0000001f13137836 */ /* 0x000fca0000000000 */
[----:B-1----:R-:W-:-:S13]  /*350a0*/  ISETP.GE.AND P6, PT, R19, R2, PT ;  /* 0x000000021300720c */ /* 0x002fda0003fc6270 */
        /* <DEDUP_REMOVED lines=11> */
.L_x_3807:
[----:B------:R-:W-:Y:S05]  /*35160*/  BSYNC B0 ;  /* 0x0000000000007941 */ /* 0x000fea0003800000 */
.L_x_3806:
[----:B------:R-:W-:-:S03]  /*35170*/  UMOV UR4, 0xffffffff ;  /* 0xffffffff00047882 */ /* 0x000fc60000000000 */
[----:B------:R-:W-:Y:S05]  /*35180*/  BRA.DIV UR4, `(.L_x_3808) ;  /* 0x0000004e04c87947 */ /* 0x000fea000b800000 */
[----:B-----5:R-:W1:Y:S02]  /*35190*/  SHFL.UP PT, R14, R17, 0x1, RZ ;  /* 0x04200000110e7989 */ /* 0x020e6400000e00ff */
[----:B-1----:R-:W-:-:S05]  /*351a0*/  SEL R14, R14, RZ, P1 ;  /* 0x000000ff0e0e7207 */ /* 0x002fca0000800000 */
        /* <DEDUP_REMOVED lines=14> */
.L_x_3960:
[----:B------:R-:W-:Y:S02]  /*35290*/  ULDC UR4, c[0x0][0xd38] ;  /* 0x00034e0000047ab9 */ /* 0x000fe40000000800 */
[----:B------:R-:W-:-:S04]  /*352a0*/  IMAD.U32 R4, RZ, RZ, UR4 ;  /* 0x00000004ff047e24 */ /* 0x000fc8000f8e00ff */
[----:B-1----:R-:W-:-:S04]  /*352b0*/  IMAD R14, R14, R4, RZ ;  /* 0x000000040e0e7224 */ /* 0x002fc800078e02ff */
[----:B------:R-:W-:-:S05]  /*352c0*/  IMAD.IADD R5, R14, 0x1, R5 ;  /* 0x000000010e057824 */ /* 0x000fca00078e0205 */
[----:B------:R-:W-:-:S13]  /*352d0*/  ISETP.GT.AND P6, PT, R5, R0, PT ;  /* 0x000000000500720c */ /* 0x000fda0003fc4270 */
[----:B------:R-:W-:Y:S05]  /*352e0*/  @!P6 BRA `(.L_x_3809) ;  /* 0xfffffffc0064e947 */ /* 0x000fea000383ffff */
.L_x_3804:
        /* <DEDUP_REMOVED lines=8> */
.L_x_3964:
[----:B------:R-:W-:Y:S01]  /*35370*/  ISETP.NE.AND P0, PT, R2, RZ, PT ;  /* 0x000000ff0200720c */ /* 0x000fe20003f05270 */
[----:B------:R-:W-:-:S12]  /*35380*/  IMAD.MOV.U32 R14, RZ, RZ, RZ ;  /* 0x000000ffff0e7224 */ /* 0x000fd800078e00ff */
[----:B------:R-:W-:Y:S05]  /*35390*/  @!P0 BRA `(.L_x_3811) ;  /* 0x0000000000108947 */ /* 0x000fea0003800000 */
[----:B------:R-:W-:Y:S01]  /*353a0*/  UMOV UR4, 0xffffffff ;  /* 0xffffffff00047882 */ /* 0x000fe20000000000 */
[----:B------:R-:W-:Y:S02]  /*353b0*/  VIADD R12, R6, 0xffffffff ;  /* 0xffffffff060c7836 */ /* 0x000fe40000000000 */
[----:B------:R-:W-:Y:S05]  /*353c0*/  BRA.DIV UR4, `(.L_x_3812) ;  /* 0x00000052043c7947 */ /* 0x000fea000b800000 */
[----:B------:R3:W4:Y:S02]  /*353d0*/  SHFL.IDX PT, R14, R3, R12, 0x1f ;  /* 0x00001f0c030e7589 */ /* 0x00072400000e0000 */
.L_x_3811:
[----:B0--3--:R-:W0:Y:S01]  /*353e0*/  LDC.64 R2, c[0x0][0xd90] ;  /* 0x00036400ff027b82 */ /* 0x009e220000000a00 */
[----:B------:R-:W-:-:S04]  /*353f0*/  IMAD.IADD R19, R6, 0x1, R19 ;  /* 0x0000000106137824 */ /* 0x000fc800078e0213 */
[----:B0-----:R-:W-:-:S05]  /*35400*/  IMAD.WIDE R2, R19, 0x4, R2 ;  /* 0x0000000413027825 */ /* 0x001fca00078e0202 */
[----:B-1----:R0:W2:Y:S01]  /*35410*/  LDG.E R6, desc[UR46][R2.64] ;  /* 0x0000002e02067981 */ /* 0x0020a2000c1e1900 */
[----:B----4-:R-:W-:-:S04]  /*35420*/  IMAD R16, R14, R4, R16 ;  /* 0x000000040e107224 */ /* 0x010fc800078e0210 */
[----:B------:R-:W-:Y:S02]  /*35430*/  IMAD.IADD R0, R0, 0x1, -R16 ;  /* 0x0000000100007824 */ /* 0x000fe400078e0a10 */
[----:B0-----:R-:W-:Y:S02]  /*35440*/  IMAD.MOV.U32 R2, RZ, RZ, RZ ;  /* 0x000000ffff027224 */ /* 0x001fe400078e00ff */
[----:B--2---:R-:W-:-:S05]  /*35450*/  IMAD R5, R17, R6, RZ ;  /* 0x0000000611057224 */ /* 0x004fca00078e02ff */
        /* <DEDUP_REMOVED lines=33> */
[----:B------:R0:W1:Y:S02]  /*35670*/  F2I.FTZ.U32.TRUNC.NTZ R3, R2 ;  /* 0x0000000200037305 */ /* 0x000064000021f000 */
[----:B0-----:R-:W-:Y:S02]  /*35680*/  IMAD.MOV.U32 R2, RZ, RZ, RZ ;  /* 0x000000ffff027224 */ /* 0x001fe400078e00ff */
[----:B-1----:R-:W-:-:S04]  /*35690*/  IMAD.MOV R5, RZ, RZ, -R3 ;  /* 0x000000ffff057224 */ /* 0x002fc800078e0a03 */
        /* <DEDUP_REMOVED lines=22> */
.L_x_3805:
[----:B------:R-:W-:Y:S01]  /*35800*/  UMOV UR4, URZ ;  /* 0x0000003f00047c82 */ /* 0x000fe20008000000 */
[----:B------:R-:W-:Y:S01]  /*35810*/  UMOV UR5, URZ ;  /* 0x0000003f00057c82 */ /* 0x000fe20008000000 */
[----:B------:R-:W-:Y:S01]  /*35820*/  ULDC UR6, c[0x0][0xd3c] ;  /* 0x00034f0000067ab9 */ /* 0x000fe20000000800 */
[----:B------:R-:W-:Y:S02]  /*35830*/  IMAD.MOV.U32 R16, RZ, RZ, R0 ;  /* 0x000000ffff107224 */ /* 0x000fe400078e0000 */
[----:B------:R-:W-:Y:S02]  /*35840*/  IMAD.U32 R17, RZ, RZ, UR4 ;  /* 0x00000004ff117e24 */ /* 0x000fe4000f8e00ff */
[----:B------:R-:W-:Y:S02]  /*35850*/  IMAD.U32 R18, RZ, RZ, UR5 ;  /* 0x00000005ff127e24 */ /* 0x000fe4000f8e00ff */
[----:B------:R-:W-:-:S07]  /*35860*/  IMAD.U32 R19, RZ, RZ, UR6 ;  /* 0x00000006ff137e24 */ /* 0x000fce000f8e00ff */
.L_x_3813:
        /* <DEDUP_REMOVED lines=10> */
.L_x_3802:
[----:B------:R-:W-:Y:S02]  /*35910*/  ULDC UR4, c[0x0][0xd3c] ;  /* 0x00034f0000047ab9 */ /* 0x000fe40000000800 */
[----:B0-----:R-:W-:-:S13]  /*35920*/  ISETP.GE.AND P0, PT, R19, UR4, PT ;  /* 0x0000000413007c0c */ /* 0x001fda000bf06270 */
[----:B------:R-:W-:Y:S05]  /*35930*/  @!P0 BRA `(.L_x_3814) ;  /* 0xffffff8400648947 */ /* 0x000fea000383ffff */
[----:B------:R-:W-:Y:S05]  /*35940*/  BSYNC B8 ;  /* 0x0000000000087941 */ /* 0x000fea0003800000 */
.L_x_3685:
[----:B0-----:R-:W5:Y:S01]  /*35950*/  LDL.LU R0, [R1+0x438] ;  /* 0x0004380001007983 */ /* 0x001f620000300800 */
        /* <DEDUP_REMOVED lines=11> */
.L_x_3967:
[----:B------:R-:W-:Y:S05]  /*35a10*/  BSYNC B0 ;  /* 0x0000000000007941 */ /* 0x000fea0003800000 */
.L_x_3815:
[----:B------:R-:W-:-:S03]  /*35a20*/  UMOV UR4, 0xffffffff ;  /* 0xffffffff00047882 */ /* 0x000fc60000000000 */
[----:B------:R-:W-:Y:S05]  /*35a30*/  BRA.DIV UR4, `(.L_x_3817) ;  /* 0x0000004a04d87947 */ /* 0x000fea000b800000 */
[----:B------:R-:W0:Y:S02]  /*35a40*/  S2R R0, SR_TID.X ;  /* 0x0000000000007919 */ /* 0x000e240000002100 */
[----:B0-----:R-:W-:-:S04]  /*35a50*/  SHF.R.U32.HI R0, RZ, 0x5, R0 ;  /* 0x00000005ff007819 */ /* 0x001fc80000011600 */
[----:B------:R-:W-:-:S05]  /*35a60*/  LOP3.LUT R0, R0, 0x3, RZ, 0xc0, !PT ;  /* 0x0000000300007812 */ /* 0x000fca00078ec0ff */
[----:B------:R0:W0:Y:S02]  /*35a70*/  SHFL.IDX PT, R14, R0, RZ, 0x1f ;  /* 0x00001fff000e7589 */ /* 0x00002400000e0000 */
.L_x_3970:
[----:B0-----:R-:W-:-:S13]  /*35a80*/  ISETP.NE.AND P0, PT, R14, RZ, PT ;  /* 0x000000ff0e00720c */ /* 0x001fda0003f05270 */
[----:B------:R-:W-:Y:S05]  /*35a90*/  @P0 BRA `(.L_x_3454) ;  /* 0x0000000000880947 */ /* 0x000fea0003800000 */
[----:B------:R-:W-:-:S03]  /*35aa0*/  UMOV UR4, 0xffffffff ;  /* 0xffffffff00047882 */ /* 0x000fc60000000000 */
[----:B------:R-:W-:Y:S05]  /*35ab0*/  BRA.DIV UR4, `(.L_x_3818) ;  /* 0x0000004a04ec7947 */ /* 0x000fea000b800000 */
[----:B------:R-:W-:-:S13]  /*35ac0*/  ELECT P6, URZ, PT ;  /* 0x00000000003f782f */ /* 0x000fda00038c0000 */
.L_x_3973:
[----:B------:R-:W-:Y:S05]  /*35ad0*/  @!P6 BRA `(.L_x_3454) ;  /* 0x000000000078e947 */ /* 0x000fea0003800000 */
[----:B------:R-:W-:-:S06]  /*35ae0*/  ULOP3.LUT UR4, UR36, 0x2, URZ, 0xfc, !UPT ;  /* 0x0000000224047892 */ /* 0x000fcc000f8efc3f */
[----:B------:R-:W-:-:S05]  /*35af0*/  IMAD.U32 R0, RZ, RZ, UR4 ;  /* 0x00000004ff007e24 */ /* 0x000fca000f8e00ff */
[----:B------:R-:W-:-:S13]  /*35b00*/  ISETP.NE.AND P0, PT, R0, 0x3, PT ;  /* 0x000000030000780c */ /* 0x000fda0003f05270 */
[----:B------:R-:W-:Y:S05]  /*35b10*/  @!P0 BRA `(.L_x_3819) ;  /* 0x0000000000048947 */ /* 0x000fea0003800000 */
[----:B------:R-:W-:Y:S01]  /*35b20*/  BPT.TRAP 0x1 ;  /* 0x000000040000795c */ /* 0x000fe20000300000 */
.L_x_3819:
[C---:B------:R-:W-:Y:S01]  /*35b30*/  IMAD R5, R25.reuse, 0x8, R4 ;  /* 0x0000000819057824 */ /* 0x040fe200078e0204 */
[----:B------:R-:W-:Y:S01]  /*35b40*/  SHF.L.U32 R0, R28, 0x1f, RZ ;  /* 0x0000001f1c007819 */ /* 0x000fe200000006ff */
[----:B------:R-:W-:-:S03]  /*35b50*/  VIADD R25, R25, 0x1 ;  /* 0x0000000119197836 */ /* 0x000fc60000000000 */
[----:B------:R-:W0:Y:S02]  /*35b60*/  SYNCS.PHASECHK.TRANS64.TRYWAIT P1, [R5+URZ+0x38840], R0 ;  /* 0x03884000050075a7 */ /* 0x000e24000802017f */
[----:B------:R-:W-:-:S04]  /*35b70*/  ISETP.NE.AND P2, PT, R25, 0x2, PT ;  /* 0x000000021900780c */ /* 0x000fc80003f45270 */
[----:B------:R-:W-:Y:S01]  /*35b80*/  SEL R3, RZ, 0x1, P2 ;  /* 0x00000001ff037807 */ /* 0x000fe20001000000 */
[----:B0-----:R-:W-:Y:S08]  /*35b90*/  @!P1 BRA `(.L_x_3820) ;  /* 0x0000004800d49947 */ /* 0x001ff00003800000 */
.L_x_3974:
[----:B------:R-:W-:Y:S02]  /*35ba0*/  SEL R25, R25, RZ, P2 ;  /* 0x000000ff19197207 */ /* 0x000fe40001000000 */
[----:B------:R-:W-:Y:S01]  /*35bb0*/  LOP3.LUT R2, R28, R3, RZ, 0x3c, !PT ;  /* 0x000000031c027212 */ /* 0x000fe200078e3cff */
[----:B------:R-:W-:Y:S06]  /*35bc0*/  @!P0 BRA `(.L_x_3821) ;  /* 0x0000000000048947 */ /* 0x000fec0003800000 */
[----:B------:R-:W-:Y:S01]  /*35bd0*/  BPT.TRAP 0x1 ;  /* 0x000000040000795c */ /* 0x000fe20000300000 */
.L_x_3821:
[----:B------:R-:W-:Y:S01]  /*35be0*/  IMAD R25, R25, 0x8, R4 ;  /* 0x0000000819197824 */ /* 0x000fe200078e0204 */
[----:B------:R-:W-:-:S04]  /*35bf0*/  SHF.L.U32 R2, R2, 0x1f, RZ ;  /* 0x0000001f02027819 */ /* 0x000fc800000006ff */
[----:B------:R-:W0:Y:S02]  /*35c00*/  SYNCS.PHASECHK.TRANS64.TRYWAIT P1, [R25+URZ+0x38840], R2 ;  /* 0x03884002190075a7 */ /* 0x000e24000802017f */
[----:B0-----:R-:W-:Y:S05]  /*35c10*/  @!P1 BRA `(.L_x_3822) ;  /* 0x0000004800c89947 */ /* 0x001fea0003800000 */
.L_x_3975:
[----:B------:R-:W-:Y:S05]  /*35c20*/  @!P0 BRA `(.L_x_3823) ;  /* 0x0000000000048947 */ /* 0x000fea0003800000 */
[----:B------:R-:W-:Y:S01]  /*35c30*/  BPT.TRAP 0x1 ;  /* 0x000000040000795c */ /* 0x000fe20000300000 */
.L_x_3823:
[----:B------:R-:W0:Y:S02]  /*35c40*/  SYNCS.PHASECHK.TRANS64.TRYWAIT P1, [R5+URZ+0x38860], R0 ;  /* 0x03886000050075a7 */ /* 0x000e24000802017f */
[----:B0-----:R-:W-:Y:S05]  /*35c50*/  @!P1 BRA `(.L_x_3824) ;  /* 0x0000004800cc9947 */ /* 0x001fea0003800000 */
.L_x_3976:
[----:B------:R-:W-:Y:S05]  /*35c60*/  @!P0 BRA `(.L_x_3825) ;  /* 0x0000000000048947 */ /* 0x000fea0003800000 */
[----:B------:R-:W-:Y:S01]  /*35c70*/  BPT.TRAP 0x1 ;  /* 0x000000040000795c */ /* 0x000fe20000300000 */
.L_x_3825:
[----:B------:R0:W0:Y:S02]  /*35c80*/  SYNCS.PHASECHK.TRANS64.TRYWAIT P0, [R25+URZ+0x38860], R2 ;  /* 0x03886002190075a7 */ /* 0x000024000800017f */
[----:B0-----:R-:W-:Y:S05]  /*35c90*/  @!P0 NANOSLEEP.SYNCS 0x989680 ;  /* 0x009896800000895d */ /* 0x001fea0003900000 */
[----:B------:R-:W0:Y:S02]  /*35ca0*/  @!P0 SYNCS.PHASECHK.TRANS64 P0, [R25+URZ+0x38860], R2 ;  /* 0x03886002190085a7 */ /* 0x000e24000800007f */
[----:B0-----:R-:W-:Y:S05]  /*35cb0*/  @!P0 BRA `(.L_x_3825) ;  /* 0xfffffffc00f08947 */ /* 0x001fea000383ffff */
.L_x_3454:
[----:B------:R-:W-:Y:S05]  /*35cc0*/  BSYNC B9 ;  /* 0x0000000000097941 */ /* 0x000fea0003800000 */
.L_x_3451:
[----:B------:R-:W-:Y:S05]  /*35cd0*/  EXIT ;  /* 0x000000000000794d */ /* 0x000fea0003800000 */
.L_x_3478:
[----:B0-----:R0:W1:Y:S02]  /*35ce0*/  SYNCS.PHASECHK.TRANS64.TRYWAIT P5, [R61+URZ+0x38890], R68 ;  /* 0x038890443d0075a7 */ /* 0x00106400080a017f */
[----:B-1----:R-:W-:Y:S05]  /*35cf0*/  @!P5 NANOSLEEP.SYNCS 0x989680 ;  /* 0x009896800000d95d */ /* 0x002fea0003900000 */
[----:B------:R-:W1:Y:S02]  /*35d00*/  @!P5 SYNCS.PHASECHK.TRANS64 P5, [R61+URZ+0x38890], R68 ;  /* 0x038890443d00d5a7 */ /* 0x000e6400080a007f */
[----:B-1----:R-:W-:Y:S05]  /*35d10*/  @!P5 BRA `(.L_x_3478) ;  /* 0xfffffffc00f0d947 */ /* 0x002fea000383ffff */
[----:B------:R-:W-:Y:S05]  /*35d20*/  BRA `(.L_x_3826) ;  /* 0xfffffcd000047947 */ /* 0x000fea000383ffff */
.L_x_3479:
        /* <DEDUP_REMOVED lines=8> */
.L_x_3828:
[----:B------:R-:W-:Y:S05]  /*35db0*/  BSYNC B1 ;  /* 0x0000000000017941 */ /* 0x000fea0003800000 */
.L_x_3827:
        /* <DEDUP_REMOVED lines=8> */
.L_x_3829:
[----:B------:R-:W-:Y:S05]  /*35e40*/  BRA `(.L_x_3830) ;  /* 0xfffffccc00d07947 */ /* 0x000fea000383ffff */
.L_x_3489:
[----:B0-----:R0:W1:Y:S02]  /*35e50*/  SYNCS.PHASECHK.TRANS64.TRYWAIT P5, [R61+URZ+0x38890], R68 ;  /* 0x038890443d0075a7 */ /* 0x00106400080a017f */
[----:B-1----:R-:W-:Y:S05]  /*35e60*/  @!P5 NANOSLEEP.SYNCS 0x989680 ;  /* 0x009896800000d95d */ /* 0x002fea0003900000 */
[----:B------:R-:W1:Y:S02]  /*35e70*/  @!P5 SYNCS.PHASECHK.TRANS64 P5, [R61+URZ+0x38890], R68 ;  /* 0x038890443d00d5a7 */ /* 0x000e6400080a007f */
[----:B-1----:R-:W-:Y:S05]  /*35e80*/  @!P5 BRA `(.L_x_3489) ;  /* 0xfffffffc00f0d947 */ /* 0x002fea000383ffff */
[----:B------:R-:W-:Y:S05]  /*35e90*/  BRA `(.L_x_3831) ;  /* 0xfffffcd800507947 */ /* 0x000fea000383ffff */
.L_x_3490:
        /* <DEDUP_REMOVED lines=8> */
.L_x_3833:
[----:B------:R-:W-:Y:S05]  /*35f20*/  BSYNC B1 ;  /* 0x0000000000017941 */ /* 0x000fea0003800000 */
.L_x_3832:
        /* <DEDUP_REMOVED lines=8> */
.L_x_3834:
[----:B------:R-:W-:Y:S01]  /*35fb0*/  IMAD.MOV.U32 R64, RZ, RZ, R14 ;  /* 0x000000ffff407224 */ /* 0x000fe200078e000e */
[----:B------:R-:W-:Y:S06]  /*35fc0*/  BRA `(.L_x_3835) ;  /* 0xfffffcd800187947 */ /* 0x000fec000383ffff */
.L_x_3495:
[----:B0-----:R0:W1:Y:S02]  /*35fd0*/  SYNCS.PHASECHK.TRANS64.TRYWAIT P0, [R61+URZ+0x38890], R68 ;  /* 0x038890443d0075a7 */ /* 0x001064000800017f */
[----:B-1----:R-:W-:Y:S05]  /*35fe0*/  @!P0 NANOSLEEP.SYNCS 0x989680 ;  /* 0x009896800000895d */ /* 0x002fea0003900000 */
[----:B------:R-:W1:Y:S02]  /*35ff0*/  @!P0 SYNCS.PHASECHK.TRANS64 P0, [R61+URZ+0x38890], R68 ;  /* 0x038890443d0085a7 */ /* 0x000e64000800007f */
[----:B-1----:R-:W-:Y:S05]  /*36000*/  @!P0 BRA `(.L_x_3495) ;  /* 0xfffffffc00f08947 */ /* 0x002fea000383ffff */
[----:B------:R-:W-:Y:S05]  /*36010*/  BRA `(.L_x_3836) ;  /* 0xfffffce000187947 */ /* 0x000fea000383ffff */
.L_x_3496:
[----:B------:R-:W-:Y:S01]  /*36020*/  BSSY B1, `(.L_x_3837) ;  /* 0x0000007000017945 */ /* 0x000fe20003800000 */
[----:B------:R-:W-:Y:S02]  /*36030*/  IMAD.MOV.U32 R12, RZ, RZ, RZ ;  /* 0x000000ffff0c7224 */ /* 0x000fe400078e00ff */
[----:B------:R-:W-:Y:S02]  /*36040*/  IMAD.MOV.U32 R11, RZ, RZ, 0x1c1f ;  /* 0x00001c1fff0b7424 */ /* 0x000fe400078e00ff */
[----:B------:R-:W-:-:S07]  /*36050*/  IMAD.MOV.U32 R15, RZ, RZ, -0x1 ;  /* 0xffffffffff0f7424 */ /* 0x000fce00078e00ff */
[----:B0-----:R-:W-:Y:S05]  /*36060*/  WARPSYNC.COLLECTIVE R15, `(.L_x_3838) ;  /* 0x000000000f087348 */ /* 0x001fea0003c00000 */
[----:B------:R1:W2:Y:S02]  /*36070*/  SHFL.IDX P6, R14, R13, R12, R11 ;  /* 0x0000000c0d0e7389 */ /* 0x0002a400000c000b */
[----:B012---:R-:W-:Y:S01]  /*36080*/  ENDCOLLECTIVE ;  /* 0x000000000000791b */ /* 0x007fe20003800000 */
.L_x_3838:
[----:B------:R-:W-:Y:S05]  /*36090*/  BSYNC B1 ;  /* 0x0000000000017941 */ /* 0x000fea0003800000 */
.L_x_3837:
        /* <DEDUP_REMOVED lines=8> */
.L_x_3839:
[----:B------:R-:W-:Y:S05]  /*36120*/  BRA `(.L_x_3840) ;  /* 0xfffffce000407947 */ /* 0x000fea000383ffff */
.L_x_3499:
[----:B-1----:R1:W4:Y:S02]  /*36130*/  SYNCS.PHASECHK.TRANS64.TRYWAIT P5, [R61+URZ+0x388b0], R68 ;  /* 0x0388b0443d0075a7 */ /* 0x00232400080a017f */
[----:B----4-:R-:W-:Y:S05]  /*36140*/  @!P5 NANOSLEEP.SYNCS 0x989680 ;  /* 0x009896800000d95d */ /* 0x010fea0003900000 */
[----:B------:R-:W4:Y:S02]  /*36150*/  @!P5 SYNCS.PHASECHK.TRANS64 P5, [R61+URZ+0x388b0], R68 ;  /* 0x0388b0443d00d5a7 */ /* 0x000f2400080a007f */
[----:B----4-:R-:W-:Y:S05]  /*36160*/  @!P5 BRA `(.L_x_3499) ;  /* 0xfffffffc00f0d947 */ /* 0x010fea000383ffff */
[----:B------:R-:W-:Y:S05]  /*36170*/  BRA `(.L_x_3841) ;  /* 0xfffffce000c87947 */ /* 0x000fea000383ffff */
.L_x_3541:
        /* <DEDUP_REMOVED lines=8> */
.L_x_3843:
[----:B------:R-:W-:Y:S05]  /*36200*/  BSYNC B1 ;  /* 0x0000000000017941 */ /* 0x000fea0003800000 */
.L_x_3842:
        /* <DEDUP_REMOVED lines=8> */
.L_x_3844:
[----:B------:R-:W-:Y:S02]  /*36290*/  IMAD.MOV.U32 R13, RZ, RZ, R68 ;  /* 0x000000ffff0d7224 */ /* 0x000fe400078e0044 */
[----:B------:R-:W-:-:S07]  /*362a0*/  IMAD.MOV.U32 R6, RZ, RZ, R14 ;  /* 0x000000ffff067224 */ /* 0x000fce00078e000e */
[----:B------:R-:W-:Y:S05]  /*362b0*/  WARPSYNC.COLLECTIVE R15, `(.L_x_3845) ;  /* 0x000000000f087348 */ /* 0x000fea0003c00000 */
[----:B------:R0:W1:Y:S02]  /*362c0*/  SHFL.IDX P6, R14, R13, R12, R11 ;  /* 0x0000000c0d0e7389 */ /* 0x00006400000c000b */
[----:B01----:R-:W-:Y:S01]  /*362d0*/  ENDCOLLECTIVE ;  /* 0x000000000000791b */ /* 0x003fe20003800000 */
.L_x_3845:
[----:B------:R-:W-:Y:S02]  /*362e0*/  IMAD.MOV.U32 R13, RZ, RZ, R65 ;  /* 0x000000ffff0d7224 */ /* 0x000fe400078e0041 */
[----:B------:R-:W-:-:S07]  /*362f0*/  IMAD.MOV.U32 R7, RZ, RZ, R14 ;  /* 0x000000ffff077224 */ /* 0x000fce00078e000e */
[----:B------:R-:W-:Y:S05]  /*36300*/  WARPSYNC.COLLECTIVE R15, `(.L_x_3846) ;  /* 0x000000000f087348 */ /* 0x000fea0003c00000 */
[----:B------:R0:W1:Y:S02]  /*36310*/  SHFL.IDX P6, R14, R13, R12, R11 ;  /* 0x0000000c0d0e7389 */ /* 0x00006400000c000b */
[----:B01----:R-:W-:Y:S01]  /*36320*/  ENDCOLLECTIVE ;  /* 0x000000000000791b */ /* 0x003fe20003800000 */
.L_x_3846:
[----:B------:R-:W-:Y:S01]  /*36330*/  IMAD.MOV.U32 R8, RZ, RZ, R14 ;  /* 0x000000ffff087224 */ /* 0x000fe200078e000e */
[----:B------:R-:W-:Y:S06]  /*36340*/  BRA `(.L_x_3847) ;  /* 0xfffffd8400607947 */ /* 0x000fec000383ffff */
.L_x_3544:
[----:B------:R-:W-:Y:S01]  /*36350*/  BSSY B1, `(.L_x_3848) ;  /* 0x0000008000017945 */ /* 0x000fe20003800000 */
[----:B------:R-:W-:Y:S02]  /*36360*/  IMAD.MOV.U32 R13, RZ, RZ, R36 ;  /* 0x000000ffff0d7224 */ /* 0x000fe400078e0024 */
[----:B------:R-:W-:Y:S02]  /*36370*/  IMAD.MOV.U32 R12, RZ, RZ, 0x1 ;  /* 0x00000001ff0c7424 */ /* 0x000fe400078e00ff */
[----:B------:R-:W-:Y:S02]  /*36380*/  IMAD.MOV.U32 R11, RZ, RZ, 0x1c1f ;  /* 0x00001c1fff0b7424 */ /* 0x000fe400078e00ff */
[----:B------:R-:W-:-:S07]  /*36390*/  IMAD.MOV.U32 R15, RZ, RZ, -0x1 ;  /* 0xffffffffff0f7424 */ /* 0x000fce00078e00ff */
[----:B0--34-:R-:W-:Y:S05]  /*363a0*/  WARPSYNC.COLLECTIVE R15, `(.L_x_3849) ;  /* 0x000000000f087348 */ /* 0x019fea0003c00000 */
[----:B------:R1:W2:Y:S02]  /*363b0*/  SHFL.IDX P6, R14, R13, R12, R11 ;  /* 0x0000000c0d0e7389 */ /* 0x0002a400000c000b */
[----:B01234-:R-:W-:Y:S01]  /*363c0*/  ENDCOLLECTIVE ;  /* 0x000000000000791b */ /* 0x01ffe20003800000 */
.L_x_3849:
[----:B------:R-:W-:Y:S05]  /*363d0*/  BSYNC B1 ;  /* 0x0000000000017941 */ /* 0x000fea0003800000 */
.L_x_3848:
        /* <DEDUP_REMOVED lines=8> */
.L_x_3850:
[----:B------:R-:W-:Y:S02]  /*36460*/  IMAD.MOV.U32 R13, RZ, RZ, R68 ;  /* 0x000000ffff0d7224 */ /* 0x000fe400078e0044 */
[----:B------:R-:W-:-:S07]  /*36470*/  IMAD.MOV.U32 R6, RZ, RZ, R14 ;  /* 0x000000ffff067224 */ /* 0x000fce00078e000e */
[----:B------:R-:W-:Y:S05]  /*36480*/  WARPSYNC.COLLECTIVE R15, `(.L_x_3851) ;  /* 0x000000000f087348 */ /* 0x000fea0003c00000 */
[----:B------:R0:W1:Y:S02]  /*36490*/  SHFL.IDX P6, R14, R13, R12, R11 ;  /* 0x0000000c0d0e7389 */ /* 0x00006400000c000b */
[----:B01----:R-:W-:Y:S01]  /*364a0*/  ENDCOLLECTIVE ;  /* 0x000000000000791b */ /* 0x003fe20003800000 */
.L_x_3851:
[----:B------:R-:W-:Y:S02]  /*364b0*/  IMAD.MOV.U32 R13, RZ, RZ, R65 ;  /* 0x000000ffff0d7224 */ /* 0x000fe400078e0041 */
[----:B------:R-:W-:-:S07]  /*364c0*/  IMAD.MOV.U32 R7, RZ, RZ, R14 ;  /* 0x000000ffff077224 */ /* 0x000fce00078e000e */
[----:B------:R-:W-:Y:S05]  /*364d0*/  WARPSYNC.COLLECTIVE R15, `(.L_x_3852) ;  /* 0x000000000f087348 */ /* 0x000fea0003c00000 */
[----:B------:R0:W1:Y:S02]  /*364e0*/  SHFL.IDX P6, R14, R13, R12, R11 ;  /* 0x0000000c0d0e7389 */ /* 0x00006400000c000b */
[----:B01----:R-:W-:Y:S01]  /*364f0*/  ENDCOLLECTIVE ;  /* 0x000000000000791b */ /* 0x003fe20003800000 */
.L_x_3852:
[----:B------:R-:W-:Y:S05]  /*36500*/  BRA `(.L_x_3853) ;  /* 0xfffffd8400cc7947 */ /* 0x000fea000383ffff */
.L_x_3548:
[----:B-1----:R1:W4:Y:S02]  /*36510*/  SYNCS.PHASECHK.TRANS64.TRYWAIT P0, [R2+URZ+0x38800], R65 ;  /* 0x03880041020075a7 */ /* 0x002324000800017f */
[----:B----4-:R-:W-:Y:S05]  /*36520*/  @!P0 NANOSLEEP.SYNCS 0x989680 ;  /* 0x009896800000895d */ /* 0x010fea0003900000 */
[----:B------:R-:W4:Y:S02]  /*36530*/  @!P0 SYNCS.PHASECHK.TRANS64 P0, [R2+URZ+0x38800], R65 ;  /* 0x03880041020085a7 */ /* 0x000f24000800007f */
[----:B----4-:R-:W-:Y:S05]  /*36540*/  @!P0 BRA `(.L_x_3548) ;  /* 0xfffffffc00f08947 */ /* 0x010fea000383ffff */
[----:B------:R-:W-:Y:S05]  /*36550*/  BRA `(.L_x_3854) ;  /* 0xfffffd8800587947 */ /* 0x000fea000383ffff */
.L_x_3556:
        /* <DEDUP_REMOVED lines=9> */
.L_x_3856:
[----:B------:R-:W-:Y:S05]  /*365f0*/  BSYNC B1 ;  /* 0x0000000000017941 */ /* 0x000fea0003800000 */
.L_x_3855:
[----:B------:R-:W-:Y:S01]  /*36600*/  IMAD.MOV.U32 R13, RZ, RZ, R36 ;  /* 0x000000ffff0d7224 */ /* 0x000fe200078e0024 */
[----:B------:R-:W-:Y:S01]  /*36610*/  ISETP.GE.AND P0, PT, R16, R71, PT ;  /* 0x000000471000720c */ /* 0x000fe20003f06270 */
[----:B------:R-:W-:Y:S02]  /*36620*/  IMAD.MOV.U32 R12, RZ, RZ, RZ ;  /* 0x000000ffff0c7224 */ /* 0x000fe400078e00ff */
[----:B------:R-:W-:Y:S02]  /*36630*/  IMAD.MOV.U32 R11, RZ, RZ, 0x1c1f ;  /* 0x00001c1fff0b7424 */ /* 0x000fe400078e00ff */
[----:B------:R-:W-:Y:S02]  /*36640*/  IMAD.MOV.U32 R15, RZ, RZ, -0x1 ;  /* 0xffffffffff0f7424 */ /* 0x000fe400078e00ff */
[----:B------:R-:W-:Y:S02]  /*36650*/  IMAD.MOV.U32 R3, RZ, RZ, R14 ;  /* 0x000000ffff037224 */ /* 0x000fe400078e000e */
[----:B------:R-:W-:-:S07]  /*36660*/  IMAD R27, R24, R7, RZ ;  /* 0x00000007181b7224 */ /* 0x000fce00078e02ff */
[----:B------:R-:W-:Y:S05]  /*36670*/  WARPSYNC.COLLECTIVE R15, `(.L_x_3857) ;  /* 0x000000000f087348 */ /* 0x000fea0003c00000 */
[----:B------:R0:W1:Y:S02]  /*36680*/  SHFL.IDX P6, R14, R13, R12, R11 ;  /* 0x0000000c0d0e7389 */ /* 0x00006400000c000b */
[----:B01----:R-:W-:Y:S01]  /*36690*/  ENDCOLLECTIVE ;  /* 0x000000000000791b */ /* 0x003fe20003800000 */
.L_x_3857:
        /* <DEDUP_REMOVED lines=8> */
.L_x_3858:
[----:B------:R-:W-:-:S05]  /*36720*/  @!P1 IADD3 R8, P2, R4, R7, RZ ;  /* 0x0000000704089210 */ /* 0x000fca0007f5e0ff */
[----:B------:R-:W-:Y:S02]  /*36730*/  @!P1 IMAD.X R9, R3, 0x1, R6, P2 ;  /* 0x0000000103099824 */ /* 0x000fe400010e0606 */
[----:B------:R-:W-:Y:S02]  /*36740*/  IMAD.MOV.U32 R13, RZ, RZ, R65 ;  /* 0x000000ffff0d7224 */ /* 0x000fe400078e0041 */
[----:B------:R-:W-:-:S07]  /*36750*/  IMAD.MOV.U32 R5, RZ, RZ, R14 ;  /* 0x000000ffff057224 */ /* 0x000fce00078e000e */
[----:B------:R-:W-:Y:S05]  /*36760*/  WARPSYNC.COLLECTIVE R15, `(.L_x_3859) ;  /* 0x000000000f087348 */ /* 0x000fea0003c00000 */
[----:B------:R0:W1:Y:S02]  /*36770*/  SHFL.IDX P6, R14, R13, R12, R11 ;  /* 0x0000000c0d0e7389 */ /* 0x00006400000c000b */
[----:B01----:R-:W-:Y:S01]  /*36780*/  ENDCOLLECTIVE ;  /* 0x000000000000791b */ /* 0x003fe20003800000 */
.L_x_3859:
[----:B------:R-:W2:Y:S01]  /*36790*/  @!P1 LD.E.128 R8, desc[UR46][R8.64] ;  /* 0x0000002e08089980 */ /* 0x000ea2000c101d00 */
[----:B------:R-:W-:-:S05]  /*367a0*/  @!P1 IADD3 R4, P2, R14, R7, RZ ;  /* 0x000000070e049210 */ /* 0x000fca0007f5e0ff */
[----:B------:R-:W-:-:S06]  /*367b0*/  @!P1 IMAD.X R5, R5, 0x1, R6, P2 ;  /* 0x0000000105059824 */ /* 0x000fcc00010e0606 */
[----:B------:R-:W5:Y:S01]  /*367c0*/  @!P1 LD.E.128 R4, desc[UR46][R4.64] ;  /* 0x0000002e04049980 */ /* 0x000f62000c101d00 */
[----:B------:R-:W-:Y:S02]  /*367d0*/  CS2R R20, SRZ ;  /* 0x0000000000147805 */ /* 0x000fe4000001ff00 */
[----:B------:R-:W-:Y:S01]  /*367e0*/  CS2R R54, SRZ ;  /* 0x0000000000367805 */ /* 0x000fe2000001ff00 */
[----:B------:R-:W-:Y:S01]  /*367f0*/  IMAD.MOV.U32 R13, RZ, RZ, R26 ;  /* 0x000000ffff0d7224 */ /* 0x000fe200078e001a */
[----:B------:R-:W-:Y:S02]  /*36800*/  CS2R R66, SRZ ;  /* 0x0000000000427805 */ /* 0x000fe4000001ff00 */
[----:B------:R-:W-:Y:S01]  /*36810*/  CS2R R68, SRZ ;  /* 0x0000000000447805 */ /* 0x000fe2000001ff00 */
[----:B--2---:R-:W-:Y:S02]  /*36820*/  @!P1 IMAD.MOV.U32 R21, RZ, RZ, R9 ;  /* 0x000000ffff159224 */ /* 0x004fe400078e0009 */
[----:B------:R-:W-:-:S02]  /*36830*/  @!P1 IMAD.MOV.U32 R55, RZ, RZ, R11 ;  /* 0x000000ffff379224 */ /* 0x000fc400078e000b */
[----:B------:R-:W-:Y:S02]  /*36840*/  IMAD.MOV.U32 R12, RZ, RZ, R21 ;  /* 0x000000ffff0c7224 */ /* 0x000fe400078e0015 */
[----:B------:R-:W-:Y:S02]  /*36850*/  IMAD.MOV.U32 R11, RZ, RZ, 0x1c1f ;  /* 0x00001c1fff0b7424 */ /* 0x000fe400078e00ff */
[----:B------:R-:W-:Y:S01]  /*36860*/  @!P1 IMAD.MOV.U32 R20, RZ, RZ, R8 ;  /* 0x000000ffff149224 */ /* 0x000fe200078e0008 */
[----:B------:R-:W-:Y:S01]  /*36870*/  PRMT R80, R12, 0x7610, R80 ;  /* 0x000076100c507816 */ /* 0x000fe20000000050 */
[----:B------:R-:W-:Y:S02]  /*36880*/  IMAD.MOV.U32 R12, RZ, RZ, 0x1 ;  /* 0x00000001ff0c7424 */ /* 0x000fe400078e00ff */
[----:B------:R-:W-:Y:S02]  /*36890*/  IMAD.MOV.U32 R3, RZ, RZ, R20 ;  /* 0x000000ffff037224 */ /* 0x000fe400078e0014 */
[----:B------:R-:W-:-:S07]  /*368a0*/  @!P1 IMAD.MOV.U32 R54, RZ, RZ, R10 ;  /* 0x000000ffff369224 */ /* 0x000fce00078e000a */
[----:B-----5:R-:W-:Y:S05]  /*368b0*/  WARPSYNC.COLLECTIVE R15, `(.L_x_3860) ;  /* 0x000000000f087348 */ /* 0x020fea0003c00000 */
[----:B------:R0:W1:Y:S02]  /*368c0*/  SHFL.IDX P6, R14, R13, R12, R11 ;  /* 0x0000000c0d0e7389 */ /* 0x00006400000c000b */
[----:B01---5:R-:W-:Y:S01]  /*368d0*/  ENDCOLLECTIVE ;  /* 0x000000000000791b */ /* 0x023fe20003800000 */
.L_x_3860:
[----:B------:R-:W-:Y:S01]  /*368e0*/  IMAD.MOV.U32 R9, RZ, RZ, R55 ;  /* 0x000000ffff097224 */ /* 0x000fe200078e0037 */
[----:B------:R-:W-:Y:S01]  /*368f0*/  PRMT R75, R75, 0x5410, R3 ;  /* 0x000054104b4b7816 */ /* 0x000fe20000000003 */
[----:B------:R-:W-:Y:S02]  /*36900*/  IMAD.MOV.U32 R8, RZ, RZ, R54 ;  /* 0x000000ffff087224 */ /* 0x000fe400078e0036 */
[----:B------:R-:W-:Y:S02]  /*36910*/  @!P1 IMAD.MOV.U32 R66, RZ, RZ, R4 ;  /* 0x000000ffff429224 */ /* 0x000fe400078e0004 */
[----:B------:R-:W-:Y:S01]  /*36920*/  @!P1 IMAD.MOV.U32 R67, RZ, RZ, R5 ;  /* 0x000000ffff439224 */ /* 0x000fe200078e0005 */
[----:B------:R-:W-:Y:S01]  /*36930*/  PRMT R70, R8, 0x7610, R70 ;  /* 0x0000761008467816 */ /* 0x000fe20000000046 */
[----:B------:R-:W-:Y:S02]  /*36940*/  @!P1 IMAD.MOV.U32 R68, RZ, RZ, R6 ;  /* 0x000000ffff449224 */ /* 0x000fe400078e0006 */
[----:B------:R-:W-:-:S02]  /*36950*/  @!P1 IMAD.MOV.U32 R69, RZ, RZ, R7 ;  /* 0x000000ffff459224 */ /* 0x000fc400078e0007 */
[--C-:B------:R-:W-:Y:S01]  /*36960*/  IMAD.MOV.U32 R13, RZ, RZ, R36.reuse ;  /* 0x000000ffff0d7224 */ /* 0x100fe200078e0024 */
[----:B------:R-:W-:Y:S01]  /*36970*/  PRMT R36, R9, 0x7610, R36 ;  /* 0x0000761009247816 */ /* 0x000fe20000000024 */
[----:B------:R-:W-:Y:S01]  /*36980*/  IMAD.MOV.U32 R4, RZ, RZ, R66 ;  /* 0x000000ffff047224 */ /* 0x000fe200078e0042 */
[----:B------:R-:W-:Y:S01]  /*36990*/  CS2R R8, SRZ ;  /* 0x0000000000087805 */ /* 0x000fe2000001ff00 */
[----:B------:R-:W-:Y:S02]  /*369a0*/  IMAD.MOV.U32 R5, RZ, RZ, R67 ;  /* 0x000000ffff057224 */ /* 0x000fe400078e0043 */
[----:B------:R-:W-:Y:S01]  /*369b0*/  IMAD.MOV.U32 R6, RZ, RZ, R68 ;  /* 0x000000ffff067224 */ /* 0x000fe200078e0044 */
[----:B------:R-:W-:Y:S01]  /*369c0*/  PRMT R36, R36, 0x5410, R4 ;  /* 0x0000541024247816 */ /* 0x000fe20000000004 */
[----:B------:R-:W-:Y:S02]  /*369d0*/  IMAD.MOV.U32 R7, RZ, RZ, R69 ;  /* 0x000000ffff077224 */ /* 0x000fe400078e0045 */
[----:B------:R-:W-:Y:S01]  /*369e0*/  IMAD.MOV.U32 R3, RZ, RZ, R14 ;  /* 0x000000ffff037224 */ /* 0x000fe200078e000e */
[----:B------:R-:W-:-:S07]  /*369f0*/  PRMT R70, R70, 0x5410, R6 ;  /* 0x0000541046467816 */ /* 0x000fce0000000006 */
[----:B------:R-:W-:Y:S05]  /*36a00*/  WARPSYNC.COLLECTIVE R15, `(.L_x_3861) ;  /* 0x000000000f087348 */ /* 0x000fea0003c00000 */
[----:B------:R0:W1:Y:S02]  /*36a10*/  SHFL.IDX P6, R14, R13, R12, R11 ;  /* 0x0000000c0d0e7389 */ /* 0x00006400000c000b */
[----:B01----:R-:W-:Y:S01]  /*36a20*/  ENDCOLLECTIVE ;  /* 0x000000000000791b */ /* 0x003fe20003800000 */
.L_x_3861:
[----:B------:R-:W-:Y:S01]  /*36a30*/  PRMT R83, R7, 0x7610, R83 ;  /* 0x0000761007537816 */ /* 0x000fe20000000053 */
[----:B------:R-:W-:Y:S02]  /*36a40*/  IMAD.MOV.U32 R13, RZ, RZ, R25 ;  /* 0x000000ffff0d7224 */ /* 0x000fe400078e0019 */
[----:B------:R-:W-:-:S07]  /*36a50*/  IMAD.MOV.U32 R24, RZ, RZ, R14 ;  /* 0x000000ffff187224 */ /* 0x000fce00078e000e */
[----:B------:R-:W-:Y:S05]  /*36a60*/  WARPSYNC.COLLECTIVE R15, `(.L_x_3862) ;  /* 0x000000000f087348 */ /* 0x000fea0003c00000 */
[----:B------:R0:W1:Y:S02]  /*36a70*/  SHFL.IDX P6, R14, R13, R12, R11 ;  /* 0x0000000c0d0e7389 */ /* 0x00006400000c000b */
[----:B01----:R-:W-:Y:S01]  /*36a80*/  ENDCOLLECTIVE ;  /* 0x000000000000791b */ /* 0x003fe20003800000 */
.L_x_3862:
[----:B------:R-:W-:Y:S01]  /*36a90*/  IMAD.MOV.U32 R13, RZ, RZ, R65 ;  /* 0x000000ffff0d7224 */ /* 0x000fe200078e0041 */
[----:B------:R-:W-:Y:S01]  /*36aa0*/  PRMT R65, R65, 0x5410, R5 ;  /* 0x0000541041417816 */ /* 0x000fe20000000005 */
[----:B------:R-:W-:-:S07]  /*36ab0*/  IMAD.MOV.U32 R25, RZ, RZ, R14 ;  /* 0x000000ffff197224 */ /* 0x000fce00078e000e */
[----:B------:R-:W-:Y:S05]  /*36ac0*/  WARPSYNC.COLLECTIVE R15, `(.L_x_3863) ;  /* 0x000000000f087348 */ /* 0x000fea0003c00000 */
[----:B------:R0:W1:Y:S02]  /*36ad0*/  SHFL.IDX P6, R14, R13, R12, R11 ;  /* 0x0000000c0d0e7389 */ /* 0x00006400000c000b */
[----:B01----:R-:W-:Y:S01]  /*36ae0*/  ENDCOLLECTIVE ;  /* 0x000000000000791b */ /* 0x003fe20003800000 */
.L_x_3863:
[----:B------:R-:W-:Y:S05]  /*36af0*/  BRA `(.L_x_3864) ;  /* 0xfffffd9400d87947 */ /* 0x000fea000383ffff */
.L_x_3560:
[----:B0-----:R0:W1:Y:S02]  /*36b00*/  SYNCS.PHASECHK.TRANS64.TRYWAIT P1, [R2+URZ+0x38800], R13 ;  /* 0x0388000d020075a7 */ /* 0x001064000802017f */
[----:B-1----:R-:W-:Y:S05]  /*36b10*/  @!P1 NANOSLEEP.SYNCS 0x989680 ;  /* 0x009896800000995d */ /* 0x002fea0003900000 */
[----:B------:R-:W1:Y:S02]  /*36b20*/  @!P1 SYNCS.PHASECHK.TRANS64 P1, [R2+URZ+0x38800], R13 ;  /* 0x0388000d020095a7 */ /* 0x000e64000802007f */
[----:B-1----:R-:W-:Y:S05]  /*36b30*/  @!P1 BRA `(.L_x_3560) ;  /* 0xfffffffc00f09947 */ /* 0x002fea000383ffff */
[----:B------:R-:W-:Y:S05]  /*36b40*/  BRA `(.L_x_3865) ;  /* 0xfffffd9800347947 */ /* 0x000fea000383ffff */
.L_x_3574:
[----:B-1----:R1:W2:Y:S02]  /*36b50*/  SYNCS.PHASECHK.TRANS64.TRYWAIT P0, [R6+URZ], R7 ;  /* 0x00000007060075a7 */ /* 0x0022a4000800017f */
[----:B--2---:R-:W-:Y:S05]  /*36b60*/  @!P0 NANOSLEEP.SYNCS 0x989680 ;  /* 0x009896800000895d */ /* 0x004fea0003900000 */
[----:B------:R-:W2:Y:S02]  /*36b70*/  @!P0 SYNCS.PHASECHK.TRANS64 P0, [R6+URZ], R7 ;  /* 0x00000007060085a7 */ /* 0x000ea4000800007f */
[----:B--2---:R-:W-:Y:S05]  /*36b80*/  @!P0 BRA `(.L_x_3574) ;  /* 0xfffffffc00f08947 */ /* 0x004fea000383ffff */
[----:B------:R-:W-:Y:S05]  /*36b90*/  BRA `(.L_x_3573) ;  /* 0xfffffdb000047947 */ /* 0x000fea000383ffff */
.L_x_3581:
[----:B-1----:R1:W2:Y:S02]  /*36ba0*/  SYNCS.PHASECHK.TRANS64.TRYWAIT P0, [R2+URZ], R3 ;  /* 0x00000003020075a7 */ /* 0x0022a4000800017f */
[----:B--2---:R-:W-:Y:S05]  /*36bb0*/  @!P0 NANOSLEEP.SYNCS 0x989680 ;  /* 0x009896800000895d */ /* 0x004fea0003900000 */
[----:B------:R-:W2:Y:S02]  /*36bc0*/  @!P0 SYNCS.PHASECHK.TRANS64 P0, [R2+URZ], R3 ;  /* 0x00000003020085a7 */ /* 0x000ea4000800007f */
[----:B--2---:R-:W-:Y:S05]  /*36bd0*/  @!P0 BRA `(.L_x_3581) ;  /* 0xfffffffc00f08947 */ /* 0x004fea000383ffff */
[----:B------:R-:W-:Y:S05]  /*36be0*/  BRA `(.L_x_3580) ;  /* 0xfffffdb400107947 */ /* 0x000fea000383ffff */
.L_x_3612:
[----:B-1----:R1:W2:Y:S02]  /*36bf0*/  SYNCS.PHASECHK.TRANS64.TRYWAIT P0, [R6+URZ], R7 ;  /* 0x00000007060075a7 */ /* 0x0022a4000800017f */
[----:B--2---:R-:W-:Y:S05]  /*36c00*/  @!P0 NANOSLEEP.SYNCS 0x989680 ;  /* 0x009896800000895d */ /* 0x004fea0003900000 */
[----:B------:R-:W2:Y:S02]  /*36c10*/  @!P0 SYNCS.PHASECHK.TRANS64 P0, [R6+URZ], R7 ;  /* 0x00000007060085a7 */ /* 0x000ea4000800007f */
[----:B--2---:R-:W-:Y:S05]  /*36c20*/  @!P0 BRA `(.L_x_3612) ;  /* 0xfffffffc00f08947 */ /* 0x004fea000383ffff */
[----:B------:R-:W-:Y:S05]  /*36c30*/  BRA `(.L_x_3611) ;  /* 0xfffffe3000587947 */ /* 0x000fea000383ffff */
.L_x_3619:
[----:B-1----:R1:W2:Y:S02]  /*36c40*/  SYNCS.PHASECHK.TRANS64.TRYWAIT P0, [R14+URZ], R15 ;  /* 0x0000000f0e0075a7 */ /* 0x0022a4000800017f */
[----:B--2---:R-:W-:Y:S05]  /*36c50*/  @!P0 NANOSLEEP.SYNCS 0x989680 ;  /* 0x009896800000895d */ /* 0x004fea0003900000 */
[----:B------:R-:W2:Y:S02]  /*36c60*/  @!P0 SYNCS.PHASECHK.TRANS64 P0, [R14+URZ], R15 ;  /* 0x0000000f0e0085a7 */ /* 0x000ea4000800007f */
[----:B--2---:R-:W-:Y:S05]  /*36c70*/  @!P0 BRA `(.L_x_3619) ;  /* 0xfffffffc00f08947 */ /* 0x004fea000383ffff */
[----:B------:R-:W-:Y:S05]  /*36c80*/  BRA `(.L_x_3618) ;  /* 0xfffffe3400647947 */ /* 0x000fea000383ffff */
.L_x_3636:
[----:B-1----:R1:W2:Y:S02]  /*36c90*/  SYNCS.PHASECHK.TRANS64.TRYWAIT P0, [R6+URZ], R7 ;  /* 0x00000007060075a7 */ /* 0x0022a4000800017f */
[----:B--2---:R-:W-:Y:S05]  /*36ca0*/  @!P0 NANOSLEEP.SYNCS 0x989680 ;  /* 0x009896800000895d */ /* 0x004fea0003900000 */
[----:B------:R-:W2:Y:S02]  /*36cb0*/  @!P0 SYNCS.PHASECHK.TRANS64 P0, [R6+URZ], R7 ;  /* 0x00000007060085a7 */ /* 0x000ea4000800007f */
[----:B--2---:R-:W-:Y:S05]  /*36cc0*/  @!P0 BRA `(.L_x_3636) ;  /* 0xfffffffc00f08947 */ /* 0x004fea000383ffff */
[----:B------:R-:W-:Y:S05]  /*36cd0*/  BRA `(.L_x_3635) ;  /* 0xfffffea0007c7947 */ /* 0x000fea000383ffff */
.L_x_3643:
[----:B-1----:R1:W2:Y:S02]  /*36ce0*/  SYNCS.PHASECHK.TRANS64.TRYWAIT P0, [R12+URZ], R13 ;  /* 0x0000000d0c0075a7 */ /* 0x0022a4000800017f */
[----:B--2---:R-:W-:Y:S05]  /*36cf0*/  @!P0 NANOSLEEP.SYNCS 0x989680 ;  /* 0x009896800000895d */ /* 0x004fea0003900000 */
[----:B------:R-:W2:Y:S02]  /*36d00*/  @!P0 SYNCS.PHASECHK.TRANS64 P0, [R12+URZ], R13 ;  /* 0x0000000d0c0085a7 */ /* 0x000ea4000800007f */
[----:B--2---:R-:W-:Y:S05]  /*36d10*/  @!P0 BRA `(.L_x_3643) ;  /* 0xfffffffc00f08947 */ /* 0x004fea000383ffff */
[----:B------:R-:W-:Y:S05]  /*36d20*/  BRA `(.L_x_3642) ;  /* 0xfffffea400887947 */ /* 0x000fea000383ffff */
.L_x_3699:
[----:B------:R-:W0:Y:S01]  /*36d30*/  S2R R12, SR_TID.X ;  /* 0x00000000000c7919 */ /* 0x000e220000002100 */
[----:B------:R-:W-:Y:S01]  /*36d40*/  BSSY B1, `(.L_x_3866) ;  /* 0x000000a000017945 */ /* 0x000fe20003800000 */
[----:B------:R-:W-:Y:S02]  /*36d50*/  IMAD.MOV.U32 R11, RZ, RZ, 0x1f ;  /* 0x0000001fff0b7424 */ /* 0x000fe400078e00ff */
[----:B------:R-:W-:Y:S01]  /*36d60*/  IMAD.MOV.U32 R15, RZ, RZ, -0x1 ;  /* 0xffffffffff0f7424 */ /* 0x000fe200078e00ff */
[----:B0-----:R-:W-:-:S04]  /*36d70*/  SHF.R.U32.HI R12, RZ, 0x5, R12 ;  /* 0x00000005ff0c7819 */ /* 0x001fc8000001160c */
[----:B------:R-:W-:-:S05]  /*36d80*/  LOP3.LUT R12, R12, 0x3, RZ, 0xc0, !PT ;  /* 0x000000030c0c7812 */ /* 0x000fca00078ec0ff */
[----:B------:R-:W-:Y:S02]  /*36d90*/  IMAD.MOV.U32 R13, RZ, RZ, R12 ;  /* 0x000000ffff0d7224 */ /* 0x000fe400078e000c */
[----:B------:R-:W-:-:S07]  /*36da0*/  IMAD.MOV.U32 R12, RZ, RZ, RZ ;  /* 0x000000ffff0c7224 */ /* 0x000fce00078e00ff */
[----:B------:R-:W-:Y:S05]  /*36db0*/  WARPSYNC.COLLECTIVE R15, `(.L_x_3867) ;  /* 0x000000000f087348 */ /* 0x000fea0003c00000 */
[----:B------:R0:W1:Y:S02]  /*36dc0*/  SHFL.IDX P6, R14, R13, R12, R11 ;  /* 0x0000000c0d0e7389 */ /* 0x00006400000c000b */
[----:B01----:R-:W-:Y:S01]  /*36dd0*/  ENDCOLLECTIVE ;  /* 0x000000000000791b */ /* 0x003fe20003800000 */
.L_x_3867:
[----:B------:R-:W-:Y:S05]  /*36de0*/  BSYNC B1 ;  /* 0x0000000000017941 */ /* 0x000fea0003800000 */
.L_x_3866:
[----:B------:R-:W-:Y:S05]  /*36df0*/  BRA `(.L_x_3868) ;  /* 0xffffff7800c87947 */ /* 0x000fea000383ffff */
.L_x_3701:
[----:B------:R-:W-:Y:S01]  /*36e00*/  BSSY B1, `(.L_x_3869) ;  /* 0x0000006000017945 */ /* 0x000fe20003800000 */
[----:B------:R-:W-:-:S07]  /*36e10*/  IMAD.MOV.U32 R15, RZ, RZ, -0x1 ;  /* 0xffffffffff0f7424 */ /* 0x000fce00078e00ff */
[----:B0-----:R-:W-:Y:S05]  /*36e20*/  WARPSYNC.COLLECTIVE R15, `(.L_x_3870) ;  /* 0x000000000f0c7348 */ /* 0x001fea0003c00000 */
[----:B------:R-:W-:Y:S02]  /*36e30*/  ELECT P6, UR62, PT ;  /* 0x00000000003e782f */ /* 0x000fe400038c0000 */
[----:B------:R-:W-:Y:S01]  /*36e40*/  MOV R14, UR62 ;  /* 0x0000003e000e7c02 */ /* 0x000fe20008000f00 */
[----:B0-----:R-:W-:Y:S10]  /*36e50*/  ENDCOLLECTIVE ;  /* 0x000000000000791b */ /* 0x001ff40003800000 */
.L_x_3870:
[----:B------:R-:W-:Y:S05]  /*36e60*/  BSYNC B1 ;  /* 0x0000000000017941 */ /* 0x000fea0003800000 */
.L_x_3869:
[----:B------:R-:W-:Y:S05]  /*36e70*/  BRA `(.L_x_3700) ;  /* 0xffffff7800c07947 */ /* 0x000fea000383ffff */
.L_x_3703:
[----:B0-----:R0:W1:Y:S02]  /*36e80*/  SYNCS.PHASECHK.TRANS64.TRYWAIT P0, [R23+URZ+0x38820], R3 ;  /* 0x03882003170075a7 */ /* 0x001064000800017f */
[----:B-1----:R-:W-:Y:S05]  /*36e90*/  @!P0 NANOSLEEP.SYNCS 0x989680 ;  /* 0x009896800000895d */ /* 0x002fea0003900000 */
[----:B------:R-:W1:Y:S02]  /*36ea0*/  @!P0 SYNCS.PHASECHK.TRANS64 P0, [R23+URZ+0x38820], R3 ;  /* 0x03882003170085a7 */ /* 0x000e64000800007f */
[----:B-1----:R-:W-:Y:S05]  /*36eb0*/  @!P0 BRA `(.L_x_3703) ;  /* 0xfffffffc00f08947 */ /* 0x002fea000383ffff */
[----:B------:R-:W-:Y:S05]  /*36ec0*/  BRA `(.L_x_3871) ;  /* 0xffffff7800d07947 */ /* 0x000fea000383ffff */
.L_x_3707:
[----:B0-----:R0:W1:Y:S02]  /*36ed0*/  SYNCS.PHASECHK.TRANS64.TRYWAIT P0, [R3+URZ+0x388a0], R7 ;  /* 0x0388a007030075a7 */ /* 0x001064000800017f */
[----:B-1----:R-:W-:Y:S05]  /*36ee0*/  @!P0 NANOSLEEP.SYNCS 0x989680 ;  /* 0x009896800000895d */ /* 0x002fea0003900000 */
[----:B------:R-:W1:Y:S02]  /*36ef0*/  @!P0 SYNCS.PHASECHK.TRANS64 P0, [R3+URZ+0x388a0], R7 ;  /* 0x0388a007030085a7 */ /* 0x000e64000800007f */
[----:B-1----:R-:W-:Y:S05]  /*36f00*/  @!P0 BRA `(.L_x_3707) ;  /* 0xfffffffc00f08947 */ /* 0x002fea000383ffff */
[----:B------:R-:W-:Y:S05]  /*36f10*/  BRA `(.L_x_3872) ;  /* 0xffffff7800e87947 */ /* 0x000fea000383ffff */
.L_x_3712:
[----:B-1----:R1:W2:Y:S02]  /*36f20*/  SYNCS.PHASECHK.TRANS64.TRYWAIT P0, [R3+URZ+0x388c0], R7 ;  /* 0x0388c007030075a7 */ /* 0x0022a4000800017f */
[----:B--2---:R-:W-:Y:S05]  /*36f30*/  @!P0 NANOSLEEP.SYNCS 0x989680 ;  /* 0x009896800000895d */ /* 0x004fea0003900000 */
[----:B------:R-:W2:Y:S02]  /*36f40*/  @!P0 SYNCS.PHASECHK.TRANS64 P0, [R3+URZ+0x388c0], R7 ;  /* 0x0388c007030085a7 */ /* 0x000ea4000800007f */
[----:B--2---:R-:W-:Y:S05]  /*36f50*/  @!P0 BRA `(.L_x_3712) ;  /* 0xfffffffc00f08947 */ /* 0x004fea000383ffff */
[----:B------:R-:W-:Y:S05]  /*36f60*/  BRA `(.L_x_3873) ;  /* 0xffffff7c00647947 */ /* 0x000fea000383ffff */
.L_x_3726:
[----:B0-----:R0:W1:Y:S02]  /*36f70*/  SYNCS.PHASECHK.TRANS64.TRYWAIT P1, [R10+URZ+0x388a0], R2 ;  /* 0x0388a0020a0075a7 */ /* 0x001064000802017f */
[----:B-1----:R-:W-:Y:S05]  /*36f80*/  @!P1 NANOSLEEP.SYNCS 0x989680 ;  /* 0x009896800000995d */ /* 0x002fea0003900000 */
[----:B------:R-:W1:Y:S02]  /*36f90*/  @!P1 SYNCS.PHASECHK.TRANS64 P1, [R10+URZ+0x388a0], R2 ;  /* 0x0388a0020a0095a7 */ /* 0x000e64000802007f */
[----:B-1----:R-:W-:Y:S05]  /*36fa0*/  @!P1 BRA `(.L_x_3726) ;  /* 0xfffffffc00f09947 */ /* 0x002fea000383ffff */
[----:B------:R-:W-:Y:S05]  /*36fb0*/  BRA `(.L_x_3874) ;  /* 0xffffff8400c87947 */ /* 0x000fea000383ffff */
.L_x_3731:
[----:B-1----:R1:W2:Y:S02]  /*36fc0*/  SYNCS.PHASECHK.TRANS64.TRYWAIT P1, [R10+URZ+0x388c0], R2 ;  /* 0x0388c0020a0075a7 */ /* 0x0022a4000802017f */
[----:B--2---:R-:W-:Y:S05]  /*36fd0*/  @!P1 NANOSLEEP.SYNCS 0x989680 ;  /* 0x009896800000995d */ /* 0x004fea0003900000 */
[----:B------:R-:W2:Y:S02]  /*36fe0*/  @!P1 SYNCS.PHASECHK.TRANS64 P1, [R10+URZ+0x388c0], R2 ;  /* 0x0388c0020a0095a7 */ /* 0x000ea4000802007f */
[----:B--2---:R-:W-:Y:S05]  /*36ff0*/  @!P1 BRA `(.L_x_3731) ;  /* 0xfffffffc00f09947 */ /* 0x004fea000383ffff */
[----:B------:R-:W-:Y:S05]  /*37000*/  BRA `(.L_x_3875) ;  /* 0xffffff8800407947 */ /* 0x000fea000383ffff */
.L_x_3759:
[----:B------:R-:W-:Y:S01]  /*37010*/  SHF.R.U32.HI R12, RZ, 0x5, R20 ;  /* 0x00000005ff0c7819 */ /* 0x000fe20000011614 */
[----:B------:R-:W-:Y:S01]  /*37020*/  BSSY B0, `(.L_x_3876) ;  /* 0x0000009000007945 */ /* 0x000fe20003800000 */
[----:B------:R-:W-:Y:S02]  /*37030*/  IMAD.MOV.U32 R11, RZ, RZ, 0x1f ;  /* 0x0000001fff0b7424 */ /* 0x000fe400078e00ff */
[----:B------:R-:W-:Y:S01]  /*37040*/  LOP3.LUT R12, R12, 0x3, RZ, 0xc0, !PT ;  /* 0x000000030c0c7812 */ /* 0x000fe200078ec0ff */
[----:B------:R-:W-:-:S04]  /*37050*/  IMAD.MOV.U32 R15, RZ, RZ, -0x1 ;  /* 0xffffffffff0f7424 */ /* 0x000fc800078e00ff */
[----:B------:R-:W-:Y:S02]  /*37060*/  IMAD.MOV.U32 R13, RZ, RZ, R12 ;  /* 0x000000ffff0d7224 */ /* 0x000fe400078e000c */
[----:B------:R-:W-:-:S07]  /*37070*/  IMAD.MOV.U32 R12, RZ, RZ, RZ ;  /* 0x000000ffff0c7224 */ /* 0x000fce00078e00ff */
[----:B0-----:R-:W-:Y:S05]  /*37080*/  WARPSYNC.COLLECTIVE R15, `(.L_x_3877) ;  /* 0x000000000f087348 */ /* 0x001fea0003c00000 */
[----:B------:R1:W2:Y:S02]  /*37090*/  SHFL.IDX P6, R14, R13, R12, R11 ;  /* 0x0000000c0d0e7389 */ /* 0x0002a400000c000b */
[----:B012---:R-:W-:Y:S01]  /*370a0*/  ENDCOLLECTIVE ;  /* 0x000000000000791b */ /* 0x007fe20003800000 */
.L_x_3877:
[----:B------:R-:W-:Y:S05]  /*370b0*/  BSYNC B0 ;  /* 0x0000000000007941 */ /* 0x000fea0003800000 */
.L_x_3876:
[----:B------:R-:W-:Y:S05]  /*370c0*/  BRA `(.L_x_3878) ;  /* 0xffffffa000247947 */ /* 0x000fea000383ffff */
.L_x_3762:
[----:B0-----:R0:W1:Y:S02]  /*370d0*/  SYNCS.PHASECHK.TRANS64.TRYWAIT P0, [R17+URZ+0x38840], R0 ;  /* 0x03884000110075a7 */ /* 0x001064000800017f */
[----:B-1----:R-:W-:Y:S05]  /*370e0*/  @!P0 NANOSLEEP.SYNCS 0x989680 ;  /* 0x009896800000895d */ /* 0x002fea0003900000 */
[----:B------:R-:W1:Y:S02]  /*370f0*/  @!P0 SYNCS.PHASECHK.TRANS64 P0, [R17+URZ+0x38840], R0 ;  /* 0x03884000110085a7 */ /* 0x000e64000800007f */
[----:B-1----:R-:W-:Y:S05]  /*37100*/  @!P0 BRA `(.L_x_3762) ;  /* 0xfffffffc00f08947 */ /* 0x002fea000383ffff */
[----:B------:R-:W-:Y:S05]  /*37110*/  BRA `(.L_x_3879) ;  /* 0xffffffa000607947 */ /* 0x000fea000383ffff */
.L_x_3763:
        /* <DEDUP_REMOVED lines=8> */
.L_x_3881:
[----:B------:R-:W-:Y:S05]  /*371a0*/  BSYNC B0 ;  /* 0x0000000000007941 */ /* 0x000fea0003800000 */
.L_x_3880:
        /* <DEDUP_REMOVED lines=9> */
.L_x_3882:
[----:B------:R-:W-:Y:S02]  /*37240*/  IMAD.MOV.U32 R13, RZ, RZ, R4 ;  /* 0x000000ffff0d7224 */ /* 0x000fe400078e0004 */
[----:B------:R-:W-:Y:S02]  /*37250*/  IMAD.MOV.U32 R12, RZ, RZ, 0x1 ;  /* 0x00000001ff0c7424 */ /* 0x000fe400078e00ff */
[----:B------:R-:W-:-:S07]  /*37260*/  IMAD.MOV.U32 R3, RZ, RZ, R14 ;  /* 0x000000ffff037224 */ /* 0x000fce00078e000e */
[----:B------:R-:W-:Y:S05]  /*37270*/  WARPSYNC.COLLECTIVE R15, `(.L_x_3883) ;  /* 0x000000000f087348 */ /* 0x000fea0003c00000 */
[----:B------:R0:W1:Y:S02]  /*37280*/  SHFL.IDX P6, R14, R13, R12, R11 ;  /* 0x0000000c0d0e7389 */ /* 0x00006400000c000b */
[----:B01----:R-:W-:Y:S01]  /*37290*/  ENDCOLLECTIVE ;  /* 0x000000000000791b */ /* 0x003fe20003800000 */
.L_x_3883:
        /* <DEDUP_REMOVED lines=15> */
.L_x_3884:
[----:B------:R-:W-:Y:S02]  /*37390*/  @P0 IMAD R6, R5, 0x2, R23 ;  /* 0x0000000205060824 */ /* 0x000fe400078e0217 */
[----:B------:R-:W-:Y:S02]  /*373a0*/  IMAD.MOV.U32 R13, RZ, RZ, R4 ;  /* 0x000000ffff0d7224 */ /* 0x000fe400078e0004 */
[----:B------:R-:W-:Y:S02]  /*373b0*/  IMAD.MOV.U32 R12, RZ, RZ, 0x2 ;  /* 0x00000002ff0c7424 */ /* 0x000fe400078e00ff */
[----:B------:R-:W-:-:S07]  /*373c0*/  IMAD.MOV.U32 R3, RZ, RZ, R14 ;  /* 0x000000ffff037224 */ /* 0x000fce00078e000e */
[----:B------:R-:W-:Y:S05]  /*373d0*/  WARPSYNC.COLLECTIVE R15, `(.L_x_3885) ;  /* 0x000000000f087348 */ /* 0x000fea0003c00000 */
[----:B------:R0:W1:Y:S02]  /*373e0*/  SHFL.IDX P6, R14, R13, R12, R11 ;  /* 0x0000000c0d0e7389 */ /* 0x00006400000c000b */
[----:B01----:R-:W-:Y:S01]  /*373f0*/  ENDCOLLECTIVE ;  /* 0x000000000000791b */ /* 0x003fe20003800000 */
.L_x_3885:
        /* <DEDUP_REMOVED lines=15> */
.L_x_3886:
[----:B------:R-:W-:Y:S02]  /*374f0*/  @P0 IMAD R6, R5, 0x2, R23 ;  /* 0x0000000205060824 */ /* 0x000fe400078e0217 */
[----:B------:R-:W-:Y:S02]  /*37500*/  IMAD.MOV.U32 R13, RZ, RZ, R4 ;  /* 0x000000ffff0d7224 */ /* 0x000fe400078e0004 */
[----:B------:R-:W-:Y:S02]  /*37510*/  IMAD.MOV.U32 R12, RZ, RZ, 0x3 ;  /* 0x00000003ff0c7424 */ /* 0x000fe400078e00ff */
[----:B------:R-:W-:-:S07]  /*37520*/  IMAD.MOV.U32 R3, RZ, RZ, R14 ;  /* 0x000000ffff037224 */ /* 0x000fce00078e000e */
[----:B------:R-:W-:Y:S05]  /*37530*/  WARPSYNC.COLLECTIVE R15, `(.L_x_3887) ;  /* 0x000000000f087348 */ /* 0x000fea0003c00000 */
[----:B------:R0:W1:Y:S02]  /*37540*/  SHFL.IDX P6, R14, R13, R12, R11 ;  /* 0x0000000c0d0e7389 */ /* 0x00006400000c000b */
[----:B01----:R-:W-:Y:S01]  /*37550*/  ENDCOLLECTIVE ;  /* 0x000000000000791b */ /* 0x003fe20003800000 */
.L_x_3887:
        /* <DEDUP_REMOVED lines=10> */
.L_x_3888:
[----:B------:R-:W-:Y:S01]  /*37600*/  @!PT LDS RZ, [RZ] ;  /* 0x00000000fffff984 */ /* 0x000fe20000000800 */
[----:B------:R-:W-:Y:S01]  /*37610*/  @!PT LDS RZ, [RZ] ;  /* 0x00000000fffff984 */ /* 0x000fe20000000800 */
[----:B------:R-:W-:Y:S01]  /*37620*/  @!PT LDS RZ, [RZ] ;  /* 0x00000000fffff984 */ /* 0x000fe20000000800 */
[----:B------:R0:W-:Y:S01]  /*37630*/  @P0 LDGSTS.E.BYPASS.LTC128B.128 [R6+0x23400], desc[UR46][R2.64], !P2 ;  /* 0x2340000002060fae */ /* 0x0001e2000d101d6e */
[----:B------:R-:W-:Y:S01]  /*37640*/  IMAD.MOV.U32 R0, RZ, RZ, R14 ;  /* 0x000000ffff007224 */ /* 0x000fe200078e000e */
[----:B------:R-:W-:Y:S06]  /*37650*/  BRA `(.L_x_3889) ;  /* 0xffffffa000207947 */ /* 0x000fec000383ffff */
.L_x_3768:
        /* <DEDUP_REMOVED lines=9> */
.L_x_3890:
        /* <DEDUP_REMOVED lines=10> */
.L_x_3891:
[----:B------:R-:W-:Y:S02]  /*37790*/  IMAD.MOV.U32 R13, RZ, RZ, R3 ;  /* 0x000000ffff0d7224 */ /* 0x000fe400078e0003 */
[----:B------:R-:W-:Y:S02]  /*377a0*/  IMAD.MOV.U32 R12, RZ, RZ, 0x1 ;  /* 0x00000001ff0c7424 */ /* 0x000fe400078e00ff */
[----:B------:R-:W-:-:S07]  /*377b0*/  IMAD.MOV.U32 R4, RZ, RZ, R14 ;  /* 0x000000ffff047224 */ /* 0x000fce00078e000e */
[----:B------:R-:W-:Y:S05]  /*377c0*/  WARPSYNC.COLLECTIVE R15, `(.L_x_3892) ;  /* 0x000000000f087348 */ /* 0x000fea0003c00000 */
[----:B------:R0:W1:Y:S02]  /*377d0*/  SHFL.IDX P6, R14, R13, R12, R11 ;  /* 0x0000000c0d0e7389 */ /* 0x00006400000c000b */
[----:B01----:R-:W-:Y:S01]  /*377e0*/  ENDCOLLECTIVE ;  /* 0x000000000000791b */ /* 0x003fe20003800000 */
.L_x_3892:
        /* <DEDUP_REMOVED lines=12> */
.L_x_3893:
[----:B------:R-:W-:Y:S02]  /*378b0*/  IMAD.MOV.U32 R13, RZ, RZ, R3 ;  /* 0x000000ffff0d7224 */ /* 0x000fe400078e0003 */
[----:B------:R-:W-:Y:S02]  /*378c0*/  IMAD.MOV.U32 R12, RZ, RZ, 0x2 ;  /* 0x00000002ff0c7424 */ /* 0x000fe400078e00ff */
[----:B------:R-:W-:-:S07]  /*378d0*/  IMAD.MOV.U32 R5, RZ, RZ, R14 ;  /* 0x000000ffff057224 */ /* 0x000fce00078e000e */
[----:B------:R-:W-:Y:S05]  /*378e0*/  WARPSYNC.COLLECTIVE R15, `(.L_x_3894) ;  /* 0x000000000f087348 */ /* 0x000fea0003c00000 */
[----:B------:R0:W1:Y:S02]  /*378f0*/  SHFL.IDX P6, R14, R13, R12, R11 ;  /* 0x0000000c0d0e7389 */ /* 0x00006400000c000b */
[----:B01----:R-:W-:Y:S01]  /*37900*/  ENDCOLLECTIVE ;  /* 0x000000000000791b */ /* 0x003fe20003800000 */
.L_x_3894:
        /* <DEDUP_REMOVED lines=10> */
.L_x_3895:
        /* <DEDUP_REMOVED lines=11> */
.L_x_3896:
        /* <DEDUP_REMOVED lines=10> */
.L_x_3897:
[----:B------:R-:W-:Y:S01]  /*37b00*/  @!PT LDS RZ, [RZ] ;  /* 0x00000000fffff984 */ /* 0x000fe20000000800 */
[----:B------:R-:W-:Y:S01]  /*37b10*/  @!PT LDS RZ, [RZ] ;  /* 0x00000000fffff984 */ /* 0x000fe20000000800 */
[----:B------:R-:W-:Y:S01]  /*37b20*/  @!PT LDS RZ, [RZ] ;  /* 0x00000000fffff984 */ /* 0x000fe20000000800 */
[----:B------:R0:W-:Y:S01]  /*37b30*/  @!P0 LDGSTS.E.BYPASS.LTC128B.128 [R26+0x21400], desc[UR46][R4.64], !P1 ;  /* 0x21400000041a8fae */ /* 0x0001e2000c901d6e */
[----:B------:R-:W-:Y:S01]  /*37b40*/  IMAD.MOV.U32 R0, RZ, RZ, R14 ;  /* 0x000000ffff007224 */ /* 0x000fe200078e000e */
[----:B------:R-:W-:Y:S06]  /*37b50*/  BRA `(.L_x_3898) ;  /* 0xffffffa400407947 */ /* 0x000fec000383ffff */
.L_x_3772:
        /* <DEDUP_REMOVED lines=45> */
.L_x_3900:
[----:B------:R-:W-:Y:S05]  /*37e30*/  BSYNC B0 ;  /* 0x0000000000007941 */ /* 0x000fea0003800000 */
.L_x_3899:
        /* <DEDUP_REMOVED lines=11> */
.L_x_3901:
        /* <DEDUP_REMOVED lines=39> */
.L_x_3902:
        /* <DEDUP_REMOVED lines=8> */
.L_x_3903:
        /* <DEDUP_REMOVED lines=33> */
.L_x_3904:
[----:B------:R-:W-:Y:S02]  /*383f0*/  IMAD.MOV.U32 R13, RZ, RZ, R5 ;  /* 0x000000ffff0d7224 */ /* 0x000fe400078e0005 */
[----:B------:R-:W-:-:S07]  /*38400*/  IMAD.MOV.U32 R8, RZ, RZ, R14 ;  /* 0x000000ffff087224 */ /* 0x000fce00078e000e */
[----:B------:R-:W-:Y:S05]  /*38410*/  WARPSYNC.COLLECTIVE R15, `(.L_x_3905) ;  /* 0x000000000f087348 */ /* 0x000fea0003c00000 */
[----:B------:R0:W1:Y:S02]  /*38420*/  SHFL.IDX P6, R14, R13, R12, R11 ;  /* 0x0000000c0d0e7389 */ /* 0x00006400000c000b */
[----:B01----:R-:W-:Y:S01]  /*38430*/  ENDCOLLECTIVE ;  /* 0x000000000000791b */ /* 0x003fe20003800000 */
.L_x_3905:
        /* <DEDUP_REMOVED lines=23> */
.L_x_3906:
        /* <DEDUP_REMOVED lines=9> */
.L_x_3907:
[----:B------:R-:W-:Y:S01]  /*38640*/  IMAD.MOV.U32 R2, RZ, RZ, R14 ;  /* 0x000000ffff027224 */ /* 0x000fe200078e000e */
[----:B------:R-:W-:Y:S06]  /*38650*/  BRA `(.L_x_3908) ;  /* 0xffffffa800207947 */ /* 0x000fec000383ffff */
.L_x_3777:
[----:B-1----:R1:W2:Y:S02]  /*38660*/  SYNCS.PHASECHK.TRANS64.TRYWAIT P0, [R23+URZ+0x38820], R0 ;  /* 0x03882000170075a7 */ /* 0x0022a4000800017f */
[----:B--2---:R-:W-:Y:S05]  /*38670*/  @!P0 NANOSLEEP.SYNCS 0x989680 ;  /* 0x009896800000895d */ /* 0x004fea0003900000 */
[----:B------:R-:W2:Y:S02]  /*38680*/  @!P0 SYNCS.PHASECHK.TRANS64 P0, [R23+URZ+0x38820], R0 ;  /* 0x03882000170085a7 */ /* 0x000ea4000800007f */
[----:B--2---:R-:W-:Y:S05]  /*38690*/  @!P0 BRA `(.L_x_3777) ;  /* 0xfffffffc00f08947 */ /* 0x004fea000383ffff */
[----:B------:R-:W-:Y:S05]  /*386a0*/  BRA `(.L_x_3909) ;  /* 0xffffffa800c87947 */ /* 0x000fea000383ffff */
.L_x_3780:
[----:B-1----:R1:W2:Y:S02]  /*386b0*/  SYNCS.PHASECHK.TRANS64.TRYWAIT P0, [R17+URZ+0x38860], R0 ;  /* 0x03886000110075a7 */ /* 0x0022a4000800017f */
[----:B--2---:R-:W-:Y:S05]  /*386c0*/  @!P0 NANOSLEEP.SYNCS 0x989680 ;  /* 0x009896800000895d */ /* 0x004fea0003900000 */
[----:B------:R-:W2:Y:S02]  /*386d0*/  @!P0 SYNCS.PHASECHK.TRANS64 P0, [R17+URZ+0x38860], R0 ;  /* 0x03886000110085a7 */ /* 0x000ea4000800007f */
[----:B--2---:R-:W-:Y:S05]  /*386e0*/  @!P0 BRA `(.L_x_3780) ;  /* 0xfffffffc00f08947 */ /* 0x004fea000383ffff */
[----:B------:R-:W-:Y:S05]  /*386f0*/  BRA `(.L_x_3910) ;  /* 0xffffffa800d87947 */ /* 0x000fea000383ffff */
.L_x_3781:
        /* <DEDUP_REMOVED lines=8> */
.L_x_3912:
[----:B------:R-:W-:Y:S05]  /*38780*/  BSYNC B0 ;  /* 0x0000000000007941 */ /* 0x000fea0003800000 */
.L_x_3911:
        /* <DEDUP_REMOVED lines=15> */
.L_x_3913:
        /* <DEDUP_REMOVED lines=39> */
.L_x_3914:
[----:B------:R-:W-:Y:S02]  /*38af0*/  IMAD.MOV.U32 R13, RZ, RZ, R5 ;  /* 0x000000ffff0d7224 */ /* 0x000fe400078e0005 */
[----:B------:R-:W-:-:S07]  /*38b00*/  IMAD.MOV.U32 R3, RZ, RZ, R14 ;  /* 0x000000ffff037224 */ /* 0x000fce00078e000e */
[----:B------:R-:W-:Y:S05]  /*38b10*/  WARPSYNC.COLLECTIVE R15, `(.L_x_3915) ;  /* 0x000000000f087348 */ /* 0x000fea0003c00000 */
[----:B------:R0:W1:Y:S02]  /*38b20*/  SHFL.IDX P6, R14, R13, R12, R11 ;  /* 0x0000000c0d0e7389 */ /* 0x00006400000c000b */
[----:B01----:R-:W-:Y:S01]  /*38b30*/  ENDCOLLECTIVE ;  /* 0x000000000000791b */ /* 0x003fe20003800000 */
.L_x_3915:
        /* <DEDUP_REMOVED lines=29> */
.L_x_3916:
[----:B------:R-:W-:Y:S02]  /*38d10*/  IMAD.MOV.U32 R13, RZ, RZ, R5 ;  /* 0x000000ffff0d7224 */ /* 0x000fe400078e0005 */
[----:B------:R-:W-:-:S07]  /*38d20*/  IMAD.MOV.U32 R3, RZ, RZ, R14 ;  /* 0x000000ffff037224 */ /* 0x000fce00078e000e */
[----:B------:R-:W-:Y:S05]  /*38d30*/  WARPSYNC.COLLECTIVE R15, `(.L_x_3917) ;  /* 0x000000000f087348 */ /* 0x000fea0003c00000 */
[----:B------:R0:W1:Y:S02]  /*38d40*/  SHFL.IDX P6, R14, R13, R12, R11 ;  /* 0x0000000c0d0e7389 */ /* 0x00006400000c000b */
[----:B01----:R-:W-:Y:S01]  /*38d50*/  ENDCOLLECTIVE ;  /* 0x000000000000791b */ /* 0x003fe20003800000 */
.L_x_3917:
        /* <DEDUP_REMOVED lines=29> */
.L_x_3918:
[----:B------:R-:W-:Y:S02]  /*38f30*/  IMAD.MOV.U32 R13, RZ, RZ, R5 ;  /* 0x000000ffff0d7224 */ /* 0x000fe400078e0005 */
[----:B------:R-:W-:-:S07]  /*38f40*/  IMAD.MOV.U32 R8, RZ, RZ, R14 ;  /* 0x000000ffff087224 */ /* 0x000fce00078e000e */
[----:B------:R-:W-:Y:S05]  /*38f50*/  WARPSYNC.COLLECTIVE R15, `(.L_x_3919) ;  /* 0x000000000f087348 */ /* 0x000fea0003c00000 */
[----:B------:R0:W1:Y:S02]  /*38f60*/  SHFL.IDX P6, R14, R13, R12, R11 ;  /* 0x0000000c0d0e7389 */ /* 0x00006400000c000b */
[----:B01----:R-:W-:Y:S01]  /*38f70*/  ENDCOLLECTIVE ;  /* 0x000000000000791b */ /* 0x003fe20003800000 */
.L_x_3919:
[----:B------:R-:W-:Y:S01]  /*38f80*/  IMAD.MOV.U32 R2, RZ, RZ, R14 ;  /* 0x000000ffff027224 */ /* 0x000fe200078e000e */
[----:B------:R-:W-:Y:S06]  /*38f90*/  BRA `(.L_x_3920) ;  /* 0xffffffa800707947 */ /* 0x000fec000383ffff */
.L_x_3788:
[----:B0-----:R0:W1:Y:S02]  /*38fa0*/  SYNCS.PHASECHK.TRANS64.TRYWAIT P0, [R6+URZ+0x38840], R21 ;  /* 0x03884015060075a7 */ /* 0x001064000800017f */
[----:B-1----:R-:W-:Y:S05]  /*38fb0*/  @!P0 NANOSLEEP.SYNCS 0x989680 ;  /* 0x009896800000895d */ /* 0x002fea0003900000 */
[----:B------:R-:W1:Y:S02]  /*38fc0*/  @!P0 SYNCS.PHASECHK.TRANS64 P0, [R6+URZ+0x38840], R21 ;  /* 0x03884015060085a7 */ /* 0x000e64000800007f */
[----:B-1----:R-:W-:Y:S05]  /*38fd0*/  @!P0 BRA `(.L_x_3788) ;  /* 0xfffffffc00f08947 */ /* 0x002fea000383ffff */
[----:B------:R-:W-:Y:S05]  /*38fe0*/  BRA `(.L_x_3921) ;  /* 0xffffffac00fc7947 */ /* 0x000fea000383ffff */
.L_x_3789:
        /* <DEDUP_REMOVED lines=8> */
.L_x_3923:
[----:B------:R-:W-:Y:S05]  /*39070*/  BSYNC B1 ;  /* 0x0000000000017941 */ /* 0x000fea0003800000 */
.L_x_3922:
        /* <DEDUP_REMOVED lines=9> */
.L_x_3924:
[----:B------:R-:W-:Y:S02]  /*39110*/  IMAD.MOV.U32 R13, RZ, RZ, R27 ;  /* 0x000000ffff0d7224 */ /* 0x000fe400078e001b */
[----:B------:R-:W-:Y:S02]  /*39120*/  IMAD.MOV.U32 R12, RZ, RZ, 0x1 ;  /* 0x00000001ff0c7424 */ /* 0x000fe400078e00ff */
[----:B------:R-:W-:-:S07]  /*39130*/  IMAD.MOV.U32 R2, RZ, RZ, R14 ;  /* 0x000000ffff027224 */ /* 0x000fce00078e000e */
[----:B------:R-:W-:Y:S05]  /*39140*/  WARPSYNC.COLLECTIVE R15, `(.L_x_3925) ;  /* 0x000000000f087348 */ /* 0x000fea0003c00000 */
[----:B------:R0:W1:Y:S02]  /*39150*/  SHFL.IDX P6, R14, R13, R12, R11 ;  /* 0x0000000c0d0e7389 */ /* 0x00006400000c000b */
[----:B01----:R-:W-:Y:S01]  /*39160*/  ENDCOLLECTIVE ;  /* 0x000000000000791b */ /* 0x003fe20003800000 */
.L_x_3925:
        /* <DEDUP_REMOVED lines=11> */
.L_x_3926:
[----:B------:R-:W-:Y:S02]  /*39220*/  IMAD.MOV.U32 R13, RZ, RZ, R27 ;  /* 0x000000ffff0d7224 */ /* 0x000fe400078e001b */
[----:B------:R-:W-:Y:S02]  /*39230*/  IMAD.MOV.U32 R12, RZ, RZ, 0x2 ;  /* 0x00000002ff0c7424 */ /* 0x000fe400078e00ff */
[----:B------:R-:W-:-:S07]  /*39240*/  IMAD.MOV.U32 R2, RZ, RZ, R14 ;  /* 0x000000ffff027224 */ /* 0x000fce00078e000e */
[----:B------:R-:W-:Y:S05]  /*39250*/  WARPSYNC.COLLECTIVE R15, `(.L_x_3927) ;  /* 0x000000000f087348 */ /* 0x000fea0003c00000 */
[----:B------:R0:W1:Y:S02]  /*39260*/  SHFL.IDX P6, R14, R13, R12, R11 ;  /* 0x0000000c0d0e7389 */ /* 0x00006400000c000b */
[----:B01----:R-:W-:Y:S01]  /*39270*/  ENDCOLLECTIVE ;  /* 0x000000000000791b */ /* 0x003fe20003800000 */
.L_x_3927:
        /* <DEDUP_REMOVED lines=11> */
.L_x_3928:
[----:B------:R-:W-:Y:S02]  /*39330*/  IMAD.MOV.U32 R13, RZ, RZ, R27 ;  /* 0x000000ffff0d7224 */ /* 0x000fe400078e001b */
[----:B------:R-:W-:Y:S02]  /*39340*/  IMAD.MOV.U32 R12, RZ, RZ, 0x3 ;  /* 0x00000003ff0c7424 */ /* 0x000fe400078e00ff */
[----:B------:R-:W-:-:S07]  /*39350*/  IMAD.MOV.U32 R2, RZ, RZ, R14 ;  /* 0x000000ffff027224 */ /* 0x000fce00078e000e */
[----:B------:R-:W-:Y:S05]  /*39360*/  WARPSYNC.COLLECTIVE R15, `(.L_x_3929) ;  /* 0x000000000f087348 */ /* 0x000fea0003c00000 */
[----:B------:R0:W1:Y:S02]  /*39370*/  SHFL.IDX P6, R14, R13, R12, R11 ;  /* 0x0000000c0d0e7389 */ /* 0x00006400000c000b */
[----:B01----:R-:W-:Y:S01]  /*39380*/  ENDCOLLECTIVE ;  /* 0x000000000000791b */ /* 0x003fe20003800000 */
.L_x_3929:
        /* <DEDUP_REMOVED lines=11> */
.L_x_3930:
[----:B------:R-:W-:Y:S01]  /*39440*/  IMAD.MOV.U32 R2, RZ, RZ, R14 ;  /* 0x000000ffff027224 */ /* 0x000fe200078e000e */
[----:B------:R-:W-:Y:S06]  /*39450*/  BRA `(.L_x_3931) ;  /* 0xffffffac008c7947 */ /* 0x000fec000383ffff */
.L_x_3794:
[----:B---3--:R3:W4:Y:S02]  /*39460*/  SYNCS.PHASECHK.TRANS64.TRYWAIT P0, [R6+URZ+0x38860], R21 ;  /* 0x03886015060075a7 */ /* 0x008724000800017f */
[----:B----4-:R-:W-:Y:S05]  /*39470*/  @!P0 NANOSLEEP.SYNCS 0x989680 ;  /* 0x009896800000895d */ /* 0x010fea0003900000 */
[----:B------:R-:W4:Y:S02]  /*39480*/  @!P0 SYNCS.PHASECHK.TRANS64 P0, [R6+URZ+0x38860], R21 ;  /* 0x03886015060085a7 */ /* 0x000f24000800007f */
[----:B----4-:R-:W-:Y:S05]  /*39490*/  @!P0 BRA `(.L_x_3794) ;  /* 0xfffffffc00f08947 */ /* 0x010fea000383ffff */
[----:B------:R-:W-:Y:S05]  /*394a0*/  BRA `(.L_x_3932) ;  /* 0xffffffac00dc7947 */ /* 0x000fea000383ffff */
.L_x_3795:
        /* <DEDUP_REMOVED lines=8> */
.L_x_3934:
[----:B------:R-:W-:Y:S05]  /*39530*/  BSYNC B1 ;  /* 0x0000000000017941 */ /* 0x000fea0003800000 */
.L_x_3933:
        /* <DEDUP_REMOVED lines=13> */
.L_x_3935:
        /* <DEDUP_REMOVED lines=17> */
.L_x_3936:
        /* <DEDUP_REMOVED lines=16> */
.L_x_3937:
        /* <DEDUP_REMOVED lines=19> */
.L_x_3938:
        /* <DEDUP_REMOVED lines=14> */
.L_x_3939:
        /* <DEDUP_REMOVED lines=16> */
.L_x_3940:
        /* <DEDUP_REMOVED lines=14> */
.L_x_3941:
[----:B------:R-:W-:Y:S05]  /*39c10*/  BRA `(.L_x_3942) ;  /* 0xffffffac00487947 */ /* 0x000fea000383ffff */
.L_x_3803:
        /* <DEDUP_REMOVED lines=8> */
.L_x_3944:
[----:B------:R-:W-:Y:S05]  /*39ca0*/  BSYNC B0 ;  /* 0x0000000000007941 */ /* 0x000fea0003800000 */
.L_x_3943:
        /* <DEDUP_REMOVED lines=9> */
.L_x_3945:
        /* <DEDUP_REMOVED lines=18> */
.L_x_3946:
[----:B------:R-:W-:Y:S01]  /*39e60*/  IMAD.MOV.U32 R12, RZ, RZ, 0x2 ;  /* 0x00000002ff0c7424 */ /* 0x000fe200078e00ff */
[----:B------:R-:W-:-:S05]  /*39e70*/  SEL R4, R14, RZ, P1 ;  /* 0x000000ff0e047207 */ /* 0x000fca0000800000 */
[----:B------:R-:W-:-:S04]  /*39e80*/  IMAD.IADD R4, R17, 0x1, R4 ;  /* 0x0000000111047824 */ /* 0x000fc800078e0204 */
[----:B------:R-:W-:-:S07]  /*39e90*/  IMAD.MOV.U32 R13, RZ, RZ, R4 ;  /* 0x000000ffff0d7224 */ /* 0x000fce00078e0004 */
[----:B------:R-:W-:Y:S05]  /*39ea0*/  WARPSYNC.COLLECTIVE R15, `(.L_x_3947) ;  /* 0x000000000f087348 */ /* 0x000fea0003c00000 */
[----:B------:R0:W1:Y:S02]  /*39eb0*/  SHFL.UP P6, R14, R13, R12, R11 ;  /* 0x0400000c0d0e7389 */ /* 0x00006400000c000b */
[----:B01----:R-:W-:Y:S01]  /*39ec0*/  ENDCOLLECTIVE ;  /* 0x000000000000791b */ /* 0x003fe20003800000 */
.L_x_3947:
[----:B------:R-:W-:Y:S01]  /*39ed0*/  IMAD.MOV.U32 R12, RZ, RZ, 0x4 ;  /* 0x00000004ff0c7424 */ /* 0x000fe200078e00ff */
[----:B------:R-:W-:-:S05]  /*39ee0*/  SEL R3, R14, RZ, P2 ;  /* 0x000000ff0e037207 */ /* 0x000fca0001000000 */
[----:B------:R-:W-:-:S04]  /*39ef0*/  IMAD.IADD R6, R4, 0x1, R3 ;  /* 0x0000000104067824 */ /* 0x000fc800078e0203 */
[----:B------:R-:W-:-:S07]  /*39f00*/  IMAD.MOV.U32 R13, RZ, RZ, R6 ;  /* 0x000000ffff0d7224 */ /* 0x000fce00078e0006 */
[----:B------:R-:W-:Y:S05]  /*39f10*/  WARPSYNC.COLLECTIVE R15, `(.L_x_3948) ;  /* 0x000000000f087348 */ /* 0x000fea0003c00000 */
[----:B------:R0:W1:Y:S02]  /*39f20*/  SHFL.UP P6, R14, R13, R12, R11 ;  /* 0x0400000c0d0e7389 */ /* 0x00006400000c000b */
[----:B01----:R-:W-:Y:S01]  /*39f30*/  ENDCOLLECTIVE ;  /* 0x000000000000791b */ /* 0x003fe20003800000 */
.L_x_3948:
[----:B------:R-:W-:Y:S01]  /*39f40*/  IMAD.MOV.U32 R12, RZ, RZ, 0x8 ;  /* 0x00000008ff0c7424 */ /* 0x000fe200078e00ff */
[----:B------:R-:W-:-:S05]  /*39f50*/  SEL R3, R14, RZ, P3 ;  /* 0x000000ff0e037207 */ /* 0x000fca0001800000 */
[----:B------:R-:W-:-:S04]  /*39f60*/  IMAD.IADD R2, R6, 0x1, R3 ;  /* 0x0000000106027824 */ /* 0x000fc800078e0203 */
[----:B------:R-:W-:-:S07]  /*39f70*/  IMAD.MOV.U32 R13, RZ, RZ, R2 ;  /* 0x000000ffff0d7224 */ /* 0x000fce00078e0002 */
[----:B------:R-:W-:Y:S05]  /*39f80*/  WARPSYNC.COLLECTIVE R15, `(.L_x_3949) ;  /* 0x000000000f087348 */ /* 0x000fea0003c00000 */
[----:B------:R0:W1:Y:S02]  /*39f90*/  SHFL.UP P6, R14, R13, R12, R11 ;  /* 0x0400000c0d0e7389 */ /* 0x00006400000c000b */
[----:B01----:R-:W-:Y:S01]  /*39fa0*/  ENDCOLLECTIVE ;  /* 0x000000000000791b */ /* 0x003fe20003800000 */
.L_x_3949:
[----:B------:R-:W-:Y:S01]  /*39fb0*/  IMAD.MOV.U32 R12, RZ, RZ, 0x10 ;  /* 0x00000010ff0c7424 */ /* 0x000fe200078e00ff */
[----:B------:R-:W-:-:S05]  /*39fc0*/  SEL R3, R14, RZ, P4 ;  /* 0x000000ff0e037207 */ /* 0x000fca0002000000 */
[----:B------:R-:W-:-:S04]  /*39fd0*/  IMAD.IADD R3, R2, 0x1, R3 ;  /* 0x0000000102037824 */ /* 0x000fc800078e0203 */
[----:B------:R-:W-:-:S07]  /*39fe0*/  IMAD.MOV.U32 R13, RZ, RZ, R3 ;  /* 0x000000ffff0d7224 */ /* 0x000fce00078e0003 */
[----:B------:R-:W-:Y:S05]  /*39ff0*/  WARPSYNC.COLLECTIVE R15, `(.L_x_3950) ;  /* 0x000000000f087348 */ /* 0x000fea0003c00000 */
[----:B------:R0:W1:Y:S02]  /*3a000*/  SHFL.UP P6, R14, R13, R12, R11 ;  /* 0x0400000c0d0e7389 */ /* 0x00006400000c000b */
[----:B01----:R-:W-:Y:S01]  /*3a010*/  ENDCOLLECTIVE ;  /* 0x000000000000791b */ /* 0x003fe20003800000 */
.L_x_3950:
        /* <DEDUP_REMOVED lines=8> */
.L_x_3951:
[----:B------:R-:W-:Y:S05]  /*3a0a0*/  BRA `(.L_x_3952) ;  /* 0xffffffac00dc7947 */ /* 0x000fea000383ffff */
.L_x_3808:
[----:B------:R-:W-:Y:S01]  /*3a0b0*/  BSSY B0, `(.L_x_3953) ;  /* 0x0000008000007945 */ /* 0x000fe20003800000 */
[----:B-----5:R-:W-:Y:S02]  /*3a0c0*/  IMAD.MOV.U32 R13, RZ, RZ, R17 ;  /* 0x000000ffff0d7224 */ /* 0x020fe400078e0011 */
[----:B------:R-:W-:Y:S02]  /*3a0d0*/  IMAD.MOV.U32 R12, RZ, RZ, 0x1 ;  /* 0x00000001ff0c7424 */ /* 0x000fe400078e00ff */
[----:B------:R-:W-:Y:S02]  /*3a0e0*/  IMAD.MOV.U32 R11, RZ, RZ, RZ ;  /* 0x000000ffff0b7224 */ /* 0x000fe400078e00ff */
[----:B------:R-:W-:-:S07]  /*3a0f0*/  IMAD.MOV.U32 R15, RZ, RZ, -0x1 ;  /* 0xffffffffff0f7424 */ /* 0x000fce00078e00ff */
[----:B0-----:R-:W-:Y:S05]  /*3a100*/  WARPSYNC.COLLECTIVE R15, `(.L_x_3954) ;  /* 0x000000000f087348 */ /* 0x001fea0003c00000 */
[----:B------:R1:W2:Y:S02]  /*3a110*/  SHFL.UP P6, R14, R13, R12, R11 ;  /* 0x0400000c0d0e7389 */ /* 0x0002a400000c000b */
[----:B012---:R-:W-:Y:S01]  /*3a120*/  ENDCOLLECTIVE ;  /* 0x000000000000791b */ /* 0x007fe20003800000 */
.L_x_3954:
[----:B------:R-:W-:Y:S05]  /*3a130*/  BSYNC B0 ;  /* 0x0000000000007941 */ /* 0x000fea0003800000 */
.L_x_3953:
        /* <DEDUP_REMOVED lines=8> */
.L_x_3955:
[----:B------:R-:W-:Y:S01]  /*3a1c0*/  IMAD.MOV.U32 R12, RZ, RZ, 0x4 ;  /* 0x00000004ff0c7424 */ /* 0x000fe200078e00ff */
[----:B------:R-:W-:-:S05]  /*3a1d0*/  SEL R2, R14, RZ, P2 ;  /* 0x000000ff0e027207 */ /* 0x000fca0001000000 */
[----:B------:R-:W-:-:S04]  /*3a1e0*/  IMAD.IADD R2, R13, 0x1, R2 ;  /* 0x000000010d027824 */ /* 0x000fc800078e0202 */
[----:B------:R-:W-:-:S07]  /*3a1f0*/  IMAD.MOV.U32 R13, RZ, RZ, R2 ;  /* 0x000000ffff0d7224 */ /* 0x000fce00078e0002 */
[----:B------:R-:W-:Y:S05]  /*3a200*/  WARPSYNC.COLLECTIVE R15, `(.L_x_3956) ;  /* 0x000000000f087348 */ /* 0x000fea0003c00000 */
[----:B------:R0:W1:Y:S02]  /*3a210*/  SHFL.UP P6, R14, R13, R12, R11 ;  /* 0x0400000c0d0e7389 */ /* 0x00006400000c000b */
[----:B01----:R-:W-:Y:S01]  /*3a220*/  ENDCOLLECTIVE ;  /* 0x000000000000791b */ /* 0x003fe20003800000 */
.L_x_3956:
[----:B------:R-:W-:Y:S01]  /*3a230*/  IMAD.MOV.U32 R12, RZ, RZ, 0x8 ;  /* 0x00000008ff0c7424 */ /* 0x000fe200078e00ff */
[----:B------:R-:W-:-:S05]  /*3a240*/  SEL R3, R14, RZ, P3 ;  /* 0x000000ff0e037207 */ /* 0x000fca0001800000 */
[----:B------:R-:W-:-:S04]  /*3a250*/  IMAD.IADD R3, R2, 0x1, R3 ;  /* 0x0000000102037824 */ /* 0x000fc800078e0203 */
[----:B------:R-:W-:-:S07]  /*3a260*/  IMAD.MOV.U32 R13, RZ, RZ, R3 ;  /* 0x000000ffff0d7224 */ /* 0x000fce00078e0003 */
[----:B------:R-:W-:Y:S05]  /*3a270*/  WARPSYNC.COLLECTIVE R15, `(.L_x_3957) ;  /* 0x000000000f087348 */ /* 0x000fea0003c00000 */
[----:B------:R0:W1:Y:S02]  /*3a280*/  SHFL.UP P6, R14, R13, R12, R11 ;  /* 0x0400000c0d0e7389 */ /* 0x00006400000c000b */
[----:B01----:R-:W-:Y:S01]  /*3a290*/  ENDCOLLECTIVE ;  /* 0x000000000000791b */ /* 0x003fe20003800000 */
.L_x_3957:
[----:B------:R-:W-:Y:S01]  /*3a2a0*/  IMAD.MOV.U32 R12, RZ, RZ, 0x10 ;  /* 0x00000010ff0c7424 */ /* 0x000fe200078e00ff */
[----:B------:R-:W-:-:S05]  /*3a2b0*/  SEL R4, R14, RZ, P4 ;  /* 0x000000ff0e047207 */ /* 0x000fca0002000000 */
[----:B------:R-:W-:-:S04]  /*3a2c0*/  IMAD.IADD R4, R3, 0x1, R4 ;  /* 0x0000000103047824 */ /* 0x000fc800078e0204 */
[----:B------:R-:W-:-:S07]  /*3a2d0*/  IMAD.MOV.U32 R13, RZ, RZ, R4 ;  /* 0x000000ffff0d7224 */ /* 0x000fce00078e0004 */
[----:B------:R-:W-:Y:S05]  /*3a2e0*/  WARPSYNC.COLLECTIVE R15, `(.L_x_3958) ;  /* 0x000000000f087348 */ /* 0x000fea0003c00000 */
[----:B------:R0:W1:Y:S02]  /*3a2f0*/  SHFL.UP P6, R14, R13, R12, R11 ;  /* 0x0400000c0d0e7389 */ /* 0x00006400000c000b */
[----:B01----:R-:W-:Y:S01]  /*3a300*/  ENDCOLLECTIVE ;  /* 0x000000000000791b */ /* 0x003fe20003800000 */
.L_x_3958:
        /* <DEDUP_REMOVED lines=8> */
.L_x_3959:
[----:B------:R-:W-:Y:S05]  /*3a390*/  BRA `(.L_x_3960) ;  /* 0xffffffac00bc7947 */ /* 0x000fea000383ffff */
.L_x_3810:
[----:B------:R-:W-:Y:S01]  /*3a3a0*/  BSSY B0, `(.L_x_3961) ;  /* 0x0000006000007945 */ /* 0x000fe20003800000 */
[----:B------:R-:W-:Y:S01]  /*3a3b0*/  PLOP3.LUT P6, PT, P6, PT, PT, 0x8, 0x0 ;  /* 0x000000000000781c */ /* 0x000fe200037ce170 */
[----:B------:R-:W-:-:S12]  /*3a3c0*/  IMAD.MOV.U32 R15, RZ, RZ, -0x1 ;  /* 0xffffffffff0f7424 */ /* 0x000fd800078e00ff */
[----:B0-----:R-:W-:Y:S05]  /*3a3d0*/  WARPSYNC.COLLECTIVE R15, `(.L_x_3962) ;  /* 0x000000000f087348 */ /* 0x001fea0003c00000 */
[----:B------:R-:W-:Y:S01]  /*3a3e0*/  VOTE.ANY R14, PT, P6 ;  /* 0x00000000000e7806 */ /* 0x000fe200030e0100 */
[----:B0-----:R-:W-:Y:S06]  /*3a3f0*/  ENDCOLLECTIVE ;  /* 0x000000000000791b */ /* 0x001fec0003800000 */
.L_x_3962:
[----:B------:R-:W-:Y:S05]  /*3a400*/  BSYNC B0 ;  /* 0x0000000000007941 */ /* 0x000fea0003800000 */
.L_x_3961:
        /* <DEDUP_REMOVED lines=9> */
.L_x_3963:
[----:B------:R-:W-:Y:S01]  /*3a4a0*/  IMAD.MOV.U32 R17, RZ, RZ, R14 ;  /* 0x000000ffff117224 */ /* 0x000fe200078e000e */
[----:B------:R-:W-:Y:S06]  /*3a4b0*/  BRA `(.L_x_3964) ;  /* 0xffffffac00ac7947 */ /* 0x000fec000383ffff */
.L_x_3812:
[----:B------:R-:W-:Y:S01]  /*3a4c0*/  BSSY B0, `(.L_x_3965) ;  /* 0x0000007000007945 */ /* 0x000fe20003800000 */
[----:B------:R-:W-:Y:S02]  /*3a4d0*/  IMAD.MOV.U32 R13, RZ, RZ, R3 ;  /* 0x000000ffff0d7224 */ /* 0x000fe400078e0003 */
[----:B------:R-:W-:Y:S02]  /*3a4e0*/  IMAD.MOV.U32 R11, RZ, RZ, 0x1f ;  /* 0x0000001fff0b7424 */ /* 0x000fe400078e00ff */
[----:B------:R-:W-:-:S07]  /*3a4f0*/  IMAD.MOV.U32 R15, RZ, RZ, -0x1 ;  /* 0xffffffffff0f7424 */ /* 0x000fce00078e00ff */
[----:B012---:R-:W-:Y:S05]  /*3a500*/  WARPSYNC.COLLECTIVE R15, `(.L_x_3966) ;  /* 0x000000000f087348 */ /* 0x007fea0003c00000 */
[----:B------:R3:W4:Y:S02]  /*3a510*/  SHFL.IDX P6, R14, R13, R12, R11 ;  /* 0x0000000c0d0e7389 */ /* 0x00072400000c000b */
[----:B01234-:R-:W-:Y:S01]  /*3a520*/  ENDCOLLECTIVE ;  /* 0x000000000000791b */ /* 0x01ffe20003800000 */
.L_x_3966:
[----:B------:R-:W-:Y:S05]  /*3a530*/  BSYNC B0 ;  /* 0x0000000000007941 */ /* 0x000fea0003800000 */
.L_x_3965:
[----:B------:R-:W-:Y:S05]  /*3a540*/  BRA `(.L_x_3811) ;  /* 0xffffffac00a47947 */ /* 0x000fea000383ffff */
.L_x_3816:
[----:B------:R0:W0:Y:S02]  /*3a550*/  SYNCS.PHASECHK.TRANS64.TRYWAIT P0, [R4+URZ+0x38820], R0 ;  /* 0x03882000040075a7 */ /* 0x000024000800017f */
[----:B0-----:R-:W-:Y:S05]  /*3a560*/  @!P0 NANOSLEEP.SYNCS 0x989680 ;  /* 0x009896800000895d */ /* 0x001fea0003900000 */
[----:B------:R-:W0:Y:S02]  /*3a570*/  @!P0 SYNCS.PHASECHK.TRANS64 P0, [R4+URZ+0x38820], R0 ;  /* 0x03882000040085a7 */ /* 0x000e24000800007f */
[----:B0-----:R-:W-:Y:S05]  /*3a580*/  @!P0 BRA `(.L_x_3816) ;  /* 0xfffffffc00f08947 */ /* 0x001fea000383ffff */
[----:B------:R-:W-:Y:S05]  /*3a590*/  BRA `(.L_x_3967) ;  /* 0xffffffb4001c7947 */ /* 0x000fea000383ffff */
.L_x_3817:
[----:B------:R-:W0:Y:S01]  /*3a5a0*/  S2R R2, SR_TID.X ;  /* 0x0000000000027919 */ /* 0x000e220000002100 */
[----:B------:R-:W-:Y:S01]  /*3a5b0*/  BSSY B0, `(.L_x_3968) ;  /* 0x000000a000007945 */ /* 0x000fe20003800000 */
[----:B------:R-:W-:Y:S02]  /*3a5c0*/  IMAD.MOV.U32 R12, RZ, RZ, RZ ;  /* 0x000000ffff0c7224 */ /* 0x000fe400078e00ff */
[----:B------:R-:W-:Y:S02]  /*3a5d0*/  IMAD.MOV.U32 R11, RZ, RZ, 0x1f ;  /* 0x0000001fff0b7424 */ /* 0x000fe400078e00ff */
[----:B------:R-:W-:Y:S01]  /*3a5e0*/  IMAD.MOV.U32 R15, RZ, RZ, -0x1 ;  /* 0xffffffffff0f7424 */ /* 0x000fe200078e00ff */
[----:B0-----:R-:W-:-:S04]  /*3a5f0*/  SHF.R.U32.HI R2, RZ, 0x5, R2 ;  /* 0x00000005ff027819 */ /* 0x001fc80000011602 */
[----:B------:R-:W-:-:S05]  /*3a600*/  LOP3.LUT R2, R2, 0x3, RZ, 0xc0, !PT ;  /* 0x0000000302027812 */ /* 0x000fca00078ec0ff */
[----:B------:R-:W-:-:S07]  /*3a610*/  IMAD.MOV.U32 R13, RZ, RZ, R2 ;  /* 0x000000ffff0d7224 */ /* 0x000fce00078e0002 */
[----:B-1234-:R-:W-:Y:S05]  /*3a620*/  WARPSYNC.COLLECTIVE R15, `(.L_x_3969) ;  /* 0x000000000f087348 */ /* 0x01efea0003c00000 */
[----:B------:R0:W0:Y:S02]  /*3a630*/  SHFL.IDX P6, R14, R13, R12, R11 ;  /* 0x0000000c0d0e7389 */ /* 0x00002400000c000b */
[----:B01234-:R-:W-:Y:S01]  /*3a640*/  ENDCOLLECTIVE ;  /* 0x000000000000791b */ /* 0x01ffe20003800000 */
.L_x_3969:
[----:B------:R-:W-:Y:S05]  /*3a650*/  BSYNC B0 ;  /* 0x0000000000007941 */ /* 0x000fea0003800000 */
.L_x_3968:
[----:B------:R-:W-:Y:S05]  /*3a660*/  BRA `(.L_x_3970) ;  /* 0xffffffb400047947 */ /* 0x000fea000383ffff */
.L_x_3818:
[----:B------:R-:W-:Y:S01]  /*3a670*/  BSSY B0, `(.L_x_3971) ;  /* 0x0000006000007945 */ /* 0x000fe20003800000 */
[----:B------:R-:W-:-:S07]  /*3a680*/  IMAD.MOV.U32 R15, RZ, RZ, -0x1 ;  /* 0xffffffffff0f7424 */ /* 0x000fce00078e00ff */
[----:B-1234-:R-:W-:Y:S05]  /*3a690*/  WARPSYNC.COLLECTIVE R15, `(.L_x_3972) ;  /* 0x000000000f0c7348 */ /* 0x01efea0003c00000 */
[----:B------:R-:W-:Y:S02]  /*3a6a0*/  ELECT P6, UR62, PT ;  /* 0x00000000003e782f */ /* 0x000fe400038c0000 */
[----:B------:R-:W-:Y:S01]  /*3a6b0*/  MOV R14, UR62 ;  /* 0x0000003e000e7c02 */ /* 0x000fe20008000f00 */
[----:B-1234-:R-:W-:Y:S10]  /*3a6c0*/  ENDCOLLECTIVE ;  /* 0x000000000000791b */ /* 0x01eff40003800000 */
.L_x_3972:
[----:B------:R-:W-:Y:S05]  /*3a6d0*/  BSYNC B0 ;  /* 0x0000000000007941 */ /* 0x000fea0003800000 */
.L_x_3971:
[----:B------:R-:W-:Y:S05]  /*3a6e0*/  BRA `(.L_x_3973) ;  /* 0xffffffb000f87947 */ /* 0x000fea000383ffff */
.L_x_3820:
[----:B------:R0:W0:Y:S02]  /*3a6f0*/  SYNCS.PHASECHK.TRANS64.TRYWAIT P1, [R5+URZ+0x38840], R0 ;  /* 0x03884000050075a7 */ /* 0x000024000802017f */
[----:B0-----:R-:W-:Y:S05]  /*3a700*/  @!P1 NANOSLEEP.SYNCS 0x989680 ;  /* 0x009896800000995d */ /* 0x001fea0003900000 */
[----:B------:R-:W0:Y:S02]  /*3a710*/  @!P1 SYNCS.PHASECHK.TRANS64 P1, [R5+URZ+0x38840], R0 ;  /* 0x03884000050095a7 */ /* 0x000e24000802007f */
[----:B0-----:R-:W-:Y:S05]  /*3a720*/  @!P1 BRA `(.L_x_3820) ;  /* 0xfffffffc00f09947 */ /* 0x001fea000383ffff */
[----:B------:R-:W-:Y:S05]  /*3a730*/  BRA `(.L_x_3974) ;  /* 0xffffffb400187947 */ /* 0x000fea000383ffff */
.L_x_3822:
[----:B------:R0:W0:Y:S02]  /*3a740*/  SYNCS.PHASECHK.TRANS64.TRYWAIT P1, [R25+URZ+0x38840], R2 ;  /* 0x03884002190075a7 */ /* 0x000024000802017f */
[----:B0-----:R-:W-:Y:S05]  /*3a750*/  @!P1 NANOSLEEP.SYNCS 0x989680 ;  /* 0x009896800000995d */ /* 0x001fea0003900000 */
[----:B------:R-:W0:Y:S02]  /*3a760*/  @!P1 SYNCS.PHASECHK.TRANS64 P1, [R25+URZ+0x38840], R2 ;  /* 0x03884002190095a7 */ /* 0x000e24000802007f */
[----:B0-----:R-:W-:Y:S05]  /*3a770*/  @!P1 BRA `(.L_x_3822) ;  /* 0xfffffffc00f09947 */ /* 0x001fea000383ffff */
[----:B------:R-:W-:Y:S05]  /*3a780*/  BRA `(.L_x_3975) ;  /* 0xffffffb400247947 */ /* 0x000fea000383ffff */
.L_x_3824:
[----:B------:R0:W0:Y:S02]  /*3a790*/  SYNCS.PHASECHK.TRANS64.TRYWAIT P1, [R5+URZ+0x38860], R0 ;  /* 0x03886000050075a7 */ /* 0x000024000802017f */
[----:B0-----:R-:W-:Y:S05]  /*3a7a0*/  @!P1 NANOSLEEP.SYNCS 0x989680 ;  /* 0x009896800000995d */ /* 0x001fea0003900000 */
[----:B------:R-:W0:Y:S02]  /*3a7b0*/  @!P1 SYNCS.PHASECHK.TRANS64 P1, [R5+URZ+0x38860], R0 ;  /* 0x03886000050095a7 */ /* 0x000e24000802007f */
[----:B0-----:R-:W-:Y:S05]  /*3a7c0*/  @!P1 BRA `(.L_x_3824) ;  /* 0xfffffffc00f09947 */ /* 0x001fea000383ffff */
[----:B------:R-:W-:Y:S05]  /*3a7d0*/  BRA `(.L_x_3976) ;  /* 0xffffffb400207947 */ /* 0x000fea000383ffff */
        .type           $_ZN7cutlass13device_kernelIN5flash11enable_sm90INS1_16FlashAttnFwdSm90INS1_25CollectiveMainloopFwdSm90ILi2EN4cute5tupleIJNS5_1CILi1EEES8_S8_EEENS6_IJNS7_ILi64EEESA_SA_EEELi512ENS_10bfloat16_tEfNS_4arch4Sm90ELb0ELb1ELb1ELb1ELb1ELb1ELb1ELb0ELb0ELb1ELb0ELb0EEENS1_21CollectiveEpilogueFwdINS6_IJSA_NS7_ILi512EEESA_EEES9_SC_SE_Li256ELb1ELb1ELb0ELb0EEENS1_36VarlenDynamicPersistentTileSchedulerILi64ELi64ELi256ELi128ELb0ELb1ELb1ELb1ELb0ELb1EEEEEEEEEvNT_6ParamsE$_ZZN5flash25CollectiveMainloopFwdSm90ILi2EN4cute5tupleIJNS1_1CILi1EEES4_S4_EEENS2_IJNS3_ILi64EEES6_S6_EEELi512EN7cutlass10bfloat16_tEfNS8_4arch4Sm90ELb0ELb1ELb1ELb1ELb1ELb1ELb1ELb0ELb0ELb1ELb0ELb0EE3mmaINS_16FlashAttnFwdSm90ISC_NS_21CollectiveEpilogueFwdINS2_IJS6_NS3_ILi512EEES6_EEES5_S9_SB_Li256ELb1ELb1ELb0ELb0EEENS_36VarlenDynamicPersistentTileSchedulerILi64ELi64ELi256ELi128ELb0ELb1ELb1ELb1ELb0ELb1EEEE13SharedStorageENS1_6TensorINS1_11ArrayEngineIfLm128EEENS1_6LayoutINS2_IJNS2_IJNS3_ILi2EEESR_NS3_ILi32EEEEEES4_S4_EEENS2_IJNS2_IJS4_SR_NS3_ILi4EEEEEENS3_ILi0EEESX_EEEEEEENS_7SoftmaxILi2ELi0EEEEEbRKNSC_6ParamsENS8_13PipelineAsyncILi2EEES17_RNS8_13PipelineStateILj2EEERT0_RT1_iRiRKNS_16SeqlenInfoQKNewKILb1ELb1EEENS2_IJiiiiEEERT_ENKUliT_T0_T1_E_clIZSD_ISM_S10_S12_EbS15_S17_S17_S1A_S1C_S1E_iS1F_S1J_S1K_S1M_EUlRS1N_iE0_NS3_ILb1EEES1U_EEDaiS1N_S1O_S1P_,@function
        .size           $_ZN7cutlass13device_kernelIN5flash11enable_sm90INS1_16FlashAttnFwdSm90INS1_25CollectiveMainloopFwdSm90ILi2EN4cute5tupleIJNS5_1CILi1EEES8_S8_EEENS6_IJNS7_ILi64EEESA_SA_EEELi512ENS_10bfloat16_tEfNS_4arch4Sm90ELb0ELb1ELb1ELb1ELb1ELb1ELb1ELb0ELb0ELb1ELb0ELb0EEENS1_21CollectiveEpilogueFwdINS6_IJSA_NS7_ILi512EEESA_EEES9_SC_SE_Li256ELb1ELb1ELb0ELb0EEENS1_36VarlenDynamicPersistentTileSchedulerILi64ELi64ELi256ELi128ELb0ELb1ELb1ELb1ELb0ELb1EEEEEEEEEvNT_6ParamsE$_ZZN5flash25CollectiveMainloopFwdSm90ILi2EN4cute5tupleIJNS1_1CILi1EEES4_S4_EEENS2_IJNS3_ILi64EEES6_S6_EEELi512EN7cutlass10bfloat16_tEfNS8_4arch4Sm90ELb0ELb1ELb1ELb1ELb1ELb1ELb1ELb0ELb0ELb1ELb0ELb0EE3mmaINS_16FlashAttnFwdSm90ISC_NS_21CollectiveEpilogueFwdINS2_IJS6_NS3_ILi512EEES6_EEES5_S9_SB_Li256ELb1ELb1ELb0ELb0EEENS_36VarlenDynamicPersistentTileSchedulerILi64ELi64ELi256ELi128ELb0ELb1ELb1ELb1ELb0ELb1EEEE13SharedStorageENS1_6TensorINS1_11ArrayEngineIfLm128EEENS1_6LayoutINS2_IJNS2_IJNS3_ILi2EEESR_NS3_ILi32EEEEEES4_S4_EEENS2_IJNS2_IJS4_SR_NS3_ILi4EEEEEENS3_ILi0EEESX_EEEEEEENS_7SoftmaxILi2ELi0EEEEEbRKNSC_6ParamsENS8_13PipelineAsyncILi2EEES17_RNS8_13PipelineStateILj2EEERT0_RT1_iRiRKNS_16SeqlenInfoQKNewKILb1ELb1EEENS2_IJiiiiEEERT_ENKUliT_T0_T1_E_clIZSD_ISM_S10_S12_EbS15_S17_S17_S1A_S1C_S1E_iS1F_S1J_S1K_S1M_EUlRS1N_iE0_NS3_ILb1EEES1U_EEDaiS1N_S1O_S1P_,(.L_x_5816 - $_ZN7cutlass13device_kernelIN5flash11enable_sm90INS1_16FlashAttnFwdSm90INS1_25CollectiveMainloopFwdSm90ILi2EN4cute5tupleIJNS5_1CILi1EEES8_S8_EEENS6_IJNS7_ILi64EEESA_SA_EEELi512ENS_10bfloat16_tEfNS_4arch4Sm90ELb0ELb1ELb1ELb1ELb1ELb1ELb1ELb0ELb0ELb1ELb0ELb0EEENS1_21CollectiveEpilogueFwdINS6_IJSA_NS7_ILi512EEESA_EEES9_SC_SE_Li256ELb1ELb1ELb0ELb0EEENS1_36VarlenDynamicPersistentTileSchedulerILi64ELi64ELi256ELi128ELb0ELb1ELb1ELb1ELb0ELb1EEEEEEEEEvNT_6ParamsE$_ZZN5flash25CollectiveMainloopFwdSm90ILi2EN4cute5tupleIJNS1_1CILi1EEES4_S4_EEENS2_IJNS3_ILi64EEES6_S6_EEELi512EN7cutlass10bfloat16_tEfNS8_4arch4Sm90ELb0ELb1ELb1ELb1ELb1ELb1ELb1ELb0ELb0ELb1ELb0ELb0EE3mmaINS_16FlashAttnFwdSm90ISC_NS_21CollectiveEpilogueFwdINS2_IJS6_NS3_ILi512EEES6_EEES5_S9_SB_Li256ELb1ELb1ELb0ELb0EEENS_36VarlenDynamicPersistentTileSchedulerILi64ELi64ELi256ELi128ELb0ELb1ELb1ELb1ELb0ELb1EEEE13SharedStorageENS1_6TensorINS1_11ArrayEngineIfLm128EEENS1_6LayoutINS2_IJNS2_IJNS3_ILi2EEESR_NS3_ILi32EEEEEES4_S4_EEENS2_IJNS2_IJS4_SR_NS3_ILi4EEEEEENS3_ILi0EEESX_EEEEEEENS_7SoftmaxILi2ELi0EEEEEbRKNSC_6ParamsENS8_13PipelineAsyncILi2EEES17_RNS8_13PipelineStateILj2EEERT0_RT1_iRiRKNS_16SeqlenInfoQKNewKILb1ELb1EEENS2_IJiiiiEEERT_ENKUliT_T0_T1_E_clIZSD_ISM_S10_S12_EbS15_S17_S17_S1A_S1C_S1E_iS1F_S1J_S1K_S1M_EUlRS1N_iE0_NS3_ILb1EEES1U_EEDaiS1N_S1O_S1P_)
$_ZN7cutlass13device_kernelIN5flash11enable_sm90INS1_16FlashAttnFwdSm90INS1_25CollectiveMainloopFwdSm90ILi2EN4cute5tupleIJNS5_1CILi1EEES8_S8_EEENS6_IJNS7_ILi64EEESA_SA_EEELi512ENS_10bfloat16_tEfNS_4arch4Sm90ELb0ELb1ELb1ELb1ELb1ELb1ELb1ELb0ELb0ELb1ELb0ELb0EEENS1_21CollectiveEpilogueFwdINS6_IJSA_NS7_ILi512EEESA_EEES9_SC_SE_Li256ELb1ELb1ELb0ELb0EEENS1_36VarlenDynamicPersistentTileSchedulerILi64ELi64ELi256ELi128ELb0ELb1ELb1ELb1ELb0ELb1EEEEEEEEEvNT_6ParamsE$_ZZN5flash25CollectiveMainloopFwdSm90ILi2EN4cute5tupleIJNS1_1CILi1EEES4_S4_EEENS2_IJNS3_ILi64EEES6_S6_EEELi512EN7cutlass10bfloat16_tEfNS8_4arch4Sm90ELb0ELb1ELb1ELb1ELb1ELb1ELb1ELb0ELb0ELb1ELb0ELb0EE3mmaINS_16FlashAttnFwdSm90ISC_NS_21CollectiveEpilogueFwdINS2_IJS6_NS3_ILi512EEES6_EEES5_S9_SB_Li256ELb1ELb1ELb0ELb0EEENS_36VarlenDynamicPersistentTileSchedulerILi64ELi64ELi256ELi128ELb0ELb1ELb1ELb1ELb0ELb1EEEE13SharedStorageENS1_6TensorINS1_11ArrayEngineIfLm128EEENS1_6LayoutINS2_IJNS2_IJNS3_ILi2EEESR_NS3_ILi32EEEEEES4_S4_EEENS2_IJNS2_IJS4_SR_NS3_ILi4EEEEEENS3_ILi0EEESX_EEEEEEENS_7SoftmaxILi2ELi0EEEEEbRKNSC_6ParamsENS8_13PipelineAsyncILi2EEES17_RNS8_13PipelineStateILj2EEERT0_RT1_iRiRKNS_16SeqlenInfoQKNewKILb1ELb1EEENS2_IJiiiiEEERT_ENKUliT_T0_T1_E_clIZSD_ISM_S10_S12_EbS15_S17_S17_S1A_S1C_S1E_iS1F_S1J_S1K_S1M_EUlRS1N_iE0_NS3_ILb1EEES1U_EEDaiS1N_S1O_S1P_:
[----:B------:R-:W-:Y:S05]  /*3a7e0*/  YIELD ;  /* 0x0000000000007946 */ /* 0x000fea0003800000 */
[----:B------:R-:W-:Y:S02]  /*3a7f0*/  ULDC UR4, c[0x0][0x20] ;  /* 0x0000080000047ab9 */ /* 0x000fe40000000800 */
[----:B------:R-:W-:-:S05]  /*3a800*/  VIADD R0, R0, -UR4 ;  /* 0x8000000400007c36 */ /* 0x000fca0008000000 */
[----:B------:R-:W2:Y:S01]  /*3a810*/  LDL.64 R10, [R0+0x18] ;  /* 0x00001800000a7983 */ /* 0x000ea20000100a00 */
[----:B------:R-:W0:Y:S03]  /*3a820*/  LDC.64 R2, c[0x0][0x208] ;  /* 0x00008200ff027b82 */ /* 0x000e260000000a00 */
[----:B------:R-:W3:Y:S01]  /*3a830*/  LDL.64 R6, [R0] ;  /* 0x0000000000067983 */ /* 0x000ee20000100a00 */
[----:B0-----:R-:W-:Y:S02]  /*3a840*/  R2UR UR4, R2 ;  /* 0x00000000020472ca */ /* 0x001fe400000e0000 */
[----:B------:R-:W-:-:S13]  /*3a850*/  R2UR UR5, R3 ;  /* 0x00000000030572ca */ /* 0x000fda00000e0000 */
[----:B--2---:R-:W2:Y:S01]  /*3a860*/  LD.E R4, desc[UR4][R10.64] ;  /* 0x000000040a047980 */ /* 0x004ea2000c101900 */
[C---:B------:R-:W-:Y:S02]  /*3a870*/  R2UR UR4, R2.reuse ;  /* 0x00000000020472ca */ /* 0x040fe400000e0000 */
[C---:B------:R-:W-:Y:S02]  /*3a880*/  R2UR UR5, R3.reuse ;  /* 0x00000000030572ca */ /* 0x040fe400000e0000 */
[----:B------:R-:W-:Y:S02]  /*3a890*/  R2UR UR6, R2 ;  /* 0x00000000020672ca */ /* 0x000fe400000e0000 */
[----:B------:R-:W-:Y:S01]  /*3a8a0*/  R2UR UR7, R3 ;  /* 0x00000000030772ca */ /* 0x000fe200000e0000 */
[----:B------:R-:W-:Y:S01]  /*3a8b0*/  BSSY B0, `(.L_x_3977) ;  /* 0x0000009000007945 */ /* 0x000fe20003800000 */
[----:B------:R-:W-:-:S07]  /*3a8c0*/  IMAD.MOV.U32 R5, RZ, RZ, R46 ;  /* 0x000000ffff057224 */ /* 0x000fce00078e002e */
[----:B---3--:R0:W5:Y:S04]  /*3a8d0*/  LD.E R9, desc[UR4][R6.64] ;  /* 0x0000000406097980 */ /* 0x008168000c101900 */
[----:B------:R0:W5:Y:S01]  /*3a8e0*/  LD.E R14, desc[UR6][R6.64+0x4] ;  /* 0x00000406060e7980 */ /* 0x000162000c101900 */
[----:B--2---:R-:W-:-:S04]  /*3a8f0*/  LOP3.LUT R4, R4, 0x1, RZ, 0xfc, !PT ;  /* 0x0000000104047812 */ /* 0x004fc800078efcff */
[----:B------:R-:W-:Y:S01]  /*3a900*/  ISETP.NE.AND P0, PT, R4, 0x3, PT ;  /* 0x000000030400780c */ /* 0x000fe20003f05270 */
[----:B------:R-:W-:-:S12]  /*3a910*/  IMAD.MOV.U32 R4, RZ, RZ, R39 ;  /* 0x000000ffff047224 */ /* 0x000fd800078e0027 */
[----:B0-----:R-:W-:Y:S05]  /*3a920*/  @!P0 BRA `(.L_x_3978) ;  /* 0x0000000000048947 */ /* 0x001fea0003800000 */
[----:B------:R-:W-:Y:S01]  /*3a930*/  BPT.TRAP 0x1 ;  /* 0x000000040000795c */ /* 0x000fe20000300000 */
.L_x_3978:
[----:B------:R-:W-:Y:S05]  /*3a940*/  BSYNC B0 ;  /* 0x0000000000007941 */ /* 0x000fea0003800000 */
.L_x_3977:
        /* <DEDUP_REMOVED lines=17> */
.L_x_3980:
[----:B------:R-:W-:Y:S05]  /*3aa60*/  BSYNC B0 ;  /* 0x0000000000007941 */ /* 0x000fea0003800000 */
.L_x_3979:
        /* <DEDUP_REMOVED lines=10> */
.L_x_3982:
[----:B------:R-:W-:Y:S05]  /*3ab10*/  BSYNC B0 ;  /* 0x0000000000007941 */ /* 0x000fea0003800000 */
.L_x_3981:
[----:B------:R-:W2:Y:S04]  /*3ab20*/  LDL.64 R14, [R0] ;  /* 0x00000000000e7983 */ /* 0x000ea80000100a00 */
[----:B------:R-:W3:Y:S01]  /*3ab30*/  LDL.64 R10, [R0+0x28] ;  /* 0x00002800000a7983 */ /* 0x000ee20000100a00 */
[C---:B------:R-:W-:Y:S02]  /*3ab40*/  R2UR UR6, R2.reuse ;  /* 0x00000000020672ca */ /* 0x040fe400000e0000 */
[C---:B------:R-:W-:Y:S01]  /*3ab50*/  R2UR UR7, R3.reuse ;  /* 0x00000000030772ca */ /* 0x040fe200000e0000 */
[----:B0----5:R-:W4:Y:S01]  /*3ab60*/  LDL.64 R12, [R0+0x20] ;  /* 0x00002000000c7983 */ /* 0x021f220000100a00 */
        /* <DEDUP_REMOVED lines=65> */
[----:B------:R-:W-:Y:S01]  /*3af80*/  R2UR UR9, R3 ;  /* 0x00000000030972ca */ /* 0x000fe200000e0000 */
[----:B--2---:R-:W-:Y:S02]  /*3af90*/  VIADD R10, R12, 0x6 ;  /* 0x000000060c0a7836 */ /* 0x004fe40000000000 */
[----:B------:R-:W-:-:S03]  /*3afa0*/  IMAD.MOV.U32 R11, RZ, RZ, R13 ;  /* 0x000000ffff0b7224 */ /* 0x000fc600078e000d */
        /* <DEDUP_REMOVED lines=8> */
[----:B------:R-:W3:-:S12]  /*3b030*/  LDL.64 R12, [R0+0x30] ;  /* 0x00003000000c7983 */ /* 0x000ed80000100a00 */
[----:B--2---:R-:W2:Y:S01]  /*3b040*/  LD.E R10, desc[UR4][R10.64] ;  /* 0x000000040a0a7980 */ /* 0x004ea2000c101900 */
[----:B---3--:R-:W-:Y:S01]  /*3b050*/  MOV R12, R12 ;  /* 0x0000000c000c7202 */ /* 0x008fe20000000f00 */
[----:B------:R-:W-:Y:S01]  /*3b060*/  BSSY B0, `(.L_x_3984) ;  /* 0x0000007000007945 */ /* 0x000fe20003800000 */
[----:B--2---:R-:W-:-:S04]  /*3b070*/  LEA.HI R14, R10, R10, RZ, 0x1 ;  /* 0x0000000a0a0e7211 */ /* 0x004fc800078f08ff */
[----:B------:R-:W-:-:S05]  /*3b080*/  LOP3.LUT R15, R14, 0xfffffffe, RZ, 0xc0, !PT ;  /* 0xfffffffe0e0f7812 */ /* 0x000fca00078ec0ff */
[----:B------:R-:W-:-:S05]  /*3b090*/  IMAD.IADD R15, R10, 0x1, -R15 ;  /* 0x000000010a0f7824 */ /* 0x000fca00078e0a0f */
[----:B------:R-:W-:-:S04]  /*3b0a0*/  SHF.L.U32 R15, R15, 0x1f, RZ ;  /* 0x0000001f0f0f7819 */ /* 0x000fc800000006ff */
[----:B------:R-:W1:Y:S02]  /*3b0b0*/  SYNCS.PHASECHK.TRANS64.TRYWAIT P0, [R12+URZ+0x38810], R15 ;  /* 0x0388100f0c0075a7 */ /* 0x000e64000800017f */
[----:B01----:R-:W-:Y:S05]  /*3b0c0*/  @!P0 BRA `(.L_x_3985) ;  /* 0x000000ec00988947 */ /* 0x003fea0003800000 */
.L_x_4011:
[----:B------:R-:W-:Y:S05]  /*3b0d0*/  BSYNC B0 ;  /* 0x0000000000007941 */ /* 0x000fea0003800000 */
.L_x_3984:
[----:B------:R-:W0:Y:S01]  /*3b0e0*/  LDL.64 R6, [R0+0x40] ;  /* 0x0000400000067983 */ /* 0x000e220000100a00 */
[----:B------:R-:W-:Y:S02]  /*3b0f0*/  R2UR UR4, R2 ;  /* 0x00000000020472ca */ /* 0x000fe400000e0000 */
[----:B------:R-:W-:Y:S01]  /*3b100*/  R2UR UR5, R3 ;  /* 0x00000000030572ca */ /* 0x000fe200000e0000 */
[----:B------:R-:W2:-:S12]  /*3b110*/  LDL.64 R10, [R0] ;  /* 0x00000000000a7983 */ /* 0x000e980000100a00 */
[----:B0-----:R-:W3:Y:S01]  /*3b120*/  LD.E R12, desc[UR4][R6.64] ;  /* 0x00000004060c7980 */ /* 0x001ee2000c101900 */
[----:B------:R-:W-:Y:S02]  /*3b130*/  R2UR UR6, R2 ;  /* 0x00000000020672ca */ /* 0x000fe400000e0000 */
[----:B------:R-:W-:Y:S01]  /*3b140*/  R2UR UR7, R3 ;  /* 0x00000000030772ca */ /* 0x000fe200000e0000 */
[----:B--2---:R0:W5:Y:S01]  /*3b150*/  LD.E R14, desc[UR4][R10.64] ;  /* 0x000000040a0e7980 */ /* 0x004162000c101900 */
[----:B------:R-:W-:Y:S11]  /*3b160*/  BSSY B0, `(.L_x_3986) ;  /* 0x0000006000007945 */ /* 0x000ff60003800000 */
[----:B------:R0:W5:Y:S01]  /*3b170*/  LD.E R15, desc[UR6][R10.64+0x4] ;  /* 0x000004060a0f7980 */ /* 0x000162000c101900 */
[----:B---3--:R-:W-:-:S04]  /*3b180*/  LOP3.LUT R12, R12, 0x1, RZ, 0xfc, !PT ;  /* 0x000000010c0c7812 */ /* 0x008fc800078efcff */
[----:B------:R-:W-:-:S13]  /*3b190*/  ISETP.NE.AND P0, PT, R12, 0x3, PT ;  /* 0x000000030c00780c */ /* 0x000fda0003f05270 */
[----:B0-----:R-:W-:Y:S05]  /*3b1a0*/  @!P0 BRA `(.L_x_3987) ;  /* 0x0000000000048947 */ /* 0x001fea0003800000 */
[----:B------:R-:W-:Y:S01]  /*3b1b0*/  BPT.TRAP 0x1 ;  /* 0x000000040000795c */ /* 0x000fe20000300000 */
.L_x_3987:
[----:B------:R-:W-:Y:S05]  /*3b1c0*/  BSYNC B0 ;  /* 0x0000000000007941 */ /* 0x000fea0003800000 */
.L_x_3986:
        /* <DEDUP_REMOVED lines=17> */
.L_x_3989:
[----:B------:R-:W-:Y:S05]  /*3b2e0*/  BSYNC B0 ;  /* 0x0000000000007941 */ /* 0x000fea0003800000 */
.L_x_3988:
        /* <DEDUP_REMOVED lines=10> */
.L_x_3991:
[----:B------:R-:W-:Y:S05]  /*3b390*/  BSYNC B0 ;  /* 0x0000000000007941 */ /* 0x000fea0003800000 */
.L_x_3990:
        /* <DEDUP_REMOVED lines=338> */
[C---:B------:R-:W-:Y:S02]  /*3c8c0*/  R2UR UR9, R3.reuse ;  /* 0x00000000030972ca */ /* 0x040fe400000e0000 */
[----:B------:R-:W-:Y:S01]  /*3c8d0*/  R2UR UR10, R2 ;  /* 0x00000000020a72ca */ /* 0x000fe200000e0000 */
[----:B------:R-:W-:Y:S01]  /*3c8e0*/  IMAD.IADD R20, R20, 0x1, R21 ;  /* 0x0000000114147824 */ /* 0x000fe200078e0215 */
[----:B------:R-:W-:-:S04]  /*3c8f0*/  R2UR UR11, R3 ;  /* 0x00000000030b72ca */ /* 0x000fc800000e0000 */
[----:B------:R-:W-:-:S05]  /*3c900*/  LOP3.LUT R21, R20, 0xa06, RZ, 0xc0, !PT ;  /* 0x00000a0614157812 */ /* 0x000fca00078ec0ff */
[----:B------:R-:W-:-:S05]  /*3c910*/  IMAD.IADD R20, R12, 0x1, R21 ;  /* 0x000000010c147824 */ /* 0x000fca00078e0215 */
[----:B------:R-:W-:Y:S01]  /*3c920*/  R2UR UR6, R20 ;  /* 0x00000000140672ca */ /* 0x000fe200000e0000 */
[----:B--2---:R-:W-:Y:S01]  /*3c930*/  IMAD.IADD R14, R21, 0x1, R14 ;  /* 0x00000001150e7824 */ /* 0x004fe200078e020e */
[----:B------:R-:W-:Y:S01]  /*3c940*/  R2UR UR5, R15 ;  /* 0x000000000f0572ca */ /* 0x000fe200000e0000 */
        /* <DEDUP_REMOVED lines=199> */
[----:B------:R-:W-:Y:S01]  /*3d5c0*/  R2UR UR7, R13 ;  /* 0x000000000d0772ca */ /* 0x000fe200000e0000 */
[----:B------:R-:W-:Y:S01]  /*3d5d0*/  IMAD.MOV.U32 R15, RZ, RZ, 0x1000 ;  /* 0x00001000ff0f7424 */ /* 0x000fe200078e00ff */
[----:B------:R-:W-:Y:S01]  /*3d5e0*/  WARPGROUP.ARRIVE ;  /* 0x00000000000079c5 */ /* 0x000fe20000000000 */
        /* <DEDUP_REMOVED lines=8> */
[----:B--2---:R-:W-:Y:S01]  /*3d670*/  IMAD.IADD R10, R15, 0x1, R10 ;  /* 0x000000010f0a7824 */ /* 0x004fe200078e020a */
        /* <DEDUP_REMOVED lines=18> */
.L_x_3994:
[----:B------:R-:W-:Y:S05]  /*3d7a0*/  BSYNC B0 ;  /* 0x0000000000007941 */ /* 0x000fea0003800000 */
.L_x_3993:
        /* <DEDUP_REMOVED lines=13> */
[----:B------:R0:W3:Y:S04]  /*3d880*/  LD.E R62, desc[UR4][R56.64] ;  /* 0x00000004383e7980 */ /* 0x0000e8000c101900 */
        /* <DEDUP_REMOVED lines=10> */
[----:B------:R-:W3:Y:S01]  /*3d930*/  LD.E R9, desc[UR14][R4.64+0x18] ;  /* 0x0000180e04097980 */ /* 0x000ee2000c101900 */
        /* <DEDUP_REMOVED lines=9> */
[----:B--2---:R-:W2:Y:S01]  /*3d9d0*/  LD.E R60, desc[UR4][R6.64] ;  /* 0x00000004063c7980 */ /* 0x004ea2000c101900 */
[----:B------:R-:W-:-:S02]  /*3d9e0*/  @P0 R2UR UR4, R2 ;  /* 0x00000000020402ca */ /* 0x000fc400000e0000 */
[----:B------:R-:W-:-:S13]  /*3d9f0*/  @P0 R2UR UR5, R3 ;  /* 0x00000000030502ca */ /* 0x000fda00000e0000 */
[----:B------:R-:W4:Y:S01]  /*3da00*/  @P0 LD.E R64, desc[UR4][R4.64+0x28] ;  /* 0x0000280404400980 */ /* 0x000f22000c101900 */
[----:B------:R-:W-:Y:S02]  /*3da10*/  R2UR UR4, R2 ;  /* 0x00000000020472ca */ /* 0x000fe400000e0000 */
[----:B------:R-:W-:-:S13]  /*3da20*/  R2UR UR5, R3 ;  /* 0x00000000030572ca */ /* 0x000fda00000e0000 */
[----:B------:R-:W4:Y:S01]  /*3da30*/  LD.E R7, desc[UR4][R4.64+0x8] ;  /* 0x0000080404077980 */ /* 0x000f22000c101900 */
[----:B---3--:R-:W-:Y:S01]  /*3da40*/  ISETP.GE.AND P1, PT, R9, 0x1, PT ;  /* 0x000000010900780c */ /* 0x008fe20003f26270 */
[----:B------:R-:W-:Y:S01]  /*3da50*/  BSSY B0, `(.L_x_3995) ;  /* 0x000008b000007945 */ /* 0x000fe20003800000 */
[-C--:B--2---:R-:W-:Y:S01]  /*3da60*/  FMUL.FTZ R15, R34, R60.reuse ;  /* 0x0000003c220f7220 */ /* 0x084fe20000410000 */
[----:B------:R-:W-:Y:S01]  /*3da70*/  SHF.R.S32.HI R34, RZ, 0x1f, R61 ;  /* 0x0000001fff227819 */ /* 0x000fe2000001143d */
[-C--:B------:R-:W-:Y:S01]  /*3da80*/  FMUL.FTZ R12, R27, R60.reuse ;  /* 0x0000003c1b0c7220 */ /* 0x080fe20000410000 */
[-C--:B------:R-:W-:Y:S02]  /*3da90*/  FMUL.FTZ R11, R24, R60.reuse ;  /* 0x0000003c180b7220 */ /* 0x080fe40000410000 */
[----:B------:R-:W-:Y:S01]  /*3daa0*/  LEA.HI R27, R34, R61, RZ, 0x7 ;  /* 0x0000003d221b7211 */ /* 0x000fe200078f38ff */
[----:B------:R-:W-:-:S03]  /*3dab0*/  FMUL.FTZ R24, R38, R60 ;  /* 0x0000003c26187220 */ /* 0x000fc60000410000 */
[----:B------:R-:W-:Y:S01]  /*3dac0*/  LOP3.LUT R38, R27, 0xffffff80, RZ, 0xc0, !PT ;  /* 0xffffff801b267812 */ /* 0x000fe200078ec0ff */
[----:B------:R-:W-:-:S04]  /*3dad0*/  FMUL.FTZ R14, R31, R60 ;  /* 0x0000003c1f0e7220 */ /* 0x000fc80000410000 */
[----:B------:R-:W-:Y:S02]  /*3dae0*/  IMAD.IADD R38, R61, 0x1, -R38 ;  /* 0x000000013d267824 */ /* 0x000fe400078e0a26 */
[-C--:B------:R-:W-:Y:S01]  /*3daf0*/  FMUL.FTZ R31, R33, R60.reuse ;  /* 0x0000003c211f7220 */ /* 0x080fe20000410000 */
[-C--:B------:R-:W-:Y:S01]  /*3db00*/  FMUL.FTZ R20, R35, R60.reuse ;  /* 0x0000003c23147220 */ /* 0x080fe20000410000 */
[----:B------:R-:W-:Y:S02]  /*3db10*/  LEA.HI R35, R34, R61, RZ, 0x2 ;  /* 0x0000003d22237211 */ /* 0x000fe400078f10ff */
[----:B------:R-:W-:Y:S01]  /*3db20*/  SHF.R.S32.HI R33, RZ, 0x1f, R38 ;  /* 0x0000001fff217819 */ /* 0x000fe20000011426 */
[-C--:B------:R-:W-:Y:S01]  /*3db30*/  FMUL.FTZ R40, R40, R60.reuse ;  /* 0x0000003c28287220 */ /* 0x080fe20000410000 */
[-C--:B0-----:R-:W-:Y:S01]  /*3db40*/  FMUL.FTZ R57, R28, R60.reuse ;  /* 0x0000003c1c397220 */ /* 0x081fe20000410000 */
[----:B------:R-:W-:Y:S01]  /*3db50*/  FMUL.FTZ R28, R42, R60 ;  /* 0x0000003c2a1c7220 */ /* 0x000fe20000410000 */
[----:B------:R-:W-:Y:S01]  /*3db60*/  LEA.HI R34, R33, R38, RZ, 0x2 ;  /* 0x0000002621227211 */ /* 0x000fe200078f10ff */
[----:B------:R0:W1:Y:S01]  /*3db70*/  MUFU.TANH R66, R40 ;  /* 0x0000002800427308 */ /* 0x0000620000002400 */
[----:B------:R-:W-:-:S02]  /*3db80*/  LOP3.LUT R42, R35, 0xfffffffc, RZ, 0xc0, !PT ;  /* 0xfffffffc232a7812 */ /* 0x000fc400078ec0ff */
[----:B------:R-:W-:Y:S01]  /*3db90*/  SHF.R.S32.HI R35, RZ, 0x2, R34 ;  /* 0x00000002ff237819 */ /* 0x000fe20000011422 */
[----:B------:R-:W-:Y:S01]  /*3dba0*/  FMUL.FTZ R13, R30, R60 ;  /* 0x0000003c1e0d7220 */ /* 0x000fe20000410000 */
[----:B------:R-:W-:Y:S01]  /*3dbb0*/  LEA.HI R33, R33, R38, RZ, 0x5 ;  /* 0x0000002621217211 */ /* 0x000fe200078f28ff */
[----:B------:R-:W-:Y:S01]  /*3dbc0*/  IMAD.IADD R42, R61, 0x1, -R42 ;  /* 0x000000013d2a7824 */ /* 0x000fe200078e0a2a */
[----:B0-----:R-:W-:Y:S01]  /*3dbd0*/  SHF.R.S32.HI R40, RZ, 0x1f, R34 ;  /* 0x0000001fff287819 */ /* 0x001fe20000011422 */
[-C--:B------:R-:W-:Y:S01]  /*3dbe0*/  FMUL.FTZ R30, R32, R60.reuse ;  /* 0x0000003c201e7220 */ /* 0x080fe20000410000 */
[-C--:B------:R-:W-:Y:S02]  /*3dbf0*/  FMUL.FTZ R32, R36, R60.reuse ;  /* 0x0000003c24207220 */ /* 0x080fe40000410000 */
[----:B------:R-:W-:Y:S01]  /*3dc00*/  LEA.HI R40, R40, R35, RZ, 0x3 ;  /* 0x0000002328287211 */ /* 0x000fe200078f18ff */
[----:B------:R-:W-:Y:S01]  /*3dc10*/  FMUL.FTZ R36, R37, R60 ;  /* 0x0000003c25247220 */ /* 0x000fe20000410000 */
[----:B------:R-:W-:-:S02]  /*3dc20*/  SHF.R.S32.HI R33, RZ, 0x5, R33 ;  /* 0x00000005ff217819 */ /* 0x000fc40000011421 */
[----:B------:R-:W-:Y:S02]  /*3dc30*/  LEA.HI R37, R42, R42, RZ, 0x1 ;  /* 0x0000002a2a257211 */ /* 0x000fe400078f08ff */
[----:B------:R-:W-:Y:S01]  /*3dc40*/  LOP3.LUT R40, R40, 0xfffffff8, RZ, 0xc0, !PT ;  /* 0xfffffff828287812 */ /* 0x000fe200078ec0ff */
[----:B------:R-:W-:Y:S01]  /*3dc50*/  IMAD R33, R62, 0x4, R33 ;  /* 0x000000043e217824 */ /* 0x000fe200078e0221 */
[----:B------:R-:W-:-:S03]  /*3dc60*/  LOP3.LUT R37, R37, 0x1ffffffe, RZ, 0xc0, !PT ;  /* 0x1ffffffe25257812 */ /* 0x000fc600078ec0ff */
[----:B------:R-:W-:Y:S02]  /*3dc70*/  IMAD.IADD R40, R35, 0x1, -R40 ;  /* 0x0000000123287824 */ /* 0x000fe400078e0a28 */
[----:B------:R-:W-:Y:S02]  /*3dc80*/  IMAD.IADD R37, R42, 0x1, -R37 ;  /* 0x000000012a257824 */ /* 0x000fe400078e0a25 */
[----:B------:R-:W-:Y:S02]  /*3dc90*/  IMAD.U32 R40, R33, 0x10, R40 ;  /* 0x0000001021287824 */ /* 0x000fe400078e0028 */
[----:B------:R-:W-:Y:S02]  /*3dca0*/  FMUL.FTZ R21, R43, R60 ;  /* 0x0000003c2b157220 */ /* 0x000fe40000410000 */
[----:B------:R-:W-:-:S04]  /*3dcb0*/  IMAD R43, R37, 0x8, R40 ;  /* 0x00000008252b7824 */ /* 0x000fc800078e0228 */
[----:B----4-:R-:W-:-:S04]  /*3dcc0*/  @P0 IMAD.HI.U32 R64, R43, R64, RZ ;  /* 0x000000402b400227 */ /* 0x010fc800078e00ff */
[-C--:B------:R-:W-:Y:S01]  /*3dcd0*/  FMUL.FTZ R56, R25, R60.reuse ;  /* 0x0000003c19387220 */ /* 0x080fe20000410000 */
[-C--:B------:R-:W-:Y:S01]  /*3dce0*/  FMUL.FTZ R25, R46, R60.reuse ;  /* 0x0000003c2e197220 */ /* 0x080fe20000410000 */
[----:B------:R-:W-:Y:S01]  /*3dcf0*/  @P0 SHF.R.U32.HI R43, RZ, R63, R64 ;  /* 0x0000003fff2b0219 */ /* 0x000fe20000011640 */
[----:B------:R-:W-:Y:S01]  /*3dd00*/  IMAD.SHL.U32 R46, R8, 0x40, RZ ;  /* 0x00000040082e7824 */ /* 0x000fe200078e00ff */
[----:B------:R-:W-:Y:S01]  /*3dd10*/  LOP3.LUT R33, R34, 0x7ffffffc, RZ, 0xc0, !PT ;  /* 0x7ffffffc22217812 */ /* 0x000fe200078ec0ff */
[-C--:B------:R-:W-:Y:S02]  /*3dd20*/  FMUL.FTZ R41, R41, R60.reuse ;  /* 0x0000003c29297220 */ /* 0x080fe40000410000 */
[----:B------:R-:W0:Y:S02]  /*3dd30*/  SHFL.IDX PT, R37, R43, RZ, 0x1c1f ;  /* 0x001c1fff2b257589 */ /* 0x000e2400000e0000 */
[----:B------:R-:W-:Y:S01]  /*3dd40*/  IMAD.IADD R8, R38, 0x1, -R33 ;  /* 0x0000000126087824 */ /* 0x000fe200078e0a21 */
[----:B------:R-:W-:Y:S01]  /*3dd50*/  IADD3 R33, -R46, 0x1, RZ ;  /* 0x000000012e217810 */ /* 0x000fe20007ffe1ff */
[-C--:B------:R-:W-:Y:S01]  /*3dd60*/  FMUL.FTZ R6, R26, R60.reuse ;  /* 0x0000003c1a067220 */ /* 0x080fe20000410000 */
[----:B------:R2:W3:Y:S01]  /*3dd70*/  MUFU.TANH R67, R41 ;  /* 0x0000002900437308 */ /* 0x0004e20000002400 */
        /* <DEDUP_REMOVED lines=10> */
[----:B------:R-:W-:Y:S01]  /*3de20*/  FMUL.FTZ R55, R55, R60 ;  /* 0x0000003c37377220 */ /* 0x000fe20000410000 */
[----:B------:R-:W-:Y:S01]  /*3de30*/  IMAD R34, R8, -0x2, R33 ;  /* 0xfffffffe08227824 */ /* 0x000fe200078e0221 */
[----:B------:R-:W2:Y:S01]  /*3de40*/  MUFU.TANH R11, R11 ;  /* 0x0000000b000b7308 */ /* 0x000ea20000002400 */
[----:B------:R-:W-:-:S03]  /*3de50*/  IMAD.IADD R33, R7, 0x1, -R46 ;  /* 0x0000000107217824 */ /* 0x000fc600078e0a2e */
[----:B------:R-:W-:-:S04]  /*3de60*/  IADD3 R35, -R10, R34, R7 ;  /* 0x000000220a237210 */ /* 0x000fc80007ffe107 */
[----:B------:R-:W4:Y:S01]  /*3de70*/  MUFU.TANH R56, R56 ;  /* 0x0000003800387308 */ /* 0x000f220000002400 */
[----:B------:R-:W-:-:S07]  /*3de80*/  LOP3.LUT R34, RZ, R65, RZ, 0x33, !PT ;  /* 0x00000041ff227212 */ /* 0x000fce00078e33ff */
[----:B------:R-:W0:Y:S01]  /*3de90*/  MUFU.TANH R6, R6 ;  /* 0x0000000600067308 */ /* 0x000e220000002400 */
[----:B------:R-:W-:-:S07]  /*3dea0*/  FMUL.FTZ R44, R44, R60 ;  /* 0x0000003c2c2c7220 */ /* 0x000fce0000410000 */
[----:B------:R-:W0:Y:S01]  /*3deb0*/  MUFU.TANH R12, R12 ;  /* 0x0000000c000c7308 */ /* 0x000e220000002400 */
[----:B------:R-:W-:-:S07]  /*3dec0*/  FMUL.FTZ R45, R45, R60 ;  /* 0x0000003c2d2d7220 */ /* 0x000fce0000410000 */
        /* <DEDUP_REMOVED lines=28> */
[----:B------:R0:W1:Y:S08]  /*3e090*/  MUFU.TANH R68, R44 ;  /* 0x0000002c00447308 */ /* 0x0000700000002400 */
[----:B------:R3:W1:Y:S01]  /*3e0a0*/  MUFU.TANH R69, R45 ;  /* 0x0000002d00457308 */ /* 0x0006620000002400 */
[----:B0-----:R-:W-:Y:S01]  /*3e0b0*/  VIADDMNMX R44, R37, R58, R47, PT ;  /* 0x0000003a252c7246 */ /* 0x001fe2000380012f */
        /* <DEDUP_REMOVED lines=18> */
.L_x_4000:
[----:B------:R-:W-:Y:S05]  /*3e1e0*/  BSYNC B2 ;  /* 0x0000000000027941 */ /* 0x000fea0003800000 */
.L_x_3999:
[----:B------:R-:W-:Y:S01]  /*3e1f0*/  LOP3.LUT R34, RZ, R34, RZ, 0x33, !PT ;  /* 0x00000022ff227212 */ /* 0x000fe200078e33ff */
[----:B------:R-:W-:Y:S06]  /*3e200*/  BRA `(.L_x_4001) ;  /* 0x0000000000287947 */ /* 0x000fec0003800000 */
.L_x_3998:
        /* <DEDUP_REMOVED lines=10> */
.L_x_4001:
[----:B------:R-:W-:Y:S05]  /*3e2b0*/  BSYNC B1 ;  /* 0x0000000000017941 */ /* 0x000fea0003800000 */
.L_x_3997:
[----:B------:R-:W-:-:S04]  /*3e2c0*/  IMAD R33, R9, R34, -R46 ;  /* 0x0000002209217224 */ /* 0x000fc800078e0a2e */
[----:B------:R-:W-:-:S05]  /*3e2d0*/  IMAD R34, R8, -0x2, R33 ;  /* 0xfffffffe08227824 */ /* 0x000fca00078e0221 */
[----:B------:R-:W-:Y:S02]  /*3e2e0*/  VIMNMX R45, R45, R34, !PT ;  /* 0x000000222d2d7248 */ /* 0x000fe40007fe0100 */
[----:B------:R-:W-:-:S07]  /*3e2f0*/  VIADDMNMX R44, R34, R9, R44, PT ;  /* 0x00000009222c7246 */ /* 0x000fce000380012c */
.L_x_3996:
[----:B------:R-:W-:Y:S05]  /*3e300*/  BSYNC B0 ;  /* 0x0000000000007941 */ /* 0x000fea0003800000 */
.L_x_3995:
        /* <DEDUP_REMOVED lines=38> */
[----:B-1----:R-:W-:Y:S02]  /*3e570*/  FSEL R35, R66, -INF , !P2 ;  /* 0xff80000042237808 */ /* 0x002fe40005000000 */
        /* <DEDUP_REMOVED lines=57> */
.L_x_4007:
[----:B------:R-:W-:Y:S05]  /*3e910*/  BSYNC B2 ;  /* 0x0000000000027941 */ /* 0x000fea0003800000 */
.L_x_4006:
[----:B------:R-:W-:Y:S01]  /*3e920*/  LOP3.LUT R10, RZ, R10, RZ, 0x33, !PT ;  /* 0x0000000aff0a7212 */ /* 0x000fe200078e33ff */
[----:B------:R-:W-:Y:S06]  /*3e930*/  BRA `(.L_x_4008) ;  /* 0x0000000000287947 */ /* 0x000fec0003800000 */
.L_x_4005:
        /* <DEDUP_REMOVED lines=10> */
.L_x_4008:
[----:B------:R-:W-:Y:S05]  /*3e9e0*/  BSYNC B1 ;  /* 0x0000000000017941 */ /* 0x000fea0003800000 */
.L_x_4004:
[----:B------:R-:W-:-:S04]  /*3e9f0*/  IMAD R5, R9, R10, -R46 ;  /* 0x0000000a09057224 */ /* 0x000fc800078e0a2e */
[----:B------:R-:W-:-:S05]  /*3ea00*/  IMAD R8, R8, -0x2, R5 ;  /* 0xfffffffe08087824 */ /* 0x000fca00078e0205 */
[----:B------:R-:W-:Y:S02]  /*3ea10*/  VIADDMNMX R44, R8, R9, R44, PT ;  /* 0x00000009082c7246 */ /* 0x000fe4000380012c */
[----:B------:R-:W-:-:S07]  /*3ea20*/  VIMNMX R45, R45, R8, !PT ;  /* 0x000000082d2d7248 */ /* 0x000fce0007fe0100 */
.L_x_4003:
[----:B------:R-:W-:Y:S05]  /*3ea30*/  BSYNC B0 ;  /* 0x0000000000007941 */ /* 0x000fea0003800000 */
.L_x_4002:
[----:B------:R-:W2:Y:S01]  /*3ea40*/  LDL.64 R4, [R0+0x70] ;  /* 0x0000700000047983 */ /* 0x000ea20000100a00 */
[C---:B------:R-:W-:Y:S02]  /*3ea50*/  ISETP.GT.AND P0, PT, R45.reuse, 0x1, !P0 ;  /* 0x000000012d00780c */ /* 0x040fe40004704270 */
[----:B------:R-:W-:Y:S02]  /*3ea60*/  ISETP.NE.AND P6, PT, R64, RZ, PT ;  /* 0x000000ff4000720c */ /* 0x000fe40003fc5270 */
[----:B------:R-:W-:Y:S02]  /*3ea70*/  ISETP.LT.OR P0, PT, R44, 0x2, P0 ;  /* 0x000000022c00780c */ /* 0x000fe40000701670 */
[----:B------:R-:W-:Y:S02]  /*3ea80*/  ISETP.GT.AND P1, PT, R45, 0x8, !P1 ;  /* 0x000000082d00780c */ /* 0x000fe40004f24270 */
[----:B------:R-:W-:Y:S02]  /*3ea90*/  FSEL R12, R12, -INF , !P0 ;  /* 0xff8000000c0c7808 */ /* 0x000fe40004000000 */
[----:B------:R-:W-:-:S02]  /*3eaa0*/  ISETP.NE.AND P0, PT, R51, RZ, PT ;  /* 0x000000ff3300720c */ /* 0x000fc40003f05270 */
[C---:B------:R-:W-:Y:S02]  /*3eab0*/  ISETP.LT.OR P1, PT, R44.reuse, 0x9, P1 ;  /* 0x000000092c00780c */ /* 0x040fe40000f21670 */
[----:B------:R-:W-:Y:S02]  /*3eac0*/  ISETP.GT.AND P0, PT, R45, 0x9, !P0 ;  /* 0x000000092d00780c */ /* 0x000fe40004704270 */
[----:B------:R-:W-:Y:S02]  /*3ead0*/  FSEL R13, R13, -INF , !P1 ;  /* 0xff8000000d0d7808 */ /* 0x000fe40004800000 */
[----:B------:R-:W-:Y:S02]  /*3eae0*/  ISETP.LT.OR P0, PT, R44, 0xa, P0 ;  /* 0x0000000a2c00780c */ /* 0x000fe40000701670 */
[----:B------:R-:W-:Y:S02]  /*3eaf0*/  ISETP.NE.AND P1, PT, R66, RZ, PT ;  /* 0x000000ff4200720c */ /* 0x000fe40003f25270 */
[----:B------:R-:W-:-:S02]  /*3eb00*/  FSEL R14, R14, -INF , !P0 ;  /* 0xff8000000e0e7808 */ /* 0x000fc40004000000 */
        /* <DEDUP_REMOVED lines=23> */
[C---:B------:R-:W-:Y:S02]  /*3ec80*/  ISETP.GT.AND P0, PT, R45.reuse, RZ, !P0 ;  /* 0x000000ff2d00720c */ /* 0x040fe40004704270 */
[----:B------:R-:W-:Y:S02]  /*3ec90*/  ISETP.GT.AND P4, PT, R45, 0x31, !P4 ;  /* 0x000000312d00780c */ /* 0x000fe40006784270 */
[----:B------:R-:W-:Y:S02]  /*3eca0*/  ISETP.LT.OR P0, PT, R44, 0x1, P0 ;  /* 0x000000012c00780c */ /* 0x000fe40000701670 */
[----:B------:R-:W-:-:S02]  /*3ecb0*/  ISETP.NE.AND P6, PT, R49, RZ, PT ;  /* 0x000000ff3100720c */ /* 0x000fc40003fc5270 */
[----:B------:R-:W-:Y:S02]  /*3ecc0*/  FSEL R47, R6, -INF , !P0 ;  /* 0xff800000062f7808 */ /* 0x000fe40004000000 */
[----:B------:R-:W-:Y:S02]  /*3ecd0*/  ISETP.NE.AND P0, PT, R65, RZ, PT ;  /* 0x000000ff4100720c */ /* 0x000fe40003f05270 */
[----:B------:R-:W-:-:S04]  /*3ece0*/  FMNMX.FTZ R6, R47, R12, !PT ;  /* 0x0000000c2f067209 */ /* 0x000fc80007810000 */
[----:B------:R-:W-:-:S04]  /*3ecf0*/  FMNMX.FTZ R7, R13, R6, !PT ;  /* 0x000000060d077209 */ /* 0x000fc80007810000 */
[----:B------:R-:W-:-:S04]  /*3ed00*/  FMNMX.FTZ R6, R14, R7, !PT ;  /* 0x000000070e067209 */ /* 0x000fc80007810000 */
[----:B------:R-:W-:-:S04]  /*3ed10*/  FMNMX.FTZ R7, R43, R6, !PT ;  /* 0x000000062b077209 */ /* 0x000fc80007810000 */
[----:B------:R-:W-:Y:S02]  /*3ed20*/  FMNMX.FTZ R7, R20, R7, !PT ;  /* 0x0000000714077209 */ /* 0x000fe40007810000 */
[----:B------:R-:W-:Y:S02]  /*3ed30*/  ISETP.GT.AND P0, PT, R45, 0x21, !P0 ;  /* 0x000000212d00780c */ /* 0x000fe40004704270 */
[----:B------:R-:W-:Y:S02]  /*3ed40*/  FMNMX.FTZ R7, R24, R7, !PT ;  /* 0x0000000718077209 */ /* 0x000fe40007810000 */
[----:B------:R-:W-:Y:S02]  /*3ed50*/  ISETP.LT.OR P0, PT, R44, 0x22, P0 ;  /* 0x000000222c00780c */ /* 0x000fe40000701670 */
[----:B------:R-:W-:Y:S02]  /*3ed60*/  FMNMX.FTZ R7, R26, R7, !PT ;  /* 0x000000071a077209 */ /* 0x000fe40007810000 */
[----:B------:R-:W-:-:S02]  /*3ed70*/  ISETP.LT.OR P1, PT, R44, 0x29, P1 ;  /* 0x000000292c00780c */ /* 0x000fc40000f21670 */
[----:B------:R-:W-:Y:S02]  /*3ed80*/  FSEL R21, R21, -INF , !P0 ;  /* 0xff80000015157808 */ /* 0x000fe40004000000 */
[----:B------:R-:W-:Y:S02]  /*3ed90*/  FMNMX.FTZ R6, R28, R7, !PT ;  /* 0x000000071c067209 */ /* 0x000fe40007810000 */
[C---:B------:R-:W-:Y:S02]  /*3eda0*/  ISETP.LT.OR P2, PT, R44.reuse, 0x2a, P2 ;  /* 0x0000002a2c00780c */ /* 0x040fe40001741670 */
[----:B------:R-:W-:Y:S02]  /*3edb0*/  FSEL R25, R25, -INF , !P1 ;  /* 0xff80000019197808 */ /* 0x000fe40004800000 */
[----:B------:R-:W-:Y:S02]  /*3edc0*/  FMNMX.FTZ R6, R21, R6, !PT ;  /* 0x0000000615067209 */ /* 0x000fe40007810000 */
[----:B------:R-:W-:-:S02]  /*3edd0*/  ISETP.LT.OR P3, PT, R44, 0x31, P3 ;  /* 0x000000312c00780c */ /* 0x000fc40001f61670 */
[----:B------:R-:W-:Y:S02]  /*3ede0*/  FSEL R27, R27, -INF , !P2 ;  /* 0xff8000001b1b7808 */ /* 0x000fe40005000000 */
[----:B------:R-:W-:Y:S02]  /*3edf0*/  FMNMX.FTZ R6, R25, R6, !PT ;  /* 0x0000000619067209 */ /* 0x000fe40007810000 */
[----:B------:R-:W-:Y:S02]  /*3ee00*/  ISETP.GT.AND P5, PT, R45, 0x38, !P5 ;  /* 0x000000382d00780c */ /* 0x000fe40006fa4270 */
[----:B------:R-:W-:Y:S02]  /*3ee10*/  ISETP.LT.OR P4, PT, R44, 0x32, P4 ;  /* 0x000000322c00780c */ /* 0x000fe40002781670 */
[----:B------:R-:W-:Y:S02]  /*3ee20*/  FSEL R41, R41, -INF , !P3 ;  /* 0xff80000029297808 */ /* 0x000fe40005800000 */
[----:B------:R-:W-:-:S02]  /*3ee30*/  FMNMX.FTZ R6, R27, R6, !PT ;  /* 0x000000061b067209 */ /* 0x000fc40007810000 */
[----:B------:R-:W-:Y:S02]  /*3ee40*/  ISETP.GT.AND P0, PT, R45, 0x39, !P6 ;  /* 0x000000392d00780c */ /* 0x000fe40007704270 */
[----:B------:R-:W-:Y:S02]  /*3ee50*/  ISETP.LT.OR P5, PT, R44, 0x39, P5 ;  /* 0x000000392c00780c */ /* 0x000fe40002fa1670 */
[----:B------:R-:W-:Y:S02]  /*3ee60*/  FSEL R10, R42, -INF , !P4 ;  /* 0xff8000002a0a7808 */ /* 0x000fe40006000000 */
[----:B------:R-:W-:Y:S02]  /*3ee70*/  FMNMX.FTZ R7, R41, R6, !PT ;  /* 0x0000000629077209 */ /* 0x000fe40007810000 */
[----:B------:R-:W-:Y:S02]  /*3ee80*/  ISETP.LT.OR P0, PT, R44, 0x3a, P0 ;  /* 0x0000003a2c00780c */ /* 0x000fe40000701670 */
[----:B------:R-:W-:-:S02]  /*3ee90*/  R2UR UR4, R2 ;  /* 0x00000000020472ca */ /* 0x000fc400000e0000 */
[C---:B------:R-:W-:Y:S02]  /*3eea0*/  R2UR UR5, R3.reuse ;  /* 0x00000000030572ca */ /* 0x040fe400000e0000 */
[----:B------:R-:W-:Y:S02]  /*3eeb0*/  FSEL R9, R54, -INF , !P5 ;  /* 0xff80000036097808 */ /* 0x000fe40006800000 */
[----:B------:R-:W-:Y:S02]  /*3eec0*/  FMNMX.FTZ R6, R10, R7, !PT ;  /* 0x000000070a067209 */ /* 0x000fe40007810000 */
[----:B------:R-:W-:Y:S02]  /*3eed0*/  R2UR UR6, R2 ;  /* 0x00000000020672ca */ /* 0x000fe400000e0000 */
[----:B------:R-:W-:Y:S02]  /*3eee0*/  R2UR UR7, R3 ;  /* 0x00000000030772ca */ /* 0x000fe400000e0000 */
[----:B------:R-:W-:-:S02]  /*3eef0*/  FSEL R8, R55, -INF , !P0 ;  /* 0xff80000037087808 */ /* 0x000fc40004000000 */
[----:B------:R-:W-:-:S04]  /*3ef00*/  FMNMX.FTZ R7, R9, R6, !PT ;  /* 0x0000000609077209 */ /* 0x000fc80007810000 */
[----:B------:R-:W-:-:S05]  /*3ef10*/  FMNMX.FTZ R15, R8, R7, !PT ;  /* 0x00000007080f7209 */ /* 0x000fca0007810000 */
[----:B--2---:R0:W-:Y:S04]  /*3ef20*/  ST.E desc[UR4][R4.64+0x4], R15 ;  /* 0x0000040f04007985 */ /* 0x0041e8000c101904 */
[----:B------:R-:W2:Y:S01]  /*3ef30*/  LD.E R44, desc[UR6][R4.64+0x4] ;  /* 0x00000406042c7980 */ /* 0x000ea2000c101900 */
[----:B------:R-:W-:-:S04]  /*3ef40*/  FMNMX.FTZ R6, R164, R56, !PT ;  /* 0x00000038a4067209 */ /* 0x000fc80007810000 */
        /* <DEDUP_REMOVED lines=13> */
[----:B0-----:R-:W-:-:S05]  /*3f020*/  FMNMX.FTZ R15, R11, R6, !PT ;  /* 0x000000060b0f7209 */ /* 0x001fca0007810000 */
[----:B------:R-:W0:Y:S01]  /*3f030*/  SHFL.BFLY PT, R6, R15, 0x2, 0x1f ;  /* 0x0c401f000f067f89 */ /* 0x000e2200000e0000 */
[----:B------:R-:W-:Y:S02]  /*3f040*/  R2UR UR8, R2 ;  /* 0x00000000020872ca */ /* 0x000fe400000e0000 */
[----:B------:R-:W-:Y:S02]  /*3f050*/  R2UR UR9, R3 ;  /* 0x00000000030972ca */ /* 0x000fe400000e0000 */
[----:B0-----:R-:W-:Y:S01]  /*3f060*/  FMNMX.FTZ R42, R15, R6, !PT ;  /* 0x000000060f2a7209 */ /* 0x001fe20007810000 */
[----:B------:R-:W-:Y:S04]  /*3f070*/  ST.E desc[UR4][R4.64], R15 ;  /* 0x0000000f04007985 */ /* 0x000fe8000c101904 */
[----:B--2---:R-:W0:Y:S02]  /*3f080*/  SHFL.BFLY PT, R7, R44, 0x2, 0x1f ;  /* 0x0c401f002c077f89 */ /* 0x004e2400000e0000 */
[----:B0-----:R-:W-:-:S02]  /*3f090*/  FMNMX.FTZ R46, R44, R7, !PT ;  /* 0x000000072c2e7209 */ /* 0x001fc40007810000 */
[----:B------:R-:W0:Y:S04]  /*3f0a0*/  SHFL.BFLY PT, R7, R42, 0x1, 0x1f ;  /* 0x0c201f002a077f89 */ /* 0x000e2800000e0000 */
[----:B------:R-:W1:Y:S01]  /*3f0b0*/  SHFL.BFLY PT, R49, R46, 0x1, 0x1f ;  /* 0x0c201f002e317f89 */ /* 0x000e6200000e0000 */
[----:B0-----:R-:W-:Y:S02]  /*3f0c0*/  FMNMX.FTZ R45, R42, R7, !PT ;  /* 0x000000072a2d7209 */ /* 0x001fe40007810000 */
[----:B-1----:R-:W-:-:S03]  /*3f0d0*/  FMNMX.FTZ R49, R46, R49, !PT ;  /* 0x000000312e317209 */ /* 0x002fc60007810000 */
[----:B------:R-:W-:Y:S04]  /*3f0e0*/  ST.E desc[UR6][R4.64], R45 ;  /* 0x0000002d04007985 */ /* 0x000fe8000c101906 */
[----:B------:R0:W-:Y:S04]  /*3f0f0*/  ST.E desc[UR8][R4.64+0x4], R49 ;  /* 0x0000043104007985 */ /* 0x0001e8000c101908 */
[----:B------:R-:W2:Y:S04]  /*3f100*/  LDL.64 R6, [R0+0x70] ;  /* 0x0000700000067983 */ /* 0x000ea80000100a00 */
[----:B--2---:R-:W2:Y:S04]  /*3f110*/  LD.E R44, desc[UR6][R6.64+0x20] ;  /* 0x00002006062c7980 */ /* 0x004ea8000c101900 */
[----:B------:R-:W2:Y:S04]  /*3f120*/  LD.E R42, desc[UR4][R6.64] ;  /* 0x00000004062a7980 */ /* 0x000ea8000c101900 */
[----:B------:R-:W0:Y:S01]  /*3f130*/  LD.E R51, desc[UR4][R6.64+0x4] ;  /* 0x0000040406337980 */ /* 0x000e22000c101900 */
[C---:B--2---:R-:W-:Y:S01]  /*3f140*/  FMUL.FTZ R46, R42.reuse, R44 ;  /* 0x0000002c2a2e7220 */ /* 0x044fe20000410000 */
[----:B------:R-:W-:Y:S01]  /*3f150*/  FSETP.NEU.FTZ.AND P0, PT, R42, -INF , PT ;  /* 0xff8000002a00780b */ /* 0x000fe20003f1d000 */
[----:B0-----:R-:W-:-:S03]  /*3f160*/  FMUL.FTZ R4, R44, R51 ;  /* 0x000000332c047220 */ /* 0x001fc60000410000 */
[----:B------:R-:W-:Y:S02]  /*3f170*/  FSEL R45, R46, RZ, P0 ;  /* 0x000000ff2e2d7208 */ /* 0x000fe40000000000 */
[----:B------:R-:W-:-:S04]  /*3f180*/  FSETP.NEU.FTZ.AND P0, PT, R51, -INF , PT ;  /* 0xff8000003300780b */ /* 0x000fc80003f1d000 */
[----:B------:R-:W-:Y:S01]  /*3f190*/  FSEL R5, R4, RZ, P0 ;  /* 0x000000ff04057208 */ /* 0x000fe20000000000 */
[-CC-:B------:R-:W-:Y:S01]  /*3f1a0*/  FFMA.FTZ R164, R164, R44.reuse, -R45.reuse ;  /* 0x0000002ca4a47223 */ /* 0x180fe2000001082d */
[-CC-:B------:R-:W-:Y:S01]  /*3f1b0*/  FFMA.FTZ R15, R56, R44.reuse, -R45.reuse ;  /* 0x0000002c380f7223 */ /* 0x180fe2000001082d */
[-C--:B------:R-:W-:Y:S02]  /*3f1c0*/  FFMA.FTZ R40, R40, R44.reuse, -R45 ;  /* 0x0000002c28287223 */ /* 0x080fe4000001082d */
[-CC-:B------:R-:W-:Y:S01]  /*3f1d0*/  FFMA.FTZ R47, R47, R44.reuse, -R5.reuse ;  /* 0x0000002c2f2f7223 */ /* 0x180fe20000010805 */
[-C--:B------:R-:W-:Y:S01]  /*3f1e0*/  FFMA.FTZ R12, R12, R44.reuse, -R5 ;  /* 0x0000002c0c0c7223 */ /* 0x080fe20000010805 */
[-C--:B------:R-:W-:Y:S01]  /*3f1f0*/  FFMA.FTZ R166, R57, R44.reuse, -R45 ;  /* 0x0000002c39a67223 */ /* 0x080fe2000001082d */
[----:B------:R-:W-:Y:S01]  /*3f200*/  MUFU.EX2 R164, R164 ;  /* 0x000000a400a47308 */ /* 0x000fe20000000800 */
[-CC-:B------:R-:W-:Y:S01]  /*3f210*/  FFMA.FTZ R13, R13, R44.reuse, -R5.reuse ;  /* 0x0000002c0d0d7223 */ /* 0x180fe20000010805 */
[----:B------:R-:W-:-:S06]  /*3f220*/  FFMA.FTZ R14, R14, R44, -R5 ;  /* 0x0000002c0e0e7223 */ /* 0x000fcc0000010805 */
[----:B------:R-:W-:Y:S01]  /*3f230*/  MUFU.EX2 R15, R15 ;  /* 0x0000000f000f7308 */ /* 0x000fe20000000800 */
[----:B------:R-:W-:-:S07]  /*3f240*/  FFMA.FTZ R39, R39, R44, -R45 ;  /* 0x0000002c27277223 */ /* 0x000fce000001082d */
[----:B------:R-:W-:Y:S01]  /*3f250*/  MUFU.EX2 R49, R40 ;  /* 0x0000002800317308 */ /* 0x000fe20000000800 */
[----:B------:R-:W-:-:S07]  /*3f260*/  FFMA.FTZ R43, R43, R44, -R5 ;  /* 0x0000002c2b2b7223 */ /* 0x000fce0000010805 */
[----:B------:R-:W-:Y:S08]  /*3f270*/  MUFU.EX2 R47, R47 ;  /* 0x0000002f002f7308 */ /* 0x000ff00000000800 */
[----:B------:R-:W0:Y:S01]  /*3f280*/  MUFU.EX2 R40, R12 ;  /* 0x0000000c00287308 */ /* 0x000e220000000800 */
[----:B------:R-:W-:-:S07]  /*3f290*/  FFMA.FTZ R38, R38, R44, -R45 ;  /* 0x0000002c26267223 */ /* 0x000fce000001082d */
[----:B------:R-:W1:Y:S01]  /*3f2a0*/  MUFU.EX2 R166, R166 ;  /* 0x000000a600a67308 */ /* 0x000e620000000800 */
[----:B------:R-:W-:-:S07]  /*3f2b0*/  FFMA.FTZ R20, R20, R44, -R5 ;  /* 0x0000002c14147223 */ /* 0x000fce0000010805 */
[----:B------:R-:W2:Y:S01]  /*3f2c0*/  MUFU.EX2 R167, R13 ;  /* 0x0000000d00a77308 */ /* 0x000ea20000000800 */
[-CC-:B------:R-:W-:Y:S01]  /*3f2d0*/  FFMA.FTZ R11, R11, R44.reuse, -R45.reuse ;  /* 0x0000002c0b0b7223 */ /* 0x180fe2000001082d */
[----:B------:R-:W-:-:S06]  /*3f2e0*/  FFMA.FTZ R37, R37, R44, -R45 ;  /* 0x0000002c25257223 */ /* 0x000fcc000001082d */
[----:B------:R-:W3:Y:S01]  /*3f2f0*/  MUFU.EX2 R14, R14 ;  /* 0x0000000e000e7308 */ /* 0x000ee20000000800 */
[-C--:B------:R-:W-:Y:S01]  /*3f300*/  FFMA.FTZ R24, R24, R44.reuse, -R5 ;  /* 0x0000002c18187223 */ /* 0x080fe20000010805 */
[----:B------:R-:W-:-:S06]  /*3f310*/  FFMA.FTZ R36, R36, R44, -R45 ;  /* 0x0000002c24247223 */ /* 0x000fcc000001082d */
[----:B------:R-:W4:Y:S01]  /*3f320*/  MUFU.EX2 R39, R39 ;  /* 0x0000002700277308 */ /* 0x000f220000000800 */
[----:B0-----:R-:W-:-:S07]  /*3f330*/  FADD.FTZ R4, R47, R40 ;  /* 0x000000282f047221 */ /* 0x001fce0000010000 */
[----:B------:R-:W0:Y:S01]  /*3f340*/  MUFU.EX2 R43, R43 ;  /* 0x0000002b002b7308 */ /* 0x000e220000000800 */
[----:B------:R-:W-:-:S07]  /*3f350*/  FFMA.FTZ R26, R26, R44, -R5 ;  /* 0x0000002c1a1a7223 */ /* 0x000fce0000010805 */
[----:B------:R-:W0:Y:S01]  /*3f360*/  MUFU.EX2 R38, R38 ;  /* 0x0000002600267308 */ /* 0x000e220000000800 */
[----:B------:R-:W-:-:S07]  /*3f370*/  FFMA.FTZ R35, R35, R44, -R45 ;  /* 0x0000002c23237223 */ /* 0x000fce000001082d */
[----:B------:R1:W-:Y:S01]  /*3f380*/  MUFU.EX2 R178, R11 ;  /* 0x0000000b00b27308 */ /* 0x0003e20000000800 */
[----:B------:R-:W-:-:S07]  /*3f390*/  FFMA.FTZ R28, R28, R44, -R5 ;  /* 0x0000002c1c1c7223 */ /* 0x000fce0000010805 */
[----:B------:R-:W0:Y:S01]  /*3f3a0*/  MUFU.EX2 R20, R20 ;  /* 0x0000001400147308 */ /* 0x000e220000000800 */
[----:B-1----:R-:W-:-:S04]  /*3f3b0*/  FADD.FTZ R11, R164, R15 ;  /* 0x0000000fa40b7221 */ /* 0x002fc80000010000 */
[----:B------:R-:W-:Y:S01]  /*3f3c0*/  FADD.FTZ R12, R166, R11 ;  /* 0x0000000ba60c7221 */ /* 0x000fe20000010000 */
[----:B--2---:R-:W-:Y:S02]  /*3f3d0*/  FADD.FTZ R11, R167, R4 ;  /* 0x00000004a70b7221 */ /* 0x004fe40000010000 */
[----:B------:R-:W1:Y:S01]  /*3f3e0*/  MUFU.EX2 R37, R37 ;  /* 0x0000002500257308 */ /* 0x000e620000000800 */
[----:B------:R-:W-:Y:S01]  /*3f3f0*/  FADD.FTZ R12, R49, R12 ;  /* 0x0000000c310c7221 */ /* 0x000fe20000010000 */
[----:B---3--:R-:W-:-:S06]  /*3f400*/  FADD.FTZ R4, R14, R11 ;  /* 0x0000000b0e047221 */ /* 0x008fcc0000010000 */
[----:B------:R-:W2:Y:S01]  /*3f410*/  MUFU.EX2 R24, R24 ;  /* 0x0000001800187308 */ /* 0x000ea20000000800 */
[-C--:B------:R-:W-:Y:S01]  /*3f420*/  FFMA.FTZ R34, R34, R44.reuse, -R45 ;  /* 0x0000002c22227223 */ /* 0x080fe2000001082d */
[----:B------:R-:W-:Y:S01]  /*3f430*/  FFMA.FTZ R21, R21, R44, -R5 ;  /* 0x0000002c15157223 */ /* 0x000fe20000010805 */
[----:B----4-:R-:W-:-:S05]  /*3f440*/  FADD.FTZ R11, R39, R12 ;  /* 0x0000000c270b7221 */ /* 0x010fca0000010000 */
[----:B------:R-:W3:Y:S01]  /*3f450*/  MUFU.EX2 R36, R36 ;  /* 0x0000002400247308 */ /* 0x000ee20000000800 */
[----:B0-----:R-:W-:Y:S01]  /*3f460*/  FADD.FTZ R13, R43, R4 ;  /* 0x000000042b0d7221 */ /* 0x001fe20000010000 */
[----:B------:R-:W-:-:S06]  /*3f470*/  FFMA.FTZ R33, R33, R44, -R45 ;  /* 0x0000002c21217223 */ /* 0x000fcc000001082d */
[----:B------:R-:W0:Y:S01]  /*3f480*/  MUFU.EX2 R171, R26 ;  /* 0x0000001a00ab7308 */ /* 0x000e220000000800 */
[----:B------:R-:W-:Y:S01]  /*3f490*/  FFMA.FTZ R25, R25, R44, -R5 ;  /* 0x0000002c19197223 */ /* 0x000fe20000010805 */
[----:B------:R-:W-:Y:S01]  /*3f4a0*/  FADD.FTZ R4, R38, R11 ;  /* 0x0000000b26047221 */ /* 0x000fe20000010000 */
[----:B------:R-:W-:-:S05]  /*3f4b0*/  FADD.FTZ R13, R20, R13 ;  /* 0x0000000d140d7221 */ /* 0x000fca0000010000 */
[----:B------:R-:W4:Y:S01]  /*3f4c0*/  MUFU.EX2 R35, R35 ;  /* 0x0000002300237308 */ /* 0x000f220000000800 */
[----:B------:R-:W-:-:S07]  /*3f4d0*/  FFMA.FTZ R32, R32, R44, -R45 ;  /* 0x0000002c20207223 */ /* 0x000fce000001082d */
[----:B------:R-:W4:Y:S01]  /*3f4e0*/  MUFU.EX2 R28, R28 ;  /* 0x0000001c001c7308 */ /* 0x000f220000000800 */
[----:B------:R-:W-:Y:S01]  /*3f4f0*/  FFMA.FTZ R27, R27, R44, -R5 ;  /* 0x0000002c1b1b7223 */ /* 0x000fe20000010805 */
[----:B-1----:R-:W-:Y:S01]  /*3f500*/  FADD.FTZ R11, R37, R4 ;  /* 0x00000004250b7221 */ /* 0x002fe20000010000 */
[----:B--2---:R-:W-:-:S05]  /*3f510*/  FADD.FTZ R4, R24, R13 ;  /* 0x0000000d18047221 */ /* 0x004fca0000010000 */
[----:B------:R-:W1:Y:S01]  /*3f520*/  MUFU.EX2 R34, R34 ;  /* 0x0000002200227308 */ /* 0x000e620000000800 */
[-C--:B------:R-:W-:Y:S01]  /*3f530*/  FFMA.FTZ R31, R31, R44.reuse, -R45 ;  /* 0x0000002c1f1f7223 */ /* 0x080fe2000001082d */
[----:B------:R-:W-:-:S06]  /*3f540*/  FFMA.FTZ R41, R41, R44, -R5 ;  /* 0x0000002c29297223 */ /* 0x000fcc0000010805 */
[----:B------:R-:W2:Y:S01]  /*3f550*/  MUFU.EX2 R21, R21 ;  /* 0x0000001500157308 */ /* 0x000ea20000000800 */
[----:B---3--:R-:W-:Y:S01]  /*3f560*/  FADD.FTZ R12, R36, R11 ;  /* 0x0000000b240c7221 */ /* 0x008fe20000010000 */
[----:B0-----:R-:W-:-:S06]  /*3f570*/  FADD.FTZ R11, R171, R4 ;  /* 0x00000004ab0b7221 */ /* 0x001fcc0000010000 */
[----:B------:R-:W0:Y:S01]  /*3f580*/  MUFU.EX2 R33, R33 ;  /* 0x0000002100217308 */ /* 0x000e220000000800 */
[----:B------:R-:W-:-:S07]  /*3f590*/  FFMA.FTZ R30, R30, R44, -R45 ;  /* 0x0000002c1e1e7223 */ /* 0x000fce000001082d */
[----:B------:R-:W3:Y:S01]  /*3f5a0*/  MUFU.EX2 R25, R25 ;  /* 0x0000001900197308 */ /* 0x000ee20000000800 */
[----:B------:R-:W-:Y:S01]  /*3f5b0*/  FFMA.FTZ R10, R10, R44, -R5 ;  /* 0x0000002c0a0a7223 */ /* 0x000fe20000010805 */
[----:B----4-:R-:W-:Y:S01]  /*3f5c0*/  FADD.FTZ R13, R35, R12 ;  /* 0x0000000c230d7221 */ /* 0x010fe20000010000 */
[----:B------:R-:W-:-:S05]  /*3f5d0*/  FADD.FTZ R4, R28, R11 ;  /* 0x0000000b1c047221 */ /* 0x000fca0000010000 */
[----:B------:R-:W4:Y:S01]  /*3f5e0*/  MUFU.EX2 R32, R32 ;  /* 0x0000002000207308 */ /* 0x000f220000000800 */
[----:B------:R-:W-:-:S07]  /*3f5f0*/  FFMA.FTZ R29, R29, R44, -R45 ;  /* 0x0000002c1d1d7223 */ /* 0x000fce000001082d */
[----:B------:R-:W4:Y:S01]  /*3f600*/  MUFU.EX2 R26, R27 ;  /* 0x0000001b001a7308 */ /* 0x000f220000000800 */
[----:B------:R-:W-:Y:S01]  /*3f610*/  FFMA.FTZ R9, R9, R44, -R5 ;  /* 0x0000002c09097223 */ /* 0x000fe20000010805 */
[----:B-1----:R-:W-:Y:S01]  /*3f620*/  FADD.FTZ R12, R34, R13 ;  /* 0x0000000d220c7221 */ /* 0x002fe20000010000 */
[----:B--2---:R-:W-:-:S05]  /*3f630*/  FADD.FTZ R4, R21, R4 ;  /* 0x0000000415047221 */ /* 0x004fca0000010000 */
[----:B------:R-:W1:Y:S08]  /*3f640*/  MUFU.EX2 R31, R31 ;  /* 0x0000001f001f7308 */ /* 0x000e700000000800 */
[----:B------:R-:W2:Y:S01]  /*3f650*/  MUFU.EX2 R41, R41 ;  /* 0x0000002900297308 */ /* 0x000ea20000000800 */
[----:B------:R-:W-:Y:S01]  /*3f660*/  FFMA.FTZ R5, R8, R44, -R5 ;  /* 0x0000002c08057223 */ /* 0x000fe20000010805 */
[----:B0-----:R-:W-:Y:S01]  /*3f670*/  FADD.FTZ R11, R33, R12 ;  /* 0x0000000c210b7221 */ /* 0x001fe20000010000 */
[----:B---3--:R-:W-:-:S05]  /*3f680*/  FADD.FTZ R13, R25, R4 ;  /* 0x00000004190d7221 */ /* 0x008fca0000010000 */
[----:B------:R-:W0:Y:S08]  /*3f690*/  MUFU.EX2 R30, R30 ;  /* 0x0000001e001e7308 */ /* 0x000e300000000800 */
[----:B------:R-:W3:Y:S01]  /*3f6a0*/  MUFU.EX2 R42, R10 ;  /* 0x0000000a002a7308 */ /* 0x000ee20000000800 */
[----:B----4-:R-:W-:Y:S01]  /*3f6b0*/  FADD.FTZ R4, R32, R11 ;  /* 0x0000000b20047221 */ /* 0x010fe20000010000 */
[----:B------:R-:W-:-:S06]  /*3f6c0*/  FADD.FTZ R8, R26, R13 ;  /* 0x0000000d1a087221 */ /* 0x000fcc0000010000 */
[----:B------:R-:W4:Y:S08]  /*3f6d0*/  MUFU.EX2 R29, R29 ;  /* 0x0000001d001d7308 */ /* 0x000f300000000800 */
[----:B------:R4:W4:Y:S01]  /*3f6e0*/  MUFU.EX2 R179, R9 ;  /* 0x0000000900b37308 */ /* 0x0009220000000800 */
[----:B-1----:R-:W-:Y:S01]  /*3f6f0*/  FADD.FTZ R11, R31, R4 ;  /* 0x000000041f0b7221 */ /* 0x002fe20000010000 */
[----:B--2---:R-:W-:-:S06]  /*3f700*/  FADD.FTZ R13, R41, R8 ;  /* 0x00000008290d7221 */ /* 0x004fcc0000010000 */
[----:B------:R-:W1:Y:S01]  /*3f710*/  MUFU.EX2 R44, R5 ;  /* 0x00000005002c7308 */ /* 0x000e620000000800 */
[----:B0-----:R-:W-:Y:S01]  /*3f720*/  FADD.FTZ R4, R30, R11 ;  /* 0x0000000b1e047221 */ /* 0x001fe20000010000 */
[----:B---3--:R-:W-:-:S03]  /*3f730*/  FADD.FTZ R8, R42, R13 ;  /* 0x0000000d2a087221 */ /* 0x008fc60000010000 */
[----:B----4-:R-:W-:Y:S01]  /*3f740*/  FADD.FTZ R9, R29, R4 ;  /* 0x000000041d097221 */ /* 0x010fe20000010000 */
[----:B------:R-:W-:-:S03]  /*3f750*/  FADD.FTZ R11, R179, R8 ;  /* 0x00000008b30b7221 */ /* 0x000fc60000010000 */
[----:B------:R-:W-:Y:S01]  /*3f760*/  FADD.FTZ R27, R178, R9 ;  /* 0x00000009b21b7221 */ /* 0x000fe20000010000 */
[----:B-1----:R-:W-:-:S04]  /*3f770*/  FADD.FTZ R45, R44, R11 ;  /* 0x0000000b2c2d7221 */ /* 0x002fc80000010000 */
[----:B------:R-:W-:Y:S04]  /*3f780*/  ST.E desc[UR4][R6.64+0x10], R27 ;  /* 0x0000101b06007985 */ /* 0x000fe8000c101904 */
[----:B------:R0:W-:Y:S04]  /*3f790*/  ST.E desc[UR6][R6.64+0x14], R45 ;  /* 0x0000142d06007985 */ /* 0x0001e8000c101906 */
[----:B------:R-:W2:Y:S01]  /*3f7a0*/  LDL.64 R12, [R0+0x80] ;  /* 0x00008000000c7983 */ /* 0x000ea20000100a00 */
[----:B------:R-:W-:Y:S06]  /*3f7b0*/  BAR.SYNC.DEFER_BLOCKING 0xf, 0x100 ;  /* 0x03c4000000007b1d */ /* 0x000fec0000010000 */
[----:B------:R-:W3:Y:S01]  /*3f7c0*/  LDL.64 R4, [R0+0x88] ;  /* 0x0000880000047983 */ /* 0x000ee20000100a00 */
[----:B------:R-:W-:-:S02]  /*3f7d0*/  R2UR UR10, R2 ;  /* 0x00000000020a72ca */ /* 0x000fc400000e0000 */
[C---:B------:R-:W-:Y:S01]  /*3f7e0*/  R2UR UR11, R3.reuse ;  /* 0x00000000030b72ca */ /* 0x040fe200000e0000 */
[----:B------:R-:W4:Y:S01]  /*3f7f0*/  LDL.64 R136, [R0] ;  /* 0x0000000000887983 */ /* 0x000f220000100a00 */
[----:B------:R-:W-:Y:S02]  /*3f800*/  R2UR UR12, R2 ;  /* 0x00000000020c72ca */ /* 0x000fe400000e0000 */
[----:B------:R-:W-:Y:S01]  /*3f810*/  R2UR UR13, R3 ;  /* 0x00000000030d72ca */ /* 0x000fe200000e0000 */
[----:B0-----:R-:W4:Y:S04]  /*3f820*/  LDL.64 R6, [R0+0x90] ;  /* 0x0000900000067983 */ /* 0x001f280000100a00 */
[----:B--2---:R-:W2:Y:S04]  /*3f830*/  LD.E.64 R12, desc[UR4][R12.64+0x10] ;  /* 0x000010040c0c7980 */ /* 0x004ea8000c101b00 */
[----:B--2---:R-:W2:Y:S04]  /*3f840*/  LD.E.64 R8, desc[UR6][R12.64+0x8] ;  /* 0x000008060c087980 */ /* 0x004ea8000c101b00 */
[----:B------:R-:W3:Y:S01]  /*3f850*/  LD.E.64 R10, desc[UR4][R12.64] ;  /* 0x000000040c0a7980 */ /* 0x000ee2000c101b00 */
        /* <DEDUP_REMOVED lines=17> */
[--C-:B---3--:R-:W-:Y:S02]  /*3f970*/  IMAD R10, R10, 0x2, R9.reuse ;  /* 0x000000020a0a7824 */ /* 0x108fe400078e0209 */
[C---:B------:R-:W-:Y:S02]  /*3f980*/  IMAD R8, R11.reuse, 0x2, R9 ;  /* 0x000000020b087824 */ /* 0x040fe400078e0209 */
[----:B------:R-:W-:Y:S01]  /*3f990*/  IMAD R11, R11, 0x2, R10 ;  /* 0x000000020b0b7824 */ /* 0x000fe200078e020a */
[----:B------:R-:W-:Y:S04]  /*3f9a0*/  STSM.16.M88.4 [R9], R164 ;  /* 0x000000a409007844 */ /* 0x000fe80000000200 */
[----:B------:R-:W-:Y:S04]  /*3f9b0*/  STSM.16.M88.4 [R10], R168 ;  /* 0x000000a80a007844 */ /* 0x000fe80000000200 */
[----:B------:R0:W-:Y:S04]  /*3f9c0*/  STSM.16.M88.4 [R8], R172 ;  /* 0x000000ac08007844 */ /* 0x0001e80000000200 */
[----:B------:R1:W-:Y:S04]  /*3f9d0*/  STSM.16.M88.4 [R11], R176 ;  /* 0x000000b00b007844 */ /* 0x0003e80000000200 */
[----:B------:R-:W2:Y:S04]  /*3f9e0*/  LD.E R13, desc[UR4][R4.64] ;  /* 0x00000004040d7980 */ /* 0x000ea8000c101900 */
[----:B------:R-:W3:Y:S04]  /*3f9f0*/  LD.E R15, desc[UR6][R4.64+0x4] ;  /* 0x00000406040f7980 */ /* 0x000ee8000c101900 */
[----:B------:R-:W3:Y:S04]  /*3fa00*/  LD.E R21, desc[UR8][R4.64+0x8] ;  /* 0x0000080804157980 */ /* 0x000ee8000c101900 */
[----:B------:R-:W3:Y:S04]  /*3fa10*/  LD.E R25, desc[UR10][R4.64+0xc] ;  /* 0x00000c0a04197980 */ /* 0x000ee8000c101900 */
[----:B------:R-:W3:Y:S04]  /*3fa20*/  LD.E R27, desc[UR12][R4.64+0x10] ;  /* 0x0000100c041b7980 */ /* 0x000ee8000c101900 */
[----:B------:R-:W3:Y:S01]  /*3fa30*/  LD.E R31, desc[UR4][R4.64+0x14] ;  /* 0x00001404041f7980 */ /* 0x000ee2000c101900 */
[----:B------:R-:W-:-:S02]  /*3fa40*/  R2UR UR14, R2 ;  /* 0x00000000020e72ca */ /* 0x000fc400000e0000 */
[C---:B------:R-:W-:Y:S01]  /*3fa50*/  R2UR UR15, R3.reuse ;  /* 0x00000000030f72ca */ /* 0x040fe200000e0000 */
[----:B----4-:R-:W4:Y:S01]  /*3fa60*/  LD.E R136, desc[UR4][R136.64] ;  /* 0x0000000488887980 */ /* 0x010f22000c101900 */
[C---:B------:R-:W-:Y:S02]  /*3fa70*/  R2UR UR16, R2.reuse ;  /* 0x00000000021072ca */ /* 0x040fe400000e0000 */
[C---:B------:R-:W-:Y:S01]  /*3fa80*/  R2UR UR17, R3.reuse ;  /* 0x00000000031172ca */ /* 0x040fe200000e0000 */
[----:B------:R-:W4:Y:S01]  /*3fa90*/  LD.E.64 R6, desc[UR4][R6.64] ;  /* 0x0000000406067980 */ /* 0x000f22000c101b00 */
[C---:B------:R-:W-:Y:S02]  /*3faa0*/  R2UR UR18, R2.reuse ;  /* 0x00000000021272ca */ /* 0x040fe400000e0000 */
[----:B------:R-:W-:Y:S01]  /*3fab0*/  R2UR UR19, R3 ;  /* 0x00000000031372ca */ /* 0x000fe200000e0000 */
[----:B------:R-:W4:Y:S01]  /*3fac0*/  LD.E R20, desc[UR8][R4.64+0x38] ;  /* 0x0000380804147980 */ /* 0x000f22000c101900 */
[----:B------:R-:W-:-:S02]  /*3fad0*/  R2UR UR20, R2 ;  /* 0x00000000021472ca */ /* 0x000fc400000e0000 */
[C---:B------:R-:W-:Y:S01]  /*3fae0*/  R2UR UR21, R3.reuse ;  /* 0x00000000031572ca */ /* 0x040fe200000e0000 */
[----:B------:R-:W4:Y:S01]  /*3faf0*/  LD.E R24, desc[UR12][R4.64+0x40] ;  /* 0x0000400c04187980 */ /* 0x000f22000c101900 */
[C---:B------:R-:W-:Y:S02]  /*3fb00*/  R2UR UR22, R2.reuse ;  /* 0x00000000021672ca */ /* 0x040fe400000e0000 */
[C---:B------:R-:W-:Y:S01]  /*3fb10*/  R2UR UR23, R3.reuse ;  /* 0x00000000031772ca */ /* 0x040fe200000e0000 */
[----:B0-----:R-:W4:Y:S01]  /*3fb20*/  LD.E R8, desc[UR16][R4.64+0x18] ;  /* 0x0000181004087980 */ /* 0x001f22000c101900 */
[C---:B------:R-:W-:Y:S02]  /*3fb30*/  R2UR UR24, R2.reuse ;  /* 0x00000000021872ca */ /* 0x040fe400000e0000 */
[----:B------:R-:W-:Y:S01]  /*3fb40*/  R2UR UR25, R3 ;  /* 0x00000000031972ca */ /* 0x000fe200000e0000 */
[----:B------:R-:W4:Y:S01]  /*3fb50*/  LD.E R9, desc[UR18][R4.64+0x1c] ;  /* 0x00001c1204097980 */ /* 0x000f22000c101900 */
[----:B------:R-:W-:-:S02]  /*3fb60*/  R2UR UR26, R2 ;  /* 0x00000000021a72ca */ /* 0x000fc400000e0000 */
[C---:B------:R-:W-:Y:S01]  /*3fb70*/  R2UR UR27, R3.reuse ;  /* 0x00000000031b72ca */ /* 0x040fe200000e0000 */
[----:B------:R-:W4:Y:S01]  /*3fb80*/  LD.E R10, desc[UR20][R4.64+0x20] ;  /* 0x00002014040a7980 */ /* 0x000f22000c101900 */
[----:B------:R-:W-:Y:S02]  /*3fb90*/  R2UR UR28, R2 ;  /* 0x00000000021c72ca */ /* 0x000fe400000e0000 */
[----:B------:R-:W-:Y:S01]  /*3fba0*/  R2UR UR29, R3 ;  /* 0x00000000031d72ca */ /* 0x000fe200000e0000 */
[----:B-1----:R-:W4:Y:S04]  /*3fbb0*/  LD.E R11, desc[UR22][R4.64+0x24] ;  /* 0x00002416040b7980 */ /* 0x002f28000c101900 */
[----:B------:R-:W4:Y:S04]  /*3fbc0*/  LD.E R12, desc[UR24][R4.64+0x28] ;  /* 0x00002818040c7980 */ /* 0x000f28000c101900 */
        /* <DEDUP_REMOVED lines=60> */
[----:B--2---:R0:W-:Y:S04]  /*3ff90*/  ST.E desc[UR6][R4.64], R13 ;  /* 0x0000000d04007985 */ /* 0x0041e8000c101906 */
[----:B---3--:R1:W-:Y:S04]  /*3ffa0*/  ST.E desc[UR8][R4.64+0x4], R15 ;  /* 0x0000040f04007985 */ /* 0x0083e8000c101908 */
[----:B------:R2:W-:Y:S04]  /*3ffb0*/  ST.E desc[UR10][R4.64+0x8], R21 ;  /* 0x0000081504007985 */ /* 0x0005e8000c10190a */
[----:B------:R3:W-:Y:S04]  /*3ffc0*/  ST.E desc[UR12][R4.64+0xc], R25 ;  /* 0x00000c1904007985 */ /* 0x0007e8000c10190c */
[----:B------:R3:W-:Y:S04]  /*3ffd0*/  ST.E desc[UR14][R4.64+0x10], R27 ;  /* 0x0000101b04007985 */ /* 0x0007e8000c10190e */
[----:B------:R3:W-:Y:S04]  /*3ffe0*/  ST.E desc[UR4][R4.64+0x14], R31 ;  /* 0x0000141f04007985 */ /* 0x0007e8000c101904 */
[----:B0-----:R-:W4:Y:S04]  /*3fff0*/  LD.E R13, desc[UR26][R4.64+0x2c] ;  /* 0x00002c1a040d7980 */ /* 0x001f28000c101900 */
[----:B-1----:R-:W4:Y:S04]  /*40000*/  LD.E R15, desc[UR6][R4.64+0x34] ;  /* 0x00003406040f7980 */ /* 0x002f28000c101900 */
[----:B--2---:R-:W2:Y:S04]  /*40010*/  LD.E R21, desc[UR10][R4.64+0x3c] ;  /* 0x00003c0a04157980 */ /* 0x004ea8000c101900 */
[----:B---3--:R-:W3:Y:S04]  /*40020*/  LD.E R25, desc[UR14][R4.64+0x44] ;  /* 0x0000440e04197980 */ /* 0x008ee8000c101900 */
        /* <DEDUP_REMOVED lines=51> */
[----:B----4-:R-:W-:Y:S04]  /*40360*/  ST.E desc[UR4][R4.64+0x18], R8 ;  /* 0x0000180804007985 */ /* 0x010fe8000c101904 */
        /* <DEDUP_REMOVED lines=20> */
[----:B--2---:R-:W-:Y:S04]  /*404b0*/  ST.E desc[UR8][R4.64+0x3c], R21 ;  /* 0x00003c1504007985 */ /* 0x004fe8000c101908 */
[----:B---3--:R-:W-:Y:S04]  /*404c0*/  ST.E desc[UR12][R4.64+0x44], R25 ;  /* 0x0000441904007985 */ /* 0x008fe8000c10190c */
        /* <DEDUP_REMOVED lines=83> */
[----:B------:R-:W-:Y:S01]  /*40a00*/  ST.E desc[UR22][R4.64+0x1c0], R120 ;  /* 0x0001c07804007985 */ /* 0x000fe2000c101916 */
[----:B------:R-:W-:-:S03]  /*40a10*/  IMAD R6, R136, 0x1000, R6 ;  /* 0x0000100088067824 */ /* 0x000fc600078e0206 */
        /* <DEDUP_REMOVED lines=18> */
[----:B------:R-:W-:Y:S01]  /*40b40*/  HGMMA.64x256x16.F32.BF16 R24, R164, gdesc[UR4].tnspB, RZ, !UPT, gsb0 ;  /* 0x43e00004a4187df0 */ /* 0x000fe2000c0018ff */
        /* <DEDUP_REMOVED lines=1197> */
[C---:B------:R-:W-:Y:S01]  /*45620*/  R2UR UR29, R3.reuse ;  /* 0x00000000031d72ca */ /* 0x040fe200000e0000 */
[----:B------:R-:W-:Y:S02]  /*45630*/  WARPGROUP.DEPBAR.LE gsb0, 0x0 ;  /* 0x00008000000079c5 */ /* 0x000fe40000010000 */
[----:B------:R-:W-:Y:S01]  /*45640*/  ST.E desc[UR4][R4.64], R24 ;  /* 0x0000001804007985 */ /* 0x000fe2000c101904 */
[C---:B------:R-:W-:Y:S02]  /*45650*/  R2UR UR4, R2.reuse ;  /* 0x00000000020472ca */ /* 0x040fe400000e0000 */
[----:B------:R-:W-:Y:S01]  /*45660*/  R2UR UR5, R3 ;  /* 0x00000000030572ca */ /* 0x000fe200000e0000 */
[----:B------:R0:W-:Y:S01]  /*45670*/  ST.E desc[UR6][R4.64+0x4], R25 ;  /* 0x0000041904007985 */ /* 0x0001e2000c101906 */
[----:B------:R-:W-:-:S02]  /*45680*/  R2UR UR6, R2 ;  /* 0x00000000020672ca */ /* 0x000fc400000e0000 */
[C---:B------:R-:W-:Y:S01]  /*45690*/  R2UR UR7, R3.reuse ;  /* 0x00000000030772ca */ /* 0x040fe200000e0000 */
[----:B------:R-:W-:Y:S01]  /*456a0*/  ST.E desc[UR8][R4.64+0x8], R26 ;  /* 0x0000081a04007985 */ /* 0x000fe2000c101908 */
[C---:B------:R-:W-:Y:S02]  /*456b0*/  R2UR UR8, R2.reuse ;  /* 0x00000000020872ca */ /* 0x040fe400000e0000 */
[C---:B------:R-:W-:Y:S01]  /*456c0*/  R2UR UR9, R3.reuse ;  /* 0x00000000030972ca */ /* 0x040fe200000e0000 */
[----:B------:R1:W-:Y:S01]  /*456d0*/  ST.E desc[UR10][R4.64+0xc], R27 ;  /* 0x00000c1b04007985 */ /* 0x0003e2000c10190a */
[C---:B------:R-:W-:Y:S02]  /*456e0*/  R2UR UR10, R2.reuse ;  /* 0x00000000020a72ca */ /* 0x040fe400000e0000 */
[----:B------:R-:W-:Y:S01]  /*456f0*/  R2UR UR11, R3 ;  /* 0x00000000030b72ca */ /* 0x000fe200000e0000 */
[----:B------:R-:W-:Y:S01]  /*45700*/  ST.E desc[UR12][R4.64+0x10], R28 ;  /* 0x0000101c04007985 */ /* 0x000fe2000c10190c */
[----:B------:R-:W-:-:S02]  /*45710*/  R2UR UR12, R2 ;  /* 0x00000000020c72ca */ /* 0x000fc400000e0000 */
[C---:B------:R-:W-:Y:S01]  /*45720*/  R2UR UR13, R3.reuse ;  /* 0x00000000030d72ca */ /* 0x040fe200000e0000 */
[----:B------:R2:W-:Y:S01]  /*45730*/  ST.E desc[UR14][R4.64+0x14], R29 ;  /* 0x0000141d04007985 */ /* 0x0005e2000c10190e */
[C---:B------:R-:W-:Y:S02]  /*45740*/  R2UR UR14, R2.reuse ;  /* 0x00000000020e72ca */ /* 0x040fe400000e0000 */
[C---:B------:R-:W-:Y:S01]  /*45750*/  R2UR UR15, R3.reuse ;  /* 0x00000000030f72ca */ /* 0x040fe200000e0000 */
        /* <DEDUP_REMOVED lines=359> */
[----:B------:R-:W-:Y:S01]  /*46dd0*/  R2UR UR29, R3 ;  /* 0x00000000031d72ca */ /* 0x000fe200000e0000 */
[----:B------:R-:W-:Y:S01]  /*46de0*/  ST.E desc[UR4][R4.64+0x1f8], R150 ;  /* 0x0001f89604007985 */ /* 0x000fe2000c101904 */
[----:B------:R-:W-:-:S03]  /*46df0*/  R2UR UR4, R2 ;  /* 0x00000000020472ca */ /* 0x000fc600000e0000 */
[----:B------:R4:W-:Y:S01]  /*46e00*/  ST.E desc[UR6][R4.64+0x1fc], R151 ;  /* 0x0001fc9704007985 */ /* 0x0009e2000c101906 */
[----:B------:R-:W-:-:S03]  /*46e10*/  R2UR UR5, R3 ;  /* 0x00000000030572ca */ /* 0x000fc600000e0000 */
[----:B------:R-:W4:Y:S01]  /*46e20*/  LD.E R7, desc[UR8][R4.64] ;  /* 0x0000000804077980 */ /* 0x000f22000c101900 */
[C---:B------:R-:W-:Y:S02]  /*46e30*/  R2UR UR6, R2.reuse ;  /* 0x00000000020672ca */ /* 0x040fe400000e0000 */
[C---:B------:R-:W-:Y:S01]  /*46e40*/  R2UR UR7, R3.reuse ;  /* 0x00000000030772ca */ /* 0x040fe200000e0000 */
[----:B------:R-:W4:Y:S01]  /*46e50*/  LD.E R9, desc[UR10][R4.64+0x4] ;  /* 0x0000040a04097980 */ /* 0x000f22000c101900 */
[C---:B------:R-:W-:Y:S02]  /*46e60*/  R2UR UR8, R2.reuse ;  /* 0x00000000020872ca */ /* 0x040fe400000e0000 */
[C---:B------:R-:W-:Y:S01]  /*46e70*/  R2UR UR9, R3.reuse ;  /* 0x00000000030972ca */ /* 0x040fe200000e0000 */
[----:B------:R-:W4:Y:S01]  /*46e80*/  LD.E R11, desc[UR12][R4.64+0x8] ;  /* 0x0000080c040b7980 */ /* 0x000f22000c101900 */
        /* <DEDUP_REMOVED lines=8> */
[----:B------:R-:W4:Y:S01]  /*46f10*/  LD.E R21, desc[UR18][R4.64+0x14] ;  /* 0x0000141204157980 */ /* 0x000f22000c101900 */
[C---:B------:R-:W-:Y:S02]  /*46f20*/  R2UR UR16, R2.reuse ;  /* 0x00000000021072ca */ /* 0x040fe400000e0000 */
[----:B------:R-:W-:Y:S01]  /*46f30*/  R2UR UR17, R3 ;  /* 0x00000000031172ca */ /* 0x000fe200000e0000 */
[----:B0-----:R-:W4:Y:S01]  /*46f40*/  LD.E R25, desc[UR20][R4.64+0x18] ;  /* 0x0000181404197980 */ /* 0x001f22000c101900 */
[----:B------:R-:W-:-:S02]  /*46f50*/  R2UR UR18, R2 ;  /* 0x00000000021272ca */ /* 0x000fc400000e0000 */
[C---:B------:R-:W-:Y:S01]  /*46f60*/  R2UR UR19, R3.reuse ;  /* 0x00000000031372ca */ /* 0x040fe200000e0000 */
[----:B-1----:R-:W4:Y:S01]  /*46f70*/  LD.E R27, desc[UR22][R4.64+0x1c] ;  /* 0x00001c16041b7980 */ /* 0x002f22000c101900 */
[C---:B------:R-:W-:Y:S02]  /*46f80*/  R2UR UR20, R2.reuse ;  /* 0x00000000021472ca */ /* 0x040fe400000e0000 */
[C---:B------:R-:W-:Y:S01]  /*46f90*/  R2UR UR21, R3.reuse ;  /* 0x00000000031572ca */ /* 0x040fe200000e0000 */
[----:B--2---:R-:W2:Y:S01]  /*46fa0*/  LD.E R29, desc[UR24][R4.64+0x20] ;  /* 0x00002018041d7980 */ /* 0x004ea2000c101900 */
[C---:B------:R-:W-:Y:S02]  /*46fb0*/  R2UR UR22, R2.reuse ;  /* 0x00000000021672ca */ /* 0x040fe400000e0000 */
[----:B------:R-:W-:Y:S01]  /*46fc0*/  R2UR UR23, R3 ;  /* 0x00000000031772ca */ /* 0x000fe200000e0000 */
[----:B---3--:R-:W3:Y:S01]  /*46fd0*/  LD.E R31, desc[UR26][R4.64+0x24] ;  /* 0x0000241a041f7980 */ /* 0x008ee2000c101900 */
[----:B------:R-:W-:-:S02]  /*46fe0*/  R2UR UR24, R2 ;  /* 0x00000000021872ca */ /* 0x000fc400000e0000 */
[C---:B------:R-:W-:Y:S01]  /*46ff0*/  R2UR UR25, R3.reuse ;  /* 0x00000000031972ca */ /* 0x040fe200000e0000 */
[----:B----4-:R-:W4:Y:S01]  /*47000*/  LD.E R33, desc[UR28][R4.64+0x28] ;  /* 0x0000281c04217980 */ /* 0x010f22000c101900 */
        /* <DEDUP_REMOVED lines=316> */
[----:B------:R-:W-:Y:S01]  /*483d0*/  R2UR UR29, R3 ;  /* 0x00000000031d72ca */ /* 0x000fe200000e0000 */
        /* <DEDUP_REMOVED lines=11> */
[----:B------:R-:W4:Y:S01]  /*48490*/  LD.E R110, desc[UR28][R4.64+0x1fc] ;  /* 0x0001fc1c046e7980 */ /* 0x000f22000c101900 */
        /* <DEDUP_REMOVED lines=46> */
[----:B--2---:R-:W-:Y:S01]  /*48780*/  ST.E desc[UR20][R4.64+0x20], R29 ;  /* 0x0000201d04007985 */ /* 0x004fe2000c101914 */
[C---:B------:R-:W-:Y:S02]  /*48790*/  R2UR UR20, R2.reuse ;  /* 0x00000000021472ca */ /* 0x040fe400000e0000 */
[C---:B------:R-:W-:Y:S01]  /*487a0*/  R2UR UR21, R3.reuse ;  /* 0x00000000031572ca */ /* 0x040fe200000e0000 */
[----:B---3--:R-:W-:Y:S01]  /*487b0*/  ST.E desc[UR22][R4.64+0x24], R31 ;  /* 0x0000241f04007985 */ /* 0x008fe2000c101916 */
[C---:B------:R-:W-:Y:S02]  /*487c0*/  R2UR UR22, R2.reuse ;  /* 0x00000000021672ca */ /* 0x040fe400000e0000 */
[----:B------:R-:W-:Y:S01]  /*487d0*/  R2UR UR23, R3 ;  /* 0x00000000031772ca */ /* 0x000fe200000e0000 */
[----:B----4-:R-:W-:Y:S01]  /*487e0*/  ST.E desc[UR24][R4.64+0x28], R33 ;  /* 0x0000282104007985 */ /* 0x010fe2000c101918 */
        /* <DEDUP_REMOVED lines=211> */
[----:B------:R1:W-:Y:S01]  /*49520*/  ST.E desc[UR12][R4.64+0x140], R10 ;  /* 0x0001400a04007985 */ /* 0x0003e2000c10190c */
[C---:B------:R-:W-:Y:S02]  /*49530*/  R2UR UR10, R2.reuse ;  /* 0x00000000020a72ca */ /* 0x040fe400000e0000 */
[----:B------:R-:W-:Y:S01]  /*49540*/  R2UR UR11, R3 ;  /* 0x00000000030b72ca */ /* 0x000fe200000e0000 */
[----:B------:R2:W-:Y:S01]  /*49550*/  ST.E desc[UR14][R4.64+0x144], R12 ;  /* 0x0001440c04007985 */ /* 0x0005e2000c10190e */
        /* <DEDUP_REMOVED lines=102> */
[----:B------:R-:W-:Y:S02]  /*49bc0*/  R2UR UR28, R2 ;  /* 0x00000000021c72ca */ /* 0x000fe400000e0000 */
[----:B------:R-:W-:Y:S01]  /*49bd0*/  R2UR UR29, R3 ;  /* 0x00000000031d72ca */ /* 0x000fe200000e0000 */
[----:B------:R2:W-:Y:S04]  /*49be0*/  ST.E desc[UR6][R4.64+0x1d0], R88 ;  /* 0x0001d05804007985 */ /* 0x0005e8000c101906 */
        /* <DEDUP_REMOVED lines=10> */
[----:B------:R2:W-:Y:S01]  /*49c90*/  ST.E desc[UR28][R4.64+0x1fc], R110 ;  /* 0x0001fc6e04007985 */ /* 0x0005e2000c10191c */
[----:B------:R-:W-:Y:S01]  /*49ca0*/  @!PT LDS RZ, [RZ] ;  /* 0x00000000fffff984 */ /* 0x000fe20000000800 */
[----:B------:R-:W-:Y:S01]  /*49cb0*/  @!PT LDS RZ, [RZ] ;  /* 0x00000000fffff984 */ /* 0x000fe20000000800 */
[----:B------:R-:W-:Y:S01]  /*49cc0*/  @!PT LDS RZ, [RZ] ;  /* 0x00000000fffff984 */ /* 0x000fe20000000800 */
[----:B------:R-:W-:Y:S01]  /*49cd0*/  @!PT LDS RZ, [RZ] ;  /* 0x00000000fffff984 */ /* 0x000fe20000000800 */
[----:B------:R3:W-:Y:S06]  /*49ce0*/  MEMBAR.ALL.CTA ;  /* 0x0000000000007992 */ /* 0x0007ec0000008000 */
[----:B---3--:R-:W3:Y:S02]  /*49cf0*/  FENCE.VIEW.ASYNC.S ;  /* 0x00000000000073c6 */ /* 0x008ee40000000000 */
[----:B---3--:R-:W-:-:S02]  /*49d00*/  NOP ;  /* 0x0000000000007918 */ /* 0x008fc40000000000 */
[----:B0-----:R-:W1:Y:S01]  /*49d10*/  LDL.64 R8, [R0+0x40] ;  /* 0x0000400000087983 */ /* 0x001e620000100a00 */
[C---:B------:R-:W-:Y:S02]  /*49d20*/  R2UR UR4, R2.reuse ;  /* 0x00000000020472ca */ /* 0x040fe400000e0000 */
[----:B------:R-:W-:Y:S01]  /*49d30*/  R2UR UR5, R3 ;  /* 0x00000000030572ca */ /* 0x000fe200000e0000 */
[----:B------:R-:W3:Y:S01]  /*49d40*/  LDL.64 R6, [R0] ;  /* 0x0000000000067983 */ /* 0x000ee20000100a00 */
[----:B------:R-:W-:Y:S11]  /*49d50*/  BAR.ARV 0xe, 0x100 ;  /* 0x0384000000007b1d */ /* 0x000ff60000002000 */
[----:B-1----:R-:W4:Y:S01]  /*49d60*/  LD.E R10, desc[UR4][R8.64] ;  /* 0x00000004080a7980 */ /* 0x002f22000c101900 */
[----:B------:R-:W-:-:S02]  /*49d70*/  R2UR UR4, R2 ;  /* 0x00000000020472ca */ /* 0x000fc400000e0000 */
[----:B------:R-:W-:Y:S01]  /*49d80*/  R2UR UR5, R3 ;  /* 0x00000000030572ca */ /* 0x000fe200000e0000 */
[----:B------:R-:W-:-:S12]  /*49d90*/  BSSY B0, `(.L_x_4009) ;  /* 0x0000006000007945 */ /* 0x000fd80003800000 */
[----:B---3--:R2:W5:Y:S01]  /*49da0*/  LD.E R6, desc[UR4][R6.64] ;  /* 0x0000000406067980 */ /* 0x008562000c101900 */
[----:B----4-:R-:W-:-:S04]  /*49db0*/  LOP3.LUT R10, R10, 0x1, RZ, 0xfc, !PT ;  /* 0x000000010a0a7812 */ /* 0x010fc800078efcff */
[----:B------:R-:W-:-:S13]  /*49dc0*/  ISETP.NE.AND P0, PT, R10, 0x3, PT ;  /* 0x000000030a00780c */ /* 0x000fda0003f05270 */
[----:B--2---:R-:W-:Y:S05]  /*49dd0*/  @!P0 BRA `(.L_x_4010) ;  /* 0x0000000000048947 */ /* 0x004fea0003800000 */
[----:B------:R-:W-:Y:S01]  /*49de0*/  BPT.TRAP 0x1 ;  /* 0x000000040000795c */ /* 0x000fe20000300000 */
.L_x_4010:
[----:B------:R-:W-:Y:S05]  /*49df0*/  BSYNC B0 ;  /* 0x0000000000007941 */ /* 0x000fea0003800000 */
.L_x_4009:
[C---:B------:R-:W-:Y:S02]  /*49e00*/  R2UR UR6, R2.reuse ;  /* 0x00000000020672ca */ /* 0x040fe400000e0000 */
[C---:B------:R-:W-:Y:S02]  /*49e10*/  R2UR UR7, R3.reuse ;  /* 0x00000000030772ca */ /* 0x040fe400000e0000 */
[----:B------:R-:W-:Y:S02]  /*49e20*/  R2UR UR4, R2 ;  /* 0x00000000020472ca */ /* 0x000fe400000e0000 */
[----:B------:R-:W-:-:S09]  /*49e30*/  R2UR UR5, R3 ;  /* 0x00000000030572ca */ /* 0x000fd200000e0000 */
[----:B------:R-:W2:Y:S04]  /*49e40*/  LD.E.64 R2, desc[UR6][R8.64+0x20] ;  /* 0x0000200608027980 */ /* 0x000ea8000c101b00 */
[----:B------:R-:W3:Y:S01]  /*49e50*/  LD.E R0, desc[UR4][R8.64+0xc] ;  /* 0x00000c0408007980 */ /* 0x000ee2000c101900 */
[----:B------:R-:W-:Y:S02]  /*49e60*/  MOV R4, 0x116f0 ;  /* 0x000116f000047802 */ /* 0x000fe40000000f00 */
[----:B--2---:R-:W-:-:S03]  /*49e70*/  MOV R3, R2 ;  /* 0x0000000200037202 */ /* 0x004fc60000000f00 */
[----:B------:R-:W-:Y:S02]  /*49e80*/  IMAD.MOV.U32 R2, RZ, RZ, R4 ;  /* 0x000000ffff027224 */ /* 0x000fe400078e0004 */
[----:B-----5:R-:W-:-:S05]  /*49e90*/  IMAD R3, R6, 0x8, R3 ;  /* 0x0000000806037824 */ /* 0x020fca00078e0203 */
[----:B---3--:R-:W-:Y:S01]  /*49ea0*/  PRMT R0, R0, 0x654, R3 ;  /* 0x0000065400007816 */ /* 0x008fe20000000003 */
[----:B------:R-:W-:-:S03]  /*49eb0*/  IMAD.MOV.U32 R3, RZ, RZ, 0x0 ;  /* 0x00000000ff037424 */ /* 0x000fc600078e00ff */
[----:B------:R0:W-:Y:S02]  /*49ec0*/  SYNCS.ARRIVE.TRANS64.RED.A1T0 RZ, [R0+URZ], RZ ;  /* 0x000000ff00ff79a7 */ /* 0x0001e4000810043f */
[----:B0-----:R-:W-:Y:S05]  /*49ed0*/  RET.REL.NODEC R2 `(_ZN7cutlass13device_kernelIN5flash11enable_sm90INS1_16FlashAttnFwdSm90INS1_25CollectiveMainloopFwdSm90ILi2EN4cute5tupleIJNS5_1CILi1EEES8_S8_EEENS6_IJNS7_ILi64EEESA_SA_EEELi512ENS_10bfloat16_tEfNS_4arch4Sm90ELb0ELb1ELb1ELb1ELb1ELb1ELb1ELb0ELb0ELb1ELb0ELb0EEENS1_21CollectiveEpilogueFwdINS6_IJSA_NS7_ILi512EEESA_EEES9_SC_SE_Li256ELb1ELb1ELb0ELb0EEENS1_36VarlenDynamicPersistentTileSchedulerILi64ELi64ELi256ELi128ELb0ELb1ELb1ELb1ELb0ELb1EEEEEEEEEvNT_6ParamsE) ;  /* 0xfffffb6002487950 */ /* 0x001fea0003c3ffff */
.L_x_3983:
[----:B0-----:R0:W1:Y:S02]  /*49ee0*/  SYNCS.PHASECHK.TRANS64.TRYWAIT P0, [R12+URZ], R13 ;  /* 0x0000000d0c0075a7 */ /* 0x001064000800017f */
[----:B-1----:R-:W-:Y:S05]  /*49ef0*/  @!P0 NANOSLEEP.SYNCS 0x989680 ;  /* 0x009896800000895d */ /* 0x002fea0003900000 */
[----:B------:R-:W1:Y:S02]  /*49f00*/  @!P0 SYNCS.PHASECHK.TRANS64 P0, [R12+URZ], R13 ;  /* 0x0000000d0c0085a7 */ /* 0x000e64000800007f */
[----:B-1----:R-:W-:Y:S05]  /*49f10*/  @!P0 BRA `(.L_x_3983) ;  /* 0xfffffffc00f08947 */ /* 0x002fea000383ffff */
[----:B------:R-:W-:Y:S05]  /*49f20*/  BRA `(.L_x_3982) ;  /* 0xffffff0800f87947 */ /* 0x000fea000383ffff */
.L_x_3985:
[----:B0-----:R0:W1:Y:S02]  /*49f30*/  SYNCS.PHASECHK.TRANS64.TRYWAIT P0, [R12+URZ+0x38810], R15 ;  /* 0x0388100f0c0075a7 */ /* 0x001064000800017f */
[----:B-1----:R-:W-:Y:S05]  /*49f40*/  @!P0 NANOSLEEP.SYNCS 0x989680 ;  /* 0x009896800000895d */ /* 0x002fea0003900000 */
[----:B------:R-:W1:Y:S02]  /*49f50*/  @!P0 SYNCS.PHASECHK.TRANS64 P0, [R12+URZ+0x38810], R15 ;  /* 0x0388100f0c0085a7 */ /* 0x000e64000800007f */
[----:B-1----:R-:W-:Y:S05]  /*49f60*/  @!P0 BRA `(.L_x_3985) ;  /* 0xfffffffc00f08947 */ /* 0x002fea000383ffff */
[----:B------:R-:W-:Y:S05]  /*49f70*/  BRA `(.L_x_4011) ;  /* 0xffffff1000547947 */ /* 0x000fea000383ffff */
.L_x_3992:
[----:B0-----:R0:W1:Y:S02]  /*49f80*/  SYNCS.PHASECHK.TRANS64.TRYWAIT P0, [R12+URZ], R13 ;  /* 0x0000000d0c0075a7 */ /* 0x001064000800017f */
[----:B-1----:R-:W-:Y:S05]  /*49f90*/  @!P0 NANOSLEEP.SYNCS 0x989680 ;  /* 0x009896800000895d */ /* 0x002fea0003900000 */
[----:B------:R-:W1:Y:S02]  /*49fa0*/  @!P0 SYNCS.PHASECHK.TRANS64 P0, [R12+URZ], R13 ;  /* 0x0000000d0c0085a7 */ /* 0x000e64000800007f */
[----:B-1----:R-:W-:Y:S05]  /*49fb0*/  @!P0 BRA `(.L_x_3992) ;  /* 0xfffffffc00f08947 */ /* 0x002fea000383ffff */
[----:B------:R-:W-:Y:S05]  /*49fc0*/  BRA `(.L_x_3991) ;  /* 0xffffff1000f07947 */ /* 0x000fea000383ffff */
.L_x_4012:
        /* <DEDUP_REMOVED lines=11> */
.L_x_5816:


//--------------------- .text._ZN7cutlass13device_kernelIN5flash11enable_sm90INS1_16FlashAttnFwdSm90INS1_25CollectiveMainloopFwdSm90ILi2EN4cute5tupleIJNS5_1CILi1EEES8_S8_EEENS6_IJNS7_ILi64EEESA_SA_EEELi512ENS_10bfloat16_tEfNS_4arch4Sm90ELb1ELb0ELb1ELb0ELb1ELb0ELb0ELb0ELb0ELb1ELb0ELb0EEENS1_21CollectiveEpilogueFwdINS6_IJSA_NS7_ILi512EEESA_EEES9_SC_SE_Li256ELb0ELb1ELb0ELb0EEENS1_30DynamicPersistentTileSchedulerILi256ELi128ELb0ELb1ELb1EEEEEEEEEvNT_6ParamsE --------------------------
	.section	.text._ZN7cutlass13device_kernelIN5flash11enable_sm90INS1_16FlashAttnFwdSm90INS1_25CollectiveMainloopFwdSm90ILi2EN4cute5tupleIJNS5_1CILi1EEES8_S8_EEENS6_IJNS7_ILi64EEESA_SA_EEELi512ENS_10bfloat16_tEfNS_4arch4Sm90ELb1ELb0ELb1ELb0ELb1ELb0ELb0ELb0ELb0ELb1ELb0ELb0EEENS1_21CollectiveEpilogueFwdINS6_IJSA_NS7_ILi512EEESA_EEES9_SC_SE_Li256ELb0ELb1ELb0ELb0EEENS1_30DynamicPersistentTileSchedulerILi256ELi128ELb0ELb1ELb1EEEEEEEEEvNT_6ParamsE,"ax",@progbits
	.align	128
.text._ZN7cutlass13device_kernelIN5flash11enable_sm90INS1_16FlashAttnFwdSm90INS1_25CollectiveMainloopFwdSm90ILi2EN4cute5tupleIJNS5_1CILi1EEES8_S8_EEENS6_IJNS7_ILi64EEESA_SA_EEELi512ENS_10bfloat16_tEfNS_4arch4Sm90ELb1ELb0ELb1ELb0ELb1ELb0ELb0ELb0ELb0ELb1ELb0ELb0EEENS1_21CollectiveEpilogueFwdINS6_IJSA_NS7_ILi512EEESA_EEES9_SC_SE_Li256ELb0ELb1ELb0ELb0EEENS1_30DynamicPersistentTileSchedulerILi256ELi128ELb0ELb1ELb1EEEEEEEEEvNT_6ParamsE:
        .type           _ZN7cutlass13device_kernelIN5flash11enable_sm90INS1_16FlashAttnFwdSm90INS1_25CollectiveMainloopFwdSm90ILi2EN4cute5tupleIJNS5_1CILi1EEES8_S8_EEENS6_IJNS7_ILi64EEESA_SA_EEELi512ENS_10bfloat16_tEfNS_4arch4Sm90ELb1ELb0ELb1ELb0ELb1ELb0ELb0ELb0ELb0ELb1ELb0ELb0EEENS1_21CollectiveEpilogueFwdINS6_IJSA_NS7_ILi512EEESA_EEES9_SC_SE_Li256ELb0ELb1ELb0ELb0EEENS1_30DynamicPersistentTileSchedulerILi256ELi128ELb0ELb1ELb1EEEEEEEEEvNT_6ParamsE,@function
        .size           _ZN7cutlass13device_kernelIN5flash11enable_sm90INS1_16FlashAttnFwdSm90INS1_25CollectiveMainloopFwdSm90ILi2EN4cute5tupleIJNS5_1CILi1EEES8_S8_EEENS6_IJNS7_ILi64EEESA_SA_EEELi512ENS_10bfloat16_tEfNS_4arch4Sm90ELb1ELb0ELb1ELb0ELb1ELb0ELb0ELb0ELb0ELb1ELb0ELb0EEENS1_21CollectiveEpilogueFwdINS6_IJSA_NS7_ILi512EEESA_EEES9_SC_SE_Li256ELb0ELb1ELb0ELb0EEENS1_30DynamicPersistentTileSchedulerILi256ELi128ELb0ELb1ELb1EEEEEEEEEvNT_6ParamsE,(.L_x_5818 - _ZN7cutlass13device_kernelIN5flash11enable_sm90INS1_16FlashAttnFwdSm90INS1_25CollectiveMainloopFwdSm90ILi2EN4cute5tupleIJNS5_1CILi1EEES8_S8_EEENS6_IJNS7_ILi64EEESA_SA_EEELi512ENS_10bfloat16_tEfNS_4arch4Sm90ELb1ELb0ELb1ELb0ELb1ELb0ELb0ELb0ELb0ELb1ELb0ELb0EEENS1_21CollectiveEpilogueFwdINS6_IJSA_NS7_ILi512EEESA_EEES9_SC_SE_Li256ELb0ELb1ELb0ELb0EEENS1_30DynamicPersistentTileSchedulerILi256ELi128ELb0ELb1ELb1EEEEEEEEEvNT_6ParamsE)
        .other          _ZN7cutlass13device_kernelIN5flash11enable_sm90INS1_16FlashAttnFwdSm90INS1_25CollectiveMainloopFwdSm90ILi2EN4cute5tupleIJNS5_1CILi1EEES8_S8_EEENS6_IJNS7_ILi64EEESA_SA_EEELi512ENS_10bfloat16_tEfNS_4arch4Sm90ELb1ELb0ELb1ELb0ELb1ELb0ELb0ELb0ELb0ELb1ELb0ELb0EEENS1_21CollectiveEpilogueFwdINS6_IJSA_NS7_ILi512EEESA_EEES9_SC_SE_Li256ELb0ELb1ELb0ELb0EEENS1_30DynamicPersistentTileSchedulerILi256ELi128ELb0ELb1ELb1EEEEEEEEEvNT_6ParamsE,@"STO_CUDA_ENTRY STV_DEFAULT"
_ZN7cutlass13device_kernelIN5flash11enable_sm90INS1_16FlashAttnFwdSm90INS1_25CollectiveMainloopFwdSm90ILi2EN4cute5tupleIJNS5_1CILi1EEES8_S8_EEENS6_IJNS7_ILi64EEESA_SA_EEELi512ENS_10bfloat16_tEfNS_4arch4Sm90ELb1ELb0ELb1ELb0ELb1ELb0ELb0ELb0ELb0ELb1ELb0ELb0EEENS1_21CollectiveEpilogueFwdINS6_IJSA_NS7_ILi512EEESA_EEES9_SC_SE_Li256ELb0ELb1ELb0ELb0EEENS1_30DynamicPersistentTileSchedulerILi256ELi128ELb0ELb1ELb1EEEEEEEEEvNT_6ParamsE:
        /* <DEDUP_REMOVED lines=41> */
.L_x_4013:
        /* <DEDUP_REMOVED lines=22> */
.L_x_4014:
        /* <DEDUP_REMOVED lines=18> */
.L_x_4015:
        /* <DEDUP_REMOVED lines=22> */
.L_x_4016:
        /* <DEDUP_REMOVED lines=23> */
.L_x_4017:
        /* <DEDUP_REMOVED lines=8> */
.L_x_4019:
        /* <DEDUP_REMOVED lines=26> */
[----:B------:R-:W-:Y:S02]  /*0a00*/  SHF.R.S32.HI R11, RZ, 0x5, R6 ;  /* 0x00000005ff0b7819 */ /* 0x000fe40000011406 */
[C---:B------:R-:W-:Y:S02]  /*0a10*/  LEA.HI R0, R2.reuse, R5, RZ, 0x1 ;  /* 0x0000000502007211 */ /* 0x040fe400078f08ff */
[----:B------:R-:W-:Y:S02]  /*0a20*/  LOP3.LUT R7, R2, 0xfffffff0, RZ, 0xc0, !PT ;  /* 0xfffffff002077812 */ /* 0x000fe400078ec0ff */
[----:B------:R-:W-:Y:S02]  /*0a30*/  LOP3.LUT R4, R0, 0x1ffffffe, RZ, 0xc0, !PT ;  /* 0x1ffffffe00047812 */ /* 0x000fe400078ec0ff */
[----:B------:R-:W-:-:S02]  /*0a40*/  LEA.HI R0, R3, R216, RZ, 0x7 ;  /* 0x000000d803007211 */ /* 0x000fc400078f38ff */
[----:B------:R-:W-:Y:S01]  /*0a50*/  SHF.R.S32.HI R6, RZ, 0x1f, R6 ;  /* 0x0000001fff067819 */ /* 0x000fe20000011406 */
[----:B------:R-:W-:Y:S01]  /*0a60*/  IMAD.IADD R8, R5, 0x1, -R4 ;  /* 0x0000000105087824 */ /* 0x000fe200078e0a04 */
[----:B------:R-:W-:Y:S01]  /*0a70*/  LEA.HI R4, R3, R216, RZ, 0x2 ;  /* 0x000000d803047211 */ /* 0x000fe200078f10ff */
[----:B0-----:R-:W-:Y:S01]  /*0a80*/  ULEA UR42, UR40, UR42, 0x18 ;  /* 0x0000002a282a7291 */ /* 0x001fe2000f8ec03f */
[----:B------:R-:W-:Y:S02]  /*0a90*/  LOP3.LUT R5, R0, 0xffffff80, RZ, 0xc0, !PT ;  /* 0xffffff8000057812 */ /* 0x000fe400078ec0ff */
[----:B------:R-:W-:Y:S02]  /*0aa0*/  LOP3.LUT R9, R4, 0xfffffffc, RZ, 0xc0, !PT ;  /* 0xfffffffc04097812 */ /* 0x000fe400078ec0ff */
[----:B------:R-:W-:Y:S01]  /*0ab0*/  LEA.HI R2, R6, R11, RZ, 0x2 ;  /* 0x0000000b06027211 */ /* 0x000fe200078f10ff */
[C---:B------:R-:W-:Y:S01]  /*0ac0*/  IMAD.IADD R6, R216.reuse, 0x1, -R7 ;  /* 0x00000001d8067824 */ /* 0x040fe200078e0a07 */
[C---:B------:R-:W-:Y:S01]  /*0ad0*/  IADD3 R5, R216.reuse, -R5, RZ ;  /* 0x80000005d8057210 */ /* 0x040fe20007ffe0ff */
[----:B------:R-:W-:Y:S01]  /*0ae0*/  IMAD.IADD R12, R216, 0x1, -R9 ;  /* 0x00000001d80c7824 */ /* 0x000fe200078e0a09 */
[----:B------:R-:W-:-:S02]  /*0af0*/  SHF.R.S32.HI R211, RZ, 0x7, R0 ;  /* 0x00000007ffd37819 */ /* 0x000fc40000011400 */
[----:B------:R-:W-:Y:S02]  /*0b00*/  LOP3.LUT R4, R2, 0x3ffffc, RZ, 0xc0, !PT ;  /* 0x003ffffc02047812 */ /* 0x000fe400078ec0ff */
[--C-:B------:R-:W-:Y:S01]  /*0b10*/  SHF.R.S32.HI R7, RZ, 0x1f, R6.reuse ;  /* 0x0000001fff077819 */ /* 0x100fe20000011406 */
[----:B------:R-:W-:Y:S01]  /*0b20*/  IMAD R15, R211, 0x100, R6 ;  /* 0x00000100d30f7824 */ /* 0x000fe200078e0206 */
[----:B------:R-:W-:Y:S01]  /*0b30*/  SHF.R.S32.HI R2, RZ, 0x1f, R5 ;  /* 0x0000001fff027819 */ /* 0x000fe20000011405 */
[----:B------:R-:W-:Y:S01]  /*0b40*/  IMAD.IADD R10, R11, 0x1, -R4 ;  /* 0x000000010b0a7824 */ /* 0x000fe200078e0a04 */
[----:B------:R-:W-:Y:S02]  /*0b50*/  LEA.HI R9, R12, R12, RZ, 0x1 ;  /* 0x0000000c0c097211 */ /* 0x000fe400078f08ff */
[----:B------:R-:W-:Y:S01]  /*0b60*/  LEA.HI R7, R7, R6, RZ, 0x3 ;  /* 0x0000000607077211 */ /* 0x000fe200078f18ff */
[----:B------:R-:W-:Y:S01]  /*0b70*/  IMAD R14, R10, 0x10, R15 ;  /* 0x000000100a0e7824 */ /* 0x000fe200078e020f */
[----:B------:R-:W-:-:S02]  /*0b80*/  LEA.HI R4, R2, R5, RZ, 0x2 ;  /* 0x0000000502047211 */ /* 0x000fc400078f10ff */
[----:B------:R-:W-:Y:S02]  /*0b90*/  LOP3.LUT R13, R9, 0x1ffffffe, RZ, 0xc0, !PT ;  /* 0x1ffffffe090d7812 */ /* 0x000fe400078ec0ff */
[----:B------:R-:W-:Y:S02]  /*0ba0*/  LOP3.LUT R9, R7, 0xfffffff8, RZ, 0xc0, !PT ;  /* 0xfffffff807097812 */ /* 0x000fe400078ec0ff */
[----:B------:R-:W-:Y:S02]  /*0bb0*/  LOP3.LUT R10, R4, 0x7ffffffc, RZ, 0xc0, !PT ;  /* 0x7ffffffc040a7812 */ /* 0x000fe400078ec0ff */
[----:B------:R-:W-:Y:S01]  /*0bc0*/  IADD3 R13, R12, -R13, RZ ;  /* 0x8000000d0c0d7210 */ /* 0x000fe20007ffe0ff */
[----:B------:R-:W-:Y:S01]  /*0bd0*/  IMAD.IADD R9, R6, 0x1, -R9 ;  /* 0x0000000106097824 */ /* 0x000fe200078e0a09 */
[----:B------:R-:W-:Y:S01]  /*0be0*/  LEA.HI R6, R2, R5, RZ, 0x5 ;  /* 0x0000000502067211 */ /* 0x000fe200078f28ff */
[----:B------:R-:W-:Y:S01]  /*0bf0*/  IMAD.IADD R12, R5, 0x1, -R10 ;  /* 0x00000001050c7824 */ /* 0x000fe200078e0a0a */
[--C-:B------:R-:W-:Y:S01]  /*0c00*/  SHF.R.S32.HI R2, RZ, 0x2, R4.reuse ;  /* 0x00000002ff027819 */ /* 0x100fe20000011404 */
[----:B------:R-:W-:Y:S01]  /*0c10*/  IMAD.SHL.U32 R10, R7, 0x40, RZ ;  /* 0x00000040070a7824 */ /* 0x000fe200078e00ff */
[----:B------:R-:W-:Y:S01]  /*0c20*/  SHF.R.S32.HI R5, RZ, 0x1f, R4 ;  /* 0x0000001fff057819 */ /* 0x000fe20000011404 */
[----:B------:R-:W-:Y:S01]  /*0c30*/  IMAD.SHL.U32 R4, R9, 0x40, RZ ;  /* 0x0000004009047824 */ /* 0x000fe200078e00ff */
[----:B------:R-:W-:-:S02]  /*0c40*/  SHF.L.U32 R7, R8, 0x3, RZ ;  /* 0x0000000308077819 */ /* 0x000fc400000006ff */
[----:B------:R-:W-:Y:S02]  /*0c50*/  LOP3.LUT R10, R10, 0x7ffffe00, RZ, 0xc0, !PT ;  /* 0x7ffffe000a0a7812 */ /* 0x000fe400078ec0ff */
[----:B------:R-:W-:Y:S01]  /*0c60*/  LOP3.LUT R4, R4, 0x1c0, RZ, 0xc0, !PT ;  /* 0x000001c004047812 */ /* 0x000fe200078ec0ff */
[--C-:B------:R-:W-:Y:S01]  /*0c70*/  IMAD.U32 R215, R14, 0x40, R7.reuse ;  /* 0x000000400ed77824 */ /* 0x100fe200078e0007 */
[----:B------:R-:W-:Y:S01]  /*0c80*/  LEA.HI R3, R3, R216, RZ, 0x3 ;  /* 0x000000d803037211 */ /* 0x000fe200078f18ff */
[----:B------:R-:W-:Y:S01]  /*0c90*/  IMAD R10, R11, 0x400, R10 ;  /* 0x000004000b0a7824 */ /* 0x000fe200078e020a */
[----:B------:R-:W-:Y:S02]  /*0ca0*/  LOP3.LUT R7, R4, 0x8, R7, 0xf8, !PT ;  /* 0x0000000804077812 */ /* 0x000fe400078ef807 */
[----:B------:R-:W-:Y:S02]  /*0cb0*/  SHF.R.U32.HI R4, RZ, 0x3, R4 ;  /* 0x00000003ff047819 */ /* 0x000fe40000011604 */
[----:B------:R-:W-:-:S02]  /*0cc0*/  R2P PR, R9, 0x6 ;  /* 0x0000000609007804 */ /* 0x000fc40000000000 */
[----:B------:R-:W-:Y:S02]  /*0cd0*/  LOP3.LUT R7, R7, R4, RZ, 0x3c, !PT ;  /* 0x0000000407077212 */ /* 0x000fe400078e3cff */
[----:B------:R-:W-:Y:S02]  /*0ce0*/  LOP3.LUT R209, R3, 0xfffffff8, RZ, 0xc0, !PT ;  /* 0xfffffff803d17812 */ /* 0x000fe400078ec0ff */
[----:B------:R-:W-:Y:S02]  /*0cf0*/  IADD3 R7, R10, R7, RZ ;  /* 0x000000070a077210 */ /* 0x000fe40007ffe0ff */
[----:B------:R-:W-:Y:S01]  /*0d00*/  LEA.HI R5, R5, R2, RZ, 0x3 ;  /* 0x0000000205057211 */ /* 0x000fe200078f18ff */
[----:B------:R-:W-:Y:S01]  /*0d10*/  IMAD.IADD R209, R216, 0x1, -R209 ;  /* 0x00000001d8d17824 */ /* 0x000fe200078e0ad1 */
[----:B------:R-:W-:Y:S02]  /*0d20*/  LEA R19, R7, UR42, 0x1 ;  /* 0x0000002a07137c11 */ /* 0x000fe4000f8e08ff */
[----:B------:R-:W-:Y:S01]  /*0d30*/  LOP3.LUT R5, R5, 0xfffffff8, RZ, 0xc0, !PT ;  /* 0xfffffff805057812 */ /* 0x000fe200078ec0ff */
[----:B------:R-:W-:Y:S01]  /*0d40*/  IMAD.SHL.U32 R17, R209, 0x8, RZ ;  /* 0x00000008d1117824 */ /* 0x000fe200078e00ff */
[----:B------:R-:W-:Y:S01]  /*0d50*/  LEA.HI R0, R0, R211, RZ, 0x1 ;  /* 0x000000d300007211 */ /* 0x000fe200078f08ff */
[C---:B------:R-:W-:Y:S01]  /*0d60*/  VIADD R184, R19.reuse, 0x26800 ;  /* 0x0002680013b87836 */ /* 0x040fe20000000000 */
[----:B------:R-:W-:Y:S01]  /*0d70*/  SHF.R.S32.HI R6, RZ, 0x5, R6 ;  /* 0x00000005ff067819 */ /* 0x000fe20000011406 */
[----:B------:R-:W-:Y:S01]  /*0d80*/  IMAD.IADD R5, R2, 0x1, -R5 ;  /* 0x0000000102057824 */ /* 0x000fe200078e0a05 */
[----:B------:R-:W-:Y:S01]  /*0d90*/  LOP3.LUT R0, R0, 0xfffffe, RZ, 0xc0, !PT ;  /* 0x00fffffe00007812 */ /* 0x000fe200078ec0ff */
[----:B------:R-:W-:Y:S01]  /*0da0*/  VIADD R22, R19, 0x26820 ;  /* 0x0002682013167836 */ /* 0x000fe20000000000 */
[----:B------:R-:W-:Y:S01]  /*0db0*/  SEL R23, R23, 0xffffffc0, !P2 ;  /* 0xffffffc017177807 */ /* 0x000fe20005000000 */
[C---:B------:R-:W-:Y:S01]  /*0dc0*/  VIADD R189, R17.reuse, 0x80 ;  /* 0x0000008011bd7836 */ /* 0x040fe20000000000 */
[----:B------:R-:W-:Y:S01]  /*0dd0*/  @P1 IADD3 R22, R184, -0x20, RZ ;  /* 0xffffffe0b8161810 */ /* 0x000fe20007ffe0ff */
[C---:B------:R-:W-:Y:S01]  /*0de0*/  VIADD R188, R17.reuse, 0xc0 ;  /* 0x000000c011bc7836 */ /* 0x040fe20000000000 */
[C---:B------:R-:W-:Y:S01]  /*0df0*/  IADD3 R190, R17.reuse, 0x40, RZ ;  /* 0x0000004011be7810 */ /* 0x040fe20007ffe0ff */
[C---:B------:R-:W-:Y:S01]  /*0e00*/  VIADD R187, R17.reuse, 0x100 ;  /* 0x0000010011bb7836 */ /* 0x040fe20000000000 */
[C---:B------:R-:W-:Y:S01]  /*0e10*/  IADD3 R214, R17.reuse, 0x180, RZ ;  /* 0x0000018011d67810 */ /* 0x040fe20007ffe0ff */
        /* <DEDUP_REMOVED lines=12> */
[----:B------:R-:W-:Y:S01]  /*0ee0*/  IMAD.SHL.U32 R2, R12, 0x2, RZ ;  /* 0x000000020c027824 */ /* 0x000fe200078e00ff */
[----:B------:R-:W-:Y:S01]  /*0ef0*/  SHF.R.S32.HI R218, RZ, 0x1f, R214 ;  /* 0x0000001fffda7819 */ /* 0x000fe200000114d6 */
[----:B------:R-:W-:Y:S01]  /*0f00*/  IMAD R185, R13, 0x8, R16 ;  /* 0x000000080db97824 */ /* 0x000fe200078e0210 */
[----:B------:R-:W-:Y:S01]  /*0f10*/  SHF.R.S32.HI R217, RZ, 0x1f, R212 ;  /* 0x0000001fffd97819 */ /* 0x000fe200000114d4 */
[----:B------:R-:W-:-:S07]  /*0f20*/  IMAD.IADD R23, R23, 0x1, R22 ;  /* 0x0000000117177824 */ /* 0x000fce00078e0216 */
.L_x_4080:
        /* <DEDUP_REMOVED lines=21> */
.L_x_4020:
[----:B------:R-:W-:Y:S01]  /*1080*/  ULDC UR7, c[0x0][0xc54] ;  /* 0x0003150000077ab9 */ /* 0x000fe20000000800 */
[----:B------:R-:W-:Y:S01]  /*1090*/  UMOV UR6, UR9 ;  /* 0x0000000900067c82 */ /* 0x000fe20008000000 */
[----:B------:R-:W-:-:S11]  /*10a0*/  UISETP.NE.AND UP0, UPT, UR7, 0x1, UPT ;  /* 0x000000010700788c */ /* 0x000fd6000bf05270 */
[----:B------:R-:W-:Y:S02]  /*10b0*/  @UP0 ULDC.64 UR10, c[0x0][0xc58] ;  /* 0x00031600000a0ab9 */ /* 0x000fe40000000a00 */
[----:B------:R-:W-:-:S04]  /*10c0*/  UIMAD.WIDE.U32 UR4, UR9, UR10, URZ ;  /* 0x0000000a090472a5 */ /* 0x000fc8000f8e003f */
[----:B------:R-:W-:-:S04]  /*10d0*/  @UP0 USHF.R.U32.HI UR6, URZ, UR11, UR5 ;  /* 0x0000000b3f060299 */ /* 0x000fc80008011605 */
[----:B------:R-:W-:-:S12]  /*10e0*/  UIMAD UR4, UR6, UR7, URZ ;  /* 0x00000007060472a4 */ /* 0x000fd8000f8e023f */
.L_x_4021:
[----:B------:R-:W-:Y:S01]  /*10f0*/  ULDC UR45, c[0x0][0xc48] ;  /* 0x00031200002d7ab9 */ /* 0x000fe20000000800 */
[----:B------:R-:W-:Y:S01]  /*1100*/  ULDC.64 UR10, c[0x0][0x418] ;  /* 0x00010600000a7ab9 */ /* 0x000fe20000000a00 */
[----:B------:R-:W-:Y:S02]  /*1110*/  UISETP.NE.AND UP1, UPT, UR45, 0x1, UPT ;  /* 0x000000012d00788c */ /* 0x000fe4000bf25270 */
[----:B------:R-:W-:Y:S02]  /*1120*/  UISETP.NE.U32.AND UP0, UPT, UR10, URZ, UPT ;  /* 0x0000003f0a00728c */ /* 0x000fe4000bf05070 */
[----:B------:R-:W-:Y:S02]  /*1130*/  UIADD3 UR4, UR9, -UR4, URZ ;  /* 0x8000000409047290 */ /* 0x000fe4000fffe03f */
[----:B------:R-:W-:Y:S02]  /*1140*/  ULOP3.LUT UR6, URZ, UR6, URZ, 0x33, !UPT ;  /* 0x000000063f067292 */ /* 0x000fe4000f8e333f */
[----:B------:R-:W-:Y:S01]  /*1150*/  UISETP.NE.AND.EX UP0, UPT, UR11, URZ, UPT, UP0 ;  /* 0x0000003f0b00728c */ /* 0x000fe2000bf05300 */
[----:B------:R-:W-:Y:S01]  /*1160*/  ULDC UR5, c[0x0][0xc3c] ;  /* 0x00030f0000057ab9 */ /* 0x000fe20000000800 */
[----:B------:R-:W-:Y:S01]  /*1170*/  ULDC UR9, c[0x0][0xc54] ;  /* 0x0003150000097ab9 */ /* 0x000fe20000000800 */
[----:B------:R-:W-:Y:S01]  /*1180*/  ULDC UR48, c[0x0][0x424] ;  /* 0x0001090000307ab9 */ /* 0x000fe20000000800 */
[----:B------:R-:W-:-:S02]  /*1190*/  UISETP.NE.AND UP2, UPT, UR46, 0x1, UPT ;  /* 0x000000012e00788c */ /* 0x000fc4000bf45270 */
[----:B------:R-:W-:Y:S02]  /*11a0*/  UIADD3 UR6, UR6, UR5, URZ ;  /* 0x0000000506067290 */ /* 0x000fe4000fffe03f */
[----:B------:R-:W-:Y:S02]  /*11b0*/  UIMAD UR8, UR8, UR9, UR4 ;  /* 0x00000009080872a4 */ /* 0x000fe4000f8e0204 */
[----:B------:R-:W-:Y:S01]  /*11c0*/  USEL UR48, UR48, 0x1, UP0 ;  /* 0x0000000130307887 */ /* 0x000fe20008000000 */
[----:B------:R-:W-:Y:S01]  /*11d0*/  PLOP3.LUT P0, PT, PT, PT, UP2, 0x80, 0x0 ;  /* 0x000000000000781c */ /* 0x000fe20003f0f028 */
[----:B------:R-:W-:Y:S01]  /*11e0*/  ULDC UR7, c[0x0][0x2f0] ;  /* 0x0000bc0000077ab9 */ /* 0x000fe20000000800 */
[----:B------:R-:W-:Y:S01]  /*11f0*/  @UP1 ULDC UR4, c[0x0][0xc4c] ;  /* 0x0003130000041ab9 */ /* 0x000fe20000000800 */
[----:B------:R-:W-:Y:S02]  /*1200*/  USHF.L.U32 UR44, UR6, 0x6, URZ ;  /* 0x00000006062c7899 */ /* 0x000fe4000800063f */
        /* <DEDUP_REMOVED lines=8> */
[----:B------:R-:W-:-:S02]  /*1290*/  UIMAD UR45, UR45, UR5, UR8 ;  /* 0x000000052d2d72a4 */ /* 0x000fc4000f8e0208 */
[----:B------:R-:W-:Y:S01]  /*12a0*/  USHF.R.S32.HI UR52, URZ, 0x6, UR4 ;  /* 0x000000063f347899 */ /* 0x000fe20008011404 */
[----:B------:R-:W-:Y:S11]  /*12b0*/  @!P0 BRA `(.L_x_4022) ;  /* 0x0000001c00708947 */ /* 0x000ff60003800000 */
[----:B------:R-:W0:Y:S01]  /*12c0*/  LDC R0, c[0x0][0x448] ;  /* 0x00011200ff007b82 */ /* 0x000e220000000800 */
[----:B------:R-:W-:Y:S01]  /*12d0*/  UIADD3 UR5, UR44, 0x3f, URZ ;  /* 0x0000003f2c057890 */ /* 0x000fe2000fffe03f */
[----:B------:R-:W-:Y:S01]  /*12e0*/  CS2R R150, SRZ ;  /* 0x0000000000967805 */ /* 0x000fe2000001ff00 */
[----:B------:R-:W-:Y:S01]  /*12f0*/  ULDC UR4, c[0x0][0x288] ;  /* 0x0000a20000047ab9 */ /* 0x000fe20000000800 */
[----:B------:R-:W-:Y:S01]  /*1300*/  CS2R R148, SRZ ;  /* 0x0000000000947805 */ /* 0x000fe2000001ff00 */
[----:B------:R-:W-:Y:S01]  /*1310*/  UIADD3 UR4, -UR4, 0x40, URZ ;  /* 0x0000004004047890 */ /* 0x000fe2000fffe13f */
[----:B------:R-:W-:Y:S02]  /*1320*/  CS2R R146, SRZ ;  /* 0x0000000000927805 */ /* 0x000fe4000001ff00 */
[----:B------:R-:W-:Y:S02]  /*1330*/  CS2R R144, SRZ ;  /* 0x0000000000907805 */ /* 0x000fe4000001ff00 */
[----:B------:R-:W-:Y:S01]  /*1340*/  CS2R R142, SRZ ;  /* 0x00000000008e7805 */ /* 0x000fe2000001ff00 */
[----:B------:R-:W-:Y:S01]  /*1350*/  UIMAD UR4, UR48, UR7, UR4 ;  /* 0x00000007300472a4 */ /* 0x000fe2000f8e0204 */
        /* <DEDUP_REMOVED lines=14> */
[----:B0-----:R-:W-:Y:S02]  /*1440*/  ISETP.NE.AND P0, PT, R0, 0x1, PT ;  /* 0x000000010000780c */ /* 0x001fe40003f05270 */
[----:B------:R-:W-:Y:S02]  /*1450*/  CS2R R116, SRZ ;  /* 0x0000000000747805 */ /* 0x000fe4000001ff00 */
[----:B------:R-:W-:Y:S02]  /*1460*/  MOV R0, UR5 ;  /* 0x0000000500007c02 */ /* 0x000fe40008000f00 */
        /* <DEDUP_REMOVED lines=10> */
[----:B------:R-:W0:Y:S01]  /*1510*/  @P0 LDC R3, c[0x0][0x44c] ;  /* 0x00011300ff030b82 */ /* 0x000e220000000800 */
[----:B------:R-:W-:Y:S02]  /*1520*/  CS2R R170, SRZ ;  /* 0x0000000000aa7805 */ /* 0x000fe4000001ff00 */
[----:B------:R-:W-:Y:S02]  /*1530*/  CS2R R90, SRZ ;  /* 0x00000000005a7805 */ /* 0x000fe4000001ff00 */
[----:B------:R-:W-:Y:S02]  /*1540*/  CS2R R172, SRZ ;  /* 0x0000000000ac7805 */ /* 0x000fe4000001ff00 */
[----:B------:R-:W-:-:S02]  /*1550*/  CS2R R86, SRZ ;  /* 0x0000000000567805 */ /* 0x000fc4000001ff00 */
[----:B------:R-:W-:Y:S02]  /*1560*/  CS2R R174, SRZ ;  /* 0x0000000000ae7805 */ /* 0x000fe4000001ff00 */
[----:B------:R-:W-:Y:S02]  /*1570*/  CS2R R82, SRZ ;  /* 0x0000000000527805 */ /* 0x000fe4000001ff00 */
[----:B------:R-:W-:Y:S01]  /*1580*/  CS2R R176, SRZ ;  /* 0x0000000000b07805 */ /* 0x000fe2000001ff00 */
[----:B------:R-:W1:Y:S01]  /*1590*/  @P0 LDC R4, c[0x0][0x450] ;  /* 0x00011400ff040b82 */ /* 0x000e620000000800 */
        /* <DEDUP_REMOVED lines=13> */
[----:B------:R-:W-:Y:S02]  /*1670*/  CS2R R54, SRZ ;  /* 0x0000000000367805 */ /* 0x000fe4000001ff00 */
[----:B------:R-:W-:Y:S01]  /*1680*/  CS2R R198, SRZ ;  /* 0x0000000000c67805 */ /* 0x000fe2000001ff00 */
[----:B0-----:R-:W-:Y:S01]  /*1690*/  @P0 IMAD.HI.U32 R3, R3, UR5, RZ ;  /* 0x0000000503030c27 */ /* 0x001fe2000f8e00ff */
[----:B------:R-:W-:-:S02]  /*16a0*/  CS2R R50, SRZ ;  /* 0x0000000000327805 */ /* 0x000fc4000001ff00 */
[----:B------:R-:W-:Y:S02]  /*16b0*/  CS2R R200, SRZ ;  /* 0x0000000000c87805 */ /* 0x000fe4000001ff00 */
[----:B------:R-:W-:Y:S02]  /*16c0*/  CS2R R46, SRZ ;  /* 0x00000000002e7805 */ /* 0x000fe4000001ff00 */
[----:B------:R-:W-:Y:S02]  /*16d0*/  CS2R R202, SRZ ;  /* 0x0000000000ca7805 */ /* 0x000fe4000001ff00 */
[----:B------:R-:W-:Y:S02]  /*16e0*/  CS2R R42, SRZ ;  /* 0x00000000002a7805 */ /* 0x000fe4000001ff00 */
[----:B------:R-:W-:Y:S02]  /*16f0*/  CS2R R204, SRZ ;  /* 0x0000000000cc7805 */ /* 0x000fe4000001ff00 */
[----:B------:R-:W-:-:S02]  /*1700*/  CS2R R38, SRZ ;  /* 0x0000000000267805 */ /* 0x000fc4000001ff00 */
[----:B-1----:R-:W-:Y:S02]  /*1710*/  @P0 SHF.R.U32.HI R0, RZ, R4, R3 ;  /* 0x00000004ff000219 */ /* 0x002fe40000011603 */
[----:B------:R-:W-:Y:S02]  /*1720*/  CS2R R206, SRZ ;  /* 0x0000000000ce7805 */ /* 0x000fe4000001ff00 */
[----:B------:R-:W-:Y:S02]  /*1730*/  PLOP3.LUT P0, PT, PT, PT, PT, 0x80, 0x0 ;  /* 0x000000000000781c */ /* 0x000fe40003f0f070 */
[----:B------:R-:W-:Y:S02]  /*1740*/  CS2R R34, SRZ ;  /* 0x0000000000227805 */ /* 0x000fe4000001ff00 */
[----:B------:R-:W-:Y:S01]  /*1750*/  MOV R208, RZ ;  /* 0x000000ff00d07202 */ /* 0x000fe20000000f00 */
[----:B------:R-:W-:Y:S01]  /*1760*/  VIADD R3, R0, UR4 ;  /* 0x0000000400037c36 */ /* 0x000fe20008000000 */
[----:B------:R-:W-:Y:S01]  /*1770*/  CS2R R30, SRZ ;  /* 0x00000000001e7805 */ /* 0x000fe2000001ff00 */
[----:B------:R-:W-:Y:S01]  /*1780*/  IMAD.MOV.U32 R0, RZ, RZ, RZ ;  /* 0x000000ffff007224 */ /* 0x000fe200078e00ff */
[----:B------:R-:W-:Y:S01]  /*1790*/  CS2R R26, SRZ ;  /* 0x00000000001a7805 */ /* 0x000fe2000001ff00 */
[----:B------:R-:W-:Y:S01]  /*17a0*/  IMAD.MOV.U32 R7, RZ, RZ, RZ ;  /* 0x000000ffff077224 */ /* 0x000fe200078e00ff */
[----:B------:R-:W-:Y:S01]  /*17b0*/  SHF.R.S32.HI R4, RZ, 0x1f, R3 ;  /* 0x0000001fff047819 */ /* 0x000fe20000011403 */
[----:B------:R-:W-:-:S03]  /*17c0*/  IMAD.MOV.U32 R21, RZ, RZ, RZ ;  /* 0x000000ffff157224 */ /* 0x000fc600078e00ff */
[----:B------:R-:W-:Y:S01]  /*17d0*/  LEA.HI R4, R4, R3, RZ, 0x6 ;  /* 0x0000000304047211 */ /* 0x000fe200078f30ff */
[----:B------:R-:W-:-:S03]  /*17e0*/  IMAD.MOV.U32 R3, RZ, RZ, RZ ;  /* 0x000000ffff037224 */ /* 0x000fc600078e00ff */
[----:B------:R-:W-:-:S04]  /*17f0*/  SHF.R.S32.HI R4, RZ, 0x6, R4 ;  /* 0x00000006ff047819 */ /* 0x000fc80000011404 */
[----:B------:R-:W-:-:S04]  /*1800*/  VIMNMX R4, R4, UR52, PT ;  /* 0x0000003404047c48 */ /* 0x000fc8000bfe0100 */
[----:B------:R-:W-:-:S13]  /*1810*/  ISETP.GE.AND P1, PT, R4, 0x1, PT ;  /* 0x000000010400780c */ /* 0x000fda0003f26270 */
        /* <DEDUP_REMOVED lines=15> */
.L_x_4024:
[----:B------:R-:W-:Y:S01]  /*1910*/  ULEA UR21, UR38, UR42, 0x3 ;  /* 0x0000002a26157291 */ /* 0x000fe2000f8e183f */
[----:B------:R-:W-:-:S05]  /*1920*/  IMAD.U32 R0, RZ, RZ, UR37 ;  /* 0x00000025ff007e24 */ /* 0x000fca000f8e00ff */
[----:B------:R-:W-:-:S04]  /*1930*/  SHF.L.U32 R0, R0, 0x1f, RZ ;  /* 0x0000001f00007819 */ /* 0x000fc800000006ff */
[----:B------:R-:W0:Y:S02]  /*1940*/  SYNCS.PHASECHK.TRANS64.TRYWAIT P1, [UR21+0x28c50], R0 ;  /* 0x028c5000ff0075a7 */ /* 0x000e240008020155 */
[----:B0-----:R-:W-:Y:S05]  /*1950*/  @!P1 BRA `(.L_x_4025) ;  /* 0x000000ec00b89947 */ /* 0x001fea0003800000 */
.L_x_4144:
        /* <DEDUP_REMOVED lines=38> */
.L_x_4026:
[----:B------:R-:W-:Y:S01]  /*1bc0*/  UIADD3 UR6, UR21, 0x28c60, URZ ;  /* 0x00028c6015067890 */ /* 0x000fe2000fffe03f */
[----:B------:R-:W-:-:S03]  /*1bd0*/  ISETP.GE.AND P1, PT, R4, 0x2, PT ;  /* 0x000000020400780c */ /* 0x000fc60003f26270 */
[----:B------:R-:W-:-:S09]  /*1be0*/  UPRMT UR6, UR40, 0x654, UR6 ;  /* 0x0000065428067896 */ /* 0x000fd20008000006 */
[----:B------:R-:W-:Y:S01]  /*1bf0*/  SYNCS.ARRIVE.TRANS64.RED.A1T0 RZ, [UR6], RZ ;  /* 0x000000ffffff79a7 */ /* 0x000fe20008100406 */
[----:B------:R-:W-:Y:S05]  /*1c00*/  @!P1 BRA `(.L_x_4027) ;  /* 0x0000000800dc9947 */ /* 0x000fea0003800000 */
[----:B------:R-:W-:-:S07]  /*1c10*/  VIADD R4, R4, 0xfffffffe ;  /* 0xfffffffe04047836 */ /* 0x000fce0000000000 */
.L_x_4033:
[----:B------:R-:W-:Y:S01]  /*1c20*/  BAR.SYNC.DEFER_BLOCKING 0xe, 0x100 ;  /* 0x0384000000007b1d */ /* 0x000fe20000010000 */
[----:B01----:R-:W-:Y:S01]  /*1c30*/  MOV R3, UR38 ;  /* 0x0000002600037c02 */ /* 0x003fe20008000f00 */
        /* <DEDUP_REMOVED lines=141> */
.L_x_4028:
[----:B------:R-:W-:Y:S01]  /*2510*/  ULEA UR21, UR38, UR42, 0x3 ;  /* 0x0000002a26157291 */ /* 0x000fe2000f8e183f */
[----:B------:R-:W-:-:S05]  /*2520*/  IMAD.U32 R0, RZ, RZ, UR37 ;  /* 0x00000025ff007e24 */ /* 0x000fca000f8e00ff */
[----:B------:R-:W-:-:S04]  /*2530*/  SHF.L.U32 R0, R0, 0x1f, RZ ;  /* 0x0000001f00007819 */ /* 0x000fc800000006ff */
[----:B------:R0:W1:Y:S01]  /*2540*/  SYNCS.PHASECHK.TRANS64.TRYWAIT P1, [UR21+0x28c50], R0 ;  /* 0x028c5000ff0075a7 */ /* 0x0000620008020155 */
[----:B------:R-:W-:Y:S05]  /*2550*/  @!P0 BRA `(.L_x_4029) ;  /* 0x0000000000048947 */ /* 0x000fea0003800000 */
[----:B------:R-:W-:Y:S01]  /*2560*/  BPT.TRAP 0x1 ;  /* 0x000000040000795c */ /* 0x000fe20000300000 */
.L_x_4029:
[----:B-1----:R-:W-:Y:S05]  /*2570*/  @P1 BRA `(.L_x_4030) ;  /* 0x0000000000081947 */ /* 0x002fea0003800000 */
[----:B------:R-:W1:Y:S02]  /*2580*/  SYNCS.PHASECHK.TRANS64.TRYWAIT P1, [UR21+0x28c50], R0 ;  /* 0x028c5000ff0075a7 */ /* 0x000e640008020155 */
[----:B-1----:R-:W-:Y:S05]  /*2590*/  @!P1 BRA `(.L_x_4031) ;  /* 0x000000e000c09947 */ /* 0x002fea0003800000 */
.L_x_4030:
        /* <DEDUP_REMOVED lines=26> */
.L_x_4032:
[----:B------:R-:W-:-:S04]  /*2740*/  UIADD3 UR6, UR21, 0x28c60, URZ ;  /* 0x00028c6015067890 */ /* 0x000fc8000fffe03f */
[----:B------:R-:W-:-:S09]  /*2750*/  UPRMT UR6, UR40, 0x654, UR6 ;  /* 0x0000065428067896 */ /* 0x000fd20008000006 */
[----:B------:R-:W-:Y:S01]  /*2760*/  SYNCS.ARRIVE.TRANS64.RED.A1T0 RZ, [UR6], RZ ;  /* 0x000000ffffff79a7 */ /* 0x000fe20008100406 */
[----:B------:R-:W-:Y:S05]  /*2770*/  @P2 BRA `(.L_x_4033) ;  /* 0xfffffff400282947 */ /* 0x000fea000383ffff */
.L_x_4027:
[----:B------:R-:W-:Y:S01]  /*2780*/  BAR.SYNC.DEFER_BLOCKING 0xe, 0x100 ;  /* 0x0384000000007b1d */ /* 0x000fe20000010000 */
[----:B01----:R-:W-:Y:S01]  /*2790*/  IMAD.U32 R3, RZ, RZ, UR38 ;  /* 0x00000026ff037e24 */ /* 0x003fe2000f8e00ff */
[----:B------:R-:W-:Y:S01]  /*27a0*/  UIADD3 UR38, UR38, 0x1, URZ ;  /* 0x0000000126267890 */ /* 0x000fe2000fffe03f */
[----:B------:R-:W-:-:S03]  /*27b0*/  PLOP3.LUT P0, PT, PT, PT, PT, 0x8, 0x0 ;  /* 0x000000000000781c */ /* 0x000fc60003f0e170 */
        /* <DEDUP_REMOVED lines=140> */
.L_x_4022:
[----:B------:R-:W-:Y:S01]  /*3080*/  ULDC UR4, c[0x0][0x448] ;  /* 0x0001120000047ab9 */ /* 0x000fe20000000800 */
[----:B------:R-:W-:Y:S01]  /*3090*/  UIADD3 UR6, UR44, 0x3f, URZ ;  /* 0x0000003f2c067890 */ /* 0x000fe2000fffe03f */
[----:B------:R-:W-:Y:S01]  /*30a0*/  PLOP3.LUT P0, PT, PT, PT, PT, 0x80, 0x0 ;  /* 0x000000000000781c */ /* 0x000fe20003f0f070 */
[----:B------:R-:W-:Y:S01]  /*30b0*/  UISETP.NE.AND UP0, UPT, UR4, 0x1, UPT ;  /* 0x000000010400788c */ /* 0x000fe2000bf05270 */
[----:B------:R-:W-:Y:S01]  /*30c0*/  IMAD.MOV.U32 R0, RZ, RZ, RZ ;  /* 0x000000ffff007224 */ /* 0x000fe200078e00ff */
[----:B------:R-:W-:Y:S01]  /*30d0*/  ULDC UR8, c[0x0][0x288] ;  /* 0x0000a20000087ab9 */ /* 0x000fe20000000800 */
[----:B------:R-:W-:Y:S01]  /*30e0*/  IMAD.MOV.U32 R3, RZ, RZ, RZ ;  /* 0x000000ffff037224 */ /* 0x000fe200078e00ff */
[----:B------:R-:W-:Y:S01]  /*30f0*/  UIADD3 UR8, -UR8, 0x40, URZ ;  /* 0x0000004008087890 */ /* 0x000fe2000fffe13f */
[----:B------:R-:W-:Y:S01]  /*3100*/  CS2R R150, SRZ ;  /* 0x0000000000967805 */ /* 0x000fe2000001ff00 */
[----:B------:R-:W-:Y:S01]  /*3110*/  UP2UR UR49, UPR, URZ, 0x1 ;  /* 0x000000013f317883 */ /* 0x000fe20008000000 */
[----:B------:R-:W-:Y:S01]  /*3120*/  CS2R R148, SRZ ;  /* 0x0000000000947805 */ /* 0x000fe2000001ff00 */
[----:B------:R-:W-:Y:S01]  /*3130*/  UIMAD UR8, UR48, UR7, UR8 ;  /* 0x00000007300872a4 */ /* 0x000fe2000f8e0208 */
[----:B------:R-:W-:-:S02]  /*3140*/  CS2R R146, SRZ ;  /* 0x0000000000927805 */ /* 0x000fc4000001ff00 */
[----:B------:R-:W-:Y:S01]  /*3150*/  CS2R R144, SRZ ;  /* 0x0000000000907805 */ /* 0x000fe2000001ff00 */
[----:B------:R-:W-:Y:S01]  /*3160*/  @UP0 ULDC UR4, c[0x0][0x44c] ;  /* 0x0001130000040ab9 */ /* 0x000fe20000000800 */
[----:B------:R-:W-:Y:S01]  /*3170*/  @UP0 ULDC UR9, c[0x0][0x450] ;  /* 0x0001140000090ab9 */ /* 0x000fe20000000800 */
[----:B------:R-:W-:Y:S01]  /*3180*/  UIMAD.WIDE.U32 UR4, UR6, UR4, URZ ;  /* 0x00000004060472a5 */ /* 0x000fe2000f8e003f */
[----:B------:R-:W-:Y:S02]  /*3190*/  CS2R R142, SRZ ;  /* 0x00000000008e7805 */ /* 0x000fe4000001ff00 */
[----:B------:R-:W-:Y:S02]  /*31a0*/  CS2R R140, SRZ ;  /* 0x00000000008c7805 */ /* 0x000fe4000001ff00 */
[----:B------:R-:W-:Y:S01]  /*31b0*/  CS2R R138, SRZ ;  /* 0x00000000008a7805 */ /* 0x000fe2000001ff00 */
[----:B------:R-:W-:Y:S01]  /*31c0*/  @UP0 USHF.R.U32.HI UR6, URZ, UR9, UR5 ;  /* 0x000000093f060299 */ /* 0x000fe20008011605 */
[----:B------:R-:W-:-:S02]  /*31d0*/  CS2R R136, SRZ ;  /* 0x0000000000887805 */ /* 0x000fc4000001ff00 */
[----:B------:R-:W-:Y:S02]  /*31e0*/  CS2R R134, SRZ ;  /* 0x0000000000867805 */ /* 0x000fe4000001ff00 */
[----:B------:R-:W-:Y:S01]  /*31f0*/  CS2R R132, SRZ ;  /* 0x0000000000847805 */ /* 0x000fe2000001ff00 */
[----:B------:R-:W-:Y:S01]  /*3200*/  UIADD3 UR6, UR8, UR6, URZ ;  /* 0x0000000608067290 */ /* 0x000fe2000fffe03f */
[----:B------:R-:W-:Y:S02]  /*3210*/  CS2R R160, SRZ ;  /* 0x0000000000a07805 */ /* 0x000fe4000001ff00 */
[----:B------:R-:W-:Y:S02]  /*3220*/  CS2R R128, SRZ ;  /* 0x0000000000807805 */ /* 0x000fe4000001ff00 */
[----:B------:R-:W-:Y:S01]  /*3230*/  CS2R R158, SRZ ;  /* 0x00000000009e7805 */ /* 0x000fe2000001ff00 */
[----:B------:R-:W-:Y:S01]  /*3240*/  USHF.R.S32.HI UR4, URZ, 0x1f, UR6 ;  /* 0x0000001f3f047899 */ /* 0x000fe20008011406 */
[----:B------:R-:W-:-:S02]  /*3250*/  CS2R R156, SRZ ;  /* 0x00000000009c7805 */ /* 0x000fc4000001ff00 */
[----:B------:R-:W-:Y:S02]  /*3260*/  CS2R R124, SRZ ;  /* 0x00000000007c7805 */ /* 0x000fe4000001ff00 */
[----:B------:R-:W-:Y:S01]  /*3270*/  CS2R R154, SRZ ;  /* 0x00000000009a7805 */ /* 0x000fe2000001ff00 */
        /* <DEDUP_REMOVED lines=8> */
[----:B------:R-:W-:Y:S01]  /*3300*/  UISETP.LT.AND UP0, UPT, UR52, UR4, UPT ;  /* 0x000000043400728c */ /* 0x000fe2000bf01270 */
[----:B------:R-:W-:Y:S02]  /*3310*/  CS2R R162, SRZ ;  /* 0x0000000000a27805 */ /* 0x000fe4000001ff00 */
[----:B------:R-:W-:Y:S02]  /*3320*/  CS2R R106, SRZ ;  /* 0x00000000006a7805 */ /* 0x000fe4000001ff00 */
[----:B------:R-:W-:Y:S01]  /*3330*/  CS2R R164, SRZ ;  /* 0x0000000000a47805 */ /* 0x000fe2000001ff00 */
[----:B------:R-:W-:Y:S01]  /*3340*/  USEL UR52, UR52, UR4, UP0 ;  /* 0x0000000434347287 */ /* 0x000fe20008000000 */
[----:B------:R-:W-:-:S02]  /*3350*/  CS2R R102, SRZ ;  /* 0x0000000000667805 */ /* 0x000fc4000001ff00 */
[----:B------:R-:W-:Y:S02]  /*3360*/  CS2R R166, SRZ ;  /* 0x0000000000a67805 */ /* 0x000fe4000001ff00 */
[----:B------:R-:W-:Y:S01]  /*3370*/  CS2R R98, SRZ ;  /* 0x0000000000627805 */ /* 0x000fe2000001ff00 */
[----:B------:R-:W-:Y:S01]  /*3380*/  UISETP.GE.AND UP0, UPT, UR52, 0x1, UPT ;  /* 0x000000013400788c */ /* 0x000fe2000bf06270 */
[----:B------:R-:W-:Y:S02]  /*3390*/  CS2R R168, SRZ ;  /* 0x0000000000a87805 */ /* 0x000fe4000001ff00 */
[----:B------:R-:W-:Y:S02]  /*33a0*/  CS2R R94, SRZ ;  /* 0x00000000005e7805 */ /* 0x000fe4000001ff00 */
[----:B------:R-:W-:Y:S02]  /*33b0*/  CS2R R170, SRZ ;  /* 0x0000000000aa7805 */ /* 0x000fe4000001ff00 */
[----:B------:R-:W-:-:S02]  /*33c0*/  CS2R R90, SRZ ;  /* 0x00000000005a7805 */ /* 0x000fc4000001ff00 */
[----:B------:R-:W-:Y:S02]  /*33d0*/  CS2R R172, SRZ ;  /* 0x0000000000ac7805 */ /* 0x000fe4000001ff00 */
[----:B------:R-:W-:Y:S02]  /*33e0*/  PLOP3.LUT P1, PT, PT, PT, UP0, 0x80, 0x0 ;  /* 0x000000000000781c */ /* 0x000fe40003f2f008 */
        /* <DEDUP_REMOVED lines=11> */
[----:B------:R-:W-:Y:S02]  /*34a0*/  MOV R191, RZ ;  /* 0x000000ff00bf7202 */ /* 0x000fe40000000f00 */
        /* <DEDUP_REMOVED lines=41> */
[----:B------:R-:W-:Y:S01]  /*3740*/  MOV R5, UR5 ;  /* 0x0000000500057c02 */ /* 0x000fe20008000f00 */
        /* <DEDUP_REMOVED lines=10> */
.L_x_4034:
        /* <DEDUP_REMOVED lines=9> */
.L_x_4145:
[----:B------:R-:W-:Y:S05]  /*3880*/  @!P0 BRA `(.L_x_4036) ;  /* 0x0000000000048947 */ /* 0x000fea0003800000 */
[----:B------:R-:W-:Y:S01]  /*3890*/  BPT.TRAP 0x1 ;  /* 0x000000040000795c */ /* 0x000fe20000300000 */
.L_x_4036:
[----:B------:R-:W-:Y:S01]  /*38a0*/  IMAD.U32 R8, RZ, RZ, UR37 ;  /* 0x00000025ff087e24 */ /* 0x000fe2000f8e00ff */
[----:B------:R-:W-:-:S04]  /*38b0*/  MOV R7, UR38 ;  /* 0x0000002600077c02 */ /* 0x000fc80008000f00 */
[----:B------:R-:W-:Y:S02]  /*38c0*/  LEA R7, R7, UR42, 0x3 ;  /* 0x0000002a07077c11 */ /* 0x000fe4000f8e18ff */
[----:B------:R-:W-:-:S04]  /*38d0*/  SHF.L.U32 R8, R8, 0x1f, RZ ;  /* 0x0000001f08087819 */ /* 0x000fc800000006ff */
[----:B------:R1:W2:Y:S01]  /*38e0*/  SYNCS.PHASECHK.TRANS64.TRYWAIT P1, [R7+URZ+0x28c30], R8 ;  /* 0x028c3008070075a7 */ /* 0x0002a2000802017f */
[----:B------:R-:W-:Y:S05]  /*38f0*/  @!P0 BRA `(.L_x_4037) ;  /* 0x0000000000048947 */ /* 0x000fea0003800000 */
[----:B------:R-:W-:Y:S01]  /*3900*/  BPT.TRAP 0x1 ;  /* 0x000000040000795c */ /* 0x000fe20000300000 */
.L_x_4037:
[----:B--2---:R-:W-:Y:S05]  /*3910*/  @P1 BRA `(.L_x_4038) ;  /* 0x0000000000081947 */ /* 0x004fea0003800000 */
[----:B------:R-:W2:Y:S02]  /*3920*/  SYNCS.PHASECHK.TRANS64.TRYWAIT P1, [R7+URZ+0x28c30], R8 ;  /* 0x028c3008070075a7 */ /* 0x000ea4000802017f */
[----:B--2---:R-:W-:Y:S05]  /*3930*/  @!P1 BRA `(.L_x_4039) ;  /* 0x000000d000089947 */ /* 0x004fea0003800000 */
.L_x_4038:
        /* <DEDUP_REMOVED lines=40> */
.L_x_4040:
[----:B------:R-:W-:Y:S01]  /*3bc0*/  UISETP.NE.AND UP0, UPT, UR49, URZ, UPT ;  /* 0x0000003f3100728c */ /* 0x000fe2000bf05270 */
[----:B------:R-:W-:Y:S01]  /*3bd0*/  VIADD R3, R185, UR44 ;  /* 0x0000002cb9037c36 */ /* 0x000fe20008000000 */
[----:B------:R-:W-:Y:S01]  /*3be0*/  ULDC UR10, c[0x0][0x9d8] ;  /* 0x00027600000a7ab9 */ /* 0x000fe20000000800 */
[----:B------:R-:W-:Y:S01]  /*3bf0*/  ULDC UR14, c[0x0][0x2f0] ;  /* 0x0000bc00000e7ab9 */ /* 0x000fe20000000800 */
[----:B------:R-:W-:Y:S01]  /*3c00*/  FMUL.FTZ R26, R26, UR10 ;  /* 0x0000000a1a1a7c20 */ /* 0x000fe20008410000 */
[----:B------:R-:W-:Y:S01]  /*3c10*/  FMUL.FTZ R27, R27, UR10 ;  /* 0x0000000a1b1b7c20 */ /* 0x000fe20008410000 */
[----:B------:R-:W-:Y:S01]  /*3c20*/  PLOP3.LUT P1, PT, PT, PT, UP0, 0x80, 0x0 ;  /* 0x000000000000781c */ /* 0x000fe20003f2f008 */
[----:B------:R-:W-:Y:S01]  /*3c30*/  FMUL.FTZ R30, R30, UR10 ;  /* 0x0000000a1e1e7c20 */ /* 0x000fe20008410000 */
[----:B------:R-:W-:Y:S01]  /*3c40*/  PLOP3.LUT P2, PT, PT, PT, UP0, 0x80, 0x0 ;  /* 0x000000000000781c */ /* 0x000fe20003f4f008 */
[----:B------:R-:W-:Y:S01]  /*3c50*/  MUFU.TANH R9, R27 ;  /* 0x0000001b00097308 */ /* 0x000fe20000002400 */
[----:B------:R-:W-:Y:S01]  /*3c60*/  FMUL.FTZ R31, R31, UR10 ;  /* 0x0000000a1f1f7c20 */ /* 0x000fe20008410000 */
[----:B------:R-:W-:Y:S01]  /*3c70*/  @UP0 ULDC UR6, c[0x0][0x44c] ;  /* 0x0001130000060ab9 */ /* 0x000fe20000000800 */
[----:B------:R-:W-:Y:S01]  /*3c80*/  ULDC UR15, c[0x0][0x288] ;  /* 0x0000a200000f7ab9 */ /* 0x000fe20000000800 */
[----:B------:R-:W-:Y:S01]  /*3c90*/  FMUL.FTZ R34, R34, UR10 ;  /* 0x0000000a22227c20 */ /* 0x000fe20008410000 */
[----:B------:R-:W-:Y:S01]  /*3ca0*/  FMUL.FTZ R35, R35, UR10 ;  /* 0x0000000a23237c20 */ /* 0x000fe20008410000 */
[----:B------:R-:W-:Y:S01]  /*3cb0*/  FMUL.FTZ R28, R28, UR10 ;  /* 0x0000000a1c1c7c20 */ /* 0x000fe20008410000 */
[----:B------:R-:W-:Y:S01]  /*3cc0*/  FMUL.FTZ R38, R38, UR10 ;  /* 0x0000000a26267c20 */ /* 0x000fe20008410000 */
[----:B------:R-:W0:Y:S01]  /*3cd0*/  MUFU.TANH R26, R26 ;  /* 0x0000001a001a7308 */ /* 0x000e220000002400 */
[----:B------:R-:W-:Y:S01]  /*3ce0*/  FMUL.FTZ R39, R39, UR10 ;  /* 0x0000000a27277c20 */ /* 0x000fe20008410000 */
[----:B------:R-:W-:Y:S01]  /*3cf0*/  @P1 IMAD.HI.U32 R4, R3, UR6, RZ ;  /* 0x0000000603041c27 */ /* 0x000fe2000f8e00ff */
[----:B------:R-:W-:-:S03]  /*3d00*/  @UP0 ULDC UR6, c[0x0][0x450] ;  /* 0x0001140000060ab9 */ /* 0x000fc60000000800 */
[----:B------:R-:W-:Y:S01]  /*3d10*/  FMUL.FTZ R42, R42, UR10 ;  /* 0x0000000a2a2a7c20 */ /* 0x000fe20008410000 */
[----:B------:R-:W-:Y:S01]  /*3d20*/  FMUL.FTZ R43, R43, UR10 ;  /* 0x0000000a2b2b7c20 */ /* 0x000fe20008410000 */
[----:B------:R-:W-:Y:S01]  /*3d30*/  FMUL.FTZ R46, R46, UR10 ;  /* 0x0000000a2e2e7c20 */ /* 0x000fe20008410000 */
[----:B------:R-:W-:Y:S01]  /*3d40*/  @P2 SHF.R.U32.HI R3, RZ, UR6, R4 ;  /* 0x00000006ff032c19 */ /* 0x000fe20008011604 */
[----:B------:R-:W-:Y:S01]  /*3d50*/  UMOV UR6, 0xffffffc0 ;  /* 0xffffffc000067882 */ /* 0x000fe20000000000 */
[----:B------:R-:W3:Y:S01]  /*3d60*/  MUFU.TANH R30, R30 ;  /* 0x0000001e001e7308 */ /* 0x000ee20000002400 */
[----:B------:R-:W-:Y:S01]  /*3d70*/  UIMAD UR7, UR52, UR6, 0x41 ;  /* 0x00000041340774a4 */ /* 0x000fe2000f8e0206 */
[----:B------:R-:W-:Y:S01]  /*3d80*/  FMUL.FTZ R47, R47, UR10 ;  /* 0x0000000a2f2f7c20 */ /* 0x000fe20008410000 */
[----:B------:R-:W4:Y:S01]  /*3d90*/  SHFL.IDX PT, R6, R3, 0x1, 0x1c1f ;  /* 0x003c1f0003067f89 */ /* 0x000f2200000e0000 */
[----:B------:R-:W-:Y:S01]  /*3da0*/  UIMAD UR6, UR52, UR6, 0x40 ;  /* 0x00000040340674a4 */ /* 0x000fe2000f8e0206 */
[----:B------:R-:W-:Y:S01]  /*3db0*/  FMUL.FTZ R50, R50, UR10 ;  /* 0x0000000a32327c20 */ /* 0x000fe20008410000 */
[----:B------:R-:W-:Y:S01]  /*3dc0*/  UIMAD UR7, UR48, UR14, UR7 ;  /* 0x0000000e300772a4 */ /* 0x000fe2000f8e0207 */
[----:B------:R-:W-:Y:S01]  /*3dd0*/  FMUL.FTZ R51, R51, UR10 ;  /* 0x0000000a33337c20 */ /* 0x000fe20008410000 */
[----:B------:R-:W-:Y:S01]  /*3de0*/  UIMAD UR6, UR48, UR14, UR6 ;  /* 0x0000000e300672a4 */ /* 0x000fe2000f8e0206 */
[----:B------:R-:W5:Y:S01]  /*3df0*/  MUFU.TANH R31, R31 ;  /* 0x0000001f001f7308 */ /* 0x000f620000002400 */
[----:B------:R-:W-:Y:S01]  /*3e00*/  FMUL.FTZ R54, R54, UR10 ;  /* 0x0000000a36367c20 */ /* 0x000fe20008410000 */
[----:B------:R-:W-:Y:S01]  /*3e10*/  FMUL.FTZ R55, R55, UR10 ;  /* 0x0000000a37377c20 */ /* 0x000fe20008410000 */
[----:B------:R-:W-:Y:S01]  /*3e20*/  IMAD.U32 R5, RZ, RZ, UR7 ;  /* 0x00000007ff057e24 */ /* 0x000fe2000f8e00ff */
[----:B------:R-:W1:Y:S01]  /*3e30*/  SHFL.IDX PT, R3, R3, RZ, 0x1c1f ;  /* 0x001c1fff03037589 */ /* 0x000e6200000e0000 */
[----:B------:R-:W-:Y:S01]  /*3e40*/  IADD3 R4, -R2, UR6, RZ ;  /* 0x0000000602047c10 */ /* 0x000fe2000fffe1ff */
[----:B------:R-:W-:Y:S01]  /*3e50*/  FMUL.FTZ R24, R24, UR10 ;  /* 0x0000000a18187c20 */ /* 0x000fe20008410000 */
[----:B------:R-:W-:Y:S01]  /*3e60*/  FMUL.FTZ R25, R25, UR10 ;  /* 0x0000000a19197c20 */ /* 0x000fe20008410000 */
[----:B------:R-:W-:Y:S01]  /*3e70*/  IADD3 R5, R5, -UR15, -R2 ;  /* 0x8000000f05057c10 */ /* 0x000fe2000fffe802 */
        /* <DEDUP_REMOVED lines=8> */
[----:B------:R3:W-:Y:S01]  /*3f00*/  MUFU.TANH R11, R28 ;  /* 0x0000001c000b7308 */ /* 0x0007e20000002400 */
[----:B----4-:R-:W-:Y:S01]  /*3f10*/  VIADDMNMX R6, R6, R5, R4, PT ;  /* 0x0000000506067246 */ /* 0x010fe20003800104 */
[----:B------:R-:W-:Y:S01]  /*3f20*/  FMUL.FTZ R44, R44, UR10 ;  /* 0x0000000a2c2c7c20 */ /* 0x000fe20008410000 */
[----:B------:R-:W-:Y:S01]  /*3f30*/  FMUL.FTZ R45, R45, UR10 ;  /* 0x0000000a2d2d7c20 */ /* 0x000fe20008410000 */
[----:B------:R-:W-:Y:S01]  /*3f40*/  FMUL.FTZ R48, R48, UR10 ;  /* 0x0000000a30307c20 */ /* 0x000fe20008410000 */
[C---:B------:R-:W-:Y:S01]  /*3f50*/  ISETP.GT.AND P1, PT, R6.reuse, RZ, PT ;  /* 0x000000ff0600720c */ /* 0x040fe20003f24270 */
[----:B------:R-:W-:Y:S01]  /*3f60*/  FMUL.FTZ R49, R49, UR10 ;  /* 0x0000000a31317c20 */ /* 0x000fe20008410000 */
[C---:B------:R-:W-:Y:S01]  /*3f70*/  ISETP.GT.AND P2, PT, R6.reuse, 0x1, PT ;  /* 0x000000010600780c */ /* 0x040fe20003f44270 */
[----:B------:R-:W4:Y:S01]  /*3f80*/  MUFU.TANH R35, R35 ;  /* 0x0000002300237308 */ /* 0x000f220000002400 */
[----:B------:R-:W-:Y:S01]  /*3f90*/  ISETP.GT.AND P3, PT, R6, 0x8, PT ;  /* 0x000000080600780c */ /* 0x000fe20003f64270 */
[----:B------:R-:W-:Y:S01]  /*3fa0*/  FMUL.FTZ R52, R52, UR10 ;  /* 0x0000000a34347c20 */ /* 0x000fe20008410000 */
[----:B0-----:R-:W-:Y:S01]  /*3fb0*/  FSEL R27, R26, -INF , P1 ;  /* 0xff8000001a1b7808 */ /* 0x001fe20000800000 */
[----:B------:R-:W-:Y:S01]  /*3fc0*/  FMUL.FTZ R53, R53, UR10 ;  /* 0x0000000a35357c20 */ /* 0x000fe20008410000 */
[----:B---3--:R-:W-:Y:S01]  /*3fd0*/  FSEL R28, R9, -INF , P2 ;  /* 0xff800000091c7808 */ /* 0x008fe20001000000 */
[----:B------:R-:W-:Y:S01]  /*3fe0*/  ULDC UR10, c[0x0][0x988] ;  /* 0x00026200000a7ab9 */ /* 0x000fe20000000800 */
[----:B------:R-:W-:Y:S01]  /*3ff0*/  ISETP.GT.AND P1, PT, R6, 0x9, PT ;  /* 0x000000090600780c */ /* 0x000fe20003f24270 */
[----:B------:R-:W0:Y:S01]  /*4000*/  MUFU.TANH R38, R38 ;  /* 0x0000002600267308 */ /* 0x000e220000002400 */
[----:B------:R-:W-:-:S02]  /*4010*/  FSEL R30, R30, -INF , P3 ;  /* 0xff8000001e1e7808 */ /* 0x000fc40001800000 */
[----:B------:R-:W-:Y:S02]  /*4020*/  FMNMX.FTZ R9, R27, R28, !PT ;  /* 0x0000001c1b097209 */ /* 0x000fe40007810000 */
[----:B------:R-:W-:Y:S02]  /*4030*/  ISETP.GT.AND P2, PT, R6, 0x10, PT ;  /* 0x000000100600780c */ /* 0x000fe40003f44270 */
[----:B-----5:R-:W-:Y:S01]  /*4040*/  FSEL R31, R31, -INF , P1 ;  /* 0xff8000001f1f7808 */ /* 0x020fe20000800000 */
[----:B------:R-:W3:Y:S01]  /*4050*/  MUFU.TANH R39, R39 ;  /* 0x0000002700277308 */ /* 0x000ee20000002400 */
[----:B------:R-:W-:Y:S02]  /*4060*/  FMNMX.FTZ R10, R30, R9, !PT ;  /* 0x000000091e0a7209 */ /* 0x000fe40007810000 */
[----:B------:R-:W-:Y:S02]  /*4070*/  ISETP.GT.AND P1, PT, R6, 0x11, PT ;  /* 0x000000110600780c */ /* 0x000fe40003f24270 */
[----:B--2---:R-:W-:-:S02]  /*4080*/  FSEL R34, R34, -INF , P2 ;  /* 0xff80000022227808 */ /* 0x004fc40001000000 */
[----:B------:R-:W-:Y:S01]  /*4090*/  FMNMX.FTZ R9, R31, R10, !PT ;  /* 0x0000000a1f097209 */ /* 0x000fe20007810000 */
[----:B------:R-:W2:Y:S01]  /*40a0*/  MUFU.TANH R42, R42 ;  /* 0x0000002a002a7308 */ /* 0x000ea20000002400 */
[----:B------:R-:W-:Y:S02]  /*40b0*/  ISETP.GT.AND P2, PT, R6, 0x18, PT ;  /* 0x000000180600780c */ /* 0x000fe40003f44270 */
[----:B----4-:R-:W-:Y:S02]  /*40c0*/  FSEL R35, R35, -INF , P1 ;  /* 0xff80000023237808 */ /* 0x010fe40000800000 */
[----:B------:R-:W-:Y:S02]  /*40d0*/  FMNMX.FTZ R10, R34, R9, !PT ;  /* 0x00000009220a7209 */ /* 0x000fe40007810000 */
[----:B------:R-:W-:Y:S01]  /*40e0*/  ISETP.GT.AND P1, PT, R6, 0x19, PT ;  /* 0x000000190600780c */ /* 0x000fe20003f24270 */
[----:B------:R-:W4:Y:S01]  /*40f0*/  MUFU.TANH R43, R43 ;  /* 0x0000002b002b7308 */ /* 0x000f220000002400 */
[----:B0-----:R-:W-:-:S02]  /*4100*/  FSEL R38, R38, -INF , P2 ;  /* 0xff80000026267808 */ /* 0x001fc40001000000 */
[----:B------:R-:W-:Y:S02]  /*4110*/  FMNMX.FTZ R9, R35, R10, !PT ;  /* 0x0000000a23097209 */ /* 0x000fe40007810000 */
[----:B------:R-:W-:Y:S02]  /*4120*/  ISETP.GT.AND P2, PT, R6, 0x20, PT ;  /* 0x000000200600780c */ /* 0x000fe40003f44270 */
[----:B---3--:R-:W-:Y:S01]  /*4130*/  FSEL R39, R39, -INF , P1 ;  /* 0xff80000027277808 */ /* 0x008fe20000800000 */
[----:B------:R-:W0:Y:S01]  /*4140*/  MUFU.TANH R46, R46 ;  /* 0x0000002e002e7308 */ /* 0x000e220000002400 */
        /* <DEDUP_REMOVED lines=9> */
[----:B------:R-:W3:Y:S01]  /*41e0*/  MUFU.TANH R50, R50 ;  /* 0x0000003200327308 */ /* 0x000ee20000002400 */
[----:B0-----:R-:W-:-:S02]  /*41f0*/  FSEL R46, R46, -INF , P2 ;  /* 0xff8000002e2e7808 */ /* 0x001fc40001000000 */
[----:B------:R-:W-:Y:S02]  /*4200*/  FMNMX.FTZ R9, R43, R10, !PT ;  /* 0x0000000a2b097209 */ /* 0x000fe40007810000 */
[----:B------:R-:W-:Y:S02]  /*4210*/  ISETP.GT.AND P2, PT, R6, 0x30, PT ;  /* 0x000000300600780c */ /* 0x000fe40003f44270 */
[----:B------:R-:W-:Y:S01]  /*4220*/  FMNMX.FTZ R10, R46, R9, !PT ;  /* 0x000000092e0a7209 */ /* 0x000fe20007810000 */
[----:B------:R-:W0:Y:S01]  /*4230*/  MUFU.TANH R51, R51 ;  /* 0x0000003300337308 */ /* 0x000e220000002400 */
[----:B--2---:R-:W-:Y:S02]  /*4240*/  FSEL R47, R47, -INF , P1 ;  /* 0xff8000002f2f7808 */ /* 0x004fe40000800000 */
[----:B------:R-:W-:Y:S02]  /*4250*/  ISETP.GT.AND P1, PT, R6, 0x31, PT ;  /* 0x000000310600780c */ /* 0x000fe40003f24270 */
[----:B------:R-:W-:-:S02]  /*4260*/  FMNMX.FTZ R9, R47, R10, !PT ;  /* 0x0000000a2f097209 */ /* 0x000fc40007810000 */
[----:B-1----:R-:W-:Y:S01]  /*4270*/  VIADDMNMX R3, R3, R5, R4, PT ;  /* 0x0000000503037246 */ /* 0x002fe20003800104 */
[----:B------:R-:W1:Y:S01]  /*4280*/  MUFU.TANH R54, R54 ;  /* 0x0000003600367308 */ /* 0x000e620000002400 */
[----:B---3--:R-:W-:Y:S02]  /*4290*/  FSEL R50, R50, -INF , P2 ;  /* 0xff80000032327808 */ /* 0x008fe40001000000 */
[----:B------:R-:W-:Y:S02]  /*42a0*/  ISETP.GT.AND P2, PT, R6, 0x38, PT ;  /* 0x000000380600780c */ /* 0x000fe40003f44270 */
[----:B------:R-:W-:Y:S02]  /*42b0*/  FMNMX.FTZ R10, R50, R9, !PT ;  /* 0x00000009320a7209 */ /* 0x000fe40007810000 */
[----:B------:R-:W-:Y:S01]  /*42c0*/  ISETP.GT.AND P3, PT, R3, 0x8, PT ;  /* 0x000000080300780c */ /* 0x000fe20003f64270 */
[----:B------:R-:W2:Y:S01]  /*42d0*/  MUFU.TANH R55, R55 ;  /* 0x0000003700377308 */ /* 0x000ea20000002400 */
[----:B0-----:R-:W-:-:S02]  /*42e0*/  FSEL R51, R51, -INF , P1 ;  /* 0xff80000033337808 */ /* 0x001fc40000800000 */
[----:B------:R-:W-:Y:S02]  /*42f0*/  ISETP.GT.AND P1, PT, R6, 0x39, PT ;  /* 0x000000390600780c */ /* 0x000fe40003f24270 */
[----:B------:R-:W-:Y:S02]  /*4300*/  FMNMX.FTZ R9, R51, R10, !PT ;  /* 0x0000000a33097209 */ /* 0x000fe40007810000 */
[----:B------:R-:W-:Y:S01]  /*4310*/  FSEL R10, R11, -INF , P3 ;  /* 0xff8000000b0a7808 */ /* 0x000fe20001800000 */
[----:B------:R-:W0:Y:S01]  /*4320*/  MUFU.TANH R24, R24 ;  /* 0x0000001800187308 */ /* 0x000e220000002400 */
[----:B-1----:R-:W-:Y:S02]  /*4330*/  FSEL R54, R54, -INF , P2 ;  /* 0xff80000036367808 */ /* 0x002fe40001000000 */
[----:B------:R-:W-:Y:S02]  /*4340*/  ISETP.GT.AND P2, PT, R3, 0x1, PT ;  /* 0x000000010300780c */ /* 0x000fe40003f44270 */
[----:B------:R-:W-:-:S02]  /*4350*/  FMNMX.FTZ R6, R54, R9, !PT ;  /* 0x0000000936067209 */ /* 0x000fc40007810000 */
[----:B------:R-:W-:Y:S01]  /*4360*/  ISETP.GT.AND P3, PT, R3, 0x29, PT ;  /* 0x000000290300780c */ /* 0x000fe20003f64270 */
[----:B------:R-:W-:Y:S01]  /*4370*/  MUFU.TANH R25, R25 ;  /* 0x0000001900197308 */ /* 0x000fe20000002400 */
[----:B--2---:R-:W-:Y:S02]  /*4380*/  FSEL R55, R55, -INF , P1 ;  /* 0xff80000037377808 */ /* 0x004fe40000800000 */
[----:B------:R-:W-:Y:S02]  /*4390*/  ISETP.GT.AND P1, PT, R3, RZ, PT ;  /* 0x000000ff0300720c */ /* 0x000fe40003f24270 */
[----:B------:R-:W-:Y:S02]  /*43a0*/  FMNMX.FTZ R6, R55, R6, !PT ;  /* 0x0000000637067209 */ /* 0x000fe40007810000 */
[----:B------:R-:W-:Y:S01]  /*43b0*/  R2UR UR6, R7 ;  /* 0x00000000070672ca */ /* 0x000fe200000e0000 */
[----:B------:R-:W1:Y:S01]  /*43c0*/  MUFU.TANH R29, R29 ;  /* 0x0000001d001d7308 */ /* 0x000e620000002400 */
[----:B0-----:R-:W-:Y:S01]  /*43d0*/  FSEL R4, R24, -INF , P1 ;  /* 0xff80000018047808 */ /* 0x001fe20000800000 */
[----:B------:R-:W0:Y:S01]  /*43e0*/  SHFL.BFLY PT, R9, R6, 0x2, 0x1f ;  /* 0x0c401f0006097f89 */ /* 0x000e2200000e0000 */
[----:B------:R-:W-:-:S05]  /*43f0*/  ISETP.GT.AND P1, PT, R3, 0x9, PT ;  /* 0x000000090300780c */ /* 0x000fca0003f24270 */
[----:B------:R-:W2:Y:S04]  /*4400*/  MUFU.TANH R12, R32 ;  /* 0x00000020000c7308 */ /* 0x000ea80000002400 */
[----:B------:R-:W-:-:S04]  /*4410*/  UIADD3 UR6, UR6, 0x28c40, URZ ;  /* 0x00028c4006067890 */ /* 0x000fc8000fffe03f */
[----:B------:R-:W3:Y:S01]  /*4420*/  MUFU.TANH R33, R33 ;  /* 0x0000002100217308 */ /* 0x000ee20000002400 */
[----:B-1----:R-:W-:Y:S01]  /*4430*/  FSEL R11, R29, -INF , P1 ;  /* 0xff8000001d0b7808 */ /* 0x002fe20000800000 */
[----:B------:R-:W-:Y:S01]  /*4440*/  UPRMT UR6, UR40, 0x654, UR6 ;  /* 0x0000065428067896 */ /* 0x000fe20008000006 */
[----:B------:R-:W-:-:S05]  /*4450*/  ISETP.GT.AND P1, PT, R3, 0x11, PT ;  /* 0x000000110300780c */ /* 0x000fca0003f24270 */
[----:B------:R-:W1:Y:S01]  /*4460*/  MUFU.TANH R36, R36 ;  /* 0x0000002400247308 */ /* 0x000e620000002400 */
[----:B0-----:R-:W-:Y:S02]  /*4470*/  FMNMX.FTZ R13, R6, R9, !PT ;  /* 0x00000009060d7209 */ /* 0x001fe40007810000 */
[----:B------:R-:W-:Y:S01]  /*4480*/  SYNCS.ARRIVE.TRANS64.RED.A1T0 RZ, [UR6], RZ ;  /* 0x000000ffffff79a7 */ /* 0x000fe20008100406 */
[----:B------:R-:W-:Y:S02]  /*4490*/  FSEL R9, R25, -INF , P2 ;  /* 0xff80000019097808 */ /* 0x000fe40001000000 */
[----:B------:R-:W-:Y:S01]  /*44a0*/  ISETP.GT.AND P2, PT, R3, 0x10, PT ;  /* 0x000000100300780c */ /* 0x000fe20003f44270 */
[----:B------:R-:W0:Y:S01]  /*44b0*/  SHFL.BFLY PT, R14, R13, 0x1, 0x1f ;  /* 0x0c201f000d0e7f89 */ /* 0x000e2200000e0000 */
[----:B------:R-:W-:Y:S01]  /*44c0*/  FMNMX.FTZ R5, R4, R9, !PT ;  /* 0x0000000904057209 */ /* 0x000fe20007810000 */
[----:B------:R-:W4:Y:S01]  /*44d0*/  MUFU.TANH R37, R37 ;  /* 0x0000002500257308 */ /* 0x000f220000002400 */
[----:B--2---:R-:W-:-:S02]  /*44e0*/  FSEL R12, R12, -INF , P2 ;  /* 0xff8000000c0c7808 */ /* 0x004fc40001000000 */
[----:B------:R-:W-:Y:S02]  /*44f0*/  FMNMX.FTZ R6, R10, R5, !PT ;  /* 0x000000050a067209 */ /* 0x000fe40007810000 */
[----:B------:R-:W-:Y:S02]  /*4500*/  ISETP.GT.AND P2, PT, R3, 0x18, PT ;  /* 0x000000180300780c */ /* 0x000fe40003f44270 */
[----:B------:R-:W-:Y:S01]  /*4510*/  FMNMX.FTZ R15, R11, R6, !PT ;  /* 0x000000060b0f7209 */ /* 0x000fe20007810000 */
[----:B------:R-:W2:Y:S03]  /*4520*/  MUFU.TANH R20, R40 ;  /* 0x0000002800147308 */ /* 0x000ea60000002400 */
[----:B------:R-:W-:-:S05]  /*4530*/  FMNMX.FTZ R6, R12, R15, !PT ;  /* 0x0000000f0c067209 */ /* 0x000fca0007810000 */
[----:B------:R-:W5:Y:S01]  /*4540*/  MUFU.TANH R41, R41 ;  /* 0x0000002900297308 */ /* 0x000f620000002400 */
[----:B0-----:R-:W-:Y:S02]  /*4550*/  FMNMX.FTZ R5, R13, R14, !PT ;  /* 0x0000000e0d057209 */ /* 0x001fe40007810000 */
[----:B---3--:R-:W-:-:S05]  /*4560*/  FSEL R13, R33, -INF , P1 ;  /* 0xff800000210d7808 */ /* 0x008fca0000800000 */
[----:B------:R-:W0:Y:S01]  /*4570*/  MUFU.TANH R44, R44 ;  /* 0x0000002c002c7308 */ /* 0x000e220000002400 */
[----:B------:R-:W-:Y:S02]  /*4580*/  ISETP.GT.AND P1, PT, R3, 0x19, PT ;  /* 0x000000190300780c */ /* 0x000fe40003f24270 */
[----:B-1----:R-:W-:Y:S02]  /*4590*/  FSEL R14, R36, -INF , P2 ;  /* 0xff800000240e7808 */ /* 0x002fe40001000000 */
[----:B------:R-:W-:Y:S02]  /*45a0*/  FMNMX.FTZ R21, R13, R6, !PT ;  /* 0x000000060d157209 */ /* 0x000fe40007810000 */
[----:B------:R-:W-:Y:S01]  /*45b0*/  ISETP.GT.AND P2, PT, R3, 0x20, PT ;  /* 0x000000200300780c */ /* 0x000fe20003f44270 */
[----:B------:R-:W1:Y:S01]  /*45c0*/  MUFU.TANH R45, R45 ;  /* 0x0000002d002d7308 */ /* 0x000e620000002400 */
[----:B----4-:R-:W-:Y:S02]  /*45d0*/  FSEL R15, R37, -INF , P1 ;  /* 0xff800000250f7808 */ /* 0x010fe40000800000 */
[----:B------:R-:W-:-:S02]  /*45e0*/  FMNMX.FTZ R6, R14, R21, !PT ;  /* 0x000000150e067209 */ /* 0x000fc40007810000 */
[----:B------:R-:W-:Y:S02]  /*45f0*/  ISETP.GT.AND P1, PT, R3, 0x21, PT ;  /* 0x000000210300780c */ /* 0x000fe40003f24270 */
[----:B--2---:R-:W-:Y:S01]  /*4600*/  FSEL R20, R20, -INF , P2 ;  /* 0xff80000014147808 */ /* 0x004fe20001000000 */
[----:B------:R-:W2:Y:S01]  /*4610*/  MUFU.TANH R26, R48 ;  /* 0x00000030001a7308 */ /* 0x000ea20000002400 */
[----:B------:R-:W-:Y:S01]  /*4620*/  FMNMX.FTZ R25, R15, R6, !PT ;  /* 0x000000060f197209 */ /* 0x000fe20007810000 */
[----:B------:R-:W-:Y:S01]  /*4630*/  BAR.SYNC.DEFER_BLOCKING 0xf, 0x100 ;  /* 0x03c4000000007b1d */ /* 0x000fe20000010000 */
[----:B------:R-:W-:Y:S02]  /*4640*/  ISETP.GT.AND P2, PT, R3, 0x28, PT ;  /* 0x000000280300780c */ /* 0x000fe40003f44270 */
[----:B-----5:R-:W-:Y:S02]  /*4650*/  FSEL R21, R41, -INF , P1 ;  /* 0xff80000029157808 */ /* 0x020fe40000800000 */
[----:B------:R-:W-:Y:S01]  /*4660*/  FMNMX.FTZ R6, R20, R25, !PT ;  /* 0x0000001914067209 */ /* 0x000fe20007810000 */
[----:B------:R-:W3:Y:S01]  /*4670*/  MUFU.TANH R49, R49 ;  /* 0x0000003100317308 */ /* 0x000ee20000002400 */
[C---:B------:R-:W-:Y:S01]  /*4680*/  FMUL.FTZ R25, R5.reuse, UR10 ;  /* 0x0000000a05197c20 */ /* 0x040fe20008410000 */
[----:B------:R-:W-:-:S02]  /*4690*/  FSETP.NEU.FTZ.AND P4, PT, R5, -INF , PT ;  /* 0xff8000000500780b */ /* 0x000fc40003f9d000 */
[----:B0-----:R-:W-:Y:S02]  /*46a0*/  FSEL R24, R44, -INF , P2 ;  /* 0xff8000002c187808 */ /* 0x001fe40001000000 */
[----:B------:R-:W-:Y:S02]  /*46b0*/  FMNMX.FTZ R29, R21, R6, !PT ;  /* 0x00000006151d7209 */ /* 0x000fe40007810000 */
[----:B------:R-:W0:Y:S01]  /*46c0*/  MUFU.TANH R52, R52 ;  /* 0x0000003400347308 */ /* 0x000e220000002400 */
[----:B------:R-:W-:Y:S02]  /*46d0*/  FSEL R32, R25, RZ, P4 ;  /* 0x000000ff19207208 */ /* 0x000fe40002000000 */
[----:B------:R-:W-:Y:S02]  /*46e0*/  ISETP.GT.AND P1, PT, R3, 0x30, PT ;  /* 0x000000300300780c */ /* 0x000fe40003f24270 */
[----:B-1----:R-:W-:Y:S01]  /*46f0*/  FSEL R25, R45, -INF , P3 ;  /* 0xff8000002d197808 */ /* 0x002fe20001800000 */
[--C-:B------:R-:W-:Y:S01]  /*4700*/  FFMA.FTZ R33, R27, UR10, -R32.reuse ;  /* 0x0000000a1b217c23 */ /* 0x100fe20008010820 */
[----:B------:R-:W-:Y:S01]  /*4710*/  FMNMX.FTZ R6, R24, R29, !PT ;  /* 0x0000001d18067209 */ /* 0x000fe20007810000 */
[----:B------:R-:W1:Y:S01]  /*4720*/  MUFU.TANH R53, R53 ;  /* 0x0000003500357308 */ /* 0x000e620000002400 */
[----:B------:R-:W-:Y:S01]  /*4730*/  ISETP.GT.AND P2, PT, R3, 0x31, PT ;  /* 0x000000310300780c */ /* 0x000fe20003f44270 */
[--C-:B------:R-:W-:Y:S01]  /*4740*/  FFMA.FTZ R36, R28, UR10, -R32.reuse ;  /* 0x0000000a1c247c23 */ /* 0x100fe20008010820 */
[----:B--2---:R-:W-:Y:S01]  /*4750*/  FSEL R26, R26, -INF , P1 ;  /* 0xff8000001a1a7808 */ /* 0x004fe20000800000 */
[--C-:B------:R-:W-:Y:S01]  /*4760*/  FFMA.FTZ R30, R30, UR10, -R32.reuse ;  /* 0x0000000a1e1e7c23 */ /* 0x100fe20008010820 */
[----:B------:R-:W-:Y:S01]  /*4770*/  FMNMX.FTZ R29, R25, R6, !PT ;  /* 0x00000006191d7209 */ /* 0x000fe20007810000 */
[--C-:B------:R-:W-:Y:S01]  /*4780*/  FFMA.FTZ R31, R31, UR10, -R32.reuse ;  /* 0x0000000a1f1f7c23 */ /* 0x100fe20008010820 */
[----:B------:R-:W-:Y:S01]  /*4790*/  ISETP.GT.AND P1, PT, R3, 0x38, PT ;  /* 0x000000380300780c */ /* 0x000fe20003f24270 */
[----:B------:R-:W-:Y:S01]  /*47a0*/  MUFU.EX2 R155, R30 ;  /* 0x0000001e009b7308 */ /* 0x000fe20000000800 */
[----:B---3--:R-:W-:Y:S01]  /*47b0*/  FSEL R27, R49, -INF , P2 ;  /* 0xff800000311b7808 */ /* 0x008fe20001000000 */
[--C-:B------:R-:W-:Y:S01]  /*47c0*/  FFMA.FTZ R34, R34, UR10, -R32.reuse ;  /* 0x0000000a22227c23 */ /* 0x100fe20008010820 */
[----:B------:R-:W-:Y:S01]  /*47d0*/  FMNMX.FTZ R6, R26, R29, !PT ;  /* 0x0000001d1a067209 */ /* 0x000fe20007810000 */
[--C-:B------:R-:W-:Y:S01]  /*47e0*/  FFMA.FTZ R35, R35, UR10, -R32.reuse ;  /* 0x0000000a23237c23 */ /* 0x100fe20008010820 */
[----:B------:R-:W-:Y:S01]  /*47f0*/  ISETP.GT.AND P2, PT, R3, 0x39, PT ;  /* 0x000000390300780c */ /* 0x000fe20003f44270 */
[--C-:B------:R-:W-:Y:S01]  /*4800*/  FFMA.FTZ R38, R38, UR10, -R32.reuse ;  /* 0x0000000a26267c23 */ /* 0x100fe20008010820 */
[----:B0-----:R-:W-:Y:S01]  /*4810*/  FSEL R3, R52, -INF , P1 ;  /* 0xff80000034037808 */ /* 0x001fe20000800000 */
[----:B------:R-:W-:Y:S01]  /*4820*/  MUFU.EX2 R33, R33 ;  /* 0x0000002100217308 */ /* 0x000fe20000000800 */
[----:B------:R-:W-:Y:S01]  /*4830*/  FMNMX.FTZ R6, R27, R6, !PT ;  /* 0x000000061b067209 */ /* 0x000fe20007810000 */
[--C-:B------:R-:W-:Y:S01]  /*4840*/  FFMA.FTZ R39, R39, UR10, -R32.reuse ;  /* 0x0000000a27277c23 */ /* 0x100fe20008010820 */
[----:B-1----:R-:W-:Y:S01]  /*4850*/  FSEL R28, R53, -INF , P2 ;  /* 0xff800000351c7808 */ /* 0x002fe20001000000 */
[--C-:B------:R-:W-:Y:S01]  /*4860*/  FFMA.FTZ R42, R42, UR10, -R32.reuse ;  /* 0x0000000a2a2a7c23 */ /* 0x100fe20008010820 */
[----:B------:R-:W-:Y:S01]  /*4870*/  FMNMX.FTZ R29, R3, R6, !PT ;  /* 0x00000006031d7209 */ /* 0x000fe20007810000 */
[--C-:B------:R-:W-:Y:S01]  /*4880*/  FFMA.FTZ R43, R43, UR10, -R32.reuse ;  /* 0x0000000a2b2b7c23 */ /* 0x100fe20008010820 */
[--C-:B------:R-:W-:Y:S01]  /*4890*/  FFMA.FTZ R46, R46, UR10, -R32.reuse ;  /* 0x0000000a2e2e7c23 */ /* 0x100fe20008010820 */
[----:B------:R-:W0:Y:S01]  /*48a0*/  MUFU.EX2 R36, R36 ;  /* 0x0000002400247308 */ /* 0x000e220000000800 */
[----:B------:R-:W-:Y:S01]  /*48b0*/  FMNMX.FTZ R29, R28, R29, !PT ;  /* 0x0000001d1c1d7209 */ /* 0x000fe20007810000 */
[--C-:B------:R-:W-:Y:S01]  /*48c0*/  FFMA.FTZ R47, R47, UR10, -R32.reuse ;  /* 0x0000000a2f2f7c23 */ /* 0x100fe20008010820 */
[--C-:B------:R-:W-:Y:S01]  /*48d0*/  FFMA.FTZ R50, R50, UR10, -R32.reuse ;  /* 0x0000000a32327c23 */ /* 0x100fe20008010820 */
[--C-:B------:R-:W-:Y:S01]  /*48e0*/  FFMA.FTZ R51, R51, UR10, -R32.reuse ;  /* 0x0000000a33337c23 */ /* 0x100fe20008010820 */
[--C-:B------:R-:W-:Y:S01]  /*48f0*/  FFMA.FTZ R54, R54, UR10, -R32.reuse ;  /* 0x0000000a36367c23 */ /* 0x100fe20008010820 */
[----:B------:R-:W1:Y:S01]  /*4900*/  SHFL.BFLY PT, R6, R29, 0x2, 0x1f ;  /* 0x0c401f001d067f89 */ /* 0x000e6200000e0000 */
[----:B------:R-:W-:Y:S01]  /*4910*/  FFMA.FTZ R32, R55, UR10, -R32 ;  /* 0x0000000a37207c23 */ /* 0x000fe20008010820 */
[----:B------:R-:W-:Y:S08]  /*4920*/  MUFU.EX2 R40, R31 ;  /* 0x0000001f00287308 */ /* 0x000ff00000000800 */
[----:B------:R-:W-:Y:S01]  /*4930*/  MUFU.EX2 R34, R34 ;  /* 0x0000002200227308 */ /* 0x000fe20000000800 */
[----:B0-----:R-:W-:-:S07]  /*4940*/  F2FP.BF16.F32.PACK_AB R153, R36, R33 ;  /* 0x000000212499723e */ /* 0x001fce00000010ff */
[----:B------:R-:W0:Y:S01]  /*4950*/  MUFU.EX2 R35, R35 ;  /* 0x0000002300237308 */ /* 0x000e220000000800 */
[----:B-1----:R-:W-:-:S07]  /*4960*/  FMNMX.FTZ R30, R29, R6, !PT ;  /* 0x000000061d1e7209 */ /* 0x002fce0007810000 */
[----:B------:R-:W-:Y:S01]  /*4970*/  MUFU.EX2 R38, R38 ;  /* 0x0000002600267308 */ /* 0x000fe20000000800 */
[----:B------:R-:W1:Y:S07]  /*4980*/  SHFL.BFLY PT, R29, R30, 0x1, 0x1f ;  /* 0x0c201f001e1d7f89 */ /* 0x000e6e00000e0000 */
[----:B------:R-:W2:Y:S01]  /*4990*/  MUFU.EX2 R39, R39 ;  /* 0x0000002700277308 */ /* 0x000ea20000000800 */
[----:B0-----:R-:W-:-:S07]  /*49a0*/  F2FP.BF16.F32.PACK_AB R157, R35, R34 ;  /* 0x00000022239d723e */ /* 0x001fce00000010ff */
[----:B------:R-:W-:Y:S08]  /*49b0*/  MUFU.EX2 R42, R42 ;  /* 0x0000002a002a7308 */ /* 0x000ff00000000800 */
[----:B------:R0:W-:Y:S01]  /*49c0*/  MUFU.EX2 R31, R32 ;  /* 0x00000020001f7308 */ /* 0x0001e20000000800 */
[----:B--2---:R-:W-:Y:S02]  /*49d0*/  F2FP.BF16.F32.PACK_AB R159, R39, R38 ;  /* 0x00000026279f723e */ /* 0x004fe400000010ff */
[----:B-1----:R-:W-:Y:S01]  /*49e0*/  FMNMX.FTZ R6, R30, R29, !PT ;  /* 0x0000001d1e067209 */ /* 0x002fe20007810000 */
[----:B------:R-:W-:-:S03]  /*49f0*/  FADD.FTZ R30, R33, R36 ;  /* 0x00000024211e7221 */ /* 0x000fc60000010000 */
[C---:B------:R-:W-:Y:S01]  /*4a00*/  FSETP.NEU.FTZ.AND P1, PT, R6.reuse, -INF , PT ;  /* 0xff8000000600780b */ /* 0x040fe20003f3d000 */
[----:B------:R-:W-:Y:S01]  /*4a10*/  FMUL.FTZ R29, R6, UR10 ;  /* 0x0000000a061d7c20 */ /* 0x000fe20008410000 */
[----:B------:R-:W-:Y:S01]  /*4a20*/  FADD.FTZ R41, R155, R30 ;  /* 0x0000001e9b297221 */ /* 0x000fe20000010000 */
[----:B------:R-:W1:Y:S01]  /*4a30*/  MUFU.EX2 R43, R43 ;  /* 0x0000002b002b7308 */ /* 0x000e620000000800 */
[C---:B------:R-:W-:Y:S02]  /*4a40*/  F2FP.BF16.F32.PACK_AB R155, R40.reuse, R155 ;  /* 0x0000009b289b723e */ /* 0x040fe400000010ff */
[----:B------:R-:W-:Y:S01]  /*4a50*/  FSEL R29, R29, RZ, P1 ;  /* 0x000000ff1d1d7208 */ /* 0x000fe20000800000 */
[----:B------:R-:W-:-:S04]  /*4a60*/  FADD.FTZ R41, R40, R41 ;  /* 0x0000002928297221 */ /* 0x000fc80000010000 */
        /* <DEDUP_REMOVED lines=14> */
[----:B------:R-:W2:Y:S01]  /*4b50*/  MUFU.EX2 R9, R9 ;  /* 0x0000000900097308 */ /* 0x000ea20000000800 */
[--C-:B------:R-:W-:Y:S01]  /*4b60*/  FFMA.FTZ R27, R27, UR10, -R29.reuse ;  /* 0x0000000a1b1b7c23 */ /* 0x100fe2000801081d */
[--C-:B------:R-:W-:Y:S01]  /*4b70*/  FFMA.FTZ R3, R3, UR10, -R29.reuse ;  /* 0x0000000a03037c23 */ /* 0x100fe2000801081d */
[----:B------:R-:W-:Y:S01]  /*4b80*/  FFMA.FTZ R28, R28, UR10, -R29 ;  /* 0x0000000a1c1c7c23 */ /* 0x000fe2000801081d */
[----:B0-----:R-:W-:Y:S01]  /*4b90*/  FADD.FTZ R32, R34, R41 ;  /* 0x0000002922207221 */ /* 0x001fe20000010000 */
[----:B-1----:R-:W-:-:S03]  /*4ba0*/  F2FP.BF16.F32.PACK_AB R161, R43, R42 ;  /* 0x0000002a2ba1723e */ /* 0x002fc600000010ff */
[----:B------:R-:W0:Y:S08]  /*4bb0*/  MUFU.EX2 R10, R10 ;  /* 0x0000000a000a7308 */ /* 0x000e300000000800 */
[----:B------:R-:W1:Y:S01]  /*4bc0*/  MUFU.EX2 R11, R11 ;  /* 0x0000000b000b7308 */ /* 0x000e620000000800 */
[----:B--2---:R-:W-:Y:S01]  /*4bd0*/  FADD.FTZ R37, R4, R9 ;  /* 0x0000000904257221 */ /* 0x004fe20000010000 */
[----:B------:R-:W-:-:S06]  /*4be0*/  F2FP.BF16.F32.PACK_AB R152, R9, R4 ;  /* 0x000000040998723e */ /* 0x000fcc00000010ff */
[----:B------:R-:W2:Y:S01]  /*4bf0*/  MUFU.EX2 R12, R12 ;  /* 0x0000000c000c7308 */ /* 0x000ea20000000800 */
[----:B0-----:R-:W-:Y:S01]  /*4c00*/  FADD.FTZ R30, R10, R37 ;  /* 0x000000250a1e7221 */ /* 0x001fe20000010000 */
[----:B------:R-:W-:-:S04]  /*4c10*/  FADD.FTZ R37, R35, R32 ;  /* 0x0000002023257221 */ /* 0x000fc80000010000 */
[----:B------:R-:W-:Y:S02]  /*4c20*/  FADD.FTZ R32, R38, R37 ;  /* 0x0000002526207221 */ /* 0x000fe40000010000 */
[----:B------:R-:W0:Y:S01]  /*4c30*/  MUFU.EX2 R13, R13 ;  /* 0x0000000d000d7308 */ /* 0x000e220000000800 */
[----:B-1----:R-:W-:Y:S01]  /*4c40*/  FADD.FTZ R29, R11, R30 ;  /* 0x0000001e0b1d7221 */ /* 0x002fe20000010000 */
[----:B------:R-:W-:Y:S01]  /*4c50*/  FADD.FTZ R33, R39, R32 ;  /* 0x0000002027217221 */ /* 0x000fe20000010000 */
[----:B------:R-:W-:-:S03]  /*4c60*/  F2FP.BF16.F32.PACK_AB R154, R11, R10 ;  /* 0x0000000a0b9a723e */ /* 0x000fc600000010ff */
[----:B------:R-:W-:Y:S02]  /*4c70*/  FADD.FTZ R32, R42, R33 ;  /* 0x000000212a207221 */ /* 0x000fe40000010000 */
[----:B------:R-:W1:Y:S01]  /*4c80*/  MUFU.EX2 R14, R14 ;  /* 0x0000000e000e7308 */ /* 0x000e620000000800 */
[----:B--2---:R-:W-:Y:S01]  /*4c90*/  FADD.FTZ R30, R12, R29 ;  /* 0x0000001d0c1e7221 */ /* 0x004fe20000010000 */
[----:B------:R-:W-:Y:S01]  /*4ca0*/  FADD.FTZ R33, R43, R32 ;  /* 0x000000202b217221 */ /* 0x000fe20000010000 */
[----:B------:R2:W-:Y:S05]  /*4cb0*/  STSM.16.M88.4 [R19+0x26800], R152 ;  /* 0x0268009813007844 */ /* 0x0005ea0000000200 */
[----:B------:R-:W3:Y:S01]  /*4cc0*/  MUFU.EX2 R15, R15 ;  /* 0x0000000f000f7308 */ /* 0x000ee20000000800 */
[C---:B0-----:R-:W-:Y:S01]  /*4cd0*/  FADD.FTZ R29, R13.reuse, R30 ;  /* 0x0000001e0d1d7221 */ /* 0x041fe20000010000 */
[----:B------:R-:W-:-:S06]  /*4ce0*/  F2FP.BF16.F32.PACK_AB R156, R13, R12 ;  /* 0x0000000c0d9c723e */ /* 0x000fcc00000010ff */
[----:B------:R-:W0:Y:S01]  /*4cf0*/  MUFU.EX2 R20, R20 ;  /* 0x0000001400147308 */ /* 0x000e220000000800 */
[----:B-1----:R-:W-:-:S07]  /*4d00*/  FADD.FTZ R30, R14, R29 ;  /* 0x0000001d0e1e7221 */ /* 0x002fce0000010000 */
[----:B------:R-:W1:Y:S01]  /*4d10*/  MUFU.EX2 R21, R21 ;  /* 0x0000001500157308 */ /* 0x000e620000000800 */
[C---:B---3--:R-:W-:Y:S01]  /*4d20*/  FADD.FTZ R29, R15.reuse, R30 ;  /* 0x0000001e0f1d7221 */ /* 0x048fe20000010000 */
[----:B------:R-:W-:-:S05]  /*4d30*/  F2FP.BF16.F32.PACK_AB R158, R15, R14 ;  /* 0x0000000e0f9e723e */ /* 0x000fca00000010ff */
[----:B------:R2:W-:Y:S01]  /*4d40*/  STSM.16.M88.4 [R22], R156 ;  /* 0x0000009c16007844 */ /* 0x0005e20000000200 */
        /* <DEDUP_REMOVED lines=8> */
[----:B0-----:R-:W-:-:S07]  /*4dd0*/  FADD.FTZ R4, R24, R9 ;  /* 0x0000000918047221 */ /* 0x001fce0000010000 */
[----:B------:R-:W-:Y:S01]  /*4de0*/  MUFU.EX2 R50, R50 ;  /* 0x0000003200327308 */ /* 0x000fe20000000800 */
[C---:B-1----:R-:W-:Y:S01]  /*4df0*/  F2FP.BF16.F32.PACK_AB R163, R47.reuse, R46 ;  /* 0x0000002e2fa3723e */ /* 0x042fe200000010ff */
[----:B------:R-:W-:-:S06]  /*4e00*/  FADD.FTZ R47, R47, R10 ;  /* 0x0000000a2f2f7221 */ /* 0x000fcc0000010000 */
[----:B------:R-:W0:Y:S01]  /*4e10*/  MUFU.EX2 R51, R51 ;  /* 0x0000003300337308 */ /* 0x000e220000000800 */
[C---:B---3--:R-:W-:Y:S01]  /*4e20*/  F2FP.BF16.F32.PACK_AB R162, R25.reuse, R24 ;  /* 0x0000001819a2723e */ /* 0x048fe200000010ff */
[----:B------:R-:W-:-:S04]  /*4e30*/  FADD.FTZ R25, R25, R4 ;  /* 0x0000000419197221 */ /* 0x000fc80000010000 */
[----:B------:R2:W-:Y:S02]  /*4e40*/  STSM.16.M88.4 [R184], R160 ;  /* 0x000000a0b8007844 */ /* 0x0005e40000000200 */
[----:B------:R-:W-:Y:S08]  /*4e50*/  MUFU.EX2 R26, R26 ;  /* 0x0000001a001a7308 */ /* 0x000ff00000000800 */
[----:B------:R-:W1:Y:S01]  /*4e60*/  MUFU.EX2 R27, R27 ;  /* 0x0000001b001b7308 */ /* 0x000e620000000800 */
[----:B0-----:R-:W-:Y:S01]  /*4e70*/  F2FP.BF16.F32.PACK_AB R165, R51, R50 ;  /* 0x0000003233a5723e */ /* 0x001fe200000010ff */
[----:B------:R-:W-:-:S04]  /*4e80*/  FADD.FTZ R50, R50, R47 ;  /* 0x0000002f32327221 */ /* 0x000fc80000010000 */
[----:B------:R-:W-:Y:S02]  /*4e90*/  FADD.FTZ R51, R51, R50 ;  /* 0x0000003233337221 */ /* 0x000fe40000010000 */
[----:B------:R-:W0:Y:S08]  /*4ea0*/  MUFU.EX2 R54, R54 ;  /* 0x0000003600367308 */ /* 0x000e300000000800 */
[----:B------:R-:W-:Y:S01]  /*4eb0*/  MUFU.EX2 R3, R3 ;  /* 0x0000000300037308 */ /* 0x000fe20000000800 */
[----:B-1----:R-:W-:Y:S01]  /*4ec0*/  F2FP.BF16.F32.PACK_AB R164, R27, R26 ;  /* 0x0000001a1ba4723e */ /* 0x002fe200000010ff */
[----:B------:R-:W-:-:S04]  /*4ed0*/  FADD.FTZ R26, R26, R25 ;  /* 0x000000191a1a7221 */ /* 0x000fc80000010000 */
[----:B------:R-:W-:Y:S02]  /*4ee0*/  FADD.FTZ R26, R27, R26 ;  /* 0x0000001a1b1a7221 */ /* 0x000fe40000010000 */
[----:B------:R-:W1:Y:S01]  /*4ef0*/  MUFU.EX2 R28, R28 ;  /* 0x0000001c001c7308 */ /* 0x000e620000000800 */
[----:B0-----:R-:W-:Y:S01]  /*4f00*/  F2FP.BF16.F32.PACK_AB R167, R31, R54 ;  /* 0x000000361fa7723e */ /* 0x001fe200000010ff */
[----:B------:R-:W-:-:S04]  /*4f10*/  FADD.FTZ R4, R54, R51 ;  /* 0x0000003336047221 */ /* 0x000fc80000010000 */
[----:B------:R-:W-:Y:S01]  /*4f20*/  FADD.FTZ R4, R31, R4 ;  /* 0x000000041f047221 */ /* 0x000fe20000010000 */
[----:B-1----:R-:W-:Y:S01]  /*4f30*/  F2FP.BF16.F32.PACK_AB R166, R28, R3 ;  /* 0x000000031ca6723e */ /* 0x002fe200000010ff */
[----:B------:R-:W-:-:S04]  /*4f40*/  FADD.FTZ R3, R3, R26 ;  /* 0x0000001a03037221 */ /* 0x000fc80000010000 */
[----:B------:R2:W-:Y:S01]  /*4f50*/  STSM.16.M88.4 [R23], R164 ;  /* 0x000000a417007844 */ /* 0x0005e20000000200 */
[----:B------:R-:W-:Y:S01]  /*4f60*/  FADD.FTZ R3, R28, R3 ;  /* 0x000000031c037221 */ /* 0x000fe20000010000 */
[----:B------:R-:W-:Y:S06]  /*4f70*/  @!P0 BRA `(.L_x_4041) ;  /* 0x0000000000048947 */ /* 0x000fec0003800000 */
[----:B------:R-:W-:Y:S01]  /*4f80*/  BPT.TRAP 0x1 ;  /* 0x000000040000795c */ /* 0x000fe20000300000 */
.L_x_4041:
[----:B------:R0:W1:Y:S01]  /*4f90*/  SYNCS.PHASECHK.TRANS64.TRYWAIT P1, [R7+URZ+0x28c50], R8 ;  /* 0x028c5008070075a7 */ /* 0x000062000802017f */
[----:B------:R-:W-:Y:S05]  /*4fa0*/  @!P0 BRA `(.L_x_4042) ;  /* 0x0000000000048947 */ /* 0x000fea0003800000 */
[----:B------:R-:W-:Y:S01]  /*4fb0*/  BPT.TRAP 0x1 ;  /* 0x000000040000795c */ /* 0x000fe20000300000 */
.L_x_4042:
[----:B-1----:R-:W-:Y:S05]  /*4fc0*/  @P1 BRA `(.L_x_4043) ;  /* 0x0000000000081947 */ /* 0x002fea0003800000 */
[----:B------:R-:W1:Y:S02]  /*4fd0*/  SYNCS.PHASECHK.TRANS64.TRYWAIT P1, [R7+URZ+0x28c50], R8 ;  /* 0x028c5008070075a7 */ /* 0x000e64000802017f */
[----:B-1----:R-:W-:Y:S05]  /*4fe0*/  @!P1 BRA `(.L_x_4044) ;  /* 0x000000b800709947 */ /* 0x002fea0003800000 */
.L_x_4043:
        /* <DEDUP_REMOVED lines=34> */
.L_x_4045:
[----:B------:R-:W-:Y:S01]  /*5210*/  UISETP.NE.AND UP0, UPT, UR49, URZ, UPT ;  /* 0x0000003f3100728c */ /* 0x000fe2000bf05270 */
[----:B------:R-:W-:Y:S01]  /*5220*/  R2UR UR18, R7 ;  /* 0x00000000071272ca */ /* 0x000fe200000e0000 */
[----:B------:R-:W-:Y:S01]  /*5230*/  UMOV UR11, UR44 ;  /* 0x0000002c000b7c82 */ /* 0x000fe20008000000 */
[----:B------:R-:W-:Y:S02]  /*5240*/  UIMAD UR14, UR48, UR14, -UR15 ;  /* 0x0000000e300e72a4 */ /* 0x000fe4000f8e0a0f */
[----:B------:R-:W-:-:S06]  /*5250*/  UIADD3 UR21, UR52, -0x2, URZ ;  /* 0xfffffffe34157890 */ /* 0x000fcc000fffe03f */
[----:B------:R-:W-:Y:S01]  /*5260*/  @UP0 ULDC UR6, c[0x0][0x44c] ;  /* 0x0001130000060ab9 */ /* 0x000fe20000000800 */
[----:B------:R-:W-:Y:S01]  /*5270*/  @UP0 ULDC UR19, c[0x0][0x450] ;  /* 0x0001140000130ab9 */ /* 0x000fe20000000800 */
[----:B------:R-:W-:Y:S02]  /*5280*/  UIMAD.WIDE.U32 UR6, UR44, UR6, URZ ;  /* 0x000000062c0672a5 */ /* 0x000fe4000f8e003f */
[----:B------:R-:W-:Y:S02]  /*5290*/  UIADD3 UR6, UR18, 0x28c60, URZ ;  /* 0x00028c6012067890 */ /* 0x000fe4000fffe03f */
[----:B------:R-:W-:Y:S02]  /*52a0*/  @UP0 USHF.R.U32.HI UR11, URZ, UR19, UR7 ;  /* 0x000000133f0b0299 */ /* 0x000fe40008011607 */
[----:B------:R-:W-:Y:S02]  /*52b0*/  UPRMT UR6, UR40, 0x654, UR6 ;  /* 0x0000065428067896 */ /* 0x000fe40008000006 */
[----:B------:R-:W-:-:S04]  /*52c0*/  UIADD3 UR14, UR14, UR11, URZ ;  /* 0x0000000b0e0e7290 */ /* 0x000fc8000fffe03f */
[----:B------:R-:W-:-:S03]  /*52d0*/  USHF.R.S32.HI UR7, URZ, 0x1f, UR14 ;  /* 0x0000001f3f077899 */ /* 0x000fc6000801140e */
[----:B------:R-:W-:Y:S01]  /*52e0*/  SYNCS.ARRIVE.TRANS64.RED.A1T0 RZ, [UR6], RZ ;  /* 0x000000ffffff79a7 */ /* 0x000fe20008100406 */
[----:B------:R-:W-:-:S04]  /*52f0*/  ULEA.HI UR7, UR7, UR14, URZ, 0x6 ;  /* 0x0000000e07077291 */ /* 0x000fc8000f8f303f */
[----:B------:R-:W-:-:S04]  /*5300*/  USHF.R.S32.HI UR7, URZ, 0x6, UR7 ;  /* 0x000000063f077899 */ /* 0x000fc80008011407 */
[----:B------:R-:W-:-:S04]  /*5310*/  UISETP.LT.AND UP0, UPT, URZ, UR7, UPT ;  /* 0x000000073f00728c */ /* 0x000fc8000bf01270 */
[----:B------:R-:W-:-:S04]  /*5320*/  USEL UR20, URZ, UR7, !UP0 ;  /* 0x000000073f147287 */ /* 0x000fc8000c000000 */
[----:B------:R-:W-:-:S06]  /*5330*/  UISETP.GE.AND UP0, UPT, UR21, UR20, UPT ;  /* 0x000000141500728c */ /* 0x000fcc000bf06270 */
[----:B------:R-:W-:-:S13]  /*5340*/  PLOP3.LUT P1, PT, PT, PT, UP0, 0x80, 0x0 ;  /* 0x000000000000781c */ /* 0x000fda0003f2f008 */
[----:B------:R-:W-:Y:S05]  /*5350*/  @!P1 BRA `(.L_x_4046) ;  /* 0x0000002000a49947 */ /* 0x000fea0003800000 */
[----:B01----:R-:W-:Y:S01]  /*5360*/  MOV R8, R5 ;  /* 0x0000000500087202 */ /* 0x003fe20000000f00 */
[----:B------:R-:W-:Y:S01]  /*5370*/  IMAD.MOV.U32 R9, RZ, RZ, R6 ;  /* 0x000000ffff097224 */ /* 0x000fe200078e0006 */
[----:B------:R-:W-:Y:S01]  /*5380*/  UMOV UR24, UR38 ;  /* 0x0000002600187c82 */ /* 0x000fe20008000000 */
[----:B------:R-:W-:Y:S01]  /*5390*/  ULDC UR25, c[0x0][0x288] ;  /* 0x0000a20000197ab9 */ /* 0x000fe20000000800 */
[----:B------:R-:W-:Y:S01]  /*53a0*/  ULDC UR26, c[0x0][0x9d8] ;  /* 0x00027600001a7ab9 */ /* 0x000fe20000000800 */
[----:B------:R-:W-:-:S05]  /*53b0*/  ULDC UR22, c[0x0][0x988] ;  /* 0x0002620000167ab9 */ /* 0x000fca0000000800 */
.L_x_4057:
[----:B------:R-:W-:-:S04]  /*53c0*/  UIADD3 UR38, UR24, 0x1, URZ ;  /* 0x0000000118267890 */ /* 0x000fc8000fffe03f */
[----:B------:R-:W-:-:S04]  /*53d0*/  UISETP.NE.AND UP0, UPT, UR38, 0x2, UPT ;  /* 0x000000022600788c */ /* 0x000fc8000bf05270 */
[----:B------:R-:W-:Y:S02]  /*53e0*/  USEL UR6, URZ, 0x1, UP0 ;  /* 0x000000013f067887 */ /* 0x000fe40008000000 */
[----:B------:R-:W-:Y:S02]  /*53f0*/  USEL UR38, UR38, URZ, UP0 ;  /* 0x0000003f26267287 */ /* 0x000fe40008000000 */
[----:B------:R-:W-:Y:S01]  /*5400*/  ULOP3.LUT UR37, UR37, UR6, URZ, 0x3c, !UPT ;  /* 0x0000000625257292 */ /* 0x000fe2000f8e3c3f */
[----:B0--3--:R-:W-:Y:S11]  /*5410*/  @!P0 BRA `(.L_x_4047) ;  /* 0x0000000000048947 */ /* 0x009ff60003800000 */
[----:B------:R-:W-:Y:S01]  /*5420*/  BPT.TRAP 0x1 ;  /* 0x000000040000795c */ /* 0x000fe20000300000 */
.L_x_4047:
[----:B------:R-:W-:Y:S01]  /*5430*/  ULEA UR23, UR38, UR42, 0x3 ;  /* 0x0000002a26177291 */ /* 0x000fe2000f8e183f */
[----:B------:R-:W-:-:S05]  /*5440*/  IMAD.U32 R7, RZ, RZ, UR37 ;  /* 0x00000025ff077e24 */ /* 0x000fca000f8e00ff */
[----:B------:R-:W-:-:S04]  /*5450*/  SHF.L.U32 R7, R7, 0x1f, RZ ;  /* 0x0000001f07077819 */ /* 0x000fc800000006ff */
[----:B------:R0:W1:Y:S01]  /*5460*/  SYNCS.PHASECHK.TRANS64.TRYWAIT P1, [UR23+0x28c30], R7 ;  /* 0x028c3007ff0075a7 */ /* 0x0000620008020157 */
[----:B------:R-:W-:Y:S05]  /*5470*/  @!P0 BRA `(.L_x_4048) ;  /* 0x0000000000048947 */ /* 0x000fea0003800000 */
[----:B------:R-:W-:Y:S01]  /*5480*/  BPT.TRAP 0x1 ;  /* 0x000000040000795c */ /* 0x000fe20000300000 */
.L_x_4048:
[----:B-1----:R-:W-:Y:S05]  /*5490*/  @P1 BRA `(.L_x_4049) ;  /* 0x0000000000081947 */ /* 0x002fea0003800000 */
[----:B------:R-:W1:Y:S02]  /*54a0*/  SYNCS.PHASECHK.TRANS64.TRYWAIT P1, [UR23+0x28c30], R7 ;  /* 0x028c3007ff0075a7 */ /* 0x000e640008020157 */
[----:B-1----:R-:W-:Y:S05]  /*54b0*/  @!P1 BRA `(.L_x_4050) ;  /* 0x000000b400509947 */ /* 0x002fea0003800000 */
.L_x_4049:
[----:B------:R-:W-:Y:S01]  /*54c0*/  R2UR UR18, R0 ;  /* 0x00000000001272ca */ /* 0x000fe200000e0000 */
[----:B--2---:R-:W-:Y:S01]  /*54d0*/  WARPGROUP.ARRIVE ;  /* 0x00000000000079c5 */ /* 0x004fe20000000000 */
        /* <DEDUP_REMOVED lines=21> */
.L_x_4051:
[----:B------:R-:W-:Y:S01]  /*5630*/  UISETP.NE.AND UP0, UPT, UR49, URZ, UPT ;  /* 0x0000003f3100728c */ /* 0x000fe2000bf05270 */
[----:B------:R-:W-:Y:S02]  /*5640*/  VIADD R10, R185, UR44 ;  /* 0x0000002cb90a7c36 */ /* 0x000fe40008000000 */
[----:B-1----:R-:W-:Y:S01]  /*5650*/  FMUL.FTZ R6, R162, UR26 ;  /* 0x0000001aa2067c20 */ /* 0x002fe20008410000 */
[----:B------:R-:W1:Y:S01]  /*5660*/  LDC R15, c[0x0][0x2f0] ;  /* 0x0000bc00ff0f7b82 */ /* 0x000e620000000800 */
[----:B------:R-:W-:Y:S01]  /*5670*/  FMUL.FTZ R154, R154, UR26 ;  /* 0x0000001a9a9a7c20 */ /* 0x000fe20008410000 */
[----:B------:R-:W-:Y:S01]  /*5680*/  IMAD.MOV.U32 R162, RZ, RZ, R10 ;  /* 0x000000ffffa27224 */ /* 0x000fe200078e000a */
[----:B------:R-:W-:Y:S01]  /*5690*/  PLOP3.LUT P1, PT, PT, PT, UP0, 0x80, 0x0 ;  /* 0x000000000000781c */ /* 0x000fe20003f2f008 */
[----:B------:R-:W-:Y:S01]  /*56a0*/  FMUL.FTZ R155, R155, UR26 ;  /* 0x0000001a9b9b7c20 */ /* 0x000fe20008410000 */
[----:B------:R-:W-:Y:S01]  /*56b0*/  PLOP3.LUT P2, PT, PT, PT, UP0, 0x80, 0x0 ;  /* 0x000000000000781c */ /* 0x000fe20003f4f008 */
[----:B------:R-:W-:Y:S01]  /*56c0*/  FMUL.FTZ R158, R158, UR26 ;  /* 0x0000001a9e9e7c20 */ /* 0x000fe20008410000 */
[----:B------:R-:W2:Y:S01]  /*56d0*/  MUFU.TANH R154, R154 ;  /* 0x0000009a009a7308 */ /* 0x000ea20000002400 */
[----:B------:R-:W-:Y:S01]  /*56e0*/  @UP0 ULDC UR6, c[0x0][0x44c] ;  /* 0x0001130000060ab9 */ /* 0x000fe20000000800 */
[----:B------:R-:W-:Y:S01]  /*56f0*/  FMUL.FTZ R159, R159, UR26 ;  /* 0x0000001a9f9f7c20 */ /* 0x000fe20008410000 */
[----:B------:R-:W-:Y:S01]  /*5700*/  FMUL.FTZ R163, R163, UR26 ;  /* 0x0000001aa3a37c20 */ /* 0x000fe20008410000 */
[----:B------:R-:W-:Y:S01]  /*5710*/  FMUL.FTZ R191, R153, UR26 ;  /* 0x0000001a99bf7c20 */ /* 0x000fe20008410000 */
[----:B------:R-:W-:Y:S01]  /*5720*/  FMUL.FTZ R5, R152, UR26 ;  /* 0x0000001a98057c20 */ /* 0x000fe20008410000 */
[----:B------:R-:W-:Y:S01]  /*5730*/  FMUL.FTZ R167, R167, UR26 ;  /* 0x0000001aa7a77c20 */ /* 0x000fe20008410000 */
[----:B------:R-:W-:Y:S01]  /*5740*/  FMUL.FTZ R170, R170, UR26 ;  /* 0x0000001aaaaa7c20 */ /* 0x000fe20008410000 */
[----:B------:R-:W3:Y:S01]  /*5750*/  MUFU.TANH R155, R155 ;  /* 0x0000009b009b7308 */ /* 0x000ee20000002400 */
[----:B------:R-:W-:Y:S01]  /*5760*/  @P1 IMAD.HI.U32 R11, R10, UR6, RZ ;  /* 0x000000060a0b1c27 */ /* 0x000fe2000f8e00ff */
[----:B------:R-:W-:-:S03]  /*5770*/  @UP0 ULDC UR6, c[0x0][0x450] ;  /* 0x0001140000060ab9 */ /* 0x000fc60000000800 */
[----:B------:R-:W-:Y:S01]  /*5780*/  FMUL.FTZ R171, R171, UR26 ;  /* 0x0000001aabab7c20 */ /* 0x000fe20008410000 */
[----:B------:R-:W-:Y:S01]  /*5790*/  FMUL.FTZ R174, R174, UR26 ;  /* 0x0000001aaeae7c20 */ /* 0x000fe20008410000 */
[----:B------:R-:W-:Y:S01]  /*57a0*/  FMUL.FTZ R175, R175, UR26 ;  /* 0x0000001aafaf7c20 */ /* 0x000fe20008410000 */
[----:B------:R-:W-:Y:S01]  /*57b0*/  @P2 SHF.R.U32.HI R162, RZ, UR6, R11 ;  /* 0x00000006ffa22c19 */ /* 0x000fe2000801160b */
[----:B------:R-:W-:Y:S01]  /*57c0*/  UMOV UR6, 0xffffffc0 ;  /* 0xffffffc000067882 */ /* 0x000fe20000000000 */
[----:B------:R-:W-:Y:S01]  /*57d0*/  FMUL.FTZ R11, R166, UR26 ;  /* 0x0000001aa60b7c20 */ /* 0x000fe20008410000 */
[----:B------:R-:W-:Y:S01]  /*57e0*/  UIMAD UR6, UR21, UR6, 0x1 ;  /* 0x00000001150674a4 */ /* 0x000fe2000f8e0206 */
[----:B------:R-:W4:Y:S01]  /*57f0*/  MUFU.TANH R158, R158 ;  /* 0x0000009e009e7308 */ /* 0x000f220000002400 */
[----:B------:R-:W5:Y:S01]  /*5800*/  SHFL.IDX PT, R13, R162, 0x1, 0x1c1f ;  /* 0x003c1f00a20d7f89 */ /* 0x000f6200000e0000 */
[----:B------:R-:W-:Y:S01]  /*5810*/  FMUL.FTZ R178, R178, UR26 ;  /* 0x0000001ab2b27c20 */ /* 0x000fe20008410000 */
[----:B------:R-:W-:Y:S01]  /*5820*/  FMUL.FTZ R179, R179, UR26 ;  /* 0x0000001ab3b37c20 */ /* 0x000fe20008410000 */
[----:B------:R-:W-:Y:S01]  /*5830*/  FMUL.FTZ R182, R182, UR26 ;  /* 0x0000001ab6b67c20 */ /* 0x000fe20008410000 */
[----:B------:R-:W-:Y:S01]  /*5840*/  IADD3 R166, -R2, UR6, RZ ;  /* 0x0000000602a67c10 */ /* 0x000fe2000fffe1ff */
[----:B------:R-:W-:Y:S01]  /*5850*/  FMUL.FTZ R183, R183, UR26 ;  /* 0x0000001ab7b77c20 */ /* 0x000fe20008410000 */
[----:B------:R-:W-:Y:S01]  /*5860*/  FMUL.FTZ R157, R157, UR26 ;  /* 0x0000001a9d9d7c20 */ /* 0x000fe20008410000 */
[----:B------:R-:W0:Y:S01]  /*5870*/  MUFU.TANH R12, R159 ;  /* 0x0000009f000c7308 */ /* 0x000e220000002400 */
[----:B------:R-:W-:Y:S01]  /*5880*/  FMUL.FTZ R160, R160, UR26 ;  /* 0x0000001aa0a07c20 */ /* 0x000fe20008410000 */
[----:B-1----:R-:W-:-:S02]  /*5890*/  IMAD R166, R15, UR48, R166 ;  /* 0x000000300fa67c24 */ /* 0x002fc4000f8e02a6 */
        /* <DEDUP_REMOVED lines=12> */
[----:B------:R-:W-:Y:S01]  /*5960*/  UMOV UR10, UR22 ;  /* 0x00000016000a7c82 */ /* 0x000fe20008000000 */
[----:B------:R2:W1:Y:S01]  /*5970*/  MUFU.TANH R153, R163 ;  /* 0x000000a300997308 */ /* 0x0004620000002400 */
[----:B-----5:R-:W-:Y:S01]  /*5980*/  IADD3 R10, R13, -UR25, R166 ;  /* 0x800000190d0a7c10 */ /* 0x020fe2000fffe0a6 */
[----:B------:R-:W-:-:S03]  /*5990*/  UIADD3 UR6, UR23, 0x28c40, URZ ;  /* 0x00028c4017067890 */ /* 0x000fc6000fffe03f */
[C---:B------:R-:W-:Y:S01]  /*59a0*/  ISETP.GT.AND P1, PT, R10.reuse, RZ, PT ;  /* 0x000000ff0a00720c */ /* 0x040fe20003f24270 */
[----:B------:R-:W-:Y:S01]  /*59b0*/  UPRMT UR6, UR40, 0x654, UR6 ;  /* 0x0000065428067896 */ /* 0x000fe20008000006 */
[----:B------:R-:W-:Y:S01]  /*59c0*/  ISETP.GT.AND P2, PT, R10, 0x1, PT ;  /* 0x000000010a00780c */ /* 0x000fe20003f44270 */
[----:B------:R-:W5:Y:S01]  /*59d0*/  MUFU.TANH R152, R11 ;  /* 0x0000000b00987308 */ /* 0x000f620000002400 */
[----:B--2---:R-:W-:Y:S02]  /*59e0*/  FSEL R163, R154, -INF , P1 ;  /* 0xff8000009aa37808 */ /* 0x004fe40000800000 */
[C---:B------:R-:W-:Y:S02]  /*59f0*/  ISETP.GT.AND P1, PT, R10.reuse, 0x8, PT ;  /* 0x000000080a00780c */ /* 0x040fe40003f24270 */
[----:B---3--:R-:W-:Y:S02]  /*5a00*/  FSEL R159, R155, -INF , P2 ;  /* 0xff8000009b9f7808 */ /* 0x008fe40001000000 */
[----:B------:R-:W-:Y:S01]  /*5a10*/  FMNMX.FTZ R6, R163, R8, !PT ;  /* 0x00000008a3067209 */ /* 0x000fe20007810000 */
[----:B------:R2:W3:Y:S01]  /*5a20*/  MUFU.TANH R21, R167 ;  /* 0x000000a700157308 */ /* 0x0004e20000002400 */
[----:B------:R-:W-:Y:S01]  /*5a30*/  ISETP.GT.AND P2, PT, R10, 0x9, PT ;  /* 0x000000090a00780c */ /* 0x000fe20003f44270 */
[----:B------:R-:W-:Y:S01]  /*5a40*/  SYNCS.ARRIVE.TRANS64.RED.A1T0 RZ, [UR6], RZ ;  /* 0x000000ffffff79a7 */ /* 0x000fe20008100406 */
[----:B----4-:R-:W-:-:S02]  /*5a50*/  FSEL R155, R158, -INF , P1 ;  /* 0xff8000009e9b7808 */ /* 0x010fc40000800000 */
[----:B------:R-:W-:Y:S02]  /*5a60*/  FMNMX.FTZ R6, R159, R6, !PT ;  /* 0x000000069f067209 */ /* 0x000fe40007810000 */
[----:B------:R-:W-:Y:S01]  /*5a70*/  ISETP.GT.AND P1, PT, R10, 0x10, PT ;  /* 0x000000100a00780c */ /* 0x000fe20003f24270 */
[----:B------:R-:W4:Y:S01]  /*5a80*/  MUFU.TANH R20, R170 ;  /* 0x000000aa00147308 */ /* 0x000f220000002400 */
[----:B0-----:R-:W-:Y:S01]  /*5a90*/  FSEL R158, R12, -INF , P2 ;  /* 0xff8000000c9e7808 */ /* 0x001fe20001000000 */
[----:B--2---:R-:W-:Y:S01]  /*5aa0*/  FMUL.FTZ R167, R156, UR26 ;  /* 0x0000001a9ca77c20 */ /* 0x004fe20008410000 */
[----:B------:R-:W-:Y:S02]  /*5ab0*/  FMNMX.FTZ R11, R155, R6, !PT ;  /* 0x000000069b0b7209 */ /* 0x000fe40007810000 */
[----:B------:R-:W-:Y:S02]  /*5ac0*/  ISETP.GT.AND P2, PT, R10, 0x11, PT ;  /* 0x000000110a00780c */ /* 0x000fe40003f44270 */
[----:B-1----:R-:W-:Y:S01]  /*5ad0*/  FSEL R154, R14, -INF , P1 ;  /* 0xff8000000e9a7808 */ /* 0x002fe20000800000 */
[----:B------:R-:W0:Y:S01]  /*5ae0*/  MUFU.TANH R15, R171 ;  /* 0x000000ab000f7308 */ /* 0x000e220000002400 */
[----:B------:R-:W-:-:S02]  /*5af0*/  FMNMX.FTZ R11, R158, R11, !PT ;  /* 0x0000000b9e0b7209 */ /* 0x000fc40007810000 */
[----:B------:R-:W-:Y:S02]  /*5b00*/  ISETP.GT.AND P1, PT, R10, 0x18, PT ;  /* 0x000000180a00780c */ /* 0x000fe40003f24270 */
[----:B------:R-:W-:Y:S02]  /*5b10*/  FSEL R153, R153, -INF , P2 ;  /* 0xff80000099997808 */ /* 0x000fe40001000000 */
[----:B------:R-:W-:Y:S01]  /*5b20*/  FMNMX.FTZ R6, R154, R11, !PT ;  /* 0x0000000b9a067209 */ /* 0x000fe20007810000 */
[----:B------:R-:W1:Y:S01]  /*5b30*/  MUFU.TANH R174, R174 ;  /* 0x000000ae00ae7308 */ /* 0x000e620000002400 */
[----:B------:R-:W-:Y:S02]  /*5b40*/  ISETP.GT.AND P2, PT, R10, 0x19, PT ;  /* 0x000000190a00780c */ /* 0x000fe40003f44270 */
[----:B-----5:R-:W-:Y:S02]  /*5b50*/  FSEL R152, R152, -INF , P1 ;  /* 0xff80000098987808 */ /* 0x020fe40000800000 */
[----:B------:R-:W-:-:S02]  /*5b60*/  FMNMX.FTZ R11, R153, R6, !PT ;  /* 0x00000006990b7209 */ /* 0x000fc40007810000 */
[----:B------:R-:W-:Y:S01]  /*5b70*/  ISETP.GT.AND P1, PT, R10, 0x20, PT ;  /* 0x000000200a00780c */ /* 0x000fe20003f24270 */
[----:B------:R-:W2:Y:S01]  /*5b80*/  MUFU.TANH R175, R175 ;  /* 0x000000af00af7308 */ /* 0x000ea20000002400 */
[----:B---3--:R-:W-:Y:S02]  /*5b90*/  FSEL R21, R21, -INF , P2 ;  /* 0xff80000015157808 */ /* 0x008fe40001000000 */
[----:B------:R-:W-:Y:S02]  /*5ba0*/  FMNMX.FTZ R6, R152, R11, !PT ;  /* 0x0000000b98067209 */ /* 0x000fe40007810000 */
[----:B------:R-:W-:Y:S02]  /*5bb0*/  ISETP.GT.AND P2, PT, R10, 0x21, PT ;  /* 0x000000210a00780c */ /* 0x000fe40003f44270 */
[----:B----4-:R-:W-:Y:S01]  /*5bc0*/  FSEL R20, R20, -INF , P1 ;  /* 0xff80000014147808 */ /* 0x010fe20000800000 */
[----:B------:R-:W3:Y:S01]  /*5bd0*/  MUFU.TANH R13, R178 ;  /* 0x000000b2000d7308 */ /* 0x000ee20000002400 */
[----:B------:R-:W-:-:S02]  /*5be0*/  FMNMX.FTZ R11, R21, R6, !PT ;  /* 0x00000006150b7209 */ /* 0x000fc40007810000 */
[----:B------:R-:W-:Y:S02]  /*5bf0*/  ISETP.GT.AND P1, PT, R10, 0x28, PT ;  /* 0x000000280a00780c */ /* 0x000fe40003f24270 */
[----:B0-----:R-:W-:Y:S02]  /*5c00*/  FSEL R15, R15, -INF , P2 ;  /* 0xff8000000f0f7808 */ /* 0x001fe40001000000 */
[----:B------:R-:W-:Y:S01]  /*5c10*/  FMNMX.FTZ R6, R20, R11, !PT ;  /* 0x0000000b14067209 */ /* 0x000fe20007810000 */
[----:B------:R-:W0:Y:S01]  /*5c20*/  MUFU.TANH R179, R179 ;  /* 0x000000b300b37308 */ /* 0x000e220000002400 */
[----:B------:R-:W-:Y:S02]  /*5c30*/  ISETP.GT.AND P2, PT, R10, 0x29, PT ;  /* 0x000000290a00780c */ /* 0x000fe40003f44270 */
[----:B-1----:R-:W-:Y:S02]  /*5c40*/  FSEL R14, R174, -INF , P1 ;  /* 0xff800000ae0e7808 */ /* 0x002fe40000800000 */
[----:B------:R-:W-:-:S02]  /*5c50*/  FMNMX.FTZ R11, R15, R6, !PT ;  /* 0x000000060f0b7209 */ /* 0x000fc40007810000 */
[----:B------:R-:W-:Y:S01]  /*5c60*/  ISETP.GT.AND P1, PT, R10, 0x30, PT ;  /* 0x000000300a00780c */ /* 0x000fe20003f24270 */
[----:B------:R-:W1:Y:S01]  /*5c70*/  MUFU.TANH R182, R182 ;  /* 0x000000b600b67308 */ /* 0x000e620000002400 */
[----:B--2---:R-:W-:Y:S02]  /*5c80*/  FSEL R6, R175, -INF , P2 ;  /* 0xff800000af067808 */ /* 0x004fe40001000000 */
[----:B------:R-:W-:Y:S02]  /*5c90*/  FMNMX.FTZ R11, R14, R11, !PT ;  /* 0x0000000b0e0b7209 */ /* 0x000fe40007810000 */
[----:B------:R-:W-:Y:S02]  /*5ca0*/  ISETP.GT.AND P2, PT, R10, 0x31, PT ;  /* 0x000000310a00780c */ /* 0x000fe40003f44270 */
[----:B---3--:R-:W-:Y:S01]  /*5cb0*/  FSEL R13, R13, -INF , P1 ;  /* 0xff8000000d0d7808 */ /* 0x008fe20000800000 */
[----:B------:R-:W2:Y:S01]  /*5cc0*/  MUFU.TANH R183, R183 ;  /* 0x000000b700b77308 */ /* 0x000ea20000002400 */
[----:B------:R-:W-:-:S02]  /*5cd0*/  FMNMX.FTZ R12, R6, R11, !PT ;  /* 0x0000000b060c7209 */ /* 0x000fc40007810000 */
[----:B------:R-:W-:Y:S02]  /*5ce0*/  ISETP.GT.AND P1, PT, R10, 0x38, PT ;  /* 0x000000380a00780c */ /* 0x000fe40003f24270 */
[----:B0-----:R-:W-:Y:S02]  /*5cf0*/  FSEL R11, R179, -INF , P2 ;  /* 0xff800000b30b7808 */ /* 0x001fe40001000000 */
[----:B------:R-:W-:Y:S01]  /*5d00*/  FMNMX.FTZ R156, R13, R12, !PT ;  /* 0x0000000c0d9c7209 */ /* 0x000fe20007810000 */
[----:B------:R-:W0:Y:S01]  /*5d10*/  MUFU.TANH R5, R5 ;  /* 0x0000000500057308 */ /* 0x000e220000002400 */
[----:B-1----:R-:W-:Y:S02]  /*5d20*/  FSEL R12, R182, -INF , P1 ;  /* 0xff800000b60c7808 */ /* 0x002fe40000800000 */
[----:B------:R-:W-:Y:S02]  /*5d30*/  FMNMX.FTZ R171, R11, R156, !PT ;  /* 0x0000009c0bab7209 */ /* 0x000fe40007810000 */
[----:B------:R-:W-:-:S02]  /*5d40*/  ISETP.GT.AND P2, PT, R10, 0x39, PT ;  /* 0x000000390a00780c */ /* 0x000fc40003f44270 */
[----:B------:R-:W-:Y:S01]  /*5d50*/  FMNMX.FTZ R171, R12, R171, !PT ;  /* 0x000000ab0cab7209 */ /* 0x000fe20007810000 */
[----:B------:R-:W1:Y:S01]  /*5d60*/  MUFU.TANH R191, R191 ;  /* 0x000000bf00bf7308 */ /* 0x000e620000002400 */
[----:B--2---:R-:W-:-:S04]  /*5d70*/  FSEL R10, R183, -INF , P2 ;  /* 0xff800000b70a7808 */ /* 0x004fc80001000000 */
[----:B------:R-:W-:Y:S02]  /*5d80*/  FMNMX.FTZ R156, R10, R171, !PT ;  /* 0x000000ab0a9c7209 */ /* 0x000fe40007810000 */
[----:B------:R-:W2:Y:S01]  /*5d90*/  SHFL.IDX PT, R171, R162, RZ, 0x1c1f ;  /* 0x001c1fffa2ab7589 */ /* 0x000ea200000e0000 */
[----:B------:R-:W3:Y:S03]  /*5da0*/  MUFU.TANH R167, R167 ;  /* 0x000000a700a77308 */ /* 0x000ee60000002400 */
[----:B------:R-:W4:Y:S05]  /*5db0*/  SHFL.BFLY PT, R175, R156, 0x2, 0x1f ;  /* 0x0c401f009caf7f89 */ /* 0x000f2a00000e0000 */
[----:B------:R2:W5:Y:S08]  /*5dc0*/  MUFU.TANH R174, R157 ;  /* 0x0000009d00ae7308 */ /* 0x0005700000002400 */
[----:B------:R3:W5:Y:S01]  /*5dd0*/  MUFU.TANH R178, R160 ;  /* 0x000000a000b27308 */ /* 0x0007620000002400 */
[----:B--2---:R-:W-:-:S07]  /*5de0*/  IADD3 R157, R171, -UR25, R166 ;  /* 0x80000019ab9d7c10 */ /* 0x004fce000fffe0a6 */
[----:B------:R-:W2:Y:S01]  /*5df0*/  MUFU.TANH R161, R161 ;  /* 0x000000a100a17308 */ /* 0x000ea20000002400 */
[C---:B------:R-:W-:Y:S02]  /*5e00*/  ISETP.GT.AND P1, PT, R157.reuse, RZ, PT ;  /* 0x000000ff9d00720c */ /* 0x040fe40003f24270 */
[----:B----4-:R-:W-:Y:S02]  /*5e10*/  FMNMX.FTZ R175, R156, R175, !PT ;  /* 0x000000af9caf7209 */ /* 0x010fe40007810000 */
[----:B------:R-:W-:-:S03]  /*5e20*/  ISETP.GT.AND P2, PT, R157, 0x1, PT ;  /* 0x000000019d00780c */ /* 0x000fc60003f44270 */
[----:B------:R4:W2:Y:S01]  /*5e30*/  MUFU.TANH R179, R164 ;  /* 0x000000a400b37308 */ /* 0x0008a20000002400 */
[----:B0-----:R-:W-:Y:S01]  /*5e40*/  FSEL R156, R5, -INF , P1 ;  /* 0xff800000059c7808 */ /* 0x001fe20000800000 */
[----:B------:R-:W0:Y:S01]  /*5e50*/  SHFL.BFLY PT, R170, R175, 0x1, 0x1f ;  /* 0x0c201f00afaa7f89 */ /* 0x000e2200000e0000 */
[----:B------:R-:W-:Y:S02]  /*5e60*/  ISETP.GT.AND P1, PT, R157, 0x8, PT ;  /* 0x000000089d00780c */ /* 0x000fe40003f24270 */
[----:B-1----:R-:W-:Y:S02]  /*5e70*/  FSEL R191, R191, -INF , P2 ;  /* 0xff800000bfbf7808 */ /* 0x002fe40001000000 */
[----:B------:R-:W-:Y:S01]  /*5e80*/  FMNMX.FTZ R162, R156, R9, !PT ;  /* 0x000000099ca27209 */ /* 0x000fe20007810000 */
[----:B------:R-:W1:Y:S01]  /*5e90*/  MUFU.TANH R165, R165 ;  /* 0x000000a500a57308 */ /* 0x000e620000002400 */
[----:B------:R-:W-:Y:S02]  /*5ea0*/  ISETP.GT.AND P2, PT, R157, 0x9, PT ;  /* 0x000000099d00780c */ /* 0x000fe40003f44270 */
[----:B---3--:R-:W-:-:S02]  /*5eb0*/  FSEL R160, R167, -INF , P1 ;  /* 0xff800000a7a07808 */ /* 0x008fc40000800000 */
[----:B------:R-:W-:Y:S02]  /*5ec0*/  FMNMX.FTZ R5, R191, R162, !PT ;  /* 0x000000a2bf057209 */ /* 0x000fe40007810000 */
[C---:B------:R-:W-:Y:S01]  /*5ed0*/  ISETP.GT.AND P1, PT, R157.reuse, 0x10, PT ;  /* 0x000000109d00780c */ /* 0x040fe20003f24270 */
[----:B------:R-:W3:Y:S01]  /*5ee0*/  MUFU.TANH R182, R168 ;  /* 0x000000a800b67308 */ /* 0x000ee20000002400 */
[----:B-----5:R-:W-:Y:S02]  /*5ef0*/  FSEL R162, R174, -INF , P2 ;  /* 0xff800000aea27808 */ /* 0x020fe40001000000 */
[----:B------:R-:W-:Y:S02]  /*5f00*/  FMNMX.FTZ R5, R160, R5, !PT ;  /* 0x00000005a0057209 */ /* 0x000fe40007810000 */
[----:B------:R-:W-:Y:S02]  /*5f10*/  ISETP.GT.AND P2, PT, R157, 0x11, PT ;  /* 0x000000119d00780c */ /* 0x000fe40003f44270 */
[----:B----4-:R-:W-:Y:S01]  /*5f20*/  FSEL R164, R178, -INF , P1 ;  /* 0xff800000b2a47808 */ /* 0x010fe20000800000 */
[----:B------:R4:W5:Y:S01]  /*5f30*/  MUFU.TANH R171, R169 ;  /* 0x000000a900ab7308 */ /* 0x0009620000002400 */
[----:B------:R-:W-:-:S02]  /*5f40*/  FMNMX.FTZ R5, R162, R5, !PT ;  /* 0x00000005a2057209 */ /* 0x000fc40007810000 */
[----:B------:R-:W-:Y:S02]  /*5f50*/  ISETP.GT.AND P1, PT, R157, 0x18, PT ;  /* 0x000000189d00780c */ /* 0x000fe40003f24270 */
[----:B--2---:R-:W-:Y:S02]  /*5f60*/  FSEL R166, R161, -INF , P2 ;  /* 0xff800000a1a67808 */ /* 0x004fe40001000000 */
[----:B------:R-:W-:Y:S01]  /*5f70*/  FMNMX.FTZ R5, R164, R5, !PT ;  /* 0x00000005a4057209 */ /* 0x000fe20007810000 */
[----:B------:R-:W2:Y:S01]  /*5f80*/  MUFU.TANH R172, R172 ;  /* 0x000000ac00ac7308 */ /* 0x000ea20000002400 */
[----:B------:R-:W-:Y:S02]  /*5f90*/  ISETP.GT.AND P2, PT, R157, 0x19, PT ;  /* 0x000000199d00780c */ /* 0x000fe40003f44270 */
[----:B----4-:R-:W-:Y:S02]  /*5fa0*/  FSEL R169, R179, -INF , P1 ;  /* 0xff800000b3a97808 */ /* 0x010fe40000800000 */
[----:B------:R-:W-:-:S02]  /*5fb0*/  FMNMX.FTZ R168, R166, R5, !PT ;  /* 0x00000005a6a87209 */ /* 0x000fc40007810000 */
[----:B------:R-:W-:Y:S01]  /*5fc0*/  ISETP.GT.AND P1, PT, R157, 0x20, PT ;  /* 0x000000209d00780c */ /* 0x000fe20003f24270 */
[----:B------:R3:W4:Y:S01]  /*5fd0*/  MUFU.TANH R167, R173 ;  /* 0x000000ad00a77308 */ /* 0x0007220000002400 */
[----:B-1----:R-:W-:Y:S02]  /*5fe0*/  FSEL R174, R165, -INF , P2 ;  /* 0xff800000a5ae7808 */ /* 0x002fe40001000000 */
[----:B------:R-:W-:Y:S02]  /*5ff0*/  FMNMX.FTZ R161, R169, R168, !PT ;  /* 0x000000a8a9a17209 */ /* 0x000fe40007810000 */
[----:B0-----:R-:W-:Y:S02]  /*6000*/  FMNMX.FTZ R5, R175, R170, !PT ;  /* 0x000000aaaf057209 */ /* 0x001fe40007810000 */
[----:B------:R-:W-:Y:S01]  /*6010*/  ISETP.GT.AND P2, PT, R157, 0x21, PT ;  /* 0x000000219d00780c */ /* 0x000fe20003f44270 */
[----:B------:R0:W1:Y:S01]  /*6020*/  MUFU.TANH R178, R176 ;  /* 0x000000b000b27308 */ /* 0x0000620000002400 */
[----:B---3--:R-:W-:-:S02]  /*6030*/  FSEL R173, R182, -INF , P1 ;  /* 0xff800000b6ad7808 */ /* 0x008fc40000800000 */
        /* <DEDUP_REMOVED lines=8> */
[----:B------:R2:W5:Y:S01]  /*60c0*/  MUFU.TANH R165, R180 ;  /* 0x000000b400a57308 */ /* 0x0005620000002400 */
[----:B------:R-:W-:Y:S02]  /*60d0*/  ISETP.GT.AND P1, PT, R157, 0x30, PT ;  /* 0x000000309d00780c */ /* 0x000fe40003f24270 */
[----:B----4-:R-:W-:Y:S02]  /*60e0*/  FSEL R171, R167, -INF , P2 ;  /* 0xff800000a7ab7808 */ /* 0x010fe40001000000 */
[----:B0-----:R-:W-:Y:S02]  /*60f0*/  FMNMX.FTZ R176, R170, R161, !PT ;  /* 0x000000a1aab07209 */ /* 0x001fe40007810000 */
[----:B------:R-:W-:Y:S01]  /*6100*/  ISETP.GT.AND P2, PT, R157, 0x31, PT ;  /* 0x000000319d00780c */ /* 0x000fe20003f44270 */
[----:B------:R-:W0:Y:S01]  /*6110*/  MUFU.TANH R181, R181 ;  /* 0x000000b500b57308 */ /* 0x000e220000002400 */
[----:B-1----:R-:W-:Y:S01]  /*6120*/  FSEL R172, R178, -INF , P1 ;  /* 0xff800000b2ac7808 */ /* 0x002fe20000800000 */
[----:B--2---:R-:W-:Y:S01]  /*6130*/  FMUL.FTZ R180, R5, UR10 ;  /* 0x0000000a05b47c20 */ /* 0x004fe20008410000 */
[----:B------:R-:W-:-:S02]  /*6140*/  FMNMX.FTZ R161, R171, R176, !PT ;  /* 0x000000b0aba17209 */ /* 0x000fc40007810000 */
[----:B------:R-:W-:Y:S02]  /*6150*/  ISETP.GT.AND P3, PT, R157, 0x38, PT ;  /* 0x000000389d00780c */ /* 0x000fe40003f64270 */
[----:B---3--:R-:W-:Y:S02]  /*6160*/  FSEL R175, R177, -INF , P2 ;  /* 0xff800000b1af7808 */ /* 0x008fe40001000000 */
[----:B------:R-:W-:Y:S02]  /*6170*/  FMNMX.FTZ R178, R172, R161, !PT ;  /* 0x000000a1acb27209 */ /* 0x000fe40007810000 */
[----:B------:R-:W-:Y:S02]  /*6180*/  ISETP.GT.AND P1, PT, R157, 0x39, PT ;  /* 0x000000399d00780c */ /* 0x000fe40003f24270 */
[----:B-----5:R-:W-:Y:S02]  /*6190*/  FSEL R176, R165, -INF , P3 ;  /* 0xff800000a5b07808 */ /* 0x020fe40001800000 */
[----:B------:R-:W-:-:S02]  /*61a0*/  FMNMX.FTZ R157, R175, R178, !PT ;  /* 0x000000b2af9d7209 */ /* 0x000fc40007810000 */
[----:B0-----:R-:W-:Y:S02]  /*61b0*/  FSEL R177, R181, -INF , P1 ;  /* 0xff800000b5b17808 */ /* 0x001fe40000800000 */
[----:B------:R-:W-:Y:S02]  /*61c0*/  FMNMX.FTZ R178, R176, R157, !PT ;  /* 0x0000009db0b27209 */ /* 0x000fe40007810000 */
[----:B------:R-:W-:Y:S02]  /*61d0*/  FSETP.NEU.FTZ.AND P4, PT, R5, -INF , PT ;  /* 0xff8000000500780b */ /* 0x000fe40003f9d000 */
[----:B------:R-:W-:Y:S02]  /*61e0*/  FMNMX.FTZ R161, R177, R178, !PT ;  /* 0x000000b2b1a17209 */ /* 0x000fe40007810000 */
[----:B------:R-:W-:Y:S02]  /*61f0*/  FSEL R180, R180, RZ, P4 ;  /* 0x000000ffb4b47208 */ /* 0x000fe40002000000 */
[----:B------:R-:W-:Y:S01]  /*6200*/  IADD3 R181, -R18, RZ, RZ ;  /* 0x000000ff12b57210 */ /* 0x000fe20007ffe1ff */
[----:B------:R-:W0:Y:S02]  /*6210*/  SHFL.BFLY PT, R192, R161, 0x2, 0x1f ;  /* 0x0c401f00a1c07f89 */ /* 0x000e2400000e0000 */
[--C-:B------:R-:W-:Y:S01]  /*6220*/  FFMA.FTZ R182, R159, UR10, -R180.reuse ;  /* 0x0000000a9fb67c23 */ /* 0x100fe200080108b4 */
[--C-:B------:R-:W-:Y:S01]  /*6230*/  FFMA.FTZ R159, R152, UR10, -R180.reuse ;  /* 0x0000000a989f7c23 */ /* 0x100fe200080108b4 */
[--C-:B------:R-:W-:Y:S01]  /*6240*/  FFMA.FTZ R179, R163, UR10, -R180.reuse ;  /* 0x0000000aa3b37c23 */ /* 0x100fe200080108b4 */
[--C-:B------:R-:W-:Y:S01]  /*6250*/  FFMA.FTZ R163, R14, UR10, -R180.reuse ;  /* 0x0000000a0ea37c23 */ /* 0x100fe200080108b4 */
[--C-:B------:R-:W-:Y:S01]  /*6260*/  FFMA.FTZ R14, R6, UR10, -R180.reuse ;  /* 0x0000000a060e7c23 */ /* 0x100fe200080108b4 */
[--C-:B------:R-:W-:Y:S01]  /*6270*/  FFMA.FTZ R178, R153, UR10, -R180.reuse ;  /* 0x0000000a99b27c23 */ /* 0x100fe200080108b4 */
[----:B------:R-:W-:Y:S01]  /*6280*/  FSEL R153, R5, RZ, P4 ;  /* 0x000000ff05997208 */ /* 0x000fe20002000000 */
[--C-:B------:R-:W-:Y:S01]  /*6290*/  FFMA.FTZ R165, R13, UR10, -R180.reuse ;  /* 0x0000000a0da57c23 */ /* 0x100fe200080108b4 */
[--C-:B------:R-:W-:Y:S01]  /*62a0*/  FFMA.FTZ R194, R11, UR10, -R180.reuse ;  /* 0x0000000a0bc27c23 */ /* 0x100fe200080108b4 */
[----:B------:R-:W-:Y:S01]  /*62b0*/  MUFU.EX2 R179, R179 ;  /* 0x000000b300b37308 */ /* 0x000fe20000000800 */
[----:B------:R-:W-:Y:S01]  /*62c0*/  FFMA.FTZ R157, R154, UR10, -R180 ;  /* 0x0000000a9a9d7c23 */ /* 0x000fe200080108b4 */
[----:B------:R-:W-:Y:S01]  /*62d0*/  FADD.FTZ R153, -R153, R8 ;  /* 0x0000000899997221 */ /* 0x000fe20000010100 */
[--C-:B------:R-:W-:Y:S01]  /*62e0*/  FFMA.FTZ R155, R155, UR10, -R180.reuse ;  /* 0x0000000a9b9b7c23 */ /* 0x100fe200080108b4 */
[--C-:B------:R-:W-:Y:S01]  /*62f0*/  FFMA.FTZ R158, R158, UR10, -R180.reuse ;  /* 0x0000000a9e9e7c23 */ /* 0x100fe200080108b4 */
[--C-:B------:R-:W-:Y:S01]  /*6300*/  FFMA.FTZ R167, R12, UR10, -R180.reuse ;  /* 0x0000000a0ca77c23 */ /* 0x100fe200080108b4 */
[----:B------:R-:W-:Y:S01]  /*6310*/  FMUL.FTZ R153, R153, UR10 ;  /* 0x0000000a99997c20 */ /* 0x000fe20008410000 */
[--C-:B------:R-:W-:Y:S01]  /*6320*/  FFMA.FTZ R10, R10, UR10, -R180.reuse ;  /* 0x0000000a0a0a7c23 */ /* 0x100fe200080108b4 */
[----:B------:R-:W-:Y:S01]  /*6330*/  MUFU.EX2 R182, R182 ;  /* 0x000000b600b67308 */ /* 0x000fe20000000800 */
[----:B0-----:R-:W-:Y:S01]  /*6340*/  FMNMX.FTZ R152, R161, R192, !PT ;  /* 0x000000c0a1987209 */ /* 0x001fe20007810000 */
[--C-:B------:R-:W-:Y:S01]  /*6350*/  FFMA.FTZ R192, R21, UR10, -R180.reuse ;  /* 0x0000000a15c07c23 */ /* 0x100fe200080108b4 */
[--C-:B------:R-:W-:Y:S01]  /*6360*/  FFMA.FTZ R161, R20, UR10, -R180.reuse ;  /* 0x0000000a14a17c23 */ /* 0x100fe200080108b4 */
[----:B------:R-:W-:-:S04]  /*6370*/  FFMA.FTZ R20, R15, UR10, -R180 ;  /* 0x0000000a0f147c23 */ /* 0x000fc800080108b4 */
[----:B------:R-:W-:Y:S01]  /*6380*/  MUFU.EX2 R155, R155 ;  /* 0x0000009b009b7308 */ /* 0x000fe20000000800 */
[----:B------:R-:W0:Y:S07]  /*6390*/  SHFL.BFLY PT, R21, R152, 0x1, 0x1f ;  /* 0x0c201f0098157f89 */ /* 0x000e2e00000e0000 */
[----:B------:R-:W-:Y:S08]  /*63a0*/  MUFU.EX2 R158, R158 ;  /* 0x0000009e009e7308 */ /* 0x000ff00000000800 */
[----:B------:R-:W-:Y:S08]  /*63b0*/  MUFU.EX2 R157, R157 ;  /* 0x0000009d009d7308 */ /* 0x000ff00000000800 */
[----:B------:R-:W-:Y:S01]  /*63c0*/  MUFU.EX2 R178, R178 ;  /* 0x000000b200b27308 */ /* 0x000fe20000000800 */
[----:B0-----:R-:W-:-:S04]  /*63d0*/  FMNMX.FTZ R6, R152, R21, !PT ;  /* 0x0000001598067209 */ /* 0x001fc80007810000 */
[C---:B------:R-:W-:Y:S01]  /*63e0*/  FSETP.NEU.FTZ.AND P1, PT, R6.reuse, -INF , PT ;  /* 0xff8000000600780b */ /* 0x040fe20003f3d000 */
[C---:B------:R-:W-:Y:S02]  /*63f0*/  FMUL.FTZ R13, R6.reuse, UR10 ;  /* 0x0000000a060d7c20 */ /* 0x040fe40008410000 */
[----:B------:R-:W-:Y:S01]  /*6400*/  MUFU.EX2 R159, R159 ;  /* 0x0000009f009f7308 */ /* 0x000fe20000000800 */
[----:B------:R-:W-:Y:S02]  /*6410*/  FSEL R8, R6, RZ, P1 ;  /* 0x000000ff06087208 */ /* 0x000fe40000800000 */
[----:B------:R-:W-:Y:S02]  /*6420*/  FSEL R11, R13, RZ, P1 ;  /* 0x000000ff0d0b7208 */ /* 0x000fe40000800000 */
[----:B------:R-:W-:Y:S01]  /*6430*/  ISETP.NE.AND P1, PT, R2, R181, PT ;  /* 0x000000b50200720c */ /* 0x000fe20003f25270 */
[----:B------:R-:W-:Y:S01]  /*6440*/  FADD.FTZ R9, -R8, R9 ;  /* 0x0000000908097221 */ /* 0x000fe20000010100 */
[----:B------:R-:W-:-:S02]  /*6450*/  IMAD.U32 R181, RZ, RZ, UR24 ;  /* 0x00000018ffb57e24 */ /* 0x000fc4000f8e00ff */
[--C-:B------:R-:W-:Y:S01]  /*6460*/  FFMA.FTZ R152, R156, UR10, -R11.reuse ;  /* 0x0000000a9c987c23 */ /* 0x100fe2000801080b */
[--C-:B------:R-:W-:Y:S01]  /*6470*/  FFMA.FTZ R13, R191, UR10, -R11.reuse ;  /* 0x0000000abf0d7c23 */ /* 0x100fe2000801080b */
[----:B------:R-:W-:Y:S01]  /*6480*/  FMUL.FTZ R9, R9, UR10 ;  /* 0x0000000a09097c20 */ /* 0x000fe20008410000 */
        /* <DEDUP_REMOVED lines=13> */
[----:B------:R-:W-:-:S03]  /*6560*/  FFMA.FTZ R177, R177, UR10, -R11 ;  /* 0x0000000ab1b17c23 */ /* 0x000fc6000801080b */
[----:B------:R-:W1:Y:S01]  /*6570*/  MUFU.EX2 R9, R9 ;  /* 0x0000000900097308 */ /* 0x000e620000000800 */
[----:B0-----:R-:W-:Y:S01]  /*6580*/  FFMA.FTZ R153, R8, R4, R179 ;  /* 0x0000000408997223 */ /* 0x001fe200000100b3 */
[----:B------:R-:W-:Y:S02]  /*6590*/  @!P1 IMAD R4, R181, 0x40, R16 ;  /* 0x00000040b5049824 */ /* 0x000fe400078e0210 */
[-C--:B------:R-:W-:Y:S01]  /*65a0*/  FMUL.FTZ R26, R26, R8.reuse ;  /* 0x000000081a1a7220 */ /* 0x080fe20000410000 */
[-C--:B------:R-:W-:Y:S01]  /*65b0*/  FMUL.FTZ R27, R27, R8.reuse ;  /* 0x000000081b1b7220 */ /* 0x080fe20000410000 */
[----:B------:R-:W-:Y:S01]  /*65c0*/  FADD.FTZ R166, R182, R153 ;  /* 0x00000099b6a67221 */ /* 0x000fe20000010000 */
[-C--:B------:R-:W-:Y:S01]  /*65d0*/  FMUL.FTZ R30, R30, R8.reuse ;  /* 0x000000081e1e7220 */ /* 0x080fe20000410000 */
[----:B------:R-:W-:Y:S01]  /*65e0*/  @!P1 LEA R4, R4, UR42, 0x2 ;  /* 0x0000002a04049c11 */ /* 0x000fe2000f8e10ff */
[----:B------:R-:W0:Y:S01]  /*65f0*/  MUFU.EX2 R13, R13 ;  /* 0x0000000d000d7308 */ /* 0x000e220000000800 */
[----:B------:R-:W-:Y:S01]  /*6600*/  FADD.FTZ R153, R155, R166 ;  /* 0x000000a69b997221 */ /* 0x000fe20000010000 */
[C---:B------:R-:W-:Y:S01]  /*6610*/  F2FP.BF16.F32.PACK_AB R155, R158.reuse, R155 ;  /* 0x0000009b9e9b723e */ /* 0x040fe200000010ff */
[-C--:B------:R-:W-:Y:S01]  /*6620*/  FMUL.FTZ R31, R31, R8.reuse ;  /* 0x000000081f1f7220 */ /* 0x080fe20000410000 */
[----:B------:R-:W-:Y:S01]  /*6630*/  @!P1 STS [R4+0x28820], R8 ;  /* 0x0288200804009388 */ /* 0x000fe20000000800 */
[----:B------:R-:W-:Y:S01]  /*6640*/  FADD.FTZ R166, R158, R153 ;  /* 0x000000999ea67221 */ /* 0x000fe20000010000 */
[-C--:B------:R-:W-:Y:S01]  /*6650*/  FMUL.FTZ R34, R34, R8.reuse ;  /* 0x0000000822227220 */ /* 0x080fe20000410000 */
[----:B------:R-:W-:Y:S01]  /*6660*/  FMUL.FTZ R35, R35, R8 ;  /* 0x0000000823237220 */ /* 0x000fe20000410000 */
[----:B------:R-:W2:Y:S01]  /*6670*/  MUFU.EX2 R154, R154 ;  /* 0x0000009a009a7308 */ /* 0x000ea20000000800 */
[----:B-1----:R-:W-:Y:S01]  /*6680*/  FFMA.FTZ R164, R9, R3, R152 ;  /* 0x0000000309a47223 */ /* 0x002fe20000010098 */
[----:B------:R-:W-:Y:S01]  /*6690*/  FFMA.FTZ R3, R171, UR10, -R11 ;  /* 0x0000000aab037c23 */ /* 0x000fe2000801080b */
[----:B------:R-:W-:Y:S01]  /*66a0*/  FADD.FTZ R153, R157, R166 ;  /* 0x000000a69d997221 */ /* 0x000fe20000010000 */
[----:B------:R1:W-:Y:S01]  /*66b0*/  @!P1 STS [R4+0x28800], R9 ;  /* 0x0288000904009388 */ /* 0x0003e20000000800 */
[----:B------:R-:W-:Y:S01]  /*66c0*/  F2FP.BF16.F32.PACK_AB R157, R178, R157 ;  /* 0x0000009db29d723e */ /* 0x000fe200000010ff */
[----:B------:R-:W-:Y:S01]  /*66d0*/  FMUL.FTZ R24, R24, R9 ;  /* 0x0000000918187220 */ /* 0x000fe20000410000 */
[----:B------:R-:W-:Y:S01]  /*66e0*/  FADD.FTZ R166, R178, R153 ;  /* 0x00000099b2a67221 */ /* 0x000fe20000010000 */
[----:B------:R-:W3:Y:S01]  /*66f0*/  MUFU.EX2 R15, R15 ;  /* 0x0000000f000f7308 */ /* 0x000ee20000000800 */
[----:B0-----:R-:W-:Y:S01]  /*6700*/  FADD.FTZ R171, R13, R164 ;  /* 0x000000a40dab7221 */ /* 0x001fe20000010000 */
[----:B------:R-:W-:Y:S01]  /*6710*/  FFMA.FTZ R164, R172, UR10, -R11 ;  /* 0x0000000aaca47c23 */ /* 0x000fe2000801080b */
[----:B------:R-:W-:Y:S01]  /*6720*/  F2FP.BF16.F32.PACK_AB R153, R182, R179 ;  /* 0x000000b3b699723e */ /* 0x000fe200000010ff */
[-C--:B------:R-:W-:Y:S01]  /*6730*/  FMUL.FTZ R25, R25, R9.reuse ;  /* 0x0000000919197220 */ /* 0x080fe20000410000 */
[----:B------:R-:W-:Y:S01]  /*6740*/  F2FP.BF16.F32.PACK_AB R152, R13, R152 ;  /* 0x000000980d98723e */ /* 0x000fe200000010ff */
[-C--:B------:R-:W-:Y:S01]  /*6750*/  FMUL.FTZ R28, R28, R9.reuse ;  /* 0x000000091c1c7220 */ /* 0x080fe20000410000 */
[-C--:B------:R-:W-:Y:S01]  /*6760*/  FMUL.FTZ R29, R29, R9.reuse ;  /* 0x000000091d1d7220 */ /* 0x080fe20000410000 */
        /* <DEDUP_REMOVED lines=9> */
[C---:B---3--:R-:W-:Y:S01]  /*6800*/  FADD.FTZ R171, R15.reuse, R168 ;  /* 0x000000a80fab7221 */ /* 0x048fe20000010000 */
        /* <DEDUP_REMOVED lines=24> */
[----:B---3--:R-:W-:Y:S01]  /*6990*/  FADD.FTZ R168, R12, R171 ;  /* 0x000000ab0ca87221 */ /* 0x008fe20000010000 */
[----:B------:R-:W-:Y:S01]  /*69a0*/  FADD.FTZ R171, R159, R166 ;  /* 0x000000a69fab7221 */ /* 0x000fe20000010000 */
[----:B------:R3:W-:Y:S01]  /*69b0*/  STSM.16.M88.4 [R19+0x26800], R152 ;  /* 0x0268009813007844 */ /* 0x0007e20000000200 */
[-C--:B------:R-:W-:Y:S01]  /*69c0*/  FMUL.FTZ R76, R76, R9.reuse ;  /* 0x000000094c4c7220 */ /* 0x080fe20000410000 */
[-C--:B------:R-:W-:Y:S01]  /*69d0*/  FMUL.FTZ R77, R77, R9.reuse ;  /* 0x000000094d4d7220 */ /* 0x080fe20000410000 */
[-C--:B------:R-:W-:Y:S01]  /*69e0*/  FMUL.FTZ R80, R80, R9.reuse ;  /* 0x0000000950507220 */ /* 0x080fe20000410000 */
[-C--:B------:R-:W-:Y:S01]  /*69f0*/  FMUL.FTZ R81, R81, R9.reuse ;  /* 0x0000000951517220 */ /* 0x080fe20000410000 */
[----:B------:R-:W4:Y:S01]  /*6a00*/  MUFU.EX2 R161, R161 ;  /* 0x000000a100a17308 */ /* 0x000f220000000800 */
        /* <DEDUP_REMOVED lines=8> */
[C---:B--2---:R-:W-:Y:S01]  /*6a90*/  FADD.FTZ R168, R192.reuse, R171 ;  /* 0x000000abc0a87221 */ /* 0x044fe20000010000 */
[----:B------:R-:W-:Y:S01]  /*6aa0*/  F2FP.BF16.F32.PACK_AB R159, R192, R159 ;  /* 0x0000009fc09f723e */ /* 0x000fe200000010ff */
[-C--:B------:R-:W-:Y:S01]  /*6ab0*/  FMUL.FTZ R93, R93, R9.reuse ;  /* 0x000000095d5d7220 */ /* 0x080fe20000410000 */
[-C--:B------:R-:W-:Y:S01]  /*6ac0*/  FMUL.FTZ R96, R96, R9.reuse ;  /* 0x0000000960607220 */ /* 0x080fe20000410000 */
[-C--:B------:R-:W-:Y:S01]  /*6ad0*/  FMUL.FTZ R97, R97, R9.reuse ;  /* 0x0000000961617220 */ /* 0x080fe20000410000 */
[-C--:B------:R-:W-:Y:S01]  /*6ae0*/  FMUL.FTZ R100, R100, R9.reuse ;  /* 0x0000000964647220 */ /* 0x080fe20000410000 */
[----:B------:R3:W-:Y:S01]  /*6af0*/  STSM.16.M88.4 [R22], R156 ;  /* 0x0000009c16007844 */ /* 0x0007e20000000200 */
[----:B------:R-:W1:Y:S01]  /*6b00*/  MUFU.EX2 R20, R20 ;  /* 0x0000001400147308 */ /* 0x000e620000000800 */
[----:B----4-:R-:W-:Y:S01]  /*6b10*/  FADD.FTZ R13, R161, R168 ;  /* 0x000000a8a10d7221 */ /* 0x010fe20000010000 */
        /* <DEDUP_REMOVED lines=13> */
[----:B------:R-:W-:Y:S01]  /*6bf0*/  FMUL.FTZ R124, R124, R9 ;  /* 0x000000097c7c7220 */ /* 0x000fe20000410000 */
[----:B------:R-:W0:Y:S01]  /*6c00*/  MUFU.EX2 R163, R163 ;  /* 0x000000a300a37308 */ /* 0x000e220000000800 */
[C---:B-1----:R-:W-:Y:S01]  /*6c10*/  FADD.FTZ R4, R20.reuse, R13 ;  /* 0x0000000d14047221 */ /* 0x042fe20000010000 */
[----:B------:R-:W-:Y:S01]  /*6c20*/  F2FP.BF16.F32.PACK_AB R161, R20, R161 ;  /* 0x000000a114a1723e */ /* 0x000fe200000010ff */
        /* <DEDUP_REMOVED lines=17> */
[----:B------:R-:W-:Y:S01]  /*6d40*/  FMUL.FTZ R149, R149, R9 ;  /* 0x0000000995957220 */ /* 0x000fe20000410000 */
        /* <DEDUP_REMOVED lines=26> */
[----:B------:R3:W-:Y:S01]  /*6ef0*/  STSM.16.M88.4 [R184], R160 ;  /* 0x000000a0b8007844 */ /* 0x0007e20000000200 */
        /* <DEDUP_REMOVED lines=48> */
[----:B------:R-:W-:Y:S01]  /*7200*/  FMUL.FTZ R142, R142, R8 ;  /* 0x000000088e8e7220 */ /* 0x000fe20000410000 */
[C---:B-1----:R-:W-:Y:S01]  /*7210*/  F2FP.BF16.F32.PACK_AB R166, R177.reuse, R166 ;  /* 0x000000a6b1a6723e */ /* 0x042fe200000010ff */
[----:B------:R-:W-:Y:S01]  /*7220*/  FADD.FTZ R3, R177, R12 ;  /* 0x0000000cb1037221 */ /* 0x000fe20000010000 */
[-C--:B------:R-:W-:Y:S01]  /*7230*/  FMUL.FTZ R143, R143, R8.reuse ;  /* 0x000000088f8f7220 */ /* 0x080fe20000410000 */
[-C--:B------:R-:W-:Y:S01]  /*7240*/  FMUL.FTZ R146, R146, R8.reuse ;  /* 0x0000000892927220 */ /* 0x080fe20000410000 */
[-C--:B------:R-:W-:Y:S01]  /*7250*/  FMUL.FTZ R147, R147, R8.reuse ;  /* 0x0000000893937220 */ /* 0x080fe20000410000 */
[-C--:B------:R-:W-:Y:S01]  /*7260*/  FMUL.FTZ R150, R150, R8.reuse ;  /* 0x0000000896967220 */ /* 0x080fe20000410000 */
[----:B------:R-:W-:Y:S01]  /*7270*/  FMUL.FTZ R151, R151, R8 ;  /* 0x0000000897977220 */ /* 0x000fe20000410000 */
[C---:B--2---:R-:W-:Y:S01]  /*7280*/  F2FP.BF16.F32.PACK_AB R167, R10.reuse, R167 ;  /* 0x000000a70aa7723e */ /* 0x044fe200000010ff */
[----:B------:R-:W-:-:S04]  /*7290*/  FADD.FTZ R4, R10, R11 ;  /* 0x0000000b0a047221 */ /* 0x000fc80000010000 */
[----:B------:R3:W-:Y:S01]  /*72a0*/  STSM.16.M88.4 [R23], R164 ;  /* 0x000000a417007844 */ /* 0x0007e20000000200 */
[----:B------:R-:W-:Y:S05]  /*72b0*/  @!P0 BRA `(.L_x_4052) ;  /* 0x0000000000048947 */ /* 0x000fea0003800000 */
[----:B------:R-:W-:Y:S01]  /*72c0*/  BPT.TRAP 0x1 ;  /* 0x000000040000795c */ /* 0x000fe20000300000 */
.L_x_4052:
[----:B------:R0:W1:Y:S01]  /*72d0*/  SYNCS.PHASECHK.TRANS64.TRYWAIT P1, [UR23+0x28c50], R7 ;  /* 0x028c5007ff0075a7 */ /* 0x0000620008020157 */
[----:B------:R-:W-:Y:S05]  /*72e0*/  @!P0 BRA `(.L_x_4053) ;  /* 0x0000000000048947 */ /* 0x000fea0003800000 */
[----:B------:R-:W-:Y:S01]  /*72f0*/  BPT.TRAP 0x1 ;  /* 0x000000040000795c */ /* 0x000fe20000300000 */
.L_x_4053:
[----:B-1----:R-:W-:Y:S05]  /*7300*/  @P1 BRA `(.L_x_4054) ;  /* 0x0000000000081947 */ /* 0x002fea0003800000 */
[----:B------:R-:W1:Y:S02]  /*7310*/  SYNCS.PHASECHK.TRANS64.TRYWAIT P1, [UR23+0x28c50], R7 ;  /* 0x028c5007ff0075a7 */ /* 0x000e640008020157 */
[----:B-1----:R-:W-:Y:S05]  /*7320*/  @!P1 BRA `(.L_x_4055) ;  /* 0x0000009400cc9947 */ /* 0x002fea0003800000 */
.L_x_4054:
        /* <DEDUP_REMOVED lines=34> */
.L_x_4056:
[----:B------:R-:W-:Y:S01]  /*7550*/  UISETP.GT.AND UP0, UPT, UR21, UR20, UPT ;  /* 0x000000141500728c */ /* 0x000fe2000bf04270 */
[----:B-1----:R-:W-:Y:S01]  /*7560*/  IMAD.MOV.U32 R8, RZ, RZ, R5 ;  /* 0x000000ffff087224 */ /* 0x002fe200078e0005 */
[----:B------:R-:W-:Y:S01]  /*7570*/  UIADD3 UR23, UR23, 0x28c60, URZ ;  /* 0x00028c6017177890 */ /* 0x000fe2000fffe03f */
[----:B------:R-:W-:Y:S01]  /*7580*/  IMAD.MOV.U32 R9, RZ, RZ, R6 ;  /* 0x000000ffff097224 */ /* 0x000fe200078e0006 */
[----:B------:R-:W-:Y:S02]  /*7590*/  UIADD3 UR21, UR21, -0x1, URZ ;  /* 0xffffffff15157890 */ /* 0x000fe4000fffe03f */
[----:B------:R-:W-:Y:S01]  /*75a0*/  PLOP3.LUT P1, PT, PT, PT, UP0, 0x80, 0x0 ;  /* 0x000000000000781c */ /* 0x000fe20003f2f008 */
[----:B------:R-:W-:Y:S01]  /*75b0*/  UPRMT UR23, UR40, 0x654, UR23 ;  /* 0x0000065428177896 */ /* 0x000fe20008000017 */
[----:B------:R-:W-:-:S08]  /*75c0*/  UMOV UR24, UR38 ;  /* 0x0000002600187c82 */ /* 0x000fd00008000000 */
[----:B------:R-:W-:Y:S03]  /*75d0*/  SYNCS.ARRIVE.TRANS64.RED.A1T0 RZ, [UR23], RZ ;  /* 0x000000ffffff79a7 */ /* 0x000fe60008100417 */
[----:B------:R-:W-:Y:S05]  /*75e0*/  @P1 BRA `(.L_x_4057) ;  /* 0xffffffdc00741947 */ /* 0x000fea000383ffff */
.L_x_4046:
[----:B------:R-:W-:-:S13]  /*75f0*/  ISETP.LE.AND P1, PT, RZ, UR21, PT ;  /* 0x00000015ff007c0c */ /* 0x000fda000bf23270 */
[----:B------:R-:W-:Y:S05]  /*7600*/  @!P1 BRA `(.L_x_4058) ;  /* 0x0000001c003c9947 */ /* 0x000fea0003800000 */
[----:B01----:R-:W-:Y:S01]  /*7610*/  MOV R8, R5 ;  /* 0x0000000500087202 */ /* 0x003fe20000000f00 */
[----:B------:R-:W-:Y:S01]  /*7620*/  IMAD.MOV.U32 R191, RZ, RZ, R6 ;  /* 0x000000ffffbf7224 */ /* 0x000fe200078e0006 */
[----:B------:R-:W-:Y:S01]  /*7630*/  UMOV UR23, UR38 ;  /* 0x0000002600177c82 */ /* 0x000fe20008000000 */
[----:B------:R-:W-:Y:S01]  /*7640*/  ULDC UR24, c[0x0][0x9d8] ;  /* 0x0002760000187ab9 */ /* 0x000fe20000000800 */
[----:B------:R-:W-:-:S05]  /*7650*/  ULDC UR20, c[0x0][0x988] ;  /* 0x0002620000147ab9 */ /* 0x000fca0000000800 */
.L_x_4069:
[----:B------:R-:W-:-:S04]  /*7660*/  UIADD3 UR38, UR23, 0x1, URZ ;  /* 0x0000000117267890 */ /* 0x000fc8000fffe03f */
[----:B------:R-:W-:-:S04]  /*7670*/  UISETP.NE.AND UP0, UPT, UR38, 0x2, UPT ;  /* 0x000000022600788c */ /* 0x000fc8000bf05270 */
[----:B------:R-:W-:Y:S02]  /*7680*/  USEL UR6, URZ, 0x1, UP0 ;  /* 0x000000013f067887 */ /* 0x000fe40008000000 */
[----:B------:R-:W-:Y:S02]  /*7690*/  USEL UR38, UR38, URZ, UP0 ;  /* 0x0000003f26267287 */ /* 0x000fe40008000000 */
[----:B------:R-:W-:Y:S01]  /*76a0*/  ULOP3.LUT UR37, UR37, UR6, URZ, 0x3c, !UPT ;  /* 0x0000000625257292 */ /* 0x000fe2000f8e3c3f */
[----:B01----:R-:W-:Y:S11]  /*76b0*/  @!P0 BRA `(.L_x_4059) ;  /* 0x0000000000048947 */ /* 0x003ff60003800000 */
[----:B------:R-:W-:Y:S01]  /*76c0*/  BPT.TRAP 0x1 ;  /* 0x000000040000795c */ /* 0x000fe20000300000 */
.L_x_4059:
[----:B------:R-:W-:Y:S01]  /*76d0*/  ULEA UR22, UR38, UR42, 0x3 ;  /* 0x0000002a26167291 */ /* 0x000fe2000f8e183f */
[----:B------:R-:W-:-:S05]  /*76e0*/  IMAD.U32 R7, RZ, RZ, UR37 ;  /* 0x00000025ff077e24 */ /* 0x000fca000f8e00ff */
[----:B------:R-:W-:-:S04]  /*76f0*/  SHF.L.U32 R7, R7, 0x1f, RZ ;  /* 0x0000001f07077819 */ /* 0x000fc800000006ff */
[----:B------:R0:W1:Y:S01]  /*7700*/  SYNCS.PHASECHK.TRANS64.TRYWAIT P1, [UR22+0x28c30], R7 ;  /* 0x028c3007ff0075a7 */ /* 0x0000620008020156 */
[----:B------:R-:W-:Y:S05]  /*7710*/  @!P0 BRA `(.L_x_4060) ;  /* 0x0000000000048947 */ /* 0x000fea0003800000 */
[----:B------:R-:W-:Y:S01]  /*7720*/  BPT.TRAP 0x1 ;  /* 0x000000040000795c */ /* 0x000fe20000300000 */
.L_x_4060:
[----:B-1----:R-:W-:Y:S05]  /*7730*/  @P1 BRA `(.L_x_4061) ;  /* 0x0000000000081947 */ /* 0x002fea0003800000 */
[----:B------:R-:W1:Y:S02]  /*7740*/  SYNCS.PHASECHK.TRANS64.TRYWAIT P1, [UR22+0x28c30], R7 ;  /* 0x028c3007ff0075a7 */ /* 0x000e640008020156 */
[----:B-1----:R-:W-:Y:S05]  /*7750*/  @!P1 BRA `(.L_x_4062) ;  /* 0x0000009000d89947 */ /* 0x002fea0003800000 */
.L_x_4061:
[----:B------:R-:W-:Y:S01]  /*7760*/  R2UR UR18, R0 ;  /* 0x00000000001272ca */ /* 0x000fe200000e0000 */
[----:B--23--:R-:W-:Y:S01]  /*7770*/  WARPGROUP.ARRIVE ;  /* 0x00000000000079c5 */ /* 0x00cfe20000000000 */
        /* <DEDUP_REMOVED lines=21> */
.L_x_4063:
        /* <DEDUP_REMOVED lines=29> */
[----:B------:R-:W-:Y:S01]  /*7aa0*/  UMOV UR10, UR20 ;  /* 0x00000014000a7c82 */ /* 0x000fe20008000000 */
[----:B------:R-:W1:Y:S01]  /*7ab0*/  MUFU.TANH R157, R157 ;  /* 0x0000009d009d7308 */ /* 0x000e620000002400 */
[----:B--2---:R-:W-:Y:S01]  /*7ac0*/  FMNMX.FTZ R6, R5, R6, !PT ;  /* 0x0000000605067209 */ /* 0x004fe20007810000 */
[----:B------:R-:W-:Y:S01]  /*7ad0*/  FMUL.FTZ R166, R183, UR24 ;  /* 0x00000018b7a67c20 */ /* 0x000fe20008410000 */
[----:B------:R-:W-:-:S04]  /*7ae0*/  UIADD3 UR6, UR22, 0x28c40, URZ ;  /* 0x00028c4016067890 */ /* 0x000fc8000fffe03f */
[----:B------:R-:W-:Y:S01]  /*7af0*/  UPRMT UR6, UR40, 0x654, UR6 ;  /* 0x0000065428067896 */ /* 0x000fe20008000006 */
[----:B------:R-:W2:Y:S01]  /*7b00*/  MUFU.TANH R158, R158 ;  /* 0x0000009e009e7308 */ /* 0x000ea20000002400 */
[----:B---3--:R-:W-:-:S07]  /*7b10*/  FMNMX.FTZ R6, R193, R6, !PT ;  /* 0x00000006c1067209 */ /* 0x008fce0007810000 */
[----:B------:R-:W3:Y:S01]  /*7b20*/  MUFU.TANH R159, R159 ;  /* 0x0000009f009f7308 */ /* 0x000ee20000002400 */
[----:B-1----:R-:W-:Y:S01]  /*7b30*/  FMNMX.FTZ R13, R157, R6, !PT ;  /* 0x000000069d0d7209 */ /* 0x002fe20007810000 */
[----:B------:R-:W-:Y:S06]  /*7b40*/  SYNCS.ARRIVE.TRANS64.RED.A1T0 RZ, [UR6], RZ ;  /* 0x000000ffffff79a7 */ /* 0x000fec0008100406 */
        /* <DEDUP_REMOVED lines=11> */
[----:B-1----:R-:W-:-:S07]  /*7c00*/  FMNMX.FTZ R13, R169, R6, !PT ;  /* 0x00000006a90d7209 */ /* 0x002fce0007810000 */
[----:B------:R-:W1:Y:S01]  /*7c10*/  MUFU.TANH R172, R172 ;  /* 0x000000ac00ac7308 */ /* 0x000e620000002400 */
[----:B--2---:R-:W-:Y:S01]  /*7c20*/  FMNMX.FTZ R15, R168, R13, !PT ;  /* 0x0000000da80f7209 */ /* 0x004fe20007810000 */
[----:B------:R-:W-:Y:S01]  /*7c30*/  FMUL.FTZ R13, R162, UR24 ;  /* 0x00000018a20d7c20 */ /* 0x000fe20008410000 */
[----:B------:R-:W-:-:S05]  /*7c40*/  FMUL.FTZ R162, R179, UR24 ;  /* 0x00000018b3a27c20 */ /* 0x000fca0008410000 */
[----:B------:R-:W2:Y:S01]  /*7c50*/  MUFU.TANH R176, R176 ;  /* 0x000000b000b07308 */ /* 0x000ea20000002400 */
[----:B---3--:R-:W-:-:S07]  /*7c60*/  FMNMX.FTZ R15, R194, R15, !PT ;  /* 0x0000000fc20f7209 */ /* 0x008fce0007810000 */
[----:B------:R-:W3:Y:S01]  /*7c70*/  MUFU.TANH R173, R173 ;  /* 0x000000ad00ad7308 */ /* 0x000ee20000002400 */
[----:B-1----:R-:W-:Y:S01]  /*7c80*/  FMNMX.FTZ R21, R172, R15, !PT ;  /* 0x0000000fac157209 */ /* 0x002fe20007810000 */
[----:B------:R-:W-:-:S06]  /*7c90*/  FMUL.FTZ R15, R163, UR24 ;  /* 0x00000018a30f7c20 */ /* 0x000fcc0008410000 */
[----:B------:R-:W1:Y:S01]  /*7ca0*/  MUFU.TANH R165, R165 ;  /* 0x000000a500a57308 */ /* 0x000e620000002400 */
[----:B--2---:R-:W-:Y:S01]  /*7cb0*/  FMNMX.FTZ R6, R176, R21, !PT ;  /* 0x00000015b0067209 */ /* 0x004fe20007810000 */
[----:B------:R-:W-:-:S06]  /*7cc0*/  FMUL.FTZ R21, R167, UR24 ;  /* 0x00000018a7157c20 */ /* 0x000fcc0008410000 */
[----:B------:R-:W2:Y:S01]  /*7cd0*/  MUFU.TANH R9, R9 ;  /* 0x0000000900097308 */ /* 0x000ea20000002400 */
[----:B---3--:R-:W-:-:S07]  /*7ce0*/  FMNMX.FTZ R6, R173, R6, !PT ;  /* 0x00000006ad067209 */ /* 0x008fce0007810000 */
[----:B------:R-:W3:Y:S01]  /*7cf0*/  MUFU.TANH R10, R10 ;  /* 0x0000000a000a7308 */ /* 0x000ee20000002400 */
[----:B-1----:R-:W-:-:S05]  /*7d00*/  FMNMX.FTZ R6, R165, R6, !PT ;  /* 0x00000006a5067209 */ /* 0x002fca0007810000 */
[----:B------:R-:W1:Y:S02]  /*7d10*/  SHFL.BFLY PT, R155, R6, 0x2, 0x1f ;  /* 0x0c401f00069b7f89 */ /* 0x000e6400000e0000 */
[----:B------:R-:W4:Y:S01]  /*7d20*/  MUFU.TANH R11, R11 ;  /* 0x0000000b000b7308 */ /* 0x000f220000002400 */
[----:B--2---:R-:W-:-:S07]  /*7d30*/  FMNMX.FTZ R163, R9, R8, !PT ;  /* 0x0000000809a37209 */ /* 0x004fce0007810000 */
[----:B------:R-:W2:Y:S08]  /*7d40*/  MUFU.TANH R12, R12 ;  /* 0x0000000c000c7308 */ /* 0x000eb00000002400 */
[----:B------:R-:W5:Y:S01]  /*7d50*/  MUFU.TANH R13, R13 ;  /* 0x0000000d000d7308 */ /* 0x000f620000002400 */
[----:B-1----:R-:W-:Y:S01]  /*7d60*/  FMNMX.FTZ R170, R6, R155, !PT ;  /* 0x0000009b06aa7209 */ /* 0x002fe20007810000 */
[----:B------:R-:W-:-:S06]  /*7d70*/  FMUL.FTZ R155, R175, UR24 ;  /* 0x00000018af9b7c20 */ /* 0x000fcc0008410000 */
[----:B------:R-:W1:Y:S01]  /*7d80*/  MUFU.TANH R15, R15 ;  /* 0x0000000f000f7308 */ /* 0x000e620000002400 */
[----:B---3--:R-:W-:Y:S01]  /*7d90*/  FMNMX.FTZ R6, R10, R163, !PT ;  /* 0x000000a30a067209 */ /* 0x008fe20007810000 */
[----:B------:R-:W-:Y:S01]  /*7da0*/  FMUL.FTZ R163, R182, UR24 ;  /* 0x00000018b6a37c20 */ /* 0x000fe20008410000 */
[----:B------:R-:W3:Y:S02]  /*7db0*/  SHFL.BFLY PT, R171, R170, 0x1, 0x1f ;  /* 0x0c201f00aaab7f89 */ /* 0x000ee400000e0000 */
[----:B----4-:R-:W-:-:S03]  /*7dc0*/  FMNMX.FTZ R167, R11, R6, !PT ;  /* 0x000000060ba77209 */ /* 0x010fc60007810000 */
[----:B------:R-:W4:Y:S01]  /*7dd0*/  MUFU.TANH R20, R20 ;  /* 0x0000001400147308 */ /* 0x000f220000002400 */
[----:B--2---:R-:W-:-:S04]  /*7de0*/  FMNMX.FTZ R6, R12, R167, !PT ;  /* 0x000000a70c067209 */ /* 0x004fc80007810000 */
[----:B-----5:R-:W-:-:S03]  /*7df0*/  FMNMX.FTZ R14, R13, R6, !PT ;  /* 0x000000060d0e7209 */ /* 0x020fc60007810000 */
[----:B------:R-:W2:Y:S01]  /*7e00*/  MUFU.TANH R21, R21 ;  /* 0x0000001500157308 */ /* 0x000ea20000002400 */
[----:B-1----:R-:W-:-:S07]  /*7e10*/  FMNMX.FTZ R167, R15, R14, !PT ;  /* 0x0000000e0fa77209 */ /* 0x002fce0007810000 */
[----:B------:R-:W1:Y:S01]  /*7e20*/  MUFU.TANH R152, R152 ;  /* 0x0000009800987308 */ /* 0x000e620000002400 */
[----:B----4-:R-:W-:Y:S02]  /*7e30*/  FMNMX.FTZ R14, R20, R167, !PT ;  /* 0x000000a7140e7209 */ /* 0x010fe40007810000 */
[----:B---3--:R-:W-:-:S05]  /*7e40*/  FMNMX.FTZ R6, R170, R171, !PT ;  /* 0x000000abaa067209 */ /* 0x008fca0007810000 */
[----:B------:R-:W3:Y:S01]  /*7e50*/  MUFU.TANH R153, R153 ;  /* 0x0000009900997308 */ /* 0x000ee20000002400 */
[C---:B------:R-:W-:Y:S01]  /*7e60*/  FADD.FTZ R170, -R6.reuse, R191 ;  /* 0x000000bf06aa7221 */ /* 0x040fe20000010100 */
[----:B--2---:R-:W-:Y:S01]  /*7e70*/  FMNMX.FTZ R167, R21, R14, !PT ;  /* 0x0000000e15a77209 */ /* 0x004fe20007810000 */
[----:B------:R-:W-:Y:S02]  /*7e80*/  FMUL.FTZ R177, R6, UR10 ;  /* 0x0000000a06b17c20 */ /* 0x000fe40008410000 */
[----:B------:R-:W-:Y:S02]  /*7e90*/  FMUL.FTZ R174, R170, UR10 ;  /* 0x0000000aaaae7c20 */ /* 0x000fe40008410000 */
[--C-:B------:R-:W-:Y:S01]  /*7ea0*/  FFMA.FTZ R175, R5, UR10, -R177.reuse ;  /* 0x0000000a05af7c23 */ /* 0x100fe200080108b1 */
[----:B------:R-:W2:Y:S01]  /*7eb0*/  MUFU.TANH R154, R154 ;  /* 0x0000009a009a7308 */ /* 0x000ea20000002400 */
[----:B-1----:R-:W-:Y:S01]  /*7ec0*/  FMNMX.FTZ R170, R152, R167, !PT ;  /* 0x000000a798aa7209 */ /* 0x002fe20007810000 */
[--C-:B------:R-:W-:Y:S01]  /*7ed0*/  FFMA.FTZ R178, R157, UR10, -R177.reuse ;  /* 0x0000000a9db27c23 */ /* 0x100fe200080108b1 */
[--C-:B------:R-:W-:Y:S01]  /*7ee0*/  FFMA.FTZ R157, R158, UR10, -R177.reuse ;  /* 0x0000000a9e9d7c23 */ /* 0x100fe200080108b1 */
[--C-:B------:R-:W-:Y:S01]  /*7ef0*/  FFMA.FTZ R158, R160, UR10, -R177.reuse ;  /* 0x0000000aa09e7c23 */ /* 0x100fe200080108b1 */
[--C-:B------:R-:W-:Y:S01]  /*7f00*/  FFMA.FTZ R160, R164, UR10, -R177.reuse ;  /* 0x0000000aa4a07c23 */ /* 0x100fe200080108b1 */
[--C-:B------:R-:W-:Y:S01]  /*7f10*/  FFMA.FTZ R164, R172, UR10, -R177.reuse ;  /* 0x0000000aaca47c23 */ /* 0x100fe200080108b1 */
[--C-:B------:R-:W-:Y:S01]  /*7f20*/  FFMA.FTZ R172, R173, UR10, -R177.reuse ;  /* 0x0000000aadac7c23 */ /* 0x100fe200080108b1 */
[----:B------:R-:W1:Y:S01]  /*7f30*/  MUFU.TANH R155, R155 ;  /* 0x0000009b009b7308 */ /* 0x000e620000002400 */
[----:B---3--:R-:W-:Y:S01]  /*7f40*/  FMNMX.FTZ R171, R153, R170, !PT ;  /* 0x000000aa99ab7209 */ /* 0x008fe20007810000 */
[--C-:B------:R-:W-:Y:S01]  /*7f50*/  FFMA.FTZ R173, R165, UR10, -R177.reuse ;  /* 0x0000000aa5ad7c23 */ /* 0x100fe200080108b1 */
[--C-:B------:R-:W-:Y:S01]  /*7f60*/  FFMA.FTZ R167, R192, UR10, -R177.reuse ;  /* 0x0000000ac0a77c23 */ /* 0x100fe200080108b1 */
[----:B------:R-:W-:-:S04]  /*7f70*/  FFMA.FTZ R168, R168, UR10, -R177 ;  /* 0x0000000aa8a87c23 */ /* 0x000fc800080108b1 */
[----:B------:R-:W3:Y:S01]  /*7f80*/  MUFU.TANH R156, R156 ;  /* 0x0000009c009c7308 */ /* 0x000ee20000002400 */
[----:B--2---:R-:W-:Y:S01]  /*7f90*/  FMNMX.FTZ R170, R154, R171, !PT ;  /* 0x000000ab9aaa7209 */ /* 0x004fe20007810000 */
[----:B------:R-:W-:-:S06]  /*7fa0*/  FFMA.FTZ R171, R193, UR10, -R177 ;  /* 0x0000000ac1ab7c23 */ /* 0x000fcc00080108b1 */
[----:B------:R-:W2:Y:S01]  /*7fb0*/  MUFU.TANH R162, R162 ;  /* 0x000000a200a27308 */ /* 0x000ea20000002400 */
[----:B-1----:R-:W-:-:S07]  /*7fc0*/  FMNMX.FTZ R5, R155, R170, !PT ;  /* 0x000000aa9b057209 */ /* 0x002fce0007810000 */
[----:B------:R-:W1:Y:S01]  /*7fd0*/  MUFU.TANH R163, R163 ;  /* 0x000000a300a37308 */ /* 0x000e620000002400 */
[----:B---3--:R-:W-:-:S07]  /*7fe0*/  FMNMX.FTZ R5, R156, R5, !PT ;  /* 0x000000059c057209 */ /* 0x008fce0007810000 */
[----:B------:R-:W3:Y:S08]  /*7ff0*/  MUFU.TANH R166, R166 ;  /* 0x000000a600a67308 */ /* 0x000ef00000002400 */
[----:B------:R2:W4:Y:S08]  /*8000*/  MUFU.EX2 R14, R174 ;  /* 0x000000ae000e7308 */ /* 0x0005300000000800 */
[----:B------:R5:W-:Y:S01]  /*8010*/  MUFU.EX2 R170, R175 ;  /* 0x000000af00aa7308 */ /* 0x000be20000000800 */
[----:B--2---:R-:W-:-:S04]  /*8020*/  FMNMX.FTZ R174, R162, R5, !PT ;  /* 0x00000005a2ae7209 */ /* 0x004fc80007810000 */
[----:B-1----:R-:W-:Y:S01]  /*8030*/  FMNMX.FTZ R5, R163, R174, !PT ;  /* 0x000000aea3057209 */ /* 0x002fe20007810000 */
[--C-:B------:R-:W-:Y:S01]  /*8040*/  FFMA.FTZ R174, R159, UR10, -R177.reuse ;  /* 0x0000000a9fae7c23 */ /* 0x100fe200080108b1 */
[--C-:B------:R-:W-:Y:S01]  /*8050*/  FFMA.FTZ R159, R161, UR10, -R177.reuse ;  /* 0x0000000aa19f7c23 */ /* 0x100fe200080108b1 */
[--C-:B------:R-:W-:Y:S01]  /*8060*/  FFMA.FTZ R161, R169, UR10, -R177.reuse ;  /* 0x0000000aa9a17c23 */ /* 0x100fe200080108b1 */
[----:B---3--:R-:W-:Y:S01]  /*8070*/  FMNMX.FTZ R5, R166, R5, !PT ;  /* 0x00000005a6057209 */ /* 0x008fe20007810000 */
[--C-:B------:R-:W-:Y:S01]  /*8080*/  FFMA.FTZ R169, R194, UR10, -R177.reuse ;  /* 0x0000000ac2a97c23 */ /* 0x100fe200080108b1 */
[----:B-----5:R-:W-:Y:S01]  /*8090*/  FFMA.FTZ R175, R176, UR10, -R177 ;  /* 0x0000000ab0af7c23 */ /* 0x020fe200080108b1 */
[----:B------:R-:W1:Y:S01]  /*80a0*/  MUFU.EX2 R167, R167 ;  /* 0x000000a700a77308 */ /* 0x000e620000000800 */
[-C--:B----4-:R-:W-:Y:S01]  /*80b0*/  FMUL.FTZ R24, R24, R14.reuse ;  /* 0x0000000e18187220 */ /* 0x090fe20000410000 */
[----:B------:R-:W2:Y:S01]  /*80c0*/  SHFL.BFLY PT, R180, R5, 0x2, 0x1f ;  /* 0x0c401f0005b47f89 */ /* 0x000ea200000e0000 */
        /* <DEDUP_REMOVED lines=22> */
[----:B------:R-:W-:Y:S01]  /*8230*/  FMUL.FTZ R64, R64, R14 ;  /* 0x0000000e40407220 */ /* 0x000fe20000410000 */
[----:B--2---:R-:W-:Y:S01]  /*8240*/  FMNMX.FTZ R180, R5, R180, !PT ;  /* 0x000000b405b47209 */ /* 0x004fe20007810000 */
[-C--:B------:R-:W-:Y:S01]  /*8250*/  FMUL.FTZ R65, R65, R14.reuse ;  /* 0x0000000e41417220 */ /* 0x080fe20000410000 */
[-C--:B------:R-:W-:Y:S01]  /*8260*/  FMUL.FTZ R68, R68, R14.reuse ;  /* 0x0000000e44447220 */ /* 0x080fe20000410000 */
[-C--:B------:R-:W-:Y:S01]  /*8270*/  FMUL.FTZ R69, R69, R14.reuse ;  /* 0x0000000e45457220 */ /* 0x080fe20000410000 */
[-C--:B------:R-:W-:Y:S01]  /*8280*/  FMUL.FTZ R72, R72, R14.reuse ;  /* 0x0000000e48487220 */ /* 0x080fe20000410000 */
        /* <DEDUP_REMOVED lines=37> */
[--C-:B------:R-:W-:Y:S01]  /*84e0*/  FFMA.FTZ R179, R12, UR10, -R165.reuse ;  /* 0x0000000a0cb37c23 */ /* 0x100fe200080108a5 */
[--C-:B------:R-:W-:Y:S01]  /*84f0*/  FFMA.FTZ R176, R15, UR10, -R165.reuse ;  /* 0x0000000a0fb07c23 */ /* 0x100fe200080108a5 */
[----:B------:R-:W-:Y:S01]  /*8500*/  MUFU.EX2 R177, R177 ;  /* 0x000000b100b17308 */ /* 0x000fe20000000800 */
[----:B------:R-:W-:Y:S01]  /*8510*/  FFMA.FTZ R11, R13, UR10, -R165 ;  /* 0x0000000a0d0b7c23 */ /* 0x000fe200080108a5 */
[----:B------:R-:W-:-:S02]  /*8520*/  IMAD.MOV R15, RZ, RZ, -R18 ;  /* 0x000000ffff0f7224 */ /* 0x000fc400078e0a12 */
[--C-:B------:R-:W-:Y:S01]  /*8530*/  FFMA.FTZ R12, R20, UR10, -R165.reuse ;  /* 0x0000000a140c7c23 */ /* 0x100fe200080108a5 */
[----:B------:R-:W-:Y:S01]  /*8540*/  FFMA.FTZ R20, R153, UR10, -R165 ;  /* 0x0000000a99147c23 */ /* 0x000fe200080108a5 */
[----:B-1----:R-:W-:Y:S01]  /*8550*/  FFMA.FTZ R153, R14, R3, R167 ;  /* 0x000000030e997223 */ /* 0x002fe200000100a7 */
[--C-:B------:R-:W-:Y:S01]  /*8560*/  FFMA.FTZ R3, R154, UR10, -R165.reuse ;  /* 0x0000000a9a037c23 */ /* 0x100fe200080108a5 */
[----:B------:R-:W-:Y:S01]  /*8570*/  ISETP.NE.AND P1, PT, R2, R15, PT ;  /* 0x0000000f0200720c */ /* 0x000fe20003f25270 */
[----:B------:R-:W1:Y:S01]  /*8580*/  MUFU.EX2 R8, R8 ;  /* 0x0000000800087308 */ /* 0x000e620000000800 */
[----:B------:R-:W-:Y:S01]  /*8590*/  FFMA.FTZ R15, R152, UR10, -R165 ;  /* 0x0000000a980f7c23 */ /* 0x000fe200080108a5 */
[----:B------:R-:W-:Y:S01]  /*85a0*/  FADD.FTZ R154, R170, R153 ;  /* 0x00000099aa9a7221 */ /* 0x000fe20000010000 */
[--C-:B------:R-:W-:Y:S01]  /*85b0*/  FFMA.FTZ R13, R21, UR10, -R165.reuse ;  /* 0x0000000a150d7c23 */ /* 0x100fe200080108a5 */
[----:B------:R-:W-:Y:S02]  /*85c0*/  IMAD.U32 R21, RZ, RZ, UR23 ;  /* 0x00000017ff157e24 */ /* 0x000fe4000f8e00ff */
[--C-:B------:R-:W-:Y:S01]  /*85d0*/  FFMA.FTZ R156, R156, UR10, -R165.reuse ;  /* 0x0000000a9c9c7c23 */ /* 0x100fe200080108a5 */
[--C-:B------:R-:W-:Y:S01]  /*85e0*/  FFMA.FTZ R162, R162, UR10, -R165.reuse ;  /* 0x0000000aa2a27c23 */ /* 0x100fe200080108a5 */
[--C-:B------:R-:W-:Y:S01]  /*85f0*/  FFMA.FTZ R163, R163, UR10, -R165.reuse ;  /* 0x0000000aa3a37c23 */ /* 0x100fe200080108a5 */
[----:B------:R-:W2:Y:S01]  /*8600*/  MUFU.EX2 R9, R9 ;  /* 0x0000000900097308 */ /* 0x000ea20000000800 */
[--C-:B------:R-:W-:Y:S01]  /*8610*/  FFMA.FTZ R180, R166, UR10, -R165.reuse ;  /* 0x0000000aa6b47c23 */ /* 0x100fe200080108a5 */
[-C--:B------:R-:W-:Y:S01]  /*8620*/  FMUL.FTZ R124, R124, R14.reuse ;  /* 0x0000000e7c7c7220 */ /* 0x080fe20000410000 */
[----:B------:R-:W-:Y:S01]  /*8630*/  FMUL.FTZ R125, R125, R14 ;  /* 0x0000000e7d7d7220 */ /* 0x000fe20000410000 */
[----:B------:R-:W-:Y:S01]  /*8640*/  @!P1 LEA R21, R21, R16, 0x6 ;  /* 0x0000001015159211 */ /* 0x000fe200078e30ff */
[-C--:B------:R-:W-:Y:S01]  /*8650*/  FMUL.FTZ R128, R128, R14.reuse ;  /* 0x0000000e80807220 */ /* 0x080fe20000410000 */
[-C--:B------:R-:W-:Y:S01]  /*8660*/  FMUL.FTZ R129, R129, R14.reuse ;  /* 0x0000000e81817220 */ /* 0x080fe20000410000 */
[----:B------:R-:W-:Y:S01]  /*8670*/  FMUL.FTZ R132, R132, R14 ;  /* 0x0000000e84847220 */ /* 0x000fe20000410000 */
[----:B------:R-:W3:Y:S01]  /*8680*/  MUFU.EX2 R10, R10 ;  /* 0x0000000a000a7308 */ /* 0x000ee20000000800 */
[----:B-1----:R-:W-:Y:S01]  /*8690*/  FFMA.FTZ R152, R177, R4, R8 ;  /* 0x00000004b1987223 */ /* 0x002fe20000010008 */
[----:B------:R-:W-:Y:S01]  /*86a0*/  FFMA.FTZ R4, R155, UR10, -R165 ;  /* 0x0000000a9b047c23 */ /* 0x000fe200080108a5 */
[----:B------:R-:W-:Y:S01]  /*86b0*/  FADD.FTZ R155, R171, R154 ;  /* 0x0000009aab9b7221 */ /* 0x000fe20000010000 */
[----:B------:R-:W-:Y:S01]  /*86c0*/  @!P1 LEA R21, R21, UR42, 0x2 ;  /* 0x0000002a15159c11 */ /* 0x000fe2000f8e10ff */
[-C--:B------:R-:W-:Y:S01]  /*86d0*/  FMUL.FTZ R133, R133, R14.reuse ;  /* 0x0000000e85857220 */ /* 0x080fe20000410000 */
[-C--:B------:R-:W-:Y:S01]  /*86e0*/  FMUL.FTZ R136, R136, R14.reuse ;  /* 0x0000000e88887220 */ /* 0x080fe20000410000 */
[----:B------:R-:W-:Y:S01]  /*86f0*/  FADD.FTZ R154, R178, R155 ;  /* 0x0000009bb29a7221 */ /* 0x000fe20000010000 */
[----:B------:R-:W1:Y:S01]  /*8700*/  MUFU.EX2 R179, R179 ;  /* 0x000000b300b37308 */ /* 0x000e620000000800 */
[----:B--2---:R-:W-:Y:S01]  /*8710*/  FADD.FTZ R153, R9, R152 ;  /* 0x0000009809997221 */ /* 0x004fe20000010000 */
[----:B------:R-:W-:Y:S01]  /*8720*/  @!P1 STS [R21+0x28800], R14 ;  /* 0x0288000e15009388 */ /* 0x000fe20000000800 */
[-C--:B------:R-:W-:Y:S01]  /*8730*/  FMUL.FTZ R137, R137, R14.reuse ;  /* 0x0000000e89897220 */ /* 0x080fe20000410000 */
[-C--:B------:R-:W-:Y:S01]  /*8740*/  FMUL.FTZ R140, R140, R14.reuse ;  /* 0x0000000e8c8c7220 */ /* 0x080fe20000410000 */
[-C--:B------:R-:W-:Y:S01]  /*8750*/  FMUL.FTZ R141, R141, R14.reuse ;  /* 0x0000000e8d8d7220 */ /* 0x080fe20000410000 */
[----:B------:R2:W-:Y:S01]  /*8760*/  @!P1 STS [R21+0x28820], R177 ;  /* 0x028820b115009388 */ /* 0x0005e20000000800 */
[-C--:B------:R-:W-:Y:S01]  /*8770*/  FMUL.FTZ R144, R144, R14.reuse ;  /* 0x0000000e90907220 */ /* 0x080fe20000410000 */
[----:B------:R-:W4:Y:S01]  /*8780*/  MUFU.EX2 R11, R11 ;  /* 0x0000000b000b7308 */ /* 0x000f220000000800 */
[----:B---3--:R-:W-:Y:S01]  /*8790*/  FADD.FTZ R152, R10, R153 ;  /* 0x000000990a987221 */ /* 0x008fe20000010000 */
[----:B------:R-:W-:Y:S01]  /*87a0*/  FADD.FTZ R153, R157, R154 ;  /* 0x0000009a9d997221 */ /* 0x000fe20000010000 */
[-C--:B------:R-:W-:Y:S01]  /*87b0*/  FMUL.FTZ R145, R145, R14.reuse ;  /* 0x0000000e91917220 */ /* 0x080fe20000410000 */
[-C--:B------:R-:W-:Y:S01]  /*87c0*/  FMUL.FTZ R148, R148, R14.reuse ;  /* 0x0000000e94947220 */ /* 0x080fe20000410000 */
[----:B------:R-:W-:Y:S01]  /*87d0*/  FMUL.FTZ R149, R149, R14 ;  /* 0x0000000e95957220 */ /* 0x000fe20000410000 */
[----:B------:R-:W-:Y:S01]  /*87e0*/  FADD.FTZ R153, R174, R153 ;  /* 0x00000099ae997221 */ /* 0x000fe20000010000 */
[-C--:B------:R-:W-:Y:S01]  /*87f0*/  FMUL.FTZ R26, R26, R177.reuse ;  /* 0x000000b11a1a7220 */ /* 0x080fe20000410000 */
[----:B------:R-:W3:Y:S01]  /*8800*/  MUFU.EX2 R176, R176 ;  /* 0x000000b000b07308 */ /* 0x000ee20000000800 */
[----:B-1----:R-:W-:Y:S01]  /*8810*/  FADD.FTZ R152, R179, R152 ;  /* 0x00000098b3987221 */ /* 0x002fe20000010000 */
[----:B------:R-:W-:Y:S01]  /*8820*/  FADD.FTZ R154, R158, R153 ;  /* 0x000000999e9a7221 */ /* 0x000fe20000010000 */
[----:B------:R-:W-:Y:S01]  /*8830*/  F2FP.BF16.F32.PACK_AB R158, R159, R158 ;  /* 0x0000009e9f9e723e */ /* 0x000fe200000010ff */
[-C--:B------:R-:W-:Y:S01]  /*8840*/  FMUL.FTZ R27, R27, R177.reuse ;  /* 0x000000b11b1b7220 */ /* 0x080fe20000410000 */
[----:B------:R-:W-:Y:S01]  /*8850*/  FMUL.FTZ R30, R30, R177 ;  /* 0x000000b11e1e7220 */ /* 0x000fe20000410000 */
[----:B------:R-:W-:Y:S01]  /*8860*/  FADD.FTZ R153, R159, R154 ;  /* 0x0000009a9f997221 */ /* 0x000fe20000010000 */
[----:B------:R-:W-:Y:S01]  /*8870*/  F2FP.BF16.F32.PACK_AB R154, R178, R171 ;  /* 0x000000abb29a723e */ /* 0x000fe200000010ff */
[----:B------:R-:W1:Y:S01]  /*8880*/  MUFU.EX2 R12, R12 ;  /* 0x0000000c000c7308 */ /* 0x000e620000000800 */
[----:B----4-:R-:W-:Y:S01]  /*8890*/  FADD.FTZ R155, R11, R152 ;  /* 0x000000980b9b7221 */ /* 0x010fe20000010000 */
        /* <DEDUP_REMOVED lines=17> */
[-C--:B------:R-:W-:Y:S01]  /*89b0*/  FMUL.FTZ R54, R54, R177.reuse ;  /* 0x000000b136367220 */ /* 0x080fe20000410000 */
[-C--:B------:R-:W-:Y:S01]  /*89c0*/  FMUL.FTZ R55, R55, R177.reuse ;  /* 0x000000b137377220 */ /* 0x080fe20000410000 */
[-C--:B------:R-:W-:Y:S01]  /*89d0*/  FMUL.FTZ R58, R58, R177.reuse ;  /* 0x000000b13a3a7220 */ /* 0x080fe20000410000 */
[-C--:B------:R-:W-:Y:S01]  /*89e0*/  FMUL.FTZ R59, R59, R177.reuse ;  /* 0x000000b13b3b7220 */ /* 0x080fe20000410000 */
[-C--:B------:R-:W-:Y:S01]  /*89f0*/  FMUL.FTZ R62, R62, R177.reuse ;  /* 0x000000b13e3e7220 */ /* 0x080fe20000410000 */
[----:B------:R-:W-:Y:S01]  /*8a00*/  MUFU.EX2 R20, R20 ;  /* 0x0000001400147308 */ /* 0x000fe20000000800 */
[C---:B----4-:R-:W-:Y:S01]  /*8a10*/  FADD.FTZ R182, R13.reuse, R182 ;  /* 0x000000b60db67221 */ /* 0x050fe20000010000 */
[----:B------:R-:W-:Y:S01]  /*8a20*/  F2FP.BF16.F32.PACK_AB R159, R13, R12 ;  /* 0x0000000c0d9f723e */ /* 0x000fe200000010ff */
[-C--:B------:R-:W-:Y:S01]  /*8a30*/  FMUL.FTZ R63, R63, R177.reuse ;  /* 0x000000b13f3f7220 */ /* 0x080fe20000410000 */
[-C--:B------:R-:W-:Y:S01]  /*8a40*/  FMUL.FTZ R66, R66, R177.reuse ;  /* 0x000000b142427220 */ /* 0x080fe20000410000 */
[-C--:B------:R-:W-:Y:S01]  /*8a50*/  FMUL.FTZ R67, R67, R177.reuse ;  /* 0x000000b143437220 */ /* 0x080fe20000410000 */
[-C--:B------:R-:W-:Y:S01]  /*8a60*/  FMUL.FTZ R70, R70, R177.reuse ;  /* 0x000000b146467220 */ /* 0x080fe20000410000 */
[-C--:B------:R-:W-:Y:S01]  /*8a70*/  FMUL.FTZ R71, R71, R177.reuse ;  /* 0x000000b147477220 */ /* 0x080fe20000410000 */
        /* <DEDUP_REMOVED lines=40> */
[----:B------:R-:W0:Y:S01]  /*8d00*/  MUFU.EX2 R169, R169 ;  /* 0x000000a900a97308 */ /* 0x000e220000000800 */
[----:B-----5:R-:W-:Y:S01]  /*8d10*/  FADD.FTZ R156, R160, R153 ;  /* 0x00000099a09c7221 */ /* 0x020fe20000010000 */
[----:B------:R-:W-:Y:S01]  /*8d20*/  F2FP.BF16.F32.PACK_AB R153, R9, R8 ;  /* 0x000000080999723e */ /* 0x000fe200000010ff */
[----:B---3--:R-:W-:Y:S01]  /*8d30*/  FADD.FTZ R9, R15, R182 ;  /* 0x000000b60f097221 */ /* 0x008fe20000010000 */
[----:B------:R-:W-:Y:S01]  /*8d40*/  BAR.SYNC.DEFER_BLOCKING 0xf, 0x100 ;  /* 0x03c4000000007b1d */ /* 0x000fe20000010000 */
[----:B--2---:R-:W-:Y:S01]  /*8d50*/  FADD.FTZ R21, R161, R156 ;  /* 0x0000009ca1157221 */ /* 0x004fe20000010000 */
[----:B------:R-:W-:Y:S01]  /*8d60*/  F2FP.BF16.F32.PACK_AB R156, R174, R157 ;  /* 0x0000009dae9c723e */ /* 0x000fe200000010ff */
[----:B------:R-:W-:Y:S01]  /*8d70*/  FADD.FTZ R8, R20, R9 ;  /* 0x0000000914087221 */ /* 0x000fe20000010000 */
[----:B------:R-:W-:Y:S01]  /*8d80*/  F2FP.BF16.F32.PACK_AB R157, R176, R11 ;  /* 0x0000000bb09d723e */ /* 0x000fe200000010ff */
[----:B-1----:R-:W-:Y:S01]  /*8d90*/  FADD.FTZ R10, R168, R21 ;  /* 0x00000015a80a7221 */ /* 0x002fe20000010000 */
[----:B------:R-:W1:Y:S01]  /*8da0*/  MUFU.EX2 R164, R164 ;  /* 0x000000a400a47308 */ /* 0x000e620000000800 */
[----:B------:R-:W-:Y:S01]  /*8db0*/  FADD.FTZ R9, R3, R8 ;  /* 0x0000000803097221 */ /* 0x000fe20000010000 */
[----:B------:R-:W-:Y:S01]  /*8dc0*/  F2FP.BF16.F32.PACK_AB R160, R161, R160 ;  /* 0x000000a0a1a0723e */ /* 0x000fe200000010ff */
[----:B------:R-:W-:Y:S01]  /*8dd0*/  FMUL.FTZ R143, R143, R177 ;  /* 0x000000b18f8f7220 */ /* 0x000fe20000410000 */
[----:B------:R-:W-:Y:S01]  /*8de0*/  F2FP.BF16.F32.PACK_AB R161, R20, R15 ;  /* 0x0000000f14a1723e */ /* 0x000fe200000010ff */
[----:B----4-:R-:W-:Y:S01]  /*8df0*/  FADD.FTZ R8, R4, R9 ;  /* 0x0000000904087221 */ /* 0x010fe20000010000 */
[-C--:B------:R-:W-:Y:S01]  /*8e00*/  FMUL.FTZ R146, R146, R177.reuse ;  /* 0x000000b192927220 */ /* 0x080fe20000410000 */
[----:B0-----:R-:W-:Y:S01]  /*8e10*/  FADD.FTZ R11, R169, R10 ;  /* 0x0000000aa90b7221 */ /* 0x001fe20000010000 */
[----:B------:R0:W2:Y:S01]  /*8e20*/  MUFU.EX2 R166, R162 ;  /* 0x000000a200a67308 */ /* 0x0000a20000000800 */
[----:B------:R-:W-:Y:S01]  /*8e30*/  FADD.FTZ R9, R165, R8 ;  /* 0x00000008a5097221 */ /* 0x000fe20000010000 */
[-C--:B------:R-:W-:Y:S01]  /*8e40*/  FMUL.FTZ R147, R147, R177.reuse ;  /* 0x000000b193937220 */ /* 0x080fe20000410000 */
[-C--:B------:R-:W-:Y:S01]  /*8e50*/  FMUL.FTZ R150, R150, R177.reuse ;  /* 0x000000b196967220 */ /* 0x080fe20000410000 */
[----:B------:R-:W-:-:S04]  /*8e60*/  FMUL.FTZ R151, R151, R177 ;  /* 0x000000b197977220 */ /* 0x000fc80000410000 */
[----:B------:R-:W3:Y:S01]  /*8e70*/  MUFU.EX2 R175, R175 ;  /* 0x000000af00af7308 */ /* 0x000ee20000000800 */
[----:B-1----:R-:W-:Y:S01]  /*8e80*/  FADD.FTZ R10, R164, R11 ;  /* 0x0000000ba40a7221 */ /* 0x002fe20000010000 */
[----:B0-----:R-:W-:Y:S01]  /*8e90*/  F2FP.BF16.F32.PACK_AB R162, R169, R168 ;  /* 0x000000a8a9a2723e */ /* 0x001fe200000010ff */
[----:B------:R0:W-:Y:S04]  /*8ea0*/  STSM.16.M88.4 [R19+0x26800], R152 ;  /* 0x0268009813007844 */ /* 0x0001e80000000200 */
[----:B------:R0:W-:Y:S01]  /*8eb0*/  STSM.16.M88.4 [R22], R156 ;  /* 0x0000009c16007844 */ /* 0x0001e20000000200 */
[----:B------:R1:W4:Y:S01]  /*8ec0*/  MUFU.EX2 R167, R163 ;  /* 0x000000a300a77308 */ /* 0x0003220000000800 */
[C---:B--2---:R-:W-:Y:S01]  /*8ed0*/  FADD.FTZ R8, R166.reuse, R9 ;  /* 0x00000009a6087221 */ /* 0x044fe20000010000 */
[----:B------:R-:W-:-:S06]  /*8ee0*/  F2FP.BF16.F32.PACK_AB R165, R166, R165 ;  /* 0x000000a5a6a5723e */ /* 0x000fcc00000010ff */
[----:B------:R-:W2:Y:S01]  /*8ef0*/  MUFU.EX2 R172, R172 ;  /* 0x000000ac00ac7308 */ /* 0x000ea20000000800 */
[C---:B---3--:R-:W-:Y:S01]  /*8f00*/  FADD.FTZ R11, R175.reuse, R10 ;  /* 0x0000000aaf0b7221 */ /* 0x048fe20000010000 */
[----:B-1----:R-:W-:Y:S02]  /*8f10*/  F2FP.BF16.F32.PACK_AB R163, R4, R3 ;  /* 0x0000000304a3723e */ /* 0x002fe400000010ff */
[----:B------:R-:W-:-:S03]  /*8f20*/  F2FP.BF16.F32.PACK_AB R164, R175, R164 ;  /* 0x000000a4afa4723e */ /* 0x000fc600000010ff */
[----:B------:R0:W-:Y:S01]  /*8f30*/  STSM.16.M88.4 [R184], R160 ;  /* 0x000000a0b8007844 */ /* 0x0001e20000000200 */
[----:B------:R-:W1:Y:S01]  /*8f40*/  MUFU.EX2 R173, R173 ;  /* 0x000000ad00ad7308 */ /* 0x000e620000000800 */
[----:B----4-:R-:W-:-:S07]  /*8f50*/  FADD.FTZ R9, R167, R8 ;  /* 0x00000008a7097221 */ /* 0x010fce0000010000 */
[----:B------:R-:W3:Y:S01]  /*8f60*/  MUFU.EX2 R180, R180 ;  /* 0x000000b400b47308 */ /* 0x000ee20000000800 */
[----:B--2---:R-:W-:Y:S01]  /*8f70*/  FADD.FTZ R4, R172, R11 ;  /* 0x0000000bac047221 */ /* 0x004fe20000010000 */
[----:B-1----:R-:W-:-:S03]  /*8f80*/  F2FP.BF16.F32.PACK_AB R166, R173, R172 ;  /* 0x000000acada6723e */ /* 0x002fc600000010ff */
[----:B------:R-:W-:Y:S01]  /*8f90*/  FADD.FTZ R3, R173, R4 ;  /* 0x00000004ad037221 */ /* 0x000fe20000010000 */
[C---:B---3--:R-:W-:Y:S01]  /*8fa0*/  F2FP.BF16.F32.PACK_AB R167, R180.reuse, R167 ;  /* 0x000000a7b4a7723e */ /* 0x048fe200000010ff */
[----:B------:R-:W-:-:S04]  /*8fb0*/  FADD.FTZ R4, R180, R9 ;  /* 0x00000009b4047221 */ /* 0x000fc80000010000 */
[----:B------:R0:W-:Y:S01]  /*8fc0*/  STSM.16.M88.4 [R23], R164 ;  /* 0x000000a417007844 */ /* 0x0001e20000000200 */
[----:B------:R-:W-:Y:S05]  /*8fd0*/  @!P0 BRA `(.L_x_4064) ;  /* 0x0000000000048947 */ /* 0x000fea0003800000 */
[----:B------:R-:W-:Y:S01]  /*8fe0*/  BPT.TRAP 0x1 ;  /* 0x000000040000795c */ /* 0x000fe20000300000 */
.L_x_4064:
[----:B------:R1:W2:Y:S01]  /*8ff0*/  SYNCS.PHASECHK.TRANS64.TRYWAIT P1, [UR22+0x28c50], R7 ;  /* 0x028c5007ff0075a7 */ /* 0x0002a20008020156 */
[----:B------:R-:W-:Y:S05]  /*9000*/  @!P0 BRA `(.L_x_4065) ;  /* 0x0000000000048947 */ /* 0x000fea0003800000 */
[----:B------:R-:W-:Y:S01]  /*9010*/  BPT.TRAP 0x1 ;  /* 0x000000040000795c */ /* 0x000fe20000300000 */
.L_x_4065:
[----:B--2---:R-:W-:Y:S05]  /*9020*/  @P1 BRA `(.L_x_4066) ;  /* 0x0000000000081947 */ /* 0x004fea0003800000 */
[----:B------:R-:W2:Y:S02]  /*9030*/  SYNCS.PHASECHK.TRANS64.TRYWAIT P1, [UR22+0x28c50], R7 ;  /* 0x028c5007ff0075a7 */ /* 0x000ea40008020156 */
[----:B--2---:R-:W-:Y:S05]  /*9040*/  @!P1 BRA `(.L_x_4067) ;  /* 0x0000007800b49947 */ /* 0x004fea0003800000 */
.L_x_4066:
        /* <DEDUP_REMOVED lines=34> */
.L_x_4068:
[----:B------:R-:W-:Y:S01]  /*9270*/  UIADD3 UR22, UR22, 0x28c60, URZ ;  /* 0x00028c6016167890 */ /* 0x000fe2000fffe03f */
[----:B------:R-:W-:Y:S01]  /*9280*/  ISETP.LT.AND P1, PT, RZ, UR21, PT ;  /* 0x00000015ff007c0c */ /* 0x000fe2000bf21270 */
[----:B------:R-:W-:Y:S01]  /*9290*/  UIADD3 UR21, UR21, -0x1, URZ ;  /* 0xffffffff15157890 */ /* 0x000fe2000fffe03f */
[----:B--2---:R-:W-:Y:S01]  /*92a0*/  IMAD.MOV.U32 R8, RZ, RZ, R5 ;  /* 0x000000ffff087224 */ /* 0x004fe200078e0005 */
[----:B------:R-:W-:Y:S01]  /*92b0*/  UPRMT UR22, UR40, 0x654, UR22 ;  /* 0x0000065428167896 */ /* 0x000fe20008000016 */
[----:B------:R-:W-:Y:S01]  /*92c0*/  IMAD.MOV.U32 R191, RZ, RZ, R6 ;  /* 0x000000ffffbf7224 */ /* 0x000fe200078e0006 */
[----:B------:R-:W-:-:S07]  /*92d0*/  UMOV UR23, UR38 ;  /* 0x0000002600177c82 */ /* 0x000fce0008000000 */
[----:B------:R-:W-:Y:S01]  /*92e0*/  SYNCS.ARRIVE.TRANS64.RED.A1T0 RZ, [UR22], RZ ;  /* 0x000000ffffff79a7 */ /* 0x000fe20008100416 */
[----:B------:R-:W-:Y:S05]  /*92f0*/  @P1 BRA `(.L_x_4069) ;  /* 0xffffffe000d81947 */ /* 0x000fea000383ffff */
.L_x_4058:
[----:B------:R-:W0:Y:S01]  /*9300*/  SHFL.BFLY PT, R0, R3, 0x2, 0x1f ;  /* 0x0c401f0003007f89 */ /* 0x000e2200000e0000 */
[----:B------:R-:W-:Y:S01]  /*9310*/  IMAD.MOV R13, RZ, RZ, -R18 ;  /* 0x000000ffff0d7224 */ /* 0x000fe200078e0a12 */
[----:B------:R-:W-:Y:S01]  /*9320*/  UIADD3 UR36, UR36, 0x1, URZ ;  /* 0x0000000124247890 */ /* 0x000fe2000fffe03f */
[----:B------:R-:W-:Y:S01]  /*9330*/  IMAD.U32 R10, RZ, RZ, UR10 ;  /* 0x0000000aff0a7e24 */ /* 0x000fe2000f8e00ff */
[----:B------:R-:W4:Y:S01]  /*9340*/  SHFL.BFLY PT, R9, R4, 0x2, 0x1f ;  /* 0x0c401f0004097f89 */ /* 0x000f2200000e0000 */
[----:B------:R-:W-:Y:S08]  /*9350*/  BAR.ARV 0x8, 0x100 ;  /* 0x0204000000007b1d */ /* 0x000ff00000002000 */
[----:B------:R-:W-:Y:S01]  /*9360*/  BAR.SYNC.DEFER_BLOCKING 0xf, 0x100 ;  /* 0x03c4000000007b1d */ /* 0x000fe20000010000 */
[----:B------:R-:W-:-:S02]  /*9370*/  ISETP.NE.AND P0, PT, R2, R13, PT ;  /* 0x0000000d0200720c */ /* 0x000fc40003f05270 */
[----:B------:R-:W-:Y:S01]  /*9380*/  MOV R13, UR10 ;  /* 0x0000000a000d7c02 */ /* 0x000fe20008000f00 */
[----:B01----:R-:W-:Y:S01]  /*9390*/  FADD.FTZ R7, R0, R3 ;  /* 0x0000000300077221 */ /* 0x003fe20000010000 */
[----:B------:R-:W-:Y:S01]  /*93a0*/  MOV R3, UR38 ;  /* 0x0000002600037c02 */ /* 0x000fe20008000f00 */
[----:B------:R-:W-:Y:S01]  /*93b0*/  UIADD3 UR38, UR38, 0x1, URZ ;  /* 0x0000000126267890 */ /* 0x000fe2000fffe03f */
[----:B----4-:R-:W-:Y:S02]  /*93c0*/  FADD.FTZ R9, R9, R4 ;  /* 0x0000000409097221 */ /* 0x010fe40000010000 */
[----:B------:R-:W0:Y:S01]  /*93d0*/  SHFL.BFLY PT, R0, R7, 0x1, 0x1f ;  /* 0x0c201f0007007f89 */ /* 0x000e2200000e0000 */
[----:B------:R-:W-:Y:S01]  /*93e0*/  IMAD.MOV.U32 R4, RZ, RZ, RZ ;  /* 0x000000ffff047224 */ /* 0x000fe200078e00ff */
[----:B------:R-:W-:-:S03]  /*93f0*/  UISETP.NE.AND UP0, UPT, UR38, 0x2, UPT ;  /* 0x000000022600788c */ /* 0x000fc6000bf05270 */
[----:B------:R-:W-:Y:S01]  /*9400*/  @!P0 IMAD R3, R3, 0x40, R16 ;  /* 0x0000004003038824 */ /* 0x000fe200078e0210 */
[----:B------:R-:W1:Y:S01]  /*9410*/  SHFL.BFLY PT, R8, R9, 0x1, 0x1f ;  /* 0x0c201f0009087f89 */ /* 0x000e6200000e0000 */
[----:B------:R-:W-:Y:S02]  /*9420*/  USEL UR4, URZ, 0x1, UP0 ;  /* 0x000000013f047887 */ /* 0x000fe40008000000 */
[----:B------:R-:W-:Y:S02]  /*9430*/  USEL UR38, UR38, URZ, UP0 ;  /* 0x0000003f26267287 */ /* 0x000fe40008000000 */
[----:B------:R-:W-:Y:S01]  /*9440*/  ULOP3.LUT UR37, UR37, UR4, URZ, 0x3c, !UPT ;  /* 0x0000000425257292 */ /* 0x000fe2000f8e3c3f */
[----:B0-----:R-:W-:Y:S01]  /*9450*/  FADD.FTZ R11, R7, R0 ;  /* 0x00000000070b7221 */ /* 0x001fe20000010000 */
[----:B------:R-:W-:Y:S02]  /*9460*/  IMAD.MOV.U32 R0, RZ, RZ, RZ ;  /* 0x000000ffff007224 */ /* 0x000fe400078e00ff */
[----:B-1----:R-:W-:-:S02]  /*9470*/  FADD.FTZ R8, R9, R8 ;  /* 0x0000000809087221 */ /* 0x002fc40000010000 */
[----:B------:R-:W-:Y:S02]  /*9480*/  FSETP.NE.FTZ.AND P1, PT, R11, RZ, PT ;  /* 0x000000ff0b00720b */ /* 0x000fe40003f35000 */
[----:B------:R-:W-:Y:S01]  /*9490*/  @!P0 LEA R9, R3, UR42, 0x2 ;  /* 0x0000002a03098c11 */ /* 0x000fe2000f8e10ff */
[----:B------:R-:W-:Y:S01]  /*94a0*/  IMAD.MOV.U32 R3, RZ, RZ, -0x800000 ;  /* 0xff800000ff037424 */ /* 0x000fe200078e00ff */
[----:B------:R-:W-:-:S09]  /*94b0*/  FSETP.NE.FTZ.AND P2, PT, R8, RZ, PT ;  /* 0x000000ff0800720b */ /* 0x000fd20003f55000 */
[----:B------:R-:W0:Y:S08]  /*94c0*/  @P1 MUFU.RCP R0, R11 ;  /* 0x0000000b00001308 */ /* 0x000e300000001000 */
[----:B------:R-:W1:Y:S08]  /*94d0*/  @P2 MUFU.RCP R4, R8 ;  /* 0x0000000800042308 */ /* 0x000e700000001000 */
[----:B------:R-:W4:Y:S01]  /*94e0*/  @P1 MUFU.LG2 R11, R11 ;  /* 0x0000000b000b1308 */ /* 0x000f220000000c00 */
[----:B0-----:R-:W-:Y:S01]  /*94f0*/  @!P0 STS [R9+0x28800], R0 ;  /* 0x0288000009008388 */ /* 0x001fe20000000800 */
[-C--:B------:R-:W-:Y:S01]  /*9500*/  FMUL.FTZ R195, R24, R0.reuse ;  /* 0x0000000018c37220 */ /* 0x080fe20000410000 */
[-C--:B------:R-:W-:Y:S01]  /*9510*/  FMUL.FTZ R21, R25, R0.reuse ;  /* 0x0000000019157220 */ /* 0x080fe20000410000 */
[-C--:B------:R-:W-:Y:S01]  /*9520*/  FMUL.FTZ R192, R28, R0.reuse ;  /* 0x000000001cc07220 */ /* 0x080fe20000410000 */
[-C--:B------:R-:W-:Y:S01]  /*9530*/  FMUL.FTZ R7, R29, R0.reuse ;  /* 0x000000001d077220 */ /* 0x080fe20000410000 */
[-C--:B------:R-:W-:Y:S01]  /*9540*/  FMUL.FTZ R208, R32, R0.reuse ;  /* 0x0000000020d07220 */ /* 0x080fe20000410000 */
[-C--:B------:R-:W-:Y:S01]  /*9550*/  FMUL.FTZ R206, R33, R0.reuse ;  /* 0x0000000021ce7220 */ /* 0x080fe20000410000 */
[----:B------:R4:W0:Y:S01]  /*9560*/  @P2 MUFU.LG2 R12, R8 ;  /* 0x00000008000c2308 */ /* 0x0008220000000c00 */
        /* <DEDUP_REMOVED lines=8> */
[----:B----4-:R-:W-:Y:S01]  /*95f0*/  @P1 FMUL.FTZ R8, R11, 0.69314718246459960938 ;  /* 0x3f3172180b081820 */ /* 0x010fe20000410000 */
[-C--:B------:R-:W-:Y:S01]  /*9600*/  FMUL.FTZ R198, R49, R0.reuse ;  /* 0x0000000031c67220 */ /* 0x080fe20000410000 */
[----:B-1----:R-:W-:Y:S01]  /*9610*/  @P1 FMUL.FTZ R9, R10, 0.69314718246459960938 ;  /* 0x3f3172180a091820 */ /* 0x002fe20000410000 */
[----:B------:R-:W-:Y:S01]  /*9620*/  @P2 FMUL.FTZ R10, R13, 0.69314718246459960938 ;  /* 0x3f3172180d0a2820 */ /* 0x000fe20000410000 */
        /* <DEDUP_REMOVED lines=22> */
[-C--:B--23--:R-:W-:Y:S01]  /*9790*/  FMUL.FTZ R167, R93, R0.reuse ;  /* 0x000000005da77220 */ /* 0x08cfe20000410000 */
        /* <DEDUP_REMOVED lines=97> */
.L_x_4023:
        /* <DEDUP_REMOVED lines=10> */
[----:B------:R-:W1:Y:S01]  /*9e50*/  SHFL.IDX PT, R6, R211, RZ, 0x1f ;  /* 0x00001fffd3067589 */ /* 0x000e6200000e0000 */
[----:B------:R-:W-:Y:S01]  /*9e60*/  IMAD R9, R210, 0x40, R17 ;  /* 0x00000040d2097824 */ /* 0x000fe200078e0211 */
[----:B------:R-:W-:Y:S01]  /*9e70*/  F2FP.BF16.F32.PACK_AB R120, R121, R120 ;  /* 0x000000787978723e */ /* 0x000fe200000010ff */
[----:B------:R-:W-:-:S04]  /*9e80*/  USHF.R.S32.HI UR12, URZ, 0x1f, UR45 ;  /* 0x0000001f3f0c7899 */ /* 0x000fc8000801142d */
[----:B------:R-:W-:Y:S01]  /*9e90*/  BAR.SYNC.DEFER_BLOCKING 0x1, 0x100 ;  /* 0x0044000000007b1d */ /* 0x000fe20000010000 */
[----:B------:R-:W-:Y:S01]  /*9ea0*/  F2FP.BF16.F32.PACK_AB R121, R156, R154 ;  /* 0x0000009a9c79723e */ /* 0x000fe200000010ff */
[----:B------:R-:W-:Y:S01]  /*9eb0*/  USHF.R.S32.HI UR13, URZ, 0x1f, UR43 ;  /* 0x0000001f3f0d7899 */ /* 0x000fe2000801142b */
        /* <DEDUP_REMOVED lines=10> */
[----:B-1----:R-:W-:Y:S01]  /*9f60*/  ISETP.NE.AND P0, PT, R6, RZ, PT ;  /* 0x000000ff0600720c */ /* 0x002fe20003f05270 */
[----:B------:R-:W-:Y:S01]  /*9f70*/  IMAD.U32 R96, RZ, RZ, UR6 ;  /* 0x00000006ff607e24 */ /* 0x000fe2000f8e00ff */
[----:B------:R-:W-:Y:S01]  /*9f80*/  F2FP.BF16.F32.PACK_AB R146, R149, R148 ;  /* 0x000000949592723e */ /* 0x000fe200000010ff */
[----:B------:R-:W-:Y:S01]  /*9f90*/  IMAD.U32 R97, RZ, RZ, UR7 ;  /* 0x00000007ff617e24 */ /* 0x000fe2000f8e00ff */
[----:B------:R-:W-:Y:S01]  /*9fa0*/  F2FP.BF16.F32.PACK_AB R147, R151, R150 ;  /* 0x000000969793723e */ /* 0x000fe200000010ff */
[----:B------:R-:W-:-:S04]  /*9fb0*/  IMAD.WIDE R4, R215, 0x2, R96 ;  /* 0x00000002d7047825 */ /* 0x000fc800078e0260 */
[----:B------:R-:W-:Y:S01]  /*9fc0*/  IMAD.WIDE R96, R9, 0x2, R96 ;  /* 0x0000000209607825 */ /* 0x000fe200078e0260 */
[C---:B------:R-:W-:Y:S02]  /*9fd0*/  IADD3 R45, P2, R4.reuse, 0x20, RZ ;  /* 0x00000020042d7810 */ /* 0x040fe40007f5e0ff */
[C---:B------:R-:W-:Y:S02]  /*9fe0*/  IADD3 R49, P3, R4.reuse, 0x40, RZ ;  /* 0x0000004004317810 */ /* 0x040fe40007f7e0ff */
[C---:B------:R-:W-:Y:S02]  /*9ff0*/  IADD3 R61, P5, R4.reuse, 0x2000, RZ ;  /* 0x00002000043d7810 */ /* 0x040fe40007fbe0ff */
[----:B------:R-:W-:Y:S01]  /*a000*/  LOP3.LUT R12, R45, 0x380, RZ, 0xc0, !PT ;  /* 0x000003802d0c7812 */ /* 0x000fe200078ec0ff */
[--C-:B------:R-:W-:Y:S01]  /*a010*/  IMAD.X R13, RZ, RZ, R5.reuse, P3 ;  /* 0x000000ffff0d7224 */ /* 0x100fe200018e0605 */
[----:B------:R-:W-:Y:S01]  /*a020*/  LOP3.LUT R14, R49, 0x380, RZ, 0xc0, !PT ;  /* 0x00000380310e7812 */ /* 0x000fe200078ec0ff */
[----:B------:R-:W-:Y:S01]  /*a030*/  IMAD.X R25, RZ, RZ, R5, P5 ;  /* 0x000000ffff197224 */ /* 0x000fe200028e0605 */
[----:B------:R-:W-:-:S02]  /*a040*/  IADD3 R53, P4, R4, 0x60, RZ ;  /* 0x0000006004357810 */ /* 0x000fc40007f9e0ff */
[----:B------:R-:W-:Y:S02]  /*a050*/  SHF.R.U64 R12, R12, 0x3, RZ ;  /* 0x000000030c0c7819 */ /* 0x000fe400000012ff */
[----:B------:R-:W-:Y:S01]  /*a060*/  SHF.R.U64 R14, R14, 0x3, RZ ;  /* 0x000000030e0e7819 */ /* 0x000fe200000012ff */
[--C-:B------:R-:W-:Y:S01]  /*a070*/  IMAD.X R15, RZ, RZ, R5.reuse, P4 ;  /* 0x000000ffff0f7224 */ /* 0x100fe200020e0605 */
[----:B------:R-:W-:Y:S02]  /*a080*/  IADD3 R36, P5, R4, 0x4040, RZ ;  /* 0x0000404004247810 */ /* 0x000fe40007fbe0ff */
[----:B------:R-:W-:Y:S02]  /*a090*/  LOP3.LUT R130, R12, R45, RZ, 0x3c, !PT ;  /* 0x0000002d0c827212 */ /* 0x000fe400078e3cff */
[----:B------:R-:W-:Y:S01]  /*a0a0*/  IADD3 R37, P4, R4, 0x4020, RZ ;  /* 0x0000402004257810 */ /* 0x000fe20007f9e0ff */
[----:B------:R-:W-:Y:S01]  /*a0b0*/  IMAD.X R109, RZ, RZ, R5, P5 ;  /* 0x000000ffff6d7224 */ /* 0x000fe200028e0605 */
[----:B------:R-:W-:-:S02]  /*a0c0*/  LOP3.LUT R12, R14, R49, RZ, 0x3c, !PT ;  /* 0x000000310e0c7212 */ /* 0x000fc400078e3cff */
[----:B------:R-:W-:Y:S01]  /*a0d0*/  LOP3.LUT R49, R36, 0x380, RZ, 0xc0, !PT ;  /* 0x0000038024317812 */ /* 0x000fe200078ec0ff */
[--C-:B------:R-:W-:Y:S01]  /*a0e0*/  IMAD.X R105, RZ, RZ, R5.reuse, P4 ;  /* 0x000000ffff697224 */ /* 0x100fe200020e0605 */
[C---:B------:R-:W-:Y:S02]  /*a0f0*/  IADD3 R65, P6, R4.reuse, 0x2020, RZ ;  /* 0x0000202004417810 */ /* 0x040fe40007fde0ff */
[----:B------:R-:W-:Y:S02]  /*a100*/  SHF.R.U64 R49, R49, 0x3, RZ ;  /* 0x0000000331317819 */ /* 0x000fe400000012ff */
[C---:B------:R-:W-:Y:S01]  /*a110*/  IADD3 R10, P4, R4.reuse, 0x6060, RZ ;  /* 0x00006060040a7810 */ /* 0x040fe20007f9e0ff */
[----:B------:R-:W-:Y:S01]  /*a120*/  IMAD.X R29, RZ, RZ, R5, P6 ;  /* 0x000000ffff1d7224 */ /* 0x000fe200030e0605 */
[----:B------:R-:W-:Y:S02]  /*a130*/  IADD3 R69, P1, R4, 0x2040, RZ ;  /* 0x0000204004457810 */ /* 0x000fe40007f3e0ff */
[----:B------:R-:W-:-:S02]  /*a140*/  LOP3.LUT R108, R49, R36, RZ, 0x3c, !PT ;  /* 0x00000024316c7212 */ /* 0x000fc400078e3cff */
[----:B------:R-:W-:Y:S02]  /*a150*/  IADD3 R33, P6, R4, 0x4060, RZ ;  /* 0x0000406004217810 */ /* 0x000fe40007fde0ff */
[----:B------:R-:W-:Y:S02]  /*a160*/  LOP3.LUT R49, R10, 0x380, RZ, 0xc0, !PT ;  /* 0x000003800a317812 */ /* 0x000fe400078ec0ff */
[-C--:B------:R-:W-:Y:S02]  /*a170*/  IADD3.X R41, RZ, R5.reuse, RZ, P1, !PT ;  /* 0x00000005ff297210 */ /* 0x080fe40000ffe4ff */
[----:B------:R-:W-:Y:S02]  /*a180*/  IADD3.X R131, RZ, R5, RZ, P2, !PT ;  /* 0x00000005ff837210 */ /* 0x000fe400017fe4ff */
[C---:B------:R-:W-:Y:S02]  /*a190*/  IADD3 R6, P1, R4.reuse, 0x6000, RZ ;  /* 0x0000600004067810 */ /* 0x040fe40007f3e0ff */
[----:B------:R-:W-:-:S02]  /*a1a0*/  IADD3 R73, P2, R4, 0x2060, RZ ;  /* 0x0000206004497810 */ /* 0x000fc40007f5e0ff */
[----:B------:R-:W-:Y:S01]  /*a1b0*/  LOP3.LUT R24, R53, 0x380, RZ, 0xc0, !PT ;  /* 0x0000038035187812 */ /* 0x000fe200078ec0ff */
[--C-:B------:R-:W-:Y:S01]  /*a1c0*/  IMAD.X R123, RZ, RZ, R5.reuse, P1 ;  /* 0x000000ffff7b7224 */ /* 0x100fe200008e0605 */
[----:B------:R-:W-:Y:S01]  /*a1d0*/  LOP3.LUT R48, R33, 0x380, RZ, 0xc0, !PT ;  /* 0x0000038021307812 */ /* 0x000fe200078ec0ff */
[----:B------:R-:W-:Y:S01]  /*a1e0*/  IMAD.X R57, RZ, RZ, R5, P2 ;  /* 0x000000ffff397224 */ /* 0x000fe200010e0605 */
[----:B------:R-:W-:Y:S02]  /*a1f0*/  SHF.R.U64 R49, R49, 0x3, RZ ;  /* 0x0000000331317819 */ /* 0x000fe400000012ff */
[----:B------:R-:W-:Y:S02]  /*a200*/  SHF.R.U64 R24, R24, 0x3, RZ ;  /* 0x0000000318187819 */ /* 0x000fe400000012ff */
[----:B------:R-:W-:Y:S02]  /*a210*/  LOP3.LUT R44, R73, 0x380, RZ, 0xc0, !PT ;  /* 0x00000380492c7812 */ /* 0x000fe400078ec0ff */
[----:B------:R-:W-:-:S02]  /*a220*/  SHF.R.U64 R48, R48, 0x3, RZ ;  /* 0x0000000330307819 */ /* 0x000fc400000012ff */
[----:B------:R-:W-:Y:S02]  /*a230*/  LOP3.LUT R10, R49, R10, RZ, 0x3c, !PT ;  /* 0x0000000a310a7212 */ /* 0x000fe400078e3cff */
[----:B------:R-:W-:Y:S02]  /*a240*/  IADD3 R49, P1, R96, 0x4000, RZ ;  /* 0x0000400060317810 */ /* 0x000fe40007f3e0ff */
[C---:B------:R-:W-:Y:S02]  /*a250*/  IADD3 R32, P3, R4.reuse, 0x4000, RZ ;  /* 0x0000400004207810 */ /* 0x040fe40007f7e0ff */
[----:B------:R-:W-:Y:S02]  /*a260*/  LOP3.LUT R11, R4, 0x380, RZ, 0xc0, !PT ;  /* 0x00000380040b7812 */ /* 0x000fe400078ec0ff */
[----:B------:R-:W-:Y:S01]  /*a270*/  LOP3.LUT R14, R24, R53, RZ, 0x3c, !PT ;  /* 0x00000035180e7212 */ /* 0x000fe200078e3cff */
[----:B------:R-:W-:Y:S01]  /*a280*/  IMAD.X R101, RZ, RZ, R5, P3 ;  /* 0x000000ffff657224 */ /* 0x000fe200018e0605 */
[----:B------:R-:W-:-:S02]  /*a290*/  SHF.R.U64 R44, R44, 0x3, RZ ;  /* 0x000000032c2c7819 */ /* 0x000fc400000012ff */
[----:B------:R-:W-:Y:S02]  /*a2a0*/  LOP3.LUT R118, R48, R33, RZ, 0x3c, !PT ;  /* 0x0000002130767212 */ /* 0x000fe400078e3cff */
[----:B------:R-:W-:Y:S02]  /*a2b0*/  LOP3.LUT R24, R61, 0x380, RZ, 0xc0, !PT ;  /* 0x000003803d187812 */ /* 0x000fe400078ec0ff */
[----:B------:R-:W-:Y:S02]  /*a2c0*/  LOP3.LUT R28, R65, 0x380, RZ, 0xc0, !PT ;  /* 0x00000380411c7812 */ /* 0x000fe400078ec0ff */
[----:B------:R-:W-:Y:S02]  /*a2d0*/  LOP3.LUT R48, R49, 0x380, RZ, 0xc0, !PT ;  /* 0x0000038031307812 */ /* 0x000fe400078ec0ff */
[C---:B------:R-:W-:Y:S02]  /*a2e0*/  IADD3 R8, P2, R4.reuse, 0x6020, RZ ;  /* 0x0000602004087810 */ /* 0x040fe40007f5e0ff */
[----:B------:R-:W-:-:S02]  /*a2f0*/  IADD3 R20, P3, R4, 0x6040, RZ ;  /* 0x0000604004147810 */ /* 0x000fc40007f7e0ff */
[----:B------:R-:W-:Y:S01]  /*a300*/  SHF.R.U64 R11, R11, 0x3, RZ ;  /* 0x000000030b0b7819 */ /* 0x000fe200000012ff */
[--C-:B------:R-:W-:Y:S01]  /*a310*/  IMAD.X R127, RZ, RZ, R5.reuse, P2 ;  /* 0x000000ffff7f7224 */ /* 0x100fe200010e0605 */
[----:B------:R-:W-:Y:S01]  /*a320*/  LOP3.LUT R56, R44, R73, RZ, 0x3c, !PT ;  /* 0x000000492c387212 */ /* 0x000fe200078e3cff */
[----:B------:R-:W-:Y:S01]  /*a330*/  IMAD.X R9, RZ, RZ, R5, P3 ;  /* 0x000000ffff097224 */ /* 0x000fe200018e0605 */
[----:B------:R-:W-:Y:S02]  /*a340*/  SHF.R.U64 R24, R24, 0x3, RZ ;  /* 0x0000000318187819 */ /* 0x000fe400000012ff */
[----:B------:R-:W-:Y:S02]  /*a350*/  SHF.R.U64 R28, R28, 0x3, RZ ;  /* 0x000000031c1c7819 */ /* 0x000fe400000012ff */
[----:B------:R-:W-:Y:S02]  /*a360*/  LOP3.LUT R44, R37, 0x380, RZ, 0xc0, !PT ;  /* 0x00000380252c7812 */ /* 0x000fe400078ec0ff */
[----:B------:R-:W-:-:S02]  /*a370*/  SHF.R.U64 R48, R48, 0x3, RZ ;  /* 0x0000000330307819 */ /* 0x000fc400000012ff */
[----:B------:R-:W-:Y:S02]  /*a380*/  LOP3.LUT R45, R32, 0x380, RZ, 0xc0, !PT ;  /* 0x00000380202d7812 */ /* 0x000fe400078ec0ff */
[----:B------:R-:W-:Y:S01]  /*a390*/  LOP3.LUT R4, R11, R4, RZ, 0x3c, !PT ;  /* 0x000000040b047212 */ /* 0x000fe200078e3cff */
[----:B------:R-:W-:Y:S01]  /*a3a0*/  IMAD.X R11, RZ, RZ, R5, P4 ;  /* 0x000000ffff0b7224 */ /* 0x000fe200020e0605 */
[----:B------:R-:W-:Y:S02]  /*a3b0*/  IADD3.X R119, RZ, R5, RZ, P6, !PT ;  /* 0x00000005ff777210 */ /* 0x000fe400037fe4ff */
[----:B------:R-:W-:Y:S02]  /*a3c0*/  LOP3.LUT R24, R24, R61, RZ, 0x3c, !PT ;  /* 0x0000003d18187212 */ /* 0x000fe400078e3cff */
[----:B------:R-:W-:Y:S02]  /*a3d0*/  LOP3.LUT R28, R28, R65, RZ, 0x3c, !PT ;  /* 0x000000411c1c7212 */ /* 0x000fe400078e3cff */
[----:B------:R-:W-:-:S02]  /*a3e0*/  SHF.R.U64 R44, R44, 0x3, RZ ;  /* 0x000000032c2c7819 */ /* 0x000fc400000012ff */
[----:B------:R-:W-:Y:S02]  /*a3f0*/  LOP3.LUT R48, R48, R49, RZ, 0x3c, !PT ;  /* 0x0000003130307212 */ /* 0x000fe400078e3cff */
[----:B------:R-:W-:Y:S02]  /*a400*/  SHF.R.U64 R45, R45, 0x3, RZ ;  /* 0x000000032d2d7819 */ /* 0x000fe400000012ff */
[C---:B------:R-:W-:Y:S02]  /*a410*/  IADD3 R65, P4, R96.reuse, 0x1000, RZ ;  /* 0x0000100060417810 */ /* 0x040fe40007f9e0ff */
[C---:B------:R-:W-:Y:S02]  /*a420*/  IADD3 R61, P3, R96.reuse, 0x2000, RZ ;  /* 0x00002000603d7810 */ /* 0x040fe40007f7e0ff */
[C---:B------:R-:W-:Y:S02]  /*a430*/  IADD3 R53, P2, R96.reuse, 0x3000, RZ ;  /* 0x0000300060357810 */ /* 0x040fe40007f5e0ff */
[----:B------:R-:W-:-:S02]  /*a440*/  IADD3 R49, P6, R96, 0x5000, RZ ;  /* 0x0000500060317810 */ /* 0x000fc40007fde0ff */
[----:B------:R-:W-:Y:S02]  /*a450*/  LOP3.LUT R104, R44, R37, RZ, 0x3c, !PT ;  /* 0x000000252c687212 */ /* 0x000fe400078e3cff */
[----:B------:R-:W-:Y:S02]  /*a460*/  LOP3.LUT R100, R45, R32, RZ, 0x3c, !PT ;  /* 0x000000202d647212 */ /* 0x000fe400078e3cff */
[----:B------:R-:W-:Y:S02]  /*a470*/  LOP3.LUT R37, R8, 0x380, RZ, 0xc0, !PT ;  /* 0x0000038008257812 */ /* 0x000fe400078ec0ff */
[----:B------:R-:W-:Y:S02]  /*a480*/  LOP3.LUT R64, R65, 0x380, RZ, 0xc0, !PT ;  /* 0x0000038041407812 */ /* 0x000fe400078ec0ff */
[----:B------:R-:W-:Y:S02]  /*a490*/  LOP3.LUT R60, R61, 0x380, RZ, 0xc0, !PT ;  /* 0x000003803d3c7812 */ /* 0x000fe400078ec0ff */
[----:B------:R-:W-:-:S02]  /*a4a0*/  LOP3.LUT R52, R53, 0x380, RZ, 0xc0, !PT ;  /* 0x0000038035347812 */ /* 0x000fc400078ec0ff */
[----:B------:R-:W-:Y:S02]  /*a4b0*/  LOP3.LUT R44, R49, 0x380, RZ, 0xc0, !PT ;  /* 0x00000380312c7812 */ /* 0x000fe400078ec0ff */
[----:B------:R-:W-:Y:S02]  /*a4c0*/  LOP3.LUT R40, R69, 0x380, RZ, 0xc0, !PT ;  /* 0x0000038045287812 */ /* 0x000fe400078ec0ff */
[----:B------:R-:W-:Y:S02]  /*a4d0*/  LOP3.LUT R33, R6, 0x380, RZ, 0xc0, !PT ;  /* 0x0000038006217812 */ /* 0x000fe400078ec0ff */
[----:B------:R-:W-:Y:S02]  /*a4e0*/  LOP3.LUT R45, R20, 0x380, RZ, 0xc0, !PT ;  /* 0x00000380142d7812 */ /* 0x000fe400078ec0ff */
[----:B------:R-:W-:Y:S02]  /*a4f0*/  SHF.R.U64 R37, R37, 0x3, RZ ;  /* 0x0000000325257819 */ /* 0x000fe400000012ff */
[----:B------:R-:W-:-:S02]  /*a500*/  SHF.R.U64 R64, R64, 0x3, RZ ;  /* 0x0000000340407819 */ /* 0x000fc400000012ff */
[----:B------:R-:W-:Y:S02]  /*a510*/  SHF.R.U64 R60, R60, 0x3, RZ ;  /* 0x000000033c3c7819 */ /* 0x000fe400000012ff */
[----:B------:R-:W-:Y:S02]  /*a520*/  SHF.R.U64 R52, R52, 0x3, RZ ;  /* 0x0000000334347819 */ /* 0x000fe400000012ff */
[----:B------:R-:W-:Y:S02]  /*a530*/  SHF.R.U64 R44, R44, 0x3, RZ ;  /* 0x000000032c2c7819 */ /* 0x000fe400000012ff */
[----:B------:R-:W-:Y:S02]  /*a540*/  SHF.R.U64 R40, R40, 0x3, RZ ;  /* 0x0000000328287819 */ /* 0x000fe400000012ff */
[----:B------:R-:W-:Y:S02]  /*a550*/  SHF.R.U64 R33, R33, 0x3, RZ ;  /* 0x0000000321217819 */ /* 0x000fe400000012ff */
[----:B------:R-:W-:-:S02]  /*a560*/  SHF.R.U64 R45, R45, 0x3, RZ ;  /* 0x000000032d2d7819 */ /* 0x000fc400000012ff */
[----:B------:R-:W-:Y:S02]  /*a570*/  LOP3.LUT R126, R37, R8, RZ, 0x3c, !PT ;  /* 0x00000008257e7212 */ /* 0x000fe400078e3cff */
[----:B------:R-:W-:Y:S02]  /*a580*/  LOP3.LUT R64, R64, R65, RZ, 0x3c, !PT ;  /* 0x0000004140407212 */ /* 0x000fe400078e3cff */
[----:B------:R-:W-:Y:S01]  /*a590*/  LOP3.LUT R60, R60, R61, RZ, 0x3c, !PT ;  /* 0x0000003d3c3c7212 */ /* 0x000fe200078e3cff */
[--C-:B------:R-:W-:Y:S01]  /*a5a0*/  IMAD.X R61, RZ, RZ, R97.reuse, P3 ;  /* 0x000000ffff3d7224 */ /* 0x100fe200018e0661 */
[----:B------:R-:W-:Y:S01]  /*a5b0*/  LOP3.LUT R52, R52, R53, RZ, 0x3c, !PT ;  /* 0x0000003534347212 */ /* 0x000fe200078e3cff */
[--C-:B------:R-:W-:Y:S01]  /*a5c0*/  IMAD.X R53, RZ, RZ, R97.reuse, P2 ;  /* 0x000000ffff357224 */ /* 0x100fe200010e0661 */
[----:B------:R-:W-:Y:S01]  /*a5d0*/  LOP3.LUT R44, R44, R49, RZ, 0x3c, !PT ;  /* 0x000000312c2c7212 */ /* 0x000fe200078e3cff */
[----:B------:R-:W-:Y:S01]  /*a5e0*/  IMAD.X R49, RZ, RZ, R97, P1 ;  /* 0x000000ffff317224 */ /* 0x000fe200008e0661 */
[----:B------:R-:W-:-:S02]  /*a5f0*/  MOV R73, R4 ;  /* 0x0000000400497202 */ /* 0x000fc40000000f00 */
[----:B------:R-:W-:Y:S02]  /*a600*/  LOP3.LUT R40, R40, R69, RZ, 0x3c, !PT ;  /* 0x0000004528287212 */ /* 0x000fe400078e3cff */
[----:B------:R-:W-:Y:S02]  /*a610*/  LOP3.LUT R122, R33, R6, RZ, 0x3c, !PT ;  /* 0x00000006217a7212 */ /* 0x000fe400078e3cff */
[----:B------:R-:W-:Y:S02]  /*a620*/  LOP3.LUT R8, R45, R20, RZ, 0x3c, !PT ;  /* 0x000000142d087212 */ /* 0x000fe400078e3cff */
[----:B------:R-:W-:Y:S02]  /*a630*/  IADD3.X R65, RZ, R97, RZ, P4, !PT ;  /* 0x00000061ff417210 */ /* 0x000fe400027fe4ff */
[----:B------:R-:W-:Y:S02]  /*a640*/  F2FP.BF16.F32.PACK_AB R4, R21, R195 ;  /* 0x000000c31504723e */ /* 0x000fe400000010ff */
[----:B------:R-:W-:-:S02]  /*a650*/  IADD3 R45, P5, R96, 0x6000, RZ ;  /* 0x00006000602d7810 */ /* 0x000fc40007fbe0ff */
[C---:B------:R-:W-:Y:S02]  /*a660*/  IADD3 R37, P4, R96.reuse, 0x7000, RZ ;  /* 0x0000700060257810 */ /* 0x040fe40007f9e0ff */
[C---:B------:R-:W-:Y:S02]  /*a670*/  IADD3 R33, P3, R96.reuse, 0x8000, RZ ;  /* 0x0000800060217810 */ /* 0x040fe40007f7e0ff */
[C---:B------:R-:W-:Y:S02]  /*a680*/  IADD3 R69, P2, R96.reuse, 0x9000, RZ ;  /* 0x0000900060457810 */ /* 0x040fe40007f5e0ff */
[----:B------:R-:W-:Y:S02]  /*a690*/  IADD3 R21, P1, R96, 0xa000, RZ ;  /* 0x0000a00060157810 */ /* 0x000fe40007f3e0ff */
[----:B------:R-:W-:Y:S02]  /*a6a0*/  F2FP.BF16.F32.PACK_AB R6, R7, R192 ;  /* 0x000000c00706723e */ /* 0x000fe400000010ff */
[----:B------:R-:W-:-:S02]  /*a6b0*/  F2FP.BF16.F32.PACK_AB R5, R27, R26 ;  /* 0x0000001a1b05723e */ /* 0x000fc400000010ff */
[----:B------:R-:W-:Y:S02]  /*a6c0*/  F2FP.BF16.F32.PACK_AB R7, R31, R30 ;  /* 0x0000001e1f07723e */ /* 0x000fe400000010ff */
[----:B------:R-:W-:Y:S02]  /*a6d0*/  LOP3.LUT R36, R45, 0x380, RZ, 0xc0, !PT ;  /* 0x000003802d247812 */ /* 0x000fe400078ec0ff */
[----:B------:R-:W-:Y:S01]  /*a6e0*/  LOP3.LUT R32, R37, 0x380, RZ, 0xc0, !PT ;  /* 0x0000038025207812 */ /* 0x000fe200078ec0ff */
[----:B------:R0:W-:Y:S01]  /*a6f0*/  STSM.16.M88.4 [R73], R4 ;  /* 0x0000000449007844 */ /* 0x0001e20000000200 */
[----:B------:R-:W-:Y:S02]  /*a700*/  LOP3.LUT R20, R33, 0x380, RZ, 0xc0, !PT ;  /* 0x0000038021147812 */ /* 0x000fe400078ec0ff */
[----:B------:R-:W-:Y:S02]  /*a710*/  LOP3.LUT R68, R69, 0x380, RZ, 0xc0, !PT ;  /* 0x0000038045447812 */ /* 0x000fe400078ec0ff */
[----:B------:R-:W-:-:S02]  /*a720*/  LOP3.LUT R72, R21, 0x380, RZ, 0xc0, !PT ;  /* 0x0000038015487812 */ /* 0x000fc400078ec0ff */
[----:B------:R-:W-:Y:S02]  /*a730*/  SHF.R.U64 R36, R36, 0x3, RZ ;  /* 0x0000000324247819 */ /* 0x000fe400000012ff */
[----:B------:R-:W-:Y:S02]  /*a740*/  SHF.R.U64 R32, R32, 0x3, RZ ;  /* 0x0000000320207819 */ /* 0x000fe400000012ff */
[----:B------:R-:W-:Y:S02]  /*a750*/  SHF.R.U64 R20, R20, 0x3, RZ ;  /* 0x0000000314147819 */ /* 0x000fe400000012ff */
[----:B------:R-:W-:Y:S02]  /*a760*/  SHF.R.U64 R68, R68, 0x3, RZ ;  /* 0x0000000344447819 */ /* 0x000fe400000012ff */
[----:B------:R-:W-:Y:S01]  /*a770*/  SHF.R.U64 R72, R72, 0x3, RZ ;  /* 0x0000000348487819 */ /* 0x000fe200000012ff */
[----:B0-----:R-:W-:Y:S01]  /*a780*/  IMAD.X R73, RZ, RZ, R97, P1 ;  /* 0x000000ffff497224 */ /* 0x001fe200008e0661 */
[----:B------:R-:W-:-:S02]  /*a790*/  LOP3.LUT R5, R96, 0x380, RZ, 0xc0, !PT ;  /* 0x0000038060057812 */ /* 0x000fc400078ec0ff */
[----:B------:R-:W-:Y:S01]  /*a7a0*/  LOP3.LUT R36, R36, R45, RZ, 0x3c, !PT ;  /* 0x0000002d24247212 */ /* 0x000fe200078e3cff */
[--C-:B------:R-:W-:Y:S01]  /*a7b0*/  IMAD.X R45, RZ, RZ, R97.reuse, P6 ;  /* 0x000000ffff2d7224 */ /* 0x100fe200030e0661 */
[----:B------:R-:W-:Y:S02]  /*a7c0*/  SHF.R.U64 R5, R5, 0x3, RZ ;  /* 0x0000000305057819 */ /* 0x000fe400000012ff */
[----:B------:R-:W-:Y:S02]  /*a7d0*/  LOP3.LUT R32, R32, R37, RZ, 0x3c, !PT ;  /* 0x0000002520207212 */ /* 0x000fe400078e3cff */
        /* <DEDUP_REMOVED lines=14> */
[----:B------:R-:W-:Y:S02]  /*a8c0*/  F2FP.BF16.F32.PACK_AB R4, R206, R208 ;  /* 0x000000d0ce04723e */ /* 0x000fe400000010ff */
[----:B------:R-:W-:Y:S02]  /*a8d0*/  F2FP.BF16.F32.PACK_AB R5, R35, R34 ;  /* 0x000000222305723e */ /* 0x000fe400000010ff */
[----:B------:R-:W-:Y:S02]  /*a8e0*/  F2FP.BF16.F32.PACK_AB R6, R204, R207 ;  /* 0x000000cfcc06723e */ /* 0x000fe400000010ff */
[----:B------:R-:W-:Y:S02]  /*a8f0*/  F2FP.BF16.F32.PACK_AB R7, R39, R38 ;  /* 0x000000262707723e */ /* 0x000fe400000010ff */
[----:B------:R-:W-:-:S02]  /*a900*/  MOV R34, R8 ;  /* 0x0000000800227202 */ /* 0x000fc40000000f00 */
[----:B------:R-:W-:Y:S01]  /*a910*/  MOV R35, R10 ;  /* 0x0000000a00237202 */ /* 0x000fe20000000f00 */
[----:B------:R0:W-:Y:S01]  /*a920*/  STSM.16.M88.4 [R26], R4 ;  /* 0x000000041a007844 */ /* 0x0001e20000000200 */
[----:B------:R-:W-:Y:S02]  /*a930*/  MOV R131, R12 ;  /* 0x0000000c00837202 */ /* 0x000fe40000000f00 */
[----:B------:R-:W-:Y:S02]  /*a940*/  MOV R192, R14 ;  /* 0x0000000e00c07202 */ /* 0x000fe40000000f00 */
[----:B------:R-:W-:Y:S02]  /*a950*/  F2FP.BF16.F32.PACK_AB R8, R202, R205 ;  /* 0x000000cdca08723e */ /* 0x000fe400000010ff */
        /* <DEDUP_REMOVED lines=9> */
[----:B0-----:R-:W-:Y:S01]  /*a9f0*/  F2FP.BF16.F32.PACK_AB R4, R193, R197 ;  /* 0x000000c5c104723e */ /* 0x001fe200000010ff */
[----:B------:R-:W-:Y:S01]  /*aa00*/  STSM.16.M88.4 [R192], R12 ;  /* 0x0000000cc0007844 */ /* 0x000fe20000000200 */
[----:B------:R-:W-:Y:S02]  /*aa10*/  F2FP.BF16.F32.PACK_AB R5, R59, R58 ;  /* 0x0000003a3b05723e */ /* 0x000fe400000010ff */
[----:B------:R-:W-:Y:S02]  /*aa20*/  F2FP.BF16.F32.PACK_AB R6, R183, R194 ;  /* 0x000000c2b706723e */ /* 0x000fe400000010ff */
[----:B------:R-:W-:Y:S02]  /*aa30*/  F2FP.BF16.F32.PACK_AB R7, R63, R62 ;  /* 0x0000003e3f07723e */ /* 0x000fe400000010ff */
[----:B------:R-:W-:Y:S02]  /*aa40*/  MOV R213, R28 ;  /* 0x0000001c00d57202 */ /* 0x000fe40000000f00 */
[----:B------:R-:W-:Y:S01]  /*aa50*/  F2FP.BF16.F32.PACK_AB R24, R181, R191 ;  /* 0x000000bfb518723e */ /* 0x000fe200000010ff */
[----:B------:R-:W-:Y:S01]  /*aa60*/  STSM.16.M88.4 [R195], R4 ;  /* 0x00000004c3007844 */ /* 0x000fe20000000200 */
[----:B------:R-:W-:-:S02]  /*aa70*/  F2FP.BF16.F32.PACK_AB R25, R67, R66 ;  /* 0x000000424319723e */ /* 0x000fc400000010ff */
[----:B------:R-:W-:Y:S02]  /*aa80*/  F2FP.BF16.F32.PACK_AB R26, R179, R182 ;  /* 0x000000b6b31a723e */ /* 0x000fe400000010ff */
[----:B------:R-:W-:Y:S02]  /*aa90*/  F2FP.BF16.F32.PACK_AB R27, R71, R70 ;  /* 0x00000046471b723e */ /* 0x000fe400000010ff */
        /* <DEDUP_REMOVED lines=16> */
[----:B------:R-:W-:Y:S02]  /*aba0*/  MOV R104, R104 ;  /* 0x0000006800687202 */ /* 0x000fe40000000f00 */
[----:B0-----:R-:W-:-:S02]  /*abb0*/  F2FP.BF16.F32.PACK_AB R40, R173, R176 ;  /* 0x000000b0ad28723e */ /* 0x001fc400000010ff */
[----:B------:R-:W-:Y:S02]  /*abc0*/  F2FP.BF16.F32.PACK_AB R4, R165, R168 ;  /* 0x000000a8a504723e */ /* 0x000fe400000010ff */
[----:B------:R-:W-:Y:S01]  /*abd0*/  F2FP.BF16.F32.PACK_AB R5, R99, R98 ;  /* 0x000000626305723e */ /* 0x000fe200000010ff */
[----:B------:R0:W-:Y:S01]  /*abe0*/  STSM.16.M88.4 [R130], R40 ;  /* 0x0000002882007844 */ /* 0x0001e20000000200 */
[----:B------:R-:W-:Y:S02]  /*abf0*/  F2FP.BF16.F32.PACK_AB R6, R163, R166 ;  /* 0x000000a6a306723e */ /* 0x000fe400000010ff */
[----:B------:R-:W-:Y:S01]  /*ac00*/  F2FP.BF16.F32.PACK_AB R7, R103, R102 ;  /* 0x000000666707723e */ /* 0x000fe200000010ff */
[----:B------:R1:W-:Y:S01]  /*ac10*/  STSM.16.M88.4 [R100], R56 ;  /* 0x0000003864007844 */ /* 0x0003e20000000200 */
[----:B------:R-:W-:Y:S02]  /*ac20*/  MOV R108, R108 ;  /* 0x0000006c006c7202 */ /* 0x000fe40000000f00 */
[----:B------:R-:W-:Y:S01]  /*ac30*/  F2FP.BF16.F32.PACK_AB R8, R159, R164 ;  /* 0x000000a49f08723e */ /* 0x000fe200000010ff */
[----:B------:R1:W-:Y:S01]  /*ac40*/  STSM.16.M88.4 [R104], R4 ;  /* 0x0000000468007844 */ /* 0x0003e20000000200 */
[----:B------:R-:W-:-:S02]  /*ac50*/  F2FP.BF16.F32.PACK_AB R9, R107, R106 ;  /* 0x0000006a6b09723e */ /* 0x000fc400000010ff */
[----:B------:R-:W-:Y:S02]  /*ac60*/  F2FP.BF16.F32.PACK_AB R10, R152, R162 ;  /* 0x000000a2980a723e */ /* 0x000fe400000010ff */
[----:B------:R-:W-:Y:S02]  /*ac70*/  F2FP.BF16.F32.PACK_AB R11, R111, R110 ;  /* 0x0000006e6f0b723e */ /* 0x000fe400000010ff */
[----:B------:R-:W-:Y:S02]  /*ac80*/  MOV R118, R118 ;  /* 0x0000007600767202 */ /* 0x000fe40000000f00 */
[----:B------:R-:W-:Y:S01]  /*ac90*/  MOV R101, R122 ;  /* 0x0000007a00657202 */ /* 0x000fe20000000f00 */
[----:B------:R1:W-:Y:S01]  /*aca0*/  STSM.16.M88.4 [R108], R8 ;  /* 0x000000086c007844 */ /* 0x0003e20000000200 */
[----:B------:R-:W-:Y:S02]  /*acb0*/  F2FP.BF16.F32.PACK_AB R12, R113, R155 ;  /* 0x0000009b710c723e */ /* 0x000fe400000010ff */
[----:B------:R-:W-:-:S02]  /*acc0*/  F2FP.BF16.F32.PACK_AB R13, R115, R114 ;  /* 0x00000072730d723e */ /* 0x000fc400000010ff */
[----:B------:R-:W-:Y:S02]  /*acd0*/  F2FP.BF16.F32.PACK_AB R14, R117, R116 ;  /* 0x00000074750e723e */ /* 0x000fe400000010ff */
[----:B------:R-:W-:Y:S02]  /*ace0*/  F2FP.BF16.F32.PACK_AB R15, R153, R112 ;  /* 0x00000070990f723e */ /* 0x000fe400000010ff */
[----:B------:R-:W-:Y:S02]  /*acf0*/  F2FP.BF16.F32.PACK_AB R122, R125, R124 ;  /* 0x0000007c7d7a723e */ /* 0x000fe400000010ff */
[----:B------:R-:W-:Y:S01]  /*ad00*/  F2FP.BF16.F32.PACK_AB R123, R158, R157 ;  /* 0x0000009d9e7b723e */ /* 0x000fe200000010ff */
[----:B------:R1:W-:Y:S01]  /*ad10*/  STSM.16.M88.4 [R118], R12 ;  /* 0x0000000c76007844 */ /* 0x0003e20000000200 */
[----:B------:R-:W-:Y:S02]  /*ad20*/  MOV R126, R126 ;  /* 0x0000007e007e7202 */ /* 0x000fe40000000f00 */
[----:B0-----:R-:W-:Y:S01]  /*ad30*/  F2FP.BF16.F32.PACK_AB R130, R133, R132 ;  /* 0x000000848582723e */ /* 0x001fe200000010ff */
[----:B------:R1:W-:Y:S01]  /*ad40*/  STSM.16.M88.4 [R101], R120 ;  /* 0x0000007865007844 */ /* 0x0003e20000000200 */
[----:B------:R-:W-:-:S02]  /*ad50*/  F2FP.BF16.F32.PACK_AB R131, R135, R134 ;  /* 0x000000868783723e */ /* 0x000fc400000010ff */
[----:B------:R-:W-:Y:S02]  /*ad60*/  LOP3.LUT R76, R77, 0x380, RZ, 0xc0, !PT ;  /* 0x000003804d4c7812 */ /* 0x000fe400078ec0ff */
[----:B------:R-:W-:Y:S01]  /*ad70*/  LOP3.LUT R80, R81, 0x380, RZ, 0xc0, !PT ;  /* 0x0000038051507812 */ /* 0x000fe200078ec0ff */
[----:B------:R1:W-:Y:S01]  /*ad80*/  STSM.16.M88.4 [R126], R128 ;  /* 0x000000807e007844 */ /* 0x0003e20000000200 */
[----:B------:R-:W-:Y:S02]  /*ad90*/  LOP3.LUT R84, R85, 0x380, RZ, 0xc0, !PT ;  /* 0x0000038055547812 */ /* 0x000fe400078ec0ff */
[----:B------:R-:W-:Y:S01]  /*ada0*/  LOP3.LUT R88, R89, 0x380, RZ, 0xc0, !PT ;  /* 0x0000038059587812 */ /* 0x000fe200078ec0ff */
[----:B------:R1:W-:Y:S01]  /*adb0*/  STSM.16.M88.4 [R34], R136 ;  /* 0x0000008822007844 */ /* 0x0003e20000000200 */
[----:B------:R-:W-:Y:S02]  /*adc0*/  LOP3.LUT R92, R93, 0x380, RZ, 0xc0, !PT ;  /* 0x000003805d5c7812 */ /* 0x000fe400078ec0ff */
[----:B------:R-:W-:Y:S01]  /*add0*/  SHF.R.U64 R76, R76, 0x3, RZ ;  /* 0x000000034c4c7819 */ /* 0x000fe200000012ff */
[----:B------:R1:W-:Y:S01]  /*ade0*/  STSM.16.M88.4 [R35], R144 ;  /* 0x0000009023007844 */ /* 0x0003e20000000200 */
[----:B------:R-:W-:-:S02]  /*adf0*/  SHF.R.U64 R80, R80, 0x3, RZ ;  /* 0x0000000350507819 */ /* 0x000fc400000012ff */
[----:B------:R-:W-:Y:S02]  /*ae00*/  SHF.R.U64 R84, R84, 0x3, RZ ;  /* 0x0000000354547819 */ /* 0x000fe400000012ff */
[----:B------:R-:W-:Y:S02]  /*ae10*/  SHF.R.U64 R88, R88, 0x3, RZ ;  /* 0x0000000358587819 */ /* 0x000fe400000012ff */
[----:B------:R-:W-:Y:S02]  /*ae20*/  SHF.R.U64 R92, R92, 0x3, RZ ;  /* 0x000000035c5c7819 */ /* 0x000fe400000012ff */
[----:B------:R-:W-:Y:S02]  /*ae30*/  LOP3.LUT R76, R76, R77, RZ, 0x3c, !PT ;  /* 0x0000004d4c4c7212 */ /* 0x000fe400078e3cff */
        /* <DEDUP_REMOVED lines=16> */
[----:B------:R-:W-:Y:S01]  /*af40*/  IADD3 R9, -R18, RZ, RZ ;  /* 0x000000ff12097210 */ /* 0x000fe20007ffe1ff */
[----:B------:R-:W-:Y:S01]  /*af50*/  UIMAD.WIDE.U32 UR6, UR45, UR8, URZ ;  /* 0x000000082d0672a5 */ /* 0x000fe2000f8e003f */
[----:B------:R-:W-:Y:S01]  /*af60*/  IMAD.MOV.U32 R4, RZ, RZ, R10 ;  /* 0x000000ffff047224 */ /* 0x000fe200078e000a */
[----:B------:R-:W-:Y:S01]  /*af70*/  UIMAD UR5, UR45, UR9, UR5 ;  /* 0x000000092d0572a4 */ /* 0x000fe2000f8e0205 */
[----:B------:R-:W-:Y:S01]  /*af80*/  VIADD R13, R16, UR44 ;  /* 0x0000002c100d7c36 */ /* 0x000fe20008000000 */
        /* <DEDUP_REMOVED lines=36> */
.L_x_4072:
        /* <DEDUP_REMOVED lines=21> */
[----:B------:R-:W0:Y:S01]  /*b320*/  @P2 LDC R9, c[0x0][0xbec] ;  /* 0x0002fb00ff092b82 */ /* 0x000e220000000800 */
[----:B------:R-:W-:Y:S01]  /*b330*/  ISETP.GE.AND P0, PT, R188, UR10, PT ;  /* 0x0000000abc007c0c */ /* 0x000fe2000bf06270 */
[----:B------:R1:W5:Y:S04]  /*b340*/  LD.E.128 R4, desc[UR50][R20.64] ;  /* 0x0000003214047980 */ /* 0x000368000c101d00 */
[----:B------:R-:W5:Y:S02]  /*b350*/  LD.E.128 R68, desc[UR50][R68.64] ;  /* 0x0000003244447980 */ /* 0x000f64000c101d00 */
[----:B------:R-:W2:Y:S01]  /*b360*/  @P2 LDC R11, c[0x0][0xbf0] ;  /* 0x0002fc00ff0b2b82 */ /* 0x000ea20000000800 */
[----:B------:R-:W-:Y:S01]  /*b370*/  LOP3.LUT R3, R3, 0x4, R0, 0xe2, !PT ;  /* 0x0000000403037812 */ /* 0x000fe200078ee200 */
[----:B------:R-:W5:Y:S01]  /*b380*/  LD.E.128 R72, desc[UR50][R72.64] ;  /* 0x0000003248487980 */ /* 0x000f62000c101d00 */
[----:B------:R-:W-:-:S02]  /*b390*/  LEA R0, R209, R210, 0x5 ;  /* 0x000000d2d1007211 */ /* 0x000fc400078e28ff */
[----:B------:R-:W-:Y:S01]  /*b3a0*/  SEL R8, RZ, 0xffffffff, P0 ;  /* 0xffffffffff087807 */ /* 0x000fe20000000000 */
[----:B------:R-:W5:Y:S01]  /*b3b0*/  LD.E.128 R76, desc[UR50][R76.64] ;  /* 0x000000324c4c7980 */ /* 0x000f62000c101d00 */
[----:B------:R-:W-:Y:S01]  /*b3c0*/  ISETP.GE.AND P0, PT, R187, UR10, PT ;  /* 0x0000000abb007c0c */ /* 0x000fe2000bf06270 */
[----:B------:R-:W-:Y:S01]  /*b3d0*/  UIMAD UR5, UR12, UR8, URZ ;  /* 0x000000080c0572a4 */ /* 0x000fe2000f8e023f */
[----:B------:R-:W-:Y:S01]  /*b3e0*/  VIADD R14, R0, UR44 ;  /* 0x0000002c000e7c36 */ /* 0x000fe20008000000 */
[----:B------:R-:W5:Y:S01]  /*b3f0*/  LD.E.128 R80, desc[UR50][R80.64] ;  /* 0x0000003250507980 */ /* 0x000f62000c101d00 */
[----:B------:R-:W-:Y:S01]  /*b400*/  SEL R0, RZ, 0xffffffff, P0 ;  /* 0xffffffffff007807 */ /* 0x000fe20000000000 */
[----:B------:R-:W-:Y:S02]  /*b410*/  UIMAD.WIDE.U32 UR6, UR45, UR8, URZ ;  /* 0x000000082d0672a5 */ /* 0x000fe4000f8e003f */
[----:B------:R-:W-:Y:S01]  /*b420*/  UIMAD UR5, UR45, UR9, UR5 ;  /* 0x000000092d0572a4 */ /* 0x000fe2000f8e0205 */
[----:B------:R-:W-:Y:S01]  /*b430*/  IMAD.SHL.U32 R8, R8, 0x8, RZ ;  /* 0x0000000808087824 */ /* 0x000fe200078e00ff */
[----:B------:R-:W5:Y:S01]  /*b440*/  LD.E.128 R84, desc[UR50][R84.64] ;  /* 0x0000003254547980 */ /* 0x000f62000c101d00 */
[----:B------:R-:W-:Y:S01]  /*b450*/  ULDC.64 UR8, c[0x0][0xaf0] ;  /* 0x0002bc0000087ab9 */ /* 0x000fe20000000a00 */
[----:B------:R-:W-:Y:S01]  /*b460*/  IMAD.SHL.U32 R13, R0, 0x10, RZ ;  /* 0x00000010000d7824 */ /* 0x000fe200078e00ff */
[----:B------:R-:W-:Y:S01]  /*b470*/  UIADD3 UR7, UR7, UR5, URZ ;  /* 0x0000000507077290 */ /* 0x000fe2000fffe03f */
[----:B0-----:R-:W-:Y:S01]  /*b480*/  @P2 IMAD.HI.U32 R0, R14, R9, RZ ;  /* 0x000000090e002227 */ /* 0x001fe200078e00ff */
[----:B------:R-:W-:Y:S01]  /*b490*/  UIMAD UR5, UR13, UR8, URZ ;  /* 0x000000080d0572a4 */ /* 0x000fe2000f8e023f */
[----:B------:R-:W-:Y:S01]  /*b4a0*/  LOP3.LUT R8, R8, 0x8, R3, 0xe2, !PT ;  /* 0x0000000808087812 */ /* 0x000fe200078ee203 */
[----:B------:R-:W-:Y:S01]  /*b4b0*/  UIMAD.WIDE.U32 UR6, UR43, UR8, UR6 ;  /* 0x000000082b0672a5 */ /* 0x000fe2000f8e0006 */
[----:B------:R-:W-:Y:S01]  /*b4c0*/  IMAD.MOV.U32 R3, RZ, RZ, R14 ;  /* 0x000000ffff037224 */ /* 0x000fe200078e000e */
[----:B------:R-:W-:Y:S01]  /*b4d0*/  UIMAD UR5, UR43, UR9, UR5 ;  /* 0x000000092b0572a4 */ /* 0x000fe2000f8e0205 */
[----:B--2---:R-:W-:Y:S01]  /*b4e0*/  @P2 SHF.R.U32.HI R3, RZ, R11, R0 ;  /* 0x0000000bff032219 */ /* 0x004fe20000011600 */
[----:B------:R-:W5:Y:S01]  /*b4f0*/  LD.E.128 R88, desc[UR50][R88.64] ;  /* 0x0000003258587980 */ /* 0x000f62000c101d00 */
[----:B------:R-:W-:Y:S01]  /*b500*/  LOP3.LUT R10, R13, 0x10, R8, 0xe2, !PT ;  /* 0x000000100d0a7812 */ /* 0x000fe200078ee208 */
[----:B------:R-:W-:Y:S01]  /*b510*/  UIADD3 UR5, UR7, UR5, URZ ;  /* 0x0000000507057290 */ /* 0x000fe2000fffe03f */
[--C-:B------:R-:W-:Y:S01]  /*b520*/  SHF.R.S32.HI R11, RZ, 0x1f, R3.reuse ;  /* 0x0000001fff0b7819 */ /* 0x100fe20000011403 */
[----:B------:R-:W-:Y:S01]  /*b530*/  IMAD.U32 R9, RZ, RZ, UR7 ;  /* 0x00000007ff097e24 */ /* 0x000fe2000f8e00ff */
[----:B------:R-:W-:Y:S01]  /*b540*/  ISETP.GE.AND P0, PT, R186, UR10, PT ;  /* 0x0000000aba007c0c */ /* 0x000fe2000bf06270 */
[----:B------:R-:W-:Y:S01]  /*b550*/  IMAD.MOV R13, RZ, RZ, -R3 ;  /* 0x000000ffff0d7224 */ /* 0x000fe200078e0a03 */
[----:B------:R-:W-:Y:S01]  /*b560*/  MOV R8, UR6 ;  /* 0x0000000600087c02 */ /* 0x000fe20008000f00 */
[----:B------:R-:W-:Y:S01]  /*b570*/  ULDC.64 UR6, c[0x0][0xae0] ;  /* 0x0002b80000067ab9 */ /* 0x000fe20000000a00 */
[----:B------:R-:W-:Y:S01]  /*b580*/  SEL R0, RZ, 0xffffffff, P0 ;  /* 0xffffffffff007807 */ /* 0x000fe20000000000 */
[----:B------:R-:W-:Y:S01]  /*b590*/  IMAD R12, R11, UR6, RZ ;  /* 0x000000060b0c7c24 */ /* 0x000fe2000f8e02ff */
[----:B------:R-:W5:Y:S01]  /*b5a0*/  LD.E.128 R92, desc[UR50][R92.64] ;  /* 0x000000325c5c7980 */ /* 0x000f62000c101d00 */
[----:B------:R-:W-:Y:S01]  /*b5b0*/  IMAD.U32 R9, RZ, RZ, UR5 ;  /* 0x00000005ff097e24 */ /* 0x000fe2000f8e00ff */
[----:B------:R-:W-:Y:S01]  /*b5c0*/  ISETP.GE.AND P0, PT, R214, UR10, PT ;  /* 0x0000000ad6007c0c */ /* 0x000fe2000bf06270 */
[----:B------:R-:W-:Y:S01]  /*b5d0*/  IMAD R11, R15, R13, R14 ;  /* 0x0000000d0f0b7224 */ /* 0x000fe200078e020e */
[----:B------:R-:W-:Y:S01]  /*b5e0*/  @!PT LDS RZ, [RZ] ;  /* 0x00000000fffff984 */ /* 0x000fe20000000800 */
[----:B------:R-:W-:Y:S01]  /*b5f0*/  @!PT LDS RZ, [RZ] ;  /* 0x00000000fffff984 */ /* 0x000fe20000000800 */
[----:B------:R-:W-:Y:S01]  /*b600*/  @!PT LDS RZ, [RZ] ;  /* 0x00000000fffff984 */ /* 0x000fe20000000800 */
[----:B------:R-:W-:Y:S01]  /*b610*/  @!PT LDS RZ, [RZ] ;  /* 0x00000000fffff984 */ /* 0x000fe20000000800 */
[----:B------:R0:W-:Y:S06]  /*b620*/  MEMBAR.ALL.CTA ;  /* 0x0000000000007992 */ /* 0x0001ec0000008000 */
[----:B0-----:R-:W0:Y:S01]  /*b630*/  FENCE.VIEW.ASYNC.S ;  /* 0x00000000000073c6 */ /* 0x001e220000000000 */
[----:B-1----:R-:W-:Y:S01]  /*b640*/  IMAD.SHL.U32 R21, R0, 0x20, RZ ;  /* 0x0000002000157824 */ /* 0x002fe200078e00ff */
[----:B------:R-:W-:Y:S01]  /*b650*/  ULDC UR8, c[0x0][0xa88] ;  /* 0x0002a20000087ab9 */ /* 0x000fe20000000800 */
[C---:B------:R-:W-:Y:S01]  /*b660*/  IMAD R13, R3.reuse, UR7, R12 ;  /* 0x00000007030d7c24 */ /* 0x040fe2000f8e020c */
[----:B------:R-:W-:Y:S01]  /*b670*/  SHF.R.S32.HI R0, RZ, 0x1f, R11 ;  /* 0x0000001fff007819 */ /* 0x000fe2000001140b */
[----:B------:R-:W-:Y:S01]  /*b680*/  IMAD.WIDE.U32 R8, R3, UR6, R8 ;  /* 0x0000000603087c25 */ /* 0x000fe2000f8e0008 */
[----:B------:R-:W-:Y:S01]  /*b690*/  ULDC.64 UR6, c[0x0][0xad8] ;  /* 0x0002b60000067ab9 */ /* 0x000fe20000000a00 */
[----:B------:R-:W-:Y:S01]  /*b6a0*/  SEL R3, RZ, 0x40, P0 ;  /* 0x00000040ff037807 */ /* 0x000fe20000000000 */
[----:B------:R-:W-:Y:S01]  /*b6b0*/  UIADD3 UR5, UR42, 0x28c20, URZ ;  /* 0x00028c202a057890 */ /* 0x000fe2000fffe03f */
[----:B------:R-:W-:Y:S01]  /*b6c0*/  IMAD R0, R0, UR6, RZ ;  /* 0x0000000600007c24 */ /* 0x000fe2000f8e02ff */
[----:B------:R-:W-:Y:S01]  /*b6d0*/  IADD3 R9, R9, R13, RZ ;  /* 0x0000000d09097210 */ /* 0x000fe20007ffe0ff */
[----:B------:R-:W-:Y:S01]  /*b6e0*/  VIADD R28, R210, UR44 ;  /* 0x0000002cd21c7c36 */ /* 0x000fe20008000000 */
[----:B------:R-:W-:Y:S01]  /*b6f0*/  ISETP.GE.AND P0, PT, R212, UR10, PT ;  /* 0x0000000ad4007c0c */ /* 0x000fe2000bf06270 */
[----:B------:R-:W-:Y:S01]  /*b700*/  IMAD R29, R15, UR8, RZ ;  /* 0x000000080f1d7c24 */ /* 0x000fe2000f8e02ff */
[----:B------:R-:W-:Y:S01]  /*b710*/  UPRMT UR5, URZ, 0x654, UR5 ;  /* 0x000006543f057896 */ /* 0x000fe20008000005 */
[C---:B------:R-:W-:Y:S01]  /*b720*/  IMAD R13, R11.reuse, UR7, R0 ;  /* 0x000000070b0d7c24 */ /* 0x040fe2000f8e0200 */
[----:B------:R-:W-:Y:S01]  /*b730*/  SEL R0, RZ, 0x80, P0 ;  /* 0x00000080ff007807 */ /* 0x000fe20000000000 */
[----:B------:R-:W-:Y:S01]  /*b740*/  IMAD.WIDE.U32 R8, R11, UR6, R8 ;  /* 0x000000060b087c25 */ /* 0x000fe2000f8e0008 */
[----:B------:R-:W-:Y:S01]  /*b750*/  ISETP.GE.AND P0, PT, R28, R29, PT ;  /* 0x0000001d1c00720c */ /* 0x000fe20003f06270 */
[----:B------:R-:W-:Y:S01]  /*b760*/  ULDC.64 UR6, c[0x0][0xa80] ;  /* 0x0002a00000067ab9 */ /* 0x000fe20000000a00 */
[----:B------:R-:W-:Y:S01]  /*b770*/  LOP3.LUT R10, R21, 0x20, R10, 0xe2, !PT ;  /* 0x00000020150a7812 */ /* 0x000fe200078ee20a */
[----:B------:R-:W-:Y:S01]  /*b780*/  IMAD.IADD R9, R9, 0x1, R13 ;  /* 0x0000000109097824 */ /* 0x000fe200078e020d */
[----:B------:R-:W-:Y:S01]  /*b790*/  LEA R26, P1, R8, UR6, 0x1 ;  /* 0x00000006081a7c11 */ /* 0x000fe2000f8208ff */
[----:B------:R-:W-:Y:S01]  /*b7a0*/  BSSY B1, `(.L_x_4073) ;  /* 0x0000027000017945 */ /* 0x000fe20003800000 */
[----:B------:R-:W-:Y:S01]  /*b7b0*/  LOP3.LUT R3, R10, R3, RZ, 0xfc, !PT ;  /* 0x000000030a037212 */ /* 0x000fe200078efcff */
[----:B0-----:R-:W-:Y:S01]  /*b7c0*/  SYNCS.ARRIVE.TRANS64.RED.A1T0 RZ, [UR5], RZ ;  /* 0x000000ffffff79a7 */ /* 0x001fe20008100405 */
[----:B------:R-:W-:Y:S01]  /*b7d0*/  LEA.HI.X R27, R8, UR7, R9, 0x1, P1 ;  /* 0x00000007081b7c11 */ /* 0x000fe200088f0c09 */
[----:B------:R0:W1:Y:S01]  /*b7e0*/  SHFL.IDX PT, R10, R26, RZ, 0x181f ;  /* 0x00181fff1a0a7589 */ /* 0x00006200000e0000 */
[----:B------:R-:W-:-:S03]  /*b7f0*/  LOP3.LUT R0, R3, R0, RZ, 0xfc, !PT ;  /* 0x0000000003007212 */ /* 0x000fc600078efcff */
        /* <DEDUP_REMOVED lines=33> */
.L_x_4074:
[----:B------:R-:W-:Y:S05]  /*ba10*/  BSYNC B1 ;  /* 0x0000000000017941 */ /* 0x000fea0003800000 */
.L_x_4073:
[----:B---3-5:R-:W-:Y:S01]  /*ba20*/  VIADD R4, R28, 0x20 ;  /* 0x000000201c047836 */ /* 0x028fe20000000000 */
        /* <DEDUP_REMOVED lines=20> */
[-C--:B------:R-:W-:Y:S02]  /*bb70*/  @!P2 LEA.HI.X R13, R188, R7.reuse, R221, 0x1, P5 ;  /* 0x00000007bc0da211 */ /* 0x080fe400028f0cdd */
[-C--:B------:R-:W-:Y:S02]  /*bb80*/  @!P0 LEA R14, P3, R186, R6.reuse, 0x1 ;  /* 0x00000006ba0e8211 */ /* 0x080fe400078608ff */
[CC--:B0-----:R-:W-:Y:S01]  /*bb90*/  @!P1 LEA R4, P6, R187.reuse, R6.reuse, 0x1 ;  /* 0x00000006bb049211 */ /* 0x0c1fe200078c08ff */
[----:B------:R4:W-:Y:S01]  /*bba0*/  @!P2 ST.E.128 desc[UR50][R12.64], R32 ;  /* 0x000000200c00a985 */ /* 0x0009e2000c101d32 */
[----:B------:R-:W-:Y:S02]  /*bbb0*/  @P4 LEA R20, P5, R214, R6, 0x1 ;  /* 0x00000006d6144211 */ /* 0x000fe400078a08ff */
[-C--:B------:R-:W-:Y:S02]  /*bbc0*/  @!P1 LEA.HI.X R5, R187, R7.reuse, R220, 0x1, P6 ;  /* 0x00000007bb059211 */ /* 0x080fe400030f0cdc */
[----:B------:R-:W-:-:S02]  /*bbd0*/  @!P0 LEA.HI.X R15, R186, R7, R219, 0x1, P3 ;  /* 0x00000007ba0f8211 */ /* 0x000fc400018f0cdb */
        /* <DEDUP_REMOVED lines=10> */
.L_x_4071:
[----:B------:R-:W0:Y:S01]  /*bc80*/  LDC R10, c[0x0][0xbe8] ;  /* 0x0002fa00ff0a7b82 */ /* 0x000e220000000800 */
[----:B------:R-:W-:Y:S01]  /*bc90*/  ISETP.GE.AND P2, PT, R216, 0x40, PT ;  /* 0x00000040d800780c */ /* 0x000fe20003f46270 */
[----:B------:R-:W-:Y:S01]  /*bca0*/  ULDC UR12, c[0x0][0xac8] ;  /* 0x0002b200000c7ab9 */ /* 0x000fe20000000800 */
[----:B------:R-:W-:Y:S01]  /*bcb0*/  IMAD R0, R209, 0x20, R210 ;  /* 0x00000020d1007824 */ /* 0x000fe200078e02d2 */
[----:B------:R-:W-:Y:S01]  /*bcc0*/  ISETP.GE.AND P4, PT, R17, UR12, PT ;  /* 0x0000000c11007c0c */ /* 0x000fe2000bf86270 */
[----:B------:R-:W-:Y:S01]  /*bcd0*/  USHF.R.S32.HI UR8, URZ, 0x1f, UR45 ;  /* 0x0000001f3f087899 */ /* 0x000fe2000801142d */
[----:B------:R-:W-:Y:S01]  /*bce0*/  ISETP.GE.AND P3, PT, R190, UR12, PT ;  /* 0x0000000cbe007c0c */ /* 0x000fe2000bf66270 */
[----:B------:R-:W-:Y:S01]  /*bcf0*/  USHF.R.S32.HI UR9, URZ, 0x1f, UR43 ;  /* 0x0000001f3f097899 */ /* 0x000fe2000801142b */
[----:B------:R-:W-:Y:S01]  /*bd00*/  BSSY B1, `(.L_x_4076) ;  /* 0x0000031000017945 */ /* 0x000fe20003800000 */
[----:B------:R-:W-:Y:S02]  /*bd10*/  ISETP.GE.AND P1, PT, R189, UR12, PT ;  /* 0x0000000cbd007c0c */ /* 0x000fe4000bf26270 */
[----:B------:R-:W-:-:S02]  /*bd20*/  IADD3 R8, R0, UR44, RZ ;  /* 0x0000002c00087c10 */ /* 0x000fc4000fffe0ff */
[----:B------:R-:W-:Y:S02]  /*bd30*/  SEL R12, RZ, 0x1, P4 ;  /* 0x00000001ff0c7807 */ /* 0x000fe40002000000 */
        /* <DEDUP_REMOVED lines=10> */
[----:B--2---:R-:W-:-:S04]  /*bde0*/  IADD3 R6, R7, -0x80, R6 ;  /* 0xffffff8007067810 */ /* 0x004fc80007ffe006 */
        /* <DEDUP_REMOVED lines=34> */
.L_x_4077:
[----:B------:R-:W-:Y:S05]  /*c010*/  BSYNC B1 ;  /* 0x0000000000017941 */ /* 0x000fea0003800000 */
.L_x_4076:
[----:B------:R-:W-:Y:S01]  /*c020*/  ULDC.64 UR10, c[0x0][0xae8] ;  /* 0x0002ba00000a7ab9 */ /* 0x000fe20000000a00 */
[----:B------:R-:W-:Y:S01]  /*c030*/  SEL R0, RZ, 0xffffffff, P1 ;  /* 0xffffffffff007807 */ /* 0x000fe20000800000 */
[----:B------:R-:W-:Y:S01]  /*c040*/  UIMAD UR5, UR8, UR10, URZ ;  /* 0x0000000a080572a4 */ /* 0x000fe2000f8e023f */
[----:B------:R-:W-:Y:S01]  /*c050*/  IMAD.SHL.U32 R13, R13, 0x2, RZ ;  /* 0x000000020d0d7824 */ /* 0x000fe200078e00ff */
[----:B------:R-:W-:Y:S01]  /*c060*/  UIMAD.WIDE.U32 UR6, UR45, UR10, URZ ;  /* 0x0000000a2d0672a5 */ /* 0x000fe2000f8e003f */
[----:B------:R-:W-:Y:S01]  /*c070*/  SHF.L.U32 R5, R0, 0x2, RZ ;  /* 0x0000000200057819 */ /* 0x000fe200000006ff */
[----:B0-----:R-:W-:Y:S01]  /*c080*/  @P0 IMAD.HI.U32 R0, R8, R9, RZ ;  /* 0x0000000908000227 */ /* 0x001fe200078e00ff */
[----:B------:R-:W-:Y:S01]  /*c090*/  UIMAD UR5, UR45, UR11, UR5 ;  /* 0x0000000b2d0572a4 */ /* 0x000fe2000f8e0205 */
[----:B------:R-:W-:Y:S01]  /*c0a0*/  ISETP.GE.AND P1, PT, R188, UR12, PT ;  /* 0x0000000cbc007c0c */ /* 0x000fe2000bf26270 */
[----:B------:R-:W-:Y:S01]  /*c0b0*/  BSSY B1, `(.L_x_4078) ;  /* 0x0000056000017945 */ /* 0x000fe20003800000 */
[----:B--2---:R-:W-:Y:S01]  /*c0c0*/  IMAD.MOV.U32 R3, RZ, RZ, R8 ;  /* 0x000000ffff037224 */ /* 0x004fe200078e0008 */
[----:B------:R-:W-:Y:S01]  /*c0d0*/  ULDC.64 UR10, c[0x0][0xaf0] ;  /* 0x0002bc00000a7ab9 */ /* 0x000fe20000000a00 */
[----:B------:R-:W-:Y:S01]  /*c0e0*/  UIADD3 UR7, UR7, UR5, URZ ;  /* 0x0000000507077290 */ /* 0x000fe2000fffe03f */
[----:B-1----:R-:W-:Y:S01]  /*c0f0*/  @P0 SHF.R.U32.HI R3, RZ, R11, R0 ;  /* 0x0000000bff030219 */ /* 0x002fe20000011600 */
[----:B------:R-:W-:Y:S01]  /*c100*/  UIMAD UR5, UR9, UR10, URZ ;  /* 0x0000000a090572a4 */ /* 0x000fe2000f8e023f */
[----:B------:R-:W-:Y:S01]  /*c110*/  LOP3.LUT R12, R13, 0x2, R12, 0xe2, !PT ;  /* 0x000000020d0c7812 */ /* 0x000fe200078ee20c */
[----:B------:R-:W-:Y:S01]  /*c120*/  UIMAD.WIDE.U32 UR6, UR43, UR10, UR6 ;  /* 0x0000000a2b0672a5 */ /* 0x000fe2000f8e0006 */
[----:B------:R-:W-:Y:S01]  /*c130*/  SEL R0, RZ, 0xffffffff, P1 ;  /* 0xffffffffff007807 */ /* 0x000fe20000800000 */
[----:B------:R-:W-:Y:S01]  /*c140*/  UIMAD UR5, UR43, UR11, UR5 ;  /* 0x0000000b2b0572a4 */ /* 0x000fe2000f8e0205 */
[----:B------:R-:W-:Y:S01]  /*c150*/  LOP3.LUT R12, R5, 0x4, R12, 0xe2, !PT ;  /* 0x00000004050c7812 */ /* 0x000fe200078ee20c */
[--C-:B------:R-:W-:Y:S01]  /*c160*/  IMAD.MOV R7, RZ, RZ, -R3.reuse ;  /* 0x000000ffff077224 */ /* 0x100fe200078e0a03 */
[----:B------:R-:W-:Y:S01]  /*c170*/  ISETP.GE.AND P1, PT, R187, UR12, PT ;  /* 0x0000000cbb007c0c */ /* 0x000fe2000bf26270 */
[----:B------:R-:W-:Y:S01]  /*c180*/  IMAD.SHL.U32 R5, R0, 0x8, RZ ;  /* 0x0000000800057824 */ /* 0x000fe200078e00ff */
[----:B------:R-:W-:Y:S01]  /*c190*/  UIADD3 UR5, UR7, UR5, URZ ;  /* 0x0000000507057290 */ /* 0x000fe2000fffe03f */
[----:B------:R-:W-:Y:S01]  /*c1a0*/  SHF.R.S32.HI R0, RZ, 0x1f, R3 ;  /* 0x0000001fff007819 */ /* 0x000fe20000011403 */
[----:B------:R-:W-:Y:S01]  /*c1b0*/  IMAD.U32 R4, RZ, RZ, UR6 ;  /* 0x00000006ff047e24 */ /* 0x000fe2000f8e00ff */
[----:B------:R-:W-:Y:S01]  /*c1c0*/  ISETP.GE.AND P0, PT, R186, UR12, PT ;  /* 0x0000000cba007c0c */ /* 0x000fe2000bf06270 */
[----:B------:R-:W-:Y:S01]  /*c1d0*/  IMAD R7, R10, R7, R8 ;  /* 0x000000070a077224 */ /* 0x000fe200078e0208 */
[----:B------:R-:W-:Y:S01]  /*c1e0*/  LOP3.LUT R12, R5, 0x8, R12, 0xe2, !PT ;  /* 0x00000008050c7812 */ /* 0x000fe200078ee20c */
[----:B------:R-:W-:Y:S01]  /*c1f0*/  VIADD R26, R210, UR44 ;  /* 0x0000002cd21a7c36 */ /* 0x000fe20008000000 */
[----:B------:R-:W-:Y:S01]  /*c200*/  MOV R5, UR7 ;  /* 0x0000000700057c02 */ /* 0x000fe20008000f00 */
[----:B------:R-:W-:Y:S01]  /*c210*/  ULDC.64 UR6, c[0x0][0xae0] ;  /* 0x0002b80000067ab9 */ /* 0x000fe20000000a00 */
[----:B------:R-:W-:Y:S01]  /*c220*/  SEL R6, RZ, 0xffffffff, P1 ;  /* 0xffffffffff067807 */ /* 0x000fe20000800000 */
[----:B------:R-:W-:Y:S01]  /*c230*/  IMAD.U32 R5, RZ, RZ, UR5 ;  /* 0x00000005ff057e24 */ /* 0x000fe2000f8e00ff */
[----:B------:R-:W-:Y:S01]  /*c240*/  SEL R8, RZ, 0xffffffff, P0 ;  /* 0xffffffffff087807 */ /* 0x000fe20000000000 */
[----:B------:R-:W-:Y:S01]  /*c250*/  IMAD R0, R0, UR6, RZ ;  /* 0x0000000600007c24 */ /* 0x000fe2000f8e02ff */
        /* <DEDUP_REMOVED lines=8> */
[----:B------:R-:W-:Y:S01]  /*c2e0*/  IMAD.SHL.U32 R3, R8, 0x20, RZ ;  /* 0x0000002008037824 */ /* 0x000fe200078e00ff */
[----:B------:R-:W-:Y:S01]  /*c2f0*/  IADD3 R5, R5, R9, RZ ;  /* 0x0000000905057210 */ /* 0x000fe20007ffe0ff */
[----:B------:R-:W-:Y:S01]  /*c300*/  IMAD R0, R0, UR6, RZ ;  /* 0x0000000600007c24 */ /* 0x000fe2000f8e02ff */
[----:B------:R-:W-:Y:S01]  /*c310*/  ISETP.GE.AND P2, PT, R212, UR12, PT ;  /* 0x0000000cd4007c0c */ /* 0x000fe2000bf46270 */
[----:B------:R-:W-:Y:S01]  /*c320*/  IMAD R25, R10, UR5, RZ ;  /* 0x000000050a197c24 */ /* 0x000fe2000f8e02ff */
[----:B------:R-:W-:Y:S01]  /*c330*/  LOP3.LUT R12, R3, 0x20, R12, 0xe2, !PT ;  /* 0x00000020030c7812 */ /* 0x000fe200078ee20c */
[C---:B------:R-:W-:Y:S01]  /*c340*/  IMAD R3, R7.reuse, UR7, R0 ;  /* 0x0000000707037c24 */ /* 0x040fe2000f8e0200 */
[----:B------:R-:W-:Y:S01]  /*c350*/  SEL R0, RZ, 0x80, P2 ;  /* 0x00000080ff007807 */ /* 0x000fe20001000000 */
[----:B------:R-:W-:Y:S01]  /*c360*/  IMAD.WIDE.U32 R4, R7, UR6, R4 ;  /* 0x0000000607047c25 */ /* 0x000fe2000f8e0004 */
[----:B------:R-:W-:Y:S01]  /*c370*/  SEL R7, RZ, 0x40, P0 ;  /* 0x00000040ff077807 */ /* 0x000fe20000000000 */
[----:B------:R-:W-:Y:S01]  /*c380*/  ULDC.64 UR6, c[0x0][0xa80] ;  /* 0x0002a00000067ab9 */ /* 0x000fe20000000a00 */
[----:B------:R-:W-:Y:S01]  /*c390*/  ISETP.GE.AND P0, PT, R26, R25, PT ;  /* 0x000000191a00720c */ /* 0x000fe20003f06270 */
[----:B------:R-:W-:Y:S01]  /*c3a0*/  IMAD.IADD R3, R5, 0x1, R3 ;  /* 0x0000000105037824 */ /* 0x000fe200078e0203 */
[----:B------:R-:W-:-:S02]  /*c3b0*/  LEA R20, P1, R4, UR6, 0x1 ;  /* 0x0000000604147c11 */ /* 0x000fc4000f8208ff */
[----:B------:R-:W-:Y:S02]  /*c3c0*/  LOP3.LUT R21, R12, R7, RZ, 0xfc, !PT ;  /* 0x000000070c157212 */ /* 0x000fe400078efcff */
[----:B------:R-:W-:Y:S01]  /*c3d0*/  LEA.HI.X R3, R4, UR7, R3, 0x1, P1 ;  /* 0x0000000704037c11 */ /* 0x000fe200088f0c03 */
[----:B------:R0:W1:Y:S01]  /*c3e0*/  SHFL.IDX PT, R6, R20, RZ, 0x181f ;  /* 0x00181fff14067589 */ /* 0x00006200000e0000 */
[----:B------:R-:W-:-:S03]  /*c3f0*/  LOP3.LUT R24, R21, R0, RZ, 0xfc, !PT ;  /* 0x0000000015187212 */ /* 0x000fc600078efcff */
[----:B------:R0:W2:Y:S02]  /*c400*/  SHFL.IDX PT, R7, R3, RZ, 0x181f ;  /* 0x00181fff03077589 */ /* 0x0000a400000e0000 */
        /* <DEDUP_REMOVED lines=32> */
.L_x_4079:
[----:B------:R-:W-:Y:S05]  /*c610*/  BSYNC B1 ;  /* 0x0000000000017941 */ /* 0x000fea0003800000 */
.L_x_4078:
        /* <DEDUP_REMOVED lines=36> */
.L_x_4075:
[----:B------:R-:W-:Y:S05]  /*c860*/  BSYNC B0 ;  /* 0x0000000000007941 */ /* 0x000fea0003800000 */
.L_x_4070:
[----:B------:R-:W-:Y:S02]  /*c870*/  ULDC UR5, c[0x0][0xc38] ;  /* 0x00030e0000057ab9 */ /* 0x000fe40000000800 */
[----:B------:R-:W-:-:S06]  /*c880*/  UISETP.GE.AND UP0, UPT, UR4, UR5, UPT ;  /* 0x000000050400728c */ /* 0x000fcc000bf06270 */
[----:B------:R-:W-:-:S13]  /*c890*/  PLOP3.LUT P0, PT, PT, PT, UP0, 0x80, 0x0 ;  /* 0x000000000000781c */ /* 0x000fda0003f0f008 */
[----:B------:R-:W-:Y:S05]  /*c8a0*/  @!P0 BRA `(.L_x_4080) ;  /* 0xffffff4400a08947 */ /* 0x000fea000383ffff */
[----:B------:R-:W-:Y:S05]  /*c8b0*/  EXIT ;  /* 0x000000000000794d */ /* 0x000fea0003800000 */
.L_x_4018:
[----:B------:R-:W-:-:S08]  /*c8c0*/  NOP ;  /* 0x0000000000007918 */ /* 0x000fd00000000000 */
[----:B------:R-:W0:-:S00]  /*c8d0*/  USETMAXREG.DEALLOC.CTAPOOL 0x28 ;  /* 0x00000028000079c8 */ /* 0x000e0000080e0500 */
[----:B0-----:R-:W-:-:S06]  /*c8e0*/  LOP3.LUT R2, R2, 0x3, RZ, 0xc0, !PT ;  /* 0x0000000302027812 */ /* 0x001fcc00078ec0ff */
[----:B------:R-:W0:Y:S01]  /*c8f0*/  S2UR UR10, SR_CTAID.X ;  /* 0x00000000000a79c3 */ /* 0x000e220000002500 */
[----:B------:R-:W-:Y:S01]  /*c900*/  LOP3.LUT R16, R16, 0xffffdfff, RZ, 0xc0, !PT ;  /* 0xffffdfff10107812 */ /* 0x000fe200078ec0ff */
[----:B------:R-:W-:Y:S01]  /*c910*/  STL [R1+0x4], RZ ;  /* 0x000004ff01007387 */ /* 0x000fe20000100800 */
[----:B------:R-:W-:Y:S01]  /*c920*/  MOV R22, 0x1 ;  /* 0x0000000100167802 */ /* 0x000fe20000000f00 */
[----:B------:R-:W-:Y:S02]  /*c930*/  IMAD.MOV.U32 R18, RZ, RZ, RZ ;  /* 0x000000ffff127224 */ /* 0x000fe400078e00ff */
        /* <DEDUP_REMOVED lines=26> */
[----:B------:R-:W-:Y:S01]  /*cae0*/  IMAD.MOV.U32 R18, RZ, RZ, RZ ;  /* 0x000000ffff127224 */ /* 0x000fe200078e00ff */
[----:B------:R-:W-:Y:S01]  /*caf0*/  ISETP.GE.AND P3, PT, R3, UR4, PT ;  /* 0x0000000403007c0c */ /* 0x000fe2000bf66270 */
[----:B------:R-:W-:Y:S01]  /*cb00*/  UIMAD UR37, UR37, UR38, URZ ;  /* 0x00000026252572a4 */ /* 0x000fe2000f8e023f */
[----:B------:R-:W-:Y:S01]  /*cb10*/  ISETP.GE.AND P2, PT, R4, UR4, PT ;  /* 0x0000000404007c0c */ /* 0x000fe2000bf46270 */
[----:B------:R-:W-:Y:S01]  /*cb20*/  ULDC UR45, c[0x0][0xc] ;  /* 0x00000300002d7ab9 */ /* 0x000fe20000000800 */
[----:B------:R-:W-:Y:S01]  /*cb30*/  SEL R3, RZ, 0xffffffff, P1 ;  /* 0xffffffffff037807 */ /* 0x000fe20000800000 */
[----:B------:R-:W-:Y:S01]  /*cb40*/  ULOP3.LUT UR46, UR39, 0x2, URZ, 0xfc, !UPT ;  /* 0x00000002272e7892 */ /* 0x000fe2000f8efc3f */
[----:B------:R-:W-:-:S02]  /*cb50*/  LOP3.LUT R5, R8, 0x180, RZ, 0xfc, !PT ;  /* 0x0000018008057812 */ /* 0x000fc400078efcff */
[----:B------:R-:W-:Y:S01]  /*cb60*/  @P1 LOP3.LUT R16, R16, 0x40, RZ, 0xfc, !PT ;  /* 0x0000004010101812 */ /* 0x000fe200078efcff */
[----:B------:R-:W-:Y:S01]  /*cb70*/  IMAD.SHL.U32 R3, R3, 0x2, RZ ;  /* 0x0000000203037824 */ /* 0x000fe200078e00ff */
[----:B------:R-:W-:Y:S02]  /*cb80*/  LOP3.LUT R6, R8, 0x1c0, RZ, 0xfc, !PT ;  /* 0x000001c008067812 */ /* 0x000fe400078efcff */
[----:B------:R-:W-:Y:S02]  /*cb90*/  LOP3.LUT R16, R16, 0xffffff7f, RZ, 0xc0, !PT ;  /* 0xffffff7f10107812 */ /* 0x000fe400078ec0ff */
[----:B------:R-:W-:Y:S02]  /*cba0*/  SEL R2, RZ, 0x1, P0 ;  /* 0x00000001ff027807 */ /* 0x000fe40000000000 */
[----:B------:R-:W-:Y:S02]  /*cbb0*/  @P0 LOP3.LUT R16, R16, 0x80, RZ, 0xfc, !PT ;  /* 0x0000008010100812 */ /* 0x000fe400078efcff */
[----:B------:R-:W-:-:S02]  /*cbc0*/  ISETP.GE.AND P1, PT, R5, UR4, PT ;  /* 0x0000000405007c0c */ /* 0x000fc4000bf26270 */
[----:B------:R-:W-:Y:S02]  /*cbd0*/  LOP3.LUT R16, R16, 0xffffffdf, RZ, 0xc0, !PT ;  /* 0xffffffdf10107812 */ /* 0x000fe400078ec0ff */
[----:B------:R-:W-:Y:S02]  /*cbe0*/  ISETP.GE.AND P0, PT, R6, UR4, PT ;  /* 0x0000000406007c0c */ /* 0x000fe4000bf06270 */
[----:B------:R-:W-:Y:S02]  /*cbf0*/  @P3 LOP3.LUT R16, R16, 0x20, RZ, 0xfc, !PT ;  /* 0x0000002010103812 */ /* 0x000fe400078efcff */
[----:B------:R-:W-:Y:S02]  /*cc00*/  LOP3.LUT R5, R8, 0x100, RZ, 0xfc, !PT ;  /* 0x0000010008057812 */ /* 0x000fe400078efcff */
[----:B------:R-:W-:Y:S02]  /*cc10*/  LOP3.LUT R16, R16, 0xffffffef, RZ, 0xc0, !PT ;  /* 0xffffffef10107812 */ /* 0x000fe400078ec0ff */
[----:B------:R-:W-:-:S02]  /*cc20*/  LOP3.LUT R6, R8, 0x140, RZ, 0xfc, !PT ;  /* 0x0000014008067812 */ /* 0x000fc400078efcff */
[----:B------:R-:W-:Y:S02]  /*cc30*/  LOP3.LUT R2, R3, 0x2, R2, 0xe2, !PT ;  /* 0x0000000203027812 */ /* 0x000fe400078ee202 */
[----:B------:R-:W-:Y:S02]  /*cc40*/  @P2 LOP3.LUT R16, R16, 0x10, RZ, 0xfc, !PT ;  /* 0x0000001010102812 */ /* 0x000fe400078efcff */
[----:B------:R-:W-:Y:S02]  /*cc50*/  SEL R3, RZ, 0x4, P3 ;  /* 0x00000004ff037807 */ /* 0x000fe40001800000 */
[----:B------:R-:W-:Y:S02]  /*cc60*/  SEL R4, RZ, 0x8, P2 ;  /* 0x00000008ff047807 */ /* 0x000fe40001000000 */
[----:B------:R-:W-:Y:S02]  /*cc70*/  ISETP.GE.AND P3, PT, R5, UR4, PT ;  /* 0x0000000405007c0c */ /* 0x000fe4000bf66270 */
[----:B------:R-:W-:Y:S01]  /*cc80*/  ISETP.GE.AND P2, PT, R6, UR4, PT ;  /* 0x0000000406007c0c */ /* 0x000fe2000bf46270 */
[----:B------:R-:W-:Y:S01]  /*cc90*/  ULDC.64 UR4, c[0x0][0x418] ;  /* 0x0001060000047ab9 */ /* 0x000fe20000000a00 */
[----:B------:R-:W-:Y:S01]  /*cca0*/  LOP3.LUT R4, R4, R2, R3, 0xfe, !PT ;  /* 0x0000000204047212 */ /* 0x000fe200078efe03 */
[----:B------:R-:W-:Y:S01]  /*ccb0*/  UISETP.NE.U32.AND UP0, UPT, UR4, URZ, UPT ;  /* 0x0000003f0400728c */ /* 0x000fe2000bf05070 */
[----:B------:R-:W-:-:S02]  /*ccc0*/  LOP3.LUT R3, R31, 0x1f8, RZ, 0xc0, !PT ;  /* 0x000001f81f037812 */ /* 0x000fc400078ec0ff */
[----:B------:R-:W-:Y:S01]  /*ccd0*/  LOP3.LUT R16, R16, 0xfffffff7, RZ, 0xc0, !PT ;  /* 0xfffffff710107812 */ /* 0x000fe200078ec0ff */
[----:B------:R-:W-:Y:S01]  /*cce0*/  UISETP.NE.AND.EX UP0, UPT, UR5, URZ, UPT, UP0 ;  /* 0x0000003f0500728c */ /* 0x000fe2000bf05300 */
[----:B------:R-:W-:Y:S01]  /*ccf0*/  LOP3.LUT R2, R3, 0x38, R0, 0x78, !PT ;  /* 0x0000003803027812 */ /* 0x000fe200078e7800 */
[----:B------:R-:W-:Y:S01]  /*cd00*/  ULDC UR4, c[0x0][0x424] ;  /* 0x0001090000047ab9 */ /* 0x000fe20000000800 */
[----:B------:R-:W-:Y:S01]  /*cd10*/  UMOV UR5, 0x400 ;  /* 0x0000040000057882 */ /* 0x000fe20000000000 */
[----:B------:R-:W-:Y:S01]  /*cd20*/  SHF.L.U32 R3, R0, 0x4, RZ ;  /* 0x0000000400037819 */ /* 0x000fe200000006ff */
[----:B0-----:R-:W-:Y:S01]  /*cd30*/  ULEA UR8, UR8, UR5, 0x18 ;  /* 0x0000000508087291 */ /* 0x001fe2000f8ec03f */
[----:B------:R-:W-:Y:S01]  /*cd40*/  LOP3.LUT R31, R2, 0x200, R31, 0xf8, !PT ;  /* 0x00000200021f7812 */ /* 0x000fe200078ef81f */
[----:B------:R-:W-:Y:S01]  /*cd50*/  USEL UR4, UR4, 0x1, UP0 ;  /* 0x0000000104047887 */ /* 0x000fe20008000000 */
[----:B------:R-:W-:Y:S02]  /*cd60*/  LOP3.LUT R0, R36, 0x70, R3, 0xf8, !PT ;  /* 0x0000007024007812 */ /* 0x000fe400078ef803 */
[----:B------:R-:W-:Y:S01]  /*cd70*/  @P3 LOP3.LUT R16, R16, 0x8, RZ, 0xfc, !PT ;  /* 0x0000000810103812 */ /* 0x000fe200078efcff */
[----:B------:R-:W-:Y:S01]  /*cd80*/  UIMAD UR36, UR4, UR6, URZ ;  /* 0x00000006042472a4 */ /* 0x000fe2000f8e023f */
[----:B------:R-:W-:-:S02]  /*cd90*/  MOV R17, UR8 ;  /* 0x0000000800117c02 */ /* 0x000fc40008000f00 */
[----:B------:R-:W-:Y:S01]  /*cda0*/  SEL R7, RZ, 0x40, P1 ;  /* 0x00000040ff077807 */ /* 0x000fe20000800000 */
[----:B------:R-:W-:Y:S01]  /*cdb0*/  UIADD3 UR4, UR36, 0x3f, URZ ;  /* 0x0000003f24047890 */ /* 0x000fe2000fffe03f */
[----:B------:R-:W-:Y:S01]  /*cdc0*/  ISETP.GE.AND P1, PT, R8, UR7, PT ;  /* 0x0000000708007c0c */ /* 0x000fe2000bf26270 */
[----:B------:R-:W-:Y:S01]  /*cdd0*/  IMAD R0, R31, 0x2, R17 ;  /* 0x000000021f007824 */ /* 0x000fe200078e0211 */
[----:B------:R-:W-:Y:S01]  /*cde0*/  LOP3.LUT R16, R16, 0xfffffffb, RZ, 0xc0, !PT ;  /* 0xfffffffb10107812 */ /* 0x000fe200078ec0ff */
[----:B------:R-:W-:Y:S01]  /*cdf0*/  USHF.R.S32.HI UR5, URZ, 0x1f, UR4 ;  /* 0x0000001f3f057899 */ /* 0x000fe20008011404 */
[----:B------:R-:W-:Y:S01]  /*ce00*/  SEL R5, RZ, 0x10, P3 ;  /* 0x00000010ff057807 */ /* 0x000fe20001800000 */
[----:B------:R-:W-:Y:S01]  /*ce10*/  UIADD3 UR38, UR36, 0x40, -UR38 ;  /* 0x0000004024267890 */ /* 0x000fe2000fffe826 */
[----:B------:R-:W-:Y:S01]  /*ce20*/  SEL R6, RZ, 0x20, P2 ;  /* 0x00000020ff067807 */ /* 0x000fe20001000000 */
[----:B------:R1:W-:Y:S01]  /*ce30*/  STL [R1+0x8], R0 ;  /* 0x0000080001007387 */ /* 0x0003e20000100800 */
[----:B------:R-:W-:Y:S01]  /*ce40*/  @P2 LOP3.LUT R16, R16, 0x4, RZ, 0xfc, !PT ;  /* 0x0000000410102812 */ /* 0x000fe200078efcff */
[----:B------:R-:W-:Y:S01]  /*ce50*/  ULEA.HI UR5, UR5, UR4, URZ, 0x6 ;  /* 0x0000000405057291 */ /* 0x000fe2000f8f303f */
[----:B------:R-:W-:-:S02]  /*ce60*/  LOP3.LUT R4, R6, R4, R5, 0xfe, !PT ;  /* 0x0000000406047212 */ /* 0x000fc400078efe05 */
[----:B------:R-:W-:Y:S01]  /*ce70*/  SEL R9, RZ, 0x80, P0 ;  /* 0x00000080ff097807 */ /* 0x000fe20000000000 */
[----:B------:R-:W-:Y:S01]  /*ce80*/  USHF.R.S32.HI UR40, URZ, 0x6, UR5 ;  /* 0x000000063f287899 */ /* 0x000fe20008011405 */
[----:B------:R-:W-:Y:S02]  /*ce90*/  ISETP.GE.AND P0, PT, R8, UR9, PT ;  /* 0x0000000908007c0c */ /* 0x000fe4000bf06270 */
[----:B------:R-:W-:Y:S02]  /*cea0*/  LOP3.LUT R4, R4, R7, RZ, 0xfc, !PT ;  /* 0x0000000704047212 */ /* 0x000fe400078efcff */
[----:B------:R-:W-:Y:S02]  /*ceb0*/  LOP3.LUT R16, R16, 0xfffffffd, RZ, 0xc0, !PT ;  /* 0xfffffffd10107812 */ /* 0x000fe400078ec0ff */
[----:B------:R-:W-:Y:S02]  /*cec0*/  LOP3.LUT R32, R4, R9, RZ, 0xfc, !PT ;  /* 0x0000000904207212 */ /* 0x000fe400078efcff */
[----:B------:R-:W-:-:S02]  /*ced0*/  @P1 LOP3.LUT R16, R16, 0x2, RZ, 0xfc, !PT ;  /* 0x0000000210101812 */ /* 0x000fc400078efcff */
[----:B------:R-:W-:Y:S02]  /*cee0*/  LOP3.LUT R28, R4, 0x40, RZ, 0xc0, !PT ;  /* 0x00000040041c7812 */ /* 0x000fe400078ec0ff */
[----:B------:R-:W-:Y:S02]  /*cef0*/  LOP3.LUT R26, R32, 0x80, RZ, 0xc0, !PT ;  /* 0x00000080201a7812 */ /* 0x000fe400078ec0ff */
[----:B------:R-:W-:Y:S02]  /*cf00*/  LOP3.LUT R16, R16, 0xffffefff, RZ, 0xc0, !PT ;  /* 0xffffefff10107812 */ /* 0x000fe400078ec0ff */
[----:B------:R-:W-:Y:S02]  /*cf10*/  SHF.R.U32.HI R28, RZ, 0x2, R28 ;  /* 0x00000002ff1c7819 */ /* 0x000fe4000001161c */
[----:B------:R-:W-:Y:S02]  /*cf20*/  SHF.R.U32.HI R26, RZ, 0x3, R26 ;  /* 0x00000003ff1a7819 */ /* 0x000fe4000001161a */
[----:B-1----:R-:W-:-:S07]  /*cf30*/  @P0 LOP3.LUT R16, R16, 0x1000, RZ, 0xfc, !PT ;  /* 0x0000100010100812 */ /* 0x002fce00078efcff */
.L_x_4130:
        /* <DEDUP_REMOVED lines=22> */
.L_x_4082:
[----:B------:R-:W-:Y:S01]  /*d0a0*/  ULDC UR8, c[0x0][0xc54] ;  /* 0x0003150000087ab9 */ /* 0x000fe20000000800 */
[----:B------:R-:W-:Y:S01]  /*d0b0*/  UMOV UR6, UR7 ;  /* 0x0000000700067c82 */ /* 0x000fe20008000000 */
[----:B------:R-:W-:-:S11]  /*d0c0*/  UISETP.NE.AND UP0, UPT, UR8, 0x1, UPT ;  /* 0x000000010800788c */ /* 0x000fd6000bf05270 */
[----:B------:R-:W-:Y:S02]  /*d0d0*/  @UP0 ULDC.64 UR10, c[0x0][0xc58] ;  /* 0x00031600000a0ab9 */ /* 0x000fe40000000a00 */
[----:B------:R-:W-:-:S04]  /*d0e0*/  UIMAD.WIDE.U32 UR4, UR7, UR10, URZ ;  /* 0x0000000a070472a5 */ /* 0x000fc8000f8e003f */
[----:B------:R-:W-:-:S04]  /*d0f0*/  @UP0 USHF.R.U32.HI UR6, URZ, UR11, UR5 ;  /* 0x0000000b3f060299 */ /* 0x000fc80008011605 */
[----:B------:R-:W-:-:S12]  /*d100*/  UIMAD UR4, UR6, UR8, URZ ;  /* 0x00000008060472a4 */ /* 0x000fd8000f8e023f */
.L_x_4083:
        /* <DEDUP_REMOVED lines=18> */
[----:B------:R-:W-:Y:S01]  /*d230*/  MOV R3, UR5 ;  /* 0x0000000500037c02 */ /* 0x000fe20008000f00 */
[----:B------:R-:W-:Y:S01]  /*d240*/  IMAD.U32 R2, RZ, RZ, UR4 ;  /* 0x00000004ff027e24 */ /* 0x000fe2000f8e00ff */
[----:B------:R-:W-:Y:S01]  /*d250*/  ULDC UR5, c[0x0][0x448] ;  /* 0x0001120000057ab9 */ /* 0x000fe20000000800 */
[----:B------:R-:W-:Y:S01]  /*d260*/  ULDC UR4, c[0x0][0xc3c] ;  /* 0x00030f0000047ab9 */ /* 0x000fe20000000800 */
[----:B------:R-:W-:Y:S02]  /*d270*/  UISETP.NE.AND UP2, UPT, UR5, 0x1, UPT ;  /* 0x000000010500788c */ /* 0x000fe4000bf45270 */
[----:B------:R-:W-:Y:S01]  /*d280*/  UIADD3 UR43, UR43, UR4, URZ ;  /* 0x000000042b2b7290 */ /* 0x000fe2000fffe03f */
[----:B------:R0:W5:Y:S01]  /*d290*/  @P0 LDG.E R30, desc[UR50][R2.64] ;  /* 0x00000032021e0981 */ /* 0x000162000c1e1900 */
[----:B------:R-:W-:Y:S01]  /*d2a0*/  UP2UR UR47, UPR, URZ, 0x4 ;  /* 0x000000043f2f7883 */ /* 0x000fe20008000000 */
[----:B------:R-:W-:Y:S01]  /*d2b0*/  BSSY B7, `(.L_x_4084) ;  /* 0x0000305000077945 */ /* 0x000fe20003800000 */
[----:B------:R-:W-:-:S04]  /*d2c0*/  USHF.L.U32 UR6, UR43, 0x6, URZ ;  /* 0x000000062b067899 */ /* 0x000fc8000800063f */
[----:B------:R-:W-:Y:S01]  /*d2d0*/  UIADD3 UR6, UR6, 0x3f, URZ ;  /* 0x0000003f06067890 */ /* 0x000fe2000fffe03f */
[----:B------:R-:W-:Y:S01]  /*d2e0*/  @UP2 ULDC UR4, c[0x0][0x44c] ;  /* 0x0001130000042ab9 */ /* 0x000fe20000000800 */
[----:B------:R-:W-:Y:S02]  /*d2f0*/  @UP2 ULDC UR7, c[0x0][0x450] ;  /* 0x0001140000072ab9 */ /* 0x000fe40000000800 */
[----:B------:R-:W-:-:S04]  /*d300*/  UIMAD.WIDE.U32 UR4, UR6, UR4, URZ ;  /* 0x00000004060472a5 */ /* 0x000fc8000f8e003f */
[----:B------:R-:W-:-:S04]  /*d310*/  @UP2 USHF.R.U32.HI UR6, URZ, UR7, UR5 ;  /* 0x000000073f062299 */ /* 0x000fc80008011605 */
[----:B------:R-:W-:-:S04]  /*d320*/  UIADD3 UR6, UR38, UR6, URZ ;  /* 0x0000000626067290 */ /* 0x000fc8000fffe03f */
[----:B------:R-:W-:-:S04]  /*d330*/  USHF.R.S32.HI UR4, URZ, 0x1f, UR6 ;  /* 0x0000001f3f047899 */ /* 0x000fc80008011406 */
[----:B------:R-:W-:-:S04]  /*d340*/  ULEA.HI UR4, UR4, UR6, URZ, 0x6 ;  /* 0x0000000604047291 */ /* 0x000fc8000f8f303f */
[----:B------:R-:W-:-:S04]  /*d350*/  USHF.R.S32.HI UR4, URZ, 0x6, UR4 ;  /* 0x000000063f047899 */ /* 0x000fc80008011404 */
[----:B------:R-:W-:-:S04]  /*d360*/  UISETP.LT.AND UP0, UPT, UR40, UR4, UPT ;  /* 0x000000042800728c */ /* 0x000fc8000bf01270 */
[----:B------:R-:W-:-:S06]  /*d370*/  USEL UR44, UR40, UR4, UP0 ;  /* 0x00000004282c7287 */ /* 0x000fcc0008000000 */
[----:B------:R-:W-:-:S13]  /*d380*/  ISETP.LT.AND P0, PT, RZ, UR44, PT ;  /* 0x0000002cff007c0c */ /* 0x000fda000bf01270 */
[----:B0-----:R-:W-:Y:S05]  /*d390*/  @P0 BRA `(.L_x_4085) ;  /* 0x0000000000440947 */ /* 0x001fea0003800000 */
        /* <DEDUP_REMOVED lines=17> */
.L_x_4085:
        /* <DEDUP_REMOVED lines=20> */
.L_x_4088:
[----:B------:R-:W-:Y:S05]  /*d5f0*/  BSYNC B6 ;  /* 0x0000000000067941 */ /* 0x000fea0003800000 */
.L_x_4087:
        /* <DEDUP_REMOVED lines=9> */
[----:B------:R-:W-:Y:S01]  /*d690*/  MOV R4, UR6 ;  /* 0x0000000600047c02 */ /* 0x000fe20008000f00 */
[----:B------:R-:W-:Y:S01]  /*d6a0*/  IMAD.U32 R5, RZ, RZ, UR7 ;  /* 0x00000007ff057e24 */ /* 0x000fe2000f8e00ff */
[----:B------:R-:W-:Y:S01]  /*d6b0*/  MOV R10, UR4 ;  /* 0x00000004000a7c02 */ /* 0x000fe20008000f00 */
[----:B------:R-:W-:Y:S01]  /*d6c0*/  IMAD.U32 R6, RZ, RZ, UR8 ;  /* 0x00000008ff067e24 */ /* 0x000fe2000f8e00ff */
[----:B------:R-:W-:Y:S01]  /*d6d0*/  MOV R13, RZ ;  /* 0x000000ff000d7202 */ /* 0x000fe20000000f00 */
[----:B------:R-:W-:-:S02]  /*d6e0*/  IMAD.U32 R7, RZ, RZ, UR9 ;  /* 0x00000009ff077e24 */ /* 0x000fc4000f8e00ff */
[----:B------:R-:W-:Y:S02]  /*d6f0*/  IMAD.U32 R11, RZ, RZ, UR5 ;  /* 0x00000005ff0b7e24 */ /* 0x000fe4000f8e00ff */
[----:B------:R-:W-:Y:S02]  /*d700*/  IMAD.MOV.U32 R8, RZ, RZ, 0x70 ;  /* 0x00000070ff087424 */ /* 0x000fe400078e00ff */
[----:B0-----:R-:W-:-:S07]  /*d710*/  IMAD.MOV.U32 R12, RZ, RZ, 0x1 ;  /* 0x00000001ff0c7424 */ /* 0x001fce00078e00ff */
[----:B------:R-:W-:-:S07]  /*d720*/  LEPC R20, `(.L_x_4091) ;  /* 0x000000001014794e */ /* 0x000fce0000000000 */
[----:B-1---5:R-:W-:Y:S05]  /*d730*/  CALL.ABS.NOINC R2 ;  /* 0x0000000002007343 */ /* 0x022fea0003c00000 */
.L_x_4091:
[----:B------:R0:W1:Y:S01]  /*d740*/  LDC.64 R2, c[0x4][R19] ;  /* 0x0100000013027b82 */ /* 0x0000620000000a00 */
[----:B------:R-:W-:Y:S01]  /*d750*/  ULDC.64 UR6, c[0x4][0x90] ;  /* 0x0100240000067ab9 */ /* 0x000fe20000000a00 */
[----:B------:R-:W-:Y:S01]  /*d760*/  ULDC.64 UR8, c[0x4][0x98] ;  /* 0x0100260000087ab9 */ /* 0x000fe20000000a00 */
[----:B------:R-:W-:Y:S01]  /*d770*/  ULDC.64 UR4, c[0x4][0x18] ;  /* 0x0100060000047ab9 */ /* 0x000fe20000000a00 */
        /* <DEDUP_REMOVED lines=11> */
.L_x_4090:
[----:B------:R-:W-:Y:S05]  /*d830*/  BSYNC B6 ;  /* 0x0000000000067941 */ /* 0x000fea0003800000 */
.L_x_4089:
        /* <DEDUP_REMOVED lines=8> */
[----:B------:R-:W-:Y:S01]  /*d8c0*/  IMAD.U32 R2, RZ, RZ, UR4 ;  /* 0x00000004ff027e24 */ /* 0x000fe2000f8e00ff */
[----:B------:R-:W-:Y:S01]  /*d8d0*/  MOV R3, UR5 ;  /* 0x0000000500037c02 */ /* 0x000fe20008000f00 */
[----:B------:R-:W-:Y:S01]  /*d8e0*/  IMAD.U32 R27, RZ, RZ, UR44 ;  /* 0x0000002cff1b7e24 */ /* 0x000fe2000f8e00ff */
[----:B------:R-:W-:-:S03]  /*d8f0*/  ULDC UR4, c[0x0][0xc48] ;  /* 0x0003120000047ab9 */ /* 0x000fc60000000800 */
[----:B------:R1:W5:Y:S01]  /*d900*/  @P0 LDG.E R24, desc[UR50][R2.64] ;  /* 0x0000003202180981 */ /* 0x000362000c1e1900 */
[----:B------:R-:W-:Y:S01]  /*d910*/  UMOV UR5, 0xffffffff ;  /* 0xffffffff00057882 */ /* 0x000fe20000000000 */
[----:B------:R-:W-:Y:S01]  /*d920*/  IMAD.U32 R19, RZ, RZ, UR4 ;  /* 0x00000004ff137e24 */ /* 0x000fe2000f8e00ff */
[----:B------:R-:W-:Y:S01]  /*d930*/  LEA R27, R27, 0xffffffc0, 0x6 ;  /* 0xffffffc01b1b7811 */ /* 0x000fe200078e30ff */
[----:B------:R-:W-:Y:S06]  /*d940*/  BRA.DIV UR5, `(.L_x_4092) ;  /* 0x00000032058c7947 */ /* 0x000fec000b800000 */
.L_x_4147:
        /* <DEDUP_REMOVED lines=9> */
[----:B------:R-:W-:-:S04]  /*d9e0*/  LOP3.LUT R8, R36, 0x70, R8, 0xf8, !PT ;  /* 0x0000007024087812 */ /* 0x000fc800078ef808 */
[----:B------:R-:W-:-:S04]  /*d9f0*/  IADD3 R35, R8, R27, RZ ;  /* 0x0000001b08237210 */ /* 0x000fc80007ffe0ff */
[C---:B------:R-:W-:Y:S01]  /*da00*/  ISETP.GE.AND P0, PT, R35.reuse, UR36, PT ;  /* 0x0000002423007c0c */ /* 0x040fe2000bf06270 */
[----:B------:R-:W-:-:S03]  /*da10*/  IMAD.IADD R35, R35, 0x1, R30 ;  /* 0x0000000123237824 */ /* 0x000fc600078e021e */
[----:B------:R-:W-:Y:S01]  /*da20*/  ISETP.GT.U32.OR P0, PT, R8, 0x3f, P0 ;  /* 0x0000003f0800780c */ /* 0x000fe20000704470 */
[----:B0-----:R-:W-:-:S04]  /*da30*/  @P1 IMAD.HI.U32 R0, R35, R0, RZ ;  /* 0x0000000023001227 */ /* 0x001fc800078e00ff */
[----:B------:R-:W-:Y:S01]  /*da40*/  IMAD.MOV.U32 R9, RZ, RZ, R35 ;  /* 0x000000ffff097224 */ /* 0x000fe200078e0023 */
[----:B-1----:R-:W-:-:S07]  /*da50*/  @P1 SHF.R.U32.HI R9, RZ, R3, R0 ;  /* 0x00000003ff091219 */ /* 0x002fce0000011600 */
[----:B------:R-:W0:Y:S01]  /*da60*/  @!P0 LDC.64 R6, c[0x0][0x428] ;  /* 0x00010a00ff068b82 */ /* 0x000e220000000a00 */
[--C-:B------:R-:W-:Y:S01]  /*da70*/  @!P0 SHF.R.S32.HI R3, RZ, 0x1f, R9.reuse ;  /* 0x0000001fff038819 */ /* 0x100fe20000011409 */
[----:B------:R-:W-:-:S06]  /*da80*/  @!P0 IMAD.MOV.U32 R2, RZ, RZ, R9 ;  /* 0x000000ffff028224 */ /* 0x000fcc00078e0009 */
[----:B------:R-:W1:Y:S01]  /*da90*/  @!P0 LDC.64 R4, c[0x0][0x418] ;  /* 0x00010600ff048b82 */ /* 0x000e620000000a00 */
[-C--:B0-----:R-:W-:Y:S02]  /*daa0*/  @!P0 IMAD R0, R29, R6.reuse, RZ ;  /* 0x000000061d008224 */ /* 0x081fe400078e02ff */
[----:B------:R-:W-:-:S04]  /*dab0*/  @!P0 IMAD.WIDE.U32 R2, R24, R6, R2 ;  /* 0x0000000618028225 */ /* 0x000fc800078e0002 */
[----:B------:R-:W-:Y:S01]  /*dac0*/  @!P0 IMAD R7, R24, R7, R0 ;  /* 0x0000000718078224 */ /* 0x000fe200078e0200 */
[----:B-1----:R-:W-:-:S04]  /*dad0*/  @!P0 LEA R4, P1, R2, R4, 0x2 ;  /* 0x0000000402048211 */ /* 0x002fc800078210ff */
[----:B------:R-:W-:-:S04]  /*dae0*/  @!P0 IADD3 R0, R3, R7, RZ ;  /* 0x0000000703008210 */ /* 0x000fc80007ffe0ff */
[----:B------:R-:W-:Y:S02]  /*daf0*/  @!P0 LEA.HI.X R5, R2, R5, R0, 0x2, P1 ;  /* 0x0000000502058211 */ /* 0x000fe400008f1400 */
[----:B------:R-:W-:Y:S01]  /*db00*/  MOV R2, UR46 ;  /* 0x0000002e00027c02 */ /* 0x000fe20008000f00 */
[----:B------:R-:W-:Y:S02]  /*db10*/  IMAD.MOV R0, RZ, RZ, -R9 ;  /* 0x000000ffff007224 */ /* 0x000fe400078e0a09 */
[----:B------:R0:W5:Y:S01]  /*db20*/  @!P0 LDG.E R34, desc[UR50][R4.64] ;  /* 0x0000003204228981 */ /* 0x000162000c1e1900 */
[----:B------:R-:W-:Y:S01]  /*db30*/  ISETP.NE.AND P2, PT, R2, 0x3, PT ;  /* 0x000000030200780c */ /* 0x000fe20003f45270 */
[----:B------:R-:W-:Y:S01]  /*db40*/  IMAD R35, R10, R0, R35 ;  /* 0x000000000a237224 */ /* 0x000fe200078e0223 */
[----:B------:R-:W-:Y:S01]  /*db50*/  ISETP.GT.U32.AND P0, PT, R8, 0x3f, PT ;  /* 0x0000003f0800780c */ /* 0x000fe20003f04070 */
[----:B------:R-:W-:Y:S01]  /*db60*/  IMAD R0, RZ, RZ, -UR42 ;  /* 0x8000002aff007e24 */ /* 0x000fe2000f8e02ff */
[----:B------:R-:W-:-:S03]  /*db70*/  LOP3.LUT R16, R16, 0xfffffeff, RZ, 0xc0, !PT ;  /* 0xfffffeff10107812 */ /* 0x000fc600078ec0ff */
[----:B------:R-:W-:-:S05]  /*db80*/  IMAD R19, R19, R0, UR41 ;  /* 0x0000002913137e24 */ /* 0x000fca000f8e0200 */
[----:B------:R-:W-:Y:S02]  /*db90*/  SHF.R.S32.HI R23, RZ, 0x1f, R19 ;  /* 0x0000001fff177819 */ /* 0x000fe40000011413 */
[----:B------:R-:W-:-:S04]  /*dba0*/  @P2 LOP3.LUT R16, R16, 0x100, RZ, 0xfc, !PT ;  /* 0x0000010010102812 */ /* 0x000fc800078efcff */
[----:B------:R-:W-:-:S04]  /*dbb0*/  LOP3.LUT R16, R16, 0xfffffffe, RZ, 0xc0, !PT ;  /* 0xfffffffe10107812 */ /* 0x000fc800078ec0ff */
[----:B------:R-:W-:Y:S01]  /*dbc0*/  @P0 LOP3.LUT R16, R16, 0x1, RZ, 0xfc, !PT ;  /* 0x0000000110100812 */ /* 0x000fe200078efcff */
[----:B0-----:R-:W-:Y:S06]  /*dbd0*/  @!P2 BRA `(.L_x_4093) ;  /* 0x000000000004a947 */ /* 0x001fec0003800000 */
[----:B------:R-:W-:Y:S01]  /*dbe0*/  BPT.TRAP 0x1 ;  /* 0x000000040000795c */ /* 0x000fe20000300000 */
.L_x_4093:
[----:B------:R-:W-:Y:S01]  /*dbf0*/  IMAD R25, R18, 0x8, R17 ;  /* 0x0000000812197824 */ /* 0x000fe200078e0211 */
[----:B------:R-:W-:Y:S01]  /*dc00*/  SHF.L.U32 R0, R22, 0x1f, RZ ;  /* 0x0000001f16007819 */ /* 0x000fe200000006ff */
[----:B------:R-:W-:Y:S03]  /*dc10*/  BSSY B0, `(.L_x_4094) ;  /* 0x0000003000007945 */ /* 0x000fe60003800000 */
[----:B------:R-:W0:Y:S02]  /*dc20*/  SYNCS.PHASECHK.TRANS64.TRYWAIT P0, [R25+URZ+0x28c40], R0 ;  /* 0x028c4000190075a7 */ /* 0x000e24000800017f */
[----:B0-----:R-:W-:Y:S05]  /*dc30*/  @!P0 BRA `(.L_x_4095) ;  /* 0x0000002c00fc8947 */ /* 0x001fea0003800000 */
.L_x_4148:
[----:B------:R-:W-:Y:S05]  /*dc40*/  BSYNC B0 ;  /* 0x0000000000007941 */ /* 0x000fea0003800000 */
.L_x_4094:
        /* <DEDUP_REMOVED lines=12> */
[----:B------:R-:W-:Y:S02]  /*dd10*/  IMAD R5, R4, UR4, RZ ;  /* 0x0000000404057c24 */ /* 0x000fe4000f8e02ff */
[----:B------:R-:W-:-:S04]  /*dd20*/  IMAD.WIDE.U32 R2, R34, UR4, R2 ;  /* 0x0000000422027c25 */ /* 0x000fc8000f8e0002 */
[----:B------:R-:W-:Y:S01]  /*dd30*/  IMAD R5, R34, UR5, R5 ;  /* 0x0000000522057c24 */ /* 0x000fe2000f8e0205 */
[----:B------:R-:W-:Y:S01]  /*dd40*/  ULDC.64 UR4, c[0x0][0x308] ;  /* 0x0000c20000047ab9 */ /* 0x000fe20000000a00 */
[----:B0-----:R-:W-:Y:S02]  /*dd50*/  IMAD R4, R18, 0x1000, R31 ;  /* 0x0000100012047824 */ /* 0x001fe400078e021f */
[----:B------:R-:W-:Y:S02]  /*dd60*/  IMAD.IADD R3, R3, 0x1, R5 ;  /* 0x0000000103037824 */ /* 0x000fe400078e0205 */
[----:B------:R-:W-:Y:S02]  /*dd70*/  IMAD R0, R23, UR4, RZ ;  /* 0x0000000417007c24 */ /* 0x000fe4000f8e02ff */
[----:B------:R-:W-:-:S04]  /*dd80*/  IMAD.WIDE.U32 R2, R19, UR4, R2 ;  /* 0x0000000413027c25 */ /* 0x000fc8000f8e0002 */
[----:B------:R-:W-:Y:S01]  /*dd90*/  IMAD R5, R19, UR5, R0 ;  /* 0x0000000513057c24 */ /* 0x000fe2000f8e0200 */
[----:B------:R-:W-:Y:S01]  /*dda0*/  ULDC.64 UR4, c[0x0][0x2e8] ;  /* 0x0000ba0000047ab9 */ /* 0x000fe20000000a00 */
[----:B-1----:R-:W-:Y:S01]  /*ddb0*/  IMAD.SHL.U32 R6, R6, 0x8, RZ ;  /* 0x0000000806067824 */ /* 0x002fe200078e00ff */
[----:B------:R-:W-:Y:S01]  /*ddc0*/  LEA R0, P0, R2, UR4, 0x1 ;  /* 0x0000000402007c11 */ /* 0x000fe2000f8008ff */
[----:B------:R-:W-:Y:S01]  /*ddd0*/  UMOV UR4, 0xffffffff ;  /* 0xffffffff00047882 */ /* 0x000fe20000000000 */
[----:B------:R-:W-:Y:S02]  /*dde0*/  IADD3 R5, R3, R5, RZ ;  /* 0x0000000503057210 */ /* 0x000fe40007ffe0ff */
[----:B------:R-:W-:Y:S02]  /*ddf0*/  LOP3.LUT R6, R6, 0x38, RZ, 0xc0, !PT ;  /* 0x0000003806067812 */ /* 0x000fe400078ec0ff */
[----:B------:R-:W-:Y:S02]  /*de00*/  LEA.HI.X R5, R2, UR5, R5, 0x1, P0 ;  /* 0x0000000502057c11 */ /* 0x000fe400080f0c05 */
[----:B------:R-:W-:Y:S01]  /*de10*/  ISETP.GE.AND P0, PT, R27, 0x1, PT ;  /* 0x000000011b00780c */ /* 0x000fe20003f06270 */
[----:B------:R-:W-:-:S12]  /*de20*/  BRA.DIV UR4, `(.L_x_4096) ;  /* 0x0000002e04947947 */ /* 0x000fd8000b800000 */
[----:B------:R-:W0:Y:S01]  /*de30*/  SHFL.IDX PT, R14, R0, RZ, 0x181f ;  /* 0x00181fff000e7589 */ /* 0x000e2200000e0000 */
[----:B------:R-:W-:-:S03]  /*de40*/  @P0 LEA R7, R4, R17, 0x1 ;  /* 0x0000001104070211 */ /* 0x000fc600078e08ff */
        /* <DEDUP_REMOVED lines=9> */
[----:B0-----:R-:W-:-:S05]  /*dee0*/  @P0 LEA R14, P1, R6, R14, 0x1 ;  /* 0x0000000e060e0211 */ /* 0x001fca00078208ff */
[----:B-1----:R-:W-:Y:S01]  /*def0*/  @P0 IMAD.X R3, RZ, RZ, R2, P1 ;  /* 0x000000ffff030224 */ /* 0x002fe200008e0602 */
[----:B------:R-:W-:Y:S02]  /*df00*/  @P0 MOV R2, R14 ;  /* 0x0000000e00020202 */ /* 0x000fe40000000f00 */
        /* <DEDUP_REMOVED lines=11> */
.L_x_4158:
[----:B------:R-:W-:-:S13]  /*dfc0*/  ISETP.GE.AND P0, PT, R27, 0x31, PT ;  /* 0x000000311b00780c */ /* 0x000fda0003f06270 */
[----:B01----:R-:W-:-:S04]  /*dfd0*/  @P0 LEA R2, P1, R6, R14, 0x1 ;  /* 0x0000000e06020211 */ /* 0x003fc800078208ff */
[----:B------:R-:W-:Y:S01]  /*dfe0*/  @P0 IADD3.X R3, RZ, R5, RZ, P1, !PT ;  /* 0x00000005ff030210 */ /* 0x000fe20000ffe4ff */
[----:B------:R-:W-:-:S05]  /*dff0*/  @P0 IMAD R5, R4, 0x2, R17 ;  /* 0x0000000204050824 */ /* 0x000fca00078e0211 */
[----:B------:R-:W-:Y:S01]  /*e000*/  @!PT LDS RZ, [RZ] ;  /* 0x00000000fffff984 */ /* 0x000fe20000000800 */
[----:B------:R-:W-:Y:S01]  /*e010*/  @!PT LDS RZ, [RZ] ;  /* 0x00000000fffff984 */ /* 0x000fe20000000800 */
[----:B------:R-:W-:Y:S01]  /*e020*/  @!PT LDS RZ, [RZ] ;  /* 0x00000000fffff984 */ /* 0x000fe20000000800 */
[----:B------:R0:W-:Y:S01]  /*e030*/  @P0 LDGSTS.E.BYPASS.LTC128B.128 [R5+0x23c00], desc[UR50][R2.64], !P2 ;  /* 0x23c0000002050fae */ /* 0x0001e2000d101d72 */
[----:B------:R-:W-:Y:S01]  /*e040*/  PLOP3.LUT P0, PT, PT, PT, PT, 0x80, 0x0 ;  /* 0x000000000000781c */ /* 0x000fe20003f0f070 */
[----:B------:R-:W-:-:S12]  /*e050*/  NOP ;  /* 0x0000000000007918 */ /* 0x000fd80000000000 */
.L_x_4097:
        /* <DEDUP_REMOVED lines=11> */
.L_x_4098:
        /* <DEDUP_REMOVED lines=11> */
[----:B------:R-:W-:Y:S01]  /*e1c0*/  MOV R4, UR4 ;  /* 0x0000000400047c02 */ /* 0x000fe20008000f00 */
[----:B------:R-:W-:Y:S01]  /*e1d0*/  IMAD.U32 R5, RZ, RZ, UR5 ;  /* 0x00000005ff057e24 */ /* 0x000fe2000f8e00ff */
[----:B------:R-:W0:Y:S01]  /*e1e0*/  LDC.64 R2, c[0x4][R2] ;  /* 0x0100000002027b82 */ /* 0x000e220000000a00 */
[----:B------:R-:W-:Y:S01]  /*e1f0*/  IMAD.U32 R6, RZ, RZ, UR6 ;  /* 0x00000006ff067e24 */ /* 0x000fe2000f8e00ff */
[----:B------:R-:W-:Y:S01]  /*e200*/  MOV R10, UR8 ;  /* 0x00000008000a7c02 */ /* 0x000fe20008000f00 */
[----:B------:R-:W-:Y:S01]  /*e210*/  IMAD.U32 R7, RZ, RZ, UR7 ;  /* 0x00000007ff077e24 */ /* 0x000fe2000f8e00ff */
[----:B------:R-:W-:Y:S01]  /*e220*/  MOV R13, RZ ;  /* 0x000000ff000d7202 */ /* 0x000fe20000000f00 */
[----:B------:R-:W-:-:S02]  /*e230*/  IMAD.U32 R11, RZ, RZ, UR9 ;  /* 0x00000009ff0b7e24 */ /* 0x000fc4000f8e00ff */
[----:B------:R-:W-:Y:S02]  /*e240*/  IMAD.MOV.U32 R8, RZ, RZ, 0x70 ;  /* 0x00000070ff087424 */ /* 0x000fe400078e00ff */
[----:B------:R-:W-:-:S07]  /*e250*/  IMAD.MOV.U32 R12, RZ, RZ, 0x1 ;  /* 0x00000001ff0c7424 */ /* 0x000fce00078e00ff */
[----:B------:R-:W-:-:S07]  /*e260*/  LEPC R20, `(.L_x_4100) ;  /* 0x000000001014794e */ /* 0x000fce0000000000 */
[----:B01----:R-:W-:Y:S05]  /*e270*/  CALL.ABS.NOINC R2 ;  /* 0x0000000002007343 */ /* 0x003fea0003c00000 */
.L_x_4100:
[----:B------:R-:W-:Y:S05]  /*e280*/  BSYNC B6 ;  /* 0x0000000000067941 */ /* 0x000fea0003800000 */
.L_x_4099:
[----:B------:R2:W5:Y:S01]  /*e290*/  LDL R8, [R1+0x8] ;  /* 0x0000080001087983 */ /* 0x0005620000100800 */
[----:B------:R-:W-:Y:S01]  /*e2a0*/  UISETP.NE.AND UP0, UPT, UR47, URZ, UPT ;  /* 0x0000003f2f00728c */ /* 0x000fe2000bf05270 */
[----:B------:R-:W-:Y:S01]  /*e2b0*/  IMAD.U32 R0, RZ, RZ, UR43 ;  /* 0x0000002bff007e24 */ /* 0x000fe2000f8e00ff */
[----:B------:R-:W-:Y:S01]  /*e2c0*/  LOP3.LUT P5, RZ, R16, 0x1000, RZ, 0xc0, !PT ;  /* 0x0000100010ff7812 */ /* 0x000fe200078ac0ff */
[----:B0-----:R-:W0:Y:S01]  /*e2d0*/  S2R R2, SR_TID.X ;  /* 0x0000000000027919 */ /* 0x001e220000002100 */
[----:B------:R-:W-:Y:S01]  /*e2e0*/  R2UR UR6, R23 ;  /* 0x00000000170672ca */ /* 0x000fe200000e0000 */
[----:B------:R-:W-:Y:S01]  /*e2f0*/  ULDC.64 UR8, c[0x0][0x2d8] ;  /* 0x0000b60000087ab9 */ /* 0x000fe20000000a00 */
[----:B------:R-:W-:-:S05]  /*e300*/  PLOP3.LUT P0, PT, PT, PT, UP0, 0x80, 0x0 ;  /* 0x000000000000781c */ /* 0x000fca0003f0f008 */
[----:B------:R-:W-:Y:S01]  /*e310*/  @UP0 ULDC UR4, c[0x0][0x44c] ;  /* 0x0001130000040ab9 */ /* 0x000fe20000000800 */
[----:B0-----:R-:W-:-:S05]  /*e320*/  IMAD.SHL.U32 R2, R2, 0x10, RZ ;  /* 0x0000001002027824 */ /* 0x001fca00078e00ff */
[----:B------:R-:W-:-:S05]  /*e330*/  LOP3.LUT R2, R36, 0x70, R2, 0xf8, !PT ;  /* 0x0000007024027812 */ /* 0x000fca00078ef802 */
[----:B------:R-:W-:-:S04]  /*e340*/  IMAD R0, R0, 0x40, R2 ;  /* 0x0000004000007824 */ /* 0x000fc800078e0202 */
[----:B------:R-:W-:Y:S01]  /*e350*/  @P0 IMAD.HI.U32 R3, R0, UR4, RZ ;  /* 0x0000000400030c27 */ /* 0x000fe2000f8e00ff */
[----:B------:R-:W-:Y:S01]  /*e360*/  PLOP3.LUT P0, PT, PT, PT, UP0, 0x80, 0x0 ;  /* 0x000000000000781c */ /* 0x000fe20003f0f008 */
[----:B------:R-:W-:Y:S01]  /*e370*/  @UP0 ULDC UR4, c[0x0][0x450] ;  /* 0x0001140000040ab9 */ /* 0x000fe20000000800 */
[----:B------:R-:W-:Y:S02]  /*e380*/  MOV R2, R0 ;  /* 0x0000000000027202 */ /* 0x000fe40000000f00 */
[----:B------:R-:W-:Y:S01]  /*e390*/  R2UR UR7, R19 ;  /* 0x00000000130772ca */ /* 0x000fe200000e0000 */
[----:B------:R-:W-:-:S08]  /*e3a0*/  UIMAD UR6, UR6, UR8, URZ ;  /* 0x00000008060672a4 */ /* 0x000fd0000f8e023f */
[----:B------:R-:W-:Y:S02]  /*e3b0*/  @P0 SHF.R.U32.HI R2, RZ, UR4, R3 ;  /* 0x00000004ff020c19 */ /* 0x000fe40008011603 */
[----:B------:R-:W-:Y:S02]  /*e3c0*/  R2UR UR4, R19 ;  /* 0x00000000130472ca */ /* 0x000fe400000e0000 */
[----:B------:R-:W-:Y:S01]  /*e3d0*/  UIMAD UR7, UR7, UR9, UR6 ;  /* 0x00000009070772a4 */ /* 0x000fe2000f8e0206 */
[----:B------:R-:W0:Y:S01]  /*e3e0*/  S2R R10, SR_TID.X ;  /* 0x00000000000a7919 */ /* 0x000e220000002100 */
[----:B------:R-:W-:Y:S01]  /*e3f0*/  USHF.R.S32.HI UR6, URZ, 0x1f, UR42 ;  /* 0x0000001f3f067899 */ /* 0x000fe2000801142a */
[----:B------:R-:W-:-:S08]  /*e400*/  IMAD.MOV R5, RZ, RZ, -R2 ;  /* 0x000000ffff057224 */ /* 0x000fd000078e0a02 */
        /* <DEDUP_REMOVED lines=30> */
[----:B------:R-:W-:-:S03]  /*e5f0*/  IMAD.U32 R3, RZ, RZ, UR43 ;  /* 0x0000002bff037e24 */ /* 0x000fc6000f8e00ff */
[----:B------:R-:W2:Y:S01]  /*e600*/  SHFL.IDX PT, R2, R5, RZ, 0x181f ;  /* 0x00181fff05027589 */ /* 0x000ea200000e0000 */
[----:B------:R-:W-:-:S04]  /*e610*/  IMAD R4, R3, 0x40, R36 ;  /* 0x0000004003047824 */ /* 0x000fc800078e0224 */
[C---:B------:R-:W-:Y:S01]  /*e620*/  VIADD R6, R4.reuse, 0x10 ;  /* 0x0000001004067836 */ /* 0x040fe20000000000 */
[----:B------:R-:W-:-:S13]  /*e630*/  ISETP.GE.AND P0, PT, R4, UR37, PT ;  /* 0x0000002504007c0c */ /* 0x000fda000bf06270 */
[----:B0-----:R-:W-:-:S04]  /*e640*/  @!P0 LEA R14, P1, R10, R14, 0x1 ;  /* 0x0000000e0a0e8211 */ /* 0x001fc800078208ff */
[----:B--2---:R-:W-:Y:S01]  /*e650*/  @!P0 IADD3.X R3, RZ, R2, RZ, P1, !PT ;  /* 0x00000002ff038210 */ /* 0x004fe20000ffe4ff */
[----:B------:R-:W-:Y:S02]  /*e660*/  @!P0 IMAD.MOV.U32 R2, RZ, RZ, R14 ;  /* 0x000000ffff028224 */ /* 0x000fe400078e000e */
[----:B------:R-:W0:Y:S04]  /*e670*/  SHFL.IDX PT, R14, R0, 0x1, 0x181f ;  /* 0x00381f00000e7f89 */ /* 0x000e2800000e0000 */
[----:B-----5:R2:W-:Y:S01]  /*e680*/  @!P0 LDGSTS.E.BYPASS.LTC128B.128 [R8+0x20400], desc[UR50][R2.64], !P5 ;  /* 0x2040000002088fae */ /* 0x0205e2000e901d72 */
[----:B------:R-:W-:Y:S01]  /*e690*/  ISETP.GE.AND P0, PT, R6, UR37, PT ;  /* 0x0000002506007c0c */ /* 0x000fe2000bf06270 */
[----:B------:R-:W-:Y:S02]  /*e6a0*/  VIADD R6, R4, 0x20 ;  /* 0x0000002004067836 */ /* 0x000fe40000000000 */
[----:B--2---:R-:W2:Y:S10]  /*e6b0*/  SHFL.IDX PT, R2, R5, 0x1, 0x181f ;  /* 0x00381f0005027f89 */ /* 0x004eb400000e0000 */
[----:B0-----:R-:W-:-:S05]  /*e6c0*/  @!P0 LEA R14, P1, R10, R14, 0x1 ;  /* 0x0000000e0a0e8211 */ /* 0x001fca00078208ff */
[----:B--2---:R-:W-:Y:S01]  /*e6d0*/  @!P0 IMAD.X R3, RZ, RZ, R2, P1 ;  /* 0x000000ffff038224 */ /* 0x004fe200008e0602 */
[----:B------:R-:W-:Y:S02]  /*e6e0*/  @!P0 MOV R2, R14 ;  /* 0x0000000e00028202 */ /* 0x000fe40000000f00 */
        /* <DEDUP_REMOVED lines=10> */
.L_x_4167:
[----:B------:R-:W-:-:S04]  /*e790*/  IADD3 R4, R4, 0x30, RZ ;  /* 0x0000003004047810 */ /* 0x000fc80007ffe0ff */
[----:B------:R-:W-:-:S13]  /*e7a0*/  ISETP.GE.AND P0, PT, R4, UR37, PT ;  /* 0x0000002504007c0c */ /* 0x000fda000bf06270 */
[----:B0-2---:R-:W-:-:S05]  /*e7b0*/  @!P0 LEA R2, P1, R10, R14, 0x1 ;  /* 0x0000000e0a028211 */ /* 0x005fca00078208ff */
[----:B------:R-:W-:-:S05]  /*e7c0*/  @!P0 IMAD.X R3, RZ, RZ, R5, P1 ;  /* 0x000000ffff038224 */ /* 0x000fca00008e0605 */
[----:B------:R-:W-:Y:S01]  /*e7d0*/  @!PT LDS RZ, [RZ] ;  /* 0x00000000fffff984 */ /* 0x000fe20000000800 */
[----:B------:R-:W-:Y:S01]  /*e7e0*/  @!PT LDS RZ, [RZ] ;  /* 0x00000000fffff984 */ /* 0x000fe20000000800 */
[----:B------:R-:W-:Y:S01]  /*e7f0*/  @!PT LDS RZ, [RZ] ;  /* 0x00000000fffff984 */ /* 0x000fe20000000800 */
[----:B------:R0:W-:Y:S01]  /*e800*/  @!P0 LDGSTS.E.BYPASS.LTC128B.128 [R8+0x21c00], desc[UR50][R2.64], !P5 ;  /* 0x21c0000002088fae */ /* 0x0001e2000e901d72 */
[----:B------:R-:W-:Y:S01]  /*e810*/  PLOP3.LUT P0, PT, PT, PT, PT, 0x80, 0x0 ;  /* 0x000000000000781c */ /* 0x000fe20003f0f070 */
[----:B------:R-:W-:-:S12]  /*e820*/  NOP ;  /* 0x0000000000007918 */ /* 0x000fd80000000000 */
.L_x_4102:
        /* <DEDUP_REMOVED lines=18> */
.L_x_4168:
[----:B------:R-:W-:Y:S05]  /*e950*/  BSYNC B0 ;  /* 0x0000000000007941 */ /* 0x000fea0003800000 */
.L_x_4103:
[----:B------:R-:W-:-:S04]  /*e960*/  MOV R2, UR46 ;  /* 0x0000002e00027c02 */ /* 0x000fc80008000f00 */
[----:B------:R-:W-:-:S13]  /*e970*/  ISETP.NE.AND P0, PT, R2, 0x3, PT ;  /* 0x000000030200780c */ /* 0x000fda0003f05270 */
[----:B------:R-:W-:Y:S05]  /*e980*/  @!P0 BRA `(.L_x_4105) ;  /* 0x0000000000048947 */ /* 0x000fea0003800000 */
[----:B------:R-:W-:Y:S01]  /*e990*/  BPT.TRAP 0x1 ;  /* 0x000000040000795c */ /* 0x000fe20000300000 */
.L_x_4105:
[----:B0-----:R-:W-:Y:S01]  /*e9a0*/  SHF.L.U32 R0, R22, 0x1f, RZ ;  /* 0x0000001f16007819 */ /* 0x001fe200000006ff */
[----:B------:R-:W-:Y:S03]  /*e9b0*/  BSSY B0, `(.L_x_4106) ;  /* 0x0000003000007945 */ /* 0x000fe60003800000 */
[----:B------:R-:W0:Y:S02]  /*e9c0*/  SYNCS.PHASECHK.TRANS64.TRYWAIT P0, [R25+URZ+0x28c60], R0 ;  /* 0x028c6000190075a7 */ /* 0x000e24000800017f */
[----:B0-----:R-:W-:Y:S05]  /*e9d0*/  @!P0 BRA `(.L_x_4107) ;  /* 0x0000002c00008947 */ /* 0x001fea0003800000 */
.L_x_4169:
[----:B------:R-:W-:Y:S05]  /*e9e0*/  BSYNC B0 ;  /* 0x0000000000007941 */ /* 0x000fea0003800000 */
.L_x_4106:
        /* <DEDUP_REMOVED lines=14> */
[----:B------:R-:W-:Y:S01]  /*ead0*/  IMAD.IADD R3, R3, 0x1, R5 ;  /* 0x0000000103037824 */ /* 0x000fe200078e0205 */
[----:B------:R-:W-:Y:S01]  /*eae0*/  LEA R5, R18, R31, 0xf ;  /* 0x0000001f12057211 */ /* 0x000fe200078e78ff */
[C---:B------:R-:W-:Y:S02]  /*eaf0*/  IMAD R7, R19.reuse, UR5, R0 ;  /* 0x0000000513077c24 */ /* 0x040fe4000f8e0200 */
[----:B------:R-:W-:Y:S01]  /*eb00*/  IMAD.WIDE.U32 R2, R19, UR4, R2 ;  /* 0x0000000413027c25 */ /* 0x000fe2000f8e0002 */
[----:B------:R-:W-:-:S03]  /*eb10*/  ULDC.64 UR4, c[0x0][0x318] ;  /* 0x0000c60000047ab9 */ /* 0x000fc60000000a00 */
[----:B------:R-:W-:Y:S01]  /*eb20*/  IMAD.IADD R7, R3, 0x1, R7 ;  /* 0x0000000103077824 */ /* 0x000fe200078e0207 */
[----:B------:R-:W-:Y:S01]  /*eb30*/  LEA R6, P0, R2, UR4, 0x1 ;  /* 0x0000000402067c11 */ /* 0x000fe2000f8008ff */
[----:B------:R-:W-:-:S03]  /*eb40*/  UMOV UR4, 0xffffffff ;  /* 0xffffffff00047882 */ /* 0x000fc60000000000 */
[----:B------:R-:W-:Y:S02]  /*eb50*/  LEA.HI.X R7, R2, UR5, R7, 0x1, P0 ;  /* 0x0000000502077c11 */ /* 0x000fe400080f0c07 */
[----:B------:R-:W-:-:S13]  /*eb60*/  ISETP.GT.AND P0, PT, R4, -0x1, PT ;  /* 0xffffffff0400780c */ /* 0x000fda0003f04270 */
[----:B------:R-:W-:Y:S01]  /*eb70*/  @P0 LOP3.LUT R16, R16, 0x800, RZ, 0xfc, !PT ;  /* 0x0000080010100812 */ /* 0x000fe200078efcff */
[----:B------:R-:W-:Y:S06]  /*eb80*/  BRA.DIV UR4, `(.L_x_4108) ;  /* 0x0000002a04a87947 */ /* 0x000fec000b800000 */
[----:B------:R-:W0:Y:S01]  /*eb90*/  S2R R2, SR_TID.X ;  /* 0x0000000000027919 */ /* 0x000e220000002100 */
[C---:B------:R-:W-:Y:S02]  /*eba0*/  LOP3.LUT P1, RZ, R32.reuse, 0x1, RZ, 0xc0, !PT ;  /* 0x0000000120ff7812 */ /* 0x040fe4000782c0ff */
[----:B------:R-:W-:Y:S01]  /*ebb0*/  LEA R5, R5, R17, 0x1 ;  /* 0x0000001105057211 */ /* 0x000fe200078e08ff */
[----:B------:R-:W2:Y:S01]  /*ebc0*/  SHFL.IDX PT, R14, R6, RZ, 0x181f ;  /* 0x00181fff060e7589 */ /* 0x000ea200000e0000 */
[C---:B------:R-:W-:Y:S02]  /*ebd0*/  LOP3.LUT P5, RZ, R32.reuse, 0x2, RZ, 0xc0, !PT ;  /* 0x0000000220ff7812 */ /* 0x040fe400078ac0ff */
[C---:B------:R-:W-:Y:S01]  /*ebe0*/  LOP3.LUT P4, RZ, R32.reuse, 0x4, RZ, 0xc0, !PT ;  /* 0x0000000420ff7812 */ /* 0x040fe2000788c0ff */
[----:B------:R-:W3:Y:S01]  /*ebf0*/  SHFL.IDX PT, R3, R7, RZ, 0x181f ;  /* 0x00181fff07037589 */ /* 0x000ee200000e0000 */
[C---:B------:R-:W-:Y:S02]  /*ec00*/  LOP3.LUT P3, RZ, R32.reuse, 0x8, RZ, 0xc0, !PT ;  /* 0x0000000820ff7812 */ /* 0x040fe4000786c0ff */
[----:B------:R-:W-:Y:S01]  /*ec10*/  LOP3.LUT P2, RZ, R32, 0x10, RZ, 0xc0, !PT ;  /* 0x0000001020ff7812 */ /* 0x000fe2000784c0ff */
[----:B------:R-:W-:Y:S01]  /*ec20*/  SHFL.IDX PT, R8, R7, 0x2, 0x181f ;  /* 0x00581f0007087f89 */ /* 0x000fe200000e0000 */
[----:B------:R-:W-:-:S04]  /*ec30*/  LOP3.LUT R16, R16, 0xfffffdff, RZ, 0xc0, !PT ;  /* 0xfffffdff10107812 */ /* 0x000fc800078ec0ff */
        /* <DEDUP_REMOVED lines=70> */
.L_x_4179:
        /* <DEDUP_REMOVED lines=25> */
.L_x_4109:
        /* <DEDUP_REMOVED lines=11> */
.L_x_4110:
[----:B------:R-:W-:Y:S01]  /*f2e0*/  UISETP.GE.AND UP0, UPT, UR44, 0x2, UPT ;  /* 0x000000022c00788c */ /* 0x000fe2000bf06270 */
[----:B------:R0:W-:Y:S05]  /*f2f0*/  SYNCS.ARRIVE.TRANS64.A1T0 RZ, [R25+URZ+0x28c50], RZ ;  /* 0x028c50ff19ff79a7 */ /* 0x0001ea000810003f */
[----:B------:R-:W-:-:S13]  /*f300*/  PLOP3.LUT P0, PT, PT, PT, UP0, 0x40, 0x0 ;  /* 0x000000000000781c */ /* 0x000fda0003f0e808 */
[----:B0-----:R-:W-:Y:S05]  /*f310*/  @P0 BRA `(.L_x_4111) ;  /* 0x0000000c009c0947 */ /* 0x001fea0003800000 */
[----:B------:R-:W-:Y:S01]  /*f320*/  UIADD3 UR4, UR44, -0x2, URZ ;  /* 0xfffffffe2c047890 */ /* 0x000fe2000fffe03f */
[----:B------:R-:W-:Y:S05]  /*f330*/  BSSY B0, `(.L_x_4111) ;  /* 0x00000e5000007945 */ /* 0x000fea0003800000 */
[----:B------:R-:W-:-:S07]  /*f340*/  IMAD.U32 R9, RZ, RZ, UR4 ;  /* 0x00000004ff097e24 */ /* 0x000fce000f8e00ff */
.L_x_4124:
[----:B0-----:R-:W0:Y:S01]  /*f350*/  S2R R2, SR_TID.X ;  /* 0x0000000000027919 */ /* 0x001e220000002100 */
[----:B------:R-:W2:Y:S01]  /*f360*/  LDC R3, c[0x0][0x430] ;  /* 0x00010c00ff037b82 */ /* 0x000ea20000000800 */
[----:B-1----:R-:W-:Y:S01]  /*f370*/  IMAD R8, R9, 0x40, R30 ;  /* 0x0000004009087824 */ /* 0x002fe200078e021e */
[----:B------:R-:W-:Y:S02]  /*f380*/  IADD3 R18, R18, 0x1, RZ ;  /* 0x0000000112127810 */ /* 0x000fe40007ffe0ff */
[----:B--2---:R-:W-:Y:S01]  /*f390*/  ISETP.NE.AND P0, PT, R3, 0x1, PT ;  /* 0x000000010300780c */ /* 0x004fe20003f05270 */
[----:B0-----:R-:W-:-:S05]  /*f3a0*/  IMAD.SHL.U32 R2, R2, 0x10, RZ ;  /* 0x0000001002027824 */ /* 0x001fca00078e00ff */
[----:B------:R-:W-:-:S07]  /*f3b0*/  LOP3.LUT R2, R36, 0x70, R2, 0xf8, !PT ;  /* 0x0000007024027812 */ /* 0x000fce00078ef802 */
[----:B------:R-:W0:Y:S01]  /*f3c0*/  @P0 LDC R3, c[0x0][0x434] ;  /* 0x00010d00ff030b82 */ /* 0x000e220000000800 */
[C---:B------:R-:W-:Y:S02]  /*f3d0*/  ISETP.GT.U32.AND P1, PT, R2.reuse, 0x3f, PT ;  /* 0x0000003f0200780c */ /* 0x040fe40003f24070 */
[----:B------:R-:W-:-:S05]  /*f3e0*/  IADD3 R8, R2, R8, RZ ;  /* 0x0000000802087210 */ /* 0x000fca0007ffe0ff */
        /* <DEDUP_REMOVED lines=10> */
[----:B------:R-:W-:-:S04]  /*f490*/  @!P1 IMAD.WIDE.U32 R2, R24, R4, R2 ;  /* 0x0000000418029225 */ /* 0x000fc800078e0002 */
[----:B------:R-:W-:Y:S02]  /*f4a0*/  @!P1 IMAD.IADD R3, R5, 0x1, R3 ;  /* 0x0000000105039824 */ /* 0x000fe400078e0203 */
[----:B------:R-:W-:Y:S01]  /*f4b0*/  IMAD.MOV.U32 R4, RZ, RZ, RZ ;  /* 0x000000ffff047224 */ /* 0x000fe200078e00ff */
        /* <DEDUP_REMOVED lines=9> */
[----:B------:R-:W-:Y:S01]  /*f550*/  SEL R3, RZ, 0x1, P0 ;  /* 0x00000001ff037807 */ /* 0x000fe20000000000 */
[----:B------:R-:W-:Y:S01]  /*f560*/  IMAD R5, R5, UR4, R8 ;  /* 0x0000000405057c24 */ /* 0x000fe2000f8e0208 */
[----:B------:R-:W-:Y:S01]  /*f570*/  MOV R2, R9 ;  /* 0x0000000900027202 */ /* 0x000fe20000000f00 */
[----:B------:R-:W-:Y:S01]  /*f580*/  VIADD R9, R9, 0xffffffff ;  /* 0xffffffff09097836 */ /* 0x000fe20000000000 */
[----:B------:R-:W-:-:S02]  /*f590*/  SEL R18, R18, RZ, P0 ;  /* 0x000000ff12127207 */ /* 0x000fc40000000000 */
[----:B------:R-:W-:Y:S02]  /*f5a0*/  LOP3.LUT R22, R22, R3, RZ, 0x3c, !PT ;  /* 0x0000000316167212 */ /* 0x000fe400078e3cff */
[----:B------:R-:W-:Y:S01]  /*f5b0*/  ISETP.GT.AND P3, PT, R2, RZ, PT ;  /* 0x000000ff0200720c */ /* 0x000fe20003f64270 */
[----:B0-----:R-:W-:-:S12]  /*f5c0*/  @!P1 BRA `(.L_x_4112) ;  /* 0x0000000000049947 */ /* 0x001fd80003800000 */
[----:B------:R-:W-:Y:S01]  /*f5d0*/  BPT.TRAP 0x1 ;  /* 0x000000040000795c */ /* 0x000fe20000300000 */
.L_x_4112:
[----:B------:R-:W-:Y:S01]  /*f5e0*/  IMAD R8, R18, 0x8, R17 ;  /* 0x0000000812087824 */ /* 0x000fe200078e0211 */
[----:B------:R-:W-:Y:S01]  /*f5f0*/  SHF.L.U32 R20, R22, 0x1f, RZ ;  /* 0x0000001f16147819 */ /* 0x000fe200000006ff */
[----:B------:R-:W-:Y:S01]  /*f600*/  BSSY B1, `(.L_x_4113) ;  /* 0x0000004000017945 */ /* 0x000fe20003800000 */
[----:B------:R-:W-:Y:S02]  /*f610*/  SHF.R.S32.HI R7, RZ, 0x1f, R5 ;  /* 0x0000001fff077819 */ /* 0x000fe40000011405 */
[----:B------:R-:W0:Y:S02]  /*f620*/  SYNCS.PHASECHK.TRANS64.TRYWAIT P0, [R8+URZ+0x28c40], R20 ;  /* 0x028c4014080075a7 */ /* 0x000e24000800017f */
[----:B0-----:R-:W-:Y:S05]  /*f630*/  @!P0 BRA `(.L_x_4114) ;  /* 0x0000002800048947 */ /* 0x001fea0003800000 */
.L_x_4180:
[----:B------:R-:W-:Y:S05]  /*f640*/  BSYNC B1 ;  /* 0x0000000000017941 */ /* 0x000fea0003800000 */
.L_x_4113:
        /* <DEDUP_REMOVED lines=13> */
[----:B------:R-:W-:Y:S02]  /*f720*/  IADD3 R3, R3, R11, RZ ;  /* 0x0000000b03037210 */ /* 0x000fe40007ffe0ff */
[C---:B------:R-:W-:Y:S02]  /*f730*/  IMAD R27, R19.reuse, UR5, R6 ;  /* 0x00000005131b7c24 */ /* 0x040fe4000f8e0206 */
[----:B------:R-:W-:Y:S02]  /*f740*/  IMAD R6, R18, 0x1000, R31 ;  /* 0x0000100012067824 */ /* 0x000fe400078e021f */
[----:B------:R-:W-:Y:S01]  /*f750*/  IMAD.WIDE.U32 R2, R19, UR4, R2 ;  /* 0x0000000413027c25 */ /* 0x000fe2000f8e0002 */
[----:B------:R-:W-:-:S03]  /*f760*/  ULDC.64 UR4, c[0x0][0x2e8] ;  /* 0x0000ba0000047ab9 */ /* 0x000fc60000000a00 */
[----:B------:R-:W-:Y:S01]  /*f770*/  IMAD.IADD R27, R27, 0x1, R3 ;  /* 0x000000011b1b7824 */ /* 0x000fe200078e0203 */
[----:B------:R-:W-:Y:S01]  /*f780*/  LEA R21, P0, R2, UR4, 0x1 ;  /* 0x0000000402157c11 */ /* 0x000fe2000f8008ff */
[----:B------:R-:W-:-:S03]  /*f790*/  UMOV UR4, 0xffffffff ;  /* 0xffffffff00047882 */ /* 0x000fc60000000000 */
[----:B------:R-:W-:Y:S01]  /*f7a0*/  LEA.HI.X R27, R2, UR5, R27, 0x1, P0 ;  /* 0x00000005021b7c11 */ /* 0x000fe200080f0c1b */
[----:B------:R-:W-:Y:S08]  /*f7b0*/  BRA.DIV UR4, `(.L_x_4115) ;  /* 0x0000002604b87947 */ /* 0x000ff0000b800000 */
[----:B------:R-:W2:Y:S01]  /*f7c0*/  SHFL.IDX PT, R14, R21, RZ, 0x181f ;  /* 0x00181fff150e7589 */ /* 0x000ea200000e0000 */
[----:B-1----:R-:W-:-:S03]  /*f7d0*/  LEA R25, R6, R17, 0x1 ;  /* 0x0000001106197211 */ /* 0x002fc600078e08ff */
[----:B------:R-:W1:Y:S01]  /*f7e0*/  SHFL.IDX PT, R3, R27, RZ, 0x181f ;  /* 0x00181fff1b037589 */ /* 0x000e6200000e0000 */
[----:B--2---:R-:W-:-:S03]  /*f7f0*/  IADD3 R2, P0, R14, R0, RZ ;  /* 0x000000000e027210 */ /* 0x004fc60007f1e0ff */
[----:B------:R-:W2:Y:S02]  /*f800*/  SHFL.IDX PT, R14, R21, 0x1, 0x181f ;  /* 0x00381f00150e7f89 */ /* 0x000ea400000e0000 */
[----:B-1----:R-:W-:-:S05]  /*f810*/  IMAD.X R3, RZ, RZ, R3, P0 ;  /* 0x000000ffff037224 */ /* 0x002fca00000e0603 */
[----:B------:R1:W-:Y:S04]  /*f820*/  LDGSTS.E.BYPASS.LTC128B.128 [R25+0x22400], desc[UR50][R2.64], !P1 ;  /* 0x2240000002197fae */ /* 0x0003e8000c901d72 */
[----:B-1----:R-:W1:Y:S01]  /*f830*/  SHFL.IDX PT, R3, R27, 0x1, 0x181f ;  /* 0x00381f001b037f89 */ /* 0x002e6200000e0000 */
[----:B--2---:R-:W-:-:S03]  /*f840*/  IADD3 R2, P0, R14, R0, RZ ;  /* 0x000000000e027210 */ /* 0x004fc60007f1e0ff */
[----:B------:R-:W2:Y:S02]  /*f850*/  SHFL.IDX PT, R14, R21, 0x2, 0x181f ;  /* 0x00581f00150e7f89 */ /* 0x000ea400000e0000 */
[----:B-1----:R-:W-:-:S05]  /*f860*/  IMAD.X R3, RZ, RZ, R3, P0 ;  /* 0x000000ffff037224 */ /* 0x002fca00000e0603 */
[----:B------:R1:W-:Y:S04]  /*f870*/  LDGSTS.E.BYPASS.LTC128B.128 [R25+0x22c00], desc[UR50][R2.64], !P1 ;  /* 0x22c0000002197fae */ /* 0x0003e8000c901d72 */
[----:B-1----:R-:W1:Y:S01]  /*f880*/  SHFL.IDX PT, R3, R27, 0x2, 0x181f ;  /* 0x00581f001b037f89 */ /* 0x002e6200000e0000 */
[----:B--2---:R-:W-:-:S03]  /*f890*/  IADD3 R2, P0, R14, R0, RZ ;  /* 0x000000000e027210 */ /* 0x004fc60007f1e0ff */
[----:B------:R2:W3:Y:S04]  /*f8a0*/  SHFL.IDX PT, R14, R21, 0x3, 0x181f ;  /* 0x00781f00150e7f89 */ /* 0x0004e800000e0000 */
[----:B------:R-:W4:Y:S01]  /*f8b0*/  SHFL.IDX PT, R27, R27, 0x3, 0x181f ;  /* 0x00781f001b1b7f89 */ /* 0x000f2200000e0000 */
[----:B-1----:R-:W-:-:S05]  /*f8c0*/  IMAD.X R3, RZ, RZ, R3, P0 ;  /* 0x000000ffff037224 */ /* 0x002fca00000e0603 */
[----:B---3--:R2:W-:Y:S02]  /*f8d0*/  LDGSTS.E.BYPASS.LTC128B.128 [R25+0x23400], desc[UR50][R2.64], !P1 ;  /* 0x2340000002197fae */ /* 0x0085e4000c901d72 */
.L_x_4190:
        /* <DEDUP_REMOVED lines=8> */
.L_x_4116:
[----:B------:R-:W-:Y:S02]  /*f960*/  PLOP3.LUT P1, PT, P1, P0, PT, 0xa2, 0x0 ;  /* 0x000000000000781c */ /* 0x000fe40000f21472 */
[----:B------:R-:W-:-:S08]  /*f970*/  @P0 R2UR P1, UR4, R8 ;  /* 0x00000000080402ca */ /* 0x000fd00000020000 */
[----:B------:R-:W-:-:S05]  /*f980*/  @P0 PLOP3.LUT P0, PT, P1, PT, PT, 0x80, 0x0 ;  /* 0x000000000000081c */ /* 0x000fca0000f0f070 */
[----:B------:R-:W-:Y:S01]  /*f990*/  @!P1 SYNCS.ARRIVE.TRANS64.RED.A0T1 RZ, [UR4+0x28c30], RZ ;  /* 0x028c30ffffff99a7 */ /* 0x000fe20008200404 */
[----:B------:R-:W-:Y:S07]  /*f9a0*/  @!P1 ARRIVES.LDGSTSBAR.64.TRANSCNT [UR4+0x28c30] ;  /* 0x028c3000ff0099b0 */ /* 0x000fee0008000a84 */
[----:B------:R-:W-:Y:S05]  /*f9b0*/  @P0 BRA.U.ANY `(.L_x_4116) ;  /* 0xfffffffd00e80947 */ /* 0x000fea000393ffff */
[----:B------:R-:W-:Y:S01]  /*f9c0*/  NOP ;  /* 0x0000000000007918 */ /* 0x000fe20000000000 */
[----:B-1----:R-:W-:-:S04]  /*f9d0*/  MOV R2, UR46 ;  /* 0x0000002e00027c02 */ /* 0x002fc80008000f00 */
[----:B------:R-:W-:-:S13]  /*f9e0*/  ISETP.NE.AND P2, PT, R2, 0x3, PT ;  /* 0x000000030200780c */ /* 0x000fda0003f45270 */
[----:B------:R-:W-:Y:S05]  /*f9f0*/  @!P2 BRA `(.L_x_4117) ;  /* 0x000000000004a947 */ /* 0x000fea0003800000 */
[----:B------:R-:W-:Y:S01]  /*fa00*/  BPT.TRAP 0x1 ;  /* 0x000000040000795c */ /* 0x000fe20000300000 */
.L_x_4117:
[----:B------:R1:W-:Y:S01]  /*fa10*/  SYNCS.ARRIVE.TRANS64.A1T0 RZ, [R8+URZ+0x28c30], RZ ;  /* 0x028c30ff08ff79a7 */ /* 0x0003e2000810003f */
[----:B------:R-:W-:Y:S05]  /*fa20*/  @!P2 BRA `(.L_x_4118) ;  /* 0x000000000004a947 */ /* 0x000fea0003800000 */
[----:B------:R-:W-:Y:S01]  /*fa30*/  BPT.TRAP 0x1 ;  /* 0x000000040000795c */ /* 0x000fe20000300000 */
.L_x_4118:
[----:B------:R-:W2:Y:S01]  /*fa40*/  SYNCS.PHASECHK.TRANS64.TRYWAIT P0, [R8+URZ+0x28c60], R20 ;  /* 0x028c6014080075a7 */ /* 0x000ea2000800017f */
[----:B------:R-:W-:Y:S04]  /*fa50*/  BSSY B1, `(.L_x_4119) ;  /* 0x0000002000017945 */ /* 0x000fe80003800000 */
[----:B--2---:R-:W-:Y:S05]  /*fa60*/  @!P0 BRA `(.L_x_4120) ;  /* 0x0000002800188947 */ /* 0x004fea0003800000 */
.L_x_4191:
[----:B------:R-:W-:Y:S05]  /*fa70*/  BSYNC B1 ;  /* 0x0000000000017941 */ /* 0x000fea0003800000 */
.L_x_4119:
        /* <DEDUP_REMOVED lines=34> */
[----:B------:R-:W0:Y:S02]  /*fca0*/  SHFL.IDX PT, R14, R10, 0x1, 0x181f ;  /* 0x00381f000a0e7f89 */ /* 0x000e2400000e0000 */
[----:B--2---:R-:W-:Y:S02]  /*fcb0*/  IADD3.X R7, RZ, R3, RZ, P0, !PT ;  /* 0x00000003ff077210 */ /* 0x004fe400007fe4ff */
        /* <DEDUP_REMOVED lines=40> */
.L_x_4201:
[----:B--2---:R-:W-:Y:S02]  /*ff40*/  P2R R4, PR, RZ, 0x2 ;  /* 0x00000002ff047803 */ /* 0x004fe40000000000 */
[----:B------:R-:W-:Y:S02]  /*ff50*/  LOP3.LUT P1, RZ, R16, 0x80, RZ, 0xc0, !PT ;  /* 0x0000008010ff7812 */ /* 0x000fe4000782c0ff */
[----:B------:R-:W-:Y:S02]  /*ff60*/  IADD3 R2, P2, R14, R0, RZ ;  /* 0x000000000e027210 */ /* 0x000fe40007f5e0ff */
[----:B------:R-:W-:Y:S02]  /*ff70*/  P2R R5, PR, RZ, 0x8 ;  /* 0x00000008ff057803 */ /* 0x000fe40000000000 */
[----:B------:R-:W-:Y:S02]  /*ff80*/  LOP3.LUT P3, RZ, R16, 0x40, RZ, 0xc0, !PT ;  /* 0x0000004010ff7812 */ /* 0x000fe4000786c0ff */
[----:B------:R-:W-:-:S02]  /*ff90*/  IADD3.X R3, RZ, R20, RZ, P2, !PT ;  /* 0x00000014ff037210 */ /* 0x000fc400017fe4ff */
[C---:B------:R-:W-:Y:S02]  /*ffa0*/  LOP3.LUT P2, RZ, R16.reuse, 0x20, RZ, 0xc0, !PT ;  /* 0x0000002010ff7812 */ /* 0x040fe4000784c0ff */
[----:B------:R-:W-:Y:S01]  /*ffb0*/  LOP3.LUT P6, RZ, R16, 0x10, RZ, 0xc0, !PT ;  /* 0x0000001010ff7812 */ /* 0x000fe200078cc0ff */
        /* <DEDUP_REMOVED lines=15> */
.L_x_4122:
        /* <DEDUP_REMOVED lines=11> */
.L_x_4123:
[----:B------:R0:W-:Y:S01]  /*10160*/  SYNCS.ARRIVE.TRANS64.A1T0 RZ, [R8+URZ+0x28c50], RZ ;  /* 0x028c50ff08ff79a7 */ /* 0x0001e2000810003f */
[----:B------:R-:W-:Y:S05]  /*10170*/  @P3 BRA `(.L_x_4124) ;  /* 0xfffffff000743947 */ /* 0x000fea000383ffff */
[----:B------:R-:W-:Y:S05]  /*10180*/  BSYNC B0 ;  /* 0x0000000000007941 */ /* 0x000fea0003800000 */
.L_x_4111:
        /* <DEDUP_REMOVED lines=21> */
.L_x_4126:
[----:B------:R-:W-:Y:S05]  /*102e0*/  BSYNC B0 ;  /* 0x0000000000007941 */ /* 0x000fea0003800000 */
.L_x_4125:
[----:B------:R-:W-:-:S07]  /*102f0*/  LOP3.LUT R22, R22, R5, RZ, 0x3c, !PT ;  /* 0x0000000516167212 */ /* 0x000fce00078e3cff */
.L_x_4086:
[----:B------:R-:W-:Y:S05]  /*10300*/  BSYNC B7 ;  /* 0x0000000000077941 */ /* 0x000fea0003800000 */
.L_x_4084:
        /* <DEDUP_REMOVED lines=11> */
.L_x_4127:
[----:B------:R-:W-:-:S03]  /*103c0*/  UMOV UR4, 0xffffffff ;  /* 0xffffffff00047882 */ /* 0x000fc60000000000 */
[----:B------:R-:W-:Y:S05]  /*103d0*/  BRA.DIV UR4, `(.L_x_4129) ;  /* 0x0000002604a07947 */ /* 0x000fea000b800000 */
[----:B------:R2:W3:Y:S02]  /*103e0*/  SHFL.IDX PT, R14, R33, RZ, 0x1f ;  /* 0x00001fff210e7589 */ /* 0x0004e400000e0000 */
.L_x_4204:
[----:B------:R-:W4:Y:S01]  /*103f0*/  @!P1 S2R R3, SR_CgaCtaId ;  /* 0x0000000000039919 */ /* 0x000f220000008800 */
[----:B------:R-:W-:Y:S05]  /*10400*/  WARPSYNC.ALL ;  /* 0x0000000000007948 */ /* 0x000fea0003800000 */
[----:B------:R-:W-:Y:S01]  /*10410*/  BAR.SYNC.DEFER_BLOCKING 0x4, 0x180 ;  /* 0x0106000000007b1d */ /* 0x000fe20000010000 */
[----:B------:R-:W-:-:S04]  /*10420*/  @!P1 MOV R0, 0x400 ;  /* 0x0000040000009802 */ /* 0x000fc80000000f00 */
[----:B----4-:R-:W-:-:S05]  /*10430*/  @!P1 LEA R17, R3, R0, 0x18 ;  /* 0x0000000003119211 */ /* 0x010fca00078ec0ff */
[----:B------:R2:W-:Y:S02]  /*10440*/  @!P1 STS [R17+0x28cd0], R33 ;  /* 0x028cd02111009388 */ /* 0x0005e40000000800 */
[----:B--23--:R-:W-:Y:S01]  /*10450*/  MOV R33, R14 ;  /* 0x0000000e00217202 */ /* 0x00cfe20000000f00 */
[----:B------:R-:W-:Y:S06]  /*10460*/  BAR.ARV 0x5, 0x180 ;  /* 0x0146000000007b1d */ /* 0x000fec0000002000 */
.L_x_4128:
[----:B------:R-:W-:Y:S02]  /*10470*/  ULDC UR4, c[0x0][0xc38] ;  /* 0x00030e0000047ab9 */ /* 0x000fe40000000800 */
[----:B---3--:R-:W-:-:S13]  /*10480*/  ISETP.GE.AND P0, PT, R33, UR4, PT ;  /* 0x0000000421007c0c */ /* 0x008fda000bf06270 */
[----:B------:R-:W-:Y:S05]  /*10490*/  @!P0 BRA `(.L_x_4130) ;  /* 0xffffffc800a88947 */ /* 0x000fea000383ffff */
.L_x_4081:
        /* <DEDUP_REMOVED lines=12> */
.L_x_4205:
[----:B------:R-:W-:Y:S05]  /*10560*/  BSYNC B0 ;  /* 0x0000000000007941 */ /* 0x000fea0003800000 */
.L_x_4131:
[----:B------:R-:W-:-:S03]  /*10570*/  UMOV UR4, 0xffffffff ;  /* 0xffffffff00047882 */ /* 0x000fc60000000000 */
[----:B------:R-:W-:Y:S05]  /*10580*/  BRA.DIV UR4, `(.L_x_4133) ;  /* 0x0000002604707947 */ /* 0x000fea000b800000 */
[----:B---3--:R-:W3:Y:S02]  /*10590*/  S2R R0, SR_TID.X ;  /* 0x0000000000007919 */ /* 0x008ee40000002100 */
[----:B---3--:R-:W-:-:S04]  /*105a0*/  SHF.R.U32.HI R0, RZ, 0x5, R0 ;  /* 0x00000005ff007819 */ /* 0x008fc80000011600 */
[----:B------:R-:W-:-:S05]  /*105b0*/  LOP3.LUT R0, R0, 0x3, RZ, 0xc0, !PT ;  /* 0x0000000300007812 */ /* 0x000fca00078ec0ff */
[----:B------:R3:W4:Y:S02]  /*105c0*/  SHFL.IDX PT, R14, R0, RZ, 0x1f ;  /* 0x00001fff000e7589 */ /* 0x00072400000e0000 */
.L_x_4208:
[----:B----4-:R-:W-:Y:S01]  /*105d0*/  ISETP.NE.AND P0, PT, R14, RZ, PT ;  /* 0x000000ff0e00720c */ /* 0x010fe20003f05270 */
[----:B------:R-:W-:-:S12]  /*105e0*/  BSSY B0, `(.L_x_4134) ;  /* 0x0000024000007945 */ /* 0x000fd80003800000 */
[----:B------:R-:W-:Y:S05]  /*105f0*/  @P0 BRA `(.L_x_4135) ;  /* 0x0000000000880947 */ /* 0x000fea0003800000 */
[----:B------:R-:W-:-:S03]  /*10600*/  UMOV UR4, 0xffffffff ;  /* 0xffffffff00047882 */ /* 0x000fc60000000000 */
[----:B------:R-:W-:Y:S05]  /*10610*/  BRA.DIV UR4, `(.L_x_4136) ;  /* 0x0000002604807947 */ /* 0x000fea000b800000 */
[----:B------:R-:W-:-:S13]  /*10620*/  ELECT P6, URZ, PT ;  /* 0x00000000003f782f */ /* 0x000fda00038c0000 */
.L_x_4211:
[----:B------:R-:W-:Y:S05]  /*10630*/  @!P6 BRA `(.L_x_4135) ;  /* 0x000000000078e947 */ /* 0x000fea0003800000 */
[----:B------:R-:W-:-:S06]  /*10640*/  ULOP3.LUT UR4, UR39, 0x2, URZ, 0xfc, !UPT ;  /* 0x0000000227047892 */ /* 0x000fcc000f8efc3f */
[----:B---3--:R-:W-:-:S05]  /*10650*/  IMAD.U32 R0, RZ, RZ, UR4 ;  /* 0x00000004ff007e24 */ /* 0x008fca000f8e00ff */
[----:B------:R-:W-:-:S13]  /*10660*/  ISETP.NE.AND P0, PT, R0, 0x3, PT ;  /* 0x000000030000780c */ /* 0x000fda0003f05270 */
[----:B------:R-:W-:Y:S05]  /*10670*/  @!P0 BRA `(.L_x_4137) ;  /* 0x0000000000048947 */ /* 0x000fea0003800000 */
[----:B------:R-:W-:Y:S01]  /*10680*/  BPT.TRAP 0x1 ;  /* 0x000000040000795c */ /* 0x000fe20000300000 */
.L_x_4137:
[C---:B------:R-:W-:Y:S01]  /*10690*/  LEA R5, R18.reuse, R7, 0x3 ;  /* 0x0000000712057211 */ /* 0x040fe200078e18ff */
[----:B------:R-:W-:Y:S01]  /*106a0*/  VIADD R18, R18, 0x1 ;  /* 0x0000000112127836 */ /* 0x000fe20000000000 */
[----:B------:R-:W-:-:S04]  /*106b0*/  SHF.L.U32 R0, R22, 0x1f, RZ ;  /* 0x0000001f16007819 */ /* 0x000fc800000006ff */
[----:B------:R-:W3:Y:S01]  /*106c0*/  SYNCS.PHASECHK.TRANS64.TRYWAIT P1, [R5+URZ+0x28c40], R0 ;  /* 0x028c4000050075a7 */ /* 0x000ee2000802017f */
[----:B------:R-:W-:-:S04]  /*106d0*/  ISETP.NE.AND P2, PT, R18, 0x2, PT ;  /* 0x000000021200780c */ /* 0x000fc80003f45270 */
[----:B------:R-:W-:Y:S01]  /*106e0*/  SEL R3, RZ, 0x1, P2 ;  /* 0x00000001ff037807 */ /* 0x000fe20001000000 */
[----:B---3--:R-:W-:Y:S08]  /*106f0*/  @!P1 BRA `(.L_x_4138) ;  /* 0x0000002400689947 */ /* 0x008ff00003800000 */
.L_x_4212:
[----:B------:R-:W-:Y:S02]  /*10700*/  SEL R18, R18, RZ, P2 ;  /* 0x000000ff12127207 */ /* 0x000fe40001000000 */
[----:B------:R-:W-:Y:S01]  /*10710*/  LOP3.LUT R2, R22, R3, RZ, 0x3c, !PT ;  /* 0x0000000316027212 */ /* 0x000fe200078e3cff */
[----:B------:R-:W-:Y:S06]  /*10720*/  @!P0 BRA `(.L_x_4139) ;  /* 0x0000000000048947 */ /* 0x000fec0003800000 */
[----:B------:R-:W-:Y:S01]  /*10730*/  BPT.TRAP 0x1 ;  /* 0x000000040000795c */ /* 0x000fe20000300000 */
.L_x_4139:
[----:B------:R-:W-:Y:S01]  /*10740*/  IMAD R3, R18, 0x8, R7 ;  /* 0x0000000812037824 */ /* 0x000fe200078e0207 */
[----:B------:R-:W-:-:S04]  /*10750*/  SHF.L.U32 R2, R2, 0x1f, RZ ;  /* 0x0000001f02027819 */ /* 0x000fc800000006ff */
[----:B------:R-:W4:Y:S02]  /*10760*/  SYNCS.PHASECHK.TRANS64.TRYWAIT P1, [R3+URZ+0x28c40], R2 ;  /* 0x028c4002030075a7 */ /* 0x000f24000802017f */
[----:B----4-:R-:W-:Y:S05]  /*10770*/  @!P1 BRA `(.L_x_4140) ;  /* 0x00000024005c9947 */ /* 0x010fea0003800000 */
.L_x_4213:
[----:B------:R-:W-:Y:S05]  /*10780*/  @!P0 BRA `(.L_x_4141) ;  /* 0x0000000000048947 */ /* 0x000fea0003800000 */
[----:B------:R-:W-:Y:S01]  /*10790*/  BPT.TRAP 0x1 ;  /* 0x000000040000795c */ /* 0x000fe20000300000 */
.L_x_4141:
[----:B------:R-:W0:Y:S02]  /*107a0*/  SYNCS.PHASECHK.TRANS64.TRYWAIT P1, [R5+URZ+0x28c60], R0 ;  /* 0x028c6000050075a7 */ /* 0x000e24000802017f */
[----:B0-----:R-:W-:Y:S05]  /*107b0*/  @!P1 BRA `(.L_x_4142) ;  /* 0x0000002400609947 */ /* 0x001fea0003800000 */
.L_x_4214:
[----:B------:R-:W-:Y:S05]  /*107c0*/  @!P0 BRA `(.L_x_4143) ;  /* 0x0000000000048947 */ /* 0x000fea0003800000 */
[----:B------:R-:W-:Y:S01]  /*107d0*/  BPT.TRAP 0x1 ;  /* 0x000000040000795c */ /* 0x000fe20000300000 */
.L_x_4143:
[----:B------:R0:W0:Y:S02]  /*107e0*/  SYNCS.PHASECHK.TRANS64.TRYWAIT P0, [R3+URZ+0x28c60], R2 ;  /* 0x028c6002030075a7 */ /* 0x000024000800017f */
[----:B0-----:R-:W-:Y:S05]  /*107f0*/  @!P0 NANOSLEEP.SYNCS 0x989680 ;  /* 0x009896800000895d */ /* 0x001fea0003900000 */
[----:B------:R-:W0:Y:S02]  /*10800*/  @!P0 SYNCS.PHASECHK.TRANS64 P0, [R3+URZ+0x28c60], R2 ;  /* 0x028c6002030085a7 */ /* 0x000e24000800007f */
[----:B0-----:R-:W-:Y:S05]  /*10810*/  @!P0 BRA `(.L_x_4143) ;  /* 0xfffffffc00f08947 */ /* 0x001fea000383ffff */
.L_x_4135:
[----:B------:R-:W-:Y:S05]  /*10820*/  BSYNC B0 ;  /* 0x0000000000007941 */ /* 0x000fea0003800000 */
.L_x_4134:
[----:B------:R-:W-:Y:S05]  /*10830*/  EXIT ;  /* 0x000000000000794d */ /* 0x000fea0003800000 */
.L_x_4025:
[----:B0-----:R-:W-:-:S04]  /*10840*/  IMAD.U32 R3, RZ, RZ, UR21 ;  /* 0x00000015ff037e24 */ /* 0x001fc8000f8e00ff */
[----:B------:R0:W1:Y:S03]  /*10850*/  SYNCS.PHASECHK.TRANS64.TRYWAIT P1, [R3+URZ+0x28c50], R0 ;  /* 0x028c5000030075a7 */ /* 0x000066000802017f */
[----:B-1----:R-:W-:Y:S05]  /*10860*/  @!P1 NANOSLEEP.SYNCS 0x989680 ;  /* 0x009896800000995d */ /* 0x002fea0003900000 */
[----:B------:R-:W1:Y:S02]  /*10870*/  @!P1 SYNCS.PHASECHK.TRANS64 P1, [R3+URZ+0x28c50], R0 ;  /* 0x028c5000030095a7 */ /* 0x000e64000802007f */
[----:B-1----:R-:W-:Y:S05]  /*10880*/  @!P1 BRA `(.L_x_4025) ;  /* 0xfffffffc00ec9947 */ /* 0x002fea000383ffff */
[----:B------:R-:W-:Y:S05]  /*10890*/  BRA `(.L_x_4144) ;  /* 0xffffff1000307947 */ /* 0x000fea000383ffff */
.L_x_4031:
[----:B-1----:R-:W-:-:S04]  /*108a0*/  MOV R3, UR21 ;  /* 0x0000001500037c02 */ /* 0x002fc80008000f00 */
[----:B------:R1:W2:Y:S03]  /*108b0*/  SYNCS.PHASECHK.TRANS64.TRYWAIT P1, [R3+URZ+0x28c50], R0 ;  /* 0x028c5000030075a7 */ /* 0x0002a6000802017f */
[----:B--2---:R-:W-:Y:S05]  /*108c0*/  @!P1 NANOSLEEP.SYNCS 0x989680 ;  /* 0x009896800000995d */ /* 0x004fea0003900000 */
[----:B------:R-:W2:Y:S02]  /*108d0*/  @!P1 SYNCS.PHASECHK.TRANS64 P1, [R3+URZ+0x28c50], R0 ;  /* 0x028c5000030095a7 */ /* 0x000ea4000802007f */
[----:B--2---:R-:W-:Y:S05]  /*108e0*/  @!P1 BRA `(.L_x_4031) ;  /* 0xfffffffc00ec9947 */ /* 0x004fea000383ffff */
[----:B------:R-:W-:Y:S05]  /*108f0*/  BRA `(.L_x_4030) ;  /* 0xffffff1c00287947 */ /* 0x000fea000383ffff */
.L_x_4035:
[----:B0-----:R-:W-:-:S04]  /*10900*/  IMAD.U32 R3, RZ, RZ, UR42 ;  /* 0x0000002aff037e24 */ /* 0x001fc8000f8e00ff */
[----:B------:R0:W1:Y:S03]  /*10910*/  SYNCS.PHASECHK.TRANS64.TRYWAIT P1, [R3+URZ+0x28c00], R0 ;  /* 0x028c0000030075a7 */ /* 0x000066000802017f */
[----:B-1----:R-:W-:Y:S05]  /*10920*/  @!P1 NANOSLEEP.SYNCS 0x989680 ;  /* 0x009896800000995d */ /* 0x002fea0003900000 */
[----:B------:R-:W1:Y:S02]  /*10930*/  @!P1 SYNCS.PHASECHK.TRANS64 P1, [R3+URZ+0x28c00], R0 ;  /* 0x028c0000030095a7 */ /* 0x000e64000802007f */
[----:B-1----:R-:W-:Y:S05]  /*10940*/  @!P1 BRA `(.L_x_4035) ;  /* 0xfffffffc00ec9947 */ /* 0x002fea000383ffff */
[----:B------:R-:W-:Y:S05]  /*10950*/  BRA `(.L_x_4145) ;  /* 0xffffff2c00c87947 */ /* 0x000fea000383ffff */
.L_x_4039:
[----:B--2---:R2:W3:Y:S02]  /*10960*/  SYNCS.PHASECHK.TRANS64.TRYWAIT P1, [R7+URZ+0x28c30], R8 ;  /* 0x028c3008070075a7 */ /* 0x0044e4000802017f */
[----:B---3--:R-:W-:Y:S05]  /*10970*/  @!P1 NANOSLEEP.SYNCS 0x989680 ;  /* 0x009896800000995d */ /* 0x008fea0003900000 */
[----:B------:R-:W3:Y:S02]  /*10980*/  @!P1 SYNCS.PHASECHK.TRANS64 P1, [R7+URZ+0x28c30], R8 ;  /* 0x028c3008070095a7 */ /* 0x000ee4000802007f */
[----:B---3--:R-:W-:Y:S05]  /*10990*/  @!P1 BRA `(.L_x_4039) ;  /* 0xfffffffc00f09947 */ /* 0x008fea000383ffff */
[----:B------:R-:W-:Y:S05]  /*109a0*/  BRA `(.L_x_4038) ;  /* 0xffffff2c00e47947 */ /* 0x000fea000383ffff */
.L_x_4044:
[----:B-1----:R1:W3:Y:S02]  /*109b0*/  SYNCS.PHASECHK.TRANS64.TRYWAIT P1, [R7+URZ+0x28c50], R8 ;  /* 0x028c5008070075a7 */ /* 0x0022e4000802017f */
[----:B---3--:R-:W-:Y:S05]  /*109c0*/  @!P1 NANOSLEEP.SYNCS 0x989680 ;  /* 0x009896800000995d */ /* 0x008fea0003900000 */
[----:B------:R-:W3:Y:S02]  /*109d0*/  @!P1 SYNCS.PHASECHK.TRANS64 P1, [R7+URZ+0x28c50], R8 ;  /* 0x028c5008070095a7 */ /* 0x000ee4000802007f */
[----:B---3--:R-:W-:Y:S05]  /*109e0*/  @!P1 BRA `(.L_x_4044) ;  /* 0xfffffffc00f09947 */ /* 0x008fea000383ffff */
[----:B------:R-:W-:Y:S05]  /*109f0*/  BRA `(.L_x_4043) ;  /* 0xffffff44007c7947 */ /* 0x000fea000383ffff */
.L_x_4050:
[----:B-1----:R-:W-:-:S04]  /*10a00*/  IMAD.U32 R6, RZ, RZ, UR23 ;  /* 0x00000017ff067e24 */ /* 0x002fc8000f8e00ff */
[----:B------:R1:W3:Y:S03]  /*10a10*/  SYNCS.PHASECHK.TRANS64.TRYWAIT P1, [R6+URZ+0x28c30], R7 ;  /* 0x028c3007060075a7 */ /* 0x0002e6000802017f */
[----:B---3--:R-:W-:Y:S05]  /*10a20*/  @!P1 NANOSLEEP.SYNCS 0x989680 ;  /* 0x009896800000995d */ /* 0x008fea0003900000 */
[----:B------:R-:W3:Y:S02]  /*10a30*/  @!P1 SYNCS.PHASECHK.TRANS64 P1, [R6+URZ+0x28c30], R7 ;  /* 0x028c3007060095a7 */ /* 0x000ee4000802007f */
[----:B---3--:R-:W-:Y:S05]  /*10a40*/  @!P1 BRA `(.L_x_4050) ;  /* 0xfffffffc00ec9947 */ /* 0x008fea000383ffff */
[----:B------:R-:W-:Y:S05]  /*10a50*/  BRA `(.L_x_4049) ;  /* 0xffffff4800987947 */ /* 0x000fea000383ffff */
.L_x_4055:
[----:B-1----:R-:W-:-:S04]  /*10a60*/  IMAD.U32 R8, RZ, RZ, UR23 ;  /* 0x00000017ff087e24 */ /* 0x002fc8000f8e00ff */
[----:B------:R1:W2:Y:S03]  /*10a70*/  SYNCS.PHASECHK.TRANS64.TRYWAIT P1, [R8+URZ+0x28c50], R7 ;  /* 0x028c5007080075a7 */ /* 0x0002a6000802017f */
[----:B--2---:R-:W-:Y:S05]  /*10a80*/  @!P1 NANOSLEEP.SYNCS 0x989680 ;  /* 0x009896800000995d */ /* 0x004fea0003900000 */
[----:B------:R-:W2:Y:S02]  /*10a90*/  @!P1 SYNCS.PHASECHK.TRANS64 P1, [R8+URZ+0x28c50], R7 ;  /* 0x028c5007080095a7 */ /* 0x000ea4000802007f */
[----:B--2---:R-:W-:Y:S05]  /*10aa0*/  @!P1 BRA `(.L_x_4055) ;  /* 0xfffffffc00ec9947 */ /* 0x004fea000383ffff */
[----:B------:R-:W-:Y:S05]  /*10ab0*/  BRA `(.L_x_4054) ;  /* 0xffffff68001c7947 */ /* 0x000fea000383ffff */
.L_x_4062:
[----:B-1----:R-:W-:-:S04]  /*10ac0*/  MOV R6, UR22 ;  /* 0x0000001600067c02 */ /* 0x002fc80008000f00 */
[----:B------:R1:W4:Y:S03]  /*10ad0*/  SYNCS.PHASECHK.TRANS64.TRYWAIT P1, [R6+URZ+0x28c30], R7 ;  /* 0x028c3007060075a7 */ /* 0x000326000802017f */
[----:B----4-:R-:W-:Y:S05]  /*10ae0*/  @!P1 NANOSLEEP.SYNCS 0x989680 ;  /* 0x009896800000995d */ /* 0x010fea0003900000 */
[----:B------:R-:W4:Y:S02]  /*10af0*/  @!P1 SYNCS.PHASECHK.TRANS64 P1, [R6+URZ+0x28c30], R7 ;  /* 0x028c3007060095a7 */ /* 0x000f24000802007f */
[----:B----4-:R-:W-:Y:S05]  /*10b00*/  @!P1 BRA `(.L_x_4062) ;  /* 0xfffffffc00ec9947 */ /* 0x010fea000383ffff */
[----:B------:R-:W-:Y:S05]  /*10b10*/  BRA `(.L_x_4061) ;  /* 0xffffff6c00107947 */ /* 0x000fea000383ffff */
.L_x_4067:
[----:B--2---:R-:W-:-:S04]  /*10b20*/  IMAD.U32 R8, RZ, RZ, UR22 ;  /* 0x00000016ff087e24 */ /* 0x004fc8000f8e00ff */
[----:B------:R2:W3:Y:S03]  /*10b30*/  SYNCS.PHASECHK.TRANS64.TRYWAIT P1, [R8+URZ+0x28c50], R7 ;  /* 0x028c5007080075a7 */ /* 0x0004e6000802017f */
[----:B---3--:R-:W-:Y:S05]  /*10b40*/  @!P1 NANOSLEEP.SYNCS 0x989680 ;  /* 0x009896800000995d */ /* 0x008fea0003900000 */
[----:B------:R-:W3:Y:S02]  /*10b50*/  @!P1 SYNCS.PHASECHK.TRANS64 P1, [R8+URZ+0x28c50], R7 ;  /* 0x028c5007080095a7 */ /* 0x000ee4000802007f */
[----:B---3--:R-:W-:Y:S05]  /*10b60*/  @!P1 BRA `(.L_x_4067) ;  /* 0xfffffffc00ec9947 */ /* 0x008fea000383ffff */
[----:B------:R-:W-:Y:S05]  /*10b70*/  BRA `(.L_x_4066) ;  /* 0xffffff8400347947 */ /* 0x000fea000383ffff */
.L_x_4092:
[----:B------:R-:W2:Y:S01]  /*10b80*/  S2R R20, SR_TID.X ;  /* 0x0000000000147919 */ /* 0x000ea20000002100 */
[----:B------:R-:W-:Y:S01]  /*10b90*/  IMAD.MOV.U32 R12, RZ, RZ, RZ ;  /* 0x000000ffff0c7224 */ /* 0x000fe200078e00ff */
[----:B------:R-:W-:Y:S01]  /*10ba0*/  MOV R11, 0x1f ;  /* 0x0000001f000b7802 */ /* 0x000fe20000000f00 */
[----:B------:R-:W-:Y:S01]  /*10bb0*/  IMAD.MOV.U32 R15, RZ, RZ, -0x1 ;  /* 0xffffffffff0f7424 */ /* 0x000fe200078e00ff */
[----:B--2---:R-:W-:-:S04]  /*10bc0*/  SHF.R.U32.HI R20, RZ, 0x5, R20 ;  /* 0x00000005ff147819 */ /* 0x004fc80000011614 */
[----:B------:R-:W-:-:S05]  /*10bd0*/  LOP3.LUT R20, R20, 0x3, RZ, 0xc0, !PT ;  /* 0x0000000314147812 */ /* 0x000fca00078ec0ff */
[----:B------:R-:W-:-:S07]  /*10be0*/  IMAD.MOV.U32 R13, RZ, RZ, R20 ;  /* 0x000000ffff0d7224 */ /* 0x000fce00078e0014 */
[----:B01---5:R-:W-:Y:S05]  /*10bf0*/  WARPSYNC.COLLECTIVE R15, `(.L_x_4146) ;  /* 0x000000000f087348 */ /* 0x023fea0003c00000 */
[----:B------:R2:W3:Y:S02]  /*10c00*/  SHFL.IDX P6, R14, R13, R12, R11 ;  /* 0x0000000c0d0e7389 */ /* 0x0004e400000c000b */
[----:B0123-5:R-:W-:Y:S01]  /*10c10*/  ENDCOLLECTIVE ;  /* 0x000000000000791b */ /* 0x02ffe20003800000 */
.L_x_4146:
[----:B------:R-:W-:Y:S05]  /*10c20*/  BRA `(.L_x_4147) ;  /* 0xffffffcc00487947 */ /* 0x000fea000383ffff */
.L_x_4095:
[----:B0-----:R0:W1:Y:S02]  /*10c30*/  SYNCS.PHASECHK.TRANS64.TRYWAIT P0, [R25+URZ+0x28c40], R0 ;  /* 0x028c4000190075a7 */ /* 0x001064000800017f */
[----:B-1----:R-:W-:Y:S05]  /*10c40*/  @!P0 NANOSLEEP.SYNCS 0x989680 ;  /* 0x009896800000895d */ /* 0x002fea0003900000 */
[----:B------:R-:W1:Y:S02]  /*10c50*/  @!P0 SYNCS.PHASECHK.TRANS64 P0, [R25+URZ+0x28c40], R0 ;  /* 0x028c4000190085a7 */ /* 0x000e64000800007f */
[----:B-1----:R-:W-:Y:S05]  /*10c60*/  @!P0 BRA `(.L_x_4095) ;  /* 0xfffffffc00f08947 */ /* 0x002fea000383ffff */
[----:B------:R-:W-:Y:S05]  /*10c70*/  BRA `(.L_x_4148) ;  /* 0xffffffcc00f07947 */ /* 0x000fea000383ffff */
.L_x_4096:
[----:B------:R-:W-:Y:S01]  /*10c80*/  BSSY B0, `(.L_x_4149) ;  /* 0x0000008000007945 */ /* 0x000fe20003800000 */
[----:B------:R-:W-:Y:S01]  /*10c90*/  IMAD.MOV.U32 R13, RZ, RZ, R5 ;  /* 0x000000ffff0d7224 */ /* 0x000fe200078e0005 */
[----:B------:R-:W-:Y:S01]  /*10ca0*/  MOV R11, 0x181f ;  /* 0x0000181f000b7802 */ /* 0x000fe20000000f00 */
[----:B------:R-:W-:Y:S02]  /*10cb0*/  IMAD.MOV.U32 R12, RZ, RZ, RZ ;  /* 0x000000ffff0c7224 */ /* 0x000fe400078e00ff */
[----:B------:R-:W-:-:S07]  /*10cc0*/  IMAD.MOV.U32 R15, RZ, RZ, -0x1 ;  /* 0xffffffffff0f7424 */ /* 0x000fce00078e00ff */
[----:B------:R-:W-:Y:S05]  /*10cd0*/  WARPSYNC.COLLECTIVE R15, `(.L_x_4150) ;  /* 0x000000000f087348 */ /* 0x000fea0003c00000 */
[----:B------:R0:W1:Y:S02]  /*10ce0*/  SHFL.IDX P6, R14, R13, R12, R11 ;  /* 0x0000000c0d0e7389 */ /* 0x00006400000c000b */
[----:B01----:R-:W-:Y:S01]  /*10cf0*/  ENDCOLLECTIVE ;  /* 0x000000000000791b */ /* 0x003fe20003800000 */
.L_x_4150:
[----:B------:R-:W-:Y:S05]  /*10d00*/  BSYNC B0 ;  /* 0x0000000000007941 */ /* 0x000fea0003800000 */
.L_x_4149:
[----:B------:R-:W-:Y:S01]  /*10d10*/  IMAD.MOV.U32 R13, RZ, RZ, R0 ;  /* 0x000000ffff0d7224 */ /* 0x000fe200078e0000 */
[----:B------:R-:W-:Y:S01]  /*10d20*/  MOV R12, RZ ;  /* 0x000000ff000c7202 */ /* 0x000fe20000000f00 */
[----:B------:R-:W-:Y:S01]  /*10d30*/  IMAD.MOV.U32 R11, RZ, RZ, 0x181f ;  /* 0x0000181fff0b7424 */ /* 0x000fe200078e00ff */
[----:B------:R-:W-:Y:S01]  /*10d40*/  @P0 LEA R7, R4, R17, 0x1 ;  /* 0x0000001104070211 */ /* 0x000fe200078e08ff */
[----:B------:R-:W-:Y:S02]  /*10d50*/  IMAD.MOV.U32 R15, RZ, RZ, -0x1 ;  /* 0xffffffffff0f7424 */ /* 0x000fe400078e00ff */
[----:B------:R-:W-:-:S07]  /*10d60*/  IMAD.MOV.U32 R2, RZ, RZ, R14 ;  /* 0x000000ffff027224 */ /* 0x000fce00078e000e */
[----:B------:R-:W-:Y:S05]  /*10d70*/  WARPSYNC.COLLECTIVE R15, `(.L_x_4151) ;  /* 0x000000000f087348 */ /* 0x000fea0003c00000 */
[----:B------:R0:W1:Y:S02]  /*10d80*/  SHFL.IDX P6, R14, R13, R12, R11 ;  /* 0x0000000c0d0e7389 */ /* 0x00006400000c000b */
[----:B01----:R-:W-:Y:S01]  /*10d90*/  ENDCOLLECTIVE ;  /* 0x000000000000791b */ /* 0x003fe20003800000 */
.L_x_4151:
        /* <DEDUP_REMOVED lines=8> */
.L_x_4152:
[----:B------:R-:W-:Y:S01]  /*10e20*/  @!PT LDS RZ, [RZ] ;  /* 0x00000000fffff984 */ /* 0x000fe20000000800 */
[----:B------:R-:W-:Y:S01]  /*10e30*/  @!PT LDS RZ, [RZ] ;  /* 0x00000000fffff984 */ /* 0x000fe20000000800 */
[----:B------:R-:W-:Y:S01]  /*10e40*/  @!PT LDS RZ, [RZ] ;  /* 0x00000000fffff984 */ /* 0x000fe20000000800 */
[----:B------:R0:W-:Y:S01]  /*10e50*/  @P0 LDGSTS.E.BYPASS.LTC128B.128 [R7+0x22400], desc[UR50][R2.64], !P2 ;  /* 0x2240000002070fae */ /* 0x0001e2000d101d72 */
[----:B------:R-:W-:Y:S01]  /*10e60*/  ISETP.GE.AND P0, PT, R27, 0x11, PT ;  /* 0x000000111b00780c */ /* 0x000fe20003f06270 */
[----:B------:R-:W-:-:S12]  /*10e70*/  IMAD.MOV.U32 R13, RZ, RZ, R0 ;  /* 0x000000ffff0d7224 */ /* 0x000fd800078e0000 */
[----:B------:R-:W-:Y:S01]  /*10e80*/  @P0 IMAD R9, R4, 0x2, R17 ;  /* 0x0000000204090824 */ /* 0x000fe200078e0211 */
[----:B0-----:R-:W-:-:S07]  /*10e90*/  MOV R2, R14 ;  /* 0x0000000e00027202 */ /* 0x001fce0000000f00 */
[----:B------:R-:W-:Y:S05]  /*10ea0*/  WARPSYNC.COLLECTIVE R15, `(.L_x_4153) ;  /* 0x000000000f087348 */ /* 0x000fea0003c00000 */
[----:B------:R0:W1:Y:S02]  /*10eb0*/  SHFL.IDX P6, R14, R13, R12, R11 ;  /* 0x0000000c0d0e7389 */ /* 0x00006400000c000b */
[----:B01----:R-:W-:Y:S01]  /*10ec0*/  ENDCOLLECTIVE ;  /* 0x000000000000791b */ /* 0x003fe20003800000 */
.L_x_4153:
        /* <DEDUP_REMOVED lines=8> */
.L_x_4154:
        /* <DEDUP_REMOVED lines=11> */
.L_x_4155:
[----:B------:R-:W-:Y:S01]  /*11000*/  MOV R13, R5 ;  /* 0x00000005000d7202 */ /* 0x000fe20000000f00 */
[----:B------:R-:W-:Y:S01]  /*11010*/  IMAD.MOV.U32 R12, RZ, RZ, 0x3 ;  /* 0x00000003ff0c7424 */ /* 0x000fe200078e00ff */
[----:B------:R-:W-:-:S05]  /*11020*/  @P0 LEA R14, P1, R6, R14, 0x1 ;  /* 0x0000000e060e0211 */ /* 0x000fca00078208ff */
[----:B------:R-:W-:Y:S02]  /*11030*/  @P0 IMAD.X R3, RZ, RZ, R2, P1 ;  /* 0x000000ffff030224 */ /* 0x000fe400008e0602 */
[----:B------:R-:W-:-:S07]  /*11040*/  @P0 IMAD.MOV.U32 R2, RZ, RZ, R14 ;  /* 0x000000ffff020224 */ /* 0x000fce00078e000e */
[----:B------:R-:W-:Y:S05]  /*11050*/  WARPSYNC.COLLECTIVE R15, `(.L_x_4156) ;  /* 0x000000000f087348 */ /* 0x000fea0003c00000 */
[----:B------:R0:W1:Y:S02]  /*11060*/  SHFL.IDX P6, R14, R13, R12, R11 ;  /* 0x0000000c0d0e7389 */ /* 0x00006400000c000b */
[----:B01----:R-:W-:Y:S01]  /*11070*/  ENDCOLLECTIVE ;  /* 0x000000000000791b */ /* 0x003fe20003800000 */
.L_x_4156:
        /* <DEDUP_REMOVED lines=9> */
.L_x_4157:
[----:B------:R-:W-:Y:S05]  /*11110*/  BRA `(.L_x_4158) ;  /* 0xffffffcc00a87947 */ /* 0x000fea000383ffff */
.L_x_4101:
[----:B------:R-:W-:Y:S01]  /*11120*/  MOV R13, R5 ;  /* 0x00000005000d7202 */ /* 0x000fe20000000f00 */
[----:B------:R-:W-:Y:S02]  /*11130*/  IMAD.MOV.U32 R12, RZ, RZ, RZ ;  /* 0x000000ffff0c7224 */ /* 0x000fe400078e00ff */
[----:B------:R-:W-:Y:S02]  /*11140*/  IMAD.MOV.U32 R11, RZ, RZ, 0x181f ;  /* 0x0000181fff0b7424 */ /* 0x000fe400078e00ff */
[----:B------:R-:W-:Y:S02]  /*11150*/  IMAD.MOV.U32 R15, RZ, RZ, -0x1 ;  /* 0xffffffffff0f7424 */ /* 0x000fe400078e00ff */
[----:B------:R-:W-:-:S07]  /*11160*/  IMAD.U32 R3, RZ, RZ, UR43 ;  /* 0x0000002bff037e24 */ /* 0x000fce000f8e00ff */
[----:B-1---5:R-:W-:Y:S05]  /*11170*/  WARPSYNC.COLLECTIVE R15, `(.L_x_4159) ;  /* 0x000000000f087348 */ /* 0x022fea0003c00000 */
[----:B------:R0:W2:Y:S02]  /*11180*/  SHFL.IDX P6, R14, R13, R12, R11 ;  /* 0x0000000c0d0e7389 */ /* 0x0000a400000c000b */
[----:B012--5:R-:W-:Y:S01]  /*11190*/  ENDCOLLECTIVE ;  /* 0x000000000000791b */ /* 0x027fe20003800000 */
.L_x_4159:
[----:B------:R-:W-:-:S04]  /*111a0*/  IMAD R4, R3, 0x40, R36 ;  /* 0x0000004003047824 */ /* 0x000fc800078e0224 */
[C---:B------:R-:W-:Y:S01]  /*111b0*/  VIADD R6, R4.reuse, 0x10 ;  /* 0x0000001004067836 */ /* 0x040fe20000000000 */
[----:B------:R-:W-:Y:S01]  /*111c0*/  ISETP.GE.AND P0, PT, R4, UR37, PT ;  /* 0x0000002504007c0c */ /* 0x000fe2000bf06270 */
[----:B------:R-:W-:Y:S01]  /*111d0*/  IMAD.MOV.U32 R13, RZ, RZ, R0 ;  /* 0x000000ffff0d7224 */ /* 0x000fe200078e0000 */
[----:B------:R-:W-:-:S11]  /*111e0*/  MOV R2, R14 ;  /* 0x0000000e00027202 */ /* 0x000fd60000000f00 */
[----:B------:R-:W-:Y:S05]  /*111f0*/  WARPSYNC.COLLECTIVE R15, `(.L_x_4160) ;  /* 0x000000000f087348 */ /* 0x000fea0003c00000 */
[----:B------:R0:W1:Y:S02]  /*11200*/  SHFL.IDX P6, R14, R13, R12, R11 ;  /* 0x0000000c0d0e7389 */ /* 0x00006400000c000b */
[----:B01----:R-:W-:Y:S01]  /*11210*/  ENDCOLLECTIVE ;  /* 0x000000000000791b */ /* 0x003fe20003800000 */
.L_x_4160:
        /* <DEDUP_REMOVED lines=8> */
.L_x_4161:
        /* <DEDUP_REMOVED lines=11> */
.L_x_4162:
        /* <DEDUP_REMOVED lines=8> */
.L_x_4163:
[----:B------:R-:W-:Y:S01]  /*113d0*/  @!PT LDS RZ, [RZ] ;  /* 0x00000000fffff984 */ /* 0x000fe20000000800 */
[----:B------:R-:W-:Y:S01]  /*113e0*/  @!PT LDS RZ, [RZ] ;  /* 0x00000000fffff984 */ /* 0x000fe20000000800 */
[----:B------:R-:W-:Y:S01]  /*113f0*/  @!PT LDS RZ, [RZ] ;  /* 0x00000000fffff984 */ /* 0x000fe20000000800 */
[----:B------:R0:W-:Y:S01]  /*11400*/  @!P0 LDGSTS.E.BYPASS.LTC128B.128 [R8+0x20c00], desc[UR50][R2.64], !P5 ;  /* 0x20c0000002088fae */ /* 0x0001e2000e901d72 */
[----:B------:R-:W-:Y:S01]  /*11410*/  ISETP.GE.AND P0, PT, R6, UR37, PT ;  /* 0x0000002506007c0c */ /* 0x000fe2000bf06270 */
[----:B------:R-:W-:Y:S01]  /*11420*/  IMAD.MOV.U32 R13, RZ, RZ, R0 ;  /* 0x000000ffff0d7224 */ /* 0x000fe200078e0000 */
[----:B0-----:R-:W-:-:S11]  /*11430*/  MOV R2, R14 ;  /* 0x0000000e00027202 */ /* 0x001fd60000000f00 */
[----:B------:R-:W-:Y:S05]  /*11440*/  WARPSYNC.COLLECTIVE R15, `(.L_x_4164) ;  /* 0x000000000f087348 */ /* 0x000fea0003c00000 */
[----:B------:R0:W1:Y:S02]  /*11450*/  SHFL.IDX P6, R14, R13, R12, R11 ;  /* 0x0000000c0d0e7389 */ /* 0x00006400000c000b */
[----:B01----:R-:W-:Y:S01]  /*11460*/  ENDCOLLECTIVE ;  /* 0x000000000000791b */ /* 0x003fe20003800000 */
.L_x_4164:
        /* <DEDUP_REMOVED lines=8> */
.L_x_4165:
        /* <DEDUP_REMOVED lines=9> */
.L_x_4166:
[----:B------:R-:W-:Y:S05]  /*11580*/  BRA `(.L_x_4167) ;  /* 0xffffffd000807947 */ /* 0x000fea000383ffff */
.L_x_4104:
[----:B0-----:R0:W2:Y:S02]  /*11590*/  SYNCS.PHASECHK.TRANS64.TRYWAIT P0, [R17+URZ+0x28c20], R0 ;  /* 0x028c2000110075a7 */ /* 0x0010a4000800017f */
[----:B--2---:R-:W-:Y:S05]  /*115a0*/  @!P0 NANOSLEEP.SYNCS 0x989680 ;  /* 0x009896800000895d */ /* 0x004fea0003900000 */
[----:B------:R-:W2:Y:S02]  /*115b0*/  @!P0 SYNCS.PHASECHK.TRANS64 P0, [R17+URZ+0x28c20], R0 ;  /* 0x028c2000110085a7 */ /* 0x000ea4000800007f */
[----:B--2---:R-:W-:Y:S05]  /*115c0*/  @!P0 BRA `(.L_x_4104) ;  /* 0xfffffffc00f08947 */ /* 0x004fea000383ffff */
[----:B------:R-:W-:Y:S05]  /*115d0*/  BRA `(.L_x_4168) ;  /* 0xffffffd000dc7947 */ /* 0x000fea000383ffff */
.L_x_4107:
[----:B0-----:R0:W2:Y:S02]  /*115e0*/  SYNCS.PHASECHK.TRANS64.TRYWAIT P0, [R25+URZ+0x28c60], R0 ;  /* 0x028c6000190075a7 */ /* 0x0010a4000800017f */
[----:B--2---:R-:W-:Y:S05]  /*115f0*/  @!P0 NANOSLEEP.SYNCS 0x989680 ;  /* 0x009896800000895d */ /* 0x004fea0003900000 */
[----:B------:R-:W2:Y:S02]  /*11600*/  @!P0 SYNCS.PHASECHK.TRANS64 P0, [R25+URZ+0x28c60], R0 ;  /* 0x028c6000190085a7 */ /* 0x000ea4000800007f */
[----:B--2---:R-:W-:Y:S05]  /*11610*/  @!P0 BRA `(.L_x_4107) ;  /* 0xfffffffc00f08947 */ /* 0x004fea000383ffff */
[----:B------:R-:W-:Y:S05]  /*11620*/  BRA `(.L_x_4169) ;  /* 0xffffffd000ec7947 */ /* 0x000fea000383ffff */
.L_x_4108:
[----:B------:R-:W-:Y:S01]  /*11630*/  BSSY B0, `(.L_x_4170) ;  /* 0x0000008000007945 */ /* 0x000fe20003800000 */
[----:B------:R-:W-:Y:S01]  /*11640*/  MOV R13, R7 ;  /* 0x00000007000d7202 */ /* 0x000fe20000000f00 */
[----:B------:R-:W-:Y:S02]  /*11650*/  IMAD.MOV.U32 R12, RZ, RZ, RZ ;  /* 0x000000ffff0c7224 */ /* 0x000fe400078e00ff */
[----:B------:R-:W-:Y:S02]  /*11660*/  IMAD.MOV.U32 R11, RZ, RZ, 0x181f ;  /* 0x0000181fff0b7424 */ /* 0x000fe400078e00ff */
[----:B------:R-:W-:-:S07]  /*11670*/  IMAD.MOV.U32 R15, RZ, RZ, -0x1 ;  /* 0xffffffffff0f7424 */ /* 0x000fce00078e00ff */
[----:B-1----:R-:W-:Y:S05]  /*11680*/  WARPSYNC.COLLECTIVE R15, `(.L_x_4171) ;  /* 0x000000000f087348 */ /* 0x002fea0003c00000 */
[----:B------:R0:W2:Y:S02]  /*11690*/  SHFL.IDX P6, R14, R13, R12, R11 ;  /* 0x0000000c0d0e7389 */ /* 0x0000a400000c000b */
[----:B012---:R-:W-:Y:S01]  /*116a0*/  ENDCOLLECTIVE ;  /* 0x000000000000791b */ /* 0x007fe20003800000 */
.L_x_4171:
[----:B------:R-:W-:Y:S05]  /*116b0*/  BSYNC B0 ;  /* 0x0000000000007941 */ /* 0x000fea0003800000 */
.L_x_4170:
[----:B------:R-:W0:Y:S01]  /*116c0*/  S2R R8, SR_TID.X ;  /* 0x0000000000087919 */ /* 0x000e220000002100 */
[----:B------:R-:W-:Y:S01]  /*116d0*/  IMAD.MOV.U32 R13, RZ, RZ, R6 ;  /* 0x000000ffff0d7224 */ /* 0x000fe200078e0006 */
[----:B------:R-:W-:Y:S01]  /*116e0*/  MOV R3, R14 ;  /* 0x0000000e00037202 */ /* 0x000fe20000000f00 */
[----:B------:R-:W-:Y:S01]  /*116f0*/  IMAD.MOV.U32 R12, RZ, RZ, RZ ;  /* 0x000000ffff0c7224 */ /* 0x000fe200078e00ff */
[C---:B------:R-:W-:Y:S01]  /*11700*/  LOP3.LUT P1, RZ, R32.reuse, 0x1, RZ, 0xc0, !PT ;  /* 0x0000000120ff7812 */ /* 0x040fe2000782c0ff */
[----:B------:R-:W-:Y:S01]  /*11710*/  IMAD.MOV.U32 R11, RZ, RZ, 0x181f ;  /* 0x0000181fff0b7424 */ /* 0x000fe200078e00ff */
[----:B------:R-:W-:Y:S01]  /*11720*/  LEA R5, R5, R17, 0x1 ;  /* 0x0000001105057211 */ /* 0x000fe200078e08ff */
[----:B------:R-:W-:Y:S01]  /*11730*/  IMAD.MOV.U32 R15, RZ, RZ, -0x1 ;  /* 0xffffffffff0f7424 */ /* 0x000fe200078e00ff */
[C---:B------:R-:W-:Y:S02]  /*11740*/  LOP3.LUT P5, RZ, R32.reuse, 0x2, RZ, 0xc0, !PT ;  /* 0x0000000220ff7812 */ /* 0x040fe400078ac0ff */
[----:B------:R-:W-:-:S13]  /*11750*/  LOP3.LUT P4, RZ, R32, 0x4, RZ, 0xc0, !PT ;  /* 0x0000000420ff7812 */ /* 0x000fda000788c0ff */
[----:B0-----:R-:W-:Y:S05]  /*11760*/  WARPSYNC.COLLECTIVE R15, `(.L_x_4172) ;  /* 0x000000000f087348 */ /* 0x001fea0003c00000 */
[----:B------:R1:W2:Y:S02]  /*11770*/  SHFL.IDX P6, R14, R13, R12, R11 ;  /* 0x0000000c0d0e7389 */ /* 0x0002a400000c000b */
[----:B012---:R-:W-:Y:S01]  /*11780*/  ENDCOLLECTIVE ;  /* 0x000000000000791b */ /* 0x007fe20003800000 */
.L_x_4172:
[C---:B------:R-:W-:Y:S02]  /*11790*/  LOP3.LUT P3, RZ, R32.reuse, 0x8, RZ, 0xc0, !PT ;  /* 0x0000000820ff7812 */ /* 0x040fe4000786c0ff */
[----:B------:R-:W-:Y:S02]  /*117a0*/  LOP3.LUT P2, RZ, R32, 0x10, RZ, 0xc0, !PT ;  /* 0x0000001020ff7812 */ /* 0x000fe4000784c0ff */
[----:B------:R-:W-:-:S04]  /*117b0*/  LOP3.LUT R16, R16, 0xfffffdff, RZ, 0xc0, !PT ;  /* 0xfffffdff10107812 */ /* 0x000fc800078ec0ff */
[----:B------:R-:W-:Y:S01]  /*117c0*/  @P1 LOP3.LUT R16, R16, 0x200, RZ, 0xfc, !PT ;  /* 0x0000020010101812 */ /* 0x000fe200078efcff */
[----:B------:R-:W-:Y:S02]  /*117d0*/  IMAD.MOV.U32 R13, RZ, RZ, R7 ;  /* 0x000000ffff0d7224 */ /* 0x000fe400078e0007 */
        /* <DEDUP_REMOVED lines=31> */
.L_x_4173:
[----:B------:R-:W-:Y:S01]  /*119d0*/  MOV R13, R6 ;  /* 0x00000006000d7202 */ /* 0x000fe20000000f00 */
[----:B------:R-:W-:-:S07]  /*119e0*/  IMAD.MOV.U32 R3, RZ, RZ, R14 ;  /* 0x000000ffff037224 */ /* 0x000fce00078e000e */
[----:B------:R-:W-:Y:S05]  /*119f0*/  WARPSYNC.COLLECTIVE R15, `(.L_x_4174) ;  /* 0x000000000f087348 */ /* 0x000fea0003c00000 */
[----:B------:R0:W1:Y:S02]  /*11a00*/  SHFL.IDX P6, R14, R13, R12, R11 ;  /* 0x0000000c0d0e7389 */ /* 0x00006400000c000b */
[----:B01----:R-:W-:Y:S01]  /*11a10*/  ENDCOLLECTIVE ;  /* 0x000000000000791b */ /* 0x003fe20003800000 */
.L_x_4174:
        /* <DEDUP_REMOVED lines=28> */
.L_x_4175:
[----:B------:R-:W-:Y:S01]  /*11be0*/  IMAD.MOV.U32 R13, RZ, RZ, R6 ;  /* 0x000000ffff0d7224 */ /* 0x000fe200078e0006 */
[----:B------:R-:W-:-:S07]  /*11bf0*/  MOV R8, R14 ;  /* 0x0000000e00087202 */ /* 0x000fce0000000f00 */
[----:B------:R-:W-:Y:S05]  /*11c00*/  WARPSYNC.COLLECTIVE R15, `(.L_x_4176) ;  /* 0x000000000f087348 */ /* 0x000fea0003c00000 */
[----:B------:R0:W1:Y:S02]  /*11c10*/  SHFL.IDX P6, R14, R13, R12, R11 ;  /* 0x0000000c0d0e7389 */ /* 0x00006400000c000b */
[----:B01----:R-:W-:Y:S01]  /*11c20*/  ENDCOLLECTIVE ;  /* 0x000000000000791b */ /* 0x003fe20003800000 */
.L_x_4176:
[----:B------:R-:W-:Y:S01]  /*11c30*/  IMAD.MOV.U32 R13, RZ, RZ, R7 ;  /* 0x000000ffff0d7224 */ /* 0x000fe200078e0007 */
[----:B------:R-:W-:Y:S02]  /*11c40*/  MOV R12, 0x3 ;  /* 0x00000003000c7802 */ /* 0x000fe40000000f00 */
        /* <DEDUP_REMOVED lines=26> */
.L_x_4177:
[----:B------:R-:W-:Y:S02]  /*11df0*/  IMAD.MOV.U32 R13, RZ, RZ, R6 ;  /* 0x000000ffff0d7224 */ /* 0x000fe400078e0006 */
[----:B------:R-:W-:-:S07]  /*11e00*/  IMAD.MOV.U32 R7, RZ, RZ, R14 ;  /* 0x000000ffff077224 */ /* 0x000fce00078e000e */
[----:B------:R-:W-:Y:S05]  /*11e10*/  WARPSYNC.COLLECTIVE R15, `(.L_x_4178) ;  /* 0x000000000f087348 */ /* 0x000fea0003c00000 */
[----:B------:R0:W1:Y:S02]  /*11e20*/  SHFL.IDX P6, R14, R13, R12, R11 ;  /* 0x0000000c0d0e7389 */ /* 0x00006400000c000b */
[----:B01----:R-:W-:Y:S01]  /*11e30*/  ENDCOLLECTIVE ;  /* 0x000000000000791b */ /* 0x003fe20003800000 */
.L_x_4178:
[----:B------:R-:W-:Y:S05]  /*11e40*/  BRA `(.L_x_4179) ;  /* 0xffffffd000947947 */ /* 0x000fea000383ffff */
.L_x_4114:
[----:B0-----:R0:W2:Y:S02]  /*11e50*/  SYNCS.PHASECHK.TRANS64.TRYWAIT P0, [R8+URZ+0x28c40], R20 ;  /* 0x028c4014080075a7 */ /* 0x0010a4000800017f */
[----:B--2---:R-:W-:Y:S05]  /*11e60*/  @!P0 NANOSLEEP.SYNCS 0x989680 ;  /* 0x009896800000895d */ /* 0x004fea0003900000 */
[----:B------:R-:W2:Y:S02]  /*11e70*/  @!P0 SYNCS.PHASECHK.TRANS64 P0, [R8+URZ+0x28c40], R20 ;  /* 0x028c4014080085a7 */ /* 0x000ea4000800007f */
[----:B--2---:R-:W-:Y:S05]  /*11e80*/  @!P0 BRA `(.L_x_4114) ;  /* 0xfffffffc00f08947 */ /* 0x004fea000383ffff */
[----:B------:R-:W-:Y:S05]  /*11e90*/  BRA `(.L_x_4180) ;  /* 0xffffffd400e87947 */ /* 0x000fea000383ffff */
.L_x_4115:
        /* <DEDUP_REMOVED lines=8> */
.L_x_4182:
[----:B------:R-:W-:Y:S05]  /*11f20*/  BSYNC B1 ;  /* 0x0000000000017941 */ /* 0x000fea0003800000 */
.L_x_4181:
[----:B------:R-:W-:Y:S01]  /*11f30*/  MOV R13, R21 ;  /* 0x00000015000d7202 */ /* 0x000fe20000000f00 */
        /* <DEDUP_REMOVED lines=8> */
.L_x_4183:
[----:B------:R-:W-:Y:S02]  /*11fc0*/  IMAD.MOV.U32 R13, RZ, RZ, R27 ;  /* 0x000000ffff0d7224 */ /* 0x000fe400078e001b */
[----:B------:R-:W-:Y:S01]  /*11fd0*/  IMAD.MOV.U32 R12, RZ, RZ, 0x1 ;  /* 0x00000001ff0c7424 */ /* 0x000fe200078e00ff */
[----:B------:R-:W-:-:S13]  /*11fe0*/  IADD3 R2, P0, R14, R0, RZ ;  /* 0x000000000e027210 */ /* 0x000fda0007f1e0ff */
[----:B------:R-:W-:Y:S05]  /*11ff0*/  WARPSYNC.COLLECTIVE R15, `(.L_x_4184) ;  /* 0x000000000f087348 */ /* 0x000fea0003c00000 */
[----:B------:R0:W1:Y:S02]  /*12000*/  SHFL.IDX P6, R14, R13, R12, R11 ;  /* 0x0000000c0d0e7389 */ /* 0x00006400000c000b */
[----:B01----:R-:W-:Y:S01]  /*12010*/  ENDCOLLECTIVE ;  /* 0x000000000000791b */ /* 0x003fe20003800000 */
.L_x_4184:
[----:B------:R-:W-:-:S05]  /*12020*/  IADD3.X R3, RZ, R3, RZ, P0, !PT ;  /* 0x00000003ff037210 */ /* 0x000fca00007fe4ff */
[----:B------:R-:W-:Y:S01]  /*12030*/  @!PT LDS RZ, [RZ] ;  /* 0x00000000fffff984 */ /* 0x000fe20000000800 */
[----:B------:R-:W-:Y:S01]  /*12040*/  @!PT LDS RZ, [RZ] ;  /* 0x00000000fffff984 */ /* 0x000fe20000000800 */
[----:B------:R-:W-:Y:S01]  /*12050*/  @!PT LDS RZ, [RZ] ;  /* 0x00000000fffff984 */ /* 0x000fe20000000800 */
[----:B------:R0:W-:Y:S01]  /*12060*/  LDGSTS.E.BYPASS.LTC128B.128 [R25+0x22400], desc[UR50][R2.64], !P1 ;  /* 0x2240000002197fae */ /* 0x0001e2000c901d72 */
[----:B------:R-:W-:Y:S01]  /*12070*/  IMAD.MOV.U32 R13, RZ, RZ, R21 ;  /* 0x000000ffff0d7224 */ /* 0x000fe200078e0015 */
[----:B0-----:R-:W-:-:S07]  /*12080*/  MOV R3, R14 ;  /* 0x0000000e00037202 */ /* 0x001fce0000000f00 */
[----:B------:R-:W-:Y:S05]  /*12090*/  WARPSYNC.COLLECTIVE R15, `(.L_x_4185) ;  /* 0x000000000f087348 */ /* 0x000fea0003c00000 */
[----:B------:R0:W1:Y:S02]  /*120a0*/  SHFL.IDX P6, R14, R13, R12, R11 ;  /* 0x0000000c0d0e7389 */ /* 0x00006400000c000b */
[----:B01----:R-:W-:Y:S01]  /*120b0*/  ENDCOLLECTIVE ;  /* 0x000000000000791b */ /* 0x003fe20003800000 */
.L_x_4185:
[----:B------:R-:W-:Y:S01]  /*120c0*/  IMAD.MOV.U32 R13, RZ, RZ, R27 ;  /* 0x000000ffff0d7224 */ /* 0x000fe200078e001b */
[----:B------:R-:W-:Y:S02]  /*120d0*/  MOV R12, 0x2 ;  /* 0x00000002000c7802 */ /* 0x000fe40000000f00 */
[----:B------:R-:W-:-:S13]  /*120e0*/  IADD3 R2, P0, R14, R0, RZ ;  /* 0x000000000e027210 */ /* 0x000fda0007f1e0ff */
[----:B------:R-:W-:Y:S05]  /*120f0*/  WARPSYNC.COLLECTIVE R15, `(.L_x_4186) ;  /* 0x000000000f087348 */ /* 0x000fea0003c00000 */
[----:B------:R0:W1:Y:S02]  /*12100*/  SHFL.IDX P6, R14, R13, R12, R11 ;  /* 0x0000000c0d0e7389 */ /* 0x00006400000c000b */
[----:B01----:R-:W-:Y:S01]  /*12110*/  ENDCOLLECTIVE ;  /* 0x000000000000791b */ /* 0x003fe20003800000 */
.L_x_4186:
        /* <DEDUP_REMOVED lines=10> */
.L_x_4187:
[----:B------:R-:W-:Y:S01]  /*121c0*/  MOV R13, R27 ;  /* 0x0000001b000d7202 */ /* 0x000fe20000000f00 */
[----:B------:R-:W-:Y:S01]  /*121d0*/  IMAD.MOV.U32 R12, RZ, RZ, 0x3 ;  /* 0x00000003ff0c7424 */ /* 0x000fe200078e00ff */
[----:B------:R-:W-:-:S13]  /*121e0*/  IADD3 R2, P0, R14, R0, RZ ;  /* 0x000000000e027210 */ /* 0x000fda0007f1e0ff */
[----:B------:R-:W-:Y:S05]  /*121f0*/  WARPSYNC.COLLECTIVE R15, `(.L_x_4188) ;  /* 0x000000000f087348 */ /* 0x000fea0003c00000 */
[----:B------:R0:W1:Y:S02]  /*12200*/  SHFL.IDX P6, R14, R13, R12, R11 ;  /* 0x0000000c0d0e7389 */ /* 0x00006400000c000b */
[----:B01----:R-:W-:Y:S01]  /*12210*/  ENDCOLLECTIVE ;  /* 0x000000000000791b */ /* 0x003fe20003800000 */
.L_x_4188:
        /* <DEDUP_REMOVED lines=10> */
.L_x_4189:
[----:B------:R-:W-:Y:S05]  /*122c0*/  BRA `(.L_x_4190) ;  /* 0xffffffd400847947 */ /* 0x000fea000383ffff */
.L_x_4120:
[----:B--2---:R2:W3:Y:S02]  /*122d0*/  SYNCS.PHASECHK.TRANS64.TRYWAIT P0, [R8+URZ+0x28c60], R20 ;  /* 0x028c6014080075a7 */ /* 0x0044e4000800017f */
[----:B---3--:R-:W-:Y:S05]  /*122e0*/  @!P0 NANOSLEEP.SYNCS 0x989680 ;  /* 0x009896800000895d */ /* 0x008fea0003900000 */
[----:B------:R-:W3:Y:S02]  /*122f0*/  @!P0 SYNCS.PHASECHK.TRANS64 P0, [R8+URZ+0x28c60], R20 ;  /* 0x028c6014080085a7 */ /* 0x000ee4000800007f */
[----:B---3--:R-:W-:Y:S05]  /*12300*/  @!P0 BRA `(.L_x_4120) ;  /* 0xfffffffc00f08947 */ /* 0x008fea000383ffff */
[----:B------:R-:W-:Y:S05]  /*12310*/  BRA `(.L_x_4191) ;  /* 0xffffffd400d47947 */ /* 0x000fea000383ffff */
.L_x_4121:
        /* <DEDUP_REMOVED lines=8> */
.L_x_4193:
[----:B------:R-:W-:Y:S05]  /*123a0*/  BSYNC B1 ;  /* 0x0000000000017941 */ /* 0x000fea0003800000 */
.L_x_4192:
[----:B------:R-:W-:Y:S01]  /*123b0*/  IMAD.MOV.U32 R13, RZ, RZ, R10 ;  /* 0x000000ffff0d7224 */ /* 0x000fe200078e000a */
[----:B------:R-:W-:Y:S01]  /*123c0*/  MOV R15, 0xffffffff ;  /* 0xffffffff000f7802 */ /* 0x000fe20000000f00 */
[----:B------:R-:W-:Y:S01]  /*123d0*/  IMAD.MOV.U32 R12, RZ, RZ, RZ ;  /* 0x000000ffff0c7224 */ /* 0x000fe200078e00ff */
[----:B------:R-:W-:Y:S01]  /*123e0*/  MOV R3, R14 ;  /* 0x0000000e00037202 */ /* 0x000fe20000000f00 */
[----:B------:R-:W-:Y:S01]  /*123f0*/  IMAD.MOV.U32 R11, RZ, RZ, 0x181f ;  /* 0x0000181fff0b7424 */ /* 0x000fe200078e00ff */
[C---:B------:R-:W-:Y:S01]  /*12400*/  LOP3.LUT P2, RZ, R16.reuse, 0x40, RZ, 0xc0, !PT ;  /* 0x0000004010ff7812 */ /* 0x040fe2000784c0ff */
[----:B------:R-:W-:Y:S01]  /*12410*/  IMAD R21, R21, 0x2, R17 ;  /* 0x0000000215157824 */ /* 0x000fe200078e0211 */
[----:B------:R-:W-:-:S13]  /*12420*/  LOP3.LUT P1, RZ, R16, 0x20, RZ, 0xc0, !PT ;  /* 0x0000002010ff7812 */ /* 0x000fda000782c0ff */
[----:B------:R-:W-:Y:S05]  /*12430*/  WARPSYNC.COLLECTIVE R15, `(.L_x_4194) ;  /* 0x000000000f087348 */ /* 0x000fea0003c00000 */
[----:B------:R0:W1:Y:S02]  /*12440*/  SHFL.IDX P6, R14, R13, R12, R11 ;  /* 0x0000000c0d0e7389 */ /* 0x00006400000c000b */
[----:B01----:R-:W-:Y:S01]  /*12450*/  ENDCOLLECTIVE ;  /* 0x000000000000791b */ /* 0x003fe20003800000 */
.L_x_4194:
[----:B------:R-:W-:Y:S02]  /*12460*/  P2R R4, PR, RZ, 0x8 ;  /* 0x00000008ff047803 */ /* 0x000fe40000000000 */
[----:B------:R-:W-:-:S04]  /*12470*/  LOP3.LUT P3, RZ, R16, 0x10, RZ, 0xc0, !PT ;  /* 0x0000001010ff7812 */ /* 0x000fc8000786c0ff */
[----:B------:R-:W-:Y:S01]  /*12480*/  P2R R5, PR, RZ, 0x8 ;  /* 0x00000008ff057803 */ /* 0x000fe20000000000 */
[----:B------:R-:W-:Y:S01]  /*12490*/  IMAD.MOV.U32 R13, RZ, RZ, R20 ;  /* 0x000000ffff0d7224 */ /* 0x000fe200078e0014 */
[----:B------:R-:W-:Y:S02]  /*124a0*/  MOV R12, 0x1 ;  /* 0x00000001000c7802 */ /* 0x000fe40000000f00 */
        /* <DEDUP_REMOVED lines=11> */
.L_x_4195:
        /* <DEDUP_REMOVED lines=17> */
.L_x_4196:
        /* <DEDUP_REMOVED lines=17> */
.L_x_4197:
        /* <DEDUP_REMOVED lines=14> */
.L_x_4198:
        /* <DEDUP_REMOVED lines=17> */
.L_x_4199:
        /* <DEDUP_REMOVED lines=14> */
.L_x_4200:
[----:B------:R-:W-:Y:S05]  /*12a50*/  BRA `(.L_x_4201) ;  /* 0xffffffd400387947 */ /* 0x000fea000383ffff */
.L_x_4129:
[----:B------:R-:W-:Y:S01]  /*12a60*/  BSSY B0, `(.L_x_4202) ;  /* 0x0000008000007945 */ /* 0x000fe20003800000 */
[----:B------:R-:W-:Y:S01]  /*12a70*/  IMAD.MOV.U32 R13, RZ, RZ, R33 ;  /* 0x000000ffff0d7224 */ /* 0x000fe200078e0021 */
[----:B------:R-:W-:Y:S01]  /*12a80*/  MOV R11, 0x1f ;  /* 0x0000001f000b7802 */ /* 0x000fe20000000f00 */
[----:B------:R-:W-:Y:S02]  /*12a90*/  IMAD.MOV.U32 R12, RZ, RZ, RZ ;  /* 0x000000ffff0c7224 */ /* 0x000fe400078e00ff */
[----:B------:R-:W-:-:S07]  /*12aa0*/  IMAD.MOV.U32 R15, RZ, RZ, -0x1 ;  /* 0xffffffffff0f7424 */ /* 0x000fce00078e00ff */
[----:B01---5:R-:W-:Y:S05]  /*12ab0*/  WARPSYNC.COLLECTIVE R15, `(.L_x_4203) ;  /* 0x000000000f087348 */ /* 0x023fea0003c00000 */
[----:B------:R2:W3:Y:S02]  /*12ac0*/  SHFL.IDX P6, R14, R13, R12, R11 ;  /* 0x0000000c0d0e7389 */ /* 0x0004e400000c000b */
[----:B0123-5:R-:W-:Y:S01]  /*12ad0*/  ENDCOLLECTIVE ;  /* 0x000000000000791b */ /* 0x02ffe20003800000 */
.L_x_4203:
[----:B------:R-:W-:Y:S05]  /*12ae0*/  BSYNC B0 ;  /* 0x0000000000007941 */ /* 0x000fea0003800000 */
.L_x_4202:
[----:B------:R-:W-:Y:S05]  /*12af0*/  BRA `(.L_x_4204) ;  /* 0xffffffd8003c7947 */ /* 0x000fea000383ffff */
.L_x_4132:
[----:B---3--:R3:W4:Y:S02]  /*12b00*/  SYNCS.PHASECHK.TRANS64.TRYWAIT P0, [R7+URZ+0x28c20], R0 ;  /* 0x028c2000070075a7 */ /* 0x008724000800017f */
[----:B----4-:R-:W-:Y:S05]  /*12b10*/  @!P0 NANOSLEEP.SYNCS 0x989680 ;  /* 0x009896800000895d */ /* 0x010fea0003900000 */
[----:B------:R-:W4:Y:S02]  /*12b20*/  @!P0 SYNCS.PHASECHK.TRANS64 P0, [R7+URZ+0x28c20], R0 ;  /* 0x028c2000070085a7 */ /* 0x000f24000800007f */
[----:B----4-:R-:W-:Y:S05]  /*12b30*/  @!P0 BRA `(.L_x_4132) ;  /* 0xfffffffc00f08947 */ /* 0x010fea000383ffff */
[----:B------:R-:W-:Y:S05]  /*12b40*/  BRA `(.L_x_4205) ;  /* 0xffffffd800847947 */ /* 0x000fea000383ffff */
.L_x_4133:
[----:B------:R-:W4:Y:S01]  /*12b50*/  S2R R2, SR_TID.X ;  /* 0x0000000000027919 */ /* 0x000f220000002100 */
[----:B------:R-:W-:Y:S01]  /*12b60*/  BSSY B0, `(.L_x_4206) ;  /* 0x000000a000007945 */ /* 0x000fe20003800000 */
[----:B------:R-:W-:Y:S01]  /*12b70*/  IMAD.MOV.U32 R12, RZ, RZ, RZ ;  /* 0x000000ffff0c7224 */ /* 0x000fe200078e00ff */
[----:B------:R-:W-:Y:S01]  /*12b80*/  MOV R11, 0x1f ;  /* 0x0000001f000b7802 */ /* 0x000fe20000000f00 */
[----:B------:R-:W-:Y:S01]  /*12b90*/  IMAD.MOV.U32 R15, RZ, RZ, -0x1 ;  /* 0xffffffffff0f7424 */ /* 0x000fe200078e00ff */
[----:B----4-:R-:W-:-:S04]  /*12ba0*/  SHF.R.U32.HI R2, RZ, 0x5, R2 ;  /* 0x00000005ff027819 */ /* 0x010fc80000011602 */
[----:B------:R-:W-:-:S05]  /*12bb0*/  LOP3.LUT R2, R2, 0x3, RZ, 0xc0, !PT ;  /* 0x0000000302027812 */ /* 0x000fca00078ec0ff */
[----:B------:R-:W-:-:S07]  /*12bc0*/  IMAD.MOV.U32 R13, RZ, RZ, R2 ;  /* 0x000000ffff0d7224 */ /* 0x000fce00078e0002 */
[----:B0123-5:R-:W-:Y:S05]  /*12bd0*/  WARPSYNC.COLLECTIVE R15, `(.L_x_4207) ;  /* 0x000000000f087348 */ /* 0x02ffea0003c00000 */
[----:B------:R4:W0:Y:S02]  /*12be0*/  SHFL.IDX P6, R14, R13, R12, R11 ;  /* 0x0000000c0d0e7389 */ /* 0x00082400000c000b */
[----:B012345:R-:W-:Y:S01]  /*12bf0*/  ENDCOLLECTIVE ;  /* 0x000000000000791b */ /* 0x03ffe20003800000 */
.L_x_4207:
[----:B------:R-:W-:Y:S05]  /*12c00*/  BSYNC B0 ;  /* 0x0000000000007941 */ /* 0x000fea0003800000 */
.L_x_4206:
[----:B------:R-:W-:Y:S05]  /*12c10*/  BRA `(.L_x_4208) ;  /* 0xffffffd8006c7947 */ /* 0x000fea000383ffff */
.L_x_4136:
[----:B------:R-:W-:Y:S01]  /*12c20*/  BSSY B1, `(.L_x_4209) ;  /* 0x0000006000017945 */ /* 0x000fe20003800000 */
[----:B------:R-:W-:-:S07]  /*12c30*/  IMAD.MOV.U32 R15, RZ, RZ, -0x1 ;  /* 0xffffffffff0f7424 */ /* 0x000fce00078e00ff */
[----:B0123-5:R-:W-:Y:S05]  /*12c40*/  WARPSYNC.COLLECTIVE R15, `(.L_x_4210) ;  /* 0x000000000f0c7348 */ /* 0x02ffea0003c00000 */
[----:B------:R-:W-:Y:S02]  /*12c50*/  ELECT P6, UR62, PT ;  /* 0x00000000003e782f */ /* 0x000fe400038c0000 */
[----:B------:R-:W-:Y:S01]  /*12c60*/  MOV R14, UR62 ;  /* 0x0000003e000e7c02 */ /* 0x000fe20008000f00 */
[----:B0123-5:R-:W-:Y:S10]  /*12c70*/  ENDCOLLECTIVE ;  /* 0x000000000000791b */ /* 0x02fff40003800000 */
.L_x_4210:
[----:B------:R-:W-:Y:S05]  /*12c80*/  BSYNC B1 ;  /* 0x0000000000017941 */ /* 0x000fea0003800000 */
.L_x_4209:
[----:B------:R-:W-:Y:S05]  /*12c90*/  BRA `(.L_x_4211) ;  /* 0xffffffd800647947 */ /* 0x000fea000383ffff */
.L_x_4138:
[----:B---3--:R3:W4:Y:S02]  /*12ca0*/  SYNCS.PHASECHK.TRANS64.TRYWAIT P1, [R5+URZ+0x28c40], R0 ;  /* 0x028c4000050075a7 */ /* 0x008724000802017f */
[----:B----4-:R-:W-:Y:S05]  /*12cb0*/  @!P1 NANOSLEEP.SYNCS 0x989680 ;  /* 0x009896800000995d */ /* 0x010fea0003900000 */
[----:B------:R-:W4:Y:S02]  /*12cc0*/  @!P1 SYNCS.PHASECHK.TRANS64 P1, [R5+URZ+0x28c40], R0 ;  /* 0x028c4000050095a7 */ /* 0x000f24000802007f */
[----:B----4-:R-:W-:Y:S05]  /*12cd0*/  @!P1 BRA `(.L_x_4138) ;  /* 0xfffffffc00f09947 */ /* 0x010fea000383ffff */
[----:B------:R-:W-:Y:S05]  /*12ce0*/  BRA `(.L_x_4212) ;  /* 0xffffffd800847947 */ /* 0x000fea000383ffff */
.L_x_4140:
[----:B----4-:R4:W0:Y:S02]  /*12cf0*/  SYNCS.PHASECHK.TRANS64.TRYWAIT P1, [R3+URZ+0x28c40], R2 ;  /* 0x028c4002030075a7 */ /* 0x010824000802017f */
[----:B0-----:R-:W-:Y:S05]  /*12d00*/  @!P1 NANOSLEEP.SYNCS 0x989680 ;  /* 0x009896800000995d */ /* 0x001fea0003900000 */
[----:B------:R-:W0:Y:S02]  /*12d10*/  @!P1 SYNCS.PHASECHK.TRANS64 P1, [R3+URZ+0x28c40], R2 ;  /* 0x028c4002030095a7 */ /* 0x000e24000802007f */
[----:B0-----:R-:W-:Y:S05]  /*12d20*/  @!P1 BRA `(.L_x_4140) ;  /* 0xfffffffc00f09947 */ /* 0x001fea000383ffff */
[----:B------:R-:W-:Y:S05]  /*12d30*/  BRA `(.L_x_4213) ;  /* 0xffffffd800907947 */ /* 0x000fea000383ffff */
.L_x_4142:
[----:B------:R0:W0:Y:S02]  /*12d40*/  SYNCS.PHASECHK.TRANS64.TRYWAIT P1, [R5+URZ+0x28c60], R0 ;  /* 0x028c6000050075a7 */ /* 0x000024000802017f */
[----:B0-----:R-:W-:Y:S05]  /*12d50*/  @!P1 NANOSLEEP.SYNCS 0x989680 ;  /* 0x009896800000995d */ /* 0x001fea0003900000 */
[----:B------:R-:W0:Y:S02]  /*12d60*/  @!P1 SYNCS.PHASECHK.TRANS64 P1, [R5+URZ+0x28c60], R0 ;  /* 0x028c6000050095a7 */ /* 0x000e24000802007f */
[----:B0-----:R-:W-:Y:S05]  /*12d70*/  @!P1 BRA `(.L_x_4142) ;  /* 0xfffffffc00f09947 */ /* 0x001fea000383ffff */
[----:B------:R-:W-:Y:S05]  /*12d80*/  BRA `(.L_x_4214) ;  /* 0xffffffd8008c7947 */ /* 0x000fea000383ffff */
.L_x_4215:
        /* <DEDUP_REMOVED lines=15> */
.L_x_5818:


//--------------------- .text._ZN7cutlass13device_kernelIN5flash11enable_sm90INS1_16FlashAttnFwdSm90INS1_25CollectiveMainloopFwdSm90ILi2EN4cute5tupleIJNS5_1CILi1EEES8_S8_EEENS6_IJNS7_ILi64EEESA_SA_EEELi512ENS_10bfloat16_tEfNS_4arch4Sm90ELb1ELb0ELb1ELb0ELb1ELb0ELb1ELb0ELb0ELb1ELb0ELb0EEENS1_21CollectiveEpilogueFwdINS6_IJSA_NS7_ILi512EEESA_EEES9_SC_SE_Li256ELb0ELb1ELb0ELb0EEENS1_30DynamicPersistentTileSchedulerILi256ELi128ELb0ELb1ELb1EEEEEEEEEvNT_6ParamsE --------------------------
	.section	.text._ZN7cutlass13device_kernelIN5flash11enable_sm90INS1_16FlashAttnFwdSm90INS1_25CollectiveMainloopFwdSm90ILi2EN4cute5tupleIJNS5_1CILi1EEES8_S8_EEENS6_IJNS7_ILi64EEESA_SA_EEELi512ENS_10bfloat16_tEfNS_4arch4Sm90ELb1ELb0ELb1ELb0ELb1ELb0ELb1ELb0ELb0ELb1ELb0ELb0EEENS1_21CollectiveEpilogueFwdINS6_IJSA_NS7_ILi512EEESA_EEES9_SC_SE_Li256ELb0ELb1ELb0ELb0EEENS1_30DynamicPersistentTileSchedulerILi256ELi128ELb0ELb1ELb1EEEEEEEEEvNT_6ParamsE,"ax",@progbits
	.align	128
.text._ZN7cutlass13device_kernelIN5flash11enable_sm90INS1_16FlashAttnFwdSm90INS1_25CollectiveMainloopFwdSm90ILi2EN4cute5tupleIJNS5_1CILi1EEES8_S8_EEENS6_IJNS7_ILi64EEESA_SA_EEELi512ENS_10bfloat16_tEfNS_4arch4Sm90ELb1ELb0ELb1ELb0ELb1ELb0ELb1ELb0ELb0ELb1ELb0ELb0EEENS1_21CollectiveEpilogueFwdINS6_IJSA_NS7_ILi512EEESA_EEES9_SC_SE_Li256ELb0ELb1ELb0ELb0EEENS1_30DynamicPersistentTileSchedulerILi256ELi128ELb0ELb1ELb1EEEEEEEEEvNT_6ParamsE:
        .type           _ZN7cutlass13device_kernelIN5flash11enable_sm90INS1_16FlashAttnFwdSm90INS1_25CollectiveMainloopFwdSm90ILi2EN4cute5tupleIJNS5_1CILi1EEES8_S8_EEENS6_IJNS7_ILi64EEESA_SA_EEELi512ENS_10bfloat16_tEfNS_4arch4Sm90ELb1ELb0ELb1ELb0ELb1ELb0ELb1ELb0ELb0ELb1ELb0ELb0EEENS1_21CollectiveEpilogueFwdINS6_IJSA_NS7_ILi512EEESA_EEES9_SC_SE_Li256ELb0ELb1ELb0ELb0EEENS1_30DynamicPersistentTileSchedulerILi256ELi128ELb0ELb1ELb1EEEEEEEEEvNT_6ParamsE,@function
        .size           _ZN7cutlass13device_kernelIN5flash11enable_sm90INS1_16FlashAttnFwdSm90INS1_25CollectiveMainloopFwdSm90ILi2EN4cute5tupleIJNS5_1CILi1EEES8_S8_EEENS6_IJNS7_ILi64EEESA_SA_EEELi512ENS_10bfloat16_tEfNS_4arch4Sm90ELb1ELb0ELb1ELb0ELb1ELb0ELb1ELb0ELb0ELb1ELb0ELb0EEENS1_21CollectiveEpilogueFwdINS6_IJSA_NS7_ILi512EEESA_EEES9_SC_SE_Li256ELb0ELb1ELb0ELb0EEENS1_30DynamicPersistentTileSchedulerILi256ELi128ELb0ELb1ELb1EEEEEEEEEvNT_6ParamsE,(.L_x_5819 - _ZN7cutlass13device_kernelIN5flash11enable_sm90INS1_16FlashAttnFwdSm90INS1_25CollectiveMainloopFwdSm90ILi2EN4cute5tupleIJNS5_1CILi1EEES8_S8_EEENS6_IJNS7_ILi64EEESA_SA_EEELi512ENS_10bfloat16_tEfNS_4arch4Sm90ELb1ELb0ELb1ELb0ELb1ELb0ELb1ELb0ELb0ELb1ELb0ELb0EEENS1_21CollectiveEpilogueFwdINS6_IJSA_NS7_ILi512EEESA_EEES9_SC_SE_Li256ELb0ELb1ELb0ELb0EEENS1_30DynamicPersistentTileSchedulerILi256ELi128ELb0ELb1ELb1EEEEEEEEEvNT_6ParamsE)
        .other          _ZN7cutlass13device_kernelIN5flash11enable_sm90INS1_16FlashAttnFwdSm90INS1_25CollectiveMainloopFwdSm90ILi2EN4cute5tupleIJNS5_1CILi1EEES8_S8_EEENS6_IJNS7_ILi64EEESA_SA_EEELi512ENS_10bfloat16_tEfNS_4arch4Sm90ELb1ELb0ELb1ELb0ELb1ELb0ELb1ELb0ELb0ELb1ELb0ELb0EEENS1_21CollectiveEpilogueFwdINS6_IJSA_NS7_ILi512EEESA_EEES9_SC_SE_Li256ELb0ELb1ELb0ELb0EEENS1_30DynamicPersistentTileSchedulerILi256ELi128ELb0ELb1ELb1EEEEEEEEEvNT_6ParamsE,@"STO_CUDA_ENTRY STV_DEFAULT"
_ZN7cutlass13device_kernelIN5flash11enable_sm90INS1_16FlashAttnFwdSm90INS1_25CollectiveMainloopFwdSm90ILi2EN4cute5tupleIJNS5_1CILi1EEES8_S8_EEENS6_IJNS7_ILi64EEESA_SA_EEELi512ENS_10bfloat16_tEfNS_4arch4Sm90ELb1ELb0ELb1ELb0ELb1ELb0ELb1ELb0ELb0ELb1ELb0ELb0EEENS1_21CollectiveEpilogueFwdINS6_IJSA_NS7_ILi512EEESA_EEES9_SC_SE_Li256ELb0ELb1ELb0ELb0EEENS1_30DynamicPersistentTileSchedulerILi256ELi128ELb0ELb1ELb1EEEEEEEEEvNT_6ParamsE:
        /* <DEDUP_REMOVED lines=43> */
.L_x_4216:
        /* <DEDUP_REMOVED lines=22> */
.L_x_4217:
        /* <DEDUP_REMOVED lines=18> */
.L_x_4218:
        /* <DEDUP_REMOVED lines=22> */
.L_x_4219:
        /* <DEDUP_REMOVED lines=23> */
.L_x_4220:
        /* <DEDUP_REMOVED lines=8> */
.L_x_4222:
[----:B------:R-:W-:-:S08]  /*0880*/  NOP ;  /* 0x0000000000007918 */ /* 0x000fd00000000000 */
[----:B------:R-:W0:Y:S02]  /*0890*/  USETMAXREG.TRY_ALLOC.CTAPOOL UP0, 0xe8 ;  /* 0x000000e8000079c8 */ /* 0x000e240008000600 */
[----:B0-----:R-:W-:-:S13]  /*08a0*/  PLOP3.LUT P0, PT, PT, PT, UP0, 0x80, 0x0 ;  /* 0x000000000000781c */ /* 0x001fda0003f0f008 */
[----:B------:R-:W-:Y:S05]  /*08b0*/  @!P0 BRA `(.L_x_4222) ;  /* 0xfffffffc00f08947 */ /* 0x000fea000383ffff */
[----:B------:R-:W0:Y:S01]  /*08c0*/  S2R R2, SR_TID.X ;  /* 0x0000000000027919 */ /* 0x000e220000002100 */
[----:B------:R-:W1:Y:S08]  /*08d0*/  S2UR UR4, SR_CTAID.X ;  /* 0x00000000000479c3 */ /* 0x000e700000002500 */
[----:B------:R-:W-:Y:S06]  /*08e0*/  BAR.ARV 0x4, 0x180 ;  /* 0x0106000000007b1d */ /* 0x000fec0000002000 */
[----:B0-----:R-:W-:-:S04]  /*08f0*/  LOP3.LUT R0, R2, 0xffffff80, RZ, 0xc0, !PT ;  /* 0xffffff8002007812 */ /* 0x001fc800078ec0ff */
[----:B------:R-:W-:Y:S02]  /*0900*/  ISETP.NE.AND P0, PT, R0, 0x80, PT ;  /* 0x000000800000780c */ /* 0x000fe40003f05270 */
[----:B------:R-:W1:Y:S11]  /*0910*/  LDC R0, c[0x0][0xd38] ;  /* 0x00034e00ff007b82 */ /* 0x000e760000000800 */
[----:B------:R-:W-:Y:S06]  /*0920*/  @!P0 BAR.ARV 0x8, 0x100 ;  /* 0x0204000000008b1d */ /* 0x000fec0000002000 */
[----:B------:R-:W-:-:S13]  /*0930*/  ISETP.GE.U32.AND P0, PT, R2, 0x100, PT ;  /* 0x000001000200780c */ /* 0x000fda0003f06070 */
[----:B------:R-:W-:Y:S06]  /*0940*/  @P0 BAR.ARV 0xf, 0x100 ;  /* 0x03c4000000000b1d */ /* 0x000fec0000002000 */
[----:B-1----:R-:W-:-:S13]  /*0950*/  ISETP.LE.AND P0, PT, R0, UR4, PT ;  /* 0x0000000400007c0c */ /* 0x002fda000bf03270 */
[----:B------:R-:W-:Y:S05]  /*0960*/  @P0 EXIT ;  /* 0x000000000000094d */ /* 0x000fea0003800000 */
[----:B------:R-:W-:Y:S01]  /*0970*/  VIADD R222, R2, 0xffffff80 ;  /* 0xffffff8002de7836 */ /* 0x000fe20000000000 */
[----:B------:R-:W0:Y:S01]  /*0980*/  S2R R219, SR_CgaCtaId ;  /* 0x0000000000db7919 */ /* 0x000e220000008800 */
[----:B------:R-:W-:Y:S01]  /*0990*/  IMAD.MOV.U32 R188, RZ, RZ, 0x40 ;  /* 0x00000040ffbc7424 */ /* 0x000fe200078e00ff */
[----:B------:R-:W-:Y:S01]  /*09a0*/  ULOP3.LUT UR40, UR41, 0x1, URZ, 0xfc, !UPT ;  /* 0x0000000129287892 */ /* 0x000fe2000f8efc3f */
[----:B------:R-:W-:Y:S01]  /*09b0*/  IMAD.MOV.U32 R16, RZ, RZ, RZ ;  /* 0x000000ffff107224 */ /* 0x000fe200078e00ff */
[----:B------:R-:W-:Y:S01]  /*09c0*/  SHF.R.S32.HI R3, RZ, 0x1f, R222 ;  /* 0x0000001fff037819 */ /* 0x000fe200000114de */
[----:B------:R-:W-:-:S03]  /*09d0*/  UMOV UR36, URZ ;  /* 0x0000003f00247c82 */ /* 0x000fc60008000000 */
[CC--:B------:R-:W-:Y:S02]  /*09e0*/  LEA.HI R0, R3.reuse, R222.reuse, RZ, 0x4 ;  /* 0x000000de03007211 */ /* 0x0c0fe400078f20ff */
[CC--:B------:R-:W-:Y:S02]  /*09f0*/  LEA.HI R4, R3.reuse, R222.reuse, RZ, 0x5 ;  /* 0x000000de03047211 */ /* 0x0c0fe400078f28ff */
[----:B------:R-:W-:Y:S02]  /*0a00*/  SHF.R.S32.HI R7, RZ, 0x4, R0 ;  /* 0x00000004ff077819 */ /* 0x000fe40000011400 */
[----:B------:R-:W-:Y:S02]  /*0a10*/  LEA.HI R5, R3, R222, RZ, 0x7 ;  /* 0x000000de03057211 */ /* 0x000fe400078f38ff */
[C---:B------:R-:W-:Y:S02]  /*0a20*/  LEA.HI R2, R0.reuse, R7, RZ, 0x1 ;  /* 0x0000000700027211 */ /* 0x040fe400078f08ff */
[----:B------:R-:W-:-:S02]  /*0a30*/  LOP3.LUT R9, R0, 0xfffffff0, RZ, 0xc0, !PT ;  /* 0xfffffff000097812 */ /* 0x000fc400078ec0ff */
[----:B------:R-:W-:Y:S02]  /*0a40*/  LOP3.LUT R2, R2, 0x1ffffffe, RZ, 0xc0, !PT ;  /* 0x1ffffffe02027812 */ /* 0x000fe400078ec0ff */
[--C-:B------:R-:W-:Y:S01]  /*0a50*/  SHF.R.S32.HI R13, RZ, 0x5, R4.reuse ;  /* 0x00000005ff0d7819 */ /* 0x100fe20000011404 */
[----:B------:R-:W-:Y:S01]  /*0a60*/  IMAD.IADD R9, R222, 0x1, -R9 ;  /* 0x00000001de097824 */ /* 0x000fe200078e0a09 */
[----:B------:R-:W-:Y:S01]  /*0a70*/  SHF.R.S32.HI R4, RZ, 0x1f, R4 ;  /* 0x0000001fff047819 */ /* 0x000fe20000011404 */
[----:B------:R-:W-:Y:S01]  /*0a80*/  IMAD.IADD R8, R7, 0x1, -R2 ;  /* 0x0000000107087824 */ /* 0x000fe200078e0a02 */
[----:B------:R-:W-:Y:S02]  /*0a90*/  LOP3.LUT R7, R5, 0xffffff80, RZ, 0xc0, !PT ;  /* 0xffffff8005077812 */ /* 0x000fe400078ec0ff */
[----:B------:R-:W-:Y:S02]  /*0aa0*/  LEA.HI R2, R3, R222, RZ, 0x2 ;  /* 0x000000de03027211 */ /* 0x000fe400078f10ff */
[----:B------:R-:W-:Y:S01]  /*0ab0*/  LEA.HI R4, R4, R13, RZ, 0x2 ;  /* 0x0000000d04047211 */ /* 0x000fe200078f10ff */
[----:B------:R-:W-:Y:S01]  /*0ac0*/  IMAD.IADD R7, R222, 0x1, -R7 ;  /* 0x00000001de077824 */ /* 0x000fe200078e0a07 */
[----:B------:R-:W-:-:S02]  /*0ad0*/  LOP3.LUT R11, R2, 0xfffffffc, RZ, 0xc0, !PT ;  /* 0xfffffffc020b7812 */ /* 0x000fc400078ec0ff */
[----:B------:R-:W-:Y:S02]  /*0ae0*/  SHF.R.S32.HI R216, RZ, 0x7, R5 ;  /* 0x00000007ffd87819 */ /* 0x000fe40000011405 */
[----:B------:R-:W-:Y:S01]  /*0af0*/  LOP3.LUT R4, R4, 0x3ffffc, RZ, 0xc0, !PT ;  /* 0x003ffffc04047812 */ /* 0x000fe200078ec0ff */
[----:B------:R-:W-:Y:S01]  /*0b00*/  IMAD.IADD R11, R222, 0x1, -R11 ;  /* 0x00000001de0b7824 */ /* 0x000fe200078e0a0b */
[--C-:B------:R-:W-:Y:S01]  /*0b10*/  SHF.R.S32.HI R2, RZ, 0x1f, R9.reuse ;  /* 0x0000001fff027819 */ /* 0x100fe20000011409 */
[----:B------:R-:W-:Y:S01]  /*0b20*/  IMAD R15, R216, 0x100, R9 ;  /* 0x00000100d80f7824 */ /* 0x000fe200078e0209 */
[----:B------:R-:W-:Y:S01]  /*0b30*/  SHF.R.S32.HI R0, RZ, 0x1f, R7 ;  /* 0x0000001fff007819 */ /* 0x000fe20000011407 */
[----:B------:R-:W-:Y:S01]  /*0b40*/  IMAD.IADD R10, R13, 0x1, -R4 ;  /* 0x000000010d0a7824 */ /* 0x000fe200078e0a04 */
[----:B------:R-:W-:Y:S02]  /*0b50*/  LEA.HI R6, R2, R9, RZ, 0x3 ;  /* 0x0000000902067211 */ /* 0x000fe400078f18ff */
[----:B------:R-:W-:Y:S01]  /*0b60*/  LEA.HI R2, R0, R7, RZ, 0x2 ;  /* 0x0000000700027211 */ /* 0x000fe200078f10ff */
[----:B------:R-:W-:Y:S01]  /*0b70*/  IMAD R14, R10, 0x10, R15 ;  /* 0x000000100a0e7824 */ /* 0x000fe200078e020f */
[C---:B------:R-:W-:Y:S01]  /*0b80*/  LOP3.LUT R4, R6.reuse, 0xfffffff8, RZ, 0xc0, !PT ;  /* 0xfffffff806047812 */ /* 0x040fe200078ec0ff */
[----:B------:R-:W-:Y:S01]  /*0b90*/  IMAD.SHL.U32 R6, R6, 0x40, RZ ;  /* 0x0000004006067824 */ /* 0x000fe200078e00ff */
[----:B------:R-:W-:-:S02]  /*0ba0*/  LOP3.LUT R10, R2, 0x7ffffffc, RZ, 0xc0, !PT ;  /* 0x7ffffffc020a7812 */ /* 0x000fc400078ec0ff */
[----:B------:R-:W-:Y:S01]  /*0bb0*/  LEA.HI R12, R11, R11, RZ, 0x1 ;  /* 0x0000000b0b0c7211 */ /* 0x000fe200078f08ff */
[----:B------:R-:W-:Y:S01]  /*0bc0*/  IMAD.IADD R9, R9, 0x1, -R4 ;  /* 0x0000000109097824 */ /* 0x000fe200078e0a04 */
[----:B------:R-:W-:Y:S01]  /*0bd0*/  LEA.HI R4, R0, R7, RZ, 0x5 ;  /* 0x0000000700047211 */ /* 0x000fe200078f28ff */
[----:B------:R-:W-:Y:S01]  /*0be0*/  IMAD.IADD R10, R7, 0x1, -R10 ;  /* 0x00000001070a7824 */ /* 0x000fe200078e0a0a */
[----:B------:R-:W-:Y:S02]  /*0bf0*/  LOP3.LUT R12, R12, 0x1ffffffe, RZ, 0xc0, !PT ;  /* 0x1ffffffe0c0c7812 */ /* 0x000fe400078ec0ff */
[--C-:B------:R-:W-:Y:S02]  /*0c00*/  SHF.R.S32.HI R0, RZ, 0x2, R2.reuse ;  /* 0x00000002ff007819 */ /* 0x100fe40000011402 */
[----:B------:R-:W-:Y:S01]  /*0c10*/  SHF.R.S32.HI R7, RZ, 0x1f, R2 ;  /* 0x0000001fff077819 */ /* 0x000fe20000011402 */
[----:B------:R-:W-:Y:S01]  /*0c20*/  IMAD.SHL.U32 R2, R9, 0x40, RZ ;  /* 0x0000004009027824 */ /* 0x000fe200078e00ff */
[----:B------:R-:W-:Y:S01]  /*0c30*/  LOP3.LUT R6, R6, 0x7ffffe00, RZ, 0xc0, !PT ;  /* 0x7ffffe0006067812 */ /* 0x000fe200078ec0ff */
[----:B------:R-:W-:Y:S01]  /*0c40*/  IMAD.IADD R15, R11, 0x1, -R12 ;  /* 0x000000010b0f7824 */ /* 0x000fe200078e0a0c */
[----:B------:R-:W-:Y:S01]  /*0c50*/  LEA.HI R7, R7, R0, RZ, 0x3 ;  /* 0x0000000007077211 */ /* 0x000fe200078f18ff */
[----:B------:R-:W-:Y:S01]  /*0c60*/  IMAD.SHL.U32 R11, R8, 0x8, RZ ;  /* 0x00000008080b7824 */ /* 0x000fe200078e00ff */
[----:B------:R-:W-:Y:S01]  /*0c70*/  LOP3.LUT R2, R2, 0x1c0, RZ, 0xc0, !PT ;  /* 0x000001c002027812 */ /* 0x000fe200078ec0ff */
[----:B------:R-:W-:Y:S01]  /*0c80*/  IMAD R6, R13, 0x400, R6 ;  /* 0x000004000d067824 */ /* 0x000fe200078e0206 */
[----:B------:R-:W-:Y:S01]  /*0c90*/  LOP3.LUT R7, R7, 0xfffffff8, RZ, 0xc0, !PT ;  /* 0xfffffff807077812 */ /* 0x000fe200078ec0ff */
[--C-:B------:R-:W-:Y:S01]  /*0ca0*/  IMAD.U32 R221, R14, 0x40, R11.reuse ;  /* 0x000000400edd7824 */ /* 0x100fe200078e000b */
[----:B------:R-:W-:-:S02]  /*0cb0*/  LOP3.LUT R11, R2, 0x8, R11, 0xf8, !PT ;  /* 0x00000008020b7812 */ /* 0x000fc400078ef80b */
[----:B------:R-:W-:Y:S01]  /*0cc0*/  SHF.R.U32.HI R2, RZ, 0x3, R2 ;  /* 0x00000003ff027819 */ /* 0x000fe20000011602 */
[----:B------:R-:W-:Y:S01]  /*0cd0*/  IMAD.IADD R7, R0, 0x1, -R7 ;  /* 0x0000000100077824 */ /* 0x000fe200078e0a07 */
[----:B------:R-:W-:Y:S02]  /*0ce0*/  SHF.R.S32.HI R4, RZ, 0x5, R4 ;  /* 0x00000005ff047819 */ /* 0x000fe40000011404 */
[----:B------:R-:W-:Y:S02]  /*0cf0*/  LEA.HI R3, R3, R222, RZ, 0x3 ;  /* 0x000000de03037211 */ /* 0x000fe400078f18ff */
[----:B------:R-:W-:Y:S01]  /*0d00*/  LOP3.LUT R11, R11, R2, RZ, 0x3c, !PT ;  /* 0x000000020b0b7212 */ /* 0x000fe200078e3cff */
[----:B------:R-:W-:Y:S01]  /*0d10*/  IMAD R22, R4, 0x10, R7 ;  /* 0x0000001004167824 */ /* 0x000fe200078e0207 */
[----:B------:R-:W-:Y:S01]  /*0d20*/  MOV R0, 0x400 ;  /* 0x0000040000007802 */ /* 0x000fe20000000f00 */
[----:B------:R-:W-:Y:S01]  /*0d30*/  IMAD.MOV.U32 R2, RZ, RZ, RZ ;  /* 0x000000ffff027224 */ /* 0x000fe200078e00ff */
[----:B------:R-:W-:Y:S01]  /*0d40*/  LOP3.LUT R7, R3, 0xfffffff8, RZ, 0xc0, !PT ;  /* 0xfffffff803077812 */ /* 0x000fe200078ec0ff */
[----:B------:R-:W-:Y:S01]  /*0d50*/  IMAD R190, R15, 0x8, R22 ;  /* 0x000000080fbe7824 */ /* 0x000fe200078e0216 */
[----:B------:R-:W-:-:S02]  /*0d60*/  R2P PR, R9, 0x6 ;  /* 0x0000000609007804 */ /* 0x000fc40000000000 */
[----:B------:R-:W-:Y:S01]  /*0d70*/  IADD3 R6, R6, R11, RZ ;  /* 0x0000000b06067210 */ /* 0x000fe20007ffe0ff */
[----:B------:R-:W-:Y:S01]  /*0d80*/  IMAD.IADD R214, R222, 0x1, -R7 ;  /* 0x00000001ded67824 */ /* 0x000fe200078e0a07 */
[----:B0-----:R-:W-:Y:S02]  /*0d90*/  LEA R17, R219, R0, 0x18 ;  /* 0x00000000db117211 */ /* 0x001fe400078ec0ff */
[----:B------:R-:W-:Y:S01]  /*0da0*/  LEA.HI R5, R5, R216, RZ, 0x1 ;  /* 0x000000d805057211 */ /* 0x000fe200078f08ff */
[----:B------:R-:W-:Y:S01]  /*0db0*/  IMAD.SHL.U32 R23, R214, 0x8, RZ ;  /* 0x00000008d6177824 */ /* 0x000fe200078e00ff */
[----:B------:R-:W-:Y:S01]  /*0dc0*/  SEL R188, R188, 0xffffffc0, !P2 ;  /* 0xffffffc0bcbc7807 */ /* 0x000fe20005000000 */
[----:B------:R-:W-:Y:S01]  /*0dd0*/  IMAD R185, R6, 0x2, R17 ;  /* 0x0000000206b97824 */ /* 0x000fe200078e0211 */
[----:B------:R-:W-:Y:S01]  /*0de0*/  LOP3.LUT R5, R5, 0xfffffe, RZ, 0xc0, !PT ;  /* 0x00fffffe05057812 */ /* 0x000fe200078ec0ff */
[----:B------:R-:W-:Y:S01]  /*0df0*/  VIADD R195, R23, 0x40 ;  /* 0x0000004017c37836 */ /* 0x000fe20000000000 */
[----:B------:R-:W-:Y:S01]  /*0e00*/  SHF.R.S32.HI R215, RZ, 0x3, R3 ;  /* 0x00000003ffd77819 */ /* 0x000fe20000011403 */
[----:B------:R-:W-:Y:S01]  /*0e10*/  VIADD R189, R185, 0x36400 ;  /* 0x00036400b9bd7836 */ /* 0x000fe20000000000 */
[----:B------:R-:W-:Y:S01]  /*0e20*/  SHF.L.U32 R18, R10, 0x1, RZ ;  /* 0x000000010a127819 */ /* 0x000fe200000006ff */
[C---:B------:R-:W-:Y:S01]  /*0e30*/  VIADD R194, R23.reuse, 0x80 ;  /* 0x0000008017c27836 */ /* 0x040fe20000000000 */
[----:B------:R-:W-:Y:S01]  /*0e40*/  SHF.R.S32.HI R229, RZ, 0x1f, R195 ;  /* 0x0000001fffe57819 */ /* 0x000fe200000114c3 */
[----:B------:R-:W-:-:S02]  /*0e50*/  VIADD R193, R23, 0xc0 ;  /* 0x000000c017c17836 */ /* 0x000fc40000000000 */
        /* <DEDUP_REMOVED lines=10> */
[----:B------:R-:W-:Y:S01]  /*0f00*/  IMAD.IADD R5, R216, 0x1, -R5 ;  /* 0x00000001d8057824 */ /* 0x000fe200078e0a05 */
[----:B------:R-:W-:Y:S01]  /*0f10*/  SHF.R.S32.HI R223, RZ, 0x1f, R217 ;  /* 0x0000001fffdf7819 */ /* 0x000fe200000114d9 */
[----:B------:R-:W-:-:S02]  /*0f20*/  @P1 VIADD R187, R189, 0xffffffe0 ;  /* 0xffffffe0bdbb1836 */ /* 0x000fc40000000000 */
[----:B------:R-:W-:Y:S02]  /*0f30*/  IMAD.IADD R189, R189, 0x1, R188 ;  /* 0x00000001bdbd7824 */ /* 0x000fe400078e02bc */
[----:B------:R-:W-:Y:S02]  /*0f40*/  IMAD.SHL.U32 R184, R5, 0x100, RZ ;  /* 0x0000010005b87824 */ /* 0x000fe400078e00ff */
[----:B------:R-:W-:-:S07]  /*0f50*/  IMAD.IADD R188, R188, 0x1, R187 ;  /* 0x00000001bcbc7824 */ /* 0x000fce00078e02bb */
.L_x_4278:
        /* <DEDUP_REMOVED lines=21> */
.L_x_4223:
[----:B------:R-:W-:Y:S01]  /*10b0*/  ULDC UR7, c[0x0][0xd54] ;  /* 0x0003550000077ab9 */ /* 0x000fe20000000800 */
[----:B------:R-:W-:Y:S01]  /*10c0*/  UMOV UR6, UR9 ;  /* 0x0000000900067c82 */ /* 0x000fe20008000000 */
[----:B------:R-:W-:-:S11]  /*10d0*/  UISETP.NE.AND UP0, UPT, UR7, 0x1, UPT ;  /* 0x000000010700788c */ /* 0x000fd6000bf05270 */
[----:B------:R-:W-:Y:S02]  /*10e0*/  @UP0 ULDC.64 UR10, c[0x0][0xd58] ;  /* 0x00035600000a0ab9 */ /* 0x000fe40000000a00 */
[----:B------:R-:W-:-:S04]  /*10f0*/  UIMAD.WIDE.U32 UR4, UR9, UR10, URZ ;  /* 0x0000000a090472a5 */ /* 0x000fc8000f8e003f */
[----:B------:R-:W-:-:S04]  /*1100*/  @UP0 USHF.R.U32.HI UR6, URZ, UR11, UR5 ;  /* 0x0000000b3f060299 */ /* 0x000fc80008011605 */
[----:B------:R-:W-:-:S12]  /*1110*/  UIMAD UR4, UR6, UR7, URZ ;  /* 0x00000007060472a4 */ /* 0x000fd8000f8e023f */
.L_x_4224:
[----:B------:R-:W0:Y:S01]  /*1120*/  LDC.64 R4, c[0x0][0x418] ;  /* 0x00010600ff047b82 */ /* 0x000e220000000a00 */
[----:B------:R-:W-:Y:S01]  /*1130*/  ULDC UR37, c[0x0][0xd48] ;  /* 0x0003520000257ab9 */ /* 0x000fe20000000800 */
[----:B------:R-:W-:Y:S02]  /*1140*/  UIADD3 UR4, UR9, -UR4, URZ ;  /* 0x8000000409047290 */ /* 0x000fe4000fffe03f */
[----:B------:R-:W-:Y:S01]  /*1150*/  UISETP.NE.AND UP0, UPT, UR37, 0x1, UPT ;  /* 0x000000012500788c */ /* 0x000fe2000bf05270 */
[----:B------:R-:W-:Y:S01]  /*1160*/  ULDC UR5, c[0x0][0xd54] ;  /* 0x0003550000057ab9 */ /* 0x000fe20000000800 */
[----:B------:R-:W-:Y:S02]  /*1170*/  UISETP.NE.AND UP1, UPT, UR42, 0x1, UPT ;  /* 0x000000012a00788c */ /* 0x000fe4000bf25270 */
[----:B------:R-:W1:Y:S01]  /*1180*/  LDC R186, c[0x0][0x424] ;  /* 0x00010900ffba7b82 */ /* 0x000e620000000800 */
[----:B------:R-:W-:Y:S02]  /*1190*/  UIMAD UR8, UR8, UR5, UR4 ;  /* 0x00000005080872a4 */ /* 0x000fe4000f8e0204 */
[----:B------:R-:W-:Y:S01]  /*11a0*/  ULOP3.LUT UR6, URZ, UR6, URZ, 0x33, !UPT ;  /* 0x000000063f067292 */ /* 0x000fe2000f8e333f */
[----:B------:R-:W-:-:S03]  /*11b0*/  ULDC UR7, c[0x0][0xd3c] ;  /* 0x00034f0000077ab9 */ /* 0x000fc60000000800 */
[----:B------:R-:W-:Y:S01]  /*11c0*/  @UP0 ULDC UR4, c[0x0][0xd4c] ;  /* 0x0003530000040ab9 */ /* 0x000fe20000000800 */
[----:B------:R-:W2:Y:S01]  /*11d0*/  LDC R7, c[0x0][0x2f0] ;  /* 0x0000bc00ff077b82 */ /* 0x000ea20000000800 */
[----:B------:R-:W-:Y:S01]  /*11e0*/  UIMAD.WIDE.U32 UR4, UR8, UR4, URZ ;  /* 0x00000004080472a5 */ /* 0x000fe2000f8e003f */
[----:B------:R-:W-:Y:S01]  /*11f0*/  @UP0 ULDC UR9, c[0x0][0xd50] ;  /* 0x0003540000090ab9 */ /* 0x000fe20000000800 */
[----:B------:R-:W-:Y:S02]  /*1200*/  UMOV UR39, UR8 ;  /* 0x0000000800277c82 */ /* 0x000fe40008000000 */
[----:B------:R-:W-:Y:S02]  /*1210*/  @UP0 USHF.R.U32.HI UR39, URZ, UR9, UR5 ;  /* 0x000000093f270299 */ /* 0x000fe40008011605 */
[----:B------:R-:W-:Y:S01]  /*1220*/  UIADD3 UR6, UR6, UR7, URZ ;  /* 0x0000000706067290 */ /* 0x000fe2000fffe03f */
[----:B0-----:R-:W-:Y:S01]  /*1230*/  ISETP.NE.U32.AND P0, PT, R4, RZ, PT ;  /* 0x000000ff0400720c */ /* 0x001fe20003f05070 */
[----:B------:R-:W-:-:S02]  /*1240*/  UIADD3 UR4, -UR39, URZ, URZ ;  /* 0x0000003f27047290 */ /* 0x000fc4000fffe13f */
[----:B------:R-:W-:Y:S01]  /*1250*/  USHF.L.U32 UR38, UR6, 0x6, URZ ;  /* 0x0000000606267899 */ /* 0x000fe2000800063f */
[----:B------:R-:W-:Y:S01]  /*1260*/  ISETP.NE.AND.EX P0, PT, R5, RZ, PT, P0 ;  /* 0x000000ff0500720c */ /* 0x000fe20003f05300 */
[----:B------:R-:W-:-:S03]  /*1270*/  UIMAD UR37, UR37, UR4, UR8 ;  /* 0x00000004252572a4 */ /* 0x000fc6000f8e0208 */
[----:B-1----:R-:W-:Y:S02]  /*1280*/  SEL R186, R186, 0x1, P0 ;  /* 0x00000001baba7807 */ /* 0x002fe40000000000 */
[----:B------:R-:W-:-:S03]  /*1290*/  PLOP3.LUT P0, PT, PT, PT, UP1, 0x80, 0x0 ;  /* 0x000000000000781c */ /* 0x000fc60003f0f018 */
[----:B--2---:R-:W-:-:S05]  /*12a0*/  IMAD R0, R186, R7, 0x3f ;  /* 0x0000003fba007424 */ /* 0x004fca00078e0207 */
[----:B------:R-:W-:-:S04]  /*12b0*/  SHF.R.S32.HI R3, RZ, 0x1f, R0 ;  /* 0x0000001fff037819 */ /* 0x000fc80000011400 */
[----:B------:R-:W-:-:S04]  /*12c0*/  LEA.HI R3, R3, R0, RZ, 0x6 ;  /* 0x0000000003037211 */ /* 0x000fc800078f30ff */
[----:B------:R-:W-:Y:S01]  /*12d0*/  SHF.R.S32.HI R3, RZ, 0x6, R3 ;  /* 0x00000006ff037819 */ /* 0x000fe20000011403 */
[----:B------:R-:W-:Y:S06]  /*12e0*/  @!P0 BRA `(.L_x_4225) ;  /* 0x0000001c00548947 */ /* 0x000fec0003800000 */
[----:B------:R-:W0:Y:S01]  /*12f0*/  LDC R0, c[0x0][0x448] ;  /* 0x00011200ff007b82 */ /* 0x000e220000000800 */
[----:B------:R-:W-:Y:S01]  /*1300*/  UIADD3 UR4, UR38, 0x3f, URZ ;  /* 0x0000003f26047890 */ /* 0x000fe2000fffe03f */
[----:B------:R-:W-:Y:S02]  /*1310*/  CS2R R150, SRZ ;  /* 0x0000000000967805 */ /* 0x000fe4000001ff00 */
[----:B------:R-:W-:Y:S02]  /*1320*/  CS2R R148, SRZ ;  /* 0x0000000000947805 */ /* 0x000fe4000001ff00 */
[----:B------:R-:W-:Y:S02]  /*1330*/  CS2R R146, SRZ ;  /* 0x0000000000927805 */ /* 0x000fe4000001ff00 */
[----:B------:R-:W-:Y:S02]  /*1340*/  CS2R R144, SRZ ;  /* 0x0000000000907805 */ /* 0x000fe4000001ff00 */
[----:B------:R-:W-:-:S02]  /*1350*/  CS2R R142, SRZ ;  /* 0x00000000008e7805 */ /* 0x000fc4000001ff00 */
[----:B------:R-:W-:Y:S01]  /*1360*/  CS2R R140, SRZ ;  /* 0x00000000008c7805 */ /* 0x000fe2000001ff00 */
[----:B------:R-:W1:Y:S01]  /*1370*/  LDC R5, c[0x0][0x288] ;  /* 0x0000a200ff057b82 */ /* 0x000e620000000800 */
        /* <DEDUP_REMOVED lines=15> */
[----:B0-----:R-:W-:Y:S01]  /*1470*/  ISETP.NE.AND P0, PT, R0, 0x1, PT ;  /* 0x000000010000780c */ /* 0x001fe20003f05270 */
[----:B------:R-:W-:Y:S01]  /*1480*/  IMAD.U32 R0, RZ, RZ, UR4 ;  /* 0x00000004ff007e24 */ /* 0x000fe2000f8e00ff */
[----:B------:R-:W-:Y:S02]  /*1490*/  CS2R R110, SRZ ;  /* 0x00000000006e7805 */ /* 0x000fe4000001ff00 */
[----:B------:R-:W-:-:S02]  /*14a0*/  CS2R R160, SRZ ;  /* 0x0000000000a07805 */ /* 0x000fc4000001ff00 */
[----:B------:R-:W-:Y:S02]  /*14b0*/  CS2R R106, SRZ ;  /* 0x00000000006a7805 */ /* 0x000fe4000001ff00 */
[----:B------:R-:W-:Y:S02]  /*14c0*/  CS2R R162, SRZ ;  /* 0x0000000000a27805 */ /* 0x000fe4000001ff00 */
[----:B------:R-:W-:Y:S02]  /*14d0*/  CS2R R102, SRZ ;  /* 0x0000000000667805 */ /* 0x000fe4000001ff00 */
[----:B------:R-:W-:Y:S02]  /*14e0*/  CS2R R164, SRZ ;  /* 0x0000000000a47805 */ /* 0x000fe4000001ff00 */
[----:B-1----:R-:W-:Y:S02]  /*14f0*/  IADD3 R5, -R5, 0x40, RZ ;  /* 0x0000004005057810 */ /* 0x002fe40007ffe1ff */
[----:B------:R-:W-:-:S02]  /*1500*/  CS2R R98, SRZ ;  /* 0x0000000000627805 */ /* 0x000fc4000001ff00 */
[----:B------:R-:W-:Y:S02]  /*1510*/  CS2R R166, SRZ ;  /* 0x0000000000a67805 */ /* 0x000fe4000001ff00 */
[----:B------:R-:W-:Y:S02]  /*1520*/  CS2R R94, SRZ ;  /* 0x00000000005e7805 */ /* 0x000fe4000001ff00 */
[----:B------:R-:W-:Y:S01]  /*1530*/  CS2R R170, SRZ ;  /* 0x0000000000aa7805 */ /* 0x000fe2000001ff00 */
[----:B------:R-:W0:Y:S01]  /*1540*/  @P0 LDC R4, c[0x0][0x44c] ;  /* 0x00011300ff040b82 */ /* 0x000e220000000800 */
[----:B------:R-:W-:Y:S01]  /*1550*/  IMAD R5, R186, R7, R5 ;  /* 0x00000007ba057224 */ /* 0x000fe200078e0205 */
[----:B------:R-:W-:Y:S01]  /*1560*/  CS2R R90, SRZ ;  /* 0x00000000005a7805 */ /* 0x000fe2000001ff00 */
[----:B------:R-:W-:Y:S01]  /*1570*/  IMAD.MOV.U32 R169, RZ, RZ, RZ ;  /* 0x000000ffffa97224 */ /* 0x000fe200078e00ff */
[----:B------:R-:W-:Y:S02]  /*1580*/  CS2R R172, SRZ ;  /* 0x0000000000ac7805 */ /* 0x000fe4000001ff00 */
[----:B------:R-:W-:-:S02]  /*1590*/  CS2R R86, SRZ ;  /* 0x0000000000567805 */ /* 0x000fc4000001ff00 */
[----:B------:R-:W-:Y:S02]  /*15a0*/  CS2R R174, SRZ ;  /* 0x0000000000ae7805 */ /* 0x000fe4000001ff00 */
[----:B------:R-:W-:Y:S01]  /*15b0*/  CS2R R82, SRZ ;  /* 0x0000000000527805 */ /* 0x000fe2000001ff00 */
[----:B------:R-:W1:Y:S01]  /*15c0*/  @P0 LDC R9, c[0x0][0x450] ;  /* 0x00011400ff090b82 */ /* 0x000e620000000800 */
        /* <DEDUP_REMOVED lines=27> */
[----:B------:R-:W-:Y:S01]  /*1780*/  CS2R R34, SRZ ;  /* 0x0000000000227805 */ /* 0x000fe2000001ff00 */
[----:B------:R-:W-:Y:S01]  /*1790*/  IMAD.IADD R0, R5, 0x1, R0 ;  /* 0x0000000105007824 */ /* 0x000fe200078e0200 */
[----:B------:R-:W-:Y:S01]  /*17a0*/  CS2R R30, SRZ ;  /* 0x00000000001e7805 */ /* 0x000fe2000001ff00 */
[----:B------:R-:W-:Y:S01]  /*17b0*/  IMAD.MOV.U32 R6, RZ, RZ, RZ ;  /* 0x000000ffff067224 */ /* 0x000fe200078e00ff */
[----:B------:R-:W-:Y:S01]  /*17c0*/  CS2R R26, SRZ ;  /* 0x00000000001a7805 */ /* 0x000fe2000001ff00 */
[----:B------:R-:W-:Y:S01]  /*17d0*/  IMAD.MOV.U32 R21, RZ, RZ, RZ ;  /* 0x000000ffff157224 */ /* 0x000fe200078e00ff */
[----:B------:R-:W-:-:S04]  /*17e0*/  SHF.R.S32.HI R5, RZ, 0x1f, R0 ;  /* 0x0000001fff057819 */ /* 0x000fc80000011400 */
[----:B------:R-:W-:Y:S01]  /*17f0*/  LEA.HI R5, R5, R0, RZ, 0x6 ;  /* 0x0000000005057211 */ /* 0x000fe200078f30ff */
[----:B------:R-:W-:-:S03]  /*1800*/  IMAD.MOV.U32 R0, RZ, RZ, RZ ;  /* 0x000000ffff007224 */ /* 0x000fc600078e00ff */
[----:B------:R-:W-:-:S04]  /*1810*/  SHF.R.S32.HI R4, RZ, 0x6, R5 ;  /* 0x00000006ff047819 */ /* 0x000fc80000011405 */
[----:B------:R-:W-:Y:S01]  /*1820*/  VIMNMX R4, R3, R4, PT ;  /* 0x0000000403047248 */ /* 0x000fe20003fe0100 */
[----:B------:R-:W-:-:S03]  /*1830*/  IMAD.MOV.U32 R3, RZ, RZ, RZ ;  /* 0x000000ffff037224 */ /* 0x000fc600078e00ff */
[----:B------:R-:W-:-:S13]  /*1840*/  ISETP.GE.AND P1, PT, R4, 0x1, PT ;  /* 0x000000010400780c */ /* 0x000fda0003f26270 */
[----:B------:R-:W-:Y:S05]  /*1850*/  @!P1 BRA `(.L_x_4226) ;  /* 0x000000c000909947 */ /* 0x000fea0003800000 */
[----:B------:R-:W0:Y:S01]  /*1860*/  SHFL.IDX PT, R0, R216, RZ, 0x1f ;  /* 0x00001fffd8007589 */ /* 0x000e2200000e0000 */
        /* <DEDUP_REMOVED lines=9> */
[----:B------:R-:W-:Y:S01]  /*1900*/  UMOV UR7, 0x40000040 ;  /* 0x4000004000077882 */ /* 0x000fe20000000000 */
[----:B------:R-:W-:Y:S02]  /*1910*/  PLOP3.LUT P2, PT, PT, PT, UP0, 0x80, 0x0 ;  /* 0x000000000000781c */ /* 0x000fe40003f4f008 */
[----:B0-----:R-:W-:-:S04]  /*1920*/  LEA.HI R3, R0, R0, RZ, 0x1 ;  /* 0x0000000000037211 */ /* 0x001fc800078f08ff */
[----:B------:R-:W-:Y:S01]  /*1930*/  LOP3.LUT R3, R3, 0x1fffe, RZ, 0xc0, !PT ;  /* 0x0001fffe03037812 */ /* 0x000fe200078ec0ff */
[----:B------:R-:W-:-:S04]  /*1940*/  WARPGROUP.ARRIVE ;  /* 0x00000000000079c5 */ /* 0x000fc80000000000 */
        /* <DEDUP_REMOVED lines=9> */
[C---:B------:R-:W-:Y:S01]  /*19e0*/  R2UR UR8, R3.reuse ;  /* 0x00000000030872ca */ /* 0x040fe200000e0000 */
[----:B------:R-:W-:Y:S01]  /*19f0*/  VIADD R6, R3, 0x2 ;  /* 0x0000000203067836 */ /* 0x000fe20000000000 */
[----:B------:R-:W-:-:S04]  /*1a00*/  LOP3.LUT R7, R0, 0x2000000, RZ, 0xfc, !PT ;  /* 0x0200000000077812 */ /* 0x000fc800078efcff */
[----:B------:R-:W-:Y:S01]  /*1a10*/  R2UR UR12, R6 ;  /* 0x00000000060c72ca */ /* 0x000fe200000e0000 */
[----:B------:R-:W-:Y:S01]  /*1a20*/  IMAD R0, R2, 0x1000, R7 ;  /* 0x0000100002007824 */ /* 0x000fe200078e0207 */
[C---:B------:R-:W-:Y:S01]  /*1a30*/  IADD3 R6, R3.reuse, 0x4, RZ ;  /* 0x0000000403067810 */ /* 0x040fe20007ffe0ff */
[----:B------:R-:W-:Y:S02]  /*1a40*/  VIADD R3, R3, 0x6 ;  /* 0x0000000603037836 */ /* 0x000fe40000000000 */
[C---:B------:R-:W-:Y:S01]  /*1a50*/  VIADD R5, R0.reuse, 0x80 ;  /* 0x0000008000057836 */ /* 0x040fe20000000000 */
[----:B------:R-:W-:Y:S02]  /*1a60*/  R2UR UR10, R0 ;  /* 0x00000000000a72ca */ /* 0x000fe400000e0000 */
[----:B------:R-:W-:Y:S02]  /*1a70*/  R2UR UR16, R6 ;  /* 0x00000000061072ca */ /* 0x000fe400000e0000 */
[----:B------:R-:W-:Y:S01]  /*1a80*/  R2UR UR14, R5 ;  /* 0x00000000050e72ca */ /* 0x000fe200000e0000 */
[C---:B------:R-:W-:Y:S01]  /*1a90*/  VIADD R5, R0.reuse, 0x100 ;  /* 0x0000010000057836 */ /* 0x040fe20000000000 */
[----:B------:R-:W-:Y:S01]  /*1aa0*/  R2UR UR4, R3 ;  /* 0x00000000030472ca */ /* 0x000fe200000e0000 */
[----:B------:R-:W-:-:S03]  /*1ab0*/  VIADD R0, R0, 0x180 ;  /* 0x0000018000007836 */ /* 0x000fc60000000000 */
[----:B------:R-:W-:Y:S02]  /*1ac0*/  R2UR UR18, R5 ;  /* 0x00000000051272ca */ /* 0x000fe400000e0000 */
[----:B------:R-:W-:Y:S01]  /*1ad0*/  R2UR UR6, R0 ;  /* 0x00000000000672ca */ /* 0x000fe200000e0000 */
[----:B------:R-:W-:Y:S03]  /*1ae0*/  HGMMA.64x256x16.F32.BF16 R24, gdesc[UR8].tnspB, RZ, !UPT, gsb0 ;  /* 0x43e00000081879f0 */ /* 0x000fe6000c0018ff */
        /* <DEDUP_REMOVED lines=16> */
.L_x_4227:
[----:B------:R-:W-:Y:S01]  /*1bf0*/  IMAD R0, R2, 0x8, R17 ;  /* 0x0000000802007824 */ /* 0x000fe200078e0211 */
[----:B------:R-:W-:-:S03]  /*1c00*/  ISETP.GE.AND P0, PT, R4, 0x2, PT ;  /* 0x000000020400780c */ /* 0x000fc60003f06270 */
[----:B------:R-:W-:-:S05]  /*1c10*/  VIADD R0, R0, 0x38860 ;  /* 0x0003886000007836 */ /* 0x000fca0000000000 */
[----:B------:R-:W-:-:S04]  /*1c20*/  PRMT R0, R219, 0x654, R0 ;  /* 0x00000654db007816 */ /* 0x000fc80000000000 */
[----:B------:R0:W-:Y:S01]  /*1c30*/  SYNCS.ARRIVE.TRANS64.RED.A1T0 RZ, [R0+URZ], RZ ;  /* 0x000000ff00ff79a7 */ /* 0x0001e2000810043f */
[----:B------:R-:W-:Y:S05]  /*1c40*/  @!P0 BRA `(.L_x_4228) ;  /* 0x0000000800c08947 */ /* 0x000fea0003800000 */
[----:B------:R-:W-:-:S07]  /*1c50*/  VIADD R4, R4, 0xfffffffe ;  /* 0xfffffffe04047836 */ /* 0x000fce0000000000 */
.L_x_4230:
[----:B------:R-:W-:Y:S01]  /*1c60*/  BAR.SYNC.DEFER_BLOCKING 0xe, 0x100 ;  /* 0x0384000000007b1d */ /* 0x000fe20000010000 */
[----:B01----:R-:W-:Y:S01]  /*1c70*/  IMAD R0, R2, 0x40, R22 ;  /* 0x0000004002007824 */ /* 0x003fe200078e0216 */
[----:B------:R-:W-:Y:S01]  /*1c80*/  ISETP.GT.AND P1, PT, R4, RZ, PT ;  /* 0x000000ff0400720c */ /* 0x000fe20003f24270 */
[----:B------:R-:W-:Y:S02]  /*1c90*/  VIADD R2, R2, 0x1 ;  /* 0x0000000102027836 */ /* 0x000fe40000000000 */
[----:B------:R-:W-:Y:S01]  /*1ca0*/  IMAD R0, R0, 0x4, R17 ;  /* 0x0000000400007824 */ /* 0x000fe200078e0211 */
[----:B------:R-:W-:Y:S01]  /*1cb0*/  UMOV UR11, 0x40000040 ;  /* 0x40000040000b7882 */ /* 0x000fe20000000000 */
[----:B------:R-:W-:Y:S01]  /*1cc0*/  UMOV UR15, 0x40000040 ;  /* 0x40000040000f7882 */ /* 0x000fe20000000000 */
[----:B------:R-:W-:Y:S01]  /*1cd0*/  ISETP.NE.AND P0, PT, R2, 0x2, PT ;  /* 0x000000020200780c */ /* 0x000fe20003f05270 */
[----:B------:R-:W-:Y:S01]  /*1ce0*/  UMOV UR19, 0x40000040 ;  /* 0x4000004000137882 */ /* 0x000fe20000000000 */
[----:B------:R-:W-:Y:S01]  /*1cf0*/  UMOV UR7, 0x40000040 ;  /* 0x4000004000077882 */ /* 0x000fe20000000000 */
[----:B------:R-:W-:Y:S01]  /*1d00*/  VIADD R4, R4, 0xffffffff ;  /* 0xffffffff04047836 */ /* 0x000fe20000000000 */
[----:B------:R-:W-:Y:S01]  /*1d10*/  SEL R2, R2, RZ, P0 ;  /* 0x000000ff02027207 */ /* 0x000fe20000000000 */
[----:B------:R-:W0:Y:S04]  /*1d20*/  LDS R3, [R0+0x38400] ;  /* 0x0384000000037984 */ /* 0x000e280000000800 */
[----:B------:R1:W2:Y:S02]  /*1d30*/  LDS R5, [R0+0x38420] ;  /* 0x0384200000057984 */ /* 0x0002a40000000800 */
[----:B-1----:R-:W-:-:S05]  /*1d40*/  IMAD R0, R2, 0x1000, R7 ;  /* 0x0000100002007824 */ /* 0x002fca00078e0207 */
[----:B------:R-:W-:Y:S01]  /*1d50*/  R2UR UR10, R0 ;  /* 0x00000000000a72ca */ /* 0x000fe200000e0000 */
        /* <DEDUP_REMOVED lines=128> */
[----:B------:R-:W-:-:S05]  /*2560*/  VIADD R3, R0, 0x80 ;  /* 0x0000008000037836 */ /* 0x000fca0000000000 */
[----:B------:R-:W-:Y:S01]  /*2570*/  WARPGROUP.ARRIVE ;  /* 0x00000000000079c5 */ /* 0x000fe20000000000 */
[----:B------:R-:W-:Y:S01]  /*2580*/  R2UR UR14, R3 ;  /* 0x00000000030e72ca */ /* 0x000fe200000e0000 */
[C---:B------:R-:W-:Y:S02]  /*2590*/  VIADD R3, R0.reuse, 0x100 ;  /* 0x0000010000037836 */ /* 0x040fe40000000000 */
[----:B------:R-:W-:Y:S02]  /*25a0*/  VIADD R0, R0, 0x180 ;  /* 0x0000018000007836 */ /* 0x000fe40000000000 */
[----:B------:R-:W-:Y:S01]  /*25b0*/  HGMMA.64x256x16.F32.BF16 R24, gdesc[UR8].tnspB, R24, gsb0 ;  /* 0x43e00000081879f0 */ /* 0x000fe20008001818 */
[----:B------:R-:W-:Y:S02]  /*25c0*/  R2UR UR18, R3 ;  /* 0x00000000031272ca */ /* 0x000fe400000e0000 */
[----:B------:R-:W-:Y:S02]  /*25d0*/  R2UR UR6, R0 ;  /* 0x00000000000672ca */ /* 0x000fe400000e0000 */
[----:B------:R-:W-:-:S04]  /*25e0*/  SEL R3, RZ, 0x1, P0 ;  /* 0x00000001ff037807 */ /* 0x000fc80000000000 */
[----:B------:R-:W-:Y:S01]  /*25f0*/  LOP3.LUT R16, R16, R3, RZ, 0x3c, !PT ;  /* 0x0000000310107212 */ /* 0x000fe200078e3cff */
        /* <DEDUP_REMOVED lines=16> */
.L_x_4229:
[----:B------:R-:W-:-:S04]  /*2700*/  IMAD R0, R2, 0x8, R17 ;  /* 0x0000000802007824 */ /* 0x000fc800078e0211 */
[----:B------:R-:W-:-:S05]  /*2710*/  VIADD R0, R0, 0x38860 ;  /* 0x0003886000007836 */ /* 0x000fca0000000000 */
[----:B------:R-:W-:-:S04]  /*2720*/  PRMT R0, R219, 0x654, R0 ;  /* 0x00000654db007816 */ /* 0x000fc80000000000 */
[----:B------:R1:W-:Y:S01]  /*2730*/  SYNCS.ARRIVE.TRANS64.RED.A1T0 RZ, [R0+URZ], RZ ;  /* 0x000000ff00ff79a7 */ /* 0x0003e2000810043f */
[----:B------:R-:W-:Y:S05]  /*2740*/  @P1 BRA `(.L_x_4230) ;  /* 0xfffffff400441947 */ /* 0x000fea000383ffff */
.L_x_4228:
[----:B------:R-:W-:Y:S01]  /*2750*/  BAR.SYNC.DEFER_BLOCKING 0xe, 0x100 ;  /* 0x0384000000007b1d */ /* 0x000fe20000010000 */
[C---:B01----:R-:W-:Y:S01]  /*2760*/  IMAD R0, R2.reuse, 0x40, R22 ;  /* 0x0000004002007824 */ /* 0x043fe200078e0216 */
[----:B------:R-:W-:Y:S02]  /*2770*/  IADD3 R2, R2, 0x1, RZ ;  /* 0x0000000102027810 */ /* 0x000fe40007ffe0ff */
[----:B------:R-:W-:Y:S01]  /*2780*/  PLOP3.LUT P0, PT, PT, PT, PT, 0x8, 0x0 ;  /* 0x000000000000781c */ /* 0x000fe20003f0e170 */
[----:B------:R-:W-:Y:S01]  /*2790*/  IMAD R17, R0, 0x4, R17 ;  /* 0x0000000400117824 */ /* 0x000fe200078e0211 */
[----:B------:R-:W-:-:S04]  /*27a0*/  ISETP.NE.AND P1, PT, R2, 0x2, PT ;  /* 0x000000020200780c */ /* 0x000fc80003f25270 */
[----:B------:R-:W-:Y:S02]  /*27b0*/  SEL R5, RZ, 0x1, P1 ;  /* 0x00000001ff057807 */ /* 0x000fe40000800000 */
[----:B------:R-:W-:Y:S02]  /*27c0*/  SEL R2, R2, RZ, P1 ;  /* 0x000000ff02027207 */ /* 0x000fe40000800000 */
[----:B------:R-:W-:Y:S01]  /*27d0*/  LOP3.LUT R16, R16, R5, RZ, 0x3c, !PT ;  /* 0x0000000510107212 */ /* 0x000fe200078e3cff */
        /* <DEDUP_REMOVED lines=134> */
.L_x_4225:
        /* <DEDUP_REMOVED lines=24> */
[----:B0-----:R-:W-:Y:S02]  /*31c0*/  ISETP.NE.AND P0, PT, R220, 0x1, PT ;  /* 0x00000001dc00780c */ /* 0x001fe40003f05270 */
[----:B------:R-:W-:Y:S02]  /*31d0*/  CS2R R110, SRZ ;  /* 0x00000000006e7805 */ /* 0x000fe4000001ff00 */
[----:B------:R-:W-:-:S02]  /*31e0*/  CS2R R160, SRZ ;  /* 0x0000000000a07805 */ /* 0x000fc4000001ff00 */
[----:B------:R-:W-:Y:S02]  /*31f0*/  CS2R R106, SRZ ;  /* 0x00000000006a7805 */ /* 0x000fe4000001ff00 */
[----:B------:R-:W-:Y:S02]  /*3200*/  CS2R R162, SRZ ;  /* 0x0000000000a27805 */ /* 0x000fe4000001ff00 */
[----:B------:R-:W-:Y:S02]  /*3210*/  CS2R R102, SRZ ;  /* 0x0000000000667805 */ /* 0x000fe4000001ff00 */
[----:B------:R-:W-:Y:S02]  /*3220*/  CS2R R164, SRZ ;  /* 0x0000000000a47805 */ /* 0x000fe4000001ff00 */
[----:B------:R-:W-:Y:S02]  /*3230*/  CS2R R98, SRZ ;  /* 0x0000000000627805 */ /* 0x000fe4000001ff00 */
[----:B-1----:R-:W-:-:S02]  /*3240*/  IADD3 R6, -R4, 0x40, RZ ;  /* 0x0000004004067810 */ /* 0x002fc40007ffe1ff */
[----:B------:R-:W-:Y:S02]  /*3250*/  CS2R R166, SRZ ;  /* 0x0000000000a67805 */ /* 0x000fe4000001ff00 */
[----:B------:R-:W-:Y:S02]  /*3260*/  CS2R R94, SRZ ;  /* 0x00000000005e7805 */ /* 0x000fe4000001ff00 */
[----:B------:R-:W-:Y:S02]  /*3270*/  CS2R R170, SRZ ;  /* 0x0000000000aa7805 */ /* 0x000fe4000001ff00 */
[----:B------:R-:W-:Y:S01]  /*3280*/  CS2R R90, SRZ ;  /* 0x00000000005a7805 */ /* 0x000fe2000001ff00 */
[----:B------:R-:W0:Y:S01]  /*3290*/  @P0 LDC R0, c[0x0][0x44c] ;  /* 0x00011300ff000b82 */ /* 0x000e220000000800 */
[----:B------:R-:W-:Y:S01]  /*32a0*/  IMAD R7, R186, R7, R6 ;  /* 0x00000007ba077224 */ /* 0x000fe200078e0206 */
[----:B------:R-:W-:Y:S01]  /*32b0*/  CS2R R172, SRZ ;  /* 0x0000000000ac7805 */ /* 0x000fe2000001ff00 */
[----:B------:R-:W-:Y:S01]  /*32c0*/  IMAD.MOV.U32 R169, RZ, RZ, RZ ;  /* 0x000000ffffa97224 */ /* 0x000fe200078e00ff */
        /* <DEDUP_REMOVED lines=23> */
[----:B------:R-:W-:Y:S01]  /*3440*/  CS2R R46, SRZ ;  /* 0x00000000002e7805 */ /* 0x000fe2000001ff00 */
[----:B------:R-:W-:Y:S01]  /*3450*/  IMAD.U32 R0, RZ, RZ, UR4 ;  /* 0x00000004ff007e24 */ /* 0x000fe2000f8e00ff */
[----:B------:R-:W-:Y:S02]  /*3460*/  CS2R R208, SRZ ;  /* 0x0000000000d07805 */ /* 0x000fe4000001ff00 */
[----:B------:R-:W-:Y:S02]  /*3470*/  CS2R R42, SRZ ;  /* 0x00000000002a7805 */ /* 0x000fe4000001ff00 */
[----:B------:R-:W-:Y:S02]  /*3480*/  CS2R R210, SRZ ;  /* 0x0000000000d27805 */ /* 0x000fe4000001ff00 */
[----:B-1----:R-:W-:-:S02]  /*3490*/  @P0 SHF.R.U32.HI R0, RZ, R5, R4 ;  /* 0x00000005ff000219 */ /* 0x002fc40000011604 */
        /* <DEDUP_REMOVED lines=45> */
.L_x_4231:
[----:B------:R-:W-:Y:S01]  /*3770*/  ULEA.HI UR4, UR36, UR36, URZ, 0x1 ;  /* 0x0000002424047291 */ /* 0x000fe2000f8f083f */
[----:B------:R-:W-:-:S03]  /*3780*/  IMAD.U32 R0, RZ, RZ, UR40 ;  /* 0x00000028ff007e24 */ /* 0x000fc6000f8e00ff */
[----:B------:R-:W-:Y:S02]  /*3790*/  ULOP3.LUT UR4, UR4, 0xfffffffe, URZ, 0xc0, !UPT ;  /* 0xfffffffe04047892 */ /* 0x000fe4000f8ec03f */
[----:B------:R-:W-:Y:S02]  /*37a0*/  ISETP.NE.AND P0, PT, R0, 0x3, PT ;  /* 0x000000030000780c */ /* 0x000fe40003f05270 */
[----:B------:R-:W-:-:S06]  /*37b0*/  UIADD3 UR4, UR36, -UR4, URZ ;  /* 0x8000000424047290 */ /* 0x000fcc000fffe03f */
[----:B------:R-:W-:-:S05]  /*37c0*/  IMAD.U32 R4, RZ, RZ, UR4 ;  /* 0x00000004ff047e24 */ /* 0x000fca000f8e00ff */
[----:B------:R-:W-:-:S04]  /*37d0*/  SHF.L.U32 R4, R4, 0x1f, RZ ;  /* 0x0000001f04047819 */ /* 0x000fc800000006ff */
[----:B------:R-:W0:Y:S02]  /*37e0*/  SYNCS.PHASECHK.TRANS64.TRYWAIT P1, [R17+URZ+0x38800], R4 ;  /* 0x03880004110075a7 */ /* 0x000e24000802017f */
[----:B0-----:R-:W-:Y:S05]  /*37f0*/  @!P1 BRA `(.L_x_4232) ;  /* 0x0000011800d49947 */ /* 0x001fea0003800000 */
.L_x_4346:
[----:B------:R-:W-:Y:S05]  /*3800*/  @!P0 BRA `(.L_x_4233) ;  /* 0x0000000000048947 */ /* 0x000fea0003800000 */
[----:B------:R-:W-:Y:S01]  /*3810*/  BPT.TRAP 0x1 ;  /* 0x000000040000795c */ /* 0x000fe20000300000 */
.L_x_4233:
[----:B------:R-:W-:Y:S01]  /*3820*/  IMAD R9, R2, 0x8, R17 ;  /* 0x0000000802097824 */ /* 0x000fe200078e0211 */
[----:B------:R-:W-:-:S04]  /*3830*/  SHF.L.U32 R6, R16, 0x1f, RZ ;  /* 0x0000001f10067819 */ /* 0x000fc800000006ff */
[----:B------:R1:W2:Y:S01]  /*3840*/  SYNCS.PHASECHK.TRANS64.TRYWAIT P1, [R9+URZ+0x38830], R6 ;  /* 0x03883006090075a7 */ /* 0x0002a2000802017f */
[----:B------:R-:W-:Y:S05]  /*3850*/  @!P0 BRA `(.L_x_4234) ;  /* 0x0000000000048947 */ /* 0x000fea0003800000 */
[----:B------:R-:W-:Y:S01]  /*3860*/  BPT.TRAP 0x1 ;  /* 0x000000040000795c */ /* 0x000fe20000300000 */
.L_x_4234:
[----:B------:R-:W-:-:S05]  /*3870*/  VIADD R0, R17, 0x22400 ;  /* 0x0002240011007836 */ /* 0x000fca0000000000 */
[----:B------:R-:W-:-:S04]  /*3880*/  SHF.R.U32.HI R0, RZ, 0x4, R0 ;  /* 0x00000004ff007819 */ /* 0x000fc80000011600 */
[----:B------:R-:W-:Y:S01]  /*3890*/  LOP3.LUT R0, R0, 0x3fff, RZ, 0xc0, !PT ;  /* 0x00003fff00007812 */ /* 0x000fe200078ec0ff */
[----:B--2---:R-:W-:Y:S06]  /*38a0*/  @P1 BRA `(.L_x_4235) ;  /* 0x0000000000081947 */ /* 0x004fec0003800000 */
[----:B------:R-:W2:Y:S02]  /*38b0*/  SYNCS.PHASECHK.TRANS64.TRYWAIT P1, [R9+URZ+0x38830], R6 ;  /* 0x03883006090075a7 */ /* 0x000ea4000802017f */
[----:B--2---:R-:W-:Y:S05]  /*38c0*/  @!P1 BRA `(.L_x_4236) ;  /* 0x0000011800b49947 */ /* 0x004fea0003800000 */
.L_x_4235:
[----:B------:R-:W-:Y:S05]  /*38d0*/  WARPSYNC.ALL ;  /* 0x0000000000007948 */ /* 0x000fea0003800000 */
[----:B------:R-:W-:Y:S01]  /*38e0*/  LOP3.LUT R0, R0, 0x10000, RZ, 0xfc, !PT ;  /* 0x0001000000007812 */ /* 0x000fe200078efcff */
[----:B------:R-:W-:Y:S01]  /*38f0*/  VIADD R3, R17, 0x20400 ;  /* 0x0002040011037836 */ /* 0x000fe20000000000 */
[----:B------:R-:W-:-:S03]  /*3900*/  WARPGROUP.ARRIVE ;  /* 0x00000000000079c5 */ /* 0x000fc60000000000 */
[----:B------:R-:W-:Y:S01]  /*3910*/  IMAD R5, R2, 0x200, R0 ;  /* 0x0000020002057824 */ /* 0x000fe200078e0200 */
[----:B------:R-:W-:Y:S01]  /*3920*/  UMOV UR11, 0x40000040 ;  /* 0x40000040000b7882 */ /* 0x000fe20000000000 */
[----:B------:R-:W-:Y:S01]  /*3930*/  UMOV UR9, 0x40000040 ;  /* 0x4000004000097882 */ /* 0x000fe20000000000 */
[----:B------:R-:W-:Y:S01]  /*3940*/  SHF.R.U32.HI R3, RZ, 0x4, R3 ;  /* 0x00000004ff037819 */ /* 0x000fe20000011603 */
[----:B------:R-:W-:Y:S01]  /*3950*/  UMOV UR15, 0x40000040 ;  /* 0x40000040000f7882 */ /* 0x000fe20000000000 */
[----:B------:R-:W-:Y:S01]  /*3960*/  R2UR UR10, R5 ;  /* 0x00000000050a72ca */ /* 0x000fe200000e0000 */
[----:B------:R-:W-:Y:S01]  /*3970*/  UMOV UR13, 0x40000040 ;  /* 0x40000040000d7882 */ /* 0x000fe20000000000 */
[----:B------:R-:W-:Y:S01]  /*3980*/  LOP3.LUT R3, R3, 0x3fff, RZ, 0xc0, !PT ;  /* 0x00003fff03037812 */ /* 0x000fe200078ec0ff */
[----:B------:R-:W-:Y:S01]  /*3990*/  UMOV UR19, 0x40000040 ;  /* 0x4000004000137882 */ /* 0x000fe20000000000 */
[----:B------:R-:W-:Y:S01]  /*39a0*/  UMOV UR17, 0x40000040 ;  /* 0x4000004000117882 */ /* 0x000fe20000000000 */
[----:B------:R-:W-:Y:S01]  /*39b0*/  UMOV UR23, 0x40000040 ;  /* 0x4000004000177882 */ /* 0x000fe20000000000 */
[----:B------:R-:W-:Y:S01]  /*39c0*/  LOP3.LUT R3, R3, 0x10000, RZ, 0xfc, !PT ;  /* 0x0001000003037812 */ /* 0x000fe200078efcff */
[----:B------:R-:W-:-:S03]  /*39d0*/  UMOV UR21, 0x40000040 ;  /* 0x4000004000157882 */ /* 0x000fc60000000000 */
[C---:B------:R-:W-:Y:S01]  /*39e0*/  R2UR UR8, R3.reuse ;  /* 0x00000000030872ca */ /* 0x040fe200000e0000 */
[----:B------:R-:W-:Y:S02]  /*39f0*/  VIADD R5, R3, 0x2 ;  /* 0x0000000203057836 */ /* 0x000fe40000000000 */
[----:B------:R-:W-:Y:S02]  /*3a00*/  UIADD3 UR14, UR10, 0x2, URZ ;  /* 0x000000020a0e7890 */ /* 0x000fe4000fffe03f */
[----:B------:R-:W-:Y:S01]  /*3a10*/  UIADD3 UR18, UR10, 0x4, URZ ;  /* 0x000000040a127890 */ /* 0x000fe2000fffe03f */
[----:B------:R-:W-:Y:S01]  /*3a20*/  R2UR UR12, R5 ;  /* 0x00000000050c72ca */ /* 0x000fe200000e0000 */
[C---:B------:R-:W-:Y:S01]  /*3a30*/  VIADD R5, R3.reuse, 0x4 ;  /* 0x0000000403057836 */ /* 0x040fe20000000000 */
[----:B------:R-:W-:Y:S01]  /*3a40*/  UIADD3 UR22, UR10, 0x6, URZ ;  /* 0x000000060a167890 */ /* 0x000fe2000fffe03f */
[----:B------:R-:W-:-:S03]  /*3a50*/  VIADD R3, R3, 0x6 ;  /* 0x0000000603037836 */ /* 0x000fc60000000000 */
[----:B------:R-:W-:Y:S01]  /*3a60*/  R2UR UR16, R5 ;  /* 0x00000000051072ca */ /* 0x000fe200000e0000 */
[----:B------:R-:W-:Y:S01]  /*3a70*/  HGMMA.64x64x16.F32.BF16 R24, gdesc[UR8], RZ, !UPT, gsb0 ;  /* 0x00e00000081879f0 */ /* 0x000fe2000c0018ff */
[----:B------:R-:W-:Y:S02]  /*3a80*/  R2UR UR20, R3 ;  /* 0x00000000031472ca */ /* 0x000fe400000e0000 */
        /* <DEDUP_REMOVED lines=10> */
[----:B------:R-:W3:Y:S02]  /*3b30*/  SYNCS.PHASECHK.TRANS64.TRYWAIT P1, [R17+URZ+0x38810], R4 ;  /* 0x03881004110075a7 */ /* 0x000ee4000802017f */
[----:B---3--:R-:W-:Y:S05]  /*3b40*/  @!P1 BRA `(.L_x_4237) ;  /* 0x0000011800289947 */ /* 0x008fea0003800000 */
.L_x_4347:
[----:B------:R-:W-:Y:S05]  /*3b50*/  @!P0 BRA `(.L_x_4238) ;  /* 0x0000000000048947 */ /* 0x000fea0003800000 */
[----:B------:R-:W-:Y:S01]  /*3b60*/  BPT.TRAP 0x1 ;  /* 0x000000040000795c */ /* 0x000fe20000300000 */
.L_x_4238:
[----:B------:R4:W0:Y:S01]  /*3b70*/  SYNCS.PHASECHK.TRANS64.TRYWAIT P1, [R9+URZ+0x38850], R6 ;  /* 0x03885006090075a7 */ /* 0x000822000802017f */
[----:B------:R-:W-:Y:S05]  /*3b80*/  @!P0 BRA `(.L_x_4239) ;  /* 0x0000000000048947 */ /* 0x000fea0003800000 */
[----:B------:R-:W-:Y:S01]  /*3b90*/  BPT.TRAP 0x1 ;  /* 0x000000040000795c */ /* 0x000fe20000300000 */
.L_x_4239:
[C---:B------:R-:W-:Y:S02]  /*3ba0*/  VIADD R3, R17.reuse, 0x400 ;  /* 0x0000040011037836 */ /* 0x040fe40000000000 */
[----:B0--3--:R-:W-:-:S03]  /*3bb0*/  VIADD R4, R17, 0x26400 ;  /* 0x0002640011047836 */ /* 0x009fc60000000000 */
[----:B------:R-:W-:Y:S02]  /*3bc0*/  SHF.R.U32.HI R3, RZ, 0x4, R3 ;  /* 0x00000004ff037819 */ /* 0x000fe40000011603 */
[----:B------:R-:W-:Y:S02]  /*3bd0*/  SHF.R.U32.HI R4, RZ, 0x4, R4 ;  /* 0x00000004ff047819 */ /* 0x000fe40000011604 */
[----:B------:R-:W-:Y:S02]  /*3be0*/  LOP3.LUT R3, R3, 0x3fff, RZ, 0xc0, !PT ;  /* 0x00003fff03037812 */ /* 0x000fe400078ec0ff */
[----:B------:R-:W-:Y:S02]  /*3bf0*/  LOP3.LUT R5, R4, 0x3fff, RZ, 0xc0, !PT ;  /* 0x00003fff04057812 */ /* 0x000fe400078ec0ff */
[----:B------:R-:W-:Y:S02]  /*3c00*/  LOP3.LUT R4, R3, 0x10000, RZ, 0xfc, !PT ;  /* 0x0001000003047812 */ /* 0x000fe400078efcff */
[----:B------:R-:W-:-:S03]  /*3c10*/  LOP3.LUT R3, R5, 0x10000, RZ, 0xfc, !PT ;  /* 0x0001000005037812 */ /* 0x000fc600078efcff */
[----:B------:R-:W-:Y:S01]  /*3c20*/  IMAD R5, R2, 0x1000, R4 ;  /* 0x0000100002057824 */ /* 0x000fe200078e0204 */
[----:B------:R-:W-:Y:S06]  /*3c30*/  @P1 BRA `(.L_x_4240) ;  /* 0x0000000000081947 */ /* 0x000fec0003800000 */
[----:B------:R-:W0:Y:S02]  /*3c40*/  SYNCS.PHASECHK.TRANS64.TRYWAIT P1, [R9+URZ+0x38850], R6 ;  /* 0x03885006090075a7 */ /* 0x000e24000802017f */
[----:B0-----:R-:W-:Y:S05]  /*3c50*/  @!P1 BRA `(.L_x_4241) ;  /* 0x0000011400f89947 */ /* 0x001fea0003800000 */
.L_x_4240:
[----:B------:R-:W-:Y:S01]  /*3c60*/  R2UR UR24, R3 ;  /* 0x00000000031872ca */ /* 0x000fe200000e0000 */
[----:B------:R-:W-:Y:S01]  /*3c70*/  WARPGROUP.ARRIVE ;  /* 0x00000000000079c5 */ /* 0x000fe20000000000 */
[----:B------:R-:W-:Y:S01]  /*3c80*/  R2UR UR26, R5 ;  /* 0x00000000051a72ca */ /* 0x000fe200000e0000 */
[----:B------:R-:W-:Y:S01]  /*3c90*/  UMOV UR25, 0x40000040 ;  /* 0x4000004000197882 */ /* 0x000fe20000000000 */
[----:B------:R-:W-:Y:S01]  /*3ca0*/  UMOV UR27, 0x40000040 ;  /* 0x40000040001b7882 */ /* 0x000fe20000000000 */
[----:B------:R-:W-:Y:S01]  /*3cb0*/  VIADD R7, R3, 0x2 ;  /* 0x0000000203077836 */ /* 0x000fe20000000000 */
[----:B------:R-:W-:Y:S01]  /*3cc0*/  UMOV UR5, 0x40000040 ;  /* 0x4000004000057882 */ /* 0x000fe20000000000 */
[----:B012-4-:R-:W-:Y:S01]  /*3cd0*/  VIADD R6, R5, 0x2 ;  /* 0x0000000205067836 */ /* 0x017fe20000000000 */
[----:B------:R-:W-:Y:S01]  /*3ce0*/  UMOV UR7, 0x40000040 ;  /* 0x4000004000077882 */ /* 0x000fe20000000000 */
[----:B------:R-:W0:Y:S01]  /*3cf0*/  S2R R8, SR_TID.X ;  /* 0x0000000000087919 */ /* 0x000e220000002100 */
[----:B------:R-:W-:Y:S01]  /*3d00*/  R2UR UR4, R7 ;  /* 0x00000000070472ca */ /* 0x000fe200000e0000 */
[C---:B------:R-:W-:Y:S01]  /*3d10*/  VIADD R11, R5.reuse, 0x800 ;  /* 0x00000800050b7836 */ /* 0x040fe20000000000 */
[----:B------:R-:W-:Y:S01]  /*3d20*/  R2UR UR6, R6 ;  /* 0x00000000060672ca */ /* 0x000fe200000e0000 */
[----:B------:R-:W-:Y:S01]  /*3d30*/  VIADD R6, R5, 0x4 ;  /* 0x0000000405067836 */ /* 0x000fe20000000000 */
[----:B------:R-:W-:Y:S01]  /*3d40*/  IADD3 R7, R3, 0x4, RZ ;  /* 0x0000000403077810 */ /* 0x000fe20007ffe0ff */
[----:B------:R-:W-:Y:S01]  /*3d50*/  HGMMA.64x64x16.F32.BF16 R24, gdesc[UR24], R24, gsb0 ;  /* 0x00e00000181879f0 */ /* 0x000fe20008001818 */
[----:B------:R-:W-:Y:S01]  /*3d60*/  IMAD.MOV.U32 R59, RZ, RZ, 0x40 ;  /* 0x00000040ff3b7424 */ /* 0x000fe200078e00ff */
[----:B0-----:R-:W-:Y:S01]  /*3d70*/  SHF.R.U32.HI R8, RZ, 0x7, R8 ;  /* 0x00000007ff087819 */ /* 0x001fe20000011608 */
[----:B------:R-:W-:-:S02]  /*3d80*/  WARPGROUP.DEPBAR.LE gsb0, 0x0 ;  /* 0x00008000000079c5 */ /* 0x000fc40000010000 */
[----:B------:R-:W-:-:S06]  /*3d90*/  WARPGROUP.ARRIVE ;  /* 0x00000000000079c5 */ /* 0x000fcc0000000000 */
[----:B------:R-:W-:Y:S01]  /*3da0*/  HGMMA.64x64x16.F32.BF16 R24, gdesc[UR4], R24, gsb0 ;  /* 0x00e00000041879f0 */ /* 0x000fe20008001818 */
[----:B------:R-:W-:Y:S01]  /*3db0*/  R2UR UR4, R7 ;  /* 0x00000000070472ca */ /* 0x000fe200000e0000 */
[----:B------:R-:W-:Y:S01]  /*3dc0*/  UMOV UR5, 0x40000040 ;  /* 0x4000004000057882 */ /* 0x000fe20000000000 */
[----:B------:R-:W-:Y:S01]  /*3dd0*/  R2UR UR6, R6 ;  /* 0x00000000060672ca */ /* 0x000fe200000e0000 */
[----:B------:R-:W-:Y:S01]  /*3de0*/  UMOV UR7, 0x40000040 ;  /* 0x4000004000077882 */ /* 0x000fe20000000000 */
[----:B------:R-:W-:Y:S02]  /*3df0*/  VIADD R7, R3, 0x6 ;  /* 0x0000000603077836 */ /* 0x000fe40000000000 */
[----:B------:R-:W-:Y:S01]  /*3e00*/  VIADD R6, R5, 0x6 ;  /* 0x0000000605067836 */ /* 0x000fe20000000000 */
[----:B------:R-:W-:Y:S02]  /*3e10*/  WARPGROUP.DEPBAR.LE gsb0, 0x0 ;  /* 0x00008000000079c5 */ /* 0x000fe40000010000 */
        /* <DEDUP_REMOVED lines=69> */
[----:B------:R-:W-:Y:S01]  /*4270*/  VIADD R7, R3, 0x406 ;  /* 0x0000040603077836 */ /* 0x000fe20000000000 */
[----:B------:R-:W-:Y:S01]  /*4280*/  IADD3 R6, R5, 0x406, RZ ;  /* 0x0000040605067810 */ /* 0x000fe20007ffe0ff */
[----:B------:R-:W-:Y:S02]  /*4290*/  WARPGROUP.DEPBAR.LE gsb0, 0x0 ;  /* 0x00008000000079c5 */ /* 0x000fe40000010000 */
[----:B------:R-:W-:-:S07]  /*42a0*/  WARPGROUP.ARRIVE ;  /* 0x00000000000079c5 */ /* 0x000fce0000000000 */
        /* <DEDUP_REMOVED lines=41> */
[----:B------:R-:W0:Y:S01]  /*4540*/  SHFL.IDX PT, R6, R8, RZ, 0x1f ;  /* 0x00001fff08067589 */ /* 0x000e2200000e0000 */
[----:B------:R-:W-:Y:S01]  /*4550*/  VIADD R7, R3, 0x800 ;  /* 0x0000080003077836 */ /* 0x000fe20000000000 */
[----:B0-----:R-:W-:-:S04]  /*4560*/  ISETP.GT.AND P1, PT, R6, 0x7f, PT ;  /* 0x0000007f0600780c */ /* 0x001fc80003f24270 */
[----:B------:R-:W-:-:S05]  /*4570*/  SEL R6, RZ, 0x2, !P1 ;  /* 0x00000002ff067807 */ /* 0x000fca0004800000 */
[C---:B------:R-:W-:Y:S02]  /*4580*/  IMAD.IADD R8, R6.reuse, 0x1, R7 ;  /* 0x0000000106087824 */ /* 0x040fe400078e0207 */
[----:B------:R-:W-:Y:S01]  /*4590*/  IMAD.IADD R10, R6, 0x1, R11 ;  /* 0x00000001060a7824 */ /* 0x000fe200078e020b */
[----:B------:R-:W-:Y:S02]  /*45a0*/  WARPGROUP.DEPBAR.LE gsb0, 0x0 ;  /* 0x00008000000079c5 */ /* 0x000fe40000010000 */
[----:B------:R-:W-:-:S06]  /*45b0*/  WARPGROUP.ARRIVE ;  /* 0x00000000000079c5 */ /* 0x000fcc0000000000 */
[----:B------:R-:W-:Y:S01]  /*45c0*/  HGMMA.64x64x16.F32.BF16 R24, gdesc[UR4], R24, gsb0 ;  /* 0x00e00000041879f0 */ /* 0x000fe20008001818 */
[----:B------:R-:W-:Y:S01]  /*45d0*/  R2UR UR4, R8 ;  /* 0x00000000080472ca */ /* 0x000fe200000e0000 */
[----:B------:R-:W-:Y:S01]  /*45e0*/  UMOV UR5, 0x40000040 ;  /* 0x4000004000057882 */ /* 0x000fe20000000000 */
[----:B------:R-:W-:Y:S01]  /*45f0*/  R2UR UR6, R10 ;  /* 0x000000000a0672ca */ /* 0x000fe200000e0000 */
[----:B------:R-:W-:Y:S01]  /*4600*/  UMOV UR7, 0x40000040 ;  /* 0x4000004000077882 */ /* 0x000fe20000000000 */
[----:B------:R-:W-:-:S05]  /*4610*/  IMAD.MOV.U32 R10, RZ, RZ, 0x4 ;  /* 0x00000004ff0a7424 */ /* 0x000fca00078e00ff */
[C---:B------:R-:W-:Y:S02]  /*4620*/  SEL R8, R10.reuse, 0x2, P1 ;  /* 0x000000020a087807 */ /* 0x040fe40000800000 */
[----:B------:R-:W-:-:S03]  /*4630*/  SEL R10, R10, 0x6, !P1 ;  /* 0x000000060a0a7807 */ /* 0x000fc60004800000 */
[--C-:B------:R-:W-:Y:S02]  /*4640*/  IMAD.IADD R12, R7, 0x1, R8.reuse ;  /* 0x00000001070c7824 */ /* 0x100fe400078e0208 */
[----:B------:R-:W-:Y:S02]  /*4650*/  IMAD.IADD R13, R11, 0x1, R8 ;  /* 0x000000010b0d7824 */ /* 0x000fe400078e0208 */
[--C-:B------:R-:W-:Y:S02]  /*4660*/  IMAD.IADD R7, R7, 0x1, R10.reuse ;  /* 0x0000000107077824 */ /* 0x100fe400078e020a */
        /* <DEDUP_REMOVED lines=8> */
[----:B------:R-:W-:Y:S02]  /*46f0*/  WARPGROUP.DEPBAR.LE gsb0, 0x0 ;  /* 0x00008000000079c5 */ /* 0x000fe40000010000 */
[----:B------:R-:W-:-:S09]  /*4700*/  WARPGROUP.ARRIVE ;  /* 0x00000000000079c5 */ /* 0x000fd20000000000 */
[----:B------:R-:W-:Y:S01]  /*4710*/  HGMMA.64x64x16.F32.BF16 R24, gdesc[UR4], R24, gsb0 ;  /* 0x00e00000041879f0 */ /* 0x000fe20008001818 */
[----:B------:R-:W-:Y:S01]  /*4720*/  R2UR UR4, R7 ;  /* 0x00000000070472ca */ /* 0x000fe200000e0000 */
[----:B------:R-:W-:Y:S01]  /*4730*/  UMOV UR5, 0x40000040 ;  /* 0x4000004000057882 */ /* 0x000fe20000000000 */
[----:B------:R-:W-:Y:S01]  /*4740*/  R2UR UR6, R11 ;  /* 0x000000000b0672ca */ /* 0x000fe200000e0000 */
[----:B------:R-:W-:Y:S01]  /*4750*/  UMOV UR7, 0x40000040 ;  /* 0x4000004000077882 */ /* 0x000fe20000000000 */
[----:B------:R-:W-:Y:S01]  /*4760*/  IMAD.MOV.U32 R7, RZ, RZ, 0x28 ;  /* 0x00000028ff077424 */ /* 0x000fe200078e00ff */
[----:B------:R-:W-:-:S04]  /*4770*/  MOV R11, 0xa00 ;  /* 0x00000a00000b7802 */ /* 0x000fc80000000f00 */
[----:B------:R-:W-:Y:S02]  /*4780*/  SEL R7, R7, 0x26, P1 ;  /* 0x0000002607077807 */ /* 0x000fe40000800000 */
[----:B------:R-:W-:Y:S02]  /*4790*/  SEL R11, R11, 0x980, P1 ;  /* 0x000009800b0b7807 */ /* 0x000fe40000800000 */
[----:B------:R-:W-:Y:S02]  /*47a0*/  LOP3.LUT R12, R7, 0x6, RZ, 0xc0, !PT ;  /* 0x00000006070c7812 */ /* 0x000fe400078ec0ff */
[----:B------:R-:W-:-:S04]  /*47b0*/  LOP3.LUT R11, R11, 0xa00, RZ, 0xc0, !PT ;  /* 0x00000a000b0b7812 */ /* 0x000fc800078ec0ff */
[CC--:B------:R-:W-:Y:S02]  /*47c0*/  IADD3 R7, R12.reuse, R11.reuse, R3 ;  /* 0x0000000b0c077210 */ /* 0x0c0fe40007ffe003 */
[----:B------:R-:W-:Y:S01]  /*47d0*/  IADD3 R11, R12, R11, R5 ;  /* 0x0000000b0c0b7210 */ /* 0x000fe20007ffe005 */
        /* <DEDUP_REMOVED lines=8> */
[----:B------:R-:W-:Y:S02]  /*4860*/  VIADD R11, R5, 0xa00 ;  /* 0x00000a00050b7836 */ /* 0x000fe40000000000 */
[C---:B------:R-:W-:Y:S02]  /*4870*/  IMAD.IADD R12, R6.reuse, 0x1, R7 ;  /* 0x00000001060c7824 */ /* 0x040fe400078e0207 */
[----:B------:R-:W-:Y:S01]  /*4880*/  IMAD.IADD R13, R6, 0x1, R11 ;  /* 0x00000001060d7824 */ /* 0x000fe200078e020b */
[----:B------:R-:W-:-:S02]  /*4890*/  WARPGROUP.DEPBAR.LE gsb0, 0x0 ;  /* 0x00008000000079c5 */ /* 0x000fc40000010000 */
[----:B------:R-:W-:-:S06]  /*48a0*/  WARPGROUP.ARRIVE ;  /* 0x00000000000079c5 */ /* 0x000fcc0000000000 */
[----:B------:R-:W-:Y:S01]  /*48b0*/  HGMMA.64x64x16.F32.BF16 R24, gdesc[UR4], R24, gsb0 ;  /* 0x00e00000041879f0 */ /* 0x000fe20008001818 */
[----:B------:R-:W-:Y:S01]  /*48c0*/  R2UR UR4, R12 ;  /* 0x000000000c0472ca */ /* 0x000fe200000e0000 */
[----:B------:R-:W-:Y:S01]  /*48d0*/  UMOV UR5, 0x40000040 ;  /* 0x4000004000057882 */ /* 0x000fe20000000000 */
[----:B------:R-:W-:Y:S01]  /*48e0*/  R2UR UR6, R13 ;  /* 0x000000000d0672ca */ /* 0x000fe200000e0000 */
[----:B------:R-:W-:Y:S01]  /*48f0*/  UMOV UR7, 0x40000040 ;  /* 0x4000004000077882 */ /* 0x000fe20000000000 */
[C---:B------:R-:W-:Y:S02]  /*4900*/  IMAD.IADD R12, R8.reuse, 0x1, R7 ;  /* 0x00000001080c7824 */ /* 0x040fe400078e0207 */
[----:B------:R-:W-:Y:S02]  /*4910*/  IMAD.IADD R13, R8, 0x1, R11 ;  /* 0x00000001080d7824 */ /* 0x000fe400078e020b */
        /* <DEDUP_REMOVED lines=16> */
[----:B------:R-:W-:Y:S02]  /*4a20*/  IMAD.MOV.U32 R7, RZ, RZ, 0x30 ;  /* 0x00000030ff077424 */ /* 0x000fe400078e00ff */
[----:B------:R-:W-:-:S03]  /*4a30*/  IMAD.MOV.U32 R11, RZ, RZ, 0xc00 ;  /* 0x00000c00ff0b7424 */ /* 0x000fc600078e00ff */
        /* <DEDUP_REMOVED lines=79> */
[----:B------:R-:W-:-:S04]  /*4f30*/  SEL R6, R59, 0x3e, P1 ;  /* 0x0000003e3b067807 */ /* 0x000fc80000800000 */
[----:B------:R-:W-:Y:S01]  /*4f40*/  LOP3.LUT R6, R6, 0x6, RZ, 0xc0, !PT ;  /* 0x0000000606067812 */ /* 0x000fe200078ec0ff */
        /* <DEDUP_REMOVED lines=8> */
[----:B------:R-:W-:-:S04]  /*4fd0*/  SEL R7, R7, 0xf80, P1 ;  /* 0x00000f8007077807 */ /* 0x000fc80000800000 */
        /* <DEDUP_REMOVED lines=12> */
[----:B------:R-:W-:Y:S03]  /*50a0*/  HGMMA.64x64x16.F32.BF16 R24, gdesc[UR4], R24, gsb0 ;  /* 0x00e00000041879f0 */ /* 0x000fe60008001818 */
[----:B------:R-:W-:Y:S02]  /*50b0*/  WARPGROUP.DEPBAR.LE gsb0, 0x0 ;  /* 0x00008000000079c5 */ /* 0x000fe40000010000 */
[----:B------:R-:W-:Y:S05]  /*50c0*/  @!P0 BRA `(.L_x_4242) ;  /* 0x0000000000048947 */ /* 0x000fea0003800000 */
[----:B------:R-:W-:Y:S01]  /*50d0*/  BPT.TRAP 0x1 ;  /* 0x000000040000795c */ /* 0x000fe20000300000 */
.L_x_4242:
[----:B------:R-:W-:Y:S01]  /*50e0*/  ISETP.NE.AND P5, PT, R220, 0x1, PT ;  /* 0x00000001dc00780c */ /* 0x000fe20003fa5270 */
[----:B------:R-:W-:Y:S01]  /*50f0*/  VIADD R6, R190, UR38 ;  /* 0x00000026be067c36 */ /* 0x000fe20008000000 */
[----:B------:R-:W0:Y:S01]  /*5100*/  LDC R11, c[0x0][0x2f0] ;  /* 0x0000bc00ff0b7b82 */ /* 0x000e220000000800 */
[----:B------:R-:W-:Y:S01]  /*5110*/  IMAD.MOV.U32 R7, RZ, RZ, -0x40 ;  /* 0xffffffc0ff077424 */ /* 0x000fe200078e00ff */
[----:B------:R-:W-:Y:S01]  /*5120*/  ULDC UR4, c[0x0][0xad0] ;  /* 0x0002b40000047ab9 */ /* 0x000fe20000000800 */
[----:B------:R-:W-:Y:S02]  /*5130*/  IMAD R202, R2, 0x1000, R19 ;  /* 0x0000100002ca7824 */ /* 0x000fe400078e0213 */
[----:B------:R-:W-:Y:S01]  /*5140*/  FMUL.FTZ R24, R24, UR4 ;  /* 0x0000000418187c20 */ /* 0x000fe20008410000 */
[----:B------:R-:W-:Y:S01]  /*5150*/  FMUL.FTZ R25, R25, UR4 ;  /* 0x0000000419197c20 */ /* 0x000fe20008410000 */
[----:B------:R-:W-:Y:S02]  /*5160*/  IMAD R7, R168, R7, 0x41 ;  /* 0x00000041a8077424 */ /* 0x000fe400078e0207 */
[----:B------:R-:W-:Y:S01]  /*5170*/  FMUL.FTZ R28, R28, UR4 ;  /* 0x000000041c1c7c20 */ /* 0x000fe20008410000 */
[----:B------:R-:W1:Y:S01]  /*5180*/  LDC R13, c[0x0][0x288] ;  /* 0x0000a200ff0d7b82 */ /* 0x000e620000000800 */
[----:B------:R-:W2:Y:S01]  /*5190*/  MUFU.TANH R12, R24 ;  /* 0x00000018000c7308 */ /* 0x000ea20000002400 */
[----:B------:R-:W-:Y:S01]  /*51a0*/  FMUL.FTZ R29, R29, UR4 ;  /* 0x000000041d1d7c20 */ /* 0x000fe20008410000 */
[----:B------:R-:W-:Y:S01]  /*51b0*/  FMUL.FTZ R32, R32, UR4 ;  /* 0x0000000420207c20 */ /* 0x000fe20008410000 */
[----:B------:R-:W-:Y:S01]  /*51c0*/  FMUL.FTZ R33, R33, UR4 ;  /* 0x0000000421217c20 */ /* 0x000fe20008410000 */
[----:B------:R-:W-:Y:S01]  /*51d0*/  FMUL.FTZ R36, R36, UR4 ;  /* 0x0000000424247c20 */ /* 0x000fe20008410000 */
[----:B------:R-:W-:Y:S01]  /*51e0*/  FMUL.FTZ R37, R37, UR4 ;  /* 0x0000000425257c20 */ /* 0x000fe20008410000 */
[----:B------:R-:W-:Y:S01]  /*51f0*/  FMUL.FTZ R27, R27, UR4 ;  /* 0x000000041b1b7c20 */ /* 0x000fe20008410000 */
[----:B------:R-:W3:Y:S01]  /*5200*/  @P5 LDC R5, c[0x0][0x44c] ;  /* 0x00011300ff055b82 */ /* 0x000ee20000000800 */
[----:B------:R-:W4:Y:S01]  /*5210*/  MUFU.TANH R15, R25 ;  /* 0x00000019000f7308 */ /* 0x000f220000002400 */
[----:B------:R-:W-:Y:S01]  /*5220*/  FMUL.FTZ R26, R26, UR4 ;  /* 0x000000041a1a7c20 */ /* 0x000fe20008410000 */
[----:B------:R-:W-:Y:S01]  /*5230*/  FMUL.FTZ R40, R40, UR4 ;  /* 0x0000000428287c20 */ /* 0x000fe20008410000 */
[----:B------:R-:W-:Y:S01]  /*5240*/  FMUL.FTZ R41, R41, UR4 ;  /* 0x0000000429297c20 */ /* 0x000fe20008410000 */
[----:B------:R-:W-:Y:S01]  /*5250*/  FMUL.FTZ R44, R44, UR4 ;  /* 0x000000042c2c7c20 */ /* 0x000fe20008410000 */
[----:B------:R-:W-:Y:S01]  /*5260*/  FMUL.FTZ R45, R45, UR4 ;  /* 0x000000042d2d7c20 */ /* 0x000fe20008410000 */
[----:B------:R-:W-:Y:S01]  /*5270*/  FMUL.FTZ R48, R48, UR4 ;  /* 0x0000000430307c20 */ /* 0x000fe20008410000 */
[----:B------:R-:W5:Y:S01]  /*5280*/  @P5 LDC R8, c[0x0][0x450] ;  /* 0x00011400ff085b82 */ /* 0x000f620000000800 */
[----:B0-----:R-:W-:Y:S01]  /*5290*/  IMAD R7, R186, R11, R7 ;  /* 0x0000000bba077224 */ /* 0x001fe200078e0207 */
        /* <DEDUP_REMOVED lines=14> */
[----:B---3--:R-:W-:-:S04]  /*5380*/  @P5 IMAD.HI.U32 R5, R6, R5, RZ ;  /* 0x0000000506055227 */ /* 0x008fc800078e00ff */
[----:B------:R-:W-:Y:S01]  /*5390*/  FMUL.FTZ R47, R47, UR4 ;  /* 0x000000042f2f7c20 */ /* 0x000fe20008410000 */
[----:B------:R-:W3:Y:S01]  /*53a0*/  MUFU.TANH R21, R32 ;  /* 0x0000002000157308 */ /* 0x000ee20000002400 */
[----:B------:R-:W-:Y:S01]  /*53b0*/  FMUL.FTZ R50, R50, UR4 ;  /* 0x0000000432327c20 */ /* 0x000fe20008410000 */
[----:B------:R-:W-:Y:S01]  /*53c0*/  FMUL.FTZ R51, R51, UR4 ;  /* 0x0000000433337c20 */ /* 0x000fe20008410000 */
[----:B------:R-:W-:Y:S01]  /*53d0*/  FMUL.FTZ R54, R54, UR4 ;  /* 0x0000000436367c20 */ /* 0x000fe20008410000 */
[----:B------:R-:W-:Y:S01]  /*53e0*/  FMUL.FTZ R55, R55, UR4 ;  /* 0x0000000437377c20 */ /* 0x000fe20008410000 */
[----:B------:R-:W-:Y:S01]  /*53f0*/  ULDC UR4, c[0x0][0xa80] ;  /* 0x0002a00000047ab9 */ /* 0x000fe20000000800 */
[----:B-----5:R-:W-:Y:S01]  /*5400*/  @P5 SHF.R.U32.HI R6, RZ, R8, R5 ;  /* 0x00000008ff065219 */ /* 0x020fe20000011605 */
[----:B------:R-:W-:Y:S01]  /*5410*/  IMAD R5, R168, -0x40, R59 ;  /* 0xffffffc0a8057824 */ /* 0x000fe200078e023b */
[--C-:B-1----:R-:W-:Y:S01]  /*5420*/  IADD3 R8, R7, -R13, -R18.reuse ;  /* 0x8000000d07087210 */ /* 0x102fe20007ffe812 */
[----:B------:R-:W1:Y:S01]  /*5430*/  MUFU.TANH R24, R33 ;  /* 0x0000002100187308 */ /* 0x000e620000002400 */
[----:B------:R-:W-:Y:S01]  /*5440*/  R2UR UR6, R202 ;  /* 0x00000000ca0672ca */ /* 0x000fe200000e0000 */
[----:B------:R-:W5:Y:S01]  /*5450*/  SHFL.IDX PT, R10, R6, RZ, 0x1c1f ;  /* 0x001c1fff060a7589 */ /* 0x000f6200000e0000 */
[----:B------:R-:W-:Y:S01]  /*5460*/  IMAD R5, R186, R11, R5 ;  /* 0x0000000bba057224 */ /* 0x000fe200078e0205 */
[----:B------:R-:W-:Y:S01]  /*5470*/  UMOV UR7, 0x40000040 ;  /* 0x4000004000077882 */ /* 0x000fe20000000000 */
[----:B------:R-:W-:Y:S01]  /*5480*/  VIADD R206, R202, 0x80 ;  /* 0x00000080cace7836 */ /* 0x000fe20000000000 */
[----:B------:R-:W1:Y:S01]  /*5490*/  SHFL.IDX PT, R6, R6, 0x1, 0x1c1f ;  /* 0x003c1f0006067f89 */ /* 0x000e6200000e0000 */
[----:B------:R-:W-:Y:S01]  /*54a0*/  IMAD.IADD R5, R5, 0x1, -R18 ;  /* 0x0000000105057824 */ /* 0x000fe200078e0a12 */
[----:B------:R-:W1:Y:S08]  /*54b0*/  MUFU.TANH R25, R36 ;  /* 0x0000002400197308 */ /* 0x000e700000002400 */
[----:B------:R-:W1:Y:S08]  /*54c0*/  MUFU.TANH R37, R37 ;  /* 0x0000002500257308 */ /* 0x000e700000002400 */
[----:B------:R-:W-:Y:S01]  /*54d0*/  MUFU.TANH R57, R27 ;  /* 0x0000001b00397308 */ /* 0x000fe20000002400 */
[----:B-----5:R-:W-:-:S04]  /*54e0*/  VIADDMNMX R10, R10, R8, R5, PT ;  /* 0x000000080a0a7246 */ /* 0x020fc80003800105 */
[C---:B------:R-:W-:Y:S02]  /*54f0*/  ISETP.GT.AND P1, PT, R10.reuse, RZ, PT ;  /* 0x000000ff0a00720c */ /* 0x040fe40003f24270 */
[C---:B------:R-:W-:Y:S01]  /*5500*/  ISETP.GT.AND P2, PT, R10.reuse, 0x1, PT ;  /* 0x000000010a00780c */ /* 0x040fe20003f44270 */
[----:B------:R5:W-:Y:S01]  /*5510*/  MUFU.TANH R56, R26 ;  /* 0x0000001a00387308 */ /* 0x000be20000002400 */
[----:B------:R-:W-:Y:S02]  /*5520*/  ISETP.GT.AND P3, PT, R10, 0x8, PT ;  /* 0x000000080a00780c */ /* 0x000fe40003f64270 */
[----:B--2---:R-:W-:Y:S02]  /*5530*/  FSEL R12, R12, -INF , P1 ;  /* 0xff8000000c0c7808 */ /* 0x004fe40000800000 */
[----:B----4-:R-:W-:Y:S02]  /*5540*/  FSEL R15, R15, -INF , P2 ;  /* 0xff8000000f0f7808 */ /* 0x010fe40001000000 */
[----:B------:R-:W-:Y:S01]  /*5550*/  ISETP.GT.AND P1, PT, R10, 0x9, PT ;  /* 0x000000090a00780c */ /* 0x000fe20003f24270 */
[----:B------:R-:W2:Y:S01]  /*5560*/  MUFU.TANH R27, R40 ;  /* 0x00000028001b7308 */ /* 0x000ea20000002400 */
[----:B0-----:R-:W-:-:S02]  /*5570*/  FSEL R14, R14, -INF , P3 ;  /* 0xff8000000e0e7808 */ /* 0x001fc40001800000 */
[----:B------:R-:W-:Y:S02]  /*5580*/  FMNMX.FTZ R7, R12, R15, !PT ;  /* 0x0000000f0c077209 */ /* 0x000fe40007810000 */
[----:B------:R-:W-:Y:S02]  /*5590*/  ISETP.GT.AND P2, PT, R10, 0x10, PT ;  /* 0x000000100a00780c */ /* 0x000fe40003f44270 */
[----:B------:R-:W-:Y:S01]  /*55a0*/  FSEL R20, R20, -INF , P1 ;  /* 0xff80000014147808 */ /* 0x000fe20000800000 */
[----:B------:R-:W0:Y:S01]  /*55b0*/  MUFU.TANH R41, R41 ;  /* 0x0000002900297308 */ /* 0x000e220000002400 */
[----:B------:R-:W-:Y:S02]  /*55c0*/  FMNMX.FTZ R7, R14, R7, !PT ;  /* 0x000000070e077209 */ /* 0x000fe40007810000 */
[----:B------:R-:W-:Y:S02]  /*55d0*/  ISETP.GT.AND P1, PT, R10, 0x11, PT ;  /* 0x000000110a00780c */ /* 0x000fe40003f24270 */
[----:B---3--:R-:W-:-:S02]  /*55e0*/  FSEL R21, R21, -INF , P2 ;  /* 0xff80000015157808 */ /* 0x008fc40001000000 */
[----:B-----5:R-:W-:Y:S01]  /*55f0*/  FMNMX.FTZ R26, R20, R7, !PT ;  /* 0x00000007141a7209 */ /* 0x020fe20007810000 */
[----:B------:R-:W3:Y:S01]  /*5600*/  MUFU.TANH R29, R44 ;  /* 0x0000002c001d7308 */ /* 0x000ee20000002400 */
[----:B------:R-:W-:Y:S02]  /*5610*/  ISETP.GT.AND P2, PT, R10, 0x18, PT ;  /* 0x000000180a00780c */ /* 0x000fe40003f44270 */
[----:B-1----:R-:W-:Y:S02]  /*5620*/  FSEL R24, R24, -INF , P1 ;  /* 0xff80000018187808 */ /* 0x002fe40000800000 */
[----:B------:R-:W-:Y:S02]  /*5630*/  FMNMX.FTZ R7, R21, R26, !PT ;  /* 0x0000001a15077209 */ /* 0x000fe40007810000 */
[----:B------:R-:W-:Y:S01]  /*5640*/  ISETP.GT.AND P1, PT, R10, 0x19, PT ;  /* 0x000000190a00780c */ /* 0x000fe20003f24270 */
[----:B------:R-:W1:Y:S01]  /*5650*/  MUFU.TANH R45, R45 ;  /* 0x0000002d002d7308 */ /* 0x000e620000002400 */
[----:B------:R-:W-:-:S02]  /*5660*/  FSEL R25, R25, -INF , P2 ;  /* 0xff80000019197808 */ /* 0x000fc40001000000 */
[----:B------:R-:W-:Y:S02]  /*5670*/  FMNMX.FTZ R28, R24, R7, !PT ;  /* 0x00000007181c7209 */ /* 0x000fe40007810000 */
[C---:B------:R-:W-:Y:S02]  /*5680*/  ISETP.GT.AND P2, PT, R10.reuse, 0x20, PT ;  /* 0x000000200a00780c */ /* 0x040fe40003f44270 */
[----:B------:R-:W-:Y:S01]  /*5690*/  FSEL R26, R37, -INF , P1 ;  /* 0xff800000251a7808 */ /* 0x000fe20000800000 */
[----:B------:R4:W-:Y:S01]  /*56a0*/  MUFU.TANH R58, R30 ;  /* 0x0000001e003a7308 */ /* 0x0009e20000002400 */
[----:B------:R-:W-:Y:S02]  /*56b0*/  FMNMX.FTZ R7, R25, R28, !PT ;  /* 0x0000001c19077209 */ /* 0x000fe40007810000 */
[----:B------:R-:W-:Y:S02]  /*56c0*/  ISETP.GT.AND P1, PT, R10, 0x21, PT ;  /* 0x000000210a00780c */ /* 0x000fe40003f24270 */
[----:B--2---:R-:W-:-:S02]  /*56d0*/  FSEL R27, R27, -INF , P2 ;  /* 0xff8000001b1b7808 */ /* 0x004fc40001000000 */
[----:B------:R-:W-:Y:S01]  /*56e0*/  ISETP.GT.AND P2, PT, R10, 0x28, PT ;  /* 0x000000280a00780c */ /* 0x000fe20003f44270 */
[----:B------:R-:W2:Y:S01]  /*56f0*/  MUFU.TANH R48, R48 ;  /* 0x0000003000307308 */ /* 0x000ea20000002400 */
[----:B----4-:R-:W-:Y:S02]  /*5700*/  FMNMX.FTZ R30, R26, R7, !PT ;  /* 0x000000071a1e7209 */ /* 0x010fe40007810000 */
[----:B0-----:R-:W-:Y:S02]  /*5710*/  FSEL R28, R41, -INF , P1 ;  /* 0xff800000291c7808 */ /* 0x001fe40000800000 */
[----:B------:R-:W-:Y:S02]  /*5720*/  FMNMX.FTZ R7, R27, R30, !PT ;  /* 0x0000001e1b077209 */ /* 0x000fe40007810000 */
[----:B------:R-:W-:Y:S01]  /*5730*/  ISETP.GT.AND P1, PT, R10, 0x29, PT ;  /* 0x000000290a00780c */ /* 0x000fe20003f24270 */
[----:B------:R-:W0:Y:S01]  /*5740*/  MUFU.TANH R33, R49 ;  /* 0x0000003100217308 */ /* 0x000e220000002400 */
[----:B---3--:R-:W-:-:S02]  /*5750*/  FSEL R29, R29, -INF , P2 ;  /* 0xff8000001d1d7808 */ /* 0x008fc40001000000 */
[----:B------:R-:W-:Y:S02]  /*5760*/  FMNMX.FTZ R32, R28, R7, !PT ;  /* 0x000000071c207209 */ /* 0x000fe40007810000 */
[C---:B------:R-:W-:Y:S02]  /*5770*/  ISETP.GT.AND P2, PT, R10.reuse, 0x30, PT ;  /* 0x000000300a00780c */ /* 0x040fe40003f44270 */
[----:B-1----:R-:W-:Y:S01]  /*5780*/  FSEL R30, R45, -INF , P1 ;  /* 0xff8000002d1e7808 */ /* 0x002fe20000800000 */
[----:B------:R-:W1:Y:S01]  /*5790*/  MUFU.TANH R36, R52 ;  /* 0x0000003400247308 */ /* 0x000e620000002400 */
[----:B------:R-:W-:Y:S02]  /*57a0*/  FMNMX.FTZ R7, R29, R32, !PT ;  /* 0x000000201d077209 */ /* 0x000fe40007810000 */
[----:B------:R-:W-:Y:S02]  /*57b0*/  ISETP.GT.AND P1, PT, R10, 0x31, PT ;  /* 0x000000310a00780c */ /* 0x000fe40003f24270 */
[----:B--2---:R-:W-:-:S02]  /*57c0*/  FSEL R32, R48, -INF , P2 ;  /* 0xff80000030207808 */ /* 0x004fc40001000000 */
[----:B------:R-:W-:Y:S01]  /*57d0*/  FMNMX.FTZ R7, R30, R7, !PT ;  /* 0x000000071e077209 */ /* 0x000fe20007810000 */
[----:B------:R-:W2:Y:S01]  /*57e0*/  MUFU.TANH R37, R53 ;  /* 0x0000003500257308 */ /* 0x000ea20000002400 */
[----:B------:R-:W-:Y:S02]  /*57f0*/  ISETP.GT.AND P2, PT, R10, 0x38, PT ;  /* 0x000000380a00780c */ /* 0x000fe40003f44270 */
[----:B0-----:R-:W-:Y:S02]  /*5800*/  FSEL R33, R33, -INF , P1 ;  /* 0xff80000021217808 */ /* 0x001fe40000800000 */
[----:B------:R-:W-:Y:S02]  /*5810*/  FMNMX.FTZ R40, R32, R7, !PT ;  /* 0x0000000720287209 */ /* 0x000fe40007810000 */
[----:B------:R-:W-:Y:S01]  /*5820*/  ISETP.GT.AND P1, PT, R10, 0x39, PT ;  /* 0x000000390a00780c */ /* 0x000fe20003f24270 */
[----:B------:R0:W3:Y:S01]  /*5830*/  MUFU.TANH R41, R31 ;  /* 0x0000001f00297308 */ /* 0x0000e20000002400 */
[----:B-1----:R-:W-:-:S02]  /*5840*/  FSEL R36, R36, -INF , P2 ;  /* 0xff80000024247808 */ /* 0x002fc40001000000 */
[----:B------:R-:W-:Y:S02]  /*5850*/  FMNMX.FTZ R7, R33, R40, !PT ;  /* 0x0000002821077209 */ /* 0x000fe40007810000 */
[----:B------:R-:W-:Y:S02]  /*5860*/  VIADDMNMX R6, R6, R8, R5, PT ;  /* 0x0000000806067246 */ /* 0x000fe40003800105 */
[----:B------:R-:W-:Y:S01]  /*5870*/  FMNMX.FTZ R10, R36, R7, !PT ;  /* 0x00000007240a7209 */ /* 0x000fe20007810000 */
[----:B------:R1:W4:Y:S01]  /*5880*/  MUFU.TANH R40, R34 ;  /* 0x0000002200287308 */ /* 0x0003220000002400 */
[----:B--2---:R-:W-:Y:S02]  /*5890*/  FSEL R37, R37, -INF , P1 ;  /* 0xff80000025257808 */ /* 0x004fe40000800000 */
[----:B------:R-:W-:Y:S02]  /*58a0*/  ISETP.GT.AND P1, PT, R6, RZ, PT ;  /* 0x000000ff0600720c */ /* 0x000fe40003f24270 */
[----:B------:R-:W-:-:S02]  /*58b0*/  FMNMX.FTZ R10, R37, R10, !PT ;  /* 0x0000000a250a7209 */ /* 0x000fc40007810000 */
[C---:B------:R-:W-:Y:S01]  /*58c0*/  ISETP.GT.AND P2, PT, R6.reuse, 0x1, PT ;  /* 0x000000010600780c */ /* 0x040fe20003f44270 */
[----:B------:R2:W5:Y:S01]  /*58d0*/  MUFU.TANH R44, R35 ;  /* 0x00000023002c7308 */ /* 0x0005620000002400 */
[----:B------:R-:W-:Y:S01]  /*58e0*/  ISETP.GT.AND P3, PT, R6, 0x8, PT ;  /* 0x000000080600780c */ /* 0x000fe20003f64270 */
[----:B------:R-:W5:Y:S01]  /*58f0*/  SHFL.BFLY PT, R7, R10, 0x2, 0x1f ;  /* 0x0c401f000a077f89 */ /* 0x000f6200000e0000 */
[----:B0-----:R-:W-:Y:S02]  /*5900*/  FSEL R31, R56, -INF , P1 ;  /* 0xff800000381f7808 */ /* 0x001fe40000800000 */
[----:B-1----:R-:W-:Y:S02]  /*5910*/  FSEL R34, R57, -INF , P2 ;  /* 0xff80000039227808 */ /* 0x002fe40001000000 */
[----:B------:R-:W-:Y:S01]  /*5920*/  ISETP.GT.AND P1, PT, R6, 0x9, PT ;  /* 0x000000090600780c */ /* 0x000fe20003f24270 */
[----:B------:R3:W0:Y:S01]  /*5930*/  MUFU.TANH R45, R38 ;  /* 0x00000026002d7308 */ /* 0x0006220000002400 */
[----:B--2---:R-:W-:-:S02]  /*5940*/  FSEL R35, R58, -INF , P3 ;  /* 0xff8000003a237808 */ /* 0x004fc40001800000 */
[----:B------:R-:W-:Y:S02]  /*5950*/  FMNMX.FTZ R8, R31, R34, !PT ;  /* 0x000000221f087209 */ /* 0x000fe40007810000 */
[C---:B------:R-:W-:Y:S02]  /*5960*/  ISETP.GT.AND P2, PT, R6.reuse, 0x10, PT ;  /* 0x000000100600780c */ /* 0x040fe40003f44270 */
[----:B------:R-:W-:Y:S01]  /*5970*/  FMNMX.FTZ R5, R35, R8, !PT ;  /* 0x0000000823057209 */ /* 0x000fe20007810000 */
[----:B------:R4:W1:Y:S01]  /*5980*/  MUFU.TANH R48, R39 ;  /* 0x0000002700307308 */ /* 0x0008620000002400 */
[----:B---3--:R-:W-:Y:S02]  /*5990*/  FSEL R38, R41, -INF , P1 ;  /* 0xff80000029267808 */ /* 0x008fe40000800000 */
[----:B------:R-:W-:Y:S02]  /*59a0*/  ISETP.GT.AND P1, PT, R6, 0x11, PT ;  /* 0x000000110600780c */ /* 0x000fe40003f24270 */
[----:B------:R-:W-:-:S02]  /*59b0*/  FMNMX.FTZ R8, R38, R5, !PT ;  /* 0x0000000526087209 */ /* 0x000fc40007810000 */
[----:B------:R-:W-:Y:S01]  /*59c0*/  ISETP.GT.AND P3, PT, R6, 0x29, PT ;  /* 0x000000290600780c */ /* 0x000fe20003f64270 */
[----:B------:R1:W2:Y:S01]  /*59d0*/  MUFU.TANH R49, R42 ;  /* 0x0000002a00317308 */ /* 0x0002a20000002400 */
[----:B----4-:R-:W-:Y:S02]  /*59e0*/  FSEL R39, R40, -INF , P2 ;  /* 0xff80000028277808 */ /* 0x010fe40001000000 */
[----:B-----5:R-:W-:Y:S02]  /*59f0*/  FMNMX.FTZ R7, R10, R7, !PT ;  /* 0x000000070a077209 */ /* 0x020fe40007810000 */
[----:B------:R-:W-:Y:S02]  /*5a00*/  ISETP.GT.AND P2, PT, R6, 0x18, PT ;  /* 0x000000180600780c */ /* 0x000fe40003f44270 */
[----:B------:R-:W-:Y:S01]  /*5a10*/  FSEL R40, R44, -INF , P1 ;  /* 0xff8000002c287808 */ /* 0x000fe20000800000 */
[----:B------:R2:W3:Y:S01]  /*5a20*/  MUFU.TANH R52, R43 ;  /* 0x0000002b00347308 */ /* 0x0004e20000002400 */
[----:B------:R-:W4:Y:S01]  /*5a30*/  SHFL.BFLY PT, R10, R7, 0x1, 0x1f ;  /* 0x0c201f00070a7f89 */ /* 0x000f2200000e0000 */
[----:B------:R-:W-:-:S02]  /*5a40*/  FMNMX.FTZ R5, R39, R8, !PT ;  /* 0x0000000827057209 */ /* 0x000fc40007810000 */
[----:B------:R-:W-:Y:S02]  /*5a50*/  ISETP.GT.AND P1, PT, R6, 0x19, PT ;  /* 0x000000190600780c */ /* 0x000fe40003f24270 */
[----:B0-----:R-:W-:Y:S02]  /*5a60*/  FSEL R41, R45, -INF , P2 ;  /* 0xff8000002d297808 */ /* 0x001fe40001000000 */
[----:B------:R-:W0:Y:S01]  /*5a70*/  MUFU.TANH R46, R46 ;  /* 0x0000002e002e7308 */ /* 0x000e220000002400 */
[----:B------:R-:W-:Y:S02]  /*5a80*/  FMNMX.FTZ R8, R40, R5, !PT ;  /* 0x0000000528087209 */ /* 0x000fe40007810000 */
[----:B------:R-:W-:Y:S02]  /*5a90*/  ISETP.GT.AND P2, PT, R6, 0x20, PT ;  /* 0x000000200600780c */ /* 0x000fe40003f44270 */
[----:B-1----:R-:W-:Y:S02]  /*5aa0*/  FSEL R42, R48, -INF , P1 ;  /* 0xff800000302a7808 */ /* 0x002fe40000800000 */
[----:B------:R-:W-:Y:S01]  /*5ab0*/  FMNMX.FTZ R5, R41, R8, !PT ;  /* 0x0000000829057209 */ /* 0x000fe20007810000 */
[----:B------:R-:W1:Y:S01]  /*5ac0*/  MUFU.TANH R47, R47 ;  /* 0x0000002f002f7308 */ /* 0x000e620000002400 */
[----:B------:R-:W-:-:S02]  /*5ad0*/  ISETP.GT.AND P1, PT, R6, 0x21, PT ;  /* 0x000000210600780c */ /* 0x000fc40003f24270 */
[----:B--2---:R-:W-:Y:S02]  /*5ae0*/  FSEL R43, R49, -INF , P2 ;  /* 0xff800000312b7808 */ /* 0x004fe40001000000 */
[----:B------:R-:W-:Y:S02]  /*5af0*/  FMNMX.FTZ R8, R42, R5, !PT ;  /* 0x000000052a087209 */ /* 0x000fe40007810000 */
[----:B------:R-:W-:Y:S01]  /*5b00*/  ISETP.GT.AND P2, PT, R6, 0x28, PT ;  /* 0x000000280600780c */ /* 0x000fe20003f44270 */
[----:B------:R-:W2:Y:S01]  /*5b10*/  MUFU.TANH R50, R50 ;  /* 0x0000003200327308 */ /* 0x000ea20000002400 */
[----:B---3--:R-:W-:Y:S02]  /*5b20*/  FSEL R44, R52, -INF , P1 ;  /* 0xff800000342c7808 */ /* 0x008fe40000800000 */
[----:B------:R-:W-:Y:S02]  /*5b30*/  FMNMX.FTZ R5, R43, R8, !PT ;  /* 0x000000082b057209 */ /* 0x000fe40007810000 */
[----:B0-----:R-:W-:-:S02]  /*5b40*/  FSEL R45, R46, -INF , P2 ;  /* 0xff8000002e2d7808 */ /* 0x001fc40001000000 */
[----:B------:R-:W-:Y:S01]  /*5b50*/  FMNMX.FTZ R8, R44, R5, !PT ;  /* 0x000000052c087209 */ /* 0x000fe20007810000 */
[----:B------:R-:W0:Y:S01]  /*5b60*/  MUFU.TANH R51, R51 ;  /* 0x0000003300337308 */ /* 0x000e220000002400 */
[----:B----4-:R-:W-:Y:S02]  /*5b70*/  FMNMX.FTZ R7, R7, R10, !PT ;  /* 0x0000000a07077209 */ /* 0x010fe40007810000 */
[C---:B------:R-:W-:Y:S02]  /*5b80*/  ISETP.GT.AND P1, PT, R6.reuse, 0x30, PT ;  /* 0x000000300600780c */ /* 0x040fe40003f24270 */
[----:B-1----:R-:W-:Y:S01]  /*5b90*/  FSEL R46, R47, -INF , P3 ;  /* 0xff8000002f2e7808 */ /* 0x002fe20001800000 */
[----:B------:R-:W-:Y:S01]  /*5ba0*/  FMUL.FTZ R10, R7, UR4 ;  /* 0x00000004070a7c20 */ /* 0x000fe20008410000 */
[----:B------:R-:W-:Y:S01]  /*5bb0*/  FMNMX.FTZ R5, R45, R8, !PT ;  /* 0x000000082d057209 */ /* 0x000fe20007810000 */
[----:B------:R-:W1:Y:S01]  /*5bc0*/  MUFU.TANH R54, R54 ;  /* 0x0000003600367308 */ /* 0x000e620000002400 */
[----:B------:R-:W-:-:S02]  /*5bd0*/  ISETP.GT.AND P2, PT, R6, 0x31, PT ;  /* 0x000000310600780c */ /* 0x000fc40003f44270 */
[----:B--2---:R-:W-:Y:S02]  /*5be0*/  FSEL R47, R50, -INF , P1 ;  /* 0xff800000322f7808 */ /* 0x004fe40000800000 */
[----:B------:R-:W-:Y:S02]  /*5bf0*/  FMNMX.FTZ R8, R46, R5, !PT ;  /* 0x000000052e087209 */ /* 0x000fe40007810000 */
[----:B------:R-:W-:Y:S01]  /*5c00*/  FSETP.NEU.FTZ.AND P4, PT, R7, -INF , PT ;  /* 0xff8000000700780b */ /* 0x000fe20003f9d000 */
[----:B------:R-:W2:Y:S01]  /*5c10*/  MUFU.TANH R55, R55 ;  /* 0x0000003700377308 */ /* 0x000ea20000002400 */
[----:B0-----:R-:W-:Y:S02]  /*5c20*/  FSEL R48, R51, -INF , P2 ;  /* 0xff80000033307808 */ /* 0x001fe40001000000 */
[----:B------:R-:W-:Y:S02]  /*5c30*/  ISETP.GT.AND P1, PT, R6, 0x38, PT ;  /* 0x000000380600780c */ /* 0x000fe40003f24270 */
[----:B------:R-:W-:-:S02]  /*5c40*/  FMNMX.FTZ R51, R47, R8, !PT ;  /* 0x000000082f337209 */ /* 0x000fc40007810000 */
[----:B------:R-:W-:Y:S02]  /*5c50*/  FSEL R53, R10, RZ, P4 ;  /* 0x000000ff0a357208 */ /* 0x000fe40002000000 */
[----:B------:R-:W-:Y:S02]  /*5c60*/  ISETP.GT.AND P2, PT, R6, 0x39, PT ;  /* 0x000000390600780c */ /* 0x000fe40003f44270 */
[----:B-1----:R-:W-:Y:S01]  /*5c70*/  FSEL R49, R54, -INF , P1 ;  /* 0xff80000036317808 */ /* 0x002fe20000800000 */
[--C-:B------:R-:W-:Y:S01]  /*5c80*/  FFMA.FTZ R6, R15, UR4, -R53.reuse ;  /* 0x000000040f067c23 */ /* 0x100fe20008010835 */
[----:B------:R-:W-:Y:S01]  /*5c90*/  FMNMX.FTZ R8, R48, R51, !PT ;  /* 0x0000003330087209 */ /* 0x000fe20007810000 */
[--C-:B------:R-:W-:Y:S01]  /*5ca0*/  FFMA.FTZ R12, R12, UR4, -R53.reuse ;  /* 0x000000040c0c7c23 */ /* 0x100fe20008010835 */
[--C-:B------:R-:W-:Y:S01]  /*5cb0*/  FFMA.FTZ R10, R14, UR4, -R53.reuse ;  /* 0x000000040e0a7c23 */ /* 0x100fe20008010835 */
[--C-:B------:R-:W-:Y:S01]  /*5cc0*/  FFMA.FTZ R14, R25, UR4, -R53.reuse ;  /* 0x00000004190e7c23 */ /* 0x100fe20008010835 */
[----:B--2---:R-:W-:Y:S01]  /*5cd0*/  FSEL R50, R55, -INF , P2 ;  /* 0xff80000037327808 */ /* 0x004fe20001000000 */
[----:B------:R0:W-:Y:S01]  /*5ce0*/  MUFU.EX2 R5, R12 ;  /* 0x0000000c00057308 */ /* 0x0001e20000000800 */
        /* <DEDUP_REMOVED lines=8> */
[--C-:B0-----:R-:W-:Y:S01]  /*5d70*/  FFMA.FTZ R12, R21, UR4, -R53.reuse ;  /* 0x00000004150c7c23 */ /* 0x101fe20008010835 */
[----:B------:R-:W0:Y:S01]  /*5d80*/  SHFL.BFLY PT, R51, R8, 0x2, 0x1f ;  /* 0x0c401f0008337f89 */ /* 0x000e2200000e0000 */
[--C-:B------:R-:W-:Y:S01]  /*5d90*/  FFMA.FTZ R21, R24, UR4, -R53.reuse ;  /* 0x0000000418157c23 */ /* 0x100fe20008010835 */
[--C-:B------:R-:W-:Y:S01]  /*5da0*/  FFMA.FTZ R172, R32, UR4, -R53.reuse ;  /* 0x0000000420ac7c23 */ /* 0x100fe20008010835 */
[--C-:B------:R-:W-:Y:S01]  /*5db0*/  FFMA.FTZ R175, R33, UR4, -R53.reuse ;  /* 0x0000000421af7c23 */ /* 0x100fe20008010835 */
[--C-:B------:R-:W-:Y:S01]  /*5dc0*/  FFMA.FTZ R174, R36, UR4, -R53.reuse ;  /* 0x0000000424ae7c23 */ /* 0x100fe20008010835 */
[----:B------:R-:W-:Y:S01]  /*5dd0*/  FFMA.FTZ R177, R37, UR4, -R53 ;  /* 0x0000000425b17c23 */ /* 0x000fe20008010835 */
[----:B------:R-:W1:Y:S08]  /*5de0*/  MUFU.EX2 R6, R6 ;  /* 0x0000000600067308 */ /* 0x000e700000000800 */
[----:B------:R-:W-:Y:S08]  /*5df0*/  MUFU.EX2 R10, R10 ;  /* 0x0000000a000a7308 */ /* 0x000ff00000000800 */
[----:B------:R-:W2:Y:S01]  /*5e00*/  MUFU.EX2 R15, R15 ;  /* 0x0000000f000f7308 */ /* 0x000ea20000000800 */
[----:B-1----:R-:W-:Y:S01]  /*5e10*/  F2FP.BF16.F32.PACK_AB R152, R6, R5 ;  /* 0x000000050698723e */ /* 0x002fe200000010ff */
[----:B------:R-:W-:Y:S01]  /*5e20*/  FADD.FTZ R5, R5, R6 ;  /* 0x0000000605057221 */ /* 0x000fe20000010000 */
[----:B0-----:R-:W-:-:S05]  /*5e30*/  FMNMX.FTZ R51, R8, R51, !PT ;  /* 0x0000003308337209 */ /* 0x001fca0007810000 */
        /* <DEDUP_REMOVED lines=15> */
[----:B------:R-:W-:Y:S01]  /*5f30*/  FSEL R25, R24, RZ, P1 ;  /* 0x000000ff18197208 */ /* 0x000fe20000800000 */
[----:B------:R-:W-:-:S04]  /*5f40*/  VIADD R24, R9, 0x38840 ;  /* 0x0003884009187836 */ /* 0x000fc80000000000 */
[--C-:B------:R-:W-:Y:S01]  /*5f50*/  FFMA.FTZ R176, R31, UR4, -R25.reuse ;  /* 0x000000041fb07c23 */ /* 0x100fe20008010819 */
[----:B------:R-:W-:Y:S01]  /*5f60*/  PRMT R24, R219, 0x654, R24 ;  /* 0x00000654db187816 */ /* 0x000fe20000000018 */
        /* <DEDUP_REMOVED lines=15> */
[----:B------:R1:W-:Y:S01]  /*6060*/  SYNCS.ARRIVE.TRANS64.RED.A1T0 RZ, [R24+URZ], RZ ;  /* 0x000000ff18ff79a7 */ /* 0x0003e2000810043f */
[----:B------:R-:W-:Y:S01]  /*6070*/  MUFU.EX2 R176, R176 ;  /* 0x000000b000b07308 */ /* 0x000fe20000000800 */
[----:B0-----:R-:W-:Y:S01]  /*6080*/  F2FP.BF16.F32.PACK_AB R158, R169, R14 ;  /* 0x0000000ea99e723e */ /* 0x001fe200000010ff */
[----:B------:R-:W-:-:S04]  /*6090*/  FADD.FTZ R14, R14, R21 ;  /* 0x000000150e0e7221 */ /* 0x000fc80000010000 */
[----:B------:R-:W-:Y:S02]  /*60a0*/  FADD.FTZ R169, R169, R14 ;  /* 0x0000000ea9a97221 */ /* 0x000fe40000010000 */
[----:B------:R-:W0:Y:S08]  /*60b0*/  MUFU.EX2 R179, R179 ;  /* 0x000000b300b37308 */ /* 0x000e300000000800 */
[----:B------:R-:W-:Y:S08]  /*60c0*/  MUFU.EX2 R178, R178 ;  /* 0x000000b200b27308 */ /* 0x000ff00000000800 */
[----:B------:R-:W2:Y:S01]  /*60d0*/  MUFU.EX2 R181, R181 ;  /* 0x000000b500b57308 */ /* 0x000ea20000000800 */
[----:B0-----:R-:W-:Y:S01]  /*60e0*/  F2FP.BF16.F32.PACK_AB R153, R179, R176 ;  /* 0x000000b0b399723e */ /* 0x001fe200000010ff */
[----:B------:R-:W-:-:S06]  /*60f0*/  FADD.FTZ R179, R176, R179 ;  /* 0x000000b3b0b37221 */ /* 0x000fcc0000010000 */
[----:B------:R-:W-:Y:S08]  /*6100*/  MUFU.EX2 R180, R180 ;  /* 0x000000b400b47308 */ /* 0x000ff00000000800 */
[----:B------:R-:W0:Y:S01]  /*6110*/  MUFU.EX2 R183, R183 ;  /* 0x000000b700b77308 */ /* 0x000e220000000800 */
[----:B--2---:R-:W-:Y:S01]  /*6120*/  F2FP.BF16.F32.PACK_AB R155, R181, R178 ;  /* 0x000000b2b59b723e */ /* 0x004fe200000010ff */
[----:B------:R-:W-:Y:S01]  /*6130*/  BAR.SYNC.DEFER_BLOCKING 0xf, 0x100 ;  /* 0x03c4000000007b1d */ /* 0x000fe20000010000 */
[----:B------:R-:W-:-:S04]  /*6140*/  FADD.FTZ R178, R178, R179 ;  /* 0x000000b3b2b27221 */ /* 0x000fc80000010000 */
[----:B------:R-:W-:Y:S01]  /*6150*/  FADD.FTZ R181, R181, R178 ;  /* 0x000000b2b5b57221 */ /* 0x000fe20000010000 */
[----:B------:R-:W-:Y:S08]  /*6160*/  MUFU.EX2 R182, R182 ;  /* 0x000000b600b67308 */ /* 0x000ff00000000800 */
[----:B------:R-:W2:Y:S01]  /*6170*/  MUFU.EX2 R197, R197 ;  /* 0x000000c500c57308 */ /* 0x000ea20000000800 */
[----:B0-----:R-:W-:Y:S01]  /*6180*/  F2FP.BF16.F32.PACK_AB R157, R183, R180 ;  /* 0x000000b4b79d723e */ /* 0x001fe200000010ff */
[----:B------:R-:W-:-:S04]  /*6190*/  FADD.FTZ R180, R180, R181 ;  /* 0x000000b5b4b47221 */ /* 0x000fc80000010000 */
[----:B------:R-:W-:Y:S02]  /*61a0*/  FADD.FTZ R183, R183, R180 ;  /* 0x000000b4b7b77221 */ /* 0x000fe40000010000 */
[----:B------:R-:W0:Y:S01]  /*61b0*/  MUFU.EX2 R171, R171 ;  /* 0x000000ab00ab7308 */ /* 0x000e220000000800 */
[----:B------:R3:W-:Y:S07]  /*61c0*/  STSM.16.M88.4 [R185+0x36400], R152 ;  /* 0x03640098b9007844 */ /* 0x0007ee0000000200 */
        /* <DEDUP_REMOVED lines=35> */
[----:B------:R-:W2:Y:S08]  /*6400*/  MUFU.EX2 R204, R204 ;  /* 0x000000cc00cc7308 */ /* 0x000eb00000000800 */
[----:B------:R-:W4:Y:S01]  /*6410*/  MUFU.EX2 R205, R205 ;  /* 0x000000cd00cd7308 */ /* 0x000f220000000800 */
[----:B0-----:R-:W-:Y:S01]  /*6420*/  F2FP.BF16.F32.PACK_AB R165, R203, R200 ;  /* 0x000000c8cba5723e */ /* 0x001fe200000010ff */
[----:B------:R-:W-:-:S04]  /*6430*/  FADD.FTZ R200, R200, R201 ;  /* 0x000000c9c8c87221 */ /* 0x000fc80000010000 */
[----:B------:R-:W-:-:S04]  /*6440*/  FADD.FTZ R203, R203, R200 ;  /* 0x000000c8cbcb7221 */ /* 0x000fc80000010000 */
[----:B--2---:R-:W-:Y:S01]  /*6450*/  FADD.FTZ R6, R204, R203 ;  /* 0x000000cbcc067221 */ /* 0x004fe20000010000 */
[----:B----4-:R-:W-:-:S03]  /*6460*/  F2FP.BF16.F32.PACK_AB R167, R205, R204 ;  /* 0x000000cccda7723e */ /* 0x010fc600000010ff */
[----:B------:R-:W-:Y:S02]  /*6470*/  FADD.FTZ R6, R205, R6 ;  /* 0x00000006cd067221 */ /* 0x000fe40000010000 */
[----:B------:R3:W-:Y:S01]  /*6480*/  STSM.16.M88.4 [R188], R164 ;  /* 0x000000a4bc007844 */ /* 0x0007e20000000200 */
[----:B-1----:R-:W-:-:S06]  /*6490*/  WARPGROUP.ARRIVE ;  /* 0x00000000000079c5 */ /* 0x002fcc0000000000 */
[----:B------:R-:W-:Y:S01]  /*64a0*/  HGMMA.64x256x16.F32.BF16 R24, R152, gdesc[UR4].tnspB, RZ, !UPT, gsb0 ;  /* 0x43e0000498187df0 */ /* 0x000fe2000c0018ff */
[----:B------:R-:W-:Y:S01]  /*64b0*/  R2UR UR6, R206 ;  /* 0x00000000ce0672ca */ /* 0x000fe200000e0000 */
[----:B------:R-:W-:Y:S01]  /*64c0*/  UMOV UR7, 0x40000040 ;  /* 0x4000004000077882 */ /* 0x000fe20000000000 */
[C---:B------:R-:W-:Y:S01]  /*64d0*/  VIADD R206, R202.reuse, 0x100 ;  /* 0x00000100cace7836 */ /* 0x040fe20000000000 */
[----:B------:R-:W-:Y:S01]  /*64e0*/  IADD3 R202, R202, 0x180, RZ ;  /* 0x00000180caca7810 */ /* 0x000fe20007ffe0ff */
[----:B------:R-:W-:Y:S02]  /*64f0*/  WARPGROUP.DEPBAR.LE gsb0, 0x0 ;  /* 0x00008000000079c5 */ /* 0x000fe40000010000 */
[----:B------:R-:W-:-:S15]  /*6500*/  WARPGROUP.ARRIVE ;  /* 0x00000000000079c5 */ /* 0x000fde0000000000 */
[----:B------:R-:W-:-:S06]  /*6510*/  NOP ;  /* 0x0000000000007918 */ /* 0x000fcc0000000000 */
[----:B------:R-:W-:Y:S01]  /*6520*/  HGMMA.64x256x16.F32.BF16 R24, R156, gdesc[UR4].tnspB, R24, gsb0 ;  /* 0x43e000049c187df0 */ /* 0x000fe20008001818 */
[----:B------:R-:W-:Y:S01]  /*6530*/  R2UR UR6, R206 ;  /* 0x00000000ce0672ca */ /* 0x000fe200000e0000 */
[----:B------:R-:W-:Y:S01]  /*6540*/  UMOV UR7, 0x40000040 ;  /* 0x4000004000077882 */ /* 0x000fe20000000000 */
[----:B------:R-:W-:Y:S02]  /*6550*/  WARPGROUP.DEPBAR.LE gsb0, 0x0 ;  /* 0x00008000000079c5 */ /* 0x000fe40000010000 */
[----:B------:R-:W-:-:S15]  /*6560*/  WARPGROUP.ARRIVE ;  /* 0x00000000000079c5 */ /* 0x000fde0000000000 */
[----:B------:R-:W-:-:S08]  /*6570*/  NOP ;  /* 0x0000000000007918 */ /* 0x000fd00000000000 */
[----:B------:R-:W-:Y:S01]  /*6580*/  HGMMA.64x256x16.F32.BF16 R24, R160, gdesc[UR4].tnspB, R24, gsb0 ;  /* 0x43e00004a0187df0 */ /* 0x000fe20008001818 */
[----:B------:R-:W-:Y:S01]  /*6590*/  R2UR UR6, R202 ;  /* 0x00000000ca0672ca */ /* 0x000fe200000e0000 */
        /* <DEDUP_REMOVED lines=14> */
[----:B---3--:R-:W-:Y:S05]  /*6680*/  @!P0 BRA `(.L_x_4243) ;  /* 0x0000000000048947 */ /* 0x008fea0003800000 */
[----:B------:R-:W-:Y:S01]  /*6690*/  BPT.TRAP 0x1 ;  /* 0x000000040000795c */ /* 0x000fe20000300000 */
.L_x_4243:
[----:B------:R-:W0:Y:S01]  /*66a0*/  @P5 LDC R12, c[0x0][0x44c] ;  /* 0x00011300ff0c5b82 */ /* 0x000e220000000800 */
[----:B------:R-:W-:Y:S02]  /*66b0*/  IMAD.U32 R10, RZ, RZ, UR38 ;  /* 0x00000026ff0a7e24 */ /* 0x000fe4000f8e00ff */
[----:B------:R-:W-:Y:S02]  /*66c0*/  IMAD R11, R186, R11, -R13 ;  /* 0x0000000bba0b7224 */ /* 0x000fe400078e0a0d */
[----:B------:R-:W-:-:S03]  /*66d0*/  VIADD R168, R168, 0xfffffffe ;  /* 0xfffffffea8a87836 */ /* 0x000fc60000000000 */
[----:B------:R-:W1:Y:S02]  /*66e0*/  @P5 LDC R15, c[0x0][0x450] ;  /* 0x00011400ff0f5b82 */ /* 0x000e640000000800 */
[----:B------:R-:W-:Y:S01]  /*66f0*/  R2UR UR33, R168 ;  /* 0x00000000a82172ca */ /* 0x000fe200000e0000 */
[----:B0-----:R-:W-:-:S05]  /*6700*/  @P5 IMAD.HI.U32 R12, R12, UR38, RZ ;  /* 0x000000260c0c5c27 */ /* 0x001fca000f8e00ff */
[----:B-1----:R-:W-:-:S05]  /*6710*/  @P5 SHF.R.U32.HI R10, RZ, R15, R12 ;  /* 0x0000000fff0a5219 */ /* 0x002fca000001160c */
[----:B------:R-:W-:-:S05]  /*6720*/  IMAD.IADD R10, R11, 0x1, R10 ;  /* 0x000000010b0a7824 */ /* 0x000fca00078e020a */
[----:B------:R-:W-:-:S04]  /*6730*/  SHF.R.S32.HI R11, RZ, 0x1f, R10 ;  /* 0x0000001fff0b7819 */ /* 0x000fc8000001140a */
[----:B------:R-:W-:Y:S01]  /*6740*/  LEA.HI R11, R11, R10, RZ, 0x6 ;  /* 0x0000000a0b0b7211 */ /* 0x000fe200078f30ff */
[----:B------:R-:W-:-:S03]  /*6750*/  VIADD R10, R9, 0x38860 ;  /* 0x00038860090a7836 */ /* 0x000fc60000000000 */
[----:B------:R-:W-:Y:S02]  /*6760*/  SHF.R.S32.HI R11, RZ, 0x6, R11 ;  /* 0x00000006ff0b7819 */ /* 0x000fe4000001140b */
[----:B------:R-:W-:Y:S02]  /*6770*/  PRMT R10, R219, 0x654, R10 ;  /* 0x00000654db0a7816 */ /* 0x000fe4000000000a */
[----:B------:R-:W-:Y:S02]  /*6780*/  R2UR UR32, R11 ;  /* 0x000000000b2072ca */ /* 0x000fe400000e0000 */
[----:B------:R0:W-:Y:S11]  /*6790*/  SYNCS.ARRIVE.TRANS64.RED.A1T0 RZ, [R10+URZ], RZ ;  /* 0x000000ff0aff79a7 */ /* 0x0001f6000810043f */
[----:B------:R-:W-:-:S04]  /*67a0*/  UISETP.LT.AND UP0, UPT, URZ, UR32, UPT ;  /* 0x000000203f00728c */ /* 0x000fc8000bf01270 */
[----:B------:R-:W-:-:S04]  /*67b0*/  USEL UR32, URZ, UR32, !UP0 ;  /* 0x000000203f207287 */ /* 0x000fc8000c000000 */
[----:B------:R-:W-:-:S06]  /*67c0*/  UISETP.GE.AND UP0, UPT, UR33, UR32, UPT ;  /* 0x000000202100728c */ /* 0x000fcc000bf06270 */
[----:B------:R-:W-:-:S13]  /*67d0*/  PLOP3.LUT P1, PT, PT, PT, UP0, 0x80, 0x0 ;  /* 0x000000000000781c */ /* 0x000fda0003f2f008 */
[----:B0-----:R-:W-:Y:S05]  /*67e0*/  @!P1 BRA `(.L_x_4244) ;  /* 0x0000003400a89947 */ /* 0x001fea0003800000 */
[----:B------:R-:W-:Y:S01]  /*67f0*/  IMAD.MOV.U32 R11, RZ, RZ, R8 ;  /* 0x000000ffff0b7224 */ /* 0x000fe200078e0008 */
[----:B------:R-:W-:Y:S01]  /*6800*/  ULDC UR5, c[0x0][0x288] ;  /* 0x0000a20000057ab9 */ /* 0x000fe20000000800 */
[----:B------:R-:W-:Y:S01]  /*6810*/  IMAD.MOV.U32 R10, RZ, RZ, R7 ;  /* 0x000000ffff0a7224 */ /* 0x000fe200078e0007 */
[----:B------:R-:W-:Y:S01]  /*6820*/  ULDC UR6, c[0x0][0x2f0] ;  /* 0x0000bc0000067ab9 */ /* 0x000fe20000000800 */
[----:B------:R-:W-:Y:S01]  /*6830*/  IMAD.MOV.U32 R13, RZ, RZ, R2 ;  /* 0x000000ffff0d7224 */ /* 0x000fe200078e0002 */
[----:B------:R-:W-:Y:S01]  /*6840*/  ULDC UR7, c[0x0][0xad0] ;  /* 0x0002b40000077ab9 */ /* 0x000fe20000000800 */
[----:B------:R-:W-:-:S05]  /*6850*/  ULDC UR4, c[0x0][0xa80] ;  /* 0x0002a00000047ab9 */ /* 0x000fca0000000800 */
.L_x_4255:
[----:B------:R-:W-:-:S05]  /*6860*/  VIADD R2, R13, 0x1 ;  /* 0x000000010d027836 */ /* 0x000fca0000000000 */
[----:B------:R-:W-:-:S04]  /*6870*/  ISETP.NE.AND P1, PT, R2, 0x2, PT ;  /* 0x000000020200780c */ /* 0x000fc80003f25270 */
[----:B------:R-:W-:Y:S02]  /*6880*/  SEL R7, RZ, 0x1, P1 ;  /* 0x00000001ff077807 */ /* 0x000fe40000800000 */
[----:B------:R-:W-:Y:S02]  /*6890*/  SEL R2, R2, RZ, P1 ;  /* 0x000000ff02027207 */ /* 0x000fe40000800000 */
[----:B------:R-:W-:Y:S01]  /*68a0*/  LOP3.LUT R16, R16, R7, RZ, 0x3c, !PT ;  /* 0x0000000710107212 */ /* 0x000fe200078e3cff */
[----:B------:R-:W-:Y:S06]  /*68b0*/  @!P0 BRA `(.L_x_4245) ;  /* 0x0000000000048947 */ /* 0x000fec0003800000 */
[----:B------:R-:W-:Y:S01]  /*68c0*/  BPT.TRAP 0x1 ;  /* 0x000000040000795c */ /* 0x000fe20000300000 */
.L_x_4245:
[----:B------:R-:W-:Y:S01]  /*68d0*/  IMAD R9, R2, 0x8, R17 ;  /* 0x0000000802097824 */ /* 0x000fe200078e0211 */
[----:B------:R-:W-:-:S04]  /*68e0*/  SHF.L.U32 R8, R16, 0x1f, RZ ;  /* 0x0000001f10087819 */ /* 0x000fc800000006ff */
[----:B------:R0:W1:Y:S01]  /*68f0*/  SYNCS.PHASECHK.TRANS64.TRYWAIT P1, [R9+URZ+0x38830], R8 ;  /* 0x03883008090075a7 */ /* 0x000062000802017f */
[----:B------:R-:W-:Y:S05]  /*6900*/  @!P0 BRA `(.L_x_4246) ;  /* 0x0000000000048947 */ /* 0x000fea0003800000 */
[----:B------:R-:W-:Y:S01]  /*6910*/  BPT.TRAP 0x1 ;  /* 0x000000040000795c */ /* 0x000fe20000300000 */
.L_x_4246:
[----:B------:R-:W-:Y:S01]  /*6920*/  IMAD R7, R2, 0x200, R0 ;  /* 0x0000020002077824 */ /* 0x000fe200078e0200 */
[----:B-1----:R-:W-:Y:S06]  /*6930*/  @P1 BRA `(.L_x_4247) ;  /* 0x0000000000081947 */ /* 0x002fec0003800000 */
[----:B------:R-:W1:Y:S02]  /*6940*/  SYNCS.PHASECHK.TRANS64.TRYWAIT P1, [R9+URZ+0x38830], R8 ;  /* 0x03883008090075a7 */ /* 0x000e64000802017f */
[----:B-1----:R-:W-:Y:S05]  /*6950*/  @!P1 BRA `(.L_x_4248) ;  /* 0x000000e800cc9947 */ /* 0x002fea0003800000 */
.L_x_4247:
[----:B------:R-:W-:Y:S01]  /*6960*/  R2UR UR10, R7 ;  /* 0x00000000070a72ca */ /* 0x000fe200000e0000 */
[----:B------:R-:W-:Y:S01]  /*6970*/  WARPGROUP.ARRIVE ;  /* 0x00000000000079c5 */ /* 0x000fe20000000000 */
[----:B------:R-:W-:Y:S01]  /*6980*/  UMOV UR11, 0x40000040 ;  /* 0x40000040000b7882 */ /* 0x000fe20000000000 */
[----:B------:R-:W-:Y:S01]  /*6990*/  UMOV UR15, 0x40000040 ;  /* 0x40000040000f7882 */ /* 0x000fe20000000000 */
[----:B------:R-:W-:Y:S01]  /*69a0*/  UMOV UR19, 0x40000040 ;  /* 0x4000004000137882 */ /* 0x000fe20000000000 */
[----:B------:R-:W-:-:S08]  /*69b0*/  UMOV UR23, 0x40000040 ;  /* 0x4000004000177882 */ /* 0x000fd00000000000 */
[----:B------:R-:W-:Y:S01]  /*69c0*/  HGMMA.64x64x16.F32.BF16 R152, gdesc[UR8], RZ, !UPT, gsb0 ;  /* 0x00e00000089879f0 */ /* 0x000fe2000c0018ff */
[----:B------:R-:W-:Y:S02]  /*69d0*/  UIADD3 UR14, UR10, 0x2, URZ ;  /* 0x000000020a0e7890 */ /* 0x000fe4000fffe03f */
[----:B------:R-:W-:Y:S02]  /*69e0*/  UIADD3 UR18, UR10, 0x4, URZ ;  /* 0x000000040a127890 */ /* 0x000fe4000fffe03f */
        /* <DEDUP_REMOVED lines=13> */
.L_x_4249:
[----:B------:R2:W3:Y:S01]  /*6ac0*/  SYNCS.PHASECHK.TRANS64.TRYWAIT P1, [R9+URZ+0x38850], R8 ;  /* 0x03885008090075a7 */ /* 0x0004e2000802017f */
[----:B------:R-:W-:Y:S05]  /*6ad0*/  @!P0 BRA `(.L_x_4250) ;  /* 0x0000000000048947 */ /* 0x000fea0003800000 */
[----:B------:R-:W-:Y:S01]  /*6ae0*/  BPT.TRAP 0x1 ;  /* 0x000000040000795c */ /* 0x000fe20000300000 */
.L_x_4250:
[----:B------:R-:W-:Y:S01]  /*6af0*/  IMAD R7, R2, 0x1000, R4 ;  /* 0x0000100002077824 */ /* 0x000fe200078e0204 */
[----:B---3--:R-:W-:Y:S06]  /*6b00*/  @P1 BRA `(.L_x_4251) ;  /* 0x0000000000081947 */ /* 0x008fec0003800000 */
[----:B------:R-:W3:Y:S02]  /*6b10*/  SYNCS.PHASECHK.TRANS64.TRYWAIT P1, [R9+URZ+0x38850], R8 ;  /* 0x03885008090075a7 */ /* 0x000ee4000802017f */
[----:B---3--:R-:W-:Y:S05]  /*6b20*/  @!P1 BRA `(.L_x_4252) ;  /* 0x000000e8006c9947 */ /* 0x008fea0003800000 */
.L_x_4251:
[----:B------:R-:W-:Y:S01]  /*6b30*/  R2UR UR26, R7 ;  /* 0x00000000071a72ca */ /* 0x000fe200000e0000 */
[----:B------:R-:W-:Y:S01]  /*6b40*/  WARPGROUP.ARRIVE ;  /* 0x00000000000079c5 */ /* 0x000fe20000000000 */
[----:B------:R-:W-:Y:S01]  /*6b50*/  UMOV UR27, 0x40000040 ;  /* 0x40000040001b7882 */ /* 0x000fe20000000000 */
[----:B------:R-:W-:Y:S01]  /*6b60*/  VIADD R12, R3, 0x2 ;  /* 0x00000002030c7836 */ /* 0x000fe20000000000 */
[----:B------:R-:W-:Y:S01]  /*6b70*/  UMOV UR29, 0x40000040 ;  /* 0x40000040001d7882 */ /* 0x000fe20000000000 */
[----:B0123--:R-:W-:Y:S01]  /*6b80*/  VIADD R8, R7, 0x2 ;  /* 0x0000000207087836 */ /* 0x00ffe20000000000 */
[----:B------:R-:W-:Y:S01]  /*6b90*/  UMOV UR31, 0x40000040 ;  /* 0x40000040001f7882 */ /* 0x000fe20000000000 */
[----:B------:R-:W0:Y:S01]  /*6ba0*/  S2R R14, SR_TID.X ;  /* 0x00000000000e7919 */ /* 0x000e220000002100 */
[----:B------:R-:W-:Y:S01]  /*6bb0*/  R2UR UR28, R12 ;  /* 0x000000000c1c72ca */ /* 0x000fe200000e0000 */
[----:B------:R-:W-:Y:S01]  /*6bc0*/  VIADD R12, R3, 0x4 ;  /* 0x00000004030c7836 */ /* 0x000fe20000000000 */
[----:B------:R-:W-:Y:S01]  /*6bd0*/  R2UR UR30, R8 ;  /* 0x00000000081e72ca */ /* 0x000fe200000e0000 */
[----:B------:R-:W-:-:S02]  /*6be0*/  VIADD R8, R7, 0x4 ;  /* 0x0000000407087836 */ /* 0x000fc40000000000 */
[----:B------:R-:W-:Y:S01]  /*6bf0*/  HGMMA.64x64x16.F32.BF16 R152, gdesc[UR24], R152, gsb0 ;  /* 0x00e00000189879f0 */ /* 0x000fe20008001898 */
[----:B------:R-:W-:Y:S02]  /*6c00*/  VIADD R21, R3, 0x800 ;  /* 0x0000080003157836 */ /* 0x000fe40000000000 */
[----:B------:R-:W-:Y:S01]  /*6c10*/  VIADD R15, R7, 0x800 ;  /* 0x00000800070f7836 */ /* 0x000fe20000000000 */
[----:B0-----:R-:W-:Y:S01]  /*6c20*/  SHF.R.U32.HI R14, RZ, 0x7, R14 ;  /* 0x00000007ff0e7819 */ /* 0x001fe2000001160e */
        /* <DEDUP_REMOVED lines=124> */
[----:B------:R-:W0:Y:S02]  /*73f0*/  SHFL.IDX PT, R8, R14, RZ, 0x1f ;  /* 0x00001fff0e087589 */ /* 0x000e2400000e0000 */
[----:B0-----:R-:W-:-:S04]  /*7400*/  ISETP.GT.AND P1, PT, R8, 0x7f, PT ;  /* 0x0000007f0800780c */ /* 0x001fc80003f24270 */
[----:B------:R-:W-:-:S05]  /*7410*/  SEL R8, RZ, 0x2, !P1 ;  /* 0x00000002ff087807 */ /* 0x000fca0004800000 */
[----:B------:R-:W-:Y:S02]  /*7420*/  IMAD.IADD R12, R21, 0x1, R8 ;  /* 0x00000001150c7824 */ /* 0x000fe400078e0208 */
        /* <DEDUP_REMOVED lines=11> */
[----:B------:R-:W-:Y:S01]  /*74e0*/  IMAD.IADD R20, R21, 0x1, R12 ;  /* 0x0000000115147824 */ /* 0x000fe200078e020c */
[----:B------:R-:W-:Y:S02]  /*74f0*/  WARPGROUP.DEPBAR.LE gsb0, 0x0 ;  /* 0x00008000000079c5 */ /* 0x000fe40000010000 */
[----:B------:R-:W-:-:S06]  /*7500*/  WARPGROUP.ARRIVE ;  /* 0x00000000000079c5 */ /* 0x000fcc0000000000 */
[----:B------:R-:W-:Y:S01]  /*7510*/  HGMMA.64x64x16.F32.BF16 R152, gdesc[UR28], R152, gsb0 ;  /* 0x00e000001c9879f0 */ /* 0x000fe20008001898 */
[----:B------:R-:W-:Y:S01]  /*7520*/  R2UR UR28, R20 ;  /* 0x00000000141c72ca */ /* 0x000fe200000e0000 */
[C---:B------:R-:W-:Y:S01]  /*7530*/  IMAD.IADD R20, R15.reuse, 0x1, R12 ;  /* 0x000000010f147824 */ /* 0x040fe200078e020c */
[----:B------:R-:W-:Y:S01]  /*7540*/  UMOV UR29, 0x40000040 ;  /* 0x40000040001d7882 */ /* 0x000fe20000000000 */
[----:B------:R-:W-:Y:S01]  /*7550*/  UMOV UR31, 0x40000040 ;  /* 0x40000040001f7882 */ /* 0x000fe20000000000 */
[--C-:B------:R-:W-:Y:S02]  /*7560*/  IMAD.IADD R15, R15, 0x1, R14.reuse ;  /* 0x000000010f0f7824 */ /* 0x100fe400078e020e */
[----:B------:R-:W-:Y:S01]  /*7570*/  R2UR UR30, R20 ;  /* 0x00000000141e72ca */ /* 0x000fe200000e0000 */
[----:B------:R-:W-:Y:S02]  /*7580*/  IMAD.IADD R20, R21, 0x1, R14 ;  /* 0x0000000115147824 */ /* 0x000fe400078e020e */
[----:B------:R-:W-:-:S05]  /*7590*/  IMAD.MOV.U32 R21, RZ, RZ, 0xa00 ;  /* 0x00000a00ff157424 */ /* 0x000fca00078e00ff */
        /* <DEDUP_REMOVED lines=22> */
[----:B------:R-:W-:Y:S02]  /*7700*/  IMAD.IADD R20, R21, 0x1, R8 ;  /* 0x0000000115147824 */ /* 0x000fe400078e0208 */
[----:B------:R-:W-:Y:S01]  /*7710*/  VIADD R15, R7, 0xa00 ;  /* 0x00000a00070f7836 */ /* 0x000fe20000000000 */
[----:B------:R-:W-:Y:S02]  /*7720*/  WARPGROUP.DEPBAR.LE gsb0, 0x0 ;  /* 0x00008000000079c5 */ /* 0x000fe40000010000 */
[----:B------:R-:W-:-:S06]  /*7730*/  WARPGROUP.ARRIVE ;  /* 0x00000000000079c5 */ /* 0x000fcc0000000000 */
[----:B------:R-:W-:Y:S01]  /*7740*/  HGMMA.64x64x16.F32.BF16 R152, gdesc[UR28], R152, gsb0 ;  /* 0x00e000001c9879f0 */ /* 0x000fe20008001898 */
[----:B------:R-:W-:Y:S01]  /*7750*/  R2UR UR28, R20 ;  /* 0x00000000141c72ca */ /* 0x000fe200000e0000 */
[----:B------:R-:W-:Y:S01]  /*7760*/  IMAD.IADD R20, R8, 0x1, R15 ;  /* 0x0000000108147824 */ /* 0x000fe200078e020f */
[----:B------:R-:W-:Y:S01]  /*7770*/  UMOV UR29, 0x40000040 ;  /* 0x40000040001d7882 */ /* 0x000fe20000000000 */
[----:B------:R-:W-:-:S03]  /*7780*/  UMOV UR31, 0x40000040 ;  /* 0x40000040001f7882 */ /* 0x000fc60000000000 */
[----:B------:R-:W-:Y:S02]  /*7790*/  R2UR UR30, R20 ;  /* 0x00000000141e72ca */ /* 0x000fe400000e0000 */
[----:B------:R-:W-:Y:S01]  /*77a0*/  IADD3 R20, R21, R12, RZ ;  /* 0x0000000c15147210 */ /* 0x000fe20007ffe0ff */
[----:B------:R-:W-:Y:S02]  /*77b0*/  WARPGROUP.DEPBAR.LE gsb0, 0x0 ;  /* 0x00008000000079c5 */ /* 0x000fe40000010000 */
[----:B------:R-:W-:-:S08]  /*77c0*/  WARPGROUP.ARRIVE ;  /* 0x00000000000079c5 */ /* 0x000fd00000000000 */
[----:B------:R-:W-:Y:S01]  /*77d0*/  HGMMA.64x64x16.F32.BF16 R152, gdesc[UR28], R152, gsb0 ;  /* 0x00e000001c9879f0 */ /* 0x000fe20008001898 */
[----:B------:R-:W-:Y:S01]  /*77e0*/  R2UR UR28, R20 ;  /* 0x00000000141c72ca */ /* 0x000fe200000e0000 */
[--C-:B------:R-:W-:Y:S01]  /*77f0*/  IMAD.IADD R20, R12, 0x1, R15.reuse ;  /* 0x000000010c147824 */ /* 0x100fe200078e020f */
[----:B------:R-:W-:Y:S01]  /*7800*/  UMOV UR29, 0x40000040 ;  /* 0x40000040001d7882 */ /* 0x000fe20000000000 */
[----:B------:R-:W-:Y:S01]  /*7810*/  UMOV UR31, 0x40000040 ;  /* 0x40000040001f7882 */ /* 0x000fe20000000000 */
[----:B------:R-:W-:Y:S02]  /*7820*/  IMAD.IADD R15, R14, 0x1, R15 ;  /* 0x000000010e0f7824 */ /* 0x000fe400078e020f */
        /* <DEDUP_REMOVED lines=34> */
[----:B------:R-:W-:Y:S01]  /*7a50*/  R2UR UR30, R20 ;  /* 0x00000000141e72ca */ /* 0x000fe200000e0000 */
[----:B------:R-:W-:Y:S01]  /*7a60*/  IMAD.IADD R20, R21, 0x1, R12 ;  /* 0x0000000115147824 */ /* 0x000fe200078e020c */
[----:B------:R-:W-:Y:S02]  /*7a70*/  WARPGROUP.DEPBAR.LE gsb0, 0x0 ;  /* 0x00008000000079c5 */ /* 0x000fe40000010000 */
[----:B------:R-:W-:-:S09]  /*7a80*/  WARPGROUP.ARRIVE ;  /* 0x00000000000079c5 */ /* 0x000fd20000000000 */
        /* <DEDUP_REMOVED lines=32> */
[----:B------:R-:W-:-:S03]  /*7c90*/  IMAD.IADD R20, R21, 0x1, R8 ;  /* 0x0000000115147824 */ /* 0x000fc600078e0208 */
[----:B------:R-:W-:Y:S01]  /*7ca0*/  IADD3 R8, R8, R15, RZ ;  /* 0x0000000f08087210 */ /* 0x000fe20007ffe0ff */
        /* <DEDUP_REMOVED lines=46> */
.L_x_4253:
[----:B------:R-:W-:Y:S01]  /*7f90*/  ISETP.NE.AND P1, PT, R220, 0x1, PT ;  /* 0x00000001dc00780c */ /* 0x000fe20003f25270 */
[----:B------:R-:W-:Y:S01]  /*7fa0*/  FMUL.FTZ R8, R152, UR7 ;  /* 0x0000000798087c20 */ /* 0x000fe20008410000 */
[----:B------:R-:W-:Y:S01]  /*7fb0*/  FMUL.FTZ R198, R153, UR7 ;  /* 0x0000000799c67c20 */ /* 0x000fe20008410000 */
[----:B------:R-:W-:Y:S01]  /*7fc0*/  FMUL.FTZ R12, R155, UR7 ;  /* 0x000000079b0c7c20 */ /* 0x000fe20008410000 */
[----:B------:R-:W-:Y:S02]  /*7fd0*/  VIADD R155, R190, UR38 ;  /* 0x00000026be9b7c36 */ /* 0x000fe40008000000 */
[----:B------:R-:W-:Y:S01]  /*7fe0*/  FMUL.FTZ R7, R154, UR7 ;  /* 0x000000079a077c20 */ /* 0x000fe20008410000 */
[----:B------:R-:W-:Y:S01]  /*7ff0*/  FMUL.FTZ R154, R163, UR7 ;  /* 0x00000007a39a7c20 */ /* 0x000fe20008410000 */
[----:B------:R-:W-:Y:S01]  /*8000*/  UMOV UR10, 0xffffffc0 ;  /* 0xffffffc0000a7882 */ /* 0x000fe20000000000 */
[----:B------:R-:W-:Y:S01]  /*8010*/  FMUL.FTZ R21, R159, UR7 ;  /* 0x000000079f157c20 */ /* 0x000fe20008410000 */
[----:B------:R-:W-:Y:S01]  /*8020*/  UIMAD UR10, UR33, UR10, 0x1 ;  /* 0x00000001210a74a4 */ /* 0x000fe2000f8e020a */
[----:B------:R-:W-:Y:S01]  /*8030*/  FMUL.FTZ R14, R158, UR7 ;  /* 0x000000079e0e7c20 */ /* 0x000fe20008410000 */
[----:B------:R-:W0:Y:S01]  /*8040*/  MUFU.TANH R7, R7 ;  /* 0x0000000700077308 */ /* 0x000e220000002400 */
[----:B------:R-:W-:Y:S01]  /*8050*/  FMUL.FTZ R15, R156, UR7 ;  /* 0x000000079c0f7c20 */ /* 0x000fe20008410000 */
[----:B------:R-:W1:Y:S01]  /*8060*/  @P1 LDC R152, c[0x0][0x44c] ;  /* 0x00011300ff981b82 */ /* 0x000e620000000800 */
[----:B------:R-:W-:Y:S01]  /*8070*/  FMUL.FTZ R20, R162, UR7 ;  /* 0x00000007a2147c20 */ /* 0x000fe20008410000 */
[----:B------:R-:W-:Y:S01]  /*8080*/  IADD3 R159, -R18, UR10, RZ ;  /* 0x0000000a129f7c10 */ /* 0x000fe2000fffe1ff */
[----:B------:R-:W-:Y:S01]  /*8090*/  FMUL.FTZ R158, R167, UR7 ;  /* 0x00000007a79e7c20 */ /* 0x000fe20008410000 */
[----:B------:R-:W-:Y:S01]  /*80a0*/  FMUL.FTZ R170, R170, UR7 ;  /* 0x00000007aaaa7c20 */ /* 0x000fe20008410000 */
[----:B------:R-:W-:Y:S01]  /*80b0*/  FMUL.FTZ R167, R171, UR7 ;  /* 0x00000007aba77c20 */ /* 0x000fe20008410000 */
[----:B------:R-:W2:Y:S01]  /*80c0*/  MUFU.TANH R12, R12 ;  /* 0x0000000c000c7308 */ /* 0x000ea20000002400 */
[----:B------:R-:W-:Y:S01]  /*80d0*/  IMAD R156, R186, UR6, R159 ;  /* 0x00000006ba9c7c24 */ /* 0x000fe2000f8e029f */
[----:B------:R-:W3:Y:S01]  /*80e0*/  @P1 LDC R153, c[0x0][0x450] ;  /* 0x00011400ff991b82 */ /* 0x000ee20000000800 */
[----:B------:R-:W-:Y:S01]  /*80f0*/  FMUL.FTZ R179, R179, UR7 ;  /* 0x00000007b3b37c20 */ /* 0x000fe20008410000 */
[----:B------:R-:W-:Y:S01]  /*8100*/  FMUL.FTZ R182, R182, UR7 ;  /* 0x00000007b6b67c20 */ /* 0x000fe20008410000 */
[----:B------:R-:W-:Y:S01]  /*8110*/  FMUL.FTZ R183, R183, UR7 ;  /* 0x00000007b7b77c20 */ /* 0x000fe20008410000 */
[----:B------:R-:W-:Y:S01]  /*8120*/  FMUL.FTZ R197, R157, UR7 ;  /* 0x000000079dc57c20 */ /* 0x000fe20008410000 */
[----:B------:R-:W-:Y:S01]  /*8130*/  FMUL.FTZ R196, R160, UR7 ;  /* 0x00000007a0c47c20 */ /* 0x000fe20008410000 */
[----:B------:R-:W4:Y:S01]  /*8140*/  MUFU.TANH R14, R14 ;  /* 0x0000000e000e7308 */ /* 0x000f220000002400 */
[----:B------:R-:W-:Y:S01]  /*8150*/  FMUL.FTZ R157, R161, UR7 ;  /* 0x00000007a19d7c20 */ /* 0x000fe20008410000 */
[----:B------:R-:W-:Y:S01]  /*8160*/  FMUL.FTZ R164, R164, UR7 ;  /* 0x00000007a4a47c20 */ /* 0x000fe20008410000 */
[----:B------:R-:W-:Y:S01]  /*8170*/  FMUL.FTZ R160, R169, UR7 ;  /* 0x00000007a9a07c20 */ /* 0x000fe20008410000 */
[----:B------:R-:W-:Y:S01]  /*8180*/  FMUL.FTZ R161, R172, UR7 ;  /* 0x00000007aca17c20 */ /* 0x000fe20008410000 */
[----:B------:R-:W-:Y:S01]  /*8190*/  FMUL.FTZ R169, R173, UR7 ;  /* 0x00000007ada97c20 */ /* 0x000fe20008410000 */
[----:B------:R-:W-:Y:S01]  /*81a0*/  FMUL.FTZ R172, R176, UR7 ;  /* 0x00000007b0ac7c20 */ /* 0x000fe20008410000 */
[----:B------:R-:W-:Y:S01]  /*81b0*/  FMUL.FTZ R177, R177, UR7 ;  /* 0x00000007b1b17c20 */ /* 0x000fe20008410000 */
[----:B------:R-:W5:Y:S01]  /*81c0*/  MUFU.TANH R21, R21 ;  /* 0x0000001500157308 */ /* 0x000f620000002400 */
[----:B------:R-:W-:Y:S01]  /*81d0*/  FMUL.FTZ R173, R180, UR7 ;  /* 0x00000007b4ad7c20 */ /* 0x000fe20008410000 */
[----:B-1----:R-:W-:-:S04]  /*81e0*/  @P1 IMAD.HI.U32 R152, R155, R152, RZ ;  /* 0x000000989b981227 */ /* 0x002fc800078e00ff */
[----:B------:R-:W-:Y:S01]  /*81f0*/  FMUL.FTZ R181, R181, UR7 ;  /* 0x00000007b5b57c20 */ /* 0x000fe20008410000 */
[----:B------:R-:W-:Y:S01]  /*8200*/  UMOV UR11, 0x40000040 ;  /* 0x40000040000b7882 */ /* 0x000fe20000000000 */
[----:B------:R-:W-:Y:S01]  /*8210*/  IMAD R204, R2, 0x1000, R19 ;  /* 0x0000100002cc7824 */ /* 0x000fe200078e0213 */
[----:B------:R-:W1:Y:S01]  /*8220*/  MUFU.TANH R20, R20 ;  /* 0x0000001400147308 */ /* 0x000e620000002400 */
[----:B---3--:R-:W-:Y:S01]  /*8230*/  @P1 SHF.R.U32.HI R155, RZ, R153, R152 ;  /* 0x00000099ff9b1219 */ /* 0x008fe20000011698 */
[----:B------:R-:W-:Y:S01]  /*8240*/  FMUL.FTZ R153, R166, UR7 ;  /* 0x00000007a6997c20 */ /* 0x000fe20008410000 */
[----:B------:R-:W-:Y:S01]  /*8250*/  FMUL.FTZ R166, R175, UR7 ;  /* 0x00000007afa67c20 */ /* 0x000fe20008410000 */
[C---:B------:R-:W-:Y:S01]  /*8260*/  R2UR UR10, R204.reuse ;  /* 0x00000000cc0a72ca */ /* 0x040fe200000e0000 */
[----:B------:R-:W-:Y:S01]  /*8270*/  VIADD R207, R204, 0x80 ;  /* 0x00000080cccf7836 */ /* 0x000fe20000000000 */
[----:B------:R-:W3:Y:S02]  /*8280*/  SHFL.IDX PT, R163, R155, 0x1, 0x1c1f ;  /* 0x003c1f009ba37f89 */ /* 0x000ee400000e0000 */
[----:B------:R-:W1:Y:S02]  /*8290*/  MUFU.TANH R154, R154 ;  /* 0x0000009a009a7308 */ /* 0x000e640000002400 */
[----:B------:R-:W1:Y:S06]  /*82a0*/  SHFL.IDX PT, R155, R155, RZ, 0x1c1f ;  /* 0x001c1fff9b9b7589 */ /* 0x000e6c00000e0000 */
[----:B------:R-:W1:Y:S08]  /*82b0*/  MUFU.TANH R153, R153 ;  /* 0x0000009900997308 */ /* 0x000e700000002400 */
[----:B------:R-:W1:Y:S01]  /*82c0*/  MUFU.TANH R158, R158 ;  /* 0x0000009e009e7308 */ /* 0x000e620000002400 */
[----:B---3--:R-:W-:Y:S01]  /*82d0*/  IADD3 R152, R163, -UR5, R156 ;  /* 0x80000005a3987c10 */ /* 0x008fe2000fffe09c */
[----:B------:R-:W-:-:S06]  /*82e0*/  FMUL.FTZ R163, R174, UR7 ;  /* 0x00000007aea37c20 */ /* 0x000fcc0008410000 */
[----:B------:R-:W3:Y:S01]  /*82f0*/  MUFU.TANH R170, R170 ;  /* 0x000000aa00aa7308 */ /* 0x000ee20000002400 */
[C---:B------:R-:W-:Y:S02]  /*8300*/  ISETP.GT.AND P1, PT, R152.reuse, RZ, PT ;  /* 0x000000ff9800720c */ /* 0x040fe40003f24270 */
[C---:B------:R-:W-:Y:S02]  /*8310*/  ISETP.GT.AND P2, PT, R152.reuse, 0x1, PT ;  /* 0x000000019800780c */ /* 0x040fe40003f44270 */
[----:B0-----:R-:W-:Y:S02]  /*8320*/  FSEL R162, R7, -INF , P1 ;  /* 0xff80000007a27808 */ /* 0x001fe40000800000 */
[----:B------:R-:W-:Y:S01]  /*8330*/  ISETP.GT.AND P1, PT, R152, 0x8, PT ;  /* 0x000000089800780c */ /* 0x000fe20003f24270 */
[----:B------:R-:W0:Y:S01]  /*8340*/  MUFU.TANH R167, R167 ;  /* 0x000000a700a77308 */ /* 0x000e220000002400 */
[----:B--2---:R-:W-:Y:S02]  /*8350*/  FSEL R12, R12, -INF , P2 ;  /* 0xff8000000c0c7808 */ /* 0x004fe40001000000 */
[----:B------:R-:W-:-:S02]  /*8360*/  FMNMX.FTZ R7, R162, R11, !PT ;  /* 0x0000000ba2077209 */ /* 0x000fc40007810000 */
[----:B------:R-:W-:Y:S02]  /*8370*/  ISETP.GT.AND P2, PT, R152, 0x9, PT ;  /* 0x000000099800780c */ /* 0x000fe40003f44270 */
[----:B----4-:R-:W-:Y:S01]  /*8380*/  FSEL R14, R14, -INF , P1 ;  /* 0xff8000000e0e7808 */ /* 0x010fe20000800000 */
[----:B------:R-:W2:Y:S01]  /*8390*/  MUFU.TANH R163, R163 ;  /* 0x000000a300a37308 */ /* 0x000ea20000002400 */
[----:B------:R-:W-:Y:S01]  /*83a0*/  FMNMX.FTZ R159, R12, R7, !PT ;  /* 0x000000070c9f7209 */ /* 0x000fe20007810000 */
[----:B------:R-:W-:Y:S01]  /*83b0*/  FMUL.FTZ R7, R178, UR7 ;  /* 0x00000007b2077c20 */ /* 0x000fe20008410000 */
[----:B------:R-:W-:Y:S02]  /*83c0*/  ISETP.GT.AND P1, PT, R152, 0x10, PT ;  /* 0x000000109800780c */ /* 0x000fe40003f24270 */
[----:B-----5:R-:W-:Y:S02]  /*83d0*/  FSEL R21, R21, -INF , P2 ;  /* 0xff80000015157808 */ /* 0x020fe40001000000 */
[----:B------:R-:W-:Y:S01]  /*83e0*/  FMNMX.FTZ R174, R14, R159, !PT ;  /* 0x0000009f0eae7209 */ /* 0x000fe20007810000 */
[----:B------:R-:W4:Y:S01]  /*83f0*/  MUFU.TANH R166, R166 ;  /* 0x000000a600a67308 */ /* 0x000f220000002400 */
[----:B------:R-:W-:-:S02]  /*8400*/  ISETP.GT.AND P2, PT, R152, 0x11, PT ;  /* 0x000000119800780c */ /* 0x000fc40003f44270 */
[----:B-1----:R-:W-:Y:S02]  /*8410*/  FSEL R20, R20, -INF , P1 ;  /* 0xff80000014147808 */ /* 0x002fe40000800000 */
[----:B------:R-:W-:Y:S02]  /*8420*/  FMNMX.FTZ R159, R21, R174, !PT ;  /* 0x000000ae159f7209 */ /* 0x000fe40007810000 */
[----:B------:R-:W-:Y:S01]  /*8430*/  ISETP.GT.AND P1, PT, R152, 0x18, PT ;  /* 0x000000189800780c */ /* 0x000fe20003f24270 */
[----:B------:R-:W1:Y:S01]  /*8440*/  MUFU.TANH R7, R7 ;  /* 0x0000000700077308 */ /* 0x000e620000002400 */
[----:B------:R-:W-:Y:S02]  /*8450*/  FSEL R175, R154, -INF , P2 ;  /* 0xff8000009aaf7808 */ /* 0x000fe40001000000 */
[----:B------:R-:W-:Y:S02]  /*8460*/  FMNMX.FTZ R174, R20, R159, !PT ;  /* 0x0000009f14ae7209 */ /* 0x000fe40007810000 */
[----:B------:R-:W-:-:S02]  /*8470*/  ISETP.GT.AND P2, PT, R152, 0x19, PT ;  /* 0x000000199800780c */ /* 0x000fc40003f44270 */
[----:B------:R-:W-:Y:S01]  /*8480*/  FSEL R171, R153, -INF , P1 ;  /* 0xff80000099ab7808 */ /* 0x000fe20000800000 */
[----:B------:R-:W5:Y:S01]  /*8490*/  MUFU.TANH R154, R179 ;  /* 0x000000b3009a7308 */ /* 0x000f620000002400 */
[----:B------:R-:W-:Y:S02]  /*84a0*/  FMNMX.FTZ R178, R175, R174, !PT ;  /* 0x000000aeafb27209 */ /* 0x000fe40007810000 */
[----:B------:R-:W-:Y:S02]  /*84b0*/  ISETP.GT.AND P1, PT, R152, 0x20, PT ;  /* 0x000000209800780c */ /* 0x000fe40003f24270 */
[----:B------:R-:W-:Y:S02]  /*84c0*/  FSEL R174, R158, -INF , P2 ;  /* 0xff8000009eae7808 */ /* 0x000fe40001000000 */
[----:B------:R-:W-:Y:S01]  /*84d0*/  FMNMX.FTZ R153, R171, R178, !PT ;  /* 0x000000b2ab997209 */ /* 0x000fe20007810000 */
[----:B------:R-:W5:Y:S01]  /*84e0*/  MUFU.TANH R182, R182 ;  /* 0x000000b600b67308 */ /* 0x000f620000002400 */
[----:B------:R-:W-:-:S02]  /*84f0*/  ISETP.GT.AND P2, PT, R152, 0x21, PT ;  /* 0x000000219800780c */ /* 0x000fc40003f44270 */
[----:B---3--:R-:W-:Y:S02]  /*8500*/  FSEL R170, R170, -INF , P1 ;  /* 0xff800000aaaa7808 */ /* 0x008fe40000800000 */
[----:B------:R-:W-:Y:S02]  /*8510*/  FMNMX.FTZ R153, R174, R153, !PT ;  /* 0x00000099ae997209 */ /* 0x000fe40007810000 */
[----:B------:R-:W-:Y:S01]  /*8520*/  ISETP.GT.AND P1, PT, R152, 0x28, PT ;  /* 0x000000289800780c */ /* 0x000fe20003f24270 */
[----:B------:R-:W3:Y:S01]  /*8530*/  MUFU.TANH R183, R183 ;  /* 0x000000b700b77308 */ /* 0x000ee20000002400 */
[----:B0-----:R-:W-:Y:S02]  /*8540*/  FSEL R167, R167, -INF , P2 ;  /* 0xff800000a7a77808 */ /* 0x001fe40001000000 */
[----:B------:R-:W-:Y:S02]  /*8550*/  FMNMX.FTZ R158, R170, R153, !PT ;  /* 0x00000099aa9e7209 */ /* 0x000fe40007810000 */
[----:B------:R-:W-:-:S02]  /*8560*/  ISETP.GT.AND P2, PT, R152, 0x29, PT ;  /* 0x000000299800780c */ /* 0x000fc40003f44270 */
[----:B--2---:R-:W-:Y:S01]  /*8570*/  FSEL R163, R163, -INF , P1 ;  /* 0xff800000a3a37808 */ /* 0x004fe20000800000 */
[----:B------:R-:W0:Y:S01]  /*8580*/  MUFU.TANH R8, R8 ;  /* 0x0000000800087308 */ /* 0x000e220000002400 */
[----:B------:R-:W-:Y:S02]  /*8590*/  FMNMX.FTZ R158, R167, R158, !PT ;  /* 0x0000009ea79e7209 */ /* 0x000fe40007810000 */
[----:B------:R-:W-:Y:S02]  /*85a0*/  ISETP.GT.AND P1, PT, R152, 0x30, PT ;  /* 0x000000309800780c */ /* 0x000fe40003f24270 */
[----:B----4-:R-:W-:Y:S02]  /*85b0*/  FSEL R166, R166, -INF , P2 ;  /* 0xff800000a6a67808 */ /* 0x010fe40001000000 */
[----:B------:R-:W-:Y:S01]  /*85c0*/  FMNMX.FTZ R153, R163, R158, !PT ;  /* 0x0000009ea3997209 */ /* 0x000fe20007810000 */
[----:B------:R-:W2:Y:S01]  /*85d0*/  MUFU.TANH R198, R198 ;  /* 0x000000c600c67308 */ /* 0x000ea20000002400 */
[----:B------:R-:W-:-:S02]  /*85e0*/  ISETP.GT.AND P2, PT, R152, 0x31, PT ;  /* 0x000000319800780c */ /* 0x000fc40003f44270 */
[----:B-1----:R-:W-:Y:S02]  /*85f0*/  FSEL R7, R7, -INF , P1 ;  /* 0xff80000007077808 */ /* 0x002fe40000800000 */
[----:B------:R-:W-:Y:S02]  /*8600*/  FMNMX.FTZ R158, R166, R153, !PT ;  /* 0x00000099a69e7209 */ /* 0x000fe40007810000 */
[----:B------:R-:W-:Y:S01]  /*8610*/  ISETP.GT.AND P1, PT, R152, 0x38, PT ;  /* 0x000000389800780c */ /* 0x000fe20003f24270 */
[----:B------:R-:W1:Y:S01]  /*8620*/  MUFU.TANH R15, R15 ;  /* 0x0000000f000f7308 */ /* 0x000e620000002400 */
[----:B-----5:R-:W-:Y:S02]  /*8630*/  FSEL R154, R154, -INF , P2 ;  /* 0xff8000009a9a7808 */ /* 0x020fe40001000000 */
[----:B------:R-:W-:Y:S02]  /*8640*/  FMNMX.FTZ R153, R7, R158, !PT ;  /* 0x0000009e07997209 */ /* 0x000fe40007810000 */
[----:B------:R-:W-:-:S02]  /*8650*/  ISETP.GT.AND P2, PT, R152, 0x39, PT ;  /* 0x000000399800780c */ /* 0x000fc40003f44270 */
[----:B------:R-:W-:Y:S01]  /*8660*/  FSEL R152, R182, -INF , P1 ;  /* 0xff800000b6987808 */ /* 0x000fe20000800000 */
[----:B------:R-:W4:Y:S01]  /*8670*/  MUFU.TANH R197, R197 ;  /* 0x000000c500c57308 */ /* 0x000f220000002400 */
[----:B------:R-:W-:Y:S02]  /*8680*/  FMNMX.FTZ R159, R154, R153, !PT ;  /* 0x000000999a9f7209 */ /* 0x000fe40007810000 */
[----:B---3--:R-:W-:Y:S02]  /*8690*/  FSEL R153, R183, -INF , P2 ;  /* 0xff800000b7997808 */ /* 0x008fe40001000000 */
[----:B------:R-:W-:Y:S01]  /*86a0*/  FMNMX.FTZ R158, R152, R159, !PT ;  /* 0x0000009f989e7209 */ /* 0x000fe20007810000 */
[----:B------:R-:W-:Y:S01]  /*86b0*/  FMUL.FTZ R159, R168, UR7 ;  /* 0x00000007a89f7c20 */ /* 0x000fe20008410000 */
[----:B------:R-:W-:Y:S01]  /*86c0*/  IADD3 R168, R155, -UR5, R156 ;  /* 0x800000059ba87c10 */ /* 0x000fe2000fffe09c */
[----:B------:R-:W3:Y:S01]  /*86d0*/  MUFU.TANH R196, R196 ;  /* 0x000000c400c47308 */ /* 0x000ee20000002400 */
[----:B------:R-:W-:Y:S01]  /*86e0*/  FMNMX.FTZ R178, R153, R158, !PT ;  /* 0x0000009e99b27209 */ /* 0x000fe20007810000 */
[----:B------:R-:W-:Y:S01]  /*86f0*/  FMUL.FTZ R158, R165, UR7 ;  /* 0x00000007a59e7c20 */ /* 0x000fe20008410000 */
[----:B------:R-:W-:-:S02]  /*8700*/  ISETP.GT.AND P1, PT, R168, RZ, PT ;  /* 0x000000ffa800720c */ /* 0x000fc40003f24270 */
[----:B------:R-:W-:Y:S01]  /*8710*/  ISETP.GT.AND P2, PT, R168, 0x1, PT ;  /* 0x00000001a800780c */ /* 0x000fe20003f44270 */
[----:B------:R-:W5:Y:S01]  /*8720*/  SHFL.BFLY PT, R179, R178, 0x2, 0x1f ;  /* 0x0c401f00b2b37f89 */ /* 0x000f6200000e0000 */
[----:B0-----:R-:W-:Y:S01]  /*8730*/  FSEL R183, R8, -INF , P1 ;  /* 0xff80000008b77808 */ /* 0x001fe20000800000 */
[----:B------:R-:W-:Y:S01]  /*8740*/  MUFU.TANH R157, R157 ;  /* 0x0000009d009d7308 */ /* 0x000fe20000002400 */
[----:B------:R-:W-:Y:S02]  /*8750*/  ISETP.GT.AND P1, PT, R168, 0x8, PT ;  /* 0x00000008a800780c */ /* 0x000fe40003f24270 */
[----:B--2---:R-:W-:Y:S02]  /*8760*/  FSEL R198, R198, -INF , P2 ;  /* 0xff800000c6c67808 */ /* 0x004fe40001000000 */
[----:B------:R-:W-:Y:S02]  /*8770*/  FMNMX.FTZ R155, R183, R10, !PT ;  /* 0x0000000ab79b7209 */ /* 0x000fe40007810000 */
[----:B------:R-:W-:Y:S01]  /*8780*/  ISETP.GT.AND P2, PT, R168, 0x9, PT ;  /* 0x00000009a800780c */ /* 0x000fe20003f44270 */
[----:B------:R-:W0:Y:S01]  /*8790*/  MUFU.TANH R164, R164 ;  /* 0x000000a400a47308 */ /* 0x000e220000002400 */
[----:B-1----:R-:W-:-:S02]  /*87a0*/  FSEL R182, R15, -INF , P1 ;  /* 0xff8000000fb67808 */ /* 0x002fc40000800000 */
[----:B------:R-:W-:Y:S02]  /*87b0*/  FMNMX.FTZ R155, R198, R155, !PT ;  /* 0x0000009bc69b7209 */ /* 0x000fe40007810000 */
[----:B------:R-:W-:Y:S02]  /*87c0*/  ISETP.GT.AND P1, PT, R168, 0x10, PT ;  /* 0x00000010a800780c */ /* 0x000fe40003f24270 */
[----:B----4-:R-:W-:Y:S01]  /*87d0*/  FSEL R197, R197, -INF , P2 ;  /* 0xff800000c5c57808 */ /* 0x010fe20001000000 */
[----:B------:R-:W1:Y:S01]  /*87e0*/  MUFU.TANH R158, R158 ;  /* 0x0000009e009e7308 */ /* 0x000e620000002400 */
[----:B------:R-:W-:Y:S02]  /*87f0*/  FMNMX.FTZ R8, R182, R155, !PT ;  /* 0x0000009bb6087209 */ /* 0x000fe40007810000 */
[----:B------:R-:W-:Y:S02]  /*8800*/  ISETP.GT.AND P2, PT, R168, 0x11, PT ;  /* 0x00000011a800780c */ /* 0x000fe40003f44270 */
[----:B---3--:R-:W-:-:S02]  /*8810*/  FSEL R196, R196, -INF , P1 ;  /* 0xff800000c4c47808 */ /* 0x008fc40000800000 */
[----:B-----5:R-:W-:Y:S01]  /*8820*/  FMNMX.FTZ R165, R178, R179, !PT ;  /* 0x000000b3b2a57209 */ /* 0x020fe20007810000 */
[----:B------:R-:W2:Y:S01]  /*8830*/  MUFU.TANH R159, R159 ;  /* 0x0000009f009f7308 */ /* 0x000ea20000002400 */
[----:B------:R-:W-:Y:S02]  /*8840*/  FMNMX.FTZ R155, R197, R8, !PT ;  /* 0x00000008c59b7209 */ /* 0x000fe40007810000 */
[C---:B------:R-:W-:Y:S01]  /*8850*/  ISETP.GT.AND P1, PT, R168.reuse, 0x18, PT ;  /* 0x00000018a800780c */ /* 0x040fe20003f24270 */
[----:B------:R-:W3:Y:S01]  /*8860*/  SHFL.BFLY PT, R156, R165, 0x1, 0x1f ;  /* 0x0c201f00a59c7f89 */ /* 0x000ee200000e0000 */
[----:B------:R-:W-:Y:S02]  /*8870*/  ISETP.GT.AND P3, PT, R168, 0x28, PT ;  /* 0x00000028a800780c */ /* 0x000fe40003f64270 */
[----:B0-----:R-:W-:Y:S01]  /*8880*/  FSEL R164, R164, -INF , P1 ;  /* 0xff800000a4a47808 */ /* 0x001fe20000800000 */
[----:B------:R-:W0:Y:S01]  /*8890*/  MUFU.TANH R160, R160 ;  /* 0x000000a000a07308 */ /* 0x000e220000002400 */
[----:B------:R-:W-:-:S02]  /*88a0*/  ISETP.GT.AND P1, PT, R168, 0x20, PT ;  /* 0x00000020a800780c */ /* 0x000fc40003f24270 */
[----:B------:R-:W-:-:S05]  /*88b0*/  ISETP.GT.AND P4, PT, R168, 0x29, PT ;  /* 0x00000029a800780c */ /* 0x000fca0003f84270 */
[----:B------:R-:W4:Y:S08]  /*88c0*/  MUFU.TANH R161, R161 ;  /* 0x000000a100a17308 */ /* 0x000f300000002400 */
[----:B------:R-:W5:Y:S01]  /*88d0*/  MUFU.TANH R169, R169 ;  /* 0x000000a900a97308 */ /* 0x000f620000002400 */
[----:B---3--:R-:W-:Y:S02]  /*88e0*/  FMNMX.FTZ R8, R165, R156, !PT ;  /* 0x0000009ca5087209 */ /* 0x008fe40007810000 */
[----:B------:R-:W-:-:S02]  /*88f0*/  FSEL R165, R157, -INF , P2 ;  /* 0xff8000009da57808 */ /* 0x000fc40001000000 */
[----:B------:R-:W-:-:S03]  /*8900*/  FMNMX.FTZ R156, R196, R155, !PT ;  /* 0x0000009bc49c7209 */ /* 0x000fc60007810000 */
[----:B------:R-:W3:Y:S01]  /*8910*/  MUFU.TANH R172, R172 ;  /* 0x000000ac00ac7308 */ /* 0x000ee20000002400 */
[----:B------:R-:W-:Y:S01]  /*8920*/  ISETP.GT.AND P2, PT, R168, 0x19, PT ;  /* 0x00000019a800780c */ /* 0x000fe20003f44270 */
[----:B------:R-:W-:Y:S01]  /*8930*/  FMUL.FTZ R179, R8, UR4 ;  /* 0x0000000408b37c20 */ /* 0x000fe20008410000 */
[----:B------:R-:W-:Y:S02]  /*8940*/  FMNMX.FTZ R157, R165, R156, !PT ;  /* 0x0000009ca59d7209 */ /* 0x000fe40007810000 */
[----:B-1----:R-:W-:Y:S02]  /*8950*/  FSEL R155, R158, -INF , P2 ;  /* 0xff8000009e9b7808 */ /* 0x002fe40001000000 */
[----:B------:R-:W-:Y:S01]  /*8960*/  FMNMX.FTZ R158, R164, R157, !PT ;  /* 0x0000009da49e7209 */ /* 0x000fe20007810000 */
[----:B------:R-:W1:Y:S01]  /*8970*/  MUFU.TANH R15, R177 ;  /* 0x000000b1000f7308 */ /* 0x000e620000002400 */
[----:B------:R-:W-:Y:S02]  /*8980*/  ISETP.GT.AND P2, PT, R168, 0x21, PT ;  /* 0x00000021a800780c */ /* 0x000fe40003f44270 */
[----:B--2---:R-:W-:-:S02]  /*8990*/  FSEL R156, R159, -INF , P1 ;  /* 0xff8000009f9c7808 */ /* 0x004fc40000800000 */
[----:B------:R-:W-:Y:S02]  /*89a0*/  FMNMX.FTZ R159, R155, R158, !PT ;  /* 0x0000009e9b9f7209 */ /* 0x000fe40007810000 */
[----:B0-----:R-:W-:Y:S01]  /*89b0*/  FSEL R157, R160, -INF , P2 ;  /* 0xff800000a09d7808 */ /* 0x001fe20001000000 */
[----:B------:R-:W0:Y:S01]  /*89c0*/  MUFU.TANH R173, R173 ;  /* 0x000000ad00ad7308 */ /* 0x000e220000002400 */
[----:B------:R-:W-:Y:S02]  /*89d0*/  FMNMX.FTZ R160, R156, R159, !PT ;  /* 0x0000009f9ca07209 */ /* 0x000fe40007810000 */
[----:B----4-:R-:W-:Y:S02]  /*89e0*/  FSEL R158, R161, -INF , P3 ;  /* 0xff800000a19e7808 */ /* 0x010fe40001800000 */
[----:B------:R-:W-:Y:S02]  /*89f0*/  FMNMX.FTZ R161, R157, R160, !PT ;  /* 0x000000a09da17209 */ /* 0x000fe40007810000 */
[----:B------:R-:W-:Y:S01]  /*8a00*/  ISETP.GT.AND P2, PT, R168, 0x30, PT ;  /* 0x00000030a800780c */ /* 0x000fe20003f44270 */
[----:B------:R-:W2:Y:S01]  /*8a10*/  MUFU.TANH R180, R181 ;  /* 0x000000b500b47308 */ /* 0x000ea20000002400 */
[----:B-----5:R-:W-:-:S02]  /*8a20*/  FSEL R159, R169, -INF , P4 ;  /* 0xff800000a99f7808 */ /* 0x020fc40002000000 */
[----:B------:R-:W-:Y:S02]  /*8a30*/  FMNMX.FTZ R176, R158, R161, !PT ;  /* 0x000000a19eb07209 */ /* 0x000fe40007810000 */
[----:B------:R-:W-:Y:S02]  /*8a40*/  FSETP.NEU.FTZ.AND P1, PT, R8, -INF , PT ;  /* 0xff8000000800780b */ /* 0x000fe40003f3d000 */
[----:B------:R-:W-:Y:S02]  /*8a50*/  ISETP.GT.AND P3, PT, R168, 0x31, PT ;  /* 0x00000031a800780c */ /* 0x000fe40003f64270 */
[----:B---3--:R-:W-:Y:S02]  /*8a60*/  FSEL R160, R172, -INF , P2 ;  /* 0xff800000aca07808 */ /* 0x008fe40001000000 */
[----:B------:R-:W-:Y:S02]  /*8a70*/  FMNMX.FTZ R169, R159, R176, !PT ;  /* 0x000000b09fa97209 */ /* 0x000fe40007810000 */
[----:B------:R-:W-:-:S02]  /*8a80*/  FSEL R179, R179, RZ, P1 ;  /* 0x000000ffb3b37208 */ /* 0x000fc40000800000 */
[----:B------:R-:W-:Y:S02]  /*8a90*/  ISETP.GT.AND P2, PT, R168, 0x38, PT ;  /* 0x00000038a800780c */ /* 0x000fe40003f44270 */
[----:B-1----:R-:W-:Y:S01]  /*8aa0*/  FSEL R161, R15, -INF , P3 ;  /* 0xff8000000fa17808 */ /* 0x002fe20001800000 */
[--C-:B------:R-:W-:Y:S01]  /*8ab0*/  FFMA.FTZ R177, R162, UR4, -R179.reuse ;  /* 0x00000004a2b17c23 */ /* 0x100fe200080108b3 */
[----:B------:R-:W-:Y:S01]  /*8ac0*/  FMNMX.FTZ R172, R160, R169, !PT ;  /* 0x000000a9a0ac7209 */ /* 0x000fe20007810000 */
[--C-:B------:R-:W-:Y:S01]  /*8ad0*/  FFMA.FTZ R12, R12, UR4, -R179.reuse ;  /* 0x000000040c0c7c23 */ /* 0x100fe200080108b3 */
[----:B------:R-:W-:Y:S01]  /*8ae0*/  ISETP.GT.AND P3, PT, R168, 0x39, PT ;  /* 0x00000039a800780c */ /* 0x000fe20003f64270 */
[----:B------:R1:W-:Y:S01]  /*8af0*/  MUFU.EX2 R15, R177 ;  /* 0x000000b1000f7308 */ /* 0x0003e20000000800 */
[----:B0-----:R-:W-:Y:S01]  /*8b00*/  FSEL R162, R173, -INF , P2 ;  /* 0xff800000ada27808 */ /* 0x001fe20001000000 */
[--C-:B------:R-:W-:Y:S01]  /*8b10*/  FFMA.FTZ R168, R171, UR4, -R179.reuse ;  /* 0x00000004aba87c23 */ /* 0x100fe200080108b3 */
[----:B------:R-:W-:Y:S01]  /*8b20*/  FMNMX.FTZ R169, R161, R172, !PT ;  /* 0x000000aca1a97209 */ /* 0x000fe20007810000 */
[--C-:B------:R-:W-:Y:S01]  /*8b30*/  FFMA.FTZ R171, R174, UR4, -R179.reuse ;  /* 0x00000004aeab7c23 */ /* 0x100fe200080108b3 */
[----:B--2---:R-:W-:Y:S01]  /*8b40*/  FSEL R180, R180, -INF , P3 ;  /* 0xff800000b4b47808 */ /* 0x004fe20001800000 */
        /* <DEDUP_REMOVED lines=11> */
[----:B------:R-:W-:Y:S08]  /*8c00*/  MUFU.EX2 R12, R12 ;  /* 0x0000000c000c7308 */ /* 0x000ff00000000800 */
[----:B------:R-:W-:Y:S08]  /*8c10*/  MUFU.EX2 R14, R14 ;  /* 0x0000000e000e7308 */ /* 0x000ff00000000800 */
[----:B------:R-:W-:Y:S01]  /*8c20*/  MUFU.EX2 R21, R21 ;  /* 0x0000001500157308 */ /* 0x000fe20000000800 */
[----:B0-----:R-:W-:Y:S01]  /*8c30*/  FMNMX.FTZ R176, R172, R173, !PT ;  /* 0x000000adacb07209 */ /* 0x001fe20007810000 */
[--C-:B------:R-:W-:Y:S01]  /*8c40*/  FFMA.FTZ R173, R167, UR4, -R179.reuse ;  /* 0x00000004a7ad7c23 */ /* 0x100fe200080108b3 */
[----:B------:R-:W-:-:S05]  /*8c50*/  FFMA.FTZ R172, R163, UR4, -R179 ;  /* 0x00000004a3ac7c23 */ /* 0x000fca00080108b3 */
[----:B------:R-:W-:Y:S01]  /*8c60*/  MUFU.EX2 R20, R20 ;  /* 0x0000001400147308 */ /* 0x000fe20000000800 */
[----:B-1----:R-:W0:Y:S07]  /*8c70*/  SHFL.BFLY PT, R177, R176, 0x1, 0x1f ;  /* 0x0c201f00b0b17f89 */ /* 0x002e2e00000e0000 */
[----:B------:R-:W-:Y:S08]  /*8c80*/  MUFU.EX2 R169, R169 ;  /* 0x000000a900a97308 */ /* 0x000ff00000000800 */
[----:B------:R-:W-:Y:S08]  /*8c90*/  MUFU.EX2 R168, R168 ;  /* 0x000000a800a87308 */ /* 0x000ff00000000800 */
[----:B------:R-:W-:Y:S01]  /*8ca0*/  MUFU.EX2 R171, R171 ;  /* 0x000000ab00ab7308 */ /* 0x000fe20000000800 */
[----:B0-----:R-:W-:Y:S01]  /*8cb0*/  FMNMX.FTZ R7, R176, R177, !PT ;  /* 0x000000b1b0077209 */ /* 0x001fe20007810000 */
[--C-:B------:R-:W-:Y:S01]  /*8cc0*/  FFMA.FTZ R176, R152, UR4, -R179.reuse ;  /* 0x0000000498b07c23 */ /* 0x100fe200080108b3 */
[----:B------:R-:W-:-:S02]  /*8cd0*/  FFMA.FTZ R179, R153, UR4, -R179 ;  /* 0x0000000499b37c23 */ /* 0x000fc400080108b3 */
[C---:B------:R-:W-:Y:S01]  /*8ce0*/  FSETP.NEU.FTZ.AND P2, PT, R7.reuse, -INF , PT ;  /* 0xff8000000700780b */ /* 0x040fe20003f5d000 */
[----:B------:R-:W-:Y:S02]  /*8cf0*/  FMUL.FTZ R152, R7, UR4 ;  /* 0x0000000407987c20 */ /* 0x000fe40008410000 */
[----:B------:R0:W-:Y:S03]  /*8d00*/  MUFU.EX2 R177, R154 ;  /* 0x0000009a00b17308 */ /* 0x0001e60000000800 */
[----:B------:R-:W-:Y:S02]  /*8d10*/  FSEL R153, R152, RZ, P2 ;  /* 0x000000ff98997208 */ /* 0x000fe40001000000 */
[----:B------:R-:W-:-:S03]  /*8d20*/  FSEL R152, R8, RZ, P1 ;  /* 0x000000ff08987208 */ /* 0x000fc60000800000 */
[----:B------:R-:W-:Y:S01]  /*8d30*/  MUFU.EX2 R170, R170 ;  /* 0x000000aa00aa7308 */ /* 0x000fe20000000800 */
[--C-:B------:R-:W-:Y:S01]  /*8d40*/  FFMA.FTZ R199, R155, UR4, -R153.reuse ;  /* 0x000000049bc77c23 */ /* 0x100fe20008010899 */
[----:B------:R-:W-:Y:S01]  /*8d50*/  FSEL R155, R7, RZ, P2 ;  /* 0x000000ff079b7208 */ /* 0x000fe20001000000 */
[----:B------:R-:W-:Y:S01]  /*8d60*/  FFMA.FTZ R201, R157, UR4, -R153 ;  /* 0x000000049dc97c23 */ /* 0x000fe20008010899 */
[----:B------:R-:W-:Y:S02]  /*8d70*/  IMAD.MOV R157, RZ, RZ, -R184 ;  /* 0x000000ffff9d7224 */ /* 0x000fe400078e0ab8 */
[----:B------:R-:W-:Y:S01]  /*8d80*/  FADD.FTZ R152, -R152, R11 ;  /* 0x0000000b98987221 */ /* 0x000fe20000010100 */
[--C-:B------:R-:W-:Y:S01]  /*8d90*/  FFMA.FTZ R200, R156, UR4, -R153.reuse ;  /* 0x000000049cc87c23 */ /* 0x100fe20008010899 */
[----:B------:R-:W-:Y:S01]  /*8da0*/  FADD.FTZ R155, -R155, R10 ;  /* 0x0000000a9b9b7221 */ /* 0x000fe20000010100 */
[----:B------:R-:W-:Y:S01]  /*8db0*/  FFMA.FTZ R178, R183, UR4, -R153 ;  /* 0x00000004b7b27c23 */ /* 0x000fe20008010899 */
[----:B------:R-:W-:Y:S01]  /*8dc0*/  ISETP.NE.AND P1, PT, R18, R157, PT ;  /* 0x0000009d1200720c */ /* 0x000fe20003f25270 */
[----:B0-----:R-:W-:Y:S01]  /*8dd0*/  FMUL.FTZ R154, R152, UR4 ;  /* 0x00000004989a7c20 */ /* 0x001fe20008410000 */
[----:B------:R-:W-:Y:S01]  /*8de0*/  FMUL.FTZ R155, R155, UR4 ;  /* 0x000000049b9b7c20 */ /* 0x000fe20008410000 */
[----:B------:R-:W-:-:S02]  /*8df0*/  VIADD R152, R9, 0x38840 ;  /* 0x0003884009987836 */ /* 0x000fc40000000000 */
[--C-:B------:R-:W-:Y:S01]  /*8e00*/  FFMA.FTZ R181, R198, UR4, -R153.reuse ;  /* 0x00000004c6b57c23 */ /* 0x100fe20008010899 */
[----:B------:R-:W0:Y:S01]  /*8e10*/  MUFU.EX2 R10, R154 ;  /* 0x0000009a000a7308 */ /* 0x000e220000000800 */
[--C-:B------:R-:W-:Y:S01]  /*8e20*/  FFMA.FTZ R182, R182, UR4, -R153.reuse ;  /* 0x00000004b6b67c23 */ /* 0x100fe20008010899 */
[--C-:B------:R-:W-:Y:S01]  /*8e30*/  FFMA.FTZ R183, R197, UR4, -R153.reuse ;  /* 0x00000004c5b77c23 */ /* 0x100fe20008010899 */
[----:B------:R-:W-:Y:S01]  /*8e40*/  PRMT R152, R219, 0x654, R152 ;  /* 0x00000654db987816 */ /* 0x000fe20000000098 */
[--C-:B------:R-:W-:Y:S01]  /*8e50*/  FFMA.FTZ R196, R196, UR4, -R153.reuse ;  /* 0x00000004c4c47c23 */ /* 0x100fe20008010899 */
[--C-:B------:R-:W-:Y:S01]  /*8e60*/  FFMA.FTZ R197, R165, UR4, -R153.reuse ;  /* 0x00000004a5c57c23 */ /* 0x100fe20008010899 */
[--C-:B------:R-:W-:Y:S01]  /*8e70*/  FFMA.FTZ R198, R164, UR4, -R153.reuse ;  /* 0x00000004a4c67c23 */ /* 0x100fe20008010899 */
[----:B------:R-:W-:Y:S01]  /*8e80*/  FFMA.FTZ R202, R158, UR4, -R153 ;  /* 0x000000049eca7c23 */ /* 0x000fe20008010899 */
[----:B------:R1:W2:Y:S01]  /*8e90*/  MUFU.EX2 R205, R155 ;  /* 0x0000009b00cd7308 */ /* 0x0002a20000000800 */
[----:B------:R-:W-:-:S02]  /*8ea0*/  @!P1 IMAD R156, R13, 0x40, R22 ;  /* 0x000000400d9c9824 */ /* 0x000fc400078e0216 */
[--C-:B------:R-:W-:Y:S01]  /*8eb0*/  FFMA.FTZ R203, R159, UR4, -R153.reuse ;  /* 0x000000049fcb7c23 */ /* 0x100fe20008010899 */
[----:B------:R3:W-:Y:S01]  /*8ec0*/  SYNCS.ARRIVE.TRANS64.RED.A1T0 RZ, [R152+URZ], RZ ;  /* 0x000000ff98ff79a7 */ /* 0x0007e2000810043f */
[----:B------:R-:W-:Y:S01]  /*8ed0*/  FFMA.FTZ R206, R161, UR4, -R153 ;  /* 0x00000004a1ce7c23 */ /* 0x000fe20008010899 */
[----:B------:R-:W-:Y:S02]  /*8ee0*/  @!P1 IMAD R156, R156, 0x4, R17 ;  /* 0x000000049c9c9824 */ /* 0x000fe400078e0211 */
[--C-:B------:R-:W-:Y:S01]  /*8ef0*/  FFMA.FTZ R13, R162, UR4, -R153.reuse ;  /* 0x00000004a20d7c23 */ /* 0x100fe20008010899 */
[--C-:B------:R-:W-:Y:S01]  /*8f00*/  FFMA.FTZ R180, R180, UR4, -R153.reuse ;  /* 0x00000004b4b47c23 */ /* 0x100fe20008010899 */
[----:B------:R-:W-:Y:S01]  /*8f10*/  FFMA.FTZ R160, R160, UR4, -R153 ;  /* 0x00000004a0a07c23 */ /* 0x000fe20008010899 */
[----:B------:R-:W-:Y:S01]  /*8f20*/  MUFU.EX2 R178, R178 ;  /* 0x000000b200b27308 */ /* 0x000fe20000000800 */
[----:B0-----:R-:W-:Y:S01]  /*8f30*/  @!P1 STS [R156+0x38420], R10 ;  /* 0x0384200a9c009388 */ /* 0x001fe20000000800 */
[----:B------:R-:W-:Y:S01]  /*8f40*/  F2FP.BF16.F32.PACK_AB R153, R12, R15 ;  /* 0x0000000f0c99723e */ /* 0x000fe200000010ff */
[----:B------:R-:W-:Y:S01]  /*8f50*/  FMUL.FTZ R26, R26, R10 ;  /* 0x0000000a1a1a7220 */ /* 0x000fe20000410000 */
[----:B-1----:R-:W-:Y:S01]  /*8f60*/  F2FP.BF16.F32.PACK_AB R155, R21, R14 ;  /* 0x0000000e159b723e */ /* 0x002fe200000010ff */
[----:B------:R-:W-:Y:S01]  /*8f70*/  FMUL.FTZ R27, R27, R10 ;  /* 0x0000000a1b1b7220 */ /* 0x000fe20000410000 */
[----:B------:R-:W-:Y:S01]  /*8f80*/  F2FP.BF16.F32.PACK_AB R157, R169, R20 ;  /* 0x00000014a99d723e */ /* 0x000fe200000010ff */
[----:B------:R-:W-:Y:S01]  /*8f90*/  FMUL.FTZ R30, R30, R10 ;  /* 0x0000000a1e1e7220 */ /* 0x000fe20000410000 */
[----:B--2---:R0:W-:Y:S01]  /*8fa0*/  @!P1 STS [R156+0x38400], R205 ;  /* 0x038400cd9c009388 */ /* 0x0041e20000000800 */
[----:B------:R-:W3:Y:S01]  /*8fb0*/  MUFU.EX2 R181, R181 ;  /* 0x000000b500b57308 */ /* 0x000ee20000000800 */
[----:B------:R-:W-:Y:S01]  /*8fc0*/  F2FP.BF16.F32.PACK_AB R159, R171, R168 ;  /* 0x000000a8ab9f723e */ /* 0x000fe200000010ff */
        /* <DEDUP_REMOVED lines=15> */
[----:B---3--:R-:W-:Y:S01]  /*90c0*/  F2FP.BF16.F32.PACK_AB R152, R181, R178 ;  /* 0x000000b2b598723e */ /* 0x008fe200000010ff */
        /* <DEDUP_REMOVED lines=44> */
[-C--:B------:R-:W-:Y:S01]  /*9390*/  FMUL.FTZ R76, R76, R205.reuse ;  /* 0x000000cd4c4c7220 */ /* 0x080fe20000410000 */
[-C--:B------:R-:W-:Y:S01]  /*93a0*/  FMUL.FTZ R77, R77, R205.reuse ;  /* 0x000000cd4d4d7220 */ /* 0x080fe20000410000 */
[----:B------:R-:W-:Y:S01]  /*93b0*/  MUFU.EX2 R172, R172 ;  /* 0x000000ac00ac7308 */ /* 0x000fe20000000800 */
[----:B-1----:R-:W-:Y:S01]  /*93c0*/  F2FP.BF16.F32.PACK_AB R158, R199, R198 ;  /* 0x000000c6c79e723e */ /* 0x002fe200000010ff */
        /* <DEDUP_REMOVED lines=78> */
[----:B------:R-:W3:Y:S01]  /*98b0*/  MUFU.EX2 R206, R206 ;  /* 0x000000ce00ce7308 */ /* 0x000ee20000000800 */
[----:B--2---:R-:W-:Y:S01]  /*98c0*/  F2FP.BF16.F32.PACK_AB R160, R201, R200 ;  /* 0x000000c8c9a0723e */ /* 0x004fe200000010ff */
[-C--:B------:R-:W-:Y:S01]  /*98d0*/  FMUL.FTZ R144, R144, R205.reuse ;  /* 0x000000cd90907220 */ /* 0x080fe20000410000 */
[-C--:B------:R-:W-:Y:S01]  /*98e0*/  FMUL.FTZ R145, R145, R205.reuse ;  /* 0x000000cd91917220 */ /* 0x080fe20000410000 */
[-C--:B------:R-:W-:Y:S01]  /*98f0*/  FMUL.FTZ R146, R146, R10.reuse ;  /* 0x0000000a92927220 */ /* 0x080fe20000410000 */
[-C--:B------:R-:W-:Y:S01]  /*9900*/  FMUL.FTZ R147, R147, R10.reuse ;  /* 0x0000000a93937220 */ /* 0x080fe20000410000 */
[-C--:B------:R-:W-:Y:S01]  /*9910*/  FMUL.FTZ R148, R148, R205.reuse ;  /* 0x000000cd94947220 */ /* 0x080fe20000410000 */
[----:B------:R-:W-:Y:S01]  /*9920*/  FMUL.FTZ R149, R149, R205 ;  /* 0x000000cd95957220 */ /* 0x000fe20000410000 */
[----:B------:R-:W-:Y:S01]  /*9930*/  MUFU.EX2 R13, R13 ;  /* 0x0000000d000d7308 */ /* 0x000fe20000000800 */
[-C--:B------:R-:W-:Y:S01]  /*9940*/  FMUL.FTZ R150, R150, R10.reuse ;  /* 0x0000000a96967220 */ /* 0x080fe20000410000 */
[----:B------:R-:W-:Y:S01]  /*9950*/  FMUL.FTZ R151, R151, R10 ;  /* 0x0000000a97977220 */ /* 0x000fe20000410000 */
[----:B-1----:R-:W-:Y:S01]  /*9960*/  F2FP.BF16.F32.PACK_AB R165, R177, R174 ;  /* 0x000000aeb1a5723e */ /* 0x002fe200000010ff */
[----:B------:R1:W-:Y:S01]  /*9970*/  STSM.16.M88.4 [R185+0x36400], R152 ;  /* 0x03640098b9007844 */ /* 0x0003e20000000200 */
[----:B0-----:R-:W-:Y:S01]  /*9980*/  F2FP.BF16.F32.PACK_AB R167, R179, R176 ;  /* 0x000000b0b3a7723e */ /* 0x001fe200000010ff */
[----:B------:R-:W-:Y:S01]  /*9990*/  FFMA.FTZ R15, R10, R6, R15 ;  /* 0x000000060a0f7223 */ /* 0x000fe2000001000f */
[----:B------:R-:W-:Y:S01]  /*99a0*/  FFMA.FTZ R178, R205, R5, R178 ;  /* 0x00000005cdb27223 */ /* 0x000fe200000100b2 */
[----:B------:R-:W0:Y:S01]  /*99b0*/  MUFU.EX2 R180, R180 ;  /* 0x000000b400b47308 */ /* 0x000e220000000800 */
[----:B---3--:R-:W-:Y:S01]  /*99c0*/  F2FP.BF16.F32.PACK_AB R164, R206, R11 ;  /* 0x0000000bcea4723e */ /* 0x008fe200000010ff */
[----:B------:R1:W-:Y:S01]  /*99d0*/  STSM.16.M88.4 [R187], R156 ;  /* 0x0000009cbb007844 */ /* 0x0003e20000000200 */
[----:B------:R-:W-:Y:S01]  /*99e0*/  FADD.FTZ R15, R12, R15 ;  /* 0x0000000f0c0f7221 */ /* 0x000fe20000010000 */
[----:B------:R-:W-:-:S02]  /*99f0*/  FADD.FTZ R181, R181, R178 ;  /* 0x000000b2b5b57221 */ /* 0x000fc40000010000 */
[----:B------:R1:W-:Y:S01]  /*9a00*/  STSM.16.M88.4 [R189], R160 ;  /* 0x000000a0bd007844 */ /* 0x0003e20000000200 */
[----:B------:R-:W-:Y:S01]  /*9a10*/  FADD.FTZ R14, R14, R15 ;  /* 0x0000000f0e0e7221 */ /* 0x000fe20000010000 */
[----:B------:R-:W-:-:S03]  /*9a20*/  FADD.FTZ R182, R182, R181 ;  /* 0x000000b5b6b67221 */ /* 0x000fc60000010000 */
[----:B------:R-:W-:Y:S01]  /*9a30*/  FADD.FTZ R21, R21, R14 ;  /* 0x0000000e15157221 */ /* 0x000fe20000010000 */
[----:B------:R-:W-:-:S03]  /*9a40*/  FADD.FTZ R183, R183, R182 ;  /* 0x000000b6b7b77221 */ /* 0x000fc60000010000 */
[----:B------:R-:W-:Y:S01]  /*9a50*/  FADD.FTZ R20, R20, R21 ;  /* 0x0000001514147221 */ /* 0x000fe20000010000 */
[----:B------:R-:W-:Y:S01]  /*9a60*/  FADD.FTZ R196, R196, R183 ;  /* 0x000000b7c4c47221 */ /* 0x000fe20000010000 */
[----:B0-----:R-:W-:Y:S02]  /*9a70*/  F2FP.BF16.F32.PACK_AB R166, R180, R13 ;  /* 0x0000000db4a6723e */ /* 0x001fe400000010ff */
[----:B------:R-:W-:Y:S01]  /*9a80*/  FADD.FTZ R169, R169, R20 ;  /* 0x00000014a9a97221 */ /* 0x000fe20000010000 */
[----:B------:R-:W-:Y:S02]  /*9a90*/  FADD.FTZ R197, R197, R196 ;  /* 0x000000c4c5c57221 */ /* 0x000fe40000010000 */
[----:B------:R1:W-:Y:S01]  /*9aa0*/  STSM.16.M88.4 [R188], R164 ;  /* 0x000000a4bc007844 */ /* 0x0003e20000000200 */
[----:B------:R-:W-:Y:S01]  /*9ab0*/  WARPGROUP.ARRIVE ;  /* 0x00000000000079c5 */ /* 0x000fe20000000000 */
[----:B------:R-:W-:Y:S01]  /*9ac0*/  FADD.FTZ R168, R168, R169 ;  /* 0x000000a9a8a87221 */ /* 0x000fe20000010000 */
[----:B------:R-:W-:-:S03]  /*9ad0*/  FADD.FTZ R198, R198, R197 ;  /* 0x000000c5c6c67221 */ /* 0x000fc60000010000 */
[----:B------:R-:W-:Y:S01]  /*9ae0*/  FADD.FTZ R171, R171, R168 ;  /* 0x000000a8abab7221 */ /* 0x000fe20000010000 */
[----:B------:R-:W-:Y:S01]  /*9af0*/  HGMMA.64x256x16.F32.BF16 R24, R152, gdesc[UR8].tnspB, R24, gsb0 ;  /* 0x43e0000898187df0 */ /* 0x000fe20008001818 */
[----:B------:R-:W-:Y:S01]  /*9b00*/  R2UR UR10, R207 ;  /* 0x00000000cf0a72ca */ /* 0x000fe200000e0000 */
[----:B------:R-:W-:Y:S01]  /*9b10*/  UMOV UR11, 0x40000040 ;  /* 0x40000040000b7882 */ /* 0x000fe20000000000 */
[C---:B------:R-:W-:Y:S02]  /*9b20*/  VIADD R207, R204.reuse, 0x100 ;  /* 0x00000100cccf7836 */ /* 0x040fe40000000000 */
[----:B------:R-:W-:Y:S01]  /*9b30*/  FADD.FTZ R199, R199, R198 ;  /* 0x000000c6c7c77221 */ /* 0x000fe20000010000 */
[----:B------:R-:W-:Y:S02]  /*9b40*/  VIADD R204, R204, 0x180 ;  /* 0x00000180cccc7836 */ /* 0x000fe40000000000 */
[----:B------:R-:W-:Y:S01]  /*9b50*/  FADD.FTZ R170, R170, R171 ;  /* 0x000000abaaaa7221 */ /* 0x000fe20000010000 */
[----:B------:R-:W-:-:S03]  /*9b60*/  FADD.FTZ R200, R200, R199 ;  /* 0x000000c7c8c87221 */ /* 0x000fc60000010000 */
        /* <DEDUP_REMOVED lines=13> */
[----:B------:R-:W-:Y:S01]  /*9c40*/  FADD.FTZ R5, R180, R5 ;  /* 0x00000005b4057221 */ /* 0x000fe20000010000 */
[----:B------:R-:W-:Y:S02]  /*9c50*/  WARPGROUP.DEPBAR.LE gsb0, 0x0 ;  /* 0x00008000000079c5 */ /* 0x000fe40000010000 */
[----:B------:R-:W-:-:S06]  /*9c60*/  WARPGROUP.ARRIVE ;  /* 0x00000000000079c5 */ /* 0x000fcc0000000000 */
        /* <DEDUP_REMOVED lines=24> */
.L_x_4254:
[----:B------:R-:W-:Y:S01]  /*9df0*/  UISETP.GT.AND UP0, UPT, UR33, UR32, UPT ;  /* 0x000000202100728c */ /* 0x000fe2000bf04270 */
[----:B------:R-:W-:Y:S01]  /*9e00*/  VIADD R10, R9, 0x38860 ;  /* 0x00038860090a7836 */ /* 0x000fe20000000000 */
[----:B------:R-:W-:Y:S01]  /*9e10*/  UIADD3 UR33, UR33, -0x1, URZ ;  /* 0xffffffff21217890 */ /* 0x000fe2000fffe03f */
[----:B------:R-:W-:Y:S01]  /*9e20*/  IMAD.MOV.U32 R11, RZ, RZ, R8 ;  /* 0x000000ffff0b7224 */ /* 0x000fe200078e0008 */
[----:B------:R-:W-:Y:S02]  /*9e30*/  MOV R13, R2 ;  /* 0x00000002000d7202 */ /* 0x000fe40000000f00 */
[----:B------:R-:W-:Y:S02]  /*9e40*/  PLOP3.LUT P1, PT, PT, PT, UP0, 0x80, 0x0 ;  /* 0x000000000000781c */ /* 0x000fe40003f2f008 */
[----:B------:R-:W-:-:S04]  /*9e50*/  PRMT R10, R219, 0x654, R10 ;  /* 0x00000654db0a7816 */ /* 0x000fc8000000000a */
[----:B------:R0:W-:Y:S02]  /*9e60*/  SYNCS.ARRIVE.TRANS64.RED.A1T0 RZ, [R10+URZ], RZ ;  /* 0x000000ff0aff79a7 */ /* 0x0001e4000810043f */
[----:B0-----:R-:W-:-:S05]  /*9e70*/  IMAD.MOV.U32 R10, RZ, RZ, R7 ;  /* 0x000000ffff0a7224 */ /* 0x001fca00078e0007 */
[----:B------:R-:W-:Y:S05]  /*9e80*/  @P1 BRA `(.L_x_4255) ;  /* 0xffffffc800741947 */ /* 0x000fea000383ffff */
.L_x_4244:
[----:B------:R-:W-:-:S13]  /*9e90*/  ISETP.LE.AND P1, PT, RZ, UR33, PT ;  /* 0x00000021ff007c0c */ /* 0x000fda000bf23270 */
[----:B------:R-:W-:Y:S05]  /*9ea0*/  @!P1 BRA `(.L_x_4256) ;  /* 0x0000003000549947 */ /* 0x000fea0003800000 */
[----:B------:R-:W-:Y:S01]  /*9eb0*/  IMAD.MOV.U32 R13, RZ, RZ, R8 ;  /* 0x000000ffff0d7224 */ /* 0x000fe200078e0008 */
[----:B------:R-:W-:Y:S01]  /*9ec0*/  ULDC UR29, c[0x0][0xad0] ;  /* 0x0002b400001d7ab9 */ /* 0x000fe20000000800 */
[----:B------:R-:W-:Y:S01]  /*9ed0*/  IMAD.MOV.U32 R14, RZ, RZ, R7 ;  /* 0x000000ffff0e7224 */ /* 0x000fe200078e0007 */
[----:B------:R-:W-:Y:S01]  /*9ee0*/  ULDC UR28, c[0x0][0xa80] ;  /* 0x0002a000001c7ab9 */ /* 0x000fe20000000800 */
[----:B------:R-:W-:-:S07]  /*9ef0*/  IMAD.MOV.U32 R11, RZ, RZ, R2 ;  /* 0x000000ffff0b7224 */ /* 0x000fce00078e0002 */
.L_x_4267:
[----:B------:R-:W-:-:S05]  /*9f00*/  VIADD R2, R11, 0x1 ;  /* 0x000000010b027836 */ /* 0x000fca0000000000 */
[----:B------:R-:W-:-:S04]  /*9f10*/  ISETP.NE.AND P1, PT, R2, 0x2, PT ;  /* 0x000000020200780c */ /* 0x000fc80003f25270 */
[----:B------:R-:W-:Y:S02]  /*9f20*/  SEL R7, RZ, 0x1, P1 ;  /* 0x00000001ff077807 */ /* 0x000fe40000800000 */
[----:B------:R-:W-:Y:S02]  /*9f30*/  SEL R2, R2, RZ, P1 ;  /* 0x000000ff02027207 */ /* 0x000fe40000800000 */
[----:B------:R-:W-:Y:S01]  /*9f40*/  LOP3.LUT R16, R16, R7, RZ, 0x3c, !PT ;  /* 0x0000000710107212 */ /* 0x000fe200078e3cff */
[----:B0-----:R-:W-:Y:S06]  /*9f50*/  @!P0 BRA `(.L_x_4257) ;  /* 0x0000000000048947 */ /* 0x001fec0003800000 */
[----:B------:R-:W-:Y:S01]  /*9f60*/  BPT.TRAP 0x1 ;  /* 0x000000040000795c */ /* 0x000fe20000300000 */
.L_x_4257:
[----:B------:R-:W-:Y:S01]  /*9f70*/  IMAD R9, R2, 0x8, R17 ;  /* 0x0000000802097824 */ /* 0x000fe200078e0211 */
[----:B------:R-:W-:-:S04]  /*9f80*/  SHF.L.U32 R8, R16, 0x1f, RZ ;  /* 0x0000001f10087819 */ /* 0x000fc800000006ff */
[----:B------:R0:W1:Y:S01]  /*9f90*/  SYNCS.PHASECHK.TRANS64.TRYWAIT P1, [R9+URZ+0x38830], R8 ;  /* 0x03883008090075a7 */ /* 0x000062000802017f */
[----:B------:R-:W-:Y:S05]  /*9fa0*/  @!P0 BRA `(.L_x_4258) ;  /* 0x0000000000048947 */ /* 0x000fea0003800000 */
[----:B------:R-:W-:Y:S01]  /*9fb0*/  BPT.TRAP 0x1 ;  /* 0x000000040000795c */ /* 0x000fe20000300000 */
.L_x_4258:
[----:B------:R-:W-:Y:S01]  /*9fc0*/  IMAD R7, R2, 0x200, R0 ;  /* 0x0000020002077824 */ /* 0x000fe200078e0200 */
[----:B-1----:R-:W-:Y:S06]  /*9fd0*/  @P1 BRA `(.L_x_4259) ;  /* 0x0000000000081947 */ /* 0x002fec0003800000 */
[----:B------:R-:W1:Y:S02]  /*9fe0*/  SYNCS.PHASECHK.TRANS64.TRYWAIT P1, [R9+URZ+0x38830], R8 ;  /* 0x03883008090075a7 */ /* 0x000e64000802017f */
[----:B-1----:R-:W-:Y:S05]  /*9ff0*/  @!P1 BRA `(.L_x_4260) ;  /* 0x000000b4004c9947 */ /* 0x002fea0003800000 */
.L_x_4259:
        /* <DEDUP_REMOVED lines=22> */
.L_x_4261:
[----:B------:R2:W3:Y:S01]  /*a160*/  SYNCS.PHASECHK.TRANS64.TRYWAIT P1, [R9+URZ+0x38850], R8 ;  /* 0x03885008090075a7 */ /* 0x0004e2000802017f */
[----:B------:R-:W-:Y:S05]  /*a170*/  @!P0 BRA `(.L_x_4262) ;  /* 0x0000000000048947 */ /* 0x000fea0003800000 */
[----:B------:R-:W-:Y:S01]  /*a180*/  BPT.TRAP 0x1 ;  /* 0x000000040000795c */ /* 0x000fe20000300000 */
.L_x_4262:
[----:B------:R-:W-:Y:S01]  /*a190*/  IMAD R7, R2, 0x1000, R4 ;  /* 0x0000100002077824 */ /* 0x000fe200078e0204 */
[----:B---3--:R-:W-:Y:S06]  /*a1a0*/  @P1 BRA `(.L_x_4263) ;  /* 0x0000000000081947 */ /* 0x008fec0003800000 */
[----:B------:R-:W3:Y:S02]  /*a1b0*/  SYNCS.PHASECHK.TRANS64.TRYWAIT P1, [R9+URZ+0x38850], R8 ;  /* 0x03885008090075a7 */ /* 0x000ee4000802017f */
[----:B---3--:R-:W-:Y:S05]  /*a1c0*/  @!P1 BRA `(.L_x_4264) ;  /* 0x000000b000ec9947 */ /* 0x008fea0003800000 */
.L_x_4263:
        /* <DEDUP_REMOVED lines=11> */
[----:B------:R-:W-:Y:S01]  /*a280*/  VIADD R8, R7, 0x4 ;  /* 0x0000000407087836 */ /* 0x000fe20000000000 */
[----:B------:R-:W-:Y:S01]  /*a290*/  IADD3 R21, R3, 0x800, RZ ;  /* 0x0000080003157810 */ /* 0x000fe20007ffe0ff */
[----:B------:R-:W-:Y:S01]  /*a2a0*/  HGMMA.64x64x16.F32.BF16 R152, gdesc[UR24], R152, gsb0 ;  /* 0x00e00000189879f0 */ /* 0x000fe20008001898 */
[----:B------:R-:W-:Y:S01]  /*a2b0*/  VIADD R15, R7, 0x800 ;  /* 0x00000800070f7836 */ /* 0x000fe20000000000 */
        /* <DEDUP_REMOVED lines=175> */
[----:B------:R-:W-:Y:S02]  /*adb0*/  IMAD.IADD R20, R21, 0x1, R8 ;  /* 0x0000000115147824 */ /* 0x000fe400078e0208 */
        /* <DEDUP_REMOVED lines=8> */
[----:B------:R-:W-:Y:S02]  /*ae40*/  IMAD.IADD R20, R21, 0x1, R10 ;  /* 0x0000000115147824 */ /* 0x000fe400078e020a */
[--C-:B------:R-:W-:Y:S02]  /*ae50*/  IMAD.IADD R186, R10, 0x1, R15.reuse ;  /* 0x000000010aba7824 */ /* 0x100fe400078e020f */
        /* <DEDUP_REMOVED lines=19> */
[----:B------:R-:W-:-:S04]  /*af90*/  MOV R15, 0x30 ;  /* 0x00000030000f7802 */ /* 0x000fc80000000f00 */
        /* <DEDUP_REMOVED lines=75> */
[----:B------:R-:W-:Y:S01]  /*b450*/  IMAD.IADD R8, R21, 0x1, R12 ;  /* 0x0000000115087824 */ /* 0x000fe200078e020c */
[----:B------:R-:W-:Y:S01]  /*b460*/  IADD3 R12, R12, R15, RZ ;  /* 0x0000000f0c0c7210 */ /* 0x000fe20007ffe0ff */
        /* <DEDUP_REMOVED lines=28> */
.L_x_4265:
        /* <DEDUP_REMOVED lines=41> */
[----:B------:R-:W-:-:S05]  /*b8c0*/  UMOV UR7, 0x40000040 ;  /* 0x4000004000077882 */ /* 0x000fca0000000000 */
        /* <DEDUP_REMOVED lines=49> */
[----:B------:R-:W-:Y:S01]  /*bbe0*/  FFMA.FTZ R171, R155, UR4, -R202 ;  /* 0x000000049bab7c23 */ /* 0x000fe200080108ca */
[----:B------:R-:W-:Y:S01]  /*bbf0*/  IMAD.MOV R155, RZ, RZ, -R184 ;  /* 0x000000ffff9b7224 */ /* 0x000fe200078e0ab8 */
[----:B------:R-:W1:Y:S01]  /*bc00*/  MUFU.TANH R181, R181 ;  /* 0x000000b500b57308 */ /* 0x000e620000002400 */
[----:B----4-:R-:W-:Y:S01]  /*bc10*/  FMNMX.FTZ R169, R176, R169, !PT ;  /* 0x000000a9b0a97209 */ /* 0x010fe20007810000 */
[--C-:B------:R-:W-:Y:S01]  /*bc20*/  FFMA.FTZ R152, R152, UR4, -R202.reuse ;  /* 0x0000000498987c23 */ /* 0x100fe200080108ca */
[--C-:B------:R-:W-:Y:S01]  /*bc30*/  FFMA.FTZ R179, R154, UR4, -R202.reuse ;  /* 0x000000049ab37c23 */ /* 0x100fe200080108ca */
[----:B------:R-:W-:Y:S01]  /*bc40*/  ISETP.NE.AND P1, PT, R18, R155, PT ;  /* 0x0000009b1200720c */ /* 0x000fe20003f25270 */
        /* <DEDUP_REMOVED lines=8> */
[--C-:B------:R-:W-:Y:S01]  /*bcd0*/  FFMA.FTZ R196, R161, UR4, -R202.reuse ;  /* 0x00000004a1c47c23 */ /* 0x100fe200080108ca */
[--C-:B------:R-:W-:Y:S01]  /*bce0*/  FFMA.FTZ R183, R164, UR4, -R202.reuse ;  /* 0x00000004a4b77c23 */ /* 0x100fe200080108ca */
[--C-:B------:R-:W-:Y:S01]  /*bcf0*/  FFMA.FTZ R200, R165, UR4, -R202.reuse ;  /* 0x00000004a5c87c23 */ /* 0x100fe200080108ca */
[----:B------:R-:W0:Y:S01]  /*bd00*/  MUFU.TANH R197, R197 ;  /* 0x000000c500c57308 */ /* 0x000e220000002400 */
[----:B-1----:R-:W-:Y:S01]  /*bd10*/  FMNMX.FTZ R169, R181, R168, !PT ;  /* 0x000000a8b5a97209 */ /* 0x002fe20007810000 */
[----:B------:R-:W-:Y:S01]  /*bd20*/  FFMA.FTZ R168, R8, UR4, -R202 ;  /* 0x0000000408a87c23 */ /* 0x000fe200080108ca */
[----:B------:R-:W-:-:S02]  /*bd30*/  @!P1 IMAD R154, R11, 0x40, R22 ;  /* 0x000000400b9a9824 */ /* 0x000fc400078e0216 */
[--C-:B------:R-:W-:Y:S01]  /*bd40*/  FFMA.FTZ R172, R172, UR4, -R202.reuse ;  /* 0x00000004acac7c23 */ /* 0x100fe200080108ca */
[----:B------:R-:W-:Y:S01]  /*bd50*/  FFMA.FTZ R173, R173, UR4, -R202 ;  /* 0x00000004adad7c23 */ /* 0x000fe200080108ca */
[----:B------:R-:W-:Y:S01]  /*bd60*/  @!P1 IMAD R154, R154, 0x4, R17 ;  /* 0x000000049a9a9824 */ /* 0x000fe200078e0211 */
[----:B------:R-:W1:Y:S01]  /*bd70*/  MUFU.TANH R198, R198 ;  /* 0x000000c600c67308 */ /* 0x000e620000002400 */
[----:B--2---:R-:W-:-:S07]  /*bd80*/  FMNMX.FTZ R8, R186, R169, !PT ;  /* 0x000000a9ba087209 */ /* 0x004fce0007810000 */
[----:B------:R-:W2:Y:S01]  /*bd90*/  MUFU.TANH R199, R199 ;  /* 0x000000c700c77308 */ /* 0x000ea20000002400 */
[----:B0-----:R-:W-:-:S07]  /*bda0*/  FMNMX.FTZ R169, R197, R8, !PT ;  /* 0x00000008c5a97209 */ /* 0x001fce0007810000 */
[----:B------:R-:W0:Y:S01]  /*bdb0*/  MUFU.TANH R201, R201 ;  /* 0x000000c900c97308 */ /* 0x000e220000002400 */
[----:B-1----:R-:W-:-:S07]  /*bdc0*/  FMNMX.FTZ R8, R198, R169, !PT ;  /* 0x000000a9c6087209 */ /* 0x002fce0007810000 */
[----:B------:R1:W3:Y:S01]  /*bdd0*/  MUFU.EX2 R14, R170 ;  /* 0x000000aa000e7308 */ /* 0x0002e20000000800 */
[----:B--2---:R-:W-:-:S07]  /*bde0*/  FMNMX.FTZ R8, R199, R8, !PT ;  /* 0x00000008c7087209 */ /* 0x004fce0007810000 */
[----:B------:R2:W-:Y:S01]  /*bdf0*/  MUFU.EX2 R169, R152 ;  /* 0x0000009800a97308 */ /* 0x0005e20000000800 */
[----:B0-----:R-:W-:Y:S01]  /*be00*/  FMNMX.FTZ R8, R201, R8, !PT ;  /* 0x00000008c9087209 */ /* 0x001fe20007810000 */
[----:B-1----:R-:W-:-:S04]  /*be10*/  FFMA.FTZ R170, R153, UR4, -R202 ;  /* 0x0000000499aa7c23 */ /* 0x002fc800080108ca */
[----:B------:R-:W0:Y:S02]  /*be20*/  SHFL.BFLY PT, R153, R8, 0x2, 0x1f ;  /* 0x0c401f0008997f89 */ /* 0x000e2400000e0000 */
[----:B------:R-:W-:Y:S01]  /*be30*/  MUFU.EX2 R21, R21 ;  /* 0x0000001500157308 */ /* 0x000fe20000000800 */
[----:B--2---:R-:W-:Y:S02]  /*be40*/  VIADD R152, R9, 0x38840 ;  /* 0x0003884009987836 */ /* 0x004fe40000000000 */
[-C--:B---3--:R-:W-:Y:S01]  /*be50*/  FMUL.FTZ R24, R24, R14.reuse ;  /* 0x0000000e18187220 */ /* 0x088fe20000410000 */
[-C--:B------:R-:W-:Y:S01]  /*be60*/  FMUL.FTZ R25, R25, R14.reuse ;  /* 0x0000000e19197220 */ /* 0x080fe20000410000 */
[-C--:B------:R-:W-:Y:S01]  /*be70*/  FMUL.FTZ R28, R28, R14.reuse ;  /* 0x0000000e1c1c7220 */ /* 0x080fe20000410000 */
[-C--:B------:R-:W-:Y:S01]  /*be80*/  FMUL.FTZ R29, R29, R14.reuse ;  /* 0x0000000e1d1d7220 */ /* 0x080fe20000410000 */
[----:B------:R-:W-:Y:S01]  /*be90*/  PRMT R152, R219, 0x654, R152 ;  /* 0x00000654db987816 */ /* 0x000fe20000000098 */
[-C--:B------:R-:W-:Y:S01]  /*bea0*/  FMUL.FTZ R32, R32, R14.reuse ;  /* 0x0000000e20207220 */ /* 0x080fe20000410000 */
[----:B------:R-:W1:Y:S01]  /*beb0*/  MUFU.EX2 R168, R168 ;  /* 0x000000a800a87308 */ /* 0x000e620000000800 */
[-C--:B------:R-:W-:Y:S01]  /*bec0*/  FMUL.FTZ R33, R33, R14.reuse ;  /* 0x0000000e21217220 */ /* 0x080fe20000410000 */
[----:B------:R1:W-:Y:S01]  /*bed0*/  SYNCS.ARRIVE.TRANS64.RED.A1T0 RZ, [R152+URZ], RZ ;  /* 0x000000ff98ff79a7 */ /* 0x0003e2000810043f */
[----:B------:R-:W-:Y:S01]  /*bee0*/  @!P1 STS [R154+0x38400], R14 ;  /* 0x0384000e9a009388 */ /* 0x000fe20000000800 */
        /* <DEDUP_REMOVED lines=11> */
[-C--:B------:R-:W-:Y:S01]  /*bfa0*/  FMUL.FTZ R53, R53, R14.reuse ;  /* 0x0000000e35357220 */ /* 0x080fe20000410000 */
[----:B------:R-:W-:Y:S01]  /*bfb0*/  MUFU.EX2 R171, R171 ;  /* 0x000000ab00ab7308 */ /* 0x000fe20000000800 */
[----:B-1----:R-:W-:Y:S01]  /*bfc0*/  F2FP.BF16.F32.PACK_AB R152, R168, R21 ;  /* 0x00000015a898723e */ /* 0x002fe200000010ff */
[-C--:B------:R-:W-:Y:S01]  /*bfd0*/  FMUL.FTZ R56, R56, R14.reuse ;  /* 0x0000000e38387220 */ /* 0x080fe20000410000 */
[----:B------:R-:W0:Y:S01]  /*bfe0*/  SHFL.BFLY PT, R8, R153, 0x1, 0x1f ;  /* 0x0c201f0099087f89 */ /* 0x000e2200000e0000 */
        /* <DEDUP_REMOVED lines=21> */
[----:B-1----:R-:W-:Y:S01]  /*c140*/  F2FP.BF16.F32.PACK_AB R156, R174, R171 ;  /* 0x000000abae9c723e */ /* 0x002fe200000010ff */
[----:B------:R-:W-:Y:S01]  /*c150*/  FMUL.FTZ R93, R93, R14 ;  /* 0x0000000e5d5d7220 */ /* 0x000fe20000410000 */
[----:B0-----:R-:W-:Y:S01]  /*c160*/  FMNMX.FTZ R8, R153, R8, !PT ;  /* 0x0000000899087209 */ /* 0x001fe20007810000 */
[-C--:B------:R-:W-:Y:S01]  /*c170*/  FMUL.FTZ R96, R96, R14.reuse ;  /* 0x0000000e60607220 */ /* 0x080fe20000410000 */
[-C--:B------:R-:W-:Y:S01]  /*c180*/  FMUL.FTZ R97, R97, R14.reuse ;  /* 0x0000000e61617220 */ /* 0x080fe20000410000 */
[-C--:B------:R-:W-:Y:S01]  /*c190*/  FMUL.FTZ R100, R100, R14.reuse ;  /* 0x0000000e64647220 */ /* 0x080fe20000410000 */
[-C--:B------:R-:W-:Y:S01]  /*c1a0*/  FMUL.FTZ R101, R101, R14.reuse ;  /* 0x0000000e65657220 */ /* 0x080fe20000410000 */
[C---:B------:R-:W-:Y:S01]  /*c1b0*/  FADD.FTZ R13, -R8.reuse, R13 ;  /* 0x0000000d080d7221 */ /* 0x040fe20000010100 */
[----:B------:R-:W-:Y:S01]  /*c1c0*/  FMUL.FTZ R153, R8, UR4 ;  /* 0x0000000408997c20 */ /* 0x000fe20008410000 */
[----:B------:R-:W-:Y:S01]  /*c1d0*/  MUFU.EX2 R177, R177 ;  /* 0x000000b100b17308 */ /* 0x000fe20000000800 */
[-C--:B------:R-:W-:Y:S01]  /*c1e0*/  FMUL.FTZ R104, R104, R14.reuse ;  /* 0x0000000e68687220 */ /* 0x080fe20000410000 */
[----:B------:R-:W-:Y:S01]  /*c1f0*/  FMUL.FTZ R13, R13, UR4 ;  /* 0x000000040d0d7c20 */ /* 0x000fe20008410000 */
[--C-:B------:R-:W-:Y:S01]  /*c200*/  FFMA.FTZ R203, R12, UR4, -R153.reuse ;  /* 0x000000040ccb7c23 */ /* 0x100fe20008010899 */
[--C-:B------:R-:W-:Y:S01]  /*c210*/  FFMA.FTZ R12, R15, UR4, -R153.reuse ;  /* 0x000000040f0c7c23 */ /* 0x100fe20008010899 */
        /* <DEDUP_REMOVED lines=16> */
[----:B------:R-:W-:Y:S01]  /*c320*/  IMAD R197, R2, 0x1000, R19 ;  /* 0x0000100002c57824 */ /* 0x000fe200078e0213 */
[----:B--2---:R-:W-:Y:S01]  /*c330*/  F2FP.BF16.F32.PACK_AB R158, R178, R175 ;  /* 0x000000afb29e723e */ /* 0x004fe200000010ff */
[-C--:B------:R-:W-:Y:S01]  /*c340*/  FMUL.FTZ R105, R105, R14.reuse ;  /* 0x0000000e69697220 */ /* 0x080fe20000410000 */
[----:B------:R-:W-:Y:S01]  /*c350*/  FMUL.FTZ R108, R108, R14 ;  /* 0x0000000e6c6c7220 */ /* 0x000fe20000410000 */
[----:B0-----:R0:W-:Y:S01]  /*c360*/  @!P1 STS [R154+0x38420], R13 ;  /* 0x0384200d9a009388 */ /* 0x0011e20000000800 */
[----:B------:R-:W-:Y:S01]  /*c370*/  R2UR UR6, R197 ;  /* 0x00000000c50672ca */ /* 0x000fe200000e0000 */
[-C--:B------:R-:W-:Y:S01]  /*c380*/  FMUL.FTZ R26, R26, R13.reuse ;  /* 0x0000000d1a1a7220 */ /* 0x080fe20000410000 */
[----:B------:R-:W1:Y:S01]  /*c390*/  MUFU.EX2 R203, R203 ;  /* 0x000000cb00cb7308 */ /* 0x000e620000000800 */
[-C--:B------:R-:W-:Y:S01]  /*c3a0*/  FMUL.FTZ R27, R27, R13.reuse ;  /* 0x0000000d1b1b7220 */ /* 0x080fe20000410000 */
[-C--:B------:R-:W-:Y:S01]  /*c3b0*/  FMUL.FTZ R30, R30, R13.reuse ;  /* 0x0000000d1e1e7220 */ /* 0x080fe20000410000 */
[-C--:B------:R-:W-:Y:S01]  /*c3c0*/  FMUL.FTZ R31, R31, R13.reuse ;  /* 0x0000000d1f1f7220 */ /* 0x080fe20000410000 */
[-C--:B------:R-:W-:Y:S01]  /*c3d0*/  FMUL.FTZ R34, R34, R13.reuse ;  /* 0x0000000d22227220 */ /* 0x080fe20000410000 */
[-C--:B------:R-:W-:Y:S01]  /*c3e0*/  FMUL.FTZ R35, R35, R13.reuse ;  /* 0x0000000d23237220 */ /* 0x080fe20000410000 */
[----:B------:R-:W-:Y:S01]  /*c3f0*/  FMUL.FTZ R38, R38, R13 ;  /* 0x0000000d26267220 */ /* 0x000fe20000410000 */
[----:B0-----:R-:W-:Y:S01]  /*c400*/  F2FP.BF16.F32.PACK_AB R154, R170, R169 ;  /* 0x000000a9aa9a723e */ /* 0x001fe200000010ff */
        /* <DEDUP_REMOVED lines=57> */
[----:B0-----:R-:W-:Y:S01]  /*c7a0*/  F2FP.BF16.F32.PACK_AB R159, R207, R202 ;  /* 0x000000cacf9f723e */ /* 0x001fe200000010ff */
        /* <DEDUP_REMOVED lines=40> */
[----:B------:R-:W-:Y:S01]  /*ca30*/  FMUL.FTZ R151, R151, R13 ;  /* 0x0000000d97977220 */ /* 0x000fe20000410000 */
[----:B------:R1:W-:Y:S01]  /*ca40*/  STSM.16.M88.4 [R185+0x36400], R152 ;  /* 0x03640098b9007844 */ /* 0x0003e20000000200 */
[----:B------:R-:W-:-:S02]  /*ca50*/  VIADD R199, R197, 0x80 ;  /* 0x00000080c5c77836 */ /* 0x000fc40000000000 */
[----:B------:R-:W-:Y:S01]  /*ca60*/  FFMA.FTZ R5, R14, R5, R21 ;  /* 0x000000050e057223 */ /* 0x000fe20000010015 */
[----:B------:R-:W-:Y:S01]  /*ca70*/  FFMA.FTZ R6, R13, R6, R10 ;  /* 0x000000060d067223 */ /* 0x000fe2000001000a */
[----:B------:R1:W-:Y:S01]  /*ca80*/  STSM.16.M88.4 [R187], R156 ;  /* 0x0000009cbb007844 */ /* 0x0003e20000000200 */
[----:B------:R-:W-:Y:S01]  /*ca90*/  MUFU.EX2 R183, R183 ;  /* 0x000000b700b77308 */ /* 0x000fe20000000800 */
[----:B------:R-:W-:Y:S01]  /*caa0*/  FADD.FTZ R168, R168, R5 ;  /* 0x00000005a8a87221 */ /* 0x000fe20000010000 */
[----:B------:R-:W-:-:S03]  /*cab0*/  FADD.FTZ R203, R203, R6 ;  /* 0x00000006cbcb7221 */ /* 0x000fc60000010000 */
[----:B------:R-:W-:Y:S01]  /*cac0*/  FADD.FTZ R169, R169, R168 ;  /* 0x000000a8a9a97221 */ /* 0x000fe20000010000 */
[----:B------:R-:W-:Y:S02]  /*cad0*/  FADD.FTZ R12, R12, R203 ;  /* 0x000000cb0c0c7221 */ /* 0x000fe40000010000 */
        /* <DEDUP_REMOVED lines=26> */
[----:B------:R-:W-:Y:S01]  /*cc80*/  FADD.FTZ R181, R181, R180 ;  /* 0x000000b4b5b57221 */ /* 0x000fe20000010000 */
[----:B------:R-:W-:Y:S01]  /*cc90*/  FADD.FTZ R183, R183, R196 ;  /* 0x000000c4b7b77221 */ /* 0x000fe20000010000 */
[----:B------:R-:W-:Y:S03]  /*cca0*/  MUFU.EX2 R11, R11 ;  /* 0x0000000b000b7308 */ /* 0x000fe60000000800 */
[----:B------:R-:W-:-:S04]  /*ccb0*/  FADD.FTZ R183, R200, R183 ;  /* 0x000000b7c8b77221 */ /* 0x000fc80000010000 */
[----:B------:R-:W-:Y:S01]  /*ccc0*/  FADD.FTZ R172, R172, R183 ;  /* 0x000000b7acac7221 */ /* 0x000fe20000010000 */
        /* <DEDUP_REMOVED lines=11> */
[----:B------:R-:W-:Y:S01]  /*cd80*/  R2UR UR6, R199 ;  /* 0x00000000c70672ca */ /* 0x000fe200000e0000 */
[----:B------:R-:W-:Y:S01]  /*cd90*/  UMOV UR7, 0x40000040 ;  /* 0x4000004000077882 */ /* 0x000fe20000000000 */
[C---:B------:R-:W-:Y:S02]  /*cda0*/  VIADD R199, R197.reuse, 0x100 ;  /* 0x00000100c5c77836 */ /* 0x040fe40000000000 */
[----:B------:R-:W-:Y:S01]  /*cdb0*/  VIADD R197, R197, 0x180 ;  /* 0x00000180c5c57836 */ /* 0x000fe20000000000 */
[----:B------:R-:W-:Y:S02]  /*cdc0*/  WARPGROUP.DEPBAR.LE gsb0, 0x0 ;  /* 0x00008000000079c5 */ /* 0x000fe40000010000 */
[----:B------:R-:W-:-:S15]  /*cdd0*/  WARPGROUP.ARRIVE ;  /* 0x00000000000079c5 */ /* 0x000fde0000000000 */
[----:B------:R-:W-:-:S05]  /*cde0*/  NOP ;  /* 0x0000000000007918 */ /* 0x000fca0000000000 */
        /* <DEDUP_REMOVED lines=24> */
.L_x_4266:
[----:B------:R-:W-:Y:S01]  /*cf70*/  ISETP.LT.AND P1, PT, RZ, UR33, PT ;  /* 0x00000021ff007c0c */ /* 0x000fe2000bf21270 */
[----:B------:R-:W-:Y:S01]  /*cf80*/  VIADD R10, R9, 0x38860 ;  /* 0x00038860090a7836 */ /* 0x000fe20000000000 */
[----:B------:R-:W-:Y:S01]  /*cf90*/  UIADD3 UR33, UR33, -0x1, URZ ;  /* 0xffffffff21217890 */ /* 0x000fe2000fffe03f */
[----:B------:R-:W-:Y:S02]  /*cfa0*/  IMAD.MOV.U32 R13, RZ, RZ, R8 ;  /* 0x000000ffff0d7224 */ /* 0x000fe400078e0008 */
[----:B------:R-:W-:Y:S01]  /*cfb0*/  IMAD.MOV.U32 R14, RZ, RZ, R7 ;  /* 0x000000ffff0e7224 */ /* 0x000fe200078e0007 */
[----:B------:R-:W-:Y:S01]  /*cfc0*/  PRMT R10, R219, 0x654, R10 ;  /* 0x00000654db0a7816 */ /* 0x000fe2000000000a */
[----:B------:R-:W-:-:S03]  /*cfd0*/  IMAD.MOV.U32 R11, RZ, RZ, R2 ;  /* 0x000000ffff0b7224 */ /* 0x000fc600078e0002 */
[----:B------:R0:W-:Y:S03]  /*cfe0*/  SYNCS.ARRIVE.TRANS64.RED.A1T0 RZ, [R10+URZ], RZ ;  /* 0x000000ff0aff79a7 */ /* 0x0001e6000810043f */
[----:B------:R-:W-:Y:S05]  /*cff0*/  @P1 BRA `(.L_x_4267) ;  /* 0xffffffcc00c01947 */ /* 0x000fea000383ffff */
.L_x_4256:
[----:B------:R-:W1:Y:S01]  /*d000*/  SHFL.BFLY PT, R0, R5, 0x2, 0x1f ;  /* 0x0c401f0005007f89 */ /* 0x000e6200000e0000 */
[----:B------:R-:W-:Y:S01]  /*d010*/  IMAD.U32 R12, RZ, RZ, UR4 ;  /* 0x00000004ff0c7e24 */ /* 0x000fe2000f8e00ff */
[----:B------:R-:W-:Y:S02]  /*d020*/  UIADD3 UR36, UR36, 0x1, URZ ;  /* 0x0000000124247890 */ /* 0x000fe4000fffe03f */
[----:B------:R-:W0:Y:S01]  /*d030*/  SHFL.BFLY PT, R9, R6, 0x2, 0x1f ;  /* 0x0c401f0006097f89 */ /* 0x000e2200000e0000 */
[----:B------:R-:W-:Y:S08]  /*d040*/  BAR.ARV 0x8, 0x100 ;  /* 0x0204000000007b1d */ /* 0x000ff00000002000 */
[----:B------:R-:W-:Y:S01]  /*d050*/  BAR.SYNC.DEFER_BLOCKING 0xf, 0x100 ;  /* 0x03c4000000007b1d */ /* 0x000fe20000010000 */
[----:B-1----:R-:W-:Y:S01]  /*d060*/  FADD.FTZ R4, R0, R5 ;  /* 0x0000000500047221 */ /* 0x002fe20000010000 */
[----:B------:R-:W-:-:S02]  /*d070*/  VIADD R5, R2, 0x1 ;  /* 0x0000000102057836 */ /* 0x000fc40000000000 */
[----:B0-----:R-:W-:Y:S02]  /*d080*/  FADD.FTZ R10, R9, R6 ;  /* 0x00000006090a7221 */ /* 0x001fe40000010000 */
[----:B------:R-:W0:Y:S01]  /*d090*/  SHFL.BFLY PT, R3, R4, 0x1, 0x1f ;  /* 0x0c201f0004037f89 */ /* 0x000e2200000e0000 */
[----:B------:R-:W-:-:S03]  /*d0a0*/  ISETP.NE.AND P1, PT, R5, 0x2, PT ;  /* 0x000000020500780c */ /* 0x000fc60003f25270 */
[----:B------:R-:W1:Y:S01]  /*d0b0*/  SHFL.BFLY PT, R9, R10, 0x1, 0x1f ;  /* 0x0c201f000a097f89 */ /* 0x000e6200000e0000 */
[----:B------:R-:W-:-:S04]  /*d0c0*/  SEL R11, RZ, 0x1, P1 ;  /* 0x00000001ff0b7807 */ /* 0x000fc80000800000 */
[----:B------:R-:W-:Y:S01]  /*d0d0*/  LOP3.LUT R16, R16, R11, RZ, 0x3c, !PT ;  /* 0x0000000b10107212 */ /* 0x000fe200078e3cff */
[----:B0-----:R-:W-:Y:S01]  /*d0e0*/  FADD.FTZ R0, R4, R3 ;  /* 0x0000000304007221 */ /* 0x001fe20000010000 */
[----:B------:R-:W-:Y:S02]  /*d0f0*/  IMAD.MOV R3, RZ, RZ, -R184 ;  /* 0x000000ffff037224 */ /* 0x000fe400078e0ab8 */
[----:B------:R-:W-:Y:S02]  /*d100*/  IMAD.MOV.U32 R4, RZ, RZ, RZ ;  /* 0x000000ffff047224 */ /* 0x000fe400078e00ff */
[----:B-1----:R-:W-:Y:S01]  /*d110*/  FADD.FTZ R9, R10, R9 ;  /* 0x000000090a097221 */ /* 0x002fe20000010000 */
[----:B------:R-:W-:Y:S02]  /*d120*/  FSETP.NE.FTZ.AND P2, PT, R0, RZ, PT ;  /* 0x000000ff0000720b */ /* 0x000fe40003f55000 */
[----:B------:R-:W-:Y:S01]  /*d130*/  ISETP.NE.AND P0, PT, R18, R3, PT ;  /* 0x000000031200720c */ /* 0x000fe20003f05270 */
[----:B------:R-:W-:Y:S01]  /*d140*/  IMAD.MOV.U32 R3, RZ, RZ, RZ ;  /* 0x000000ffff037224 */ /* 0x000fe200078e00ff */
[----:B------:R-:W-:-:S09]  /*d150*/  FSETP.NE.FTZ.AND P3, PT, R9, RZ, PT ;  /* 0x000000ff0900720b */ /* 0x000fd20003f75000 */
[----:B------:R-:W0:Y:S02]  /*d160*/  @P2 MUFU.RCP R3, R0 ;  /* 0x0000000000032308 */ /* 0x000e240000001000 */
[----:B------:R-:W-:-:S05]  /*d170*/  @!P0 LEA R2, R2, R22, 0x6 ;  /* 0x0000001602028211 */ /* 0x000fca00078e30ff */
[----:B------:R-:W-:Y:S01]  /*d180*/  @!P0 IMAD R2, R2, 0x4, R17 ;  /* 0x0000000402028824 */ /* 0x000fe200078e0211 */
        /* <DEDUP_REMOVED lines=17> */
[----:B------:R-:W-:Y:S01]  /*d2a0*/  FMUL.FTZ R206, R48, R3 ;  /* 0x0000000330ce7220 */ /* 0x000fe20000410000 */
[----:B--2---:R-:W-:Y:S01]  /*d2b0*/  @P2 FMUL.FTZ R13, R10, 0.69314718246459960938 ;  /* 0x3f3172180a0d2820 */ /* 0x004fe20000410000 */
[----:B0-----:R-:W-:Y:S01]  /*d2c0*/  @P3 FMUL.FTZ R9, R12, 0.69314718246459960938 ;  /* 0x3f3172180c093820 */ /* 0x001fe20000410000 */
[----:B-1----:R-:W-:-:S02]  /*d2d0*/  IMAD.U32 R2, RZ, RZ, UR4 ;  /* 0x00000004ff027e24 */ /* 0x002fc4000f8e00ff */
[-C--:B------:R-:W-:Y:S01]  /*d2e0*/  FMUL.FTZ R203, R49, R3.reuse ;  /* 0x0000000331cb7220 */ /* 0x080fe20000410000 */
[-C--:B------:R-:W-:Y:S01]  /*d2f0*/  FMUL.FTZ R204, R52, R3.reuse ;  /* 0x0000000334cc7220 */ /* 0x080fe20000410000 */
[-C--:B------:R-:W-:Y:S01]  /*d300*/  FMUL.FTZ R201, R53, R3.reuse ;  /* 0x0000000335c97220 */ /* 0x080fe20000410000 */
[----:B------:R-:W-:Y:S01]  /*d310*/  @P2 FMUL.FTZ R2, R2, 0.69314718246459960938 ;  /* 0x3f31721802022820 */ /* 0x000fe20000410000 */
        /* <DEDUP_REMOVED lines=49> */
[----:B------:R-:W-:-:S02]  /*d630*/  IMAD.MOV.U32 R3, RZ, RZ, -0x800000 ;  /* 0xff800000ff037424 */ /* 0x000fc400078e00ff */
[----:B------:R-:W-:Y:S01]  /*d640*/  @P2 FFMA.FTZ R3, R2, R7, R13 ;  /* 0x0000000702032223 */ /* 0x000fe2000001000d */
        /* <DEDUP_REMOVED lines=67> */
[----:B------:R-:W-:Y:S01]  /*da80*/  SEL R2, R5, RZ, P1 ;  /* 0x000000ff05027207 */ /* 0x000fe20000800000 */
[----:B------:R-:W-:Y:S06]  /*da90*/  BAR.ARV 0xe, 0x100 ;  /* 0x0384000000007b1d */ /* 0x000fec0000002000 */
.L_x_4226:
[----:B------:R-:W0:Y:S01]  /*daa0*/  S2R R219, SR_CgaCtaId ;  /* 0x0000000000db7919 */ /* 0x000e220000008800 */
[----:B------:R-:W-:Y:S01]  /*dab0*/  MOV R4, 0x400 ;  /* 0x0000040000047802 */ /* 0x000fe20000000f00 */
[----:B------:R-:W-:Y:S01]  /*dac0*/  BSSY B0, `(.L_x_4268) ;  /* 0x00002a7000007945 */ /* 0x000fe20003800000 */
[----:B------:R-:W-:Y:S02]  /*dad0*/  BAR.SYNC.DEFER_BLOCKING 0x5, 0x180 ;  /* 0x0146000000007b1d */ /* 0x000fe40000010000 */
[----:B0-----:R-:W-:-:S05]  /*dae0*/  LEA R17, R219, R4, 0x18 ;  /* 0x00000004db117211 */ /* 0x001fca00078ec0ff */
[----:B------:R-:W0:Y:S02]  /*daf0*/  LDS R4, [R17+0x388d0] ;  /* 0x0388d00011047984 */ /* 0x000e240000000800 */
[----:B0-----:R-:W-:Y:S01]  /*db00*/  R2UR UR4, R4 ;  /* 0x00000000040472ca */ /* 0x001fe200000e0000 */
[----:B------:R-:W-:Y:S06]  /*db10*/  BAR.ARV 0x4, 0x180 ;  /* 0x0106000000007b1d */ /* 0x000fec0000002000 */
[----:B------:R-:W-:Y:S08]  /*db20*/  @P0 BRA `(.L_x_4269) ;  /* 0x0000001c00880947 */ /* 0x000ff00003800000 */
[----:B------:R-:W0:Y:S01]  /*db30*/  S2R R4, SR_SWINHI ;  /* 0x0000000000047919 */ /* 0x000e220000002f00 */
[----:B------:R-:W-:Y:S01]  /*db40*/  IMAD R7, R215, 0x40, R23 ;  /* 0x00000040d7077824 */ /* 0x000fe200078e0217 */
[----:B------:R-:W-:Y:S01]  /*db50*/  F2FP.BF16.F32.PACK_AB R6, R6, R197 ;  /* 0x000000c50606723e */ /* 0x000fe200000010ff */
[----:B------:R-:W-:Y:S01]  /*db60*/  USHF.R.S32.HI UR12, URZ, 0x1f, UR37 ;  /* 0x0000001f3f0c7899 */ /* 0x000fe20008011425 */
[----:B------:R-:W-:Y:S01]  /*db70*/  BAR.SYNC.DEFER_BLOCKING 0x1, 0x100 ;  /* 0x0044000000007b1d */ /* 0x000fe20000010000 */
[----:B------:R-:W-:Y:S01]  /*db80*/  F2FP.BF16.F32.PACK_AB R128, R129, R128 ;  /* 0x000000808180723e */ /* 0x000fe200000010ff */
[----:B------:R-:W-:Y:S01]  /*db90*/  USHF.R.S32.HI UR13, URZ, 0x1f, UR39 ;  /* 0x0000001f3f0d7899 */ /* 0x000fe20008011427 */
        /* <DEDUP_REMOVED lines=11> */
[----:B------:R-:W-:Y:S02]  /*dc50*/  MOV R96, R17 ;  /* 0x0000001100607202 */ /* 0x000fe40000000f00 */
[----:B0-----:R-:W-:-:S03]  /*dc60*/  MOV R97, R4 ;  /* 0x0000000400617202 */ /* 0x001fc60000000f00 */
[----:B------:R-:W-:-:S04]  /*dc70*/  IMAD.WIDE R4, R221, 0x2, R96 ;  /* 0x00000002dd047825 */ /* 0x000fc800078e0260 */
[----:B------:R-:W-:Y:S01]  /*dc80*/  IMAD.WIDE R96, R7, 0x2, R96 ;  /* 0x0000000207607825 */ /* 0x000fe200078e0260 */
[C---:B------:R-:W-:Y:S02]  /*dc90*/  IADD3 R45, P1, R4.reuse, 0x20, RZ ;  /* 0x00000020042d7810 */ /* 0x040fe40007f3e0ff */
[C---:B------:R-:W-:Y:S02]  /*dca0*/  IADD3 R49, P0, R4.reuse, 0x40, RZ ;  /* 0x0000004004317810 */ /* 0x040fe40007f1e0ff */
[----:B------:R-:W-:Y:S01]  /*dcb0*/  LOP3.LUT R40, R45, 0x380, RZ, 0xc0, !PT ;  /* 0x000003802d287812 */ /* 0x000fe200078ec0ff */
[--C-:B------:R-:W-:Y:S01]  /*dcc0*/  IMAD.X R101, RZ, RZ, R5.reuse, P1 ;  /* 0x000000ffff657224 */ /* 0x100fe200008e0605 */
[----:B------:R-:W-:Y:S01]  /*dcd0*/  IADD3 R53, P4, R4, 0x60, RZ ;  /* 0x0000006004357810 */ /* 0x000fe20007f9e0ff */
[--C-:B------:R-:W-:Y:S01]  /*dce0*/  IMAD.X R105, RZ, RZ, R5.reuse, P0 ;  /* 0x000000ffff697224 */ /* 0x100fe200000e0605 */
[----:B------:R-:W-:Y:S02]  /*dcf0*/  LOP3.LUT R44, R49, 0x380, RZ, 0xc0, !PT ;  /* 0x00000380312c7812 */ /* 0x000fe400078ec0ff */
[----:B------:R-:W-:Y:S01]  /*dd00*/  SHF.R.U64 R40, R40, 0x3, RZ ;  /* 0x0000000328287819 */ /* 0x000fe200000012ff */
[----:B------:R-:W-:Y:S01]  /*dd10*/  IMAD.X R109, RZ, RZ, R5, P4 ;  /* 0x000000ffff6d7224 */ /* 0x000fe200020e0605 */
[----:B------:R-:W-:-:S02]  /*dd20*/  LOP3.LUT R48, R53, 0x380, RZ, 0xc0, !PT ;  /* 0x0000038035307812 */ /* 0x000fc400078ec0ff */
[----:B------:R-:W-:Y:S02]  /*dd30*/  SHF.R.U64 R44, R44, 0x3, RZ ;  /* 0x000000032c2c7819 */ /* 0x000fe400000012ff */
[C---:B------:R-:W-:Y:S02]  /*dd40*/  IADD3 R37, P6, R4.reuse, 0x2020, RZ ;  /* 0x0000202004257810 */ /* 0x040fe40007fde0ff */
[C---:B------:R-:W-:Y:S02]  /*dd50*/  IADD3 R36, P3, R4.reuse, 0x2000, RZ ;  /* 0x0000200004247810 */ /* 0x040fe40007f7e0ff */
[----:B------:R-:W-:Y:S01]  /*dd60*/  IADD3 R33, P5, R4, 0x2040, RZ ;  /* 0x0000204004217810 */ /* 0x000fe20007fbe0ff */
[--C-:B------:R-:W-:Y:S01]  /*dd70*/  IMAD.X R117, RZ, RZ, R5.reuse, P6 ;  /* 0x000000ffff757224 */ /* 0x100fe200030e0605 */
[----:B------:R-:W-:Y:S01]  /*dd80*/  LOP3.LUT R100, R40, R45, RZ, 0x3c, !PT ;  /* 0x0000002d28647212 */ /* 0x000fe200078e3cff */
[--C-:B------:R-:W-:Y:S01]  /*dd90*/  IMAD.X R113, RZ, RZ, R5.reuse, P3 ;  /* 0x000000ffff717224 */ /* 0x100fe200018e0605 */
[----:B------:R-:W-:Y:S01]  /*dda0*/  SHF.R.U64 R40, R48, 0x3, RZ ;  /* 0x0000000330287819 */ /* 0x000fe200000012ff */
[----:B------:R-:W-:Y:S01]  /*ddb0*/  IMAD.X R123, RZ, RZ, R5, P5 ;  /* 0x000000ffff7b7224 */ /* 0x000fe200028e0605 */
[----:B------:R-:W-:-:S02]  /*ddc0*/  LOP3.LUT R104, R44, R49, RZ, 0x3c, !PT ;  /* 0x000000312c687212 */ /* 0x000fc400078e3cff */
[----:B------:R-:W-:Y:S02]  /*ddd0*/  LOP3.LUT R44, R37, 0x380, RZ, 0xc0, !PT ;  /* 0x00000380252c7812 */ /* 0x000fe400078ec0ff */
[----:B------:R-:W-:Y:S02]  /*dde0*/  IADD3 R14, P2, R4, 0x2060, RZ ;  /* 0x00002060040e7810 */ /* 0x000fe40007f5e0ff */
[----:B------:R-:W-:Y:S02]  /*ddf0*/  LOP3.LUT R45, R36, 0x380, RZ, 0xc0, !PT ;  /* 0x00000380242d7812 */ /* 0x000fe400078ec0ff */
[----:B------:R-:W-:Y:S01]  /*de00*/  LOP3.LUT R48, R33, 0x380, RZ, 0xc0, !PT ;  /* 0x0000038021307812 */ /* 0x000fe200078ec0ff */
[----:B------:R-:W-:Y:S01]  /*de10*/  IMAD.X R127, RZ, RZ, R5, P2 ;  /* 0x000000ffff7f7224 */ /* 0x000fe200010e0605 */
[----:B------:R-:W-:Y:S02]  /*de20*/  LOP3.LUT R108, R40, R53, RZ, 0x3c, !PT ;  /* 0x00000035286c7212 */ /* 0x000fe400078e3cff */
[----:B------:R-:W-:-:S02]  /*de30*/  SHF.R.U64 R40, R44, 0x3, RZ ;  /* 0x000000032c287819 */ /* 0x000fc400000012ff */
[----:B------:R-:W-:Y:S02]  /*de40*/  SHF.R.U64 R45, R45, 0x3, RZ ;  /* 0x000000032d2d7819 */ /* 0x000fe400000012ff */
[----:B------:R-:W-:Y:S02]  /*de50*/  LOP3.LUT R49, R14, 0x380, RZ, 0xc0, !PT ;  /* 0x000003800e317812 */ /* 0x000fe400078ec0ff */
[----:B------:R-:W-:Y:S02]  /*de60*/  SHF.R.U64 R44, R48, 0x3, RZ ;  /* 0x00000003302c7819 */ /* 0x000fe400000012ff */
[C---:B------:R-:W-:Y:S02]  /*de70*/  IADD3 R12, P1, R4.reuse, 0x4000, RZ ;  /* 0x00004000040c7810 */ /* 0x040fe40007f3e0ff */
[C---:B------:R-:W-:Y:S02]  /*de80*/  IADD3 R24, P0, R4.reuse, 0x4020, RZ ;  /* 0x0000402004187810 */ /* 0x040fe40007f1e0ff */
[----:B------:R-:W-:Y:S01]  /*de90*/  IADD3 R20, P4, R4, 0x4040, RZ ;  /* 0x0000404004147810 */ /* 0x000fe20007f9e0ff */
[--C-:B------:R-:W-:Y:S01]  /*dea0*/  IMAD.X R13, RZ, RZ, R5.reuse, P1 ;  /* 0x000000ffff0d7224 */ /* 0x100fe200008e0605 */
[----:B------:R-:W-:Y:S01]  /*deb0*/  LOP3.LUT R116, R40, R37, RZ, 0x3c, !PT ;  /* 0x0000002528747212 */ /* 0x000fe200078e3cff */
[--C-:B------:R-:W-:Y:S01]  /*dec0*/  IMAD.X R15, RZ, RZ, R5.reuse, P0 ;  /* 0x000000ffff0f7224 */ /* 0x100fe200000e0605 */
[----:B------:R-:W-:Y:S01]  /*ded0*/  LOP3.LUT R112, R45, R36, RZ, 0x3c, !PT ;  /* 0x000000242d707212 */ /* 0x000fe200078e3cff */
[----:B------:R-:W-:Y:S01]  /*dee0*/  IMAD.X R25, RZ, RZ, R5, P4 ;  /* 0x000000ffff197224 */ /* 0x000fe200020e0605 */
[----:B------:R-:W-:-:S02]  /*def0*/  SHF.R.U64 R37, R49, 0x3, RZ ;  /* 0x0000000331257819 */ /* 0x000fc400000012ff */
[----:B------:R-:W-:Y:S02]  /*df00*/  LOP3.LUT R122, R44, R33, RZ, 0x3c, !PT ;  /* 0x000000212c7a7212 */ /* 0x000fe400078e3cff */
[----:B------:R-:W-:Y:S02]  /*df10*/  LOP3.LUT R9, R4, 0x380, RZ, 0xc0, !PT ;  /* 0x0000038004097812 */ /* 0x000fe400078ec0ff */
[----:B------:R-:W-:Y:S02]  /*df20*/  LOP3.LUT R33, R12, 0x380, RZ, 0xc0, !PT ;  /* 0x000003800c217812 */ /* 0x000fe400078ec0ff */
[----:B------:R-:W-:Y:S02]  /*df30*/  LOP3.LUT R36, R24, 0x380, RZ, 0xc0, !PT ;  /* 0x0000038018247812 */ /* 0x000fe400078ec0ff */
[----:B------:R-:W-:Y:S02]  /*df40*/  IADD3 R28, P3, R4, 0x4060, RZ ;  /* 0x00004060041c7810 */ /* 0x000fe40007f7e0ff */
[----:B------:R-:W-:-:S02]  /*df50*/  LOP3.LUT R45, R20, 0x380, RZ, 0xc0, !PT ;  /* 0x00000380142d7812 */ /* 0x000fc400078ec0ff */
[----:B------:R-:W-:Y:S01]  /*df60*/  LOP3.LUT R126, R37, R14, RZ, 0x3c, !PT ;  /* 0x0000000e257e7212 */ /* 0x000fe200078e3cff */
[----:B------:R-:W-:Y:S01]  /*df70*/  IMAD.X R29, RZ, RZ, R5, P3 ;  /* 0x000000ffff1d7224 */ /* 0x000fe200018e0605 */
[----:B------:R-:W-:Y:S02]  /*df80*/  IADD3 R8, P2, R4, 0x6040, RZ ;  /* 0x0000604004087810 */ /* 0x000fe40007f5e0ff */
[----:B------:R-:W-:Y:S02]  /*df90*/  SHF.R.U64 R9, R9, 0x3, RZ ;  /* 0x0000000309097819 */ /* 0x000fe400000012ff */
[----:B------:R-:W-:Y:S02]  /*dfa0*/  SHF.R.U64 R33, R33, 0x3, RZ ;  /* 0x0000000321217819 */ /* 0x000fe400000012ff */
[----:B------:R-:W-:Y:S02]  /*dfb0*/  SHF.R.U64 R37, R36, 0x3, RZ ;  /* 0x0000000324257819 */ /* 0x000fe400000012ff */
        /* <DEDUP_REMOVED lines=10> */
[----:B------:R-:W-:-:S02]  /*e060*/  LOP3.LUT R14, R37, R24, RZ, 0x3c, !PT ;  /* 0x00000018250e7212 */ /* 0x000fc400078e3cff */
[----:B------:R-:W-:Y:S02]  /*e070*/  SHF.R.U64 R33, R36, 0x3, RZ ;  /* 0x0000000324217819 */ /* 0x000fe400000012ff */
[----:B------:R-:W-:Y:S02]  /*e080*/  LOP3.LUT R24, R45, R20, RZ, 0x3c, !PT ;  /* 0x000000142d187212 */ /* 0x000fe400078e3cff */
[----:B------:R-:W-:Y:S02]  /*e090*/  LOP3.LUT R20, R10, 0x380, RZ, 0xc0, !PT ;  /* 0x000003800a147812 */ /* 0x000fe400078ec0ff */
[----:B------:R-:W-:Y:S02]  /*e0a0*/  IADD3 R65, P2, R96, 0x1000, RZ ;  /* 0x0000100060417810 */ /* 0x000fe40007f5e0ff */
[----:B------:R-:W-:Y:S02]  /*e0b0*/  LOP3.LUT R28, R33, R28, RZ, 0x3c, !PT ;  /* 0x0000001c211c7212 */ /* 0x000fe400078e3cff */
[----:B------:R-:W-:-:S02]  /*e0c0*/  SHF.R.U64 R33, R20, 0x3, RZ ;  /* 0x0000000314217819 */ /* 0x000fc400000012ff */
[----:B------:R-:W-:Y:S02]  /*e0d0*/  LOP3.LUT R64, R65, 0x380, RZ, 0xc0, !PT ;  /* 0x0000038041407812 */ /* 0x000fe400078ec0ff */
[----:B------:R-:W-:Y:S02]  /*e0e0*/  LOP3.LUT R20, R7, 0x380, RZ, 0xc0, !PT ;  /* 0x0000038007147812 */ /* 0x000fe400078ec0ff */
[----:B------:R-:W-:Y:S02]  /*e0f0*/  LOP3.LUT R37, R32, 0x380, RZ, 0xc0, !PT ;  /* 0x0000038020257812 */ /* 0x000fe400078ec0ff */
[----:B------:R-:W-:Y:S02]  /*e100*/  LOP3.LUT R40, R33, R10, RZ, 0x3c, !PT ;  /* 0x0000000a21287212 */ /* 0x000fe400078e3cff */
[----:B------:R-:W-:Y:S02]  /*e110*/  SHF.R.U64 R64, R64, 0x3, RZ ;  /* 0x0000000340407819 */ /* 0x000fe400000012ff */
[----:B------:R-:W-:-:S02]  /*e120*/  SHF.R.U64 R10, R20, 0x3, RZ ;  /* 0x00000003140a7819 */ /* 0x000fc400000012ff */
[----:B------:R-:W-:Y:S02]  /*e130*/  SHF.R.U64 R37, R37, 0x3, RZ ;  /* 0x0000000325257819 */ /* 0x000fe400000012ff */
[----:B------:R-:W-:Y:S01]  /*e140*/  LOP3.LUT R64, R64, R65, RZ, 0x3c, !PT ;  /* 0x0000004140407212 */ /* 0x000fe200078e3cff */
[----:B------:R-:W-:Y:S01]  /*e150*/  IMAD.X R65, RZ, RZ, R97, P2 ;  /* 0x000000ffff417224 */ /* 0x000fe200010e0661 */
[----:B------:R-:W-:Y:S02]  /*e160*/  LOP3.LUT R10, R10, R7, RZ, 0x3c, !PT ;  /* 0x000000070a0a7212 */ /* 0x000fe400078e3cff */
[C---:B------:R-:W-:Y:S02]  /*e170*/  IADD3 R33, P1, R96.reuse, 0x7000, RZ ;  /* 0x0000700060217810 */ /* 0x040fe40007f3e0ff */
[----:B------:R-:W-:Y:S02]  /*e180*/  IADD3 R7, P2, R96, 0x8000, RZ ;  /* 0x0000800060077810 */ /* 0x000fe40007f5e0ff */
[----:B------:R-:W-:-:S02]  /*e190*/  LOP3.LUT R56, R37, R32, RZ, 0x3c, !PT ;  /* 0x0000002025387212 */ /* 0x000fc400078e3cff */
[----:B------:R-:W-:Y:S02]  /*e1a0*/  LOP3.LUT R32, R33, 0x380, RZ, 0xc0, !PT ;  /* 0x0000038021207812 */ /* 0x000fe400078ec0ff */
[----:B------:R-:W-:Y:S02]  /*e1b0*/  LOP3.LUT R20, R7, 0x380, RZ, 0xc0, !PT ;  /* 0x0000038007147812 */ /* 0x000fe400078ec0ff */
[----:B------:R-:W-:Y:S02]  /*e1c0*/  SHF.R.U64 R32, R32, 0x3, RZ ;  /* 0x0000000320207819 */ /* 0x000fe400000012ff */
[----:B------:R-:W-:Y:S02]  /*e1d0*/  SHF.R.U64 R20, R20, 0x3, RZ ;  /* 0x0000000314147819 */ /* 0x000fe400000012ff */
[----:B------:R-:W-:Y:S02]  /*e1e0*/  LOP3.LUT R32, R32, R33, RZ, 0x3c, !PT ;  /* 0x0000002120207212 */ /* 0x000fe400078e3cff */
[----:B------:R-:W-:-:S02]  /*e1f0*/  IADD3.X R57, RZ, R5, RZ, P5, !PT ;  /* 0x00000005ff397210 */ /* 0x000fc40002ffe4ff */
[----:B------:R-:W-:Y:S02]  /*e200*/  LOP3.LUT R20, R20, R7, RZ, 0x3c, !PT ;  /* 0x0000000714147212 */ /* 0x000fe400078e3cff */
[----:B------:R-:W-:Y:S02]  /*e210*/  MOV R33, R4 ;  /* 0x0000000400217202 */ /* 0x000fe40000000f00 */
[----:B------:R-:W-:Y:S01]  /*e220*/  F2FP.BF16.F32.PACK_AB R4, R21, R200 ;  /* 0x000000c81504723e */ /* 0x000fe200000010ff */
[----:B------:R-:W-:Y:S01]  /*e230*/  IMAD.X R21, RZ, RZ, R97, P2 ;  /* 0x000000ffff157224 */ /* 0x000fe200010e0661 */
[----:B------:R-:W-:Y:S02]  /*e240*/  F2FP.BF16.F32.PACK_AB R5, R27, R26 ;  /* 0x0000001a1b05723e */ /* 0x000fe400000010ff */
[----:B------:R-:W-:Y:S02]  /*e250*/  F2FP.BF16.F32.PACK_AB R7, R31, R30 ;  /* 0x0000001e1f07723e */ /* 0x000fe400000010ff */
[----:B------:R-:W-:-:S02]  /*e260*/  IADD3 R61, P3, R96, 0x2000, RZ ;  /* 0x00002000603d7810 */ /* 0x000fc40007f7e0ff */
[----:B------:R-:W-:Y:S01]  /*e270*/  LOP3.LUT R45, R8, 0x380, RZ, 0xc0, !PT ;  /* 0x00000380082d7812 */ /* 0x000fe200078ec0ff */
[----:B------:R0:W-:Y:S01]  /*e280*/  STSM.16.M88.4 [R33], R4 ;  /* 0x0000000421007844 */ /* 0x0001e20000000200 */
[----:B------:R-:W-:Y:S02]  /*e290*/  LOP3.LUT R60, R61, 0x380, RZ, 0xc0, !PT ;  /* 0x000003803d3c7812 */ /* 0x000fe400078ec0ff */
[----:B------:R-:W-:Y:S01]  /*e2a0*/  SHF.R.U64 R45, R45, 0x3, RZ ;  /* 0x000000032d2d7819 */ /* 0x000fe200000012ff */
[----:B------:R-:W1:Y:S01]  /*e2b0*/  SHFL.IDX PT, R4, R216, RZ, 0x1f ;  /* 0x00001fffd8047589 */ /* 0x000e6200000e0000 */
[----:B------:R-:W-:Y:S02]  /*e2c0*/  SHF.R.U64 R60, R60, 0x3, RZ ;  /* 0x000000033c3c7819 */ /* 0x000fe400000012ff */
[----:B------:R-:W-:Y:S02]  /*e2d0*/  LOP3.LUT R8, R45, R8, RZ, 0x3c, !PT ;  /* 0x000000082d087212 */ /* 0x000fe400078e3cff */
[----:B------:R-:W-:Y:S01]  /*e2e0*/  LOP3.LUT R60, R60, R61, RZ, 0x3c, !PT ;  /* 0x0000003d3c3c7212 */ /* 0x000fe200078e3cff */
[----:B------:R-:W-:Y:S01]  /*e2f0*/  IMAD.X R61, RZ, RZ, R97, P3 ;  /* 0x000000ffff3d7224 */ /* 0x000fe200018e0661 */
[----:B------:R-:W-:-:S02]  /*e300*/  IADD3 R53, P4, R96, 0x3000, RZ ;  /* 0x0000300060357810 */ /* 0x000fc40007f9e0ff */
[C---:B------:R-:W-:Y:S02]  /*e310*/  IADD3 R49, P5, R96.reuse, 0x4000, RZ ;  /* 0x0000400060317810 */ /* 0x040fe40007fbe0ff */
[C---:B------:R-:W-:Y:S01]  /*e320*/  IADD3 R45, P6, R96.reuse, 0x5000, RZ ;  /* 0x00005000602d7810 */ /* 0x040fe20007fde0ff */
[----:B0-----:R-:W-:Y:S01]  /*e330*/  IMAD.X R33, RZ, RZ, R97, P1 ;  /* 0x000000ffff217224 */ /* 0x001fe200008e0661 */
[C---:B------:R-:W-:Y:S02]  /*e340*/  IADD3 R37, P0, R96.reuse, 0x6000, RZ ;  /* 0x0000600060257810 */ /* 0x040fe40007f1e0ff */
[----:B------:R-:W-:Y:S02]  /*e350*/  IADD3 R69, P3, R96, 0x9000, RZ ;  /* 0x0000900060457810 */ /* 0x000fe40007f7e0ff */
        /* <DEDUP_REMOVED lines=26> */
[C---:B------:R-:W-:Y:S02]  /*e500*/  IADD3 R89, P1, R96.reuse, 0xe000, RZ ;  /* 0x0000e00060597810 */ /* 0x040fe40007f3e0ff */
[----:B------:R-:W-:Y:S02]  /*e510*/  IADD3 R93, P2, R96, 0xf000, RZ ;  /* 0x0000f000605d7810 */ /* 0x000fe40007f5e0ff */
[----:B-1----:R-:W-:-:S02]  /*e520*/  ISETP.NE.AND P3, PT, R4, RZ, PT ;  /* 0x000000ff0400720c */ /* 0x002fc40003f65270 */
[----:B------:R-:W-:Y:S02]  /*e530*/  LOP3.LUT R96, R5, R96, RZ, 0x3c, !PT ;  /* 0x0000006005607212 */ /* 0x000fe400078e3cff */
        /* <DEDUP_REMOVED lines=8> */
[----:B------:R-:W-:Y:S02]  /*e5c0*/  MOV R35, R10 ;  /* 0x0000000a00237202 */ /* 0x000fe40000000f00 */
[----:B------:R-:W-:Y:S02]  /*e5d0*/  MOV R105, R104 ;  /* 0x0000006800697202 */ /* 0x000fe40000000f00 */
[----:B------:R-:W-:Y:S02]  /*e5e0*/  MOV R109, R12 ;  /* 0x0000000c006d7202 */ /* 0x000fe40000000f00 */
[----:B------:R-:W-:-:S02]  /*e5f0*/  MOV R100, R14 ;  /* 0x0000000e00647202 */ /* 0x000fc40000000f00 */
[----:B------:R-:W-:Y:S02]  /*e600*/  F2FP.BF16.F32.PACK_AB R8, R207, R210 ;  /* 0x000000d2cf08723e */ /* 0x000fe400000010ff */
        /* <DEDUP_REMOVED lines=8> */
[----:B------:R-:W-:Y:S02]  /*e690*/  MOV R112, R112 ;  /* 0x0000007000707202 */ /* 0x000fe40000000f00 */
[----:B0-----:R-:W-:Y:S01]  /*e6a0*/  F2FP.BF16.F32.PACK_AB R4, R198, R202 ;  /* 0x000000cac604723e */ /* 0x001fe200000010ff */
[----:B------:R-:W-:Y:S01]  /*e6b0*/  STSM.16.M88.4 [R168], R12 ;  /* 0x0000000ca8007844 */ /* 0x000fe20000000200 */
[----:B------:R-:W-:Y:S02]  /*e6c0*/  F2FP.BF16.F32.PACK_AB R5, R59, R58 ;  /* 0x0000003a3b05723e */ /* 0x000fe400000010ff */
[----:B------:R-:W-:Y:S02]  /*e6d0*/  F2FP.BF16.F32.PACK_AB R6, R183, R199 ;  /* 0x000000c7b706723e */ /* 0x000fe400000010ff */
[----:B------:R-:W-:-:S02]  /*e6e0*/  F2FP.BF16.F32.PACK_AB R7, R63, R62 ;  /* 0x0000003e3f07723e */ /* 0x000fc400000010ff */
[----:B------:R-:W-:Y:S02]  /*e6f0*/  MOV R104, R24 ;  /* 0x0000001800687202 */ /* 0x000fe40000000f00 */
[----:B------:R-:W-:Y:S01]  /*e700*/  MOV R116, R116 ;  /* 0x0000007400747202 */ /* 0x000fe20000000f00 */
[----:B------:R0:W-:Y:S01]  /*e710*/  STSM.16.M88.4 [R112], R4 ;  /* 0x0000000470007844 */ /* 0x0001e20000000200 */
[----:B------:R-:W-:Y:S02]  /*e720*/  MOV R108, R28 ;  /* 0x0000001c006c7202 */ /* 0x000fe40000000f00 */
[----:B------:R-:W-:Y:S02]  /*e730*/  F2FP.BF16.F32.PACK_AB R24, R181, R196 ;  /* 0x000000c4b518723e */ /* 0x000fe400000010ff */
[----:B------:R-:W-:Y:S02]  /*e740*/  F2FP.BF16.F32.PACK_AB R25, R67, R66 ;  /* 0x000000424319723e */ /* 0x000fe400000010ff */
[----:B------:R-:W-:-:S02]  /*e750*/  F2FP.BF16.F32.PACK_AB R26, R179, R182 ;  /* 0x000000b6b31a723e */ /* 0x000fc400000010ff */
[----:B------:R-:W-:Y:S02]  /*e760*/  F2FP.BF16.F32.PACK_AB R27, R71, R70 ;  /* 0x00000046471b723e */ /* 0x000fe400000010ff */
[----:B------:R-:W-:Y:S02]  /*e770*/  MOV R122, R122 ;  /* 0x0000007a007a7202 */ /* 0x000fe40000000f00 */
[----:B------:R-:W-:Y:S01]  /*e780*/  MOV R113, R40 ;  /* 0x0000002800717202 */ /* 0x000fe20000000f00 */
[----:B------:R1:W-:Y:S01]  /*e790*/  STSM.16.M88.4 [R116], R24 ;  /* 0x0000001874007844 */ /* 0x0003e20000000200 */
        /* <DEDUP_REMOVED lines=16> */
[----:B0-----:R-:W-:-:S02]  /*e8a0*/  F2FP.BF16.F32.PACK_AB R4, R164, R167 ;  /* 0x000000a7a404723e */ /* 0x001fc400000010ff */
[----:B------:R-:W-:Y:S01]  /*e8b0*/  F2FP.BF16.F32.PACK_AB R5, R99, R98 ;  /* 0x000000626305723e */ /* 0x000fe200000010ff */
[----:B------:R2:W-:Y:S01]  /*e8c0*/  STSM.16.M88.4 [R109], R56 ;  /* 0x000000386d007844 */ /* 0x0005e20000000200 */
[----:B------:R-:W-:Y:S02]  /*e8d0*/  F2FP.BF16.F32.PACK_AB R6, R162, R165 ;  /* 0x000000a5a206723e */ /* 0x000fe400000010ff */
[----:B------:R-:W-:Y:S02]  /*e8e0*/  F2FP.BF16.F32.PACK_AB R7, R103, R102 ;  /* 0x000000666707723e */ /* 0x000fe400000010ff */
[----:B------:R-:W-:Y:S02]  /*e8f0*/  F2FP.BF16.F32.PACK_AB R8, R160, R163 ;  /* 0x000000a3a008723e */ /* 0x000fe400000010ff */
[----:B------:R-:W-:Y:S01]  /*e900*/  F2FP.BF16.F32.PACK_AB R9, R107, R106 ;  /* 0x0000006a6b09723e */ /* 0x000fe200000010ff */
[----:B------:R2:W-:Y:S01]  /*e910*/  STSM.16.M88.4 [R100], R4 ;  /* 0x0000000464007844 */ /* 0x0005e20000000200 */
[----:B------:R-:W-:-:S02]  /*e920*/  F2FP.BF16.F32.PACK_AB R10, R158, R161 ;  /* 0x000000a19e0a723e */ /* 0x000fc400000010ff */
[----:B------:R-:W-:Y:S02]  /*e930*/  F2FP.BF16.F32.PACK_AB R11, R111, R110 ;  /* 0x0000006e6f0b723e */ /* 0x000fe400000010ff */
[----:B------:R-:W-:Y:S02]  /*e940*/  F2FP.BF16.F32.PACK_AB R12, R156, R159 ;  /* 0x0000009f9c0c723e */ /* 0x000fe400000010ff */
[----:B------:R-:W-:Y:S01]  /*e950*/  F2FP.BF16.F32.PACK_AB R13, R115, R114 ;  /* 0x00000072730d723e */ /* 0x000fe200000010ff */
[----:B------:R2:W-:Y:S01]  /*e960*/  STSM.16.M88.4 [R104], R8 ;  /* 0x0000000868007844 */ /* 0x0005e20000000200 */
[----:B------:R-:W-:Y:S02]  /*e970*/  F2FP.BF16.F32.PACK_AB R14, R154, R157 ;  /* 0x0000009d9a0e723e */ /* 0x000fe400000010ff */
[----:B------:R-:W-:Y:S02]  /*e980*/  F2FP.BF16.F32.PACK_AB R15, R119, R118 ;  /* 0x00000076770f723e */ /* 0x000fe400000010ff */
[----:B-1----:R-:W-:-:S02]  /*e990*/  F2FP.BF16.F32.PACK_AB R24, R121, R155 ;  /* 0x0000009b7918723e */ /* 0x002fc400000010ff */
[----:B------:R-:W-:Y:S01]  /*e9a0*/  F2FP.BF16.F32.PACK_AB R25, R120, R19 ;  /* 0x000000137819723e */ /* 0x000fe200000010ff */
[----:B------:R2:W-:Y:S01]  /*e9b0*/  STSM.16.M88.4 [R108], R12 ;  /* 0x0000000c6c007844 */ /* 0x0005e20000000200 */
[----:B------:R-:W-:Y:S02]  /*e9c0*/  F2FP.BF16.F32.PACK_AB R26, R125, R124 ;  /* 0x0000007c7d1a723e */ /* 0x000fe400000010ff */
[----:B------:R-:W-:Y:S02]  /*e9d0*/  F2FP.BF16.F32.PACK_AB R27, R153, R152 ;  /* 0x00000098991b723e */ /* 0x000fe400000010ff */
[----:B------:R-:W-:Y:S02]  /*e9e0*/  LOP3.LUT R72, R73, 0x380, RZ, 0xc0, !PT ;  /* 0x0000038049487812 */ /* 0x000fe400078ec0ff */
[----:B------:R-:W-:Y:S01]  /*e9f0*/  LOP3.LUT R76, R77, 0x380, RZ, 0xc0, !PT ;  /* 0x000003804d4c7812 */ /* 0x000fe200078ec0ff */
[----:B------:R2:W-:Y:S01]  /*ea00*/  STSM.16.M88.4 [R113], R24 ;  /* 0x0000001871007844 */ /* 0x0005e20000000200 */
[----:B------:R-:W-:-:S02]  /*ea10*/  LOP3.LUT R80, R81, 0x380, RZ, 0xc0, !PT ;  /* 0x0000038051507812 */ /* 0x000fc400078ec0ff */
[----:B------:R-:W-:Y:S01]  /*ea20*/  LOP3.LUT R84, R85, 0x380, RZ, 0xc0, !PT ;  /* 0x0000038055547812 */ /* 0x000fe200078ec0ff */
[----:B------:R2:W-:Y:S01]  /*ea30*/  STSM.16.M88.4 [R101], R128 ;  /* 0x0000008065007844 */ /* 0x0005e20000000200 */
[----:B------:R-:W-:Y:S02]  /*ea40*/  LOP3.LUT R88, R89, 0x380, RZ, 0xc0, !PT ;  /* 0x0000038059587812 */ /* 0x000fe400078ec0ff */
[----:B------:R-:W-:Y:S01]  /*ea50*/  LOP3.LUT R92, R93, 0x380, RZ, 0xc0, !PT ;  /* 0x000003805d5c7812 */ /* 0x000fe200078ec0ff */
[----:B------:R2:W-:Y:S01]  /*ea60*/  STSM.16.M88.4 [R34], R136 ;  /* 0x0000008822007844 */ /* 0x0005e20000000200 */
[----:B------:R-:W-:Y:S02]  /*ea70*/  SHF.R.U64 R72, R72, 0x3, RZ ;  /* 0x0000000348487819 */ /* 0x000fe400000012ff */
[----:B------:R-:W-:Y:S01]  /*ea80*/  SHF.R.U64 R76, R76, 0x3, RZ ;  /* 0x000000034c4c7819 */ /* 0x000fe200000012ff */
[----:B------:R2:W-:Y:S01]  /*ea90*/  STSM.16.M88.4 [R35], R144 ;  /* 0x0000009023007844 */ /* 0x0005e20000000200 */
[----:B------:R-:W-:-:S02]  /*eaa0*/  SHF.R.U64 R80, R80, 0x3, RZ ;  /* 0x0000000350507819 */ /* 0x000fc400000012ff */
        /* <DEDUP_REMOVED lines=15> */
[----:B------:R-:W-:Y:S06]  /*eba0*/  BAR.SYNC.DEFER_BLOCKING 0x1, 0x100 ;  /* 0x0044000000007b1d */ /* 0x000fec0000010000 */
[----:B--2---:R-:W-:Y:S05]  /*ebb0*/  @P3 BRA `(.L_x_4270) ;  /* 0x0000000000b83947 */ /* 0x004fea0003800000 */
[----:B------:R-:W0:Y:S01]  /*ebc0*/  LDC R8, c[0x0][0xce8] ;  /* 0x00033a00ff087b82 */ /* 0x000e220000000800 */
[----:B------:R-:W-:Y:S01]  /*ebd0*/  VIADD R10, R190, UR38 ;  /* 0x00000026be0a7c36 */ /* 0x000fe20008000000 */
[----:B------:R-:W-:Y:S01]  /*ebe0*/  ULDC.64 UR8, c[0x0][0xc90] ;  /* 0x0003240000087ab9 */ /* 0x000fe20000000a00 */
[----:B------:R-:W-:Y:S01]  /*ebf0*/  ULDC.64 UR10, c[0x0][0xc98] ;  /* 0x00032600000a7ab9 */ /* 0x000fe20000000a00 */
[----:B------:R-:W-:Y:S01]  /*ec00*/  UIMAD UR5, UR12, UR8, URZ ;  /* 0x000000080c0572a4 */ /* 0x000fe2000f8e023f */
[----:B------:R-:W-:Y:S01]  /*ec10*/  IMAD.MOV R9, RZ, RZ, -R184 ;  /* 0x000000ffff097224 */ /* 0x000fe200078e0ab8 */
[----:B------:R-:W-:Y:S01]  /*ec20*/  UIMAD.WIDE.U32 UR6, UR37, UR8, URZ ;  /* 0x00000008250672a5 */ /* 0x000fe2000f8e003f */
[----:B------:R-:W-:Y:S01]  /*ec30*/  MOV R4, R10 ;  /* 0x0000000a00047202 */ /* 0x000fe20000000f00 */
        /* <DEDUP_REMOVED lines=38> */
.L_x_4270:
        /* <DEDUP_REMOVED lines=18> */
[----:B------:R-:W5:Y:S04]  /*efc0*/  LD.E.128 R36, desc[UR44][R36.64] ;  /* 0x0000002c24247980 */ /* 0x000f68000c101d00 */
[----:B------:R-:W5:Y:S02]  /*efd0*/  LD.E.128 R32, desc[UR44][R32.64] ;  /* 0x0000002c20207980 */ /* 0x000f64000c101d00 */
[----:B------:R-:W0:Y:S01]  /*efe0*/  @P2 LDC R9, c[0x0][0xcec] ;  /* 0x00033b00ff092b82 */ /* 0x000e220000000800 */
[----:B------:R-:W-:Y:S01]  /*eff0*/  IMAD.SHL.U32 R3, R3, 0x4, RZ ;  /* 0x0000000403037824 */ /* 0x000fe200078e00ff */
[----:B------:R-:W-:Y:S01]  /*f000*/  ISETP.GE.AND P0, PT, R193, UR10, PT ;  /* 0x0000000ac1007c0c */ /* 0x000fe2000bf06270 */
[----:B------:R1:W5:Y:S04]  /*f010*/  LD.E.128 R4, desc[UR44][R20.64] ;  /* 0x0000002c14047980 */ /* 0x000368000c101d00 */
[----:B------:R-:W5:Y:S01]  /*f020*/  LD.E.128 R68, desc[UR44][R68.64] ;  /* 0x0000002c44447980 */ /* 0x000f62000c101d00 */
[----:B------:R-:W2:Y:S01]  /*f030*/  @P2 LDC R11, c[0x0][0xcf0] ;  /* 0x00033c00ff0b2b82 */ /* 0x000ea20000000800 */
[----:B------:R-:W-:Y:S01]  /*f040*/  LOP3.LUT R3, R3, 0x4, R0, 0xe2, !PT ;  /* 0x0000000403037812 */ /* 0x000fe200078ee200 */
[----:B------:R-:W-:Y:S01]  /*f050*/  IMAD R0, R214, 0x20, R215 ;  /* 0x00000020d6007824 */ /* 0x000fe200078e02d7 */
[----:B------:R-:W-:Y:S01]  /*f060*/  SEL R8, RZ, 0xffffffff, P0 ;  /* 0xffffffffff087807 */ /* 0x000fe20000000000 */
[----:B------:R-:W5:Y:S01]  /*f070*/  LD.E.128 R72, desc[UR44][R72.64] ;  /* 0x0000002c48487980 */ /* 0x000f62000c101d00 */
[----:B------:R-:W-:Y:S01]  /*f080*/  ISETP.GE.AND P0, PT, R192, UR10, PT ;  /* 0x0000000ac0007c0c */ /* 0x000fe2000bf06270 */
[----:B------:R-:W-:Y:S01]  /*f090*/  UIMAD UR5, UR12, UR8, URZ ;  /* 0x000000080c0572a4 */ /* 0x000fe2000f8e023f */
[----:B------:R-:W-:Y:S01]  /*f0a0*/  VIADD R14, R0, UR38 ;  /* 0x00000026000e7c36 */ /* 0x000fe20008000000 */
[----:B------:R-:W5:Y:S01]  /*f0b0*/  LD.E.128 R76, desc[UR44][R76.64] ;  /* 0x0000002c4c4c7980 */ /* 0x000f62000c101d00 */
[----:B------:R-:W-:Y:S01]  /*f0c0*/  SEL R0, RZ, 0xffffffff, P0 ;  /* 0xffffffffff007807 */ /* 0x000fe20000000000 */
[----:B------:R-:W-:-:S02]  /*f0d0*/  UIMAD.WIDE.U32 UR6, UR37, UR8, URZ ;  /* 0x00000008250672a5 */ /* 0x000fc4000f8e003f */
        /* <DEDUP_REMOVED lines=19> */
[----:B------:R-:W-:Y:S01]  /*f210*/  IMAD.U32 R9, RZ, RZ, UR7 ;  /* 0x00000007ff097e24 */ /* 0x000fe2000f8e00ff */
[----:B------:R-:W-:Y:S01]  /*f220*/  ULDC.64 UR6, c[0x0][0xbe0] ;  /* 0x0002f80000067ab9 */ /* 0x000fe20000000a00 */
[----:B------:R-:W-:Y:S01]  /*f230*/  IMAD.MOV R13, RZ, RZ, -R3 ;  /* 0x000000ffff0d7224 */ /* 0x000fe200078e0a03 */
[----:B------:R-:W-:Y:S01]  /*f240*/  SEL R0, RZ, 0xffffffff, P0 ;  /* 0xffffffffff007807 */ /* 0x000fe20000000000 */
[----:B------:R-:W-:Y:S01]  /*f250*/  IMAD R12, R11, UR6, RZ ;  /* 0x000000060b0c7c24 */ /* 0x000fe2000f8e02ff */
[----:B------:R-:W5:Y:S01]  /*f260*/  LD.E.128 R88, desc[UR44][R88.64] ;  /* 0x0000002c58587980 */ /* 0x000f62000c101d00 */
[----:B------:R-:W-:Y:S01]  /*f270*/  IMAD.U32 R9, RZ, RZ, UR5 ;  /* 0x00000005ff097e24 */ /* 0x000fe2000f8e00ff */
[----:B------:R-:W-:Y:S01]  /*f280*/  ULDC UR5, c[0x0][0xb88] ;  /* 0x0002e20000057ab9 */ /* 0x000fe20000000800 */
[----:B------:R-:W-:Y:S01]  /*f290*/  IMAD R11, R15, R13, R14 ;  /* 0x0000000d0f0b7224 */ /* 0x000fe200078e020e */
[----:B------:R-:W5:Y:S01]  /*f2a0*/  LD.E.128 R92, desc[UR44][R92.64] ;  /* 0x0000002c5c5c7980 */ /* 0x000f62000c101d00 */
[----:B------:R-:W-:Y:S01]  /*f2b0*/  IMAD.SHL.U32 R19, R0, 0x20, RZ ;  /* 0x0000002000137824 */ /* 0x000fe200078e00ff */
[----:B------:R-:W-:Y:S01]  /*f2c0*/  ISETP.GE.AND P0, PT, R218, UR10, PT ;  /* 0x0000000ada007c0c */ /* 0x000fe2000bf06270 */
[C---:B------:R-:W-:Y:S01]  /*f2d0*/  IMAD R13, R3.reuse, UR7, R12 ;  /* 0x00000007030d7c24 */ /* 0x040fe2000f8e020c */
[----:B------:R-:W-:Y:S01]  /*f2e0*/  @!PT LDS RZ, [RZ] ;  /* 0x00000000fffff984 */ /* 0x000fe20000000800 */
[----:B------:R-:W-:Y:S01]  /*f2f0*/  @!PT LDS RZ, [RZ] ;  /* 0x00000000fffff984 */ /* 0x000fe20000000800 */
[----:B------:R-:W-:Y:S01]  /*f300*/  @!PT LDS RZ, [RZ] ;  /* 0x00000000fffff984 */ /* 0x000fe20000000800 */
[----:B------:R-:W-:Y:S01]  /*f310*/  @!PT LDS RZ, [RZ] ;  /* 0x00000000fffff984 */ /* 0x000fe20000000800 */
[----:B------:R0:W-:Y:S06]  /*f320*/  MEMBAR.ALL.CTA ;  /* 0x0000000000007992 */ /* 0x0001ec0000008000 */
[----:B0-----:R-:W0:Y:S01]  /*f330*/  FENCE.VIEW.ASYNC.S ;  /* 0x00000000000073c6 */ /* 0x001e220000000000 */
[----:B------:R-:W-:Y:S01]  /*f340*/  IMAD.WIDE.U32 R8, R3, UR6, R8 ;  /* 0x0000000603087c25 */ /* 0x000fe2000f8e0008 */
[----:B------:R-:W-:Y:S01]  /*f350*/  SHF.R.S32.HI R0, RZ, 0x1f, R11 ;  /* 0x0000001fff007819 */ /* 0x000fe2000001140b */
[----:B------:R-:W-:Y:S01]  /*f360*/  ULDC.64 UR6, c[0x0][0xbd8] ;  /* 0x0002f60000067ab9 */ /* 0x000fe20000000a00 */
[----:B------:R-:W-:Y:S01]  /*f370*/  LOP3.LUT R10, R19, 0x20, R10, 0xe2, !PT ;  /* 0x00000020130a7812 */ /* 0x000fe200078ee20a */
[----:B------:R-:W-:Y:S01]  /*f380*/  VIADD R27, R215, UR38 ;  /* 0x00000026d71b7c36 */ /* 0x000fe20008000000 */
[----:B------:R-:W-:Y:S01]  /*f390*/  IADD3 R9, R9, R13, RZ ;  /* 0x0000000d09097210 */ /* 0x000fe20007ffe0ff */
[----:B------:R-:W-:Y:S01]  /*f3a0*/  IMAD R0, R0, UR6, RZ ;  /* 0x0000000600007c24 */ /* 0x000fe2000f8e02ff */
[----:B------:R-:W-:Y:S01]  /*f3b0*/  SEL R3, RZ, 0x40, P0 ;  /* 0x00000040ff037807 */ /* 0x000fe20000000000 */
[----:B------:R-:W-:Y:S01]  /*f3c0*/  IMAD R28, R15, UR5, RZ ;  /* 0x000000050f1c7c24 */ /* 0x000fe2000f8e02ff */
[----:B------:R-:W-:Y:S01]  /*f3d0*/  ISETP.GE.AND P0, PT, R217, UR10, PT ;  /* 0x0000000ad9007c0c */ /* 0x000fe2000bf06270 */
[C---:B------:R-:W-:Y:S01]  /*f3e0*/  IMAD R13, R11.reuse, UR7, R0 ;  /* 0x000000070b0d7c24 */ /* 0x040fe2000f8e0200 */
[----:B------:R-:W-:Y:S01]  /*f3f0*/  LOP3.LUT R3, R10, R3, RZ, 0xfc, !PT ;  /* 0x000000030a037212 */ /* 0x000fe200078efcff */
[----:B------:R-:W-:Y:S01]  /*f400*/  IMAD.WIDE.U32 R8, R11, UR6, R8 ;  /* 0x000000060b087c25 */ /* 0x000fe2000f8e0008 */
[----:B------:R-:W-:Y:S01]  /*f410*/  ISETP.GE.AND P1, PT, R27, R28, PT ;  /* 0x0000001c1b00720c */ /* 0x000fe20003f26270 */
[----:B------:R-:W-:Y:S01]  /*f420*/  ULDC.64 UR6, c[0x0][0xb80] ;  /* 0x0002e00000067ab9 */ /* 0x000fe20000000a00 */
[----:B------:R-:W-:Y:S01]  /*f430*/  SEL R10, RZ, 0x80, P0 ;  /* 0x00000080ff0a7807 */ /* 0x000fe20000000000 */
[----:B------:R-:W-:Y:S01]  /*f440*/  VIADD R0, R17, 0x38820 ;  /* 0x0003882011007836 */ /* 0x000fe20000000000 */
[----:B------:R-:W-:Y:S01]  /*f450*/  LEA R19, P2, R8, UR6, 0x1 ;  /* 0x0000000608137c11 */ /* 0x000fe2000f8408ff */
[----:B------:R-:W-:Y:S01]  /*f460*/  IMAD.IADD R9, R9, 0x1, R13 ;  /* 0x0000000109097824 */ /* 0x000fe200078e020d */
[----:B------:R-:W-:Y:S02]  /*f470*/  BSSY B1, `(.L_x_4271) ;  /* 0x0000027000017945 */ /* 0x000fe40003800000 */
[----:B------:R-:W-:-:S02]  /*f480*/  PRMT R0, RZ, 0x654, R0 ;  /* 0x00000654ff007816 */ /* 0x000fc40000000000 */
[----:B------:R-:W-:Y:S02]  /*f490*/  LEA.HI.X R26, R8, UR7, R9, 0x1, P2 ;  /* 0x00000007081a7c11 */ /* 0x000fe400090f0c09 */
[----:B0-----:R0:W-:Y:S03]  /*f4a0*/  SYNCS.ARRIVE.TRANS64.RED.A1T0 RZ, [R0+URZ], RZ ;  /* 0x000000ff00ff79a7 */ /* 0x0011e6000810043f */
[----:B------:R1:W2:Y:S01]  /*f4b0*/  SHFL.IDX PT, R11, R26, RZ, 0x181f ;  /* 0x00181fff1a0b7589 */ /* 0x0002a200000e0000 */
[----:B0-----:R-:W-:-:S03]  /*f4c0*/  LOP3.LUT R0, R3, R10, RZ, 0xfc, !PT ;  /* 0x0000000a03007212 */ /* 0x001fc600078efcff */
[----:B------:R1:W0:Y:S01]  /*f4d0*/  SHFL.IDX PT, R10, R19, RZ, 0x181f ;  /* 0x00181fff130a7589 */ /* 0x00022200000e0000 */
[----:B------:R-:W-:Y:S05]  /*f4e0*/  @P1 BRA `(.L_x_4272) ;  /* 0x00000000007c1947 */ /* 0x000fea0003800000 */
[----:B------:R-:W-:Y:S02]  /*f4f0*/  ISETP.GE.AND P1, PT, R195, UR10, PT ;  /* 0x0000000ac3007c0c */ /* 0x000fe4000bf26270 */
[----:B------:R-:W-:Y:S02]  /*f500*/  ISETP.GE.AND P0, PT, R23, UR10, PT ;  /* 0x0000000a17007c0c */ /* 0x000fe4000bf06270 */
[----:B------:R-:W-:Y:S02]  /*f510*/  ISETP.GE.AND P5, PT, R194, UR10, PT ;  /* 0x0000000ac2007c0c */ /* 0x000fe4000bfa6270 */
[----:B------:R-:W-:-:S07]  /*f520*/  ISETP.GE.AND P3, PT, R193, UR10, PT ;  /* 0x0000000ac1007c0c */ /* 0x000fce000bf66270 */
[-C--:B0-----:R-:W-:Y:S02]  /*f530*/  @!P1 LEA R12, P2, R195, R10.reuse, 0x1 ;  /* 0x0000000ac30c9211 */ /* 0x081fe400078408ff */
        /* <DEDUP_REMOVED lines=10> */
[CC--:B-1----:R-:W-:Y:S01]  /*f5e0*/  @!P3 LEA R20, P6, R193.reuse, R10.reuse, 0x1 ;  /* 0x0000000ac114b211 */ /* 0x0c2fe200078c08ff */
[----:B------:R3:W-:Y:S03]  /*f5f0*/  @!P5 ST.E.128 desc[UR44][R14.64], R48 ;  /* 0x000000300e00d985 */ /* 0x0007e6000c101d2c */
[----:B------:R-:W-:Y:S02]  /*f600*/  @!P3 LEA.HI.X R21, R193, R11, R227, 0x1, P6 ;  /* 0x0000000bc115b211 */ /* 0x000fe400030f0ce3 */
[----:B0-----:R-:W-:-:S03]  /*f610*/  @!P2 LEA R8, P5, R192, R10, 0x1 ;  /* 0x0000000ac008a211 */ /* 0x001fc600078a08ff */
        /* <DEDUP_REMOVED lines=12> */
.L_x_4272:
[----:B------:R-:W-:Y:S05]  /*f6e0*/  BSYNC B1 ;  /* 0x0000000000017941 */ /* 0x000fea0003800000 */
.L_x_4271:
        /* <DEDUP_REMOVED lines=22> */
[CC--:B------:R-:W-:Y:S02]  /*f850*/  @!P0 LEA R14, P3, R191.reuse, R6.reuse, 0x1 ;  /* 0x00000006bf0e8211 */ /* 0x0c0fe400078608ff */
[-C--:B0-----:R-:W-:Y:S01]  /*f860*/  @!P1 LEA R4, P6, R192, R6.reuse, 0x1 ;  /* 0x00000006c0049211 */ /* 0x081fe200078c08ff */
[----:B------:R4:W-:Y:S01]  /*f870*/  @!P2 ST.E.128 desc[UR44][R12.64], R32 ;  /* 0x000000200c00a985 */ /* 0x0009e2000c101d2c */
[----:B-1----:R-:W-:Y:S02]  /*f880*/  @P4 LEA R20, P5, R218, R6, 0x1 ;  /* 0x00000006da144211 */ /* 0x002fe400078a08ff */
        /* <DEDUP_REMOVED lines=12> */
.L_x_4269:
        /* <DEDUP_REMOVED lines=9> */
[----:B------:R-:W-:Y:S01]  /*f9e0*/  ISETP.GE.AND P1, PT, R194, UR12, PT ;  /* 0x0000000cc2007c0c */ /* 0x000fe2000bf26270 */
[----:B------:R-:W-:Y:S01]  /*f9f0*/  VIADD R8, R0, UR38 ;  /* 0x0000002600087c36 */ /* 0x000fe20008000000 */
        /* <DEDUP_REMOVED lines=46> */
.L_x_4275:
[----:B------:R-:W-:Y:S05]  /*fce0*/  BSYNC B1 ;  /* 0x0000000000017941 */ /* 0x000fea0003800000 */
.L_x_4274:
        /* <DEDUP_REMOVED lines=28> */
[----:B------:R-:W-:Y:S01]  /*feb0*/  MOV R5, UR7 ;  /* 0x0000000700057c02 */ /* 0x000fe20008000f00 */
[----:B------:R-:W-:Y:S01]  /*fec0*/  ULDC.64 UR6, c[0x0][0xbe0] ;  /* 0x0002f80000067ab9 */ /* 0x000fe20000000a00 */
[----:B------:R-:W-:Y:S01]  /*fed0*/  SEL R6, RZ, 0xffffffff, P1 ;  /* 0xffffffffff067807 */ /* 0x000fe20000800000 */
        /* <DEDUP_REMOVED lines=18> */
[----:B------:R-:W-:Y:S02]  /*10000*/  VIADD R0, R215, UR38 ;  /* 0x00000026d7007c36 */ /* 0x000fe40008000000 */
[----:B------:R-:W-:-:S02]  /*10010*/  IMAD R25, R10, UR5, RZ ;  /* 0x000000050a197c24 */ /* 0x000fc4000f8e02ff */
        /* <DEDUP_REMOVED lines=44> */
.L_x_4277:
[----:B------:R-:W-:Y:S05]  /*102e0*/  BSYNC B1 ;  /* 0x0000000000017941 */ /* 0x000fea0003800000 */
.L_x_4276:
        /* <DEDUP_REMOVED lines=36> */
.L_x_4273:
[----:B------:R-:W-:Y:S05]  /*10530*/  BSYNC B0 ;  /* 0x0000000000007941 */ /* 0x000fea0003800000 */
.L_x_4268:
[----:B------:R-:W-:Y:S02]  /*10540*/  ULDC UR5, c[0x0][0xd38] ;  /* 0x00034e0000057ab9 */ /* 0x000fe40000000800 */
[----:B------:R-:W-:-:S06]  /*10550*/  UISETP.GE.AND UP0, UPT, UR4, UR5, UPT ;  /* 0x000000050400728c */ /* 0x000fcc000bf06270 */
[----:B------:R-:W-:-:S13]  /*10560*/  PLOP3.LUT P0, PT, PT, PT, UP0, 0x80, 0x0 ;  /* 0x000000000000781c */ /* 0x000fda0003f0f008 */
[----:B------:R-:W-:Y:S05]  /*10570*/  @!P0 BRA `(.L_x_4278) ;  /* 0xffffff0800788947 */ /* 0x000fea000383ffff */
[----:B------:R-:W-:Y:S05]  /*10580*/  EXIT ;  /* 0x000000000000794d */ /* 0x000fea0003800000 */
.L_x_4221:
        /* <DEDUP_REMOVED lines=24> */
[----:B------:R-:W-:Y:S01]  /*10710*/  ULDC UR9, c[0x0][0x2b8] ;  /* 0x0000ae0000097ab9 */ /* 0x000fe20000000800 */
[----:B------:R-:W-:Y:S01]  /*10720*/  ULDC UR38, c[0x0][0x288] ;  /* 0x0000a20000267ab9 */ /* 0x000fe20000000800 */
[----:B------:R-:W-:Y:S01]  /*10730*/  UISETP.NE.AND.EX UP0, UPT, UR7, URZ, UPT, UP0 ;  /* 0x0000003f0700728c */ /* 0x000fe2000bf05300 */
[----:B------:R-:W-:Y:S01]  /*10740*/  IMAD.MOV.U32 R23, RZ, RZ, 0x1 ;  /* 0x00000001ff177424 */ /* 0x000fe200078e00ff */
[----:B------:R-:W-:Y:S01]  /*10750*/  ULDC UR39, c[0x0][0x448] ;  /* 0x0001120000277ab9 */ /* 0x000fe20000000800 */
[----:B------:R-:W-:Y:S01]  /*10760*/  ULDC.64 UR6, c[0x0][0x2f0] ;  /* 0x0000bc0000067ab9 */ /* 0x000fe20000000a00 */
        /* <DEDUP_REMOVED lines=77> */
[----:B------:R-:W-:Y:S02]  /*10c40*/  @P0 LOP3.LUT R16, R16, 0x4, RZ, 0xfc, !PT ;  /* 0x0000000410100812 */ /* 0x000fe400078efcff */
        /* <DEDUP_REMOVED lines=32> */
[----:B------:R2:W-:Y:S01]  /*10e50*/  STL [R1], R0 ;  /* 0x0000000001007387 */ /* 0x0005e20000100800 */
[----:B------:R-:W-:Y:S02]  /*10e60*/  @P1 LOP3.LUT R16, R16, 0x2, RZ, 0xfc, !PT ;  /* 0x0000000210101812 */ /* 0x000fe400078efcff */
[----:B------:R-:W-:-:S02]  /*10e70*/  SHF.R.U32.HI R29, RZ, 0x2, R29 ;  /* 0x00000002ff1d7819 */ /* 0x000fc4000001161d */
[----:B------:R-:W-:Y:S02]  /*10e80*/  LOP3.LUT R16, R16, 0xffefffff, RZ, 0xc0, !PT ;  /* 0xffefffff10107812 */ /* 0x000fe400078ec0ff */
[----:B------:R-:W-:Y:S02]  /*10e90*/  SHF.R.U32.HI R28, RZ, 0x3, R28 ;  /* 0x00000003ff1c7819 */ /* 0x000fe4000001161c */
[----:B------:R-:W-:-:S07]  /*10ea0*/  @P0 LOP3.LUT R16, R16, 0x100000, RZ, 0xfc, !PT ;  /* 0x0010000010100812 */ /* 0x000fce00078efcff */
.L_x_4332:
        /* <DEDUP_REMOVED lines=13> */
[----:B0123-5:R-:W-:Y:S05]  /*10f80*/  @P0 BRA `(.L_x_4280) ;  /* 0x0000000000200947 */ /* 0x02ffea0003800000 */
        /* <DEDUP_REMOVED lines=8> */
.L_x_4280:
[----:B------:R-:W-:Y:S01]  /*11010*/  ULDC UR8, c[0x0][0xd54] ;  /* 0x0003550000087ab9 */ /* 0x000fe20000000800 */
[----:B------:R-:W-:Y:S01]  /*11020*/  UMOV UR6, UR7 ;  /* 0x0000000700067c82 */ /* 0x000fe20008000000 */
[----:B------:R-:W-:-:S11]  /*11030*/  UISETP.NE.AND UP0, UPT, UR8, 0x1, UPT ;  /* 0x000000010800788c */ /* 0x000fd6000bf05270 */
[----:B------:R-:W-:Y:S02]  /*11040*/  @UP0 ULDC.64 UR10, c[0x0][0xd58] ;  /* 0x00035600000a0ab9 */ /* 0x000fe40000000a00 */
[----:B------:R-:W-:-:S04]  /*11050*/  UIMAD.WIDE.U32 UR4, UR7, UR10, URZ ;  /* 0x0000000a070472a5 */ /* 0x000fc8000f8e003f */
[----:B------:R-:W-:-:S04]  /*11060*/  @UP0 USHF.R.U32.HI UR6, URZ, UR11, UR5 ;  /* 0x0000000b3f060299 */ /* 0x000fc80008011605 */
[----:B------:R-:W-:-:S12]  /*11070*/  UIMAD UR4, UR6, UR8, URZ ;  /* 0x00000008060472a4 */ /* 0x000fd8000f8e023f */
.L_x_4281:
[----:B------:R-:W-:Y:S01]  /*11080*/  ULDC UR5, c[0x0][0xd48] ;  /* 0x0003520000057ab9 */ /* 0x000fe20000000800 */
[----:B------:R-:W-:Y:S01]  /*11090*/  ULDC.64 UR8, c[0x0][0xb20] ;  /* 0x0002c80000087ab9 */ /* 0x000fe20000000a00 */
[----:B------:R-:W-:Y:S01]  /*110a0*/  UISETP.NE.AND UP1, UPT, UR5, 0x1, UPT ;  /* 0x000000010500788c */ /* 0x000fe2000bf25270 */
[----:B------:R-:W-:Y:S01]  /*110b0*/  MOV R31, RZ ;  /* 0x000000ff001f7202 */ /* 0x000fe20000000f00 */
        /* <DEDUP_REMOVED lines=54> */
.L_x_4283:
        /* <DEDUP_REMOVED lines=20> */
.L_x_4286:
[----:B------:R-:W-:Y:S05]  /*11560*/  BSYNC B6 ;  /* 0x0000000000067941 */ /* 0x000fea0003800000 */
.L_x_4285:
        /* <DEDUP_REMOVED lines=20> */
.L_x_4289:
        /* <DEDUP_REMOVED lines=15> */
.L_x_4288:
[----:B------:R-:W-:Y:S05]  /*117a0*/  BSYNC B6 ;  /* 0x0000000000067941 */ /* 0x000fea0003800000 */
.L_x_4287:
        /* <DEDUP_REMOVED lines=12> */
[----:B------:R-:W-:Y:S01]  /*11870*/  IMAD.U32 R25, RZ, RZ, UR43 ;  /* 0x0000002bff197e24 */ /* 0x000fe2000f8e00ff */
[----:B------:R-:W-:Y:S01]  /*11880*/  UMOV UR5, 0xffffffff ;  /* 0xffffffff00057882 */ /* 0x000fe20000000000 */
[----:B------:R-:W-:-:S03]  /*11890*/  IMAD.U32 R19, RZ, RZ, UR4 ;  /* 0x00000004ff137e24 */ /* 0x000fc6000f8e00ff */
[----:B------:R-:W-:Y:S01]  /*118a0*/  LEA R25, R25, 0xffffffc0, 0x6 ;  /* 0xffffffc019197811 */ /* 0x000fe200078e30ff */
[----:B------:R-:W-:Y:S06]  /*118b0*/  BRA.DIV UR5, `(.L_x_4290) ;  /* 0x0000003e05447947 */ /* 0x000fec000b800000 */
.L_x_4349:
[----:B------:R-:W2:Y:S01]  /*118c0*/  S2R R0, SR_TID.X ;  /* 0x0000000000007919 */ /* 0x000ea20000002100 */
[----:B0-----:R-:W-:Y:S01]  /*118d0*/  ISETP.NE.AND P1, PT, R10, 0x1, PT ;  /* 0x000000010a00780c */ /* 0x001fe20003f25270 */
[----:B------:R-:W-:Y:S01]  /*118e0*/  IMAD.MOV.U32 R35, RZ, RZ, RZ ;  /* 0x000000ffff237224 */ /* 0x000fe200078e00ff */
[----:B-----5:R-:W-:Y:S01]  /*118f0*/  SHF.R.S32.HI R30, RZ, 0x1f, R26 ;  /* 0x0000001fff1e7819 */ /* 0x020fe2000001141a */
[----:B-1----:R-:W0:Y:S01]  /*11900*/  S2R R2, SR_TID.X ;  /* 0x0000000000027919 */ /* 0x002e220000002100 */
[----:B------:R-:W-:-:S09]  /*11910*/  LOP3.LUT R16, R16, 0xffffdfff, RZ, 0xc0, !PT ;  /* 0xffffdfff10107812 */ /* 0x000fd200078ec0ff */
[----:B------:R-:W1:Y:S01]  /*11920*/  @P1 LDC R5, c[0x0][0x438] ;  /* 0x00010e00ff051b82 */ /* 0x000e620000000800 */
[----:B------:R-:W-:Y:S02]  /*11930*/  @P1 LOP3.LUT R16, R16, 0x2000, RZ, 0xfc, !PT ;  /* 0x0000200010101812 */ /* 0x000fe400078efcff */
[----:B--2---:R-:W-:Y:S01]  /*11940*/  LOP3.LUT R0, R0, 0x7f, RZ, 0xc0, !PT ;  /* 0x0000007f00007812 */ /* 0x004fe200078ec0ff */
[----:B0-----:R-:W-:-:S03]  /*11950*/  IMAD.SHL.U32 R8, R2, 0x10, RZ ;  /* 0x0000001002087824 */ /* 0x001fc600078e00ff */
[----:B------:R-:W-:-:S04]  /*11960*/  SHF.R.U32.HI R0, RZ, 0x3, R0 ;  /* 0x00000003ff007819 */ /* 0x000fc80000011600 */
[----:B------:R-:W-:Y:S02]  /*11970*/  LOP3.LUT R8, R0, 0x70, R8, 0xf8, !PT ;  /* 0x0000007000087812 */ /* 0x000fe400078ef808 */
[----:B------:R-:W0:Y:S02]  /*11980*/  @P1 LDC R0, c[0x0][0x434] ;  /* 0x00010d00ff001b82 */ /* 0x000e240000000800 */
[----:B------:R-:W-:-:S04]  /*11990*/  IADD3 R2, R8, R25, RZ ;  /* 0x0000001908027210 */ /* 0x000fc80007ffe0ff */
[C---:B------:R-:W-:Y:S01]  /*119a0*/  ISETP.GE.AND P0, PT, R2.reuse, UR40, PT ;  /* 0x0000002802007c0c */ /* 0x040fe2000bf06270 */
[----:B------:R-:W-:-:S03]  /*119b0*/  IMAD.IADD R37, R2, 0x1, R31 ;  /* 0x0000000102257824 */ /* 0x000fc600078e021f */
[----:B------:R-:W-:Y:S01]  /*119c0*/  ISETP.GT.U32.OR P0, PT, R8, 0x3f, P0 ;  /* 0x0000003f0800780c */ /* 0x000fe20000704470 */
[----:B------:R-:W-:-:S12]  /*119d0*/  IMAD.MOV.U32 R6, RZ, RZ, R37 ;  /* 0x000000ffff067224 */ /* 0x000fd800078e0025 */
[----:B------:R-:W2:Y:S01]  /*119e0*/  @!P0 LDC.64 R2, c[0x0][0x428] ;  /* 0x00010a00ff028b82 */ /* 0x000ea20000000a00 */
[----:B0-----:R-:W-:-:S05]  /*119f0*/  @P1 IMAD.HI.U32 R0, R37, R0, RZ ;  /* 0x0000000025001227 */ /* 0x001fca00078e00ff */
[----:B-1----:R-:W-:Y:S02]  /*11a00*/  @P1 SHF.R.U32.HI R6, RZ, R5, R0 ;  /* 0x00000005ff061219 */ /* 0x002fe40000011600 */
[----:B------:R-:W0:Y:S02]  /*11a10*/  @!P0 LDC.64 R4, c[0x0][0x418] ;  /* 0x00010600ff048b82 */ /* 0x000e240000000a00 */
[----:B------:R-:W-:Y:S01]  /*11a20*/  @!P0 SHF.R.S32.HI R7, RZ, 0x1f, R6 ;  /* 0x0000001fff078819 */ /* 0x000fe20000011406 */
[----:B--2---:R-:W-:-:S04]  /*11a30*/  @!P0 IMAD R0, R30, R2, RZ ;  /* 0x000000021e008224 */ /* 0x004fc800078e02ff */
[C---:B------:R-:W-:Y:S02]  /*11a40*/  @!P0 IMAD R9, R26.reuse, R3, R0 ;  /* 0x000000031a098224 */ /* 0x040fe400078e0200 */
[----:B------:R-:W-:-:S04]  /*11a50*/  @!P0 IMAD.WIDE.U32 R2, R26, R2, R6 ;  /* 0x000000021a028225 */ /* 0x000fc800078e0006 */
[----:B------:R-:W-:Y:S01]  /*11a60*/  @!P0 IMAD.IADD R0, R3, 0x1, R9 ;  /* 0x0000000103008824 */ /* 0x000fe200078e0209 */
[----:B0-----:R-:W-:-:S04]  /*11a70*/  @!P0 LEA R4, P1, R2, R4, 0x2 ;  /* 0x0000000402048211 */ /* 0x001fc800078210ff */
[----:B------:R-:W-:Y:S01]  /*11a80*/  @!P0 LEA.HI.X R5, R2, R5, R0, 0x2, P1 ;  /* 0x0000000502058211 */ /* 0x000fe200008f1400 */
[----:B------:R-:W-:Y:S02]  /*11a90*/  IMAD.U32 R2, RZ, RZ, UR47 ;  /* 0x0000002fff027e24 */ /* 0x000fe4000f8e00ff */
        /* <DEDUP_REMOVED lines=14> */
.L_x_4291:
[----:B------:R-:W-:Y:S01]  /*11b80*/  IMAD R27, R18, 0x8, R17 ;  /* 0x00000008121b7824 */ /* 0x000fe200078e0211 */
[----:B------:R-:W-:Y:S01]  /*11b90*/  SHF.L.U32 R0, R23, 0x1f, RZ ;  /* 0x0000001f17007819 */ /* 0x000fe200000006ff */
[----:B------:R-:W-:Y:S03]  /*11ba0*/  BSSY B0, `(.L_x_4292) ;  /* 0x0000003000007945 */ /* 0x000fe60003800000 */
[----:B------:R-:W0:Y:S02]  /*11bb0*/  SYNCS.PHASECHK.TRANS64.TRYWAIT P0, [R27+URZ+0x38840], R0 ;  /* 0x038840001b0075a7 */ /* 0x000e24000800017f */
[----:B0-----:R-:W-:Y:S05]  /*11bc0*/  @!P0 BRA `(.L_x_4293) ;  /* 0x0000003800ac8947 */ /* 0x001fea0003800000 */
.L_x_4350:
[----:B------:R-:W-:Y:S05]  /*11bd0*/  BSYNC B0 ;  /* 0x0000000000007941 */ /* 0x000fea0003800000 */
.L_x_4292:
        /* <DEDUP_REMOVED lines=47> */
[----:B-1----:R-:W-:Y:S01]  /*11ed0*/  @P0 IMAD.X R3, RZ, RZ, R2, P1 ;  /* 0x000000ffff030224 */ /* 0x002fe200008e0602 */
[----:B------:R-:W-:-:S05]  /*11ee0*/  @P0 MOV R2, R6 ;  /* 0x0000000600020202 */ /* 0x000fca0000000f00 */
        /* <DEDUP_REMOVED lines=10> */
.L_x_4360:
        /* <DEDUP_REMOVED lines=10> */
.L_x_4295:
        /* <DEDUP_REMOVED lines=11> */
.L_x_4296:
        /* <DEDUP_REMOVED lines=24> */
.L_x_4298:
[----:B------:R-:W-:Y:S05]  /*12260*/  BSYNC B6 ;  /* 0x0000000000067941 */ /* 0x000fea0003800000 */
.L_x_4297:
[----:B------:R-:W2:Y:S01]  /*12270*/  S2R R20, SR_TID.X ;  /* 0x0000000000147919 */ /* 0x000ea20000002100 */
[----:B------:R-:W-:Y:S01]  /*12280*/  UISETP.NE.AND UP0, UPT, UR50, URZ, UPT ;  /* 0x0000003f3200728c */ /* 0x000fe2000bf05270 */
[----:B------:R-:W-:Y:S01]  /*12290*/  IMAD.U32 R34, RZ, RZ, UR42 ;  /* 0x0000002aff227e24 */ /* 0x000fe2000f8e00ff */
[----:B------:R-:W-:Y:S01]  /*122a0*/  R2UR UR6, R24 ;  /* 0x00000000180672ca */ /* 0x000fe200000e0000 */
[----:B------:R-:W-:Y:S01]  /*122b0*/  ULDC.64 UR8, c[0x0][0x2d8] ;  /* 0x0000b60000087ab9 */ /* 0x000fe20000000a00 */
[----:B------:R-:W-:Y:S02]  /*122c0*/  R2UR UR7, R19 ;  /* 0x00000000130772ca */ /* 0x000fe400000e0000 */
[----:B------:R-:W-:Y:S02]  /*122d0*/  PLOP3.LUT P0, PT, PT, PT, UP0, 0x80, 0x0 ;  /* 0x000000000000781c */ /* 0x000fe40003f0f008 */
[----:B------:R-:W-:-:S03]  /*122e0*/  LOP3.LUT P5, RZ, R16, 0x100000, RZ, 0xc0, !PT ;  /* 0x0010000010ff7812 */ /* 0x000fc600078ac0ff */
[----:B------:R-:W-:-:S04]  /*122f0*/  @UP0 ULDC UR4, c[0x0][0x44c] ;  /* 0x0001130000040ab9 */ /* 0x000fc80000000800 */
[----:B------:R-:W-:-:S04]  /*12300*/  UIMAD UR6, UR6, UR8, URZ ;  /* 0x00000008060672a4 */ /* 0x000fc8000f8e023f */
[----:B------:R-:W-:Y:S01]  /*12310*/  UIMAD UR6, UR7, UR9, UR6 ;  /* 0x00000009070672a4 */ /* 0x000fe2000f8e0206 */
[C---:B--2---:R-:W-:Y:S01]  /*12320*/  LOP3.LUT R21, R20.reuse, 0x7f, RZ, 0xc0, !PT ;  /* 0x0000007f14157812 */ /* 0x044fe200078ec0ff */
[----:B------:R-:W-:-:S03]  /*12330*/  IMAD.SHL.U32 R20, R20, 0x10, RZ ;  /* 0x0000001014147824 */ /* 0x000fc600078e00ff */
[----:B------:R-:W-:-:S04]  /*12340*/  SHF.R.U32.HI R21, RZ, 0x3, R21 ;  /* 0x00000003ff157819 */ /* 0x000fc80000011615 */
[----:B------:R-:W-:Y:S02]  /*12350*/  LOP3.LUT R20, R21, 0x70, R20, 0xf8, !PT ;  /* 0x0000007015147812 */ /* 0x000fe400078ef814 */
[----:B------:R-:W2:Y:S02]  /*12360*/  S2R R21, SR_TID.X ;  /* 0x0000000000157919 */ /* 0x000ea40000002100 */
[----:B------:R-:W-:-:S05]  /*12370*/  LEA R34, R34, R20, 0x6 ;  /* 0x0000001422227211 */ /* 0x000fca00078e30ff */
[----:B------:R-:W-:Y:S01]  /*12380*/  @P0 IMAD.HI.U32 R0, R34, UR4, RZ ;  /* 0x0000000422000c27 */ /* 0x000fe2000f8e00ff */
[----:B------:R-:W-:Y:S01]  /*12390*/  PLOP3.LUT P0, PT, PT, PT, UP0, 0x80, 0x0 ;  /* 0x000000000000781c */ /* 0x000fe20003f0f008 */
[----:B------:R-:W-:Y:S02]  /*123a0*/  @UP0 ULDC UR4, c[0x0][0x450] ;  /* 0x0001140000040ab9 */ /* 0x000fe40000000800 */
[----:B------:R-:W-:-:S10]  /*123b0*/  IMAD.MOV.U32 R6, RZ, RZ, R34 ;  /* 0x000000ffff067224 */ /* 0x000fd400078e0022 */
[----:B------:R-:W-:Y:S02]  /*123c0*/  @P0 SHF.R.U32.HI R6, RZ, UR4, R0 ;  /* 0x00000004ff060c19 */ /* 0x000fe40008011600 */
[----:B------:R-:W-:-:S03]  /*123d0*/  R2UR UR4, R19 ;  /* 0x00000000130472ca */ /* 0x000fc600000e0000 */
[----:B------:R-:W-:Y:S02]  /*123e0*/  IMAD.MOV R7, RZ, RZ, -R6 ;  /* 0x000000ffff077224 */ /* 0x000fe400078e0a06 */
[C---:B--2---:R-:W-:Y:S01]  /*123f0*/  IMAD.SHL.U32 R8, R21.reuse, 0x8, RZ ;  /* 0x0000000815087824 */ /* 0x044fe200078e00ff */
[----:B------:R-:W-:-:S07]  /*12400*/  LOP3.LUT R20, R21, 0x7f, RZ, 0xc0, !PT ;  /* 0x0000007f15147812 */ /* 0x000fce00078ec0ff */
[----:B------:R-:W-:Y:S01]  /*12410*/  UIMAD.WIDE.U32 UR4, UR4, UR8, URZ ;  /* 0x00000008040472a5 */ /* 0x000fe2000f8e003f */
[----:B------:R-:W-:Y:S02]  /*12420*/  LOP3.LUT R8, R8, 0x38, RZ, 0xc0, !PT ;  /* 0x0000003808087812 */ /* 0x000fe400078ec0ff */
[----:B------:R-:W-:Y:S01]  /*12430*/  ULDC.64 UR8, c[0x0][0x2e0] ;  /* 0x0000b80000087ab9 */ /* 0x000fe20000000a00 */
[----:B------:R-:W-:Y:S01]  /*12440*/  UIADD3 UR5, UR5, UR6, URZ ;  /* 0x0000000605057290 */ /* 0x000fe2000fffe03f */
[----:B------:R-:W-:Y:S01]  /*12450*/  SHF.R.U32.HI R9, RZ, 0x3, R20 ;  /* 0x00000003ff097819 */ /* 0x000fe20000011614 */
[----:B------:R-:W-:Y:S02]  /*12460*/  UIMAD UR6, UR49, UR8, URZ ;  /* 0x00000008310672a4 */ /* 0x000fe4000f8e023f */
[----:B------:R-:W-:Y:S02]  /*12470*/  UIMAD.WIDE.U32 UR4, UR36, UR8, UR4 ;  /* 0x00000008240472a5 */ /* 0x000fe4000f8e0004 */
[----:B------:R-:W-:-:S04]  /*12480*/  UIMAD UR6, UR36, UR9, UR6 ;  /* 0x00000009240672a4 */ /* 0x000fc8000f8e0206 */
[----:B------:R-:W-:Y:S02]  /*12490*/  UIADD3 UR6, UR5, UR6, URZ ;  /* 0x0000000605067290 */ /* 0x000fe4000fffe03f */
[----:B0-----:R-:W-:Y:S01]  /*124a0*/  IMAD.U32 R5, RZ, RZ, UR5 ;  /* 0x00000005ff057e24 */ /* 0x001fe2000f8e00ff */
[----:B------:R-:W-:Y:S01]  /*124b0*/  SHF.R.S32.HI R5, RZ, 0x1f, R6 ;  /* 0x0000001fff057819 */ /* 0x000fe20000011406 */
[----:B------:R-:W-:Y:S01]  /*124c0*/  IMAD.U32 R4, RZ, RZ, UR4 ;  /* 0x00000004ff047e24 */ /* 0x000fe2000f8e00ff */
[----:B------:R-:W-:Y:S01]  /*124d0*/  ULDC.64 UR4, c[0x0][0x2d0] ;  /* 0x0000b40000047ab9 */ /* 0x000fe20000000a00 */
[----:B------:R-:W-:Y:S01]  /*124e0*/  IMAD.U32 R3, RZ, RZ, UR6 ;  /* 0x00000006ff037e24 */ /* 0x000fe2000f8e00ff */
[----:B------:R-:W-:Y:S01]  /*124f0*/  ULDC UR6, c[0x0][0x448] ;  /* 0x0001120000067ab9 */ /* 0x000fe20000000800 */
[----:B------:R-:W-:Y:S02]  /*12500*/  IMAD R5, R5, UR4, RZ ;  /* 0x0000000405057c24 */ /* 0x000fe4000f8e02ff */
[----:B------:R-:W-:-:S02]  /*12510*/  IMAD R0, R7, UR6, R34 ;  /* 0x0000000607007c24 */ /* 0x000fc4000f8e0222 */
[----:B------:R-:W-:Y:S02]  /*12520*/  IMAD.MOV.U32 R2, RZ, RZ, R4 ;  /* 0x000000ffff027224 */ /* 0x000fe400078e0004 */
[C---:B------:R-:W-:Y:S01]  /*12530*/  IMAD R4, R6.reuse, UR5, R5 ;  /* 0x0000000506047c24 */ /* 0x040fe2000f8e0205 */
[----:B------:R-:W-:Y:S01]  /*12540*/  SHF.R.S32.HI R5, RZ, 0x1f, R0 ;  /* 0x0000001fff057819 */ /* 0x000fe20000011400 */
        /* <DEDUP_REMOVED lines=13> */
[----:B------:R-:W-:Y:S01]  /*12620*/  IMAD.U32 R4, RZ, RZ, UR42 ;  /* 0x0000002aff047e24 */ /* 0x000fe2000f8e00ff */
[----:B------:R-:W-:Y:S02]  /*12630*/  LOP3.LUT R16, R16, 0xfffffeff, RZ, 0xc0, !PT ;  /* 0xfffffeff10107812 */ /* 0x000fe400078ec0ff */
[----:B------:R-:W2:Y:S01]  /*12640*/  SHFL.IDX PT, R2, R5, RZ, 0x181f ;  /* 0x00181fff05027589 */ /* 0x000ea200000e0000 */
[----:B------:R-:W-:-:S05]  /*12650*/  IMAD R4, R4, 0x40, R9 ;  /* 0x0000004004047824 */ /* 0x000fca00078e0209 */
[----:B------:R-:W-:-:S13]  /*12660*/  ISETP.GE.AND P1, PT, R4, UR39, PT ;  /* 0x0000002704007c0c */ /* 0x000fda000bf26270 */
[----:B------:R-:W-:Y:S02]  /*12670*/  @P1 LOP3.LUT R16, R16, 0x100, RZ, 0xfc, !PT ;  /* 0x0000010010101812 */ /* 0x000fe400078efcff */
[----:B0-----:R-:W-:Y:S02]  /*12680*/  @!P1 LEA R6, P0, R8, R14, 0x1 ;  /* 0x0000000e08069211 */ /* 0x001fe400078008ff */
[----:B------:R-:W0:Y:S01]  /*12690*/  SHFL.IDX PT, R14, R0, 0x1, 0x181f ;  /* 0x00381f00000e7f89 */ /* 0x000e2200000e0000 */
[----:B------:R-:W-:Y:S02]  /*126a0*/  LOP3.LUT R16, R16, 0xffffff7f, RZ, 0xc0, !PT ;  /* 0xffffff7f10107812 */ /* 0x000fe400078ec0ff */
        /* <DEDUP_REMOVED lines=20> */
[----:B--2---:R-:W-:Y:S01]  /*127f0*/  @!P1 IADD3.X R3, RZ, R2, RZ, P0, !PT ;  /* 0x00000002ff039210 */ /* 0x004fe200007fe4ff */
[----:B------:R-:W-:-:S05]  /*12800*/  @!P1 IMAD.MOV.U32 R2, RZ, RZ, R6 ;  /* 0x000000ffff029224 */ /* 0x000fca00078e0006 */
[----:B0-----:R3:W-:Y:S02]  /*12810*/  @!P1 LDGSTS.E.BYPASS.LTC128B.128 [R22+0x21400], desc[UR44][R2.64], !P5 ;  /* 0x2140000002169fae */ /* 0x0017e4000e901d6c */
.L_x_4369:
        /* <DEDUP_REMOVED lines=12> */
.L_x_4300:
        /* <DEDUP_REMOVED lines=11> */
[----:B--2---:R-:W-:Y:S05]  /*12990*/  @!P0 BRA `(.L_x_4302) ;  /* 0x0000000000408947 */ /* 0x004fea0003800000 */
        /* <DEDUP_REMOVED lines=16> */
.L_x_4302:
[----:B------:R-:W-:Y:S05]  /*12aa0*/  BSYNC B6 ;  /* 0x0000000000067941 */ /* 0x000fea0003800000 */
.L_x_4301:
[----:B------:R2:W5:Y:S04]  /*12ab0*/  LDL R21, [R1+0x4] ;  /* 0x0000040001157983 */ /* 0x0005680000100800 */
[----:B------:R2:W5:Y:S01]  /*12ac0*/  LDL R20, [R1] ;  /* 0x0000000001147983 */ /* 0x0005620000100800 */
[----:B------:R-:W-:Y:S01]  /*12ad0*/  UISETP.NE.AND UP0, UPT, UR50, URZ, UPT ;  /* 0x0000003f3200728c */ /* 0x000fe2000bf05270 */
[----:B------:R-:W-:Y:S01]  /*12ae0*/  R2UR UR6, R24 ;  /* 0x00000000180672ca */ /* 0x000fe200000e0000 */
[----:B0-----:R-:W-:Y:S01]  /*12af0*/  IMAD.MOV.U32 R2, RZ, RZ, R34 ;  /* 0x000000ffff027224 */ /* 0x001fe200078e0022 */
[----:B------:R-:W-:Y:S01]  /*12b00*/  R2UR UR7, R19 ;  /* 0x00000000130772ca */ /* 0x000fe200000e0000 */
[----:B------:R-:W-:Y:S01]  /*12b10*/  ULDC.64 UR8, c[0x0][0x3d8] ;  /* 0x0000f60000087ab9 */ /* 0x000fe20000000a00 */
[----:B------:R-:W0:Y:S01]  /*12b20*/  S2R R6, SR_TID.X ;  /* 0x0000000000067919 */ /* 0x000e220000002100 */
[----:B------:R-:W-:-:S02]  /*12b30*/  PLOP3.LUT P0, PT, PT, PT, UP0, 0x80, 0x0 ;  /* 0x000000000000781c */ /* 0x000fc40003f0f008 */
[C---:B------:R-:W-:Y:S02]  /*12b40*/  LOP3.LUT P2, RZ, R16.reuse, 0x20000, RZ, 0xc0, !PT ;  /* 0x0002000010ff7812 */ /* 0x040fe4000784c0ff */
[C---:B------:R-:W-:Y:S01]  /*12b50*/  LOP3.LUT P3, RZ, R16.reuse, 0x10000, RZ, 0xc0, !PT ;  /* 0x0001000010ff7812 */ /* 0x040fe2000786c0ff */
[----:B------:R-:W-:Y:S01]  /*12b60*/  @UP0 ULDC UR4, c[0x0][0x44c] ;  /* 0x0001130000040ab9 */ /* 0x000fe20000000800 */
[C---:B------:R-:W-:Y:S02]  /*12b70*/  LOP3.LUT P4, RZ, R16.reuse, 0x8000, RZ, 0xc0, !PT ;  /* 0x0000800010ff7812 */ /* 0x040fe4000788c0ff */
[----:B------:R-:W-:Y:S01]  /*12b80*/  UIMAD UR6, UR6, UR8, URZ ;  /* 0x00000008060672a4 */ /* 0x000fe2000f8e023f */
[----:B------:R-:W-:-:S03]  /*12b90*/  LOP3.LUT P5, RZ, R16, 0x4000, RZ, 0xc0, !PT ;  /* 0x0000400010ff7812 */ /* 0x000fc600078ac0ff */
[----:B------:R-:W-:Y:S01]  /*12ba0*/  UIMAD UR6, UR7, UR9, UR6 ;  /* 0x00000009070672a4 */ /* 0x000fe2000f8e0206 */
[----:B------:R-:W-:Y:S01]  /*12bb0*/  @P0 IMAD.HI.U32 R0, R34, UR4, RZ ;  /* 0x0000000422000c27 */ /* 0x000fe2000f8e00ff */
[----:B------:R-:W-:Y:S01]  /*12bc0*/  PLOP3.LUT P0, PT, PT, PT, UP0, 0x80, 0x0 ;  /* 0x000000000000781c */ /* 0x000fe20003f0f008 */
[----:B------:R-:W-:Y:S01]  /*12bd0*/  @UP0 ULDC UR4, c[0x0][0x450] ;  /* 0x0001140000040ab9 */ /* 0x000fe20000000800 */
[----:B------:R-:W-:-:S11]  /*12be0*/  ULDC UR7, c[0x0][0x448] ;  /* 0x0001120000077ab9 */ /* 0x000fd60000000800 */
[----:B------:R-:W-:Y:S02]  /*12bf0*/  @P0 SHF.R.U32.HI R2, RZ, UR4, R0 ;  /* 0x00000004ff020c19 */ /* 0x000fe40008011600 */
[----:B------:R-:W-:Y:S02]  /*12c00*/  R2UR UR4, R19 ;  /* 0x00000000130472ca */ /* 0x000fe400000e0000 */
[--C-:B------:R-:W-:Y:S01]  /*12c10*/  SHF.R.S32.HI R0, RZ, 0x1f, R2.reuse ;  /* 0x0000001fff007819 */ /* 0x100fe20000011402 */
[----:B------:R-:W-:Y:S02]  /*12c20*/  IMAD.MOV R5, RZ, RZ, -R2 ;  /* 0x000000ffff057224 */ /* 0x000fe400078e0a02 */
[----:B0-----:R-:W-:Y:S02]  /*12c30*/  IMAD.SHL.U32 R8, R6, 0x8, RZ ;  /* 0x0000000806087824 */ /* 0x001fe400078e00ff */
[----:B------:R-:W-:-:S03]  /*12c40*/  IMAD R5, R5, UR7, R34 ;  /* 0x0000000705057c24 */ /* 0x000fc6000f8e0222 */
[----:B------:R-:W-:-:S03]  /*12c50*/  LOP3.LUT R8, R8, 0x38, RZ, 0xc0, !PT ;  /* 0x0000003808087812 */ /* 0x000fc600078ec0ff */
[----:B------:R-:W-:-:S03]  /*12c60*/  UIMAD.WIDE.U32 UR4, UR4, UR8, URZ ;  /* 0x00000008040472a5 */ /* 0x000fc6000f8e003f */
[----:B------:R-:W-:Y:S01]  /*12c70*/  ULDC.64 UR8, c[0x0][0x3e0] ;  /* 0x0000f80000087ab9 */ /* 0x000fe20000000a00 */
[----:B------:R-:W-:Y:S02]  /*12c80*/  UIADD3 UR5, UR5, UR6, URZ ;  /* 0x0000000605057290 */ /* 0x000fe4000fffe03f */
[----:B------:R-:W-:Y:S02]  /*12c90*/  UIMAD UR6, UR49, UR8, URZ ;  /* 0x00000008310672a4 */ /* 0x000fe4000f8e023f */
[----:B------:R-:W-:Y:S02]  /*12ca0*/  UIMAD.WIDE.U32 UR4, UR36, UR8, UR4 ;  /* 0x00000008240472a5 */ /* 0x000fe4000f8e0004 */
[----:B------:R-:W-:-:S03]  /*12cb0*/  UIMAD UR6, UR36, UR9, UR6 ;  /* 0x00000009240672a4 */ /* 0x000fc6000f8e0206 */
[----:B------:R-:W-:Y:S01]  /*12cc0*/  ULDC.64 UR8, c[0x0][0x3d0] ;  /* 0x0000f40000087ab9 */ /* 0x000fe20000000a00 */
[----:B------:R-:W-:Y:S01]  /*12cd0*/  UIADD3 UR5, UR5, UR6, URZ ;  /* 0x0000000605057290 */ /* 0x000fe2000fffe03f */
[----:B------:R-:W-:Y:S01]  /*12ce0*/  IMAD R7, R0, UR8, RZ ;  /* 0x0000000800077c24 */ /* 0x000fe2000f8e02ff */
[----:B------:R-:W-:Y:S01]  /*12cf0*/  SHF.R.S32.HI R0, RZ, 0x1f, R5 ;  /* 0x0000001fff007819 */ /* 0x000fe20000011405 */
[----:B------:R-:W-:Y:S02]  /*12d00*/  IMAD.U32 R3, RZ, RZ, UR8 ;  /* 0x00000008ff037e24 */ /* 0x000fe4000f8e00ff */
        /* <DEDUP_REMOVED lines=12> */
[----:B--2---:R-:W-:Y:S06]  /*12dd0*/  BRA.DIV UR4, `(.L_x_4303) ;  /* 0x0000003204987947 */ /* 0x004fec000b800000 */
[----:B------:R-:W0:Y:S01]  /*12de0*/  SHFL.IDX PT, R14, R0, RZ, 0x181f ;  /* 0x00181fff000e7589 */ /* 0x000e2200000e0000 */
[C---:B------:R-:W-:Y:S02]  /*12df0*/  LOP3.LUT P1, RZ, R16.reuse, 0x40, RZ, 0xc0, !PT ;  /* 0x0000004010ff7812 */ /* 0x040fe4000782c0ff */
[C---:B------:R-:W-:Y:S01]  /*12e00*/  LOP3.LUT P6, RZ, R16.reuse, 0x40000, RZ, 0xc0, !PT ;  /* 0x0004000010ff7812 */ /* 0x040fe200078cc0ff */
[----:B------:R-:W2:Y:S01]  /*12e10*/  SHFL.IDX PT, R2, R4, RZ, 0x181f ;  /* 0x00181fff04027589 */ /* 0x000ea200000e0000 */
[----:B------:R-:W-:Y:S02]  /*12e20*/  P2R R5, PR, RZ, 0x2 ;  /* 0x00000002ff057803 */ /* 0x000fe40000000000 */
[----:B------:R-:W-:-:S04]  /*12e30*/  LOP3.LUT P1, RZ, R16, 0x80, RZ, 0xc0, !PT ;  /* 0x0000008010ff7812 */ /* 0x000fc8000782c0ff */
[----:B------:R-:W-:Y:S02]  /*12e40*/  P2R R6, PR, RZ, 0x2 ;  /* 0x00000002ff067803 */ /* 0x000fe40000000000 */
[----:B------:R-:W-:-:S13]  /*12e50*/  LOP3.LUT P1, RZ, R16, 0x100, RZ, 0xc0, !PT ;  /* 0x0000010010ff7812 */ /* 0x000fda000782c0ff */
[----:B0-----:R-:W-:Y:S02]  /*12e60*/  @!P1 LEA R7, P0, R8, R14, 0x1 ;  /* 0x0000000e08079211 */ /* 0x001fe400078008ff */
[----:B------:R-:W0:Y:S03]  /*12e70*/  SHFL.IDX PT, R14, R0, 0x1, 0x181f ;  /* 0x00381f00000e7f89 */ /* 0x000e2600000e0000 */
[----:B--2---:R-:W-:Y:S01]  /*12e80*/  @!P1 IMAD.X R3, RZ, RZ, R2, P0 ;  /* 0x000000ffff039224 */ /* 0x004fe200000e0602 */
[----:B------:R-:W-:Y:S01]  /*12e90*/  LOP3.LUT P0, RZ, R16, 0x80000, RZ, 0xc0, !PT ;  /* 0x0008000010ff7812 */ /* 0x000fe2000780c0ff */
[----:B------:R-:W-:-:S12]  /*12ea0*/  @!P1 IMAD.MOV.U32 R2, RZ, RZ, R7 ;  /* 0x000000ffff029224 */ /* 0x000fd800078e0007 */
        /* <DEDUP_REMOVED lines=10> */
[----:B------:R-:W-:-:S03]  /*12f50*/  ISETP.NE.AND P1, PT, R6, RZ, PT ;  /* 0x000000ff0600720c */ /* 0x000fc60003f25270 */
[----:B------:R-:W3:Y:S10]  /*12f60*/  SHFL.IDX PT, R6, R4, 0x1, 0x181f ;  /* 0x00381f0004067f89 */ /* 0x000ef400000e0000 */
[----:B0-----:R-:W-:-:S02]  /*12f70*/  @!P1 LEA R7, P0, R8, R14, 0x1 ;  /* 0x0000000e08079211 */ /* 0x001fc400078008ff */
[----:B------:R-:W0:Y:S03]  /*12f80*/  SHFL.IDX PT, R14, R0, 0x2, 0x181f ;  /* 0x00581f00000e7f89 */ /* 0x000e2600000e0000 */
[----:B--2---:R-:W-:Y:S02]  /*12f90*/  @!P1 IMAD.MOV.U32 R2, RZ, RZ, R7 ;  /* 0x000000ffff029224 */ /* 0x004fe400078e0007 */
[----:B---3--:R-:W-:Y:S01]  /*12fa0*/  @!P1 IMAD.X R6, RZ, RZ, R6, P0 ;  /* 0x000000ffff069224 */ /* 0x008fe200000e0606 */
[----:B------:R-:W-:-:S03]  /*12fb0*/  LOP3.LUT P0, RZ, R16, 0x80000, RZ, 0xc0, !PT ;  /* 0x0008000010ff7812 */ /* 0x000fc6000780c0ff */
[----:B------:R-:W-:-:S10]  /*12fc0*/  @!P1 IMAD.MOV.U32 R3, RZ, RZ, R6 ;  /* 0x000000ffff039224 */ /* 0x000fd400078e0006 */
        /* <DEDUP_REMOVED lines=11> */
[----:B------:R-:W3:Y:S04]  /*13080*/  SHFL.IDX PT, R5, R4, 0x2, 0x181f ;  /* 0x00581f0004057f89 */ /* 0x000ee800000e0000 */
[----:B------:R-:W4:Y:S06]  /*13090*/  SHFL.IDX PT, R4, R4, 0x3, 0x181f ;  /* 0x00781f0004047f89 */ /* 0x000f2c00000e0000 */
[----:B0-----:R-:W-:-:S05]  /*130a0*/  @!P1 LEA R14, P0, R8, R14, 0x1 ;  /* 0x0000000e080e9211 */ /* 0x001fca00078008ff */
[----:B--2---:R-:W-:Y:S02]  /*130b0*/  @!P1 IMAD.MOV.U32 R2, RZ, RZ, R14 ;  /* 0x000000ffff029224 */ /* 0x004fe400078e000e */
[----:B------:R0:W2:Y:S01]  /*130c0*/  SHFL.IDX PT, R14, R0, 0x3, 0x181f ;  /* 0x00781f00000e7f89 */ /* 0x0000a200000e0000 */
[----:B---3--:R-:W-:Y:S01]  /*130d0*/  @!P1 IMAD.X R5, RZ, RZ, R5, P0 ;  /* 0x000000ffff059224 */ /* 0x008fe200000e0605 */
        /* <DEDUP_REMOVED lines=11> */
[----:B--2-4-:R0:W-:Y:S02]  /*13190*/  @!P1 LDGSTS.E.BYPASS.LTC128B.128 [R22+0x35400], desc[UR44][R2.64+0x380], P0 ;  /* 0x3540038002169fae */ /* 0x0141e40008101d6c */
.L_x_4379:
        /* <DEDUP_REMOVED lines=20> */
.L_x_4304:
        /* <DEDUP_REMOVED lines=18> */
.L_x_4380:
[----:B------:R-:W-:Y:S05]  /*13400*/  BSYNC B0 ;  /* 0x0000000000007941 */ /* 0x000fea0003800000 */
.L_x_4305:
[----:B------:R-:W-:-:S05]  /*13410*/  IMAD.U32 R2, RZ, RZ, UR47 ;  /* 0x0000002fff027e24 */ /* 0x000fca000f8e00ff */
[----:B------:R-:W-:-:S13]  /*13420*/  ISETP.NE.AND P0, PT, R2, 0x3, PT ;  /* 0x000000030200780c */ /* 0x000fda0003f05270 */
[----:B------:R-:W-:Y:S05]  /*13430*/  @!P0 BRA `(.L_x_4307) ;  /* 0x0000000000048947 */ /* 0x000fea0003800000 */
[----:B------:R-:W-:Y:S01]  /*13440*/  BPT.TRAP 0x1 ;  /* 0x000000040000795c */ /* 0x000fe20000300000 */
.L_x_4307:
[----:B0-----:R-:W-:Y:S01]  /*13450*/  SHF.L.U32 R0, R23, 0x1f, RZ ;  /* 0x0000001f17007819 */ /* 0x001fe200000006ff */
[----:B------:R-:W-:Y:S03]  /*13460*/  BSSY B0, `(.L_x_4308) ;  /* 0x0000003000007945 */ /* 0x000fe60003800000 */
[----:B------:R-:W0:Y:S02]  /*13470*/  SYNCS.PHASECHK.TRANS64.TRYWAIT P0, [R27+URZ+0x38860], R0 ;  /* 0x038860001b0075a7 */ /* 0x000e24000800017f */
[----:B0-----:R-:W-:Y:S05]  /*13480*/  @!P0 BRA `(.L_x_4309) ;  /* 0x0000003000d88947 */ /* 0x001fea0003800000 */
.L_x_4381:
[----:B------:R-:W-:Y:S05]  /*13490*/  BSYNC B0 ;  /* 0x0000000000007941 */ /* 0x000fea0003800000 */
.L_x_4308:
        /* <DEDUP_REMOVED lines=38> */
[----:B------:R-:W-:-:S02]  /*13700*/  @P1 LOP3.LUT R16, R16, 0x40, RZ, 0xfc, !PT ;  /* 0x0000004010101812 */ /* 0x000fc400078efcff */
[----:B0-----:R-:W-:-:S04]  /*13710*/  SHF.L.U32 R2, R2, 0x3, RZ ;  /* 0x0000000302027819 */ /* 0x001fc800000006ff */
        /* <DEDUP_REMOVED lines=68> */
.L_x_4391:
        /* <DEDUP_REMOVED lines=25> */
.L_x_4311:
        /* <DEDUP_REMOVED lines=11> */
.L_x_4312:
[----:B------:R-:W-:Y:S01]  /*13da0*/  UISETP.GE.AND UP0, UPT, UR43, 0x2, UPT ;  /* 0x000000022b00788c */ /* 0x000fe2000bf06270 */
[----:B------:R0:W-:Y:S05]  /*13db0*/  SYNCS.ARRIVE.TRANS64.A1T0 RZ, [R27+URZ+0x38850], RZ ;  /* 0x038850ff1bff79a7 */ /* 0x0001ea000810003f */
[----:B------:R-:W-:-:S13]  /*13dc0*/  PLOP3.LUT P0, PT, PT, PT, UP0, 0x40, 0x0 ;  /* 0x000000000000781c */ /* 0x000fda0003f0e808 */
[----:B0-----:R-:W-:Y:S05]  /*13dd0*/  @P0 BRA `(.L_x_4313) ;  /* 0x0000000c00b00947 */ /* 0x001fea0003800000 */
[----:B------:R-:W-:Y:S01]  /*13de0*/  UIADD3 UR4, UR43, -0x2, URZ ;  /* 0xfffffffe2b047890 */ /* 0x000fe2000fffe03f */
[----:B------:R-:W-:Y:S05]  /*13df0*/  BSSY B0, `(.L_x_4313) ;  /* 0x00000ea000007945 */ /* 0x000fea0003800000 */
[----:B------:R-:W-:-:S07]  /*13e00*/  IMAD.U32 R9, RZ, RZ, UR4 ;  /* 0x00000004ff097e24 */ /* 0x000fce000f8e00ff */
.L_x_4326:
[----:B0-----:R-:W0:Y:S01]  /*13e10*/  S2R R2, SR_TID.X ;  /* 0x0000000000027919 */ /* 0x001e220000002100 */
[----:B--2---:R-:W-:Y:S02]  /*13e20*/  IMAD R8, R9, 0x40, R31 ;  /* 0x0000004009087824 */ /* 0x004fe400078e021f */
        /* <DEDUP_REMOVED lines=23> */
[----:B------:R-:W-:Y:S02]  /*13fa0*/  MOV R11, UR47 ;  /* 0x0000002f000b7c02 */ /* 0x000fe40008000f00 */
[----:B0-----:R-:W-:-:S04]  /*13fb0*/  @!P1 LEA R6, P0, R2, R6, 0x2 ;  /* 0x0000000602069211 */ /* 0x001fc800078010ff */
[----:B------:R-:W-:Y:S02]  /*13fc0*/  @!P1 LEA.HI.X R7, R2, R7, R3, 0x2, P0 ;  /* 0x0000000702079211 */ /* 0x000fe400000f1403 */
[----:B------:R-:W-:-:S03]  /*13fd0*/  ISETP.NE.AND P0, PT, R18, 0x2, PT ;  /* 0x000000021200780c */ /* 0x000fc60003f05270 */
[----:B------:R0:W5:Y:S01]  /*13fe0*/  @!P1 LDG.E R4, desc[UR44][R6.64] ;  /* 0x0000002c06049981 */ /* 0x000162000c1e1900 */
[----:B------:R-:W-:Y:S02]  /*13ff0*/  ISETP.NE.AND P1, PT, R11, 0x3, PT ;  /* 0x000000030b00780c */ /* 0x000fe40003f25270 */
        /* <DEDUP_REMOVED lines=9> */
[----:B------:R-:W-:Y:S01]  /*14090*/  ISETP.GT.AND P3, PT, R2, RZ, PT ;  /* 0x000000ff0200720c */ /* 0x000fe20003f64270 */
[----:B0-----:R-:W-:-:S12]  /*140a0*/  @!P1 BRA `(.L_x_4314) ;  /* 0x0000000000049947 */ /* 0x001fd80003800000 */
[----:B------:R-:W-:Y:S01]  /*140b0*/  BPT.TRAP 0x1 ;  /* 0x000000040000795c */ /* 0x000fe20000300000 */
.L_x_4314:
[----:B------:R-:W-:Y:S01]  /*140c0*/  IMAD R8, R18, 0x8, R17 ;  /* 0x0000000812087824 */ /* 0x000fe200078e0211 */
[----:B------:R-:W-:Y:S01]  /*140d0*/  SHF.L.U32 R20, R23, 0x1f, RZ ;  /* 0x0000001f17147819 */ /* 0x000fe200000006ff */
[----:B------:R-:W-:Y:S01]  /*140e0*/  BSSY B1, `(.L_x_4315) ;  /* 0x0000004000017945 */ /* 0x000fe20003800000 */
[----:B------:R-:W-:Y:S02]  /*140f0*/  SHF.R.S32.HI R7, RZ, 0x1f, R5 ;  /* 0x0000001fff077819 */ /* 0x000fe40000011405 */
[----:B------:R-:W0:Y:S02]  /*14100*/  SYNCS.PHASECHK.TRANS64.TRYWAIT P0, [R8+URZ+0x38840], R20 ;  /* 0x03884014080075a7 */ /* 0x000e24000800017f */
[----:B0-----:R-:W-:Y:S05]  /*14110*/  @!P0 BRA `(.L_x_4316) ;  /* 0x0000002c00d08947 */ /* 0x001fea0003800000 */
.L_x_4392:
[----:B------:R-:W-:Y:S05]  /*14120*/  BSYNC B1 ;  /* 0x0000000000017941 */ /* 0x000fea0003800000 */
.L_x_4315:
        /* <DEDUP_REMOVED lines=18> */
[----:B-1----:R-:W-:Y:S01]  /*14250*/  IMAD.IADD R27, R6, 0x1, R3 ;  /* 0x00000001061b7824 */ /* 0x002fe200078e0203 */
[----:B------:R-:W-:Y:S01]  /*14260*/  UMOV UR4, 0xffffffff ;  /* 0xffffffff00047882 */ /* 0x000fe20000000000 */
[----:B------:R-:W-:-:S03]  /*14270*/  IMAD R6, R18, 0x1000, R32 ;  /* 0x0000100012067824 */ /* 0x000fc600078e0220 */
[----:B------:R-:W-:Y:S01]  /*14280*/  LEA.HI.X R27, R2, UR5, R27, 0x1, P0 ;  /* 0x00000005021b7c11 */ /* 0x000fe200080f0c1b */
        /* <DEDUP_REMOVED lines=20> */
.L_x_4402:
        /* <DEDUP_REMOVED lines=8> */
.L_x_4318:
        /* <DEDUP_REMOVED lines=11> */
.L_x_4319:
[----:B------:R2:W-:Y:S01]  /*14500*/  SYNCS.ARRIVE.TRANS64.A1T0 RZ, [R8+URZ+0x38830], RZ ;  /* 0x038830ff08ff79a7 */ /* 0x0005e2000810003f */
[----:B------:R-:W-:Y:S05]  /*14510*/  @!P2 BRA `(.L_x_4320) ;  /* 0x000000000004a947 */ /* 0x000fea0003800000 */
[----:B------:R-:W-:Y:S01]  /*14520*/  BPT.TRAP 0x1 ;  /* 0x000000040000795c */ /* 0x000fe20000300000 */
.L_x_4320:
[----:B------:R-:W3:Y:S01]  /*14530*/  SYNCS.PHASECHK.TRANS64.TRYWAIT P0, [R8+URZ+0x38860], R20 ;  /* 0x03886014080075a7 */ /* 0x000ee2000800017f */
[----:B------:R-:W-:Y:S04]  /*14540*/  BSSY B1, `(.L_x_4321) ;  /* 0x0000002000017945 */ /* 0x000fe80003800000 */
[----:B---3--:R-:W-:Y:S05]  /*14550*/  @!P0 BRA `(.L_x_4322) ;  /* 0x0000002c00f08947 */ /* 0x008fea0003800000 */
.L_x_4403:
[----:B------:R-:W-:Y:S05]  /*14560*/  BSYNC B1 ;  /* 0x0000000000017941 */ /* 0x000fea0003800000 */
.L_x_4321:
[----:B------:R-:W-:Y:S01]  /*14570*/  ULDC.64 UR4, c[0x0][0x328] ;  /* 0x0000ca0000047ab9 */ /* 0x000fe20000000a00 */
[C---:B------:R-:W-:Y:S01]  /*14580*/  LOP3.LUT P5, RZ, R16.reuse, 0x8, RZ, 0xc0, !PT ;  /* 0x0000000810ff7812 */ /* 0x040fe200078ac0ff */
[----:B------:R-:W-:Y:S01]  /*14590*/  IMAD R2, R7, UR4, RZ ;  /* 0x0000000407027c24 */ /* 0x000fe2000f8e02ff */
[----:B------:R-:W-:Y:S01]  /*145a0*/  LOP3.LUT P4, RZ, R16, 0x4, RZ, 0xc0, !PT ;  /* 0x0000000410ff7812 */ /* 0x000fe2000788c0ff */
[----:B-1----:R-:W-:Y:S02]  /*145b0*/  IMAD R21, R18, 0x7000, R6 ;  /* 0x0000700012157824 */ /* 0x002fe400078e0206 */
        /* <DEDUP_REMOVED lines=24> */
[----:B------:R-:W3:Y:S03]  /*14740*/  SHFL.IDX PT, R2, R10, 0x1, 0x181f ;  /* 0x00381f000a027f89 */ /* 0x000ee600000e0000 */
[----:B------:R-:W-:-:S02]  /*14750*/  LOP3.LUT P3, RZ, R16, 0x200, RZ, 0xc0, !PT ;  /* 0x0000020010ff7812 */ /* 0x000fc4000786c0ff */
[C---:B------:R-:W-:Y:S02]  /*14760*/  LOP3.LUT P6, RZ, R16.reuse, 0x20, RZ, 0xc0, !PT ;  /* 0x0000002010ff7812 */ /* 0x040fe400078cc0ff */
[C---:B------:R-:W-:Y:S02]  /*14770*/  LOP3.LUT P2, RZ, R16.reuse, 0x10, RZ, 0xc0, !PT ;  /* 0x0000001010ff7812 */ /* 0x040fe4000784c0ff */
[----:B------:R-:W-:Y:S02]  /*14780*/  LOP3.LUT R16, R16, 0xff7fffff, RZ, 0xc0, !PT ;  /* 0xff7fffff10107812 */ /* 0x000fe400078ec0ff */
[----:B0-----:R-:W-:-:S05]  /*14790*/  IADD3 R6, P0, R14, R0, RZ ;  /* 0x000000000e067210 */ /* 0x001fca0007f1e0ff */
[----:B------:R-:W-:Y:S01]  /*147a0*/  @P3 LOP3.LUT R16, R16, 0x800000, RZ, 0xfc, !PT ;  /* 0x0080000010103812 */ /* 0x000fe200078efcff */
[----:B------:R-:W-:Y:S01]  /*147b0*/  SHFL.IDX PT, R14, R10, 0x3, 0x181f ;  /* 0x00781f000a0e7f89 */ /* 0x000fe200000e0000 */
[----:B-1----:R-:W-:-:S03]  /*147c0*/  IMAD.X R7, RZ, RZ, R3, P0 ;  /* 0x000000ffff077224 */ /* 0x002fc600000e0603 */
[----:B------:R-:W0:Y:S01]  /*147d0*/  SHFL.IDX PT, R3, R20, 0x1, 0x181f ;  /* 0x00381f0014037f89 */ /* 0x000e2200000e0000 */
[----:B---3--:R-:W-:-:S03]  /*147e0*/  IADD3 R4, P0, R2, R0, RZ ;  /* 0x0000000002047210 */ /* 0x008fc60007f1e0ff */
[----:B------:R-:W1:Y:S04]  /*147f0*/  SHFL.IDX PT, R2, R10, 0x2, 0x181f ;  /* 0x00581f000a027f89 */ /* 0x000e6800000e0000 */
[----:B------:R-:W-:Y:S01]  /*14800*/  LDGSTS.E.BYPASS.LTC128B.128 [R21+0x400], desc[UR44][R6.64], !P1 ;  /* 0x0040000006157fae */ /* 0x000fe2000c901d6c */
[----:B------:R-:W-:-:S03]  /*14810*/  ISETP.NE.U32.AND P1, PT, R28, RZ, PT ;  /* 0x000000ff1c00720c */ /* 0x000fc60003f25070 */
[----:B------:R-:W-:Y:S01]  /*14820*/  LDGSTS.E.BYPASS.LTC128B.128 [R21+0x2400], desc[UR44][R6.64+0x80], !P3 ;  /* 0x0240008006157fae */ /* 0x000fe2000d901d6c */
[----:B------:R-:W-:-:S03]  /*14830*/  LOP3.LUT P3, RZ, R16, 0x400, RZ, 0xc0, !PT ;  /* 0x0000040010ff7812 */ /* 0x000fc6000786c0ff */
[----:B------:R-:W-:Y:S04]  /*14840*/  LDGSTS.E.BYPASS.LTC128B.128 [R21+0x4400], desc[UR44][R6.64+0x100], !P6 ;  /* 0x0440010006157fae */ /* 0x000fe8000f101d6c */
[----:B------:R-:W-:Y:S01]  /*14850*/  LDGSTS.E.BYPASS.LTC128B.128 [R21+0x6400], desc[UR44][R6.64+0x180], !P2 ;  /* 0x0640018006157fae */ /* 0x000fe2000d101d6c */
[----:B0-----:R-:W-:-:S03]  /*14860*/  IADD3.X R5, RZ, R3, RZ, P0, !PT ;  /* 0x00000003ff057210 */ /* 0x001fc600007fe4ff */
[----:B------:R-:W-:Y:S01]  /*14870*/  LDGSTS.E.BYPASS.LTC128B.128 [R21+0x8400], desc[UR44][R6.64+0x200], !P5 ;  /* 0x0840020006157fae */ /* 0x000fe2000e901d6c */
[----:B-1----:R-:W-:-:S03]  /*14880*/  IADD3 R2, P0, R2, R0, RZ ;  /* 0x0000000002027210 */ /* 0x002fc60007f1e0ff */
[----:B------:R-:W0:Y:S04]  /*14890*/  SHFL.IDX PT, R3, R20, 0x2, 0x181f ;  /* 0x00581f0014037f89 */ /* 0x000e2800000e0000 */
[----:B------:R-:W-:Y:S04]  /*148a0*/  LDGSTS.E.BYPASS.LTC128B.128 [R21+0xa400], desc[UR44][R6.64+0x280], !P4 ;  /* 0x0a40028006157fae */ /* 0x000fe8000e101d6c */
[----:B------:R-:W1:Y:S01]  /*148b0*/  SHFL.IDX PT, R20, R20, 0x3, 0x181f ;  /* 0x00781f0014147f89 */ /* 0x000e6200000e0000 */
        /* <DEDUP_REMOVED lines=24> */
[----:B-1----:R3:W-:Y:S02]  /*14a40*/  LDGSTS.E.BYPASS.LTC128B.128 [R21+0xf400], desc[UR44][R2.64+0x380], P1 ;  /* 0x0f40038002157fae */ /* 0x0027e40008901d6c */
.L_x_4413:
[----:B---3--:R-:W-:Y:S02]  /*14a50*/  P2R R4, PR, RZ, 0x2 ;  /* 0x00000002ff047803 */ /* 0x008fe40000000000 */
        /* <DEDUP_REMOVED lines=22> */
.L_x_4324:
        /* <DEDUP_REMOVED lines=11> */
.L_x_4325:
[----:B------:R0:W-:Y:S01]  /*14c70*/  SYNCS.ARRIVE.TRANS64.A1T0 RZ, [R8+URZ+0x38850], RZ ;  /* 0x038850ff08ff79a7 */ /* 0x0001e2000810003f */
[----:B------:R-:W-:Y:S05]  /*14c80*/  @P3 BRA `(.L_x_4326) ;  /* 0xfffffff000603947 */ /* 0x000fea000383ffff */
[----:B------:R-:W-:Y:S05]  /*14c90*/  BSYNC B0 ;  /* 0x0000000000007941 */ /* 0x000fea0003800000 */
.L_x_4313:
[----:B------:R-:W3:Y:S01]  /*14ca0*/  S2R R0, SR_TID.X ;  /* 0x0000000000007919 */ /* 0x000ee20000002100 */
[----:B------:R-:W-:Y:S01]  /*14cb0*/  VIADD R18, R18, 0x1 ;  /* 0x0000000112127836 */ /* 0x000fe20000000000 */
[----:B------:R-:W-:Y:S04]  /*14cc0*/  BSSY B0, `(.L_x_4327) ;  /* 0x0000013000007945 */ /* 0x000fe80003800000 */
[----:B------:R-:W-:-:S04]  /*14cd0*/  ISETP.NE.AND P0, PT, R18, 0x2, PT ;  /* 0x000000021200780c */ /* 0x000fc80003f05270 */
[----:B------:R-:W-:Y:S02]  /*14ce0*/  SEL R18, R18, RZ, P0 ;  /* 0x000000ff12127207 */ /* 0x000fe40000000000 */
[----:B---3--:R-:W-:Y:S02]  /*14cf0*/  LOP3.LUT R2, R0, 0x7f, RZ, 0xc0, !PT ;  /* 0x0000007f00027812 */ /* 0x008fe400078ec0ff */
[----:B------:R-:W-:Y:S02]  /*14d00*/  SEL R0, RZ, 0x1, P0 ;  /* 0x00000001ff007807 */ /* 0x000fe40000000000 */
[----:B------:R-:W-:-:S13]  /*14d10*/  ISETP.NE.AND P1, PT, R2, RZ, PT ;  /* 0x000000ff0200720c */ /* 0x000fda0003f25270 */
[----:B------:R-:W-:Y:S05]  /*14d20*/  @P1 BRA `(.L_x_4328) ;  /* 0x0000000000301947 */ /* 0x000fea0003800000 */
[----:B------:R-:W3:Y:S01]  /*14d30*/  S2R R7, SR_LANEID ;  /* 0x0000000000077919 */ /* 0x000ee20000000000 */
[----:B------:R-:W-:Y:S01]  /*14d40*/  VOTEU.ANY UR4, UPT, PT ;  /* 0x0000000000047886 */ /* 0x000fe200038e0100 */
[----:B------:R-:W4:Y:S01]  /*14d50*/  LDC.64 R2, c[0x0][0xd80] ;  /* 0x00036000ff027b82 */ /* 0x000f220000000a00 */
[----:B------:R-:W3:Y:S08]  /*14d60*/  FLO.U32 R4, UR4 ;  /* 0x0000000400047d00 */ /* 0x000ef000080e0000 */
[----:B------:R-:W4:Y:S01]  /*14d70*/  POPC R5, UR4 ;  /* 0x0000000400057d09 */ /* 0x000f220008000000 */
[----:B---3--:R-:W-:-:S13]  /*14d80*/  ISETP.EQ.U32.AND P0, PT, R4, R7, PT ;  /* 0x000000070400720c */ /* 0x008fda0003f02070 */
[----:B----4-:R-:W3:Y:S01]  /*14d90*/  @P0 ATOMG.E.ADD.STRONG.GPU PT, R3, desc[UR44][R2.64], R5 ;  /* 0x00000005020309a8 */ /* 0x010ee200081ee1ec */
[----:B------:R-:W4:Y:S02]  /*14da0*/  S2R R6, SR_LTMASK ;  /* 0x0000000000067919 */ /* 0x000f240000003900 */
[----:B----4-:R-:W-:-:S04]  /*14db0*/  LOP3.LUT R6, R6, UR4, RZ, 0xc0, !PT ;  /* 0x0000000406067c12 */ /* 0x010fc8000f8ec0ff */
[----:B------:R-:W4:Y:S01]  /*14dc0*/  POPC R7, R6 ;  /* 0x0000000600077309 */ /* 0x000f220000000000 */
[----:B---3--:R-:W4:Y:S02]  /*14dd0*/  SHFL.IDX PT, R4, R3, R4, 0x1f ;  /* 0x00001f0403047589 */ /* 0x008f2400000e0000 */
[----:B----4-:R-:W-:-:S07]  /*14de0*/  IADD3 R36, R4, UR48, R7 ;  /* 0x0000003004247c10 */ /* 0x010fce000fffe007 */
.L_x_4328:
[----:B------:R-:W-:Y:S05]  /*14df0*/  BSYNC B0 ;  /* 0x0000000000007941 */ /* 0x000fea0003800000 */
.L_x_4327:
[----:B------:R-:W-:-:S07]  /*14e00*/  LOP3.LUT R23, R23, R0, RZ, 0x3c, !PT ;  /* 0x0000000017177212 */ /* 0x000fce00078e3cff */
.L_x_4284:
[----:B------:R-:W-:Y:S05]  /*14e10*/  BSYNC B7 ;  /* 0x0000000000077941 */ /* 0x000fea0003800000 */
.L_x_4282:
[----:B------:R-:W-:-:S13]  /*14e20*/  LOP3.LUT P0, RZ, R16, 0x200000, RZ, 0xc0, !PT ;  /* 0x0020000010ff7812 */ /* 0x000fda000780c0ff */
[----:B------:R-:W-:Y:S05]  /*14e30*/  @!P0 BRA `(.L_x_4329) ;  /* 0x0000000000248947 */ /* 0x000fea0003800000 */
[----:B------:R-:W-:Y:S05]  /*14e40*/  WARPSYNC.ALL ;  /* 0x0000000000007948 */ /* 0x000fea0003800000 */
[----:B------:R-:W3:Y:S08]  /*14e50*/  S2UR UR5, SR_CgaCtaId ;  /* 0x00000000000579c3 */ /* 0x000ef00000008800 */
[----:B------:R-:W-:Y:S06]  /*14e60*/  BAR.SYNC.DEFER_BLOCKING 0x5, 0x180 ;  /* 0x0146000000007b1d */ /* 0x000fec0000010000 */
[----:B------:R-:W-:-:S02]  /*14e70*/  UMOV UR4, 0x400 ;  /* 0x0000040000047882 */ /* 0x000fc40000000000 */
[----:B---3--:R-:W-:-:S06]  /*14e80*/  ULEA UR4, UR5, UR4, 0x18 ;  /* 0x0000000405047291 */ /* 0x008fcc000f8ec03f */
[----:B------:R-:W-:-:S05]  /*14e90*/  IMAD.U32 R17, RZ, RZ, UR4 ;  /* 0x00000004ff117e24 */ /* 0x000fca000f8e00ff */
[----:B------:R3:W4:Y:S01]  /*14ea0*/  LDS R36, [R17+0x388d0] ;  /* 0x0388d00011247984 */ /* 0x0007220000000800 */
[----:B------:R-:W-:Y:S06]  /*14eb0*/  BAR.ARV 0x4, 0x180 ;  /* 0x0106000000007b1d */ /* 0x000fec0000002000 */
[----:B------:R-:W-:Y:S05]  /*14ec0*/  BRA `(.L_x_4330) ;  /* 0x00000000002c7947 */ /* 0x000fea0003800000 */
.L_x_4329:
[----:B------:R-:W-:-:S03]  /*14ed0*/  UMOV UR4, 0xffffffff ;  /* 0xffffffff00047882 */ /* 0x000fc60000000000 */
[----:B------:R-:W-:Y:S05]  /*14ee0*/  BRA.DIV UR4, `(.L_x_4331) ;  /* 0x0000002e04747947 */ /* 0x000fea000b800000 */
[----:B------:R3:W4:Y:S02]  /*14ef0*/  SHFL.IDX PT, R14, R36, RZ, 0x1f ;  /* 0x00001fff240e7589 */ /* 0x00072400000e0000 */
.L_x_4416:
[----:B------:R-:W0:Y:S01]  /*14f00*/  @!P1 S2R R3, SR_CgaCtaId ;  /* 0x0000000000039919 */ /* 0x000e220000008800 */
[----:B------:R-:W-:Y:S05]  /*14f10*/  WARPSYNC.ALL ;  /* 0x0000000000007948 */ /* 0x000fea0003800000 */
[----:B------:R-:W-:Y:S01]  /*14f20*/  BAR.SYNC.DEFER_BLOCKING 0x4, 0x180 ;  /* 0x0106000000007b1d */ /* 0x000fe20000010000 */
[----:B------:R-:W-:-:S04]  /*14f30*/  @!P1 MOV R0, 0x400 ;  /* 0x0000040000009802 */ /* 0x000fc80000000f00 */
[----:B0-----:R-:W-:-:S05]  /*14f40*/  @!P1 LEA R17, R3, R0, 0x18 ;  /* 0x0000000003119211 */ /* 0x001fca00078ec0ff */
[----:B------:R3:W-:Y:S02]  /*14f50*/  @!P1 STS [R17+0x388d0], R36 ;  /* 0x0388d02411009388 */ /* 0x0007e40000000800 */
[----:B---34-:R-:W-:Y:S01]  /*14f60*/  IMAD.MOV.U32 R36, RZ, RZ, R14 ;  /* 0x000000ffff247224 */ /* 0x018fe200078e000e */
[----:B------:R-:W-:Y:S06]  /*14f70*/  BAR.ARV 0x5, 0x180 ;  /* 0x0146000000007b1d */ /* 0x000fec0000002000 */
.L_x_4330:
[----:B------:R-:W-:Y:S02]  /*14f80*/  ULDC UR4, c[0x0][0xd38] ;  /* 0x00034e0000047ab9 */ /* 0x000fe40000000800 */
[----:B----4-:R-:W-:-:S13]  /*14f90*/  ISETP.GE.AND P0, PT, R36, UR4, PT ;  /* 0x0000000424007c0c */ /* 0x010fda000bf06270 */
[----:B------:R-:W-:Y:S05]  /*14fa0*/  @!P0 BRA `(.L_x_4332) ;  /* 0xffffffbc00c08947 */ /* 0x000fea000383ffff */
.L_x_4279:
[----:B------:R-:W4:Y:S01]  /*14fb0*/  LDL.LU R0, [R1+0x10] ;  /* 0x0000100001007983 */ /* 0x000f220000300800 */
[----:B------:R-:W-:Y:S01]  /*14fc0*/  BSSY B0, `(.L_x_4333) ;  /* 0x000000b000007945 */ /* 0x000fe20003800000 */
[----:B------:R-:W0:Y:S01]  /*14fd0*/  S2R R5, SR_CgaCtaId ;  /* 0x0000000000057919 */ /* 0x000e220000008800 */
[----:B----4-:R-:W-:-:S05]  /*14fe0*/  VIADD R0, R0, 0x1 ;  /* 0x0000000100007836 */ /* 0x010fca0000000000 */
        /* <DEDUP_REMOVED lines=8> */
.L_x_4417:
[----:B------:R-:W-:Y:S05]  /*15070*/  BSYNC B0 ;  /* 0x0000000000007941 */ /* 0x000fea0003800000 */
.L_x_4333:
[----:B------:R-:W-:-:S03]  /*15080*/  UMOV UR4, 0xffffffff ;  /* 0xffffffff00047882 */ /* 0x000fc60000000000 */
[----:B------:R-:W-:Y:S05]  /*15090*/  BRA.DIV UR4, `(.L_x_4335) ;  /* 0x0000002e04447947 */ /* 0x000fea000b800000 */
[----:B0-----:R-:W0:Y:S02]  /*150a0*/  S2R R0, SR_TID.X ;  /* 0x0000000000007919 */ /* 0x001e240000002100 */
[----:B0-----:R-:W-:-:S04]  /*150b0*/  SHF.R.U32.HI R0, RZ, 0x5, R0 ;  /* 0x00000005ff007819 */ /* 0x001fc80000011600 */
[----:B------:R-:W-:-:S05]  /*150c0*/  LOP3.LUT R0, R0, 0x3, RZ, 0xc0, !PT ;  /* 0x0000000300007812 */ /* 0x000fca00078ec0ff */
[----:B------:R0:W4:Y:S02]  /*150d0*/  SHFL.IDX PT, R14, R0, RZ, 0x1f ;  /* 0x00001fff000e7589 */ /* 0x00012400000e0000 */
.L_x_4420:
[----:B----4-:R-:W-:Y:S01]  /*150e0*/  ISETP.NE.AND P0, PT, R14, RZ, PT ;  /* 0x000000ff0e00720c */ /* 0x010fe20003f05270 */
[----:B------:R-:W-:-:S12]  /*150f0*/  BSSY B0, `(.L_x_4336) ;  /* 0x0000024000007945 */ /* 0x000fd80003800000 */
[----:B------:R-:W-:Y:S05]  /*15100*/  @P0 BRA `(.L_x_4337) ;  /* 0x0000000000880947 */ /* 0x000fea0003800000 */
[----:B------:R-:W-:-:S03]  /*15110*/  UMOV UR4, 0xffffffff ;  /* 0xffffffff00047882 */ /* 0x000fc60000000000 */
[----:B------:R-:W-:Y:S05]  /*15120*/  BRA.DIV UR4, `(.L_x_4338) ;  /* 0x0000002e04547947 */ /* 0x000fea000b800000 */
[----:B------:R-:W-:-:S13]  /*15130*/  ELECT P6, URZ, PT ;  /* 0x00000000003f782f */ /* 0x000fda00038c0000 */
.L_x_4423:
[----:B------:R-:W-:Y:S05]  /*15140*/  @!P6 BRA `(.L_x_4337) ;  /* 0x000000000078e947 */ /* 0x000fea0003800000 */
[----:B------:R-:W-:-:S06]  /*15150*/  ULOP3.LUT UR4, UR41, 0x2, URZ, 0xfc, !UPT ;  /* 0x0000000229047892 */ /* 0x000fcc000f8efc3f */
[----:B0-----:R-:W-:-:S05]  /*15160*/  IMAD.U32 R0, RZ, RZ, UR4 ;  /* 0x00000004ff007e24 */ /* 0x001fca000f8e00ff */
[----:B------:R-:W-:-:S13]  /*15170*/  ISETP.NE.AND P0, PT, R0, 0x3, PT ;  /* 0x000000030000780c */ /* 0x000fda0003f05270 */
[----:B------:R-:W-:Y:S05]  /*15180*/  @!P0 BRA `(.L_x_4339) ;  /* 0x0000000000048947 */ /* 0x000fea0003800000 */
[----:B------:R-:W-:Y:S01]  /*15190*/  BPT.TRAP 0x1 ;  /* 0x000000040000795c */ /* 0x000fe20000300000 */
.L_x_4339:
[C---:B------:R-:W-:Y:S01]  /*151a0*/  IMAD R3, R18.reuse, 0x8, R5 ;  /* 0x0000000812037824 */ /* 0x040fe200078e0205 */
[----:B------:R-:W-:Y:S01]  /*151b0*/  SHF.L.U32 R2, R23, 0x1f, RZ ;  /* 0x0000001f17027819 */ /* 0x000fe200000006ff */
[----:B------:R-:W-:-:S03]  /*151c0*/  VIADD R18, R18, 0x1 ;  /* 0x0000000112127836 */ /* 0x000fc60000000000 */
[----:B------:R-:W0:Y:S02]  /*151d0*/  SYNCS.PHASECHK.TRANS64.TRYWAIT P1, [R3+URZ+0x38840], R2 ;  /* 0x03884002030075a7 */ /* 0x000e24000802017f */
[----:B------:R-:W-:-:S04]  /*151e0*/  ISETP.NE.AND P2, PT, R18, 0x2, PT ;  /* 0x000000021200780c */ /* 0x000fc80003f45270 */
[----:B------:R-:W-:Y:S01]  /*151f0*/  SEL R0, RZ, 0x1, P2 ;  /* 0x00000001ff007807 */ /* 0x000fe20001000000 */
[----:B0-----:R-:W-:Y:S08]  /*15200*/  @!P1 BRA `(.L_x_4340) ;  /* 0x0000002c003c9947 */ /* 0x001ff00003800000 */
.L_x_4424:
[----:B------:R-:W-:Y:S02]  /*15210*/  SEL R18, R18, RZ, P2 ;  /* 0x000000ff12127207 */ /* 0x000fe40001000000 */
[----:B------:R-:W-:Y:S01]  /*15220*/  LOP3.LUT R0, R23, R0, RZ, 0x3c, !PT ;  /* 0x0000000017007212 */ /* 0x000fe200078e3cff */
[----:B------:R-:W-:Y:S06]  /*15230*/  @!P0 BRA `(.L_x_4341) ;  /* 0x0000000000048947 */ /* 0x000fec0003800000 */
[----:B------:R-:W-:Y:S01]  /*15240*/  BPT.TRAP 0x1 ;  /* 0x000000040000795c */ /* 0x000fe20000300000 */
.L_x_4341:
[----:B------:R-:W-:Y:S01]  /*15250*/  IMAD R5, R18, 0x8, R5 ;  /* 0x0000000812057824 */ /* 0x000fe200078e0205 */
[----:B------:R-:W-:-:S04]  /*15260*/  SHF.L.U32 R0, R0, 0x1f, RZ ;  /* 0x0000001f00007819 */ /* 0x000fc800000006ff */
[----:B------:R-:W4:Y:S02]  /*15270*/  SYNCS.PHASECHK.TRANS64.TRYWAIT P1, [R5+URZ+0x38840], R0 ;  /* 0x03884000050075a7 */ /* 0x000f24000802017f */
[----:B----4-:R-:W-:Y:S05]  /*15280*/  @!P1 BRA `(.L_x_4342) ;  /* 0x0000002c00309947 */ /* 0x010fea0003800000 */
.L_x_4425:
[----:B------:R-:W-:Y:S05]  /*15290*/  @!P0 BRA `(.L_x_4343) ;  /* 0x0000000000048947 */ /* 0x000fea0003800000 */
[----:B------:R-:W-:Y:S01]  /*152a0*/  BPT.TRAP 0x1 ;  /* 0x000000040000795c */ /* 0x000fe20000300000 */
.L_x_4343:
[----:B------:R-:W0:Y:S02]  /*152b0*/  SYNCS.PHASECHK.TRANS64.TRYWAIT P1, [R3+URZ+0x38860], R2 ;  /* 0x03886002030075a7 */ /* 0x000e24000802017f */
[----:B0-----:R-:W-:Y:S05]  /*152c0*/  @!P1 BRA `(.L_x_4344) ;  /* 0x0000002c00349947 */ /* 0x001fea0003800000 */
.L_x_4426:
[----:B------:R-:W-:Y:S05]  /*152d0*/  @!P0 BRA `(.L_x_4345) ;  /* 0x0000000000048947 */ /* 0x000fea0003800000 */
[----:B------:R-:W-:Y:S01]  /*152e0*/  BPT.TRAP 0x1 ;  /* 0x000000040000795c */ /* 0x000fe20000300000 */
.L_x_4345:
[----:B------:R0:W0:Y:S02]  /*152f0*/  SYNCS.PHASECHK.TRANS64.TRYWAIT P0, [R5+URZ+0x38860], R0 ;  /* 0x03886000050075a7 */ /* 0x000024000800017f */
[----:B0-----:R-:W-:Y:S05]  /*15300*/  @!P0 NANOSLEEP.SYNCS 0x989680 ;  /* 0x009896800000895d */ /* 0x001fea0003900000 */
[----:B------:R-:W0:Y:S02]  /*15310*/  @!P0 SYNCS.PHASECHK.TRANS64 P0, [R5+URZ+0x38860], R0 ;  /* 0x03886000050085a7 */ /* 0x000e24000800007f */
[----:B0-----:R-:W-:Y:S05]  /*15320*/  @!P0 BRA `(.L_x_4345) ;  /* 0xfffffffc00f08947 */ /* 0x001fea000383ffff */
.L_x_4337:
[----:B------:R-:W-:Y:S05]  /*15330*/  BSYNC B0 ;  /* 0x0000000000007941 */ /* 0x000fea0003800000 */
.L_x_4336:
[----:B------:R-:W-:Y:S05]  /*15340*/  EXIT ;  /* 0x000000000000794d */ /* 0x000fea0003800000 */
.L_x_4232:
[----:B0-----:R0:W1:Y:S02]  /*15350*/  SYNCS.PHASECHK.TRANS64.TRYWAIT P1, [R17+URZ+0x38800], R4 ;  /* 0x03880004110075a7 */ /* 0x001064000802017f */
[----:B-1----:R-:W-:Y:S05]  /*15360*/  @!P1 NANOSLEEP.SYNCS 0x989680 ;  /* 0x009896800000995d */ /* 0x002fea0003900000 */
[----:B------:R-:W1:Y:S02]  /*15370*/  @!P1 SYNCS.PHASECHK.TRANS64 P1, [R17+URZ+0x38800], R4 ;  /* 0x03880004110095a7 */ /* 0x000e64000802007f */
[----:B-1----:R-:W-:Y:S05]  /*15380*/  @!P1 BRA `(.L_x_4232) ;  /* 0xfffffffc00f09947 */ /* 0x002fea000383ffff */
[----:B------:R-:W-:Y:S05]  /*15390*/  BRA `(.L_x_4346) ;  /* 0xfffffee400187947 */ /* 0x000fea000383ffff */
.L_x_4236:
[----:B--2---:R2:W3:Y:S02]  /*153a0*/  SYNCS.PHASECHK.TRANS64.TRYWAIT P1, [R9+URZ+0x38830], R6 ;  /* 0x03883006090075a7 */ /* 0x0044e4000802017f */
[----:B---3--:R-:W-:Y:S05]  /*153b0*/  @!P1 NANOSLEEP.SYNCS 0x989680 ;  /* 0x009896800000995d */ /* 0x008fea0003900000 */
[----:B------:R-:W3:Y:S02]  /*153c0*/  @!P1 SYNCS.PHASECHK.TRANS64 P1, [R9+URZ+0x38830], R6 ;  /* 0x03883006090095a7 */ /* 0x000ee4000802007f */
[----:B---3--:R-:W-:Y:S05]  /*153d0*/  @!P1 BRA `(.L_x_4236) ;  /* 0xfffffffc00f09947 */ /* 0x008fea000383ffff */
[----:B------:R-:W-:Y:S05]  /*153e0*/  BRA `(.L_x_4235) ;  /* 0xfffffee400387947 */ /* 0x000fea000383ffff */
.L_x_4237:
[----:B---3--:R3:W4:Y:S02]  /*153f0*/  SYNCS.PHASECHK.TRANS64.TRYWAIT P1, [R17+URZ+0x38810], R4 ;  /* 0x03881004110075a7 */ /* 0x008724000802017f */
[----:B----4-:R-:W-:Y:S05]  /*15400*/  @!P1 NANOSLEEP.SYNCS 0x989680 ;  /* 0x009896800000995d */ /* 0x010fea0003900000 */
[----:B------:R-:W4:Y:S02]  /*15410*/  @!P1 SYNCS.PHASECHK.TRANS64 P1, [R17+URZ+0x38810], R4 ;  /* 0x03881004110095a7 */ /* 0x000f24000802007f */
[----:B----4-:R-:W-:Y:S05]  /*15420*/  @!P1 BRA `(.L_x_4237) ;  /* 0xfffffffc00f09947 */ /* 0x010fea000383ffff */
[----:B------:R-:W-:Y:S05]  /*15430*/  BRA `(.L_x_4347) ;  /* 0xfffffee400c47947 */ /* 0x000fea000383ffff */
.L_x_4241:
[----:B0-----:R0:W3:Y:S02]  /*15440*/  SYNCS.PHASECHK.TRANS64.TRYWAIT P1, [R9+URZ+0x38850], R6 ;  /* 0x03885006090075a7 */ /* 0x0010e4000802017f */
[----:B---3--:R-:W-:Y:S05]  /*15450*/  @!P1 NANOSLEEP.SYNCS 0x989680 ;  /* 0x009896800000995d */ /* 0x008fea0003900000 */
[----:B------:R-:W3:Y:S02]  /*15460*/  @!P1 SYNCS.PHASECHK.TRANS64 P1, [R9+URZ+0x38850], R6 ;  /* 0x03885006090095a7 */ /* 0x000ee4000802007f */
[----:B---3--:R-:W-:Y:S05]  /*15470*/  @!P1 BRA `(.L_x_4241) ;  /* 0xfffffffc00f09947 */ /* 0x008fea000383ffff */
[----:B------:R-:W-:Y:S05]  /*15480*/  BRA `(.L_x_4240) ;  /* 0xfffffee400f47947 */ /* 0x000fea000383ffff */
.L_x_4248:
[----:B-1----:R1:W2:Y:S02]  /*15490*/  SYNCS.PHASECHK.TRANS64.TRYWAIT P1, [R9+URZ+0x38830], R8 ;  /* 0x03883008090075a7 */ /* 0x0022a4000802017f */
[----:B--2---:R-:W-:Y:S05]  /*154a0*/  @!P1 NANOSLEEP.SYNCS 0x989680 ;  /* 0x009896800000995d */ /* 0x004fea0003900000 */
[----:B------:R-:W2:Y:S02]  /*154b0*/  @!P1 SYNCS.PHASECHK.TRANS64 P1, [R9+URZ+0x38830], R8 ;  /* 0x03883008090095a7 */ /* 0x000ea4000802007f */
[----:B--2---:R-:W-:Y:S05]  /*154c0*/  @!P1 BRA `(.L_x_4248) ;  /* 0xfffffffc00f09947 */ /* 0x004fea000383ffff */
[----:B------:R-:W-:Y:S05]  /*154d0*/  BRA `(.L_x_4247) ;  /* 0xffffff1400207947 */ /* 0x000fea000383ffff */
.L_x_4252:
[----:B---3--:R3:W4:Y:S02]  /*154e0*/  SYNCS.PHASECHK.TRANS64.TRYWAIT P1, [R9+URZ+0x38850], R8 ;  /* 0x03885008090075a7 */ /* 0x008724000802017f */
[----:B----4-:R-:W-:Y:S05]  /*154f0*/  @!P1 NANOSLEEP.SYNCS 0x989680 ;  /* 0x009896800000995d */ /* 0x010fea0003900000 */
[----:B------:R-:W4:Y:S02]  /*15500*/  @!P1 SYNCS.PHASECHK.TRANS64 P1, [R9+URZ+0x38850], R8 ;  /* 0x03885008090095a7 */ /* 0x000f24000802007f */
[----:B----4-:R-:W-:Y:S05]  /*15510*/  @!P1 BRA `(.L_x_4252) ;  /* 0xfffffffc00f09947 */ /* 0x010fea000383ffff */
[----:B------:R-:W-:Y:S05]  /*15520*/  BRA `(.L_x_4251) ;  /* 0xffffff1400807947 */ /* 0x000fea000383ffff */
.L_x_4260:
[----:B-1----:R1:W2:Y:S02]  /*15530*/  SYNCS.PHASECHK.TRANS64.TRYWAIT P1, [R9+URZ+0x38830], R8 ;  /* 0x03883008090075a7 */ /* 0x0022a4000802017f */
[----:B--2---:R-:W-:Y:S05]  /*15540*/  @!P1 NANOSLEEP.SYNCS 0x989680 ;  /* 0x009896800000995d */ /* 0x004fea0003900000 */
[----:B------:R-:W2:Y:S02]  /*15550*/  @!P1 SYNCS.PHASECHK.TRANS64 P1, [R9+URZ+0x38830], R8 ;  /* 0x03883008090095a7 */ /* 0x000ea4000802007f */
[----:B--2---:R-:W-:Y:S05]  /*15560*/  @!P1 BRA `(.L_x_4260) ;  /* 0xfffffffc00f09947 */ /* 0x004fea000383ffff */
[----:B------:R-:W-:Y:S05]  /*15570*/  BRA `(.L_x_4259) ;  /* 0xffffff4800a07947 */ /* 0x000fea000383ffff */
.L_x_4264:
[----:B---3--:R3:W4:Y:S02]  /*15580*/  SYNCS.PHASECHK.TRANS64.TRYWAIT P1, [R9+URZ+0x38850], R8 ;  /* 0x03885008090075a7 */ /* 0x008724000802017f */
[----:B----4-:R-:W-:Y:S05]  /*15590*/  @!P1 NANOSLEEP.SYNCS 0x989680 ;  /* 0x009896800000995d */ /* 0x010fea0003900000 */
[----:B------:R-:W4:Y:S02]  /*155a0*/  @!P1 SYNCS.PHASECHK.TRANS64 P1, [R9+URZ+0x38850], R8 ;  /* 0x03885008090095a7 */ /* 0x000f24000802007f */
[----:B----4-:R-:W-:Y:S05]  /*155b0*/  @!P1 BRA `(.L_x_4264) ;  /* 0xfffffffc00f09947 */ /* 0x010fea000383ffff */
[----:B------:R-:W-:Y:S05]  /*155c0*/  BRA `(.L_x_4263) ;  /* 0xffffff4c00007947 */ /* 0x000fea000383ffff */
.L_x_4290:
        /* <DEDUP_REMOVED lines=10> */
.L_x_4348:
[----:B------:R-:W-:Y:S05]  /*15670*/  BRA `(.L_x_4349) ;  /* 0xffffffc000907947 */ /* 0x000fea000383ffff */
.L_x_4293:
[----:B0-----:R0:W1:Y:S02]  /*15680*/  SYNCS.PHASECHK.TRANS64.TRYWAIT P0, [R27+URZ+0x38840], R0 ;  /* 0x038840001b0075a7 */ /* 0x001064000800017f */
[----:B-1----:R-:W-:Y:S05]  /*15690*/  @!P0 NANOSLEEP.SYNCS 0x989680 ;  /* 0x009896800000895d */ /* 0x002fea0003900000 */
[----:B------:R-:W1:Y:S02]  /*156a0*/  @!P0 SYNCS.PHASECHK.TRANS64 P0, [R27+URZ+0x38840], R0 ;  /* 0x038840001b0085a7 */ /* 0x000e64000800007f */
[----:B-1----:R-:W-:Y:S05]  /*156b0*/  @!P0 BRA `(.L_x_4293) ;  /* 0xfffffffc00f08947 */ /* 0x002fea000383ffff */
[----:B------:R-:W-:Y:S05]  /*156c0*/  BRA `(.L_x_4350) ;  /* 0xffffffc400407947 */ /* 0x000fea000383ffff */
.L_x_4294:
        /* <DEDUP_REMOVED lines=8> */
.L_x_4352:
[----:B------:R-:W-:Y:S05]  /*15750*/  BSYNC B0 ;  /* 0x0000000000007941 */ /* 0x000fea0003800000 */
.L_x_4351:
        /* <DEDUP_REMOVED lines=9> */
.L_x_4353:
[----:B------:R-:W-:Y:S02]  /*157f0*/  IMAD.MOV.U32 R13, RZ, RZ, R5 ;  /* 0x000000ffff0d7224 */ /* 0x000fe400078e0005 */
[----:B------:R-:W-:Y:S01]  /*15800*/  IMAD.MOV.U32 R12, RZ, RZ, 0x1 ;  /* 0x00000001ff0c7424 */ /* 0x000fe200078e00ff */
[----:B------:R-:W-:-:S13]  /*15810*/  @P0 LEA R6, P1, R8, R14, 0x1 ;  /* 0x0000000e08060211 */ /* 0x000fda00078208ff */
[----:B------:R-:W-:Y:S05]  /*15820*/  WARPSYNC.COLLECTIVE R15, `(.L_x_4354) ;  /* 0x000000000f087348 */ /* 0x000fea0003c00000 */
[----:B------:R0:W1:Y:S02]  /*15830*/  SHFL.IDX P6, R14, R13, R12, R11 ;  /* 0x0000000c0d0e7389 */ /* 0x00006400000c000b */
[----:B01----:R-:W-:Y:S01]  /*15840*/  ENDCOLLECTIVE ;  /* 0x000000000000791b */ /* 0x003fe20003800000 */
.L_x_4354:
        /* <DEDUP_REMOVED lines=12> */
.L_x_4355:
[----:B------:R-:W-:Y:S02]  /*15910*/  @P0 IMAD R9, R4, 0x2, R17 ;  /* 0x0000000204090824 */ /* 0x000fe400078e0211 */
[----:B------:R-:W-:Y:S02]  /*15920*/  IMAD.MOV.U32 R13, RZ, RZ, R5 ;  /* 0x000000ffff0d7224 */ /* 0x000fe400078e0005 */
[----:B------:R-:W-:Y:S01]  /*15930*/  IMAD.MOV.U32 R12, RZ, RZ, 0x2 ;  /* 0x00000002ff0c7424 */ /* 0x000fe200078e00ff */
[----:B------:R-:W-:-:S13]  /*15940*/  @P0 LEA R6, P1, R8, R14, 0x1 ;  /* 0x0000000e08060211 */ /* 0x000fda00078208ff */
[----:B------:R-:W-:Y:S05]  /*15950*/  WARPSYNC.COLLECTIVE R15, `(.L_x_4356) ;  /* 0x000000000f087348 */ /* 0x000fea0003c00000 */
[----:B------:R0:W1:Y:S02]  /*15960*/  SHFL.IDX P6, R14, R13, R12, R11 ;  /* 0x0000000c0d0e7389 */ /* 0x00006400000c000b */
[----:B01----:R-:W-:Y:S01]  /*15970*/  ENDCOLLECTIVE ;  /* 0x000000000000791b */ /* 0x003fe20003800000 */
.L_x_4356:
[----:B------:R-:W-:Y:S01]  /*15980*/  @P0 IMAD.X R3, RZ, RZ, R2, P1 ;  /* 0x000000ffff030224 */ /* 0x000fe200008e0602 */
[----:B------:R-:W-:-:S05]  /*15990*/  @P0 MOV R2, R6 ;  /* 0x0000000600020202 */ /* 0x000fca0000000f00 */
        /* <DEDUP_REMOVED lines=11> */
.L_x_4357:
[----:B------:R-:W-:Y:S02]  /*15a50*/  IMAD.MOV.U32 R13, RZ, RZ, R5 ;  /* 0x000000ffff0d7224 */ /* 0x000fe400078e0005 */
[----:B------:R-:W-:Y:S01]  /*15a60*/  IMAD.MOV.U32 R12, RZ, RZ, 0x3 ;  /* 0x00000003ff0c7424 */ /* 0x000fe200078e00ff */
[----:B------:R-:W-:-:S13]  /*15a70*/  @P0 LEA R6, P1, R8, R14, 0x1 ;  /* 0x0000000e08060211 */ /* 0x000fda00078208ff */
[----:B------:R-:W-:Y:S05]  /*15a80*/  WARPSYNC.COLLECTIVE R15, `(.L_x_4358) ;  /* 0x000000000f087348 */ /* 0x000fea0003c00000 */
[----:B------:R0:W1:Y:S02]  /*15a90*/  SHFL.IDX P6, R14, R13, R12, R11 ;  /* 0x0000000c0d0e7389 */ /* 0x00006400000c000b */
[----:B01----:R-:W-:Y:S01]  /*15aa0*/  ENDCOLLECTIVE ;  /* 0x000000000000791b */ /* 0x003fe20003800000 */
.L_x_4358:
        /* <DEDUP_REMOVED lines=11> */
.L_x_4359:
[----:B------:R-:W-:Y:S05]  /*15b60*/  BRA `(.L_x_4360) ;  /* 0xffffffc400087947 */ /* 0x000fea000383ffff */
.L_x_4299:
[----:B------:R-:W-:Y:S01]  /*15b70*/  IMAD.MOV.U32 R13, RZ, RZ, R5 ;  /* 0x000000ffff0d7224 */ /* 0x000fe200078e0005 */
[----:B------:R-:W-:Y:S01]  /*15b80*/  MOV R4, UR42 ;  /* 0x0000002a00047c02 */ /* 0x000fe20008000f00 */
[----:B------:R-:W-:Y:S01]  /*15b90*/  IMAD.MOV.U32 R12, RZ, RZ, RZ ;  /* 0x000000ffff0c7224 */ /* 0x000fe200078e00ff */
[----:B------:R-:W-:Y:S01]  /*15ba0*/  LOP3.LUT R16, R16, 0xfffffeff, RZ, 0xc0, !PT ;  /* 0xfffffeff10107812 */ /* 0x000fe200078ec0ff */
[----:B------:R-:W-:Y:S02]  /*15bb0*/  IMAD.MOV.U32 R11, RZ, RZ, 0x181f ;  /* 0x0000181fff0b7424 */ /* 0x000fe400078e00ff */
[----:B------:R-:W-:Y:S02]  /*15bc0*/  IMAD.MOV.U32 R15, RZ, RZ, -0x1 ;  /* 0xffffffffff0f7424 */ /* 0x000fe400078e00ff */
[----:B------:R-:W-:-:S07]  /*15bd0*/  IMAD R4, R4, 0x40, R9 ;  /* 0x0000004004047824 */ /* 0x000fce00078e0209 */
[----:B-1----:R-:W-:Y:S05]  /*15be0*/  WARPSYNC.COLLECTIVE R15, `(.L_x_4361) ;  /* 0x000000000f087348 */ /* 0x002fea0003c00000 */
[----:B------:R0:W2:Y:S02]  /*15bf0*/  SHFL.IDX P6, R14, R13, R12, R11 ;  /* 0x0000000c0d0e7389 */ /* 0x0000a400000c000b */
[----:B012---:R-:W-:Y:S01]  /*15c00*/  ENDCOLLECTIVE ;  /* 0x000000000000791b */ /* 0x007fe20003800000 */
.L_x_4361:
        /* <DEDUP_REMOVED lines=8> */
.L_x_4362:
[----:B------:R-:W-:Y:S02]  /*15c90*/  IMAD.MOV.U32 R13, RZ, RZ, R5 ;  /* 0x000000ffff0d7224 */ /* 0x000fe400078e0005 */
[----:B------:R-:W-:Y:S01]  /*15ca0*/  IMAD.MOV.U32 R12, RZ, RZ, 0x1 ;  /* 0x00000001ff0c7424 */ /* 0x000fe200078e00ff */
[----:B------:R-:W-:-:S13]  /*15cb0*/  @!P1 LEA R6, P0, R8, R14, 0x1 ;  /* 0x0000000e08069211 */ /* 0x000fda00078008ff */
[----:B------:R-:W-:Y:S05]  /*15cc0*/  WARPSYNC.COLLECTIVE R15, `(.L_x_4363) ;  /* 0x000000000f087348 */ /* 0x000fea0003c00000 */
[----:B------:R0:W1:Y:S02]  /*15cd0*/  SHFL.IDX P6, R14, R13, R12, R11 ;  /* 0x0000000c0d0e7389 */ /* 0x00006400000c000b */
[----:B01----:R-:W-:Y:S01]  /*15ce0*/  ENDCOLLECTIVE ;  /* 0x000000000000791b */ /* 0x003fe20003800000 */
.L_x_4363:
        /* <DEDUP_REMOVED lines=14> */
.L_x_4364:
[----:B------:R-:W-:Y:S01]  /*15dd0*/  LOP3.LUT R16, R16, 0xffffffbf, RZ, 0xc0, !PT ;  /* 0xffffffbf10107812 */ /* 0x000fe200078ec0ff */
[----:B------:R-:W-:Y:S02]  /*15de0*/  IMAD.MOV.U32 R13, RZ, RZ, R5 ;  /* 0x000000ffff0d7224 */ /* 0x000fe400078e0005 */
[----:B------:R-:W-:Y:S01]  /*15df0*/  IMAD.MOV.U32 R12, RZ, RZ, 0x2 ;  /* 0x00000002ff0c7424 */ /* 0x000fe200078e00ff */
[----:B------:R-:W-:-:S13]  /*15e00*/  @!P1 LEA R6, P0, R8, R14, 0x1 ;  /* 0x0000000e08069211 */ /* 0x000fda00078008ff */
[----:B------:R-:W-:Y:S05]  /*15e10*/  WARPSYNC.COLLECTIVE R15, `(.L_x_4365) ;  /* 0x000000000f087348 */ /* 0x000fea0003c00000 */
[----:B------:R0:W1:Y:S02]  /*15e20*/  SHFL.IDX P6, R14, R13, R12, R11 ;  /* 0x0000000c0d0e7389 */ /* 0x00006400000c000b */
[----:B01----:R-:W-:Y:S01]  /*15e30*/  ENDCOLLECTIVE ;  /* 0x000000000000791b */ /* 0x003fe20003800000 */
.L_x_4365:
        /* <DEDUP_REMOVED lines=14> */
.L_x_4366:
[----:B------:R-:W-:Y:S01]  /*15f20*/  MOV R13, R5 ;  /* 0x00000005000d7202 */ /* 0x000fe20000000f00 */
[----:B------:R-:W-:Y:S01]  /*15f30*/  IMAD.MOV.U32 R12, RZ, RZ, 0x3 ;  /* 0x00000003ff0c7424 */ /* 0x000fe200078e00ff */
[----:B------:R-:W-:-:S13]  /*15f40*/  @!P1 LEA R6, P0, R8, R14, 0x1 ;  /* 0x0000000e08069211 */ /* 0x000fda00078008ff */
[----:B------:R-:W-:Y:S05]  /*15f50*/  WARPSYNC.COLLECTIVE R15, `(.L_x_4367) ;  /* 0x000000000f087348 */ /* 0x000fea0003c00000 */
[----:B------:R0:W1:Y:S02]  /*15f60*/  SHFL.IDX P6, R14, R13, R12, R11 ;  /* 0x0000000c0d0e7389 */ /* 0x00006400000c000b */
[----:B01----:R-:W-:Y:S01]  /*15f70*/  ENDCOLLECTIVE ;  /* 0x000000000000791b */ /* 0x003fe20003800000 */
.L_x_4367:
        /* <DEDUP_REMOVED lines=11> */
.L_x_4368:
[----:B------:R-:W-:Y:S05]  /*16030*/  BRA `(.L_x_4369) ;  /* 0xffffffc400f87947 */ /* 0x000fea000383ffff */
.L_x_4303:
        /* <DEDUP_REMOVED lines=8> */
.L_x_4371:
[----:B------:R-:W-:Y:S05]  /*160c0*/  BSYNC B0 ;  /* 0x0000000000007941 */ /* 0x000fea0003800000 */
.L_x_4370:
[----:B------:R-:W-:Y:S01]  /*160d0*/  IMAD.MOV.U32 R13, RZ, RZ, R0 ;  /* 0x000000ffff0d7224 */ /* 0x000fe200078e0000 */
[----:B------:R-:W-:Y:S01]  /*160e0*/  LOP3.LUT P1, RZ, R16, 0x100, RZ, 0xc0, !PT ;  /* 0x0000010010ff7812 */ /* 0x000fe2000782c0ff */
[----:B------:R-:W-:Y:S01]  /*160f0*/  IMAD.MOV.U32 R12, RZ, RZ, RZ ;  /* 0x000000ffff0c7224 */ /* 0x000fe200078e00ff */
[----:B------:R-:W-:Y:S01]  /*16100*/  P2R R5, PR, RZ, 0x4 ;  /* 0x00000004ff057803 */ /* 0x000fe20000000000 */
[----:B------:R-:W-:Y:S02]  /*16110*/  IMAD.MOV.U32 R11, RZ, RZ, 0x181f ;  /* 0x0000181fff0b7424 */ /* 0x000fe400078e00ff */
[----:B------:R-:W-:Y:S02]  /*16120*/  IMAD.MOV.U32 R15, RZ, RZ, -0x1 ;  /* 0xffffffffff0f7424 */ /* 0x000fe400078e00ff */
[----:B------:R-:W-:-:S07]  /*16130*/  IMAD.MOV.U32 R2, RZ, RZ, R14 ;  /* 0x000000ffff027224 */ /* 0x000fce00078e000e */
[----:B------:R-:W-:Y:S05]  /*16140*/  WARPSYNC.COLLECTIVE R15, `(.L_x_4372) ;  /* 0x000000000f087348 */ /* 0x000fea0003c00000 */
[----:B------:R0:W1:Y:S02]  /*16150*/  SHFL.IDX P6, R14, R13, R12, R11 ;  /* 0x0000000c0d0e7389 */ /* 0x00006400000c000b */
[----:B01----:R-:W-:Y:S01]  /*16160*/  ENDCOLLECTIVE ;  /* 0x000000000000791b */ /* 0x003fe20003800000 */
.L_x_4372:
[----:B------:R-:W-:Y:S02]  /*16170*/  IMAD.MOV.U32 R13, RZ, RZ, R4 ;  /* 0x000000ffff0d7224 */ /* 0x000fe400078e0004 */
[----:B------:R-:W-:Y:S01]  /*16180*/  IMAD.MOV.U32 R12, RZ, RZ, 0x1 ;  /* 0x00000001ff0c7424 */ /* 0x000fe200078e00ff */
[----:B------:R-:W-:Y:S02]  /*16190*/  @!P1 LEA R7, P0, R8, R14, 0x1 ;  /* 0x0000000e08079211 */ /* 0x000fe400078008ff */
[----:B------:R-:W-:-:S03]  /*161a0*/  LOP3.LUT P6, RZ, R16, 0x40000, RZ, 0xc0, !PT ;  /* 0x0004000010ff7812 */ /* 0x000fc600078cc0ff */
[----:B------:R-:W-:Y:S01]  /*161b0*/  @!P1 IMAD.X R3, RZ, RZ, R2, P0 ;  /* 0x000000ffff039224 */ /* 0x000fe200000e0602 */
[----:B------:R-:W-:Y:S01]  /*161c0*/  LOP3.LUT P0, RZ, R16, 0x80000, RZ, 0xc0, !PT ;  /* 0x0008000010ff7812 */ /* 0x000fe2000780c0ff */
[----:B------:R-:W-:-:S12]  /*161d0*/  @!P1 IMAD.MOV.U32 R2, RZ, RZ, R7 ;  /* 0x000000ffff029224 */ /* 0x000fd800078e0007 */
        /* <DEDUP_REMOVED lines=9> */
.L_x_4373:
[----:B------:R-:W-:Y:S01]  /*16270*/  @!PT LDS RZ, [RZ] ;  /* 0x00000000fffff984 */ /* 0x000fe20000000800 */
[----:B------:R-:W-:Y:S01]  /*16280*/  @!PT LDS RZ, [RZ] ;  /* 0x00000000fffff984 */ /* 0x000fe20000000800 */
[----:B------:R-:W-:Y:S01]  /*16290*/  @!PT LDS RZ, [RZ] ;  /* 0x00000000fffff984 */ /* 0x000fe20000000800 */
[----:B------:R0:W-:Y:S01]  /*162a0*/  @!P1 LDGSTS.E.BYPASS.LTC128B.128 [R22+0x2a400], desc[UR44][R2.64+0x100], !P2 ;  /* 0x2a40010002169fae */ /* 0x0001e2000d101d6c */
[----:B------:R-:W-:-:S03]  /*162b0*/  LOP3.LUT P2, RZ, R16, 0x80000, RZ, 0xc0, !PT ;  /* 0x0008000010ff7812 */ /* 0x000fc6000784c0ff */
        /* <DEDUP_REMOVED lines=10> */
.L_x_4374:
        /* <DEDUP_REMOVED lines=14> */
[----:B------:R-:W-:-:S04]  /*16440*/  ISETP.NE.AND P2, PT, R5, RZ, PT ;  /* 0x000000ff0500720c */ /* 0x000fc80003f45270 */
        /* <DEDUP_REMOVED lines=12> */
.L_x_4375:
[----:B------:R-:W-:Y:S02]  /*16510*/  IMAD.MOV.U32 R13, RZ, RZ, R0 ;  /* 0x000000ffff0d7224 */ /* 0x000fe400078e0000 */
[----:B------:R-:W-:-:S07]  /*16520*/  IMAD.MOV.U32 R5, RZ, RZ, R14 ;  /* 0x000000ffff057224 */ /* 0x000fce00078e000e */
[----:B------:R-:W-:Y:S05]  /*16530*/  WARPSYNC.COLLECTIVE R15, `(.L_x_4376) ;  /* 0x000000000f087348 */ /* 0x000fea0003c00000 */
[----:B------:R0:W1:Y:S02]  /*16540*/  SHFL.IDX P6, R14, R13, R12, R11 ;  /* 0x0000000c0d0e7389 */ /* 0x00006400000c000b */
[----:B01----:R-:W-:Y:S01]  /*16550*/  ENDCOLLECTIVE ;  /* 0x000000000000791b */ /* 0x003fe20003800000 */
.L_x_4376:
        /* <DEDUP_REMOVED lines=17> */
.L_x_4377:
        /* <DEDUP_REMOVED lines=14> */
.L_x_4378:
[----:B------:R-:W-:Y:S01]  /*16750*/  @!PT LDS RZ, [RZ] ;  /* 0x00000000fffff984 */ /* 0x000fe20000000800 */
[----:B------:R-:W-:Y:S01]  /*16760*/  @!PT LDS RZ, [RZ] ;  /* 0x00000000fffff984 */ /* 0x000fe20000000800 */
[----:B------:R-:W-:Y:S01]  /*16770*/  @!PT LDS RZ, [RZ] ;  /* 0x00000000fffff984 */ /* 0x000fe20000000800 */
[----:B------:R2:W-:Y:S01]  /*16780*/  @!P1 LDGSTS.E.BYPASS.LTC128B.128 [R22+0x35400], desc[UR44][R2.64+0x380], P0 ;  /* 0x3540038002169fae */ /* 0x0005e20008101d6c */
[----:B------:R-:W-:Y:S05]  /*16790*/  BRA `(.L_x_4379) ;  /* 0xffffffc800807947 */ /* 0x000fea000383ffff */
.L_x_4306:
[----:B0-----:R0:W2:Y:S02]  /*167a0*/  SYNCS.PHASECHK.TRANS64.TRYWAIT P0, [R17+URZ+0x38820], R0 ;  /* 0x03882000110075a7 */ /* 0x0010a4000800017f */
[----:B--2---:R-:W-:Y:S05]  /*167b0*/  @!P0 NANOSLEEP.SYNCS 0x989680 ;  /* 0x009896800000895d */ /* 0x004fea0003900000 */
[----:B------:R-:W2:Y:S02]  /*167c0*/  @!P0 SYNCS.PHASECHK.TRANS64 P0, [R17+URZ+0x38820], R0 ;  /* 0x03882000110085a7 */ /* 0x000ea4000800007f */
[----:B--2---:R-:W-:Y:S05]  /*167d0*/  @!P0 BRA `(.L_x_4306) ;  /* 0xfffffffc00f08947 */ /* 0x004fea000383ffff */
[----:B------:R-:W-:Y:S05]  /*167e0*/  BRA `(.L_x_4380) ;  /* 0xffffffcc00047947 */ /* 0x000fea000383ffff */
.L_x_4309:
[----:B0-----:R0:W2:Y:S02]  /*167f0*/  SYNCS.PHASECHK.TRANS64.TRYWAIT P0, [R27+URZ+0x38860], R0 ;  /* 0x038860001b0075a7 */ /* 0x0010a4000800017f */
[----:B--2---:R-:W-:Y:S05]  /*16800*/  @!P0 NANOSLEEP.SYNCS 0x989680 ;  /* 0x009896800000895d */ /* 0x004fea0003900000 */
[----:B------:R-:W2:Y:S02]  /*16810*/  @!P0 SYNCS.PHASECHK.TRANS64 P0, [R27+URZ+0x38860], R0 ;  /* 0x038860001b0085a7 */ /* 0x000ea4000800007f */
[----:B--2---:R-:W-:Y:S05]  /*16820*/  @!P0 BRA `(.L_x_4309) ;  /* 0xfffffffc00f08947 */ /* 0x004fea000383ffff */
[----:B------:R-:W-:Y:S05]  /*16830*/  BRA `(.L_x_4381) ;  /* 0xffffffcc00147947 */ /* 0x000fea000383ffff */
.L_x_4310:
        /* <DEDUP_REMOVED lines=8> */
.L_x_4383:
[----:B------:R-:W-:Y:S05]  /*168c0*/  BSYNC B0 ;  /* 0x0000000000007941 */ /* 0x000fea0003800000 */
.L_x_4382:
        /* <DEDUP_REMOVED lines=15> */
.L_x_4384:
        /* <DEDUP_REMOVED lines=34> */
.L_x_4385:
[----:B------:R-:W-:Y:S02]  /*16be0*/  IMAD.MOV.U32 R13, RZ, RZ, R6 ;  /* 0x000000ffff0d7224 */ /* 0x000fe400078e0006 */
[----:B------:R-:W-:-:S07]  /*16bf0*/  IMAD.MOV.U32 R3, RZ, RZ, R14 ;  /* 0x000000ffff037224 */ /* 0x000fce00078e000e */
[----:B------:R-:W-:Y:S05]  /*16c00*/  WARPSYNC.COLLECTIVE R15, `(.L_x_4386) ;  /* 0x000000000f087348 */ /* 0x000fea0003c00000 */
[----:B------:R0:W1:Y:S02]  /*16c10*/  SHFL.IDX P6, R14, R13, R12, R11 ;  /* 0x0000000c0d0e7389 */ /* 0x00006400000c000b */
[----:B01----:R-:W-:Y:S01]  /*16c20*/  ENDCOLLECTIVE ;  /* 0x000000000000791b */ /* 0x003fe20003800000 */
.L_x_4386:
        /* <DEDUP_REMOVED lines=28> */
.L_x_4387:
[----:B------:R-:W-:Y:S01]  /*16df0*/  MOV R13, R6 ;  /* 0x00000006000d7202 */ /* 0x000fe20000000f00 */
[----:B------:R-:W-:-:S07]  /*16e00*/  IMAD.MOV.U32 R8, RZ, RZ, R14 ;  /* 0x000000ffff087224 */ /* 0x000fce00078e000e */
[----:B------:R-:W-:Y:S05]  /*16e10*/  WARPSYNC.COLLECTIVE R15, `(.L_x_4388) ;  /* 0x000000000f087348 */ /* 0x000fea0003c00000 */
[----:B------:R0:W1:Y:S02]  /*16e20*/  SHFL.IDX P6, R14, R13, R12, R11 ;  /* 0x0000000c0d0e7389 */ /* 0x00006400000c000b */
[----:B01----:R-:W-:Y:S01]  /*16e30*/  ENDCOLLECTIVE ;  /* 0x000000000000791b */ /* 0x003fe20003800000 */
.L_x_4388:
        /* <DEDUP_REMOVED lines=28> */
.L_x_4389:
[----:B------:R-:W-:Y:S02]  /*17000*/  IMAD.MOV.U32 R13, RZ, RZ, R6 ;  /* 0x000000ffff0d7224 */ /* 0x000fe400078e0006 */
[----:B------:R-:W-:-:S07]  /*17010*/  IMAD.MOV.U32 R7, RZ, RZ, R14 ;  /* 0x000000ffff077224 */ /* 0x000fce00078e000e */
[----:B------:R-:W-:Y:S05]  /*17020*/  WARPSYNC.COLLECTIVE R15, `(.L_x_4390) ;  /* 0x000000000f087348 */ /* 0x000fea0003c00000 */
[----:B------:R0:W1:Y:S02]  /*17030*/  SHFL.IDX P6, R14, R13, R12, R11 ;  /* 0x0000000c0d0e7389 */ /* 0x00006400000c000b */
[----:B01----:R-:W-:Y:S01]  /*17040*/  ENDCOLLECTIVE ;  /* 0x000000000000791b */ /* 0x003fe20003800000 */
.L_x_4390:
[----:B------:R-:W-:Y:S05]  /*17050*/  BRA `(.L_x_4391) ;  /* 0xffffffc800c07947 */ /* 0x000fea000383ffff */
.L_x_4316:
[----:B0-----:R0:W2:Y:S02]  /*17060*/  SYNCS.PHASECHK.TRANS64.TRYWAIT P0, [R8+URZ+0x38840], R20 ;  /* 0x03884014080075a7 */ /* 0x0010a4000800017f */
[----:B--2---:R-:W-:Y:S05]  /*17070*/  @!P0 NANOSLEEP.SYNCS 0x989680 ;  /* 0x009896800000895d */ /* 0x004fea0003900000 */
[----:B------:R-:W2:Y:S02]  /*17080*/  @!P0 SYNCS.PHASECHK.TRANS64 P0, [R8+URZ+0x38840], R20 ;  /* 0x03884014080085a7 */ /* 0x000ea4000800007f */
[----:B--2---:R-:W-:Y:S05]  /*17090*/  @!P0 BRA `(.L_x_4316) ;  /* 0xfffffffc00f08947 */ /* 0x004fea000383ffff */
[----:B------:R-:W-:Y:S05]  /*170a0*/  BRA `(.L_x_4392) ;  /* 0xffffffd0001c7947 */ /* 0x000fea000383ffff */
.L_x_4317:
        /* <DEDUP_REMOVED lines=8> */
.L_x_4394:
[----:B------:R-:W-:Y:S05]  /*17130*/  BSYNC B1 ;  /* 0x0000000000017941 */ /* 0x000fea0003800000 */
.L_x_4393:
        /* <DEDUP_REMOVED lines=9> */
.L_x_4395:
[----:B------:R-:W-:Y:S01]  /*171d0*/  MOV R13, R27 ;  /* 0x0000001b000d7202 */ /* 0x000fe20000000f00 */
[----:B------:R-:W-:Y:S02]  /*171e0*/  IMAD.MOV.U32 R12, RZ, RZ, 0x1 ;  /* 0x00000001ff0c7424 */ /* 0x000fe400078e00ff */
[----:B------:R-:W-:-:S07]  /*171f0*/  IMAD.MOV.U32 R2, RZ, RZ, R14 ;  /* 0x000000ffff027224 */ /* 0x000fce00078e000e */
[----:B------:R-:W-:Y:S05]  /*17200*/  WARPSYNC.COLLECTIVE R15, `(.L_x_4396) ;  /* 0x000000000f087348 */ /* 0x000fea0003c00000 */
[----:B------:R0:W1:Y:S02]  /*17210*/  SHFL.IDX P6, R14, R13, R12, R11 ;  /* 0x0000000c0d0e7389 */ /* 0x00006400000c000b */
[----:B01----:R-:W-:Y:S01]  /*17220*/  ENDCOLLECTIVE ;  /* 0x000000000000791b */ /* 0x003fe20003800000 */
.L_x_4396:
        /* <DEDUP_REMOVED lines=11> */
.L_x_4397:
[----:B------:R-:W-:Y:S02]  /*172e0*/  IMAD.MOV.U32 R13, RZ, RZ, R27 ;  /* 0x000000ffff0d7224 */ /* 0x000fe400078e001b */
[----:B------:R-:W-:Y:S02]  /*172f0*/  IMAD.MOV.U32 R12, RZ, RZ, 0x2 ;  /* 0x00000002ff0c7424 */ /* 0x000fe400078e00ff */
[----:B------:R-:W-:-:S07]  /*17300*/  IMAD.MOV.U32 R2, RZ, RZ, R14 ;  /* 0x000000ffff027224 */ /* 0x000fce00078e000e */
[----:B------:R-:W-:Y:S05]  /*17310*/  WARPSYNC.COLLECTIVE R15, `(.L_x_4398) ;  /* 0x000000000f087348 */ /* 0x000fea0003c00000 */
[----:B------:R0:W1:Y:S02]  /*17320*/  SHFL.IDX P6, R14, R13, R12, R11 ;  /* 0x0000000c0d0e7389 */ /* 0x00006400000c000b */
[----:B01----:R-:W-:Y:S01]  /*17330*/  ENDCOLLECTIVE ;  /* 0x000000000000791b */ /* 0x003fe20003800000 */
.L_x_4398:
        /* <DEDUP_REMOVED lines=11> */
.L_x_4399:
[----:B------:R-:W-:Y:S02]  /*173f0*/  IMAD.MOV.U32 R13, RZ, RZ, R27 ;  /* 0x000000ffff0d7224 */ /* 0x000fe400078e001b */
[----:B------:R-:W-:Y:S02]  /*17400*/  IMAD.MOV.U32 R12, RZ, RZ, 0x3 ;  /* 0x00000003ff0c7424 */ /* 0x000fe400078e00ff */
[----:B------:R-:W-:-:S07]  /*17410*/  IMAD.MOV.U32 R2, RZ, RZ, R14 ;  /* 0x000000ffff027224 */ /* 0x000fce00078e000e */
[----:B------:R-:W-:Y:S05]  /*17420*/  WARPSYNC.COLLECTIVE R15, `(.L_x_4400) ;  /* 0x000000000f087348 */ /* 0x000fea0003c00000 */
[----:B------:R0:W1:Y:S02]  /*17430*/  SHFL.IDX P6, R14, R13, R12, R11 ;  /* 0x0000000c0d0e7389 */ /* 0x00006400000c000b */
[----:B01----:R-:W-:Y:S01]  /*17440*/  ENDCOLLECTIVE ;  /* 0x000000000000791b */ /* 0x003fe20003800000 */
.L_x_4400:
        /* <DEDUP_REMOVED lines=11> */
.L_x_4401:
[----:B------:R-:W-:Y:S01]  /*17500*/  IMAD.MOV.U32 R2, RZ, RZ, R14 ;  /* 0x000000ffff027224 */ /* 0x000fe200078e000e */
[----:B------:R-:W-:Y:S06]  /*17510*/  BRA `(.L_x_4402) ;  /* 0xffffffcc00ac7947 */ /* 0x000fec000383ffff */
.L_x_4322:
[----:B---3--:R3:W4:Y:S02]  /*17520*/  SYNCS.PHASECHK.TRANS64.TRYWAIT P0, [R8+URZ+0x38860], R20 ;  /* 0x03886014080075a7 */ /* 0x008724000800017f */
[----:B----4-:R-:W-:Y:S05]  /*17530*/  @!P0 NANOSLEEP.SYNCS 0x989680 ;  /* 0x009896800000895d */ /* 0x010fea0003900000 */
[----:B------:R-:W4:Y:S02]  /*17540*/  @!P0 SYNCS.PHASECHK.TRANS64 P0, [R8+URZ+0x38860], R20 ;  /* 0x03886014080085a7 */ /* 0x000f24000800007f */
[----:B----4-:R-:W-:Y:S05]  /*17550*/  @!P0 BRA `(.L_x_4322) ;  /* 0xfffffffc00f08947 */ /* 0x010fea000383ffff */
[----:B------:R-:W-:Y:S05]  /*17560*/  BRA `(.L_x_4403) ;  /* 0xffffffcc00fc7947 */ /* 0x000fea000383ffff */
.L_x_4323:
[----:B------:R-:W-:Y:S01]  /*17570*/  BSSY B1, `(.L_x_4404) ;  /* 0x0000008000017945 */ /* 0x000fe20003800000 */
[----:B------:R-:W-:Y:S01]  /*17580*/  IMAD.MOV.U32 R13, RZ, RZ, R20 ;  /* 0x000000ffff0d7224 */ /* 0x000fe200078e0014 */
[----:B------:R-:W-:Y:S01]  /*17590*/  MOV R12, RZ ;  /* 0x000000ff000c7202 */ /* 0x000fe20000000f00 */
[----:B------:R-:W-:Y:S02]  /*175a0*/  IMAD.MOV.U32 R11, RZ, RZ, 0x181f ;  /* 0x0000181fff0b7424 */ /* 0x000fe400078e00ff */
[----:B------:R-:W-:-:S07]  /*175b0*/  IMAD.MOV.U32 R15, RZ, RZ, -0x1 ;  /* 0xffffffffff0f7424 */ /* 0x000fce00078e00ff */
[----:B--2---:R-:W-:Y:S05]  /*175c0*/  WARPSYNC.COLLECTIVE R15, `(.L_x_4405) ;  /* 0x000000000f087348 */ /* 0x004fea0003c00000 */
[----:B------:R0:W1:Y:S02]  /*175d0*/  SHFL.IDX P6, R14, R13, R12, R11 ;  /* 0x0000000c0d0e7389 */ /* 0x00006400000c000b */
[----:B012---:R-:W-:Y:S01]  /*175e0*/  ENDCOLLECTIVE ;  /* 0x000000000000791b */ /* 0x007fe20003800000 */
.L_x_4405:
[----:B------:R-:W-:Y:S05]  /*175f0*/  BSYNC B1 ;  /* 0x0000000000017941 */ /* 0x000fea0003800000 */
.L_x_4404:
        /* <DEDUP_REMOVED lines=13> */
.L_x_4406:
        /* <DEDUP_REMOVED lines=14> */
.L_x_4407:
        /* <DEDUP_REMOVED lines=17> */
.L_x_4408:
        /* <DEDUP_REMOVED lines=18> */
.L_x_4409:
        /* <DEDUP_REMOVED lines=10> */
[----:B0-----:R-:W-:-:S07]  /*17a80*/  MOV R3, R14 ;  /* 0x0000000e00037202 */ /* 0x001fce0000000f00 */
[----:B------:R-:W-:Y:S05]  /*17a90*/  WARPSYNC.COLLECTIVE R15, `(.L_x_4410) ;  /* 0x000000000f087348 */ /* 0x000fea0003c00000 */
[----:B------:R0:W1:Y:S02]  /*17aa0*/  SHFL.IDX P6, R14, R13, R12, R11 ;  /* 0x0000000c0d0e7389 */ /* 0x00006400000c000b */
[----:B01----:R-:W-:Y:S01]  /*17ab0*/  ENDCOLLECTIVE ;  /* 0x000000000000791b */ /* 0x003fe20003800000 */
.L_x_4410:
        /* <DEDUP_REMOVED lines=17> */
.L_x_4411:
        /* <DEDUP_REMOVED lines=14> */
.L_x_4412:
[----:B------:R-:W-:Y:S05]  /*17cb0*/  BRA `(.L_x_4413) ;  /* 0xffffffcc00647947 */ /* 0x000fea000383ffff */
.L_x_4331:
[----:B------:R-:W-:Y:S01]  /*17cc0*/  BSSY B0, `(.L_x_4414) ;  /* 0x0000008000007945 */ /* 0x000fe20003800000 */
[----:B------:R-:W-:Y:S02]  /*17cd0*/  IMAD.MOV.U32 R13, RZ, RZ, R36 ;  /* 0x000000ffff0d7224 */ /* 0x000fe400078e0024 */
[----:B------:R-:W-:Y:S02]  /*17ce0*/  IMAD.MOV.U32 R12, RZ, RZ, RZ ;  /* 0x000000ffff0c7224 */ /* 0x000fe400078e00ff */
[----:B------:R-:W-:Y:S02]  /*17cf0*/  IMAD.MOV.U32 R11, RZ, RZ, 0x1f ;  /* 0x0000001fff0b7424 */ /* 0x000fe400078e00ff */
[----:B------:R-:W-:-:S07]  /*17d00*/  IMAD.MOV.U32 R15, RZ, RZ, -0x1 ;  /* 0xffffffffff0f7424 */ /* 0x000fce00078e00ff */
[----:B012--5:R-:W-:Y:S05]  /*17d10*/  WARPSYNC.COLLECTIVE R15, `(.L_x_4415) ;  /* 0x000000000f087348 */ /* 0x027fea0003c00000 */
[----:B------:R3:W4:Y:S02]  /*17d20*/  SHFL.IDX P6, R14, R13, R12, R11 ;  /* 0x0000000c0d0e7389 */ /* 0x00072400000c000b */
[----:B012345:R-:W-:Y:S01]  /*17d30*/  ENDCOLLECTIVE ;  /* 0x000000000000791b */ /* 0x03ffe20003800000 */
.L_x_4415:
[----:B------:R-:W-:Y:S05]  /*17d40*/  BSYNC B0 ;  /* 0x0000000000007941 */ /* 0x000fea0003800000 */
.L_x_4414:
[----:B------:R-:W-:Y:S05]  /*17d50*/  BRA `(.L_x_4416) ;  /* 0xffffffd000687947 */ /* 0x000fea000383ffff */
.L_x_4334:
[----:B0-----:R0:W4:Y:S02]  /*17d60*/  SYNCS.PHASECHK.TRANS64.TRYWAIT P0, [R5+URZ+0x38820], R0 ;  /* 0x03882000050075a7 */ /* 0x001124000800017f */
[----:B----4-:R-:W-:Y:S05]  /*17d70*/  @!P0 NANOSLEEP.SYNCS 0x989680 ;  /* 0x009896800000895d */ /* 0x010fea0003900000 */
[----:B------:R-:W4:Y:S02]  /*17d80*/  @!P0 SYNCS.PHASECHK.TRANS64 P0, [R5+URZ+0x38820], R0 ;  /* 0x03882000050085a7 */ /* 0x000f24000800007f */
[----:B----4-:R-:W-:Y:S05]  /*17d90*/  @!P0 BRA `(.L_x_4334) ;  /* 0xfffffffc00f08947 */ /* 0x010fea000383ffff */
[----:B------:R-:W-:Y:S05]  /*17da0*/  BRA `(.L_x_4417) ;  /* 0xffffffd000b07947 */ /* 0x000fea000383ffff */
.L_x_4335:
[----:B------:R-:W4:Y:S01]  /*17db0*/  S2R R2, SR_TID.X ;  /* 0x0000000000027919 */ /* 0x000f220000002100 */
[----:B------:R-:W-:Y:S01]  /*17dc0*/  BSSY B0, `(.L_x_4418) ;  /* 0x000000a000007945 */ /* 0x000fe20003800000 */
[----:B------:R-:W-:Y:S02]  /*17dd0*/  IMAD.MOV.U32 R12, RZ, RZ, RZ ;  /* 0x000000ffff0c7224 */ /* 0x000fe400078e00ff */
        /* <DEDUP_REMOVED lines=8> */
.L_x_4419:
[----:B------:R-:W-:Y:S05]  /*17e60*/  BSYNC B0 ;  /* 0x0000000000007941 */ /* 0x000fea0003800000 */
.L_x_4418:
[----:B------:R-:W-:Y:S05]  /*17e70*/  BRA `(.L_x_4420) ;  /* 0xffffffd000987947 */ /* 0x000fea000383ffff */
.L_x_4338:
[----:B------:R-:W-:Y:S01]  /*17e80*/  BSSY B1, `(.L_x_4421) ;  /* 0x0000006000017945 */ /* 0x000fe20003800000 */
[----:B------:R-:W-:-:S07]  /*17e90*/  IMAD.MOV.U32 R15, RZ, RZ, -0x1 ;  /* 0xffffffffff0f7424 */ /* 0x000fce00078e00ff */
[----:B0123-5:R-:W-:Y:S05]  /*17ea0*/  WARPSYNC.COLLECTIVE R15, `(.L_x_4422) ;  /* 0x000000000f0c7348 */ /* 0x02ffea0003c00000 */
[----:B------:R-:W-:Y:S02]  /*17eb0*/  ELECT P6, UR62, PT ;  /* 0x00000000003e782f */ /* 0x000fe400038c0000 */
[----:B------:R-:W-:Y:S01]  /*17ec0*/  MOV R14, UR62 ;  /* 0x0000003e000e7c02 */ /* 0x000fe20008000f00 */
[----:B0123-5:R-:W-:Y:S10]  /*17ed0*/  ENDCOLLECTIVE ;  /* 0x000000000000791b */ /* 0x02fff40003800000 */
.L_x_4422:
[----:B------:R-:W-:Y:S05]  /*17ee0*/  BSYNC B1 ;  /* 0x0000000000017941 */ /* 0x000fea0003800000 */
.L_x_4421:
[----:B------:R-:W-:Y:S05]  /*17ef0*/  BRA `(.L_x_4423) ;  /* 0xffffffd000907947 */ /* 0x000fea000383ffff */
.L_x_4340:
[----:B0-----:R0:W4:Y:S02]  /*17f00*/  SYNCS.PHASECHK.TRANS64.TRYWAIT P1, [R3+URZ+0x38840], R2 ;  /* 0x03884002030075a7 */ /* 0x001124000802017f */
[----:B----4-:R-:W-:Y:S05]  /*17f10*/  @!P1 NANOSLEEP.SYNCS 0x989680 ;  /* 0x009896800000995d */ /* 0x010fea0003900000 */
[----:B------:R-:W4:Y:S02]  /*17f20*/  @!P1 SYNCS.PHASECHK.TRANS64 P1, [R3+URZ+0x38840], R2 ;  /* 0x03884002030095a7 */ /* 0x000f24000802007f */
[----:B----4-:R-:W-:Y:S05]  /*17f30*/  @!P1 BRA `(.L_x_4340) ;  /* 0xfffffffc00f09947 */ /* 0x010fea000383ffff */
[----:B------:R-:W-:Y:S05]  /*17f40*/  BRA `(.L_x_4424) ;  /* 0xffffffd000b07947 */ /* 0x000fea000383ffff */
.L_x_4342:
[----:B----4-:R4:W0:Y:S02]  /*17f50*/  SYNCS.PHASECHK.TRANS64.TRYWAIT P1, [R5+URZ+0x38840], R0 ;  /* 0x03884000050075a7 */ /* 0x010824000802017f */
[----:B0-----:R-:W-:Y:S05]  /*17f60*/  @!P1 NANOSLEEP.SYNCS 0x989680 ;  /* 0x009896800000995d */ /* 0x001fea0003900000 */
[----:B------:R-:W0:Y:S02]  /*17f70*/  @!P1 SYNCS.PHASECHK.TRANS64 P1, [R5+URZ+0x38840], R0 ;  /* 0x03884000050095a7 */ /* 0x000e24000802007f */
[----:B0-----:R-:W-:Y:S05]  /*17f80*/  @!P1 BRA `(.L_x_4342) ;  /* 0xfffffffc00f09947 */ /* 0x001fea000383ffff */
[----:B------:R-:W-:Y:S05]  /*17f90*/  BRA `(.L_x_4425) ;  /* 0xffffffd000bc7947 */ /* 0x000fea000383ffff */
.L_x_4344:
[----:B------:R0:W0:Y:S02]  /*17fa0*/  SYNCS.PHASECHK.TRANS64.TRYWAIT P1, [R3+URZ+0x38860], R2 ;  /* 0x03886002030075a7 */ /* 0x000024000802017f */
[----:B0-----:R-:W-:Y:S05]  /*17fb0*/  @!P1 NANOSLEEP.SYNCS 0x989680 ;  /* 0x009896800000995d */ /* 0x001fea0003900000 */
[----:B------:R-:W0:Y:S02]  /*17fc0*/  @!P1 SYNCS.PHASECHK.TRANS64 P1, [R3+URZ+0x38860], R2 ;  /* 0x03886002030095a7 */ /* 0x000e24000802007f */
[----:B0-----:R-:W-:Y:S05]  /*17fd0*/  @!P1 BRA `(.L_x_4344) ;  /* 0xfffffffc00f09947 */ /* 0x001fea000383ffff */
[----:B------:R-:W-:Y:S05]  /*17fe0*/  BRA `(.L_x_4426) ;  /* 0xffffffd000b87947 */ /* 0x000fea000383ffff */
.L_x_4427:
        /* <DEDUP_REMOVED lines=9> */
.L_x_5819:


//--------------------- .text._ZN7cutlass13device_kernelIN5flash11enable_sm90INS1_16FlashAttnFwdSm90INS1_25CollectiveMainloopFwdSm90ILi2EN4cute5tupleIJNS5_1CILi1EEES8_S8_EEENS6_IJNS7_ILi64EEESA_SA_EEELi512ENS_10bfloat16_tEfNS_4arch4Sm90ELb1ELb0ELb1ELb1ELb1ELb0ELb0ELb0ELb0ELb1ELb0ELb0EEENS1_21CollectiveEpilogueFwdINS6_IJSA_NS7_ILi512EEESA_EEES9_SC_SE_Li256ELb1ELb1ELb0ELb0EEENS1_36VarlenDynamicPersistentTileSchedulerILi64ELi64ELi256ELi128ELb0ELb1ELb1ELb1ELb1ELb1EEEEEEEEEvNT_6ParamsE --------------------------
	.section	.text._ZN7cutlass13device_kernelIN5flash11enable_sm90INS1_16FlashAttnFwdSm90INS1_25CollectiveMainloopFwdSm90ILi2EN4cute5tupleIJNS5_1CILi1EEES8_S8_EEENS6_IJNS7_ILi64EEESA_SA_EEELi512ENS_10bfloat16_tEfNS_4arch4Sm90ELb1ELb0ELb1ELb1ELb1ELb0ELb0ELb0ELb0ELb1ELb0ELb0EEENS1_21CollectiveEpilogueFwdINS6_IJSA_NS7_ILi512EEESA_EEES9_SC_SE_Li256ELb1ELb1ELb0ELb0EEENS1_36VarlenDynamicPersistentTileSchedulerILi64ELi64ELi256ELi128ELb0ELb1ELb1ELb1ELb1ELb1EEEEEEEEEvNT_6ParamsE,"ax",@progbits
	.align	128
.text._ZN7cutlass13device_kernelIN5flash11enable_sm90INS1_16FlashAttnFwdSm90INS1_25CollectiveMainloopFwdSm90ILi2EN4cute5tupleIJNS5_1CILi1EEES8_S8_EEENS6_IJNS7_ILi64EEESA_SA_EEELi512ENS_10bfloat16_tEfNS_4arch4Sm90ELb1ELb0ELb1ELb1ELb1ELb0ELb0ELb0ELb0ELb1ELb0ELb0EEENS1_21CollectiveEpilogueFwdINS6_IJSA_NS7_ILi512EEESA_EEES9_SC_SE_Li256ELb1ELb1ELb0ELb0EEENS1_36VarlenDynamicPersistentTileSchedulerILi64ELi64ELi256ELi128ELb0ELb1ELb1ELb1ELb1ELb1EEEEEEEEEvNT_6ParamsE:
        .type           _ZN7cutlass13device_kernelIN5flash11enable_sm90INS1_16FlashAttnFwdSm90INS1_25CollectiveMainloopFwdSm90ILi2EN4cute5tupleIJNS5_1CILi1EEES8_S8_EEENS6_IJNS7_ILi64EEESA_SA_EEELi512ENS_10bfloat16_tEfNS_4arch4Sm90ELb1ELb0ELb1ELb1ELb1ELb0ELb0ELb0ELb0ELb1ELb0ELb0EEENS1_21CollectiveEpilogueFwdINS6_IJSA_NS7_ILi512EEESA_EEES9_SC_SE_Li256ELb1ELb1ELb0ELb0EEENS1_36VarlenDynamicPersistentTileSchedulerILi64ELi64ELi256ELi128ELb0ELb1ELb1ELb1ELb1ELb1EEEEEEEEEvNT_6ParamsE,@function
        .size           _ZN7cutlass13device_kernelIN5flash11enable_sm90INS1_16FlashAttnFwdSm90INS1_25CollectiveMainloopFwdSm90ILi2EN4cute5tupleIJNS5_1CILi1EEES8_S8_EEENS6_IJNS7_ILi64EEESA_SA_EEELi512ENS_10bfloat16_tEfNS_4arch4Sm90ELb1ELb0ELb1ELb1ELb1ELb0ELb0ELb0ELb0ELb1ELb0ELb0EEENS1_21CollectiveEpilogueFwdINS6_IJSA_NS7_ILi512EEESA_EEES9_SC_SE_Li256ELb1ELb1ELb0ELb0EEENS1_36VarlenDynamicPersistentTileSchedulerILi64ELi64ELi256ELi128ELb0ELb1ELb1ELb1ELb1ELb1EEEEEEEEEvNT_6ParamsE,(.L_x_5820 - _ZN7cutlass13device_kernelIN5flash11enable_sm90INS1_16FlashAttnFwdSm90INS1_25CollectiveMainloopFwdSm90ILi2EN4cute5tupleIJNS5_1CILi1EEES8_S8_EEENS6_IJNS7_ILi64EEESA_SA_EEELi512ENS_10bfloat16_tEfNS_4arch4Sm90ELb1ELb0ELb1ELb1ELb1ELb0ELb0ELb0ELb0ELb1ELb0ELb0EEENS1_21CollectiveEpilogueFwdINS6_IJSA_NS7_ILi512EEESA_EEES9_SC_SE_Li256ELb1ELb1ELb0ELb0EEENS1_36VarlenDynamicPersistentTileSchedulerILi64ELi64ELi256ELi128ELb0ELb1ELb1ELb1ELb1ELb1EEEEEEEEEvNT_6ParamsE)
        .other          _ZN7cutlass13device_kernelIN5flash11enable_sm90INS1_16FlashAttnFwdSm90INS1_25CollectiveMainloopFwdSm90ILi2EN4cute5tupleIJNS5_1CILi1EEES8_S8_EEENS6_IJNS7_ILi64EEESA_SA_EEELi512ENS_10bfloat16_tEfNS_4arch4Sm90ELb1ELb0ELb1ELb1ELb1ELb0ELb0ELb0ELb0ELb1ELb0ELb0EEENS1_21CollectiveEpilogueFwdINS6_IJSA_NS7_ILi512EEESA_EEES9_SC_SE_Li256ELb1ELb1ELb0ELb0EEENS1_36VarlenDynamicPersistentTileSchedulerILi64ELi64ELi256ELi128ELb0ELb1ELb1ELb1ELb1ELb1EEEEEEEEEvNT_6ParamsE,@"STO_CUDA_ENTRY STV_DEFAULT"
_ZN7cutlass13device_kernelIN5flash11enable_sm90INS1_16FlashAttnFwdSm90INS1_25CollectiveMainloopFwdSm90ILi2EN4cute5tupleIJNS5_1CILi1EEES8_S8_EEENS6_IJNS7_ILi64EEESA_SA_EEELi512ENS_10bfloat16_tEfNS_4arch4Sm90ELb1ELb0ELb1ELb1ELb1ELb0ELb0ELb0ELb0ELb1ELb0ELb0EEENS1_21CollectiveEpilogueFwdINS6_IJSA_NS7_ILi512EEESA_EEES9_SC_SE_Li256ELb1ELb1ELb0ELb0EEENS1_36VarlenDynamicPersistentTileSchedulerILi64ELi64ELi256ELi128ELb0ELb1ELb1ELb1ELb1ELb1EEEEEEEEEvNT_6ParamsE:
        /* <DEDUP_REMOVED lines=41> */
.L_x_4428:
        /* <DEDUP_REMOVED lines=22> */
.L_x_4429:
        /* <DEDUP_REMOVED lines=18> */
.L_x_4430:
        /* <DEDUP_REMOVED lines=22> */
.L_x_4431:
        /* <DEDUP_REMOVED lines=23> */
.L_x_4432:
        /* <DEDUP_REMOVED lines=8> */
.L_x_4434:
        /* <DEDUP_REMOVED lines=27> */
[----:B------:R-:W-:Y:S01]  /*0a10*/  LEA.HI R3, R0, R197, RZ, 0x4 ;  /* 0x000000c500037211 */ /* 0x000fe200078f20ff */
[----:B------:R-:W-:-:S03]  /*0a20*/  UMOV UR38, URZ ;  /* 0x0000003f00267c82 */ /* 0x000fc60008000000 */
[----:B------:R-:W-:Y:S02]  /*0a30*/  SHF.R.S32.HI R2, RZ, 0x4, R3 ;  /* 0x00000004ff027819 */ /* 0x000fe40000011403 */
[C---:B------:R-:W-:Y:S02]  /*0a40*/  LOP3.LUT R6, R3.reuse, 0xfffffff0, RZ, 0xc0, !PT ;  /* 0xfffffff003067812 */ /* 0x040fe400078ec0ff */
[----:B------:R-:W-:-:S03]  /*0a50*/  LEA.HI R4, R3, R2, RZ, 0x1 ;  /* 0x0000000203047211 */ /* 0x000fc600078f08ff */
[----:B------:R-:W-:Y:S01]  /*0a60*/  IMAD.IADD R6, R197, 0x1, -R6 ;  /* 0x00000001c5067824 */ /* 0x000fe200078e0a06 */
[----:B------:R-:W-:Y:S02]  /*0a70*/  LOP3.LUT R5, R4, 0x1ffffffe, RZ, 0xc0, !PT ;  /* 0x1ffffffe04057812 */ /* 0x000fe400078ec0ff */
[----:B------:R-:W-:-:S03]  /*0a80*/  LEA.HI R4, R0, R197, RZ, 0x5 ;  /* 0x000000c500047211 */ /* 0x000fc600078f28ff */
[----:B------:R-:W-:Y:S01]  /*0a90*/  IMAD.IADD R10, R2, 0x1, -R5 ;  /* 0x00000001020a7824 */ /* 0x000fe200078e0a05 */
[CC--:B------:R-:W-:Y:S02]  /*0aa0*/  LEA.HI R5, R0.reuse, R197.reuse, RZ, 0x2 ;  /* 0x000000c500057211 */ /* 0x0c0fe400078f10ff */
[----:B------:R-:W-:Y:S02]  /*0ab0*/  LEA.HI R2, R0, R197, RZ, 0x7 ;  /* 0x000000c500027211 */ /* 0x000fe400078f38ff */
[--C-:B------:R-:W-:Y:S02]  /*0ac0*/  SHF.R.S32.HI R12, RZ, 0x5, R4.reuse ;  /* 0x00000005ff0c7819 */ /* 0x100fe40000011404 */
[----:B------:R-:W-:Y:S02]  /*0ad0*/  SHF.R.S32.HI R3, RZ, 0x1f, R4 ;  /* 0x0000001fff037819 */ /* 0x000fe40000011404 */
[----:B------:R-:W-:Y:S02]  /*0ae0*/  LOP3.LUT R8, R5, 0xfffffffc, RZ, 0xc0, !PT ;  /* 0xfffffffc05087812 */ /* 0x000fe400078ec0ff */
[----:B------:R-:W-:-:S02]  /*0af0*/  LOP3.LUT R4, R2, 0xffffff80, RZ, 0xc0, !PT ;  /* 0xffffff8002047812 */ /* 0x000fc400078ec0ff */
[----:B------:R-:W-:Y:S01]  /*0b00*/  LEA.HI R5, R3, R12, RZ, 0x2 ;  /* 0x0000000c03057211 */ /* 0x000fe200078f10ff */
[C---:B------:R-:W-:Y:S01]  /*0b10*/  IMAD.IADD R8, R197.reuse, 0x1, -R8 ;  /* 0x00000001c5087824 */ /* 0x040fe200078e0a08 */
[----:B------:R-:W-:Y:S01]  /*0b20*/  SHF.R.S32.HI R193, RZ, 0x7, R2 ;  /* 0x00000007ffc17819 */ /* 0x000fe20000011402 */
[----:B------:R-:W-:Y:S01]  /*0b30*/  IMAD.IADD R4, R197, 0x1, -R4 ;  /* 0x00000001c5047824 */ /* 0x000fe200078e0a04 */
[----:B------:R-:W-:Y:S02]  /*0b40*/  LOP3.LUT R5, R5, 0x3ffffc, RZ, 0xc0, !PT ;  /* 0x003ffffc05057812 */ /* 0x000fe400078ec0ff */
[----:B------:R-:W-:Y:S02]  /*0b50*/  SHF.R.S32.HI R3, RZ, 0x1f, R6 ;  /* 0x0000001fff037819 */ /* 0x000fe40000011406 */
[----:B------:R-:W-:Y:S01]  /*0b60*/  LEA R14, R193, R6, 0x8 ;  /* 0x00000006c10e7211 */ /* 0x000fe200078e40ff */
[----:B------:R-:W-:Y:S01]  /*0b70*/  IMAD.IADD R5, R12, 0x1, -R5 ;  /* 0x000000010c057824 */ /* 0x000fe200078e0a05 */
[----:B------:R-:W-:-:S02]  /*0b80*/  LEA.HI R9, R8, R8, RZ, 0x1 ;  /* 0x0000000808097211 */ /* 0x000fc400078f08ff */
[----:B------:R-:W-:Y:S01]  /*0b90*/  LEA.HI R7, R3, R6, RZ, 0x3 ;  /* 0x0000000603077211 */ /* 0x000fe200078f18ff */
[----:B------:R-:W-:Y:S01]  /*0ba0*/  IMAD R14, R5, 0x10, R14 ;  /* 0x00000010050e7824 */ /* 0x000fe200078e020e */
[----:B------:R-:W-:Y:S02]  /*0bb0*/  SHF.R.S32.HI R3, RZ, 0x1f, R4 ;  /* 0x0000001fff037819 */ /* 0x000fe40000011404 */
[----:B------:R-:W-:Y:S02]  /*0bc0*/  LOP3.LUT R11, R9, 0x1ffffffe, RZ, 0xc0, !PT ;  /* 0x1ffffffe090b7812 */ /* 0x000fe400078ec0ff */
[C---:B------:R-:W-:Y:S01]  /*0bd0*/  LOP3.LUT R9, R7.reuse, 0xfffffff8, RZ, 0xc0, !PT ;  /* 0xfffffff807097812 */ /* 0x040fe200078ec0ff */
[----:B------:R-:W-:Y:S01]  /*0be0*/  IMAD.SHL.U32 R7, R7, 0x40, RZ ;  /* 0x0000004007077824 */ /* 0x000fe200078e00ff */
[----:B------:R-:W-:Y:S01]  /*0bf0*/  LEA.HI R5, R3, R4, RZ, 0x2 ;  /* 0x0000000403057211 */ /* 0x000fe200078f10ff */
[----:B------:R-:W-:Y:S01]  /*0c00*/  IMAD.IADD R185, R8, 0x1, -R11 ;  /* 0x0000000108b97824 */ /* 0x000fe200078e0a0b */
[----:B------:R-:W-:Y:S01]  /*0c10*/  LEA.HI R0, R0, R197, RZ, 0x3 ;  /* 0x000000c500007211 */ /* 0x000fe200078f18ff */
[----:B------:R-:W-:Y:S01]  /*0c20*/  IMAD.IADD R9, R6, 0x1, -R9 ;  /* 0x0000000106097824 */ /* 0x000fe200078e0a09 */
[----:B------:R-:W-:-:S02]  /*0c30*/  LOP3.LUT R11, R5, 0x7ffffffc, RZ, 0xc0, !PT ;  /* 0x7ffffffc050b7812 */ /* 0x000fc400078ec0ff */
[----:B------:R-:W-:Y:S02]  /*0c40*/  LEA.HI R6, R3, R4, RZ, 0x5 ;  /* 0x0000000403067211 */ /* 0x000fe400078f28ff */
[----:B------:R-:W-:Y:S01]  /*0c50*/  SHF.R.S32.HI R3, RZ, 0x2, R5 ;  /* 0x00000002ff037819 */ /* 0x000fe20000011405 */
[----:B------:R-:W-:Y:S01]  /*0c60*/  IMAD.IADD R11, R4, 0x1, -R11 ;  /* 0x00000001040b7824 */ /* 0x000fe200078e0a0b */
[----:B------:R-:W-:Y:S02]  /*0c70*/  SHF.L.U32 R4, R9, 0x6, RZ ;  /* 0x0000000609047819 */ /* 0x000fe400000006ff */
[----:B------:R-:W-:Y:S01]  /*0c80*/  SHF.R.S32.HI R8, RZ, 0x1f, R5 ;  /* 0x0000001fff087819 */ /* 0x000fe20000011405 */
[----:B------:R-:W-:Y:S01]  /*0c90*/  IMAD.SHL.U32 R5, R10, 0x8, RZ ;  /* 0x000000080a057824 */ /* 0x000fe200078e00ff */
[----:B------:R-:W-:Y:S02]  /*0ca0*/  LOP3.LUT R4, R4, 0x1c0, RZ, 0xc0, !PT ;  /* 0x000001c004047812 */ /* 0x000fe400078ec0ff */
[----:B------:R-:W-:Y:S01]  /*0cb0*/  LOP3.LUT R7, R7, 0x7ffffe00, RZ, 0xc0, !PT ;  /* 0x7ffffe0007077812 */ /* 0x000fe200078ec0ff */
[--C-:B------:R-:W-:Y:S01]  /*0cc0*/  IMAD.U32 R196, R14, 0x40, R5.reuse ;  /* 0x000000400ec47824 */ /* 0x100fe200078e0005 */
[----:B------:R-:W-:-:S02]  /*0cd0*/  LOP3.LUT R5, R4, 0x8, R5, 0xf8, !PT ;  /* 0x0000000804057812 */ /* 0x000fc400078ef805 */
[----:B------:R-:W-:Y:S01]  /*0ce0*/  SHF.R.U32.HI R4, RZ, 0x3, R4 ;  /* 0x00000003ff047819 */ /* 0x000fe20000011604 */
[----:B------:R-:W-:Y:S01]  /*0cf0*/  IMAD R7, R12, 0x400, R7 ;  /* 0x000004000c077824 */ /* 0x000fe200078e0207 */
[----:B------:R-:W-:Y:S02]  /*0d00*/  LEA.HI R8, R8, R3, RZ, 0x3 ;  /* 0x0000000308087211 */ /* 0x000fe400078f18ff */
[----:B------:R-:W-:Y:S02]  /*0d10*/  LOP3.LUT R4, R5, R4, RZ, 0x3c, !PT ;  /* 0x0000000405047212 */ /* 0x000fe400078e3cff */
[----:B------:R-:W-:Y:S02]  /*0d20*/  LOP3.LUT R8, R8, 0xfffffff8, RZ, 0xc0, !PT ;  /* 0xfffffff808087812 */ /* 0x000fe400078ec0ff */
[----:B------:R-:W-:Y:S01]  /*0d30*/  R2P PR, R9, 0x6 ;  /* 0x0000000609007804 */ /* 0x000fe20000000000 */
[----:B------:R-:W-:Y:S01]  /*0d40*/  IMAD.IADD R4, R7, 0x1, R4 ;  /* 0x0000000107047824 */ /* 0x000fe200078e0204 */
[----:B------:R-:W-:Y:S01]  /*0d50*/  LEA.HI R2, R2, R193, RZ, 0x1 ;  /* 0x000000c102027211 */ /* 0x000fe200078f08ff */
[----:B------:R-:W-:Y:S01]  /*0d60*/  IMAD.IADD R3, R3, 0x1, -R8 ;  /* 0x0000000103037824 */ /* 0x000fe200078e0a08 */
[----:B------:R-:W-:-:S02]  /*0d70*/  LOP3.LUT R8, R0, 0xfffffff8, RZ, 0xc0, !PT ;  /* 0xfffffff800087812 */ /* 0x000fc400078ec0ff */
[----:B------:R-:W-:Y:S02]  /*0d80*/  LEA R19, R4, UR41, 0x1 ;  /* 0x0000002904137c11 */ /* 0x000fe4000f8e08ff */
[----:B------:R-:W-:Y:S02]  /*0d90*/  IADD3 R191, R197, -R8, RZ ;  /* 0x80000008c5bf7210 */ /* 0x000fe40007ffe0ff */
[----:B------:R-:W-:Y:S01]  /*0da0*/  LOP3.LUT R2, R2, 0xfffffe, RZ, 0xc0, !PT ;  /* 0x00fffffe02027812 */ /* 0x000fe200078ec0ff */
[----:B------:R-:W-:Y:S01]  /*0db0*/  VIADD R184, R19, 0x26800 ;  /* 0x0002680013b87836 */ /* 0x000fe20000000000 */
[----:B------:R-:W-:Y:S01]  /*0dc0*/  SHF.R.S32.HI R6, RZ, 0x5, R6 ;  /* 0x00000005ff067819 */ /* 0x000fe20000011406 */
[----:B------:R-:W-:Y:S01]  /*0dd0*/  IMAD.SHL.U32 R17, R191, 0x8, RZ ;  /* 0x00000008bf117824 */ /* 0x000fe200078e00ff */
[----:B------:R-:W-:Y:S01]  /*0de0*/  SEL R23, R23, 0xffffffc0, !P2 ;  /* 0xffffffc017177807 */ /* 0x000fe20005000000 */
[----:B------:R-:W-:Y:S01]  /*0df0*/  VIADD R22, R19, 0x26820 ;  /* 0x0002682013167836 */ /* 0x000fe20000000000 */
[----:B------:R-:W-:Y:S01]  /*0e00*/  @P1 IADD3 R22, R184, -0x20, RZ ;  /* 0xffffffe0b8161810 */ /* 0x000fe20007ffe0ff */
[----:B------:R-:W-:Y:S01]  /*0e10*/  IMAD.IADD R2, R193, 0x1, -R2 ;  /* 0x00000001c1027824 */ /* 0x000fe200078e0a02 */
        /* <DEDUP_REMOVED lines=17> */
[----:B------:R-:W-:-:S02]  /*0f30*/  IMAD.IADD R184, R184, 0x1, R23 ;  /* 0x00000001b8b87824 */ /* 0x000fc400078e0217 */
[----:B------:R-:W-:Y:S02]  /*0f40*/  IMAD.SHL.U32 R2, R11, 0x2, RZ ;  /* 0x000000020b027824 */ /* 0x000fe400078e00ff */
[----:B------:R-:W-:Y:S02]  /*0f50*/  IMAD R185, R185, 0x8, R16 ;  /* 0x00000008b9b97824 */ /* 0x000fe400078e0210 */
[----:B------:R-:W-:-:S07]  /*0f60*/  IMAD.IADD R23, R23, 0x1, R22 ;  /* 0x0000000117177824 */ /* 0x000fce00078e0216 */
.L_x_4498:
[----:B------:R-:W-:Y:S01]  /*0f70*/  ULDC.64 UR8, c[0x0][0xc88] ;  /* 0x0003220000087ab9 */ /* 0x000fe20000000a00 */
[----:B------:R-:W-:Y:S01]  /*0f80*/  ULDC.64 UR10, c[0x0][0xa18] ;  /* 0x00028600000a7ab9 */ /* 0x000fe20000000a00 */
[----:B------:R-:W-:Y:S02]  /*0f90*/  UIMAD.WIDE UR8, UR7, 0x4, UR8 ;  /* 0x00000004070878a5 */ /* 0x000fe4000f8e0208 */
[----:B------:R-:W-:Y:S01]  /*0fa0*/  UISETP.NE.U32.AND UP1, UPT, UR10, URZ, UPT ;  /* 0x0000003f0a00728c */ /* 0x000fe2000bf25070 */
[----:B------:R-:W-:Y:S01]  /*0fb0*/  ULDC UR4, c[0x0][0x424] ;  /* 0x0001090000047ab9 */ /* 0x000fe20000000800 */
[----:B------:R-:W-:Y:S02]  /*0fc0*/  ULDC UR7, c[0x0][0x2f0] ;  /* 0x0000bc0000077ab9 */ /* 0x000fe40000000800 */
[----:B0-2-4-:R-:W-:Y:S02]  /*0fd0*/  IMAD.U32 R4, RZ, RZ, UR8 ;  /* 0x00000008ff047e24 */ /* 0x015fe4000f8e00ff */
[----:B------:R-:W-:Y:S01]  /*0fe0*/  IMAD.U32 R5, RZ, RZ, UR9 ;  /* 0x00000009ff057e24 */ /* 0x000fe2000f8e00ff */
[----:B------:R-:W-:-:S04]  /*0ff0*/  ULDC.64 UR8, c[0x0][0xa28] ;  /* 0x00028a0000087ab9 */ /* 0x000fc80000000a00 */
[----:B------:R-:W2:Y:S01]  /*1000*/  LDG.E R4, desc[UR50][R4.64] ;  /* 0x0000003204047981 */ /* 0x000ea2000c1e1900 */
[----:B------:R-:W-:Y:S02]  /*1010*/  UISETP.NE.U32.AND UP0, UPT, UR8, URZ, UPT ;  /* 0x0000003f0800728c */ /* 0x000fe4000bf05070 */
[----:B------:R-:W-:Y:S02]  /*1020*/  UISETP.NE.AND.EX UP1, UPT, UR11, URZ, UPT, UP1 ;  /* 0x0000003f0b00728c */ /* 0x000fe4000bf25310 */
[----:B------:R-:W-:-:S04]  /*1030*/  UISETP.NE.AND.EX UP0, UPT, UR9, URZ, UPT, UP0 ;  /* 0x0000003f0900728c */ /* 0x000fc8000bf05300 */
[----:B------:R-:W-:Y:S02]  /*1040*/  PLOP3.LUT P2, PT, PT, PT, UP1, 0x80, 0x0 ;  /* 0x000000000000781c */ /* 0x000fe40003f4f018 */
[----:B------:R-:W-:Y:S02]  /*1050*/  PLOP3.LUT P0, PT, PT, PT, UP0, 0x80, 0x0 ;  /* 0x000000000000781c */ /* 0x000fe40003f0f008 */
[----:B--2---:R-:W-:-:S13]  /*1060*/  R2UR UR42, R4 ;  /* 0x00000000042a72ca */ /* 0x004fda00000e0000 */
[----:B------:R-:W-:Y:S02]  /*1070*/  USHF.R.S32.HI UR43, URZ, 0x1f, UR42 ;  /* 0x0000001f3f2b7899 */ /* 0x000fe4000801142a */
[----:B------:R-:W-:-:S04]  /*1080*/  @UP0 ULEA UR8, UP2, UR42, UR8, 0x2 ;  /* 0x000000082a080291 */ /* 0x000fc8000f84103f */
[----:B------:R-:W-:Y:S02]  /*1090*/  @UP0 ULEA.HI.X UR9, UR42, UR9, UR43, 0x2, UP2 ;  /* 0x000000092a090291 */ /* 0x000fe400090f142b */
[----:B------:R-:W-:Y:S01]  /*10a0*/  @UP1 ULEA UR10, UP0, UR42, UR10, 0x2 ;  /* 0x0000000a2a0a1291 */ /* 0x000fe2000f80103f */
[----:B------:R-:W-:-:S03]  /*10b0*/  MOV R4, UR8 ;  /* 0x0000000800047c02 */ /* 0x000fc60008000f00 */
[----:B------:R-:W-:Y:S01]  /*10c0*/  @UP1 ULEA.HI.X UR11, UR42, UR11, UR43, 0x2, UP0 ;  /* 0x0000000b2a0b1291 */ /* 0x000fe200080f142b */
[----:B------:R-:W-:Y:S01]  /*10d0*/  IMAD.U32 R5, RZ, RZ, UR9 ;  /* 0x00000009ff057e24 */ /* 0x000fe2000f8e00ff */
[----:B------:R-:W-:Y:S01]  /*10e0*/  ULDC.64 UR8, c[0x0][0x418] ;  /* 0x0001060000087ab9 */ /* 0x000fe20000000a00 */
[----:B-1----:R-:W-:-:S03]  /*10f0*/  IMAD.U32 R6, RZ, RZ, UR10 ;  /* 0x0000000aff067e24 */ /* 0x002fc6000f8e00ff */
[----:B---3--:R-:W-:Y:S01]  /*1100*/  IMAD.U32 R7, RZ, RZ, UR11 ;  /* 0x0000000bff077e24 */ /* 0x008fe2000f8e00ff */
[----:B------:R-:W2:Y:S04]  /*1110*/  @P0 LDG.E R4, desc[UR50][R4.64] ;  /* 0x0000003204040981 */ /* 0x000ea8000c1e1900 */
[----:B------:R-:W3:Y:S01]  /*1120*/  @P2 LDG.E R6, desc[UR50][R6.64] ;  /* 0x0000003206062981 */ /* 0x000ee2000c1e1900 */
[----:B------:R-:W-:Y:S01]  /*1130*/  UISETP.NE.U32.AND UP0, UPT, UR8, URZ, UPT ;  /* 0x0000003f0800728c */ /* 0x000fe2000bf05070 */
[----:B------:R-:W-:Y:S01]  /*1140*/  UMOV UR49, URZ ;  /* 0x0000003f00317c82 */ /* 0x000fe20008000000 */
[----:B------:R-:W-:Y:S02]  /*1150*/  UMOV UR44, UR6 ;  /* 0x00000006002c7c82 */ /* 0x000fe40008000000 */
[----:B------:R-:W-:-:S03]  /*1160*/  UISETP.NE.AND.EX UP0, UPT, UR9, URZ, UPT, UP0 ;  /* 0x0000003f0900728c */ /* 0x000fc6000bf05300 */
[----:B------:R-:W-:Y:S01]  /*1170*/  ULDC.64 UR8, c[0x0][0xa20] ;  /* 0x0002880000087ab9 */ /* 0x000fe20000000a00 */
[----:B------:R-:W-:Y:S01]  /*1180*/  USEL UR4, UR4, 0x1, UP0 ;  /* 0x0000000104047887 */ /* 0x000fe20008000000 */
[----:B------:R-:W-:-:S03]  /*1190*/  ISETP.NE.U32.AND P1, PT, RZ, UR8, PT ;  /* 0x00000008ff007c0c */ /* 0x000fc6000bf25070 */
        /* <DEDUP_REMOVED lines=19> */
.L_x_4435:
[----:B------:R-:W-:Y:S05]  /*12d0*/  @!P1 BRA `(.L_x_4436) ;  /* 0x00000000001c9947 */ /* 0x000fea0003800000 */
[----:B------:R-:W-:-:S04]  /*12e0*/  ULEA UR4, UP0, UR42, UR8, 0x2 ;  /* 0x000000082a047291 */ /* 0x000fc8000f80103f */
[----:B------:R-:W-:Y:S02]  /*12f0*/  ULEA.HI.X UR6, UR42, UR9, UR43, 0x2, UP0 ;  /* 0x000000092a067291 */ /* 0x000fe400080f142b */
[----:B------:R-:W-:-:S04]  /*1300*/  IMAD.U32 R4, RZ, RZ, UR4 ;  /* 0x00000004ff047e24 */ /* 0x000fc8000f8e00ff */
[----:B------:R-:W-:-:S05]  /*1310*/  MOV R5, UR6 ;  /* 0x0000000600057c02 */ /* 0x000fca0008000f00 */
[----:B------:R-:W2:Y:S02]  /*1320*/  LDG.E R4, desc[UR50][R4.64] ;  /* 0x0000003204047981 */ /* 0x000ea4000c1e1900 */
[----:B--2---:R-:W-:Y:S01]  /*1330*/  R2UR UR4, R4 ;  /* 0x00000000040472ca */ /* 0x004fe200000e0000 */
[----:B------:R-:W-:-:S14]  /*1340*/  BRA `(.L_x_4437) ;  /* 0x0000000000347947 */ /* 0x000fdc0003800000 */
.L_x_4436:
        /* <DEDUP_REMOVED lines=13> */
.L_x_4437:
        /* <DEDUP_REMOVED lines=9> */
[----:B------:R-:W0:Y:S01]  /*14b0*/  LDC R0, c[0x0][0x448] ;  /* 0x00011200ff007b82 */ /* 0x000e220000000800 */
[----:B------:R-:W-:Y:S01]  /*14c0*/  UIADD3 UR4, UR45, 0x3f, URZ ;  /* 0x0000003f2d047890 */ /* 0x000fe2000fffe03f */
[----:B------:R-:W-:Y:S01]  /*14d0*/  CS2R R20, SRZ ;  /* 0x0000000000147805 */ /* 0x000fe2000001ff00 */
[----:B------:R-:W-:Y:S01]  /*14e0*/  UIADD3 UR49, UR49, 0x40, -UR52 ;  /* 0x0000004031317890 */ /* 0x000fe2000fffe834 */
        /* <DEDUP_REMOVED lines=20> */
[----:B0-----:R-:W-:Y:S01]  /*1630*/  ISETP.NE.AND P0, PT, R0, 0x1, PT ;  /* 0x000000010000780c */ /* 0x001fe20003f05270 */
[----:B------:R-:W-:Y:S01]  /*1640*/  IMAD.U32 R0, RZ, RZ, UR4 ;  /* 0x00000004ff007e24 */ /* 0x000fe2000f8e00ff */
        /* <DEDUP_REMOVED lines=11> */
[----:B------:R-:W0:Y:S01]  /*1700*/  @P0 LDC R3, c[0x0][0x44c] ;  /* 0x00011300ff030b82 */ /* 0x000e220000000800 */
[----:B------:R-:W-:Y:S02]  /*1710*/  CS2R R96, SRZ ;  /* 0x0000000000607805 */ /* 0x000fe4000001ff00 */
[----:B------:R-:W-:-:S02]  /*1720*/  CS2R R94, SRZ ;  /* 0x00000000005e7805 */ /* 0x000fc4000001ff00 */
[----:B------:R-:W-:Y:S02]  /*1730*/  CS2R R92, SRZ ;  /* 0x00000000005c7805 */ /* 0x000fe4000001ff00 */
[----:B------:R-:W-:Y:S02]  /*1740*/  CS2R R90, SRZ ;  /* 0x00000000005a7805 */ /* 0x000fe4000001ff00 */
[----:B------:R-:W-:Y:S02]  /*1750*/  CS2R R88, SRZ ;  /* 0x0000000000587805 */ /* 0x000fe4000001ff00 */
[----:B------:R-:W-:Y:S02]  /*1760*/  CS2R R86, SRZ ;  /* 0x0000000000567805 */ /* 0x000fe4000001ff00 */
[----:B------:R-:W-:Y:S01]  /*1770*/  CS2R R84, SRZ ;  /* 0x0000000000547805 */ /* 0x000fe2000001ff00 */
[----:B------:R-:W1:Y:S01]  /*1780*/  @P0 LDC R4, c[0x0][0x450] ;  /* 0x00011400ff040b82 */ /* 0x000e620000000800 */
        /* <DEDUP_REMOVED lines=15> */
[----:B0-----:R-:W-:Y:S01]  /*1880*/  @P0 IMAD.HI.U32 R3, R3, UR4, RZ ;  /* 0x0000000403030c27 */ /* 0x001fe2000f8e00ff */
[----:B------:R-:W-:Y:S02]  /*1890*/  CS2R R10, SRZ ;  /* 0x00000000000a7805 */ /* 0x000fe4000001ff00 */
[----:B------:R-:W-:Y:S02]  /*18a0*/  CS2R R8, SRZ ;  /* 0x0000000000087805 */ /* 0x000fe4000001ff00 */
[----:B------:R-:W-:Y:S02]  /*18b0*/  CS2R R164, SRZ ;  /* 0x0000000000a47805 */ /* 0x000fe4000001ff00 */
[----:B------:R-:W-:-:S02]  /*18c0*/  CS2R R38, SRZ ;  /* 0x0000000000267805 */ /* 0x000fc4000001ff00 */
[----:B------:R-:W-:Y:S02]  /*18d0*/  CS2R R166, SRZ ;  /* 0x0000000000a67805 */ /* 0x000fe4000001ff00 */
[----:B------:R-:W-:Y:S02]  /*18e0*/  CS2R R34, SRZ ;  /* 0x0000000000227805 */ /* 0x000fe4000001ff00 */
[----:B------:R-:W-:Y:S02]  /*18f0*/  CS2R R168, SRZ ;  /* 0x0000000000a87805 */ /* 0x000fe4000001ff00 */
[----:B-1----:R-:W-:Y:S01]  /*1900*/  @P0 SHF.R.U32.HI R0, RZ, R4, R3 ;  /* 0x00000004ff000219 */ /* 0x002fe20000011603 */
[----:B------:R-:W-:Y:S01]  /*1910*/  IMAD.MOV.U32 R3, RZ, RZ, RZ ;  /* 0x000000ffff037224 */ /* 0x000fe200078e00ff */
[----:B------:R-:W-:Y:S02]  /*1920*/  PLOP3.LUT P0, PT, PT, PT, PT, 0x80, 0x0 ;  /* 0x000000000000781c */ /* 0x000fe40003f0f070 */
[----:B------:R-:W-:Y:S01]  /*1930*/  CS2R R30, SRZ ;  /* 0x00000000001e7805 */ /* 0x000fe2000001ff00 */
[----:B------:R-:W-:Y:S01]  /*1940*/  IMAD.MOV.U32 R28, RZ, RZ, RZ ;  /* 0x000000ffff1c7224 */ /* 0x000fe200078e00ff */
[----:B------:R-:W-:Y:S01]  /*1950*/  CS2R R170, SRZ ;  /* 0x0000000000aa7805 */ /* 0x000fe2000001ff00 */
[----:B------:R-:W-:Y:S01]  /*1960*/  VIADD R0, R0, UR49 ;  /* 0x0000003100007c36 */ /* 0x000fe20008000000 */
[----:B------:R-:W-:-:S04]  /*1970*/  CS2R R26, SRZ ;  /* 0x00000000001a7805 */ /* 0x000fc8000001ff00 */
[----:B------:R-:W-:-:S04]  /*1980*/  SHF.R.S32.HI R5, RZ, 0x1f, R0 ;  /* 0x0000001fff057819 */ /* 0x000fc80000011400 */
[----:B------:R-:W-:-:S04]  /*1990*/  LEA.HI R5, R5, R0, RZ, 0x6 ;  /* 0x0000000005057211 */ /* 0x000fc800078f30ff */
        /* <DEDUP_REMOVED lines=18> */
.L_x_4440:
[----:B------:R-:W-:Y:S01]  /*1ac0*/  ULEA UR21, UR38, UR41, 0x3 ;  /* 0x0000002926157291 */ /* 0x000fe2000f8e183f */
[----:B------:R-:W-:-:S04]  /*1ad0*/  MOV R3, UR37 ;  /* 0x0000002500037c02 */ /* 0x000fc80008000f00 */
[----:B------:R-:W-:-:S04]  /*1ae0*/  SHF.L.U32 R3, R3, 0x1f, RZ ;  /* 0x0000001f03037819 */ /* 0x000fc800000006ff */
[----:B------:R-:W0:Y:S02]  /*1af0*/  SYNCS.PHASECHK.TRANS64.TRYWAIT P1, [UR21+0x28c50], R3 ;  /* 0x028c5003ff0075a7 */ /* 0x000e240008020155 */
[----:B0-----:R-:W-:Y:S05]  /*1b00*/  @!P1 BRA `(.L_x_4441) ;  /* 0x0000010c00189947 */ /* 0x001fea0003800000 */
.L_x_4583:
        /* <DEDUP_REMOVED lines=38> */
.L_x_4442:
[----:B------:R-:W-:Y:S01]  /*1d70*/  UIADD3 UR6, UR21, 0x28c60, URZ ;  /* 0x00028c6015067890 */ /* 0x000fe2000fffe03f */
[----:B------:R-:W-:-:S03]  /*1d80*/  ISETP.GE.AND P1, PT, R0, 0x2, PT ;  /* 0x000000020000780c */ /* 0x000fc60003f26270 */
[----:B------:R-:W-:-:S09]  /*1d90*/  UPRMT UR6, UR40, 0x654, UR6 ;  /* 0x0000065428067896 */ /* 0x000fd20008000006 */
[----:B------:R-:W-:Y:S01]  /*1da0*/  SYNCS.ARRIVE.TRANS64.RED.A1T0 RZ, [UR6], RZ ;  /* 0x000000ffffff79a7 */ /* 0x000fe20008100406 */
[----:B------:R-:W-:Y:S05]  /*1db0*/  @!P1 BRA `(.L_x_4443) ;  /* 0x0000000800dc9947 */ /* 0x000fea0003800000 */
[----:B------:R-:W-:-:S07]  /*1dc0*/  VIADD R0, R0, 0xfffffffe ;  /* 0xfffffffe00007836 */ /* 0x000fce0000000000 */
.L_x_4449:
        /* <DEDUP_REMOVED lines=143> */
.L_x_4444:
[----:B------:R-:W-:Y:S01]  /*26c0*/  ULEA UR21, UR38, UR41, 0x3 ;  /* 0x0000002926157291 */ /* 0x000fe2000f8e183f */
[----:B------:R-:W-:-:S05]  /*26d0*/  IMAD.U32 R3, RZ, RZ, UR37 ;  /* 0x00000025ff037e24 */ /* 0x000fca000f8e00ff */
[----:B------:R-:W-:-:S04]  /*26e0*/  SHF.L.U32 R3, R3, 0x1f, RZ ;  /* 0x0000001f03037819 */ /* 0x000fc800000006ff */
[----:B------:R0:W1:Y:S01]  /*26f0*/  SYNCS.PHASECHK.TRANS64.TRYWAIT P1, [UR21+0x28c50], R3 ;  /* 0x028c5003ff0075a7 */ /* 0x0000620008020155 */
[----:B------:R-:W-:Y:S05]  /*2700*/  @!P0 BRA `(.L_x_4445) ;  /* 0x0000000000048947 */ /* 0x000fea0003800000 */
[----:B------:R-:W-:Y:S01]  /*2710*/  BPT.TRAP 0x1 ;  /* 0x000000040000795c */ /* 0x000fe20000300000 */
.L_x_4445:
[----:B-1----:R-:W-:Y:S05]  /*2720*/  @P1 BRA `(.L_x_4446) ;  /* 0x0000000000081947 */ /* 0x002fea0003800000 */
[----:B------:R-:W1:Y:S02]  /*2730*/  SYNCS.PHASECHK.TRANS64.TRYWAIT P1, [UR21+0x28c50], R3 ;  /* 0x028c5003ff0075a7 */ /* 0x000e640008020155 */
[----:B-1----:R-:W-:Y:S05]  /*2740*/  @!P1 BRA `(.L_x_4447) ;  /* 0x0000010000209947 */ /* 0x002fea0003800000 */
.L_x_4446:
        /* <DEDUP_REMOVED lines=26> */
.L_x_4448:
[----:B------:R-:W-:-:S04]  /*28f0*/  UIADD3 UR6, UR21, 0x28c60, URZ ;  /* 0x00028c6015067890 */ /* 0x000fc8000fffe03f */
[----:B------:R-:W-:-:S09]  /*2900*/  UPRMT UR6, UR40, 0x654, UR6 ;  /* 0x0000065428067896 */ /* 0x000fd20008000006 */
[----:B------:R-:W-:Y:S01]  /*2910*/  SYNCS.ARRIVE.TRANS64.RED.A1T0 RZ, [UR6], RZ ;  /* 0x000000ffffff79a7 */ /* 0x000fe20008100406 */
[----:B------:R-:W-:Y:S05]  /*2920*/  @P2 BRA `(.L_x_4449) ;  /* 0xfffffff400282947 */ /* 0x000fea000383ffff */
.L_x_4443:
[----:B------:R-:W-:Y:S01]  /*2930*/  BAR.SYNC.DEFER_BLOCKING 0xe, 0x100 ;  /* 0x0384000000007b1d */ /* 0x000fe20000010000 */
[----:B01----:R-:W-:Y:S01]  /*2940*/  IMAD.U32 R3, RZ, RZ, UR38 ;  /* 0x00000026ff037e24 */ /* 0x003fe2000f8e00ff */
[----:B------:R-:W-:Y:S01]  /*2950*/  UIADD3 UR38, UR38, 0x1, URZ ;  /* 0x0000000126267890 */ /* 0x000fe2000fffe03f */
[----:B------:R-:W-:Y:S01]  /*2960*/  PLOP3.LUT P0, PT, PT, PT, PT, 0x8, 0x0 ;  /* 0x000000000000781c */ /* 0x000fe20003f0e170 */
[----:B------:R-:W-:Y:S02]  /*2970*/  IMAD.MOV.U32 R20, RZ, RZ, RZ ;  /* 0x000000ffff147224 */ /* 0x000fe400078e00ff */
        /* <DEDUP_REMOVED lines=139> */
.L_x_4438:
[----:B------:R-:W-:Y:S01]  /*3230*/  ULDC UR4, c[0x0][0x448] ;  /* 0x0001120000047ab9 */ /* 0x000fe20000000800 */
[----:B------:R-:W-:Y:S01]  /*3240*/  UIADD3 UR6, UR45, 0x3f, URZ ;  /* 0x0000003f2d067890 */ /* 0x000fe2000fffe03f */
[----:B------:R-:W-:Y:S01]  /*3250*/  PLOP3.LUT P0, PT, PT, PT, PT, 0x80, 0x0 ;  /* 0x000000000000781c */ /* 0x000fe20003f0f070 */
[----:B------:R-:W-:Y:S01]  /*3260*/  UISETP.NE.AND UP0, UPT, UR4, 0x1, UPT ;  /* 0x000000010400788c */ /* 0x000fe2000bf05270 */
[----:B------:R-:W-:Y:S01]  /*3270*/  IMAD.MOV.U32 R3, RZ, RZ, RZ ;  /* 0x000000ffff037224 */ /* 0x000fe200078e00ff */
[----:B------:R-:W-:Y:S01]  /*3280*/  UIADD3 UR7, UR49, 0x40, -UR52 ;  /* 0x0000004031077890 */ /* 0x000fe2000fffe834 */
[----:B------:R-:W-:Y:S01]  /*3290*/  CS2R R20, SRZ ;  /* 0x0000000000147805 */ /* 0x000fe2000001ff00 */
[----:B------:R-:W-:Y:S01]  /*32a0*/  UP2UR UR53, UPR, URZ, 0x1 ;  /* 0x000000013f357883 */ /* 0x000fe20008000000 */
[----:B------:R-:W-:Y:S02]  /*32b0*/  CS2R R150, SRZ ;  /* 0x0000000000967805 */ /* 0x000fe4000001ff00 */
[----:B------:R-:W-:-:S02]  /*32c0*/  CS2R R148, SRZ ;  /* 0x0000000000947805 */ /* 0x000fc4000001ff00 */
[----:B------:R-:W-:Y:S02]  /*32d0*/  CS2R R146, SRZ ;  /* 0x0000000000927805 */ /* 0x000fe4000001ff00 */
[----:B------:R-:W-:Y:S02]  /*32e0*/  CS2R R144, SRZ ;  /* 0x0000000000907805 */ /* 0x000fe4000001ff00 */
[----:B------:R-:W-:Y:S02]  /*32f0*/  CS2R R142, SRZ ;  /* 0x00000000008e7805 */ /* 0x000fe4000001ff00 */
[----:B------:R-:W-:Y:S01]  /*3300*/  CS2R R140, SRZ ;  /* 0x00000000008c7805 */ /* 0x000fe2000001ff00 */
[----:B------:R-:W-:Y:S01]  /*3310*/  @UP0 ULDC UR4, c[0x0][0x44c] ;  /* 0x0001130000040ab9 */ /* 0x000fe20000000800 */
[----:B------:R-:W-:Y:S01]  /*3320*/  @UP0 ULDC UR8, c[0x0][0x450] ;  /* 0x0001140000080ab9 */ /* 0x000fe20000000800 */
[----:B------:R-:W-:Y:S01]  /*3330*/  UIMAD.WIDE.U32 UR4, UR6, UR4, URZ ;  /* 0x00000004060472a5 */ /* 0x000fe2000f8e003f */
[----:B------:R-:W-:-:S02]  /*3340*/  CS2R R138, SRZ ;  /* 0x00000000008a7805 */ /* 0x000fc4000001ff00 */
[----:B------:R-:W-:Y:S02]  /*3350*/  CS2R R136, SRZ ;  /* 0x0000000000887805 */ /* 0x000fe4000001ff00 */
[----:B------:R-:W-:Y:S01]  /*3360*/  CS2R R134, SRZ ;  /* 0x0000000000867805 */ /* 0x000fe2000001ff00 */
[----:B------:R-:W-:Y:S01]  /*3370*/  @UP0 USHF.R.U32.HI UR6, URZ, UR8, UR5 ;  /* 0x000000083f060299 */ /* 0x000fe20008011605 */
[----:B------:R-:W-:Y:S02]  /*3380*/  CS2R R132, SRZ ;  /* 0x0000000000847805 */ /* 0x000fe4000001ff00 */
[----:B------:R-:W-:Y:S02]  /*3390*/  CS2R R130, SRZ ;  /* 0x0000000000827805 */ /* 0x000fe4000001ff00 */
[----:B------:R-:W-:Y:S01]  /*33a0*/  CS2R R128, SRZ ;  /* 0x0000000000807805 */ /* 0x000fe2000001ff00 */
[----:B------:R-:W-:Y:S01]  /*33b0*/  UIADD3 UR6, UR7, UR6, URZ ;  /* 0x0000000607067290 */ /* 0x000fe2000fffe03f */
[----:B------:R-:W-:-:S02]  /*33c0*/  CS2R R162, SRZ ;  /* 0x0000000000a27805 */ /* 0x000fc4000001ff00 */
[----:B------:R-:W-:Y:S02]  /*33d0*/  CS2R R160, SRZ ;  /* 0x0000000000a07805 */ /* 0x000fe4000001ff00 */
[----:B------:R-:W-:Y:S01]  /*33e0*/  CS2R R124, SRZ ;  /* 0x00000000007c7805 */ /* 0x000fe2000001ff00 */
[----:B------:R-:W-:Y:S01]  /*33f0*/  USHF.R.S32.HI UR4, URZ, 0x1f, UR6 ;  /* 0x0000001f3f047899 */ /* 0x000fe20008011406 */
[----:B------:R-:W-:Y:S02]  /*3400*/  CS2R R158, SRZ ;  /* 0x00000000009e7805 */ /* 0x000fe4000001ff00 */
[----:B------:R-:W-:Y:S02]  /*3410*/  CS2R R120, SRZ ;  /* 0x0000000000787805 */ /* 0x000fe4000001ff00 */
[----:B------:R-:W-:Y:S01]  /*3420*/  CS2R R156, SRZ ;  /* 0x00000000009c7805 */ /* 0x000fe2000001ff00 */
[----:B------:R-:W-:Y:S01]  /*3430*/  ULEA.HI UR4, UR4, UR6, URZ, 0x6 ;  /* 0x0000000604047291 */ /* 0x000fe2000f8f303f */
[----:B------:R-:W-:-:S02]  /*3440*/  CS2R R116, SRZ ;  /* 0x0000000000747805 */ /* 0x000fc4000001ff00 */
[----:B------:R-:W-:Y:S02]  /*3450*/  CS2R R154, SRZ ;  /* 0x00000000009a7805 */ /* 0x000fe4000001ff00 */
[----:B------:R-:W-:Y:S01]  /*3460*/  CS2R R112, SRZ ;  /* 0x0000000000707805 */ /* 0x000fe2000001ff00 */
[----:B------:R-:W-:Y:S01]  /*3470*/  USHF.R.S32.HI UR4, URZ, 0x6, UR4 ;  /* 0x000000063f047899 */ /* 0x000fe20008011404 */
[----:B------:R-:W-:Y:S02]  /*3480*/  CS2R R152, SRZ ;  /* 0x0000000000987805 */ /* 0x000fe4000001ff00 */
[----:B------:R-:W-:Y:S02]  /*3490*/  CS2R R58, SRZ ;  /* 0x00000000003a7805 */ /* 0x000fe4000001ff00 */
[----:B------:R-:W-:Y:S01]  /*34a0*/  CS2R R108, SRZ ;  /* 0x00000000006c7805 */ /* 0x000fe2000001ff00 */
[----:B------:R-:W-:Y:S01]  /*34b0*/  UISETP.LT.AND UP0, UPT, UR54, UR4, UPT ;  /* 0x000000043600728c */ /* 0x000fe2000bf01270 */
[----:B------:R-:W-:-:S02]  /*34c0*/  CS2R R56, SRZ ;  /* 0x0000000000387805 */ /* 0x000fc4000001ff00 */
[----:B------:R-:W-:Y:S02]  /*34d0*/  CS2R R54, SRZ ;  /* 0x0000000000367805 */ /* 0x000fe4000001ff00 */
[----:B------:R-:W-:Y:S01]  /*34e0*/  CS2R R104, SRZ ;  /* 0x0000000000687805 */ /* 0x000fe2000001ff00 */
[----:B------:R-:W-:Y:S01]  /*34f0*/  USEL UR54, UR54, UR4, UP0 ;  /* 0x0000000436367287 */ /* 0x000fe20008000000 */
[----:B------:R-:W-:Y:S02]  /*3500*/  CS2R R50, SRZ ;  /* 0x0000000000327805 */ /* 0x000fe4000001ff00 */
[----:B------:R-:W-:Y:S02]  /*3510*/  CS2R R46, SRZ ;  /* 0x00000000002e7805 */ /* 0x000fe4000001ff00 */
[----:B------:R-:W-:Y:S01]  /*3520*/  CS2R R100, SRZ ;  /* 0x0000000000647805 */ /* 0x000fe2000001ff00 */
[----:B------:R-:W-:Y:S01]  /*3530*/  UISETP.GE.AND UP0, UPT, UR54, 0x1, UPT ;  /* 0x000000013600788c */ /* 0x000fe2000bf06270 */
[----:B------:R-:W-:-:S02]  /*3540*/  CS2R R42, SRZ ;  /* 0x00000000002a7805 */ /* 0x000fc4000001ff00 */
[----:B------:R-:W-:Y:S02]  /*3550*/  CS2R R96, SRZ ;  /* 0x0000000000607805 */ /* 0x000fe4000001ff00 */
[----:B------:R-:W-:Y:S02]  /*3560*/  CS2R R94, SRZ ;  /* 0x00000000005e7805 */ /* 0x000fe4000001ff00 */
[----:B------:R-:W-:Y:S02]  /*3570*/  CS2R R92, SRZ ;  /* 0x00000000005c7805 */ /* 0x000fe4000001ff00 */
[----:B------:R-:W-:Y:S02]  /*3580*/  CS2R R90, SRZ ;  /* 0x00000000005a7805 */ /* 0x000fe4000001ff00 */
[----:B------:R-:W-:Y:S02]  /*3590*/  PLOP3.LUT P1, PT, PT, PT, UP0, 0x80, 0x0 ;  /* 0x000000000000781c */ /* 0x000fe40003f2f008 */
        /* <DEDUP_REMOVED lines=28> */
[----:B------:R-:W-:Y:S01]  /*3760*/  CS2R R26, SRZ ;  /* 0x00000000001a7805 */ /* 0x000fe2000001ff00 */
        /* <DEDUP_REMOVED lines=24> */
[----:B------:R-:W-:Y:S01]  /*38f0*/  IMAD.U32 R7, RZ, RZ, UR5 ;  /* 0x00000005ff077e24 */ /* 0x000fe2000f8e00ff */
[----:B------:R-:W-:Y:S01]  /*3900*/  MOV R13, RZ ;  /* 0x000000ff000d7202 */ /* 0x000fe20000000f00 */
[----:B------:R-:W-:-:S02]  /*3910*/  IMAD.U32 R11, RZ, RZ, UR7 ;  /* 0x00000007ff0b7e24 */ /* 0x000fc4000f8e00ff */
[----:B------:R-:W-:Y:S02]  /*3920*/  IMAD.MOV.U32 R8, RZ, RZ, 0x70 ;  /* 0x00000070ff087424 */ /* 0x000fe400078e00ff */
[----:B0-----:R-:W-:-:S07]  /*3930*/  IMAD.MOV.U32 R12, RZ, RZ, 0x1 ;  /* 0x00000001ff0c7424 */ /* 0x001fce00078e00ff */
[----:B------:R-:W-:-:S07]  /*3940*/  LEPC R20, `(.L_x_4450) ;  /* 0x000000001014794e */ /* 0x000fce0000000000 */
[----:B-1----:R-:W-:Y:S05]  /*3950*/  CALL.ABS.NOINC R14 ;  /* 0x000000000e007343 */ /* 0x002fea0003c00000 */
.L_x_4450:
        /* <DEDUP_REMOVED lines=9> */
.L_x_4584:
[----:B------:R-:W-:Y:S05]  /*39f0*/  @!P0 BRA `(.L_x_4452) ;  /* 0x0000000000048947 */ /* 0x000fea0003800000 */
[----:B------:R-:W-:Y:S01]  /*3a00*/  BPT.TRAP 0x1 ;  /* 0x000000040000795c */ /* 0x000fe20000300000 */
.L_x_4452:
[----:B------:R-:W-:Y:S02]  /*3a10*/  IMAD.U32 R7, RZ, RZ, UR38 ;  /* 0x00000026ff077e24 */ /* 0x000fe4000f8e00ff */
[----:B------:R-:W-:-:S03]  /*3a20*/  IMAD.U32 R8, RZ, RZ, UR37 ;  /* 0x00000025ff087e24 */ /* 0x000fc6000f8e00ff */
[----:B------:R-:W-:Y:S02]  /*3a30*/  LEA R7, R7, UR41, 0x3 ;  /* 0x0000002907077c11 */ /* 0x000fe4000f8e18ff */
[----:B------:R-:W-:-:S04]  /*3a40*/  SHF.L.U32 R8, R8, 0x1f, RZ ;  /* 0x0000001f08087819 */ /* 0x000fc800000006ff */
[----:B------:R1:W2:Y:S01]  /*3a50*/  SYNCS.PHASECHK.TRANS64.TRYWAIT P1, [R7+URZ+0x28c30], R8 ;  /* 0x028c3008070075a7 */ /* 0x0002a2000802017f */
[----:B------:R-:W-:Y:S05]  /*3a60*/  @!P0 BRA `(.L_x_4453) ;  /* 0x0000000000048947 */ /* 0x000fea0003800000 */
[----:B------:R-:W-:Y:S01]  /*3a70*/  BPT.TRAP 0x1 ;  /* 0x000000040000795c */ /* 0x000fe20000300000 */
.L_x_4453:
[----:B--2---:R-:W-:Y:S05]  /*3a80*/  @P1 BRA `(.L_x_4454) ;  /* 0x0000000000081947 */ /* 0x004fea0003800000 */
[----:B------:R-:W2:Y:S02]  /*3a90*/  SYNCS.PHASECHK.TRANS64.TRYWAIT P1, [R7+URZ+0x28c30], R8 ;  /* 0x028c3008070075a7 */ /* 0x000ea4000802017f */
[----:B--2---:R-:W-:Y:S05]  /*3aa0*/  @!P1 BRA `(.L_x_4455) ;  /* 0x000000ec00789947 */ /* 0x004fea0003800000 */
.L_x_4454:
        /* <DEDUP_REMOVED lines=40> */
.L_x_4456:
[----:B------:R-:W-:Y:S01]  /*3d30*/  UISETP.NE.AND UP0, UPT, UR53, URZ, UPT ;  /* 0x0000003f3500728c */ /* 0x000fe2000bf05270 */
[----:B------:R-:W-:Y:S01]  /*3d40*/  IADD3 R3, R185, UR45, RZ ;  /* 0x0000002db9037c10 */ /* 0x000fe2000fffe0ff */
[----:B------:R-:W-:Y:S02]  /*3d50*/  ULDC UR10, c[0x0][0x9d8] ;  /* 0x00027600000a7ab9 */ /* 0x000fe40000000800 */
        /* <DEDUP_REMOVED lines=8> */
[----:B------:R-:W-:Y:S01]  /*3de0*/  FMUL.FTZ R34, R34, UR10 ;  /* 0x0000000a22227c20 */ /* 0x000fe20008410000 */
        /* <DEDUP_REMOVED lines=17> */
[----:B------:R-:W-:Y:S01]  /*3f00*/  FMUL.FTZ R51, R51, UR10 ;  /* 0x0000000a33337c20 */ /* 0x000fe20008410000 */
[----:B------:R-:W-:Y:S01]  /*3f10*/  UIADD3 UR7, UR49, 0x1, UR6 ;  /* 0x0000000131077890 */ /* 0x000fe2000fffe006 */
[----:B------:R-:W-:Y:S01]  /*3f20*/  FMUL.FTZ R54, R54, UR10 ;  /* 0x0000000a36367c20 */ /* 0x000fe20008410000 */
[----:B------:R-:W-:Y:S01]  /*3f30*/  IMAD.U32 R5, RZ, RZ, UR6 ;  /* 0x00000006ff057e24 */ /* 0x000fe2000f8e00ff */
[----:B------:R-:W5:Y:S01]  /*3f40*/  MUFU.TANH R31, R31 ;  /* 0x0000001f001f7308 */ /* 0x000f620000002400 */
[----:B------:R-:W-:Y:S01]  /*3f50*/  FMUL.FTZ R55, R55, UR10 ;  /* 0x0000000a37377c20 */ /* 0x000fe20008410000 */
[----:B------:R-:W1:Y:S01]  /*3f60*/  SHFL.IDX PT, R3, R3, RZ, 0x1c1f ;  /* 0x001c1fff03037589 */ /* 0x000e6200000e0000 */
[----:B------:R-:W-:Y:S01]  /*3f70*/  IMAD.U32 R13, RZ, RZ, UR7 ;  /* 0x00000007ff0d7e24 */ /* 0x000fe2000f8e00ff */
[----:B------:R-:W-:Y:S01]  /*3f80*/  IADD3 R4, -R2, UR49, R5 ;  /* 0x0000003102047c10 */ /* 0x000fe2000fffe105 */
[----:B------:R-:W-:Y:S01]  /*3f90*/  FMUL.FTZ R24, R24, UR10 ;  /* 0x0000000a18187c20 */ /* 0x000fe20008410000 */
        /* <DEDUP_REMOVED lines=12> */
[----:B------:R-:W-:Y:S01]  /*4060*/  FMUL.FTZ R45, R45, UR10 ;  /* 0x0000000a2d2d7c20 */ /* 0x000fe20008410000 */
        /* <DEDUP_REMOVED lines=9> */
[----:B------:R-:W-:Y:S01]  /*4100*/  ULDC UR10, c[0x0][0x988] ;  /* 0x00026200000a7ab9 */ /* 0x000fe20000000800 */
[----:B0-----:R-:W-:-:S02]  /*4110*/  FSEL R27, R26, -INF , P1 ;  /* 0xff8000001a1b7808 */ /* 0x001fc40000800000 */
[----:B---3--:R-:W-:Y:S02]  /*4120*/  FSEL R28, R9, -INF , P2 ;  /* 0xff800000091c7808 */ /* 0x008fe40001000000 */
[----:B------:R-:W-:Y:S01]  /*4130*/  ISETP.GT.AND P1, PT, R6, 0x9, PT ;  /* 0x000000090600780c */ /* 0x000fe20003f24270 */
[----:B------:R-:W0:Y:S01]  /*4140*/  MUFU.TANH R38, R38 ;  /* 0x0000002600267308 */ /* 0x000e220000002400 */
[----:B------:R-:W-:Y:S02]  /*4150*/  FSEL R30, R30, -INF , P3 ;  /* 0xff8000001e1e7808 */ /* 0x000fe40001800000 */
[----:B------:R-:W-:Y:S02]  /*4160*/  FMNMX.FTZ R9, R27, R28, !PT ;  /* 0x0000001c1b097209 */ /* 0x000fe40007810000 */
[----:B------:R-:W-:Y:S02]  /*4170*/  ISETP.GT.AND P2, PT, R6, 0x10, PT ;  /* 0x000000100600780c */ /* 0x000fe40003f44270 */
[----:B-----5:R-:W-:Y:S01]  /*4180*/  FSEL R31, R31, -INF , P1 ;  /* 0xff8000001f1f7808 */ /* 0x020fe20000800000 */
[----:B------:R-:W3:Y:S01]  /*4190*/  MUFU.TANH R39, R39 ;  /* 0x0000002700277308 */ /* 0x000ee20000002400 */
        /* <DEDUP_REMOVED lines=9> */
[----:B------:R-:W4:Y:S01]  /*4230*/  MUFU.TANH R43, R43 ;  /* 0x0000002b002b7308 */ /* 0x000f220000002400 */
[----:B0-----:R-:W-:Y:S02]  /*4240*/  FSEL R38, R38, -INF , P2 ;  /* 0xff80000026267808 */ /* 0x001fe40001000000 */
[----:B------:R-:W-:Y:S02]  /*4250*/  FMNMX.FTZ R9, R35, R10, !PT ;  /* 0x0000000a23097209 */ /* 0x000fe40007810000 */
[----:B------:R-:W-:Y:S02]  /*4260*/  ISETP.GT.AND P2, PT, R6, 0x20, PT ;  /* 0x000000200600780c */ /* 0x000fe40003f44270 */
[----:B---3--:R-:W-:Y:S01]  /*4270*/  FSEL R39, R39, -INF , P1 ;  /* 0xff80000027277808 */ /* 0x008fe20000800000 */
[----:B------:R-:W0:Y:S01]  /*4280*/  MUFU.TANH R46, R46 ;  /* 0x0000002e002e7308 */ /* 0x000e220000002400 */
        /* <DEDUP_REMOVED lines=9> */
[----:B------:R-:W3:Y:S01]  /*4320*/  MUFU.TANH R50, R50 ;  /* 0x0000003200327308 */ /* 0x000ee20000002400 */
[----:B0-----:R-:W-:Y:S02]  /*4330*/  FSEL R46, R46, -INF , P2 ;  /* 0xff8000002e2e7808 */ /* 0x001fe40001000000 */
[----:B------:R-:W-:Y:S02]  /*4340*/  FMNMX.FTZ R9, R43, R10, !PT ;  /* 0x0000000a2b097209 */ /* 0x000fe40007810000 */
[----:B------:R-:W-:Y:S02]  /*4350*/  ISETP.GT.AND P2, PT, R6, 0x30, PT ;  /* 0x000000300600780c */ /* 0x000fe40003f44270 */
[----:B------:R-:W-:Y:S01]  /*4360*/  FMNMX.FTZ R10, R46, R9, !PT ;  /* 0x000000092e0a7209 */ /* 0x000fe20007810000 */
[----:B------:R-:W0:Y:S01]  /*4370*/  MUFU.TANH R51, R51 ;  /* 0x0000003300337308 */ /* 0x000e220000002400 */
[----:B--2---:R-:W-:-:S02]  /*4380*/  FSEL R47, R47, -INF , P1 ;  /* 0xff8000002f2f7808 */ /* 0x004fc40000800000 */
[----:B------:R-:W-:Y:S02]  /*4390*/  ISETP.GT.AND P1, PT, R6, 0x31, PT ;  /* 0x000000310600780c */ /* 0x000fe40003f24270 */
[----:B------:R-:W-:Y:S02]  /*43a0*/  FMNMX.FTZ R9, R47, R10, !PT ;  /* 0x0000000a2f097209 */ /* 0x000fe40007810000 */
[----:B-1----:R-:W-:Y:S01]  /*43b0*/  VIADDMNMX R3, R3, R5, R4, PT ;  /* 0x0000000503037246 */ /* 0x002fe20003800104 */
[----:B------:R-:W1:Y:S01]  /*43c0*/  MUFU.TANH R54, R54 ;  /* 0x0000003600367308 */ /* 0x000e620000002400 */
[----:B---3--:R-:W-:Y:S02]  /*43d0*/  FSEL R50, R50, -INF , P2 ;  /* 0xff80000032327808 */ /* 0x008fe40001000000 */
[----:B------:R-:W-:Y:S02]  /*43e0*/  ISETP.GT.AND P2, PT, R6, 0x38, PT ;  /* 0x000000380600780c */ /* 0x000fe40003f44270 */
[----:B------:R-:W-:-:S02]  /*43f0*/  FMNMX.FTZ R10, R50, R9, !PT ;  /* 0x00000009320a7209 */ /* 0x000fc40007810000 */
[----:B------:R-:W-:Y:S01]  /*4400*/  ISETP.GT.AND P3, PT, R3, 0x8, PT ;  /* 0x000000080300780c */ /* 0x000fe20003f64270 */
[----:B------:R-:W2:Y:S01]  /*4410*/  MUFU.TANH R55, R55 ;  /* 0x0000003700377308 */ /* 0x000ea20000002400 */
[----:B0-----:R-:W-:Y:S02]  /*4420*/  FSEL R51, R51, -INF , P1 ;  /* 0xff80000033337808 */ /* 0x001fe40000800000 */
[----:B------:R-:W-:Y:S02]  /*4430*/  ISETP.GT.AND P1, PT, R6, 0x39, PT ;  /* 0x000000390600780c */ /* 0x000fe40003f24270 */
[----:B------:R-:W-:Y:S02]  /*4440*/  FMNMX.FTZ R9, R51, R10, !PT ;  /* 0x0000000a33097209 */ /* 0x000fe40007810000 */
[----:B------:R-:W-:Y:S01]  /*4450*/  FSEL R10, R11, -INF , P3 ;  /* 0xff8000000b0a7808 */ /* 0x000fe20001800000 */
[----:B------:R-:W0:Y:S01]  /*4460*/  MUFU.TANH R24, R24 ;  /* 0x0000001800187308 */ /* 0x000e220000002400 */
[----:B-1----:R-:W-:-:S02]  /*4470*/  FSEL R54, R54, -INF , P2 ;  /* 0xff80000036367808 */ /* 0x002fc40001000000 */
[C---:B------:R-:W-:Y:S02]  /*4480*/  ISETP.GT.AND P2, PT, R3.reuse, 0x1, PT ;  /* 0x000000010300780c */ /* 0x040fe40003f44270 */
[----:B------:R-:W-:Y:S02]  /*4490*/  FMNMX.FTZ R6, R54, R9, !PT ;  /* 0x0000000936067209 */ /* 0x000fe40007810000 */
[----:B------:R-:W-:Y:S01]  /*44a0*/  ISETP.GT.AND P3, PT, R3, 0x29, PT ;  /* 0x000000290300780c */ /* 0x000fe20003f64270 */
[----:B------:R-:W-:Y:S01]  /*44b0*/  MUFU.TANH R25, R25 ;  /* 0x0000001900197308 */ /* 0x000fe20000002400 */
[----:B--2---:R-:W-:Y:S02]  /*44c0*/  FSEL R55, R55, -INF , P1 ;  /* 0xff80000037377808 */ /* 0x004fe40000800000 */
[----:B------:R-:W-:Y:S02]  /*44d0*/  ISETP.GT.AND P1, PT, R3, RZ, PT ;  /* 0x000000ff0300720c */ /* 0x000fe40003f24270 */
[----:B------:R-:W-:-:S02]  /*44e0*/  FMNMX.FTZ R6, R55, R6, !PT ;  /* 0x0000000637067209 */ /* 0x000fc40007810000 */
        /* <DEDUP_REMOVED lines=190> */
.L_x_4457:
[----:B------:R0:W1:Y:S01]  /*50d0*/  SYNCS.PHASECHK.TRANS64.TRYWAIT P1, [R7+URZ+0x28c50], R8 ;  /* 0x028c5008070075a7 */ /* 0x000062000802017f */
[----:B------:R-:W-:Y:S05]  /*50e0*/  @!P0 BRA `(.L_x_4458) ;  /* 0x0000000000048947 */ /* 0x000fea0003800000 */
[----:B------:R-:W-:Y:S01]  /*50f0*/  BPT.TRAP 0x1 ;  /* 0x000000040000795c */ /* 0x000fe20000300000 */
.L_x_4458:
[----:B-1----:R-:W-:Y:S05]  /*5100*/  @P1 BRA `(.L_x_4459) ;  /* 0x0000000000081947 */ /* 0x002fea0003800000 */
[----:B------:R-:W1:Y:S02]  /*5110*/  SYNCS.PHASECHK.TRANS64.TRYWAIT P1, [R7+URZ+0x28c50], R8 ;  /* 0x028c5008070075a7 */ /* 0x000e64000802017f */
[----:B-1----:R-:W-:Y:S05]  /*5120*/  @!P1 BRA `(.L_x_4460) ;  /* 0x000000d400ec9947 */ /* 0x002fea0003800000 */
.L_x_4459:
        /* <DEDUP_REMOVED lines=34> */
.L_x_4461:
[----:B------:R-:W-:Y:S01]  /*5350*/  UISETP.NE.AND UP0, UPT, UR53, URZ, UPT ;  /* 0x0000003f3500728c */ /* 0x000fe2000bf05270 */
[----:B------:R-:W-:Y:S01]  /*5360*/  R2UR UR14, R7 ;  /* 0x00000000070e72ca */ /* 0x000fe200000e0000 */
[----:B------:R-:W-:Y:S01]  /*5370*/  UMOV UR11, UR45 ;  /* 0x0000002d000b7c82 */ /* 0x000fe20008000000 */
[----:B------:R-:W-:-:S08]  /*5380*/  UIADD3 UR21, UR54, -0x2, URZ ;  /* 0xfffffffe36157890 */ /* 0x000fd0000fffe03f */
[----:B------:R-:W-:Y:S01]  /*5390*/  @UP0 ULDC UR6, c[0x0][0x44c] ;  /* 0x0001130000060ab9 */ /* 0x000fe20000000800 */
[----:B------:R-:W-:Y:S01]  /*53a0*/  @UP0 ULDC UR15, c[0x0][0x450] ;  /* 0x00011400000f0ab9 */ /* 0x000fe20000000800 */
[----:B------:R-:W-:Y:S02]  /*53b0*/  UIMAD.WIDE.U32 UR6, UR45, UR6, URZ ;  /* 0x000000062d0672a5 */ /* 0x000fe4000f8e003f */
[----:B------:R-:W-:Y:S02]  /*53c0*/  UIADD3 UR6, UR14, 0x28c60, URZ ;  /* 0x00028c600e067890 */ /* 0x000fe4000fffe03f */
[----:B------:R-:W-:Y:S02]  /*53d0*/  @UP0 USHF.R.U32.HI UR11, URZ, UR15, UR7 ;  /* 0x0000000f3f0b0299 */ /* 0x000fe40008011607 */
[----:B------:R-:W-:Y:S02]  /*53e0*/  UPRMT UR6, UR40, 0x654, UR6 ;  /* 0x0000065428067896 */ /* 0x000fe40008000006 */
[----:B------:R-:W-:-:S04]  /*53f0*/  UIADD3 UR7, UR11, UR49, -UR52 ;  /* 0x000000310b077290 */ /* 0x000fc8000fffe834 */
        /* <DEDUP_REMOVED lines=9> */
[----:B01----:R-:W-:Y:S01]  /*5490*/  IMAD.MOV.U32 R8, RZ, RZ, R5 ;  /* 0x000000ffff087224 */ /* 0x003fe200078e0005 */
[----:B------:R-:W-:Y:S01]  /*54a0*/  UMOV UR24, UR38 ;  /* 0x0000002600187c82 */ /* 0x000fe20008000000 */
[----:B------:R-:W-:Y:S01]  /*54b0*/  IMAD.MOV.U32 R9, RZ, RZ, R6 ;  /* 0x000000ffff097224 */ /* 0x000fe200078e0006 */
[----:B------:R-:W-:Y:S01]  /*54c0*/  ULDC UR25, c[0x0][0x9d8] ;  /* 0x0002760000197ab9 */ /* 0x000fe20000000800 */
[----:B------:R-:W-:-:S05]  /*54d0*/  ULDC UR22, c[0x0][0x988] ;  /* 0x0002620000167ab9 */ /* 0x000fca0000000800 */
.L_x_4473:
[----:B------:R-:W-:-:S04]  /*54e0*/  UIADD3 UR38, UR24, 0x1, URZ ;  /* 0x0000000118267890 */ /* 0x000fc8000fffe03f */
[----:B------:R-:W-:-:S04]  /*54f0*/  UISETP.NE.AND UP0, UPT, UR38, 0x2, UPT ;  /* 0x000000022600788c */ /* 0x000fc8000bf05270 */
[----:B------:R-:W-:Y:S02]  /*5500*/  USEL UR6, URZ, 0x1, UP0 ;  /* 0x000000013f067887 */ /* 0x000fe40008000000 */
[----:B------:R-:W-:Y:S02]  /*5510*/  USEL UR38, UR38, URZ, UP0 ;  /* 0x0000003f26267287 */ /* 0x000fe40008000000 */
[----:B------:R-:W-:Y:S01]  /*5520*/  ULOP3.LUT UR37, UR37, UR6, URZ, 0x3c, !UPT ;  /* 0x0000000625257292 */ /* 0x000fe2000f8e3c3f */
[----:B0--3--:R-:W-:Y:S11]  /*5530*/  @!P0 BRA `(.L_x_4463) ;  /* 0x0000000000048947 */ /* 0x009ff60003800000 */
[----:B------:R-:W-:Y:S01]  /*5540*/  BPT.TRAP 0x1 ;  /* 0x000000040000795c */ /* 0x000fe20000300000 */
.L_x_4463:
[----:B------:R-:W-:Y:S01]  /*5550*/  ULEA UR23, UR38, UR41, 0x3 ;  /* 0x0000002926177291 */ /* 0x000fe2000f8e183f */
[----:B------:R-:W-:-:S05]  /*5560*/  IMAD.U32 R7, RZ, RZ, UR37 ;  /* 0x00000025ff077e24 */ /* 0x000fca000f8e00ff */
[----:B------:R-:W-:-:S04]  /*5570*/  SHF.L.U32 R7, R7, 0x1f, RZ ;  /* 0x0000001f07077819 */ /* 0x000fc800000006ff */
[----:B------:R0:W1:Y:S01]  /*5580*/  SYNCS.PHASECHK.TRANS64.TRYWAIT P1, [UR23+0x28c30], R7 ;  /* 0x028c3007ff0075a7 */ /* 0x0000620008020157 */
[----:B------:R-:W-:Y:S05]  /*5590*/  @!P0 BRA `(.L_x_4464) ;  /* 0x0000000000048947 */ /* 0x000fea0003800000 */
[----:B------:R-:W-:Y:S01]  /*55a0*/  BPT.TRAP 0x1 ;  /* 0x000000040000795c */ /* 0x000fe20000300000 */
.L_x_4464:
[----:B-1----:R-:W-:Y:S05]  /*55b0*/  @P1 BRA `(.L_x_4465) ;  /* 0x0000000000081947 */ /* 0x002fea0003800000 */
[----:B------:R-:W1:Y:S02]  /*55c0*/  SYNCS.PHASECHK.TRANS64.TRYWAIT P1, [UR23+0x28c30], R7 ;  /* 0x028c3007ff0075a7 */ /* 0x000e640008020157 */
[----:B-1----:R-:W-:Y:S05]  /*55d0*/  @!P1 BRA `(.L_x_4466) ;  /* 0x000000d000d49947 */ /* 0x002fea0003800000 */
.L_x_4465:
        /* <DEDUP_REMOVED lines=23> */
.L_x_4467:
[----:B------:R-:W-:Y:S01]  /*5750*/  UISETP.NE.AND UP0, UPT, UR53, URZ, UPT ;  /* 0x0000003f3500728c */ /* 0x000fe2000bf05270 */
[----:B------:R-:W-:Y:S01]  /*5760*/  IADD3 R10, R185, UR45, RZ ;  /* 0x0000002db90a7c10 */ /* 0x000fe2000fffe0ff */
[----:B-1----:R-:W-:Y:S01]  /*5770*/  FMUL.FTZ R6, R162, UR25 ;  /* 0x00000019a2067c20 */ /* 0x002fe20008410000 */
[----:B------:R-:W-:Y:S01]  /*5780*/  FMUL.FTZ R154, R154, UR25 ;  /* 0x000000199a9a7c20 */ /* 0x000fe20008410000 */
[----:B------:R-:W-:Y:S02]  /*5790*/  IMAD.U32 R15, RZ, RZ, UR49 ;  /* 0x00000031ff0f7e24 */ /* 0x000fe4000f8e00ff */
[----:B------:R-:W-:Y:S01]  /*57a0*/  FMUL.FTZ R155, R155, UR25 ;  /* 0x000000199b9b7c20 */ /* 0x000fe20008410000 */
[----:B------:R-:W-:Y:S01]  /*57b0*/  PLOP3.LUT P1, PT, PT, PT, UP0, 0x80, 0x0 ;  /* 0x000000000000781c */ /* 0x000fe20003f2f008 */
[----:B------:R-:W-:Y:S01]  /*57c0*/  IMAD.MOV.U32 R162, RZ, RZ, R10 ;  /* 0x000000ffffa27224 */ /* 0x000fe200078e000a */
        /* <DEDUP_REMOVED lines=9> */
[----:B------:R-:W1:Y:S01]  /*5860*/  MUFU.TANH R155, R155 ;  /* 0x0000009b009b7308 */ /* 0x000e620000002400 */
        /* <DEDUP_REMOVED lines=8> */
[----:B------:R2:W-:Y:S01]  /*58f0*/  MUFU.TANH R152, R10 ;  /* 0x0000000a00987308 */ /* 0x0005e20000002400 */
[----:B------:R-:W-:Y:S01]  /*5900*/  UIMAD UR6, UR21, UR6, 0x1 ;  /* 0x00000001150674a4 */ /* 0x000fe2000f8e0206 */
[----:B------:R-:W-:Y:S01]  /*5910*/  FMUL.FTZ R175, R175, UR25 ;  /* 0x00000019afaf7c20 */ /* 0x000fe20008410000 */
[----:B------:R-:W2:Y:S01]  /*5920*/  SHFL.IDX PT, R11, R162, 0x1, 0x1c1f ;  /* 0x003c1f00a20b7f89 */ /* 0x000ea200000e0000 */
[----:B------:R-:W-:Y:S01]  /*5930*/  FMUL.FTZ R178, R178, UR25 ;  /* 0x00000019b2b27c20 */ /* 0x000fe20008410000 */
[----:B------:R-:W-:Y:S01]  /*5940*/  FMUL.FTZ R179, R179, UR25 ;  /* 0x00000019b3b37c20 */ /* 0x000fe20008410000 */
[----:B------:R-:W-:Y:S01]  /*5950*/  FMUL.FTZ R182, R182, UR25 ;  /* 0x00000019b6b67c20 */ /* 0x000fe20008410000 */
[----:B------:R-:W-:Y:S01]  /*5960*/  IADD3 R166, R15, UR6, -R2 ;  /* 0x000000060fa67c10 */ /* 0x000fe2000fffe802 */
[----:B------:R-:W3:Y:S01]  /*5970*/  MUFU.TANH R158, R158 ;  /* 0x0000009e009e7308 */ /* 0x000ee20000002400 */
[----:B------:R-:W-:Y:S01]  /*5980*/  FMUL.FTZ R183, R183, UR25 ;  /* 0x00000019b7b77c20 */ /* 0x000fe20008410000 */
[----:B------:R-:W-:Y:S01]  /*5990*/  FMUL.FTZ R157, R157, UR25 ;  /* 0x000000199d9d7c20 */ /* 0x000fe20008410000 */
[----:B------:R-:W-:Y:S01]  /*59a0*/  FMUL.FTZ R160, R160, UR25 ;  /* 0x00000019a0a07c20 */ /* 0x000fe20008410000 */
[----:B------:R-:W-:-:S02]  /*59b0*/  VIADD R166, R166, -UR52 ;  /* 0x80000034a6a67c36 */ /* 0x000fc40008000000 */
[----:B------:R-:W-:Y:S01]  /*59c0*/  FMUL.FTZ R161, R161, UR25 ;  /* 0x00000019a1a17c20 */ /* 0x000fe20008410000 */
[----:B------:R-:W-:Y:S01]  /*59d0*/  FMUL.FTZ R164, R164, UR25 ;  /* 0x00000019a4a47c20 */ /* 0x000fe20008410000 */
[----:B------:R-:W-:Y:S01]  /*59e0*/  FMUL.FTZ R165, R165, UR25 ;  /* 0x00000019a5a57c20 */ /* 0x000fe20008410000 */
[----:B------:R1:W4:Y:S01]  /*59f0*/  MUFU.TANH R12, R159 ;  /* 0x0000009f000c7308 */ /* 0x0003220000002400 */
        /* <DEDUP_REMOVED lines=9> */
[----:B------:R-:W-:Y:S01]  /*5a90*/  UMOV UR10, UR22 ;  /* 0x00000016000a7c82 */ /* 0x000fe20008000000 */
[----:B--2---:R-:W-:Y:S01]  /*5aa0*/  IMAD.IADD R10, R166, 0x1, R11 ;  /* 0x00000001a60a7824 */ /* 0x004fe200078e020b */
[----:B------:R-:W-:-:S04]  /*5ab0*/  UIADD3 UR6, UR23, 0x28c40, URZ ;  /* 0x00028c4017067890 */ /* 0x000fc8000fffe03f */
[C---:B------:R-:W-:Y:S01]  /*5ac0*/  ISETP.GT.AND P1, PT, R10.reuse, RZ, PT ;  /* 0x000000ff0a00720c */ /* 0x040fe20003f24270 */
[----:B------:R2:W0:Y:S01]  /*5ad0*/  MUFU.TANH R153, R163 ;  /* 0x000000a300997308 */ /* 0x0004220000002400 */
[----:B------:R-:W-:Y:S01]  /*5ae0*/  ISETP.GT.AND P2, PT, R10, 0x1, PT ;  /* 0x000000010a00780c */ /* 0x000fe20003f44270 */
[----:B------:R-:W-:-:S03]  /*5af0*/  UPRMT UR6, UR40, 0x654, UR6 ;  /* 0x0000065428067896 */ /* 0x000fc60008000006 */
[----:B-1----:R-:W-:Y:S02]  /*5b00*/  FSEL R159, R155, -INF , P2 ;  /* 0xff8000009b9f7808 */ /* 0x002fe40001000000 */
[----:B------:R-:W-:Y:S01]  /*5b10*/  ISETP.GT.AND P2, PT, R10, 0x9, PT ;  /* 0x000000090a00780c */ /* 0x000fe20003f44270 */
[----:B------:R1:W0:Y:S01]  /*5b20*/  MUFU.TANH R21, R167 ;  /* 0x000000a700157308 */ /* 0x0002220000002400 */
[----:B--2---:R-:W-:Y:S02]  /*5b30*/  FSEL R163, R154, -INF , P1 ;  /* 0xff8000009aa37808 */ /* 0x004fe40000800000 */
[----:B------:R-:W-:Y:S01]  /*5b40*/  ISETP.GT.AND P1, PT, R10, 0x8, PT ;  /* 0x000000080a00780c */ /* 0x000fe20003f24270 */
[----:B------:R-:W-:Y:S01]  /*5b50*/  SYNCS.ARRIVE.TRANS64.RED.A1T0 RZ, [UR6], RZ ;  /* 0x000000ffffff79a7 */ /* 0x000fe20008100406 */
[----:B------:R-:W-:Y:S02]  /*5b60*/  FMNMX.FTZ R6, R163, R8, !PT ;  /* 0x00000008a3067209 */ /* 0x000fe40007810000 */
[----:B---3--:R-:W-:Y:S01]  /*5b70*/  FSEL R155, R158, -INF , P1 ;  /* 0xff8000009e9b7808 */ /* 0x008fe20000800000 */
[----:B------:R-:W2:Y:S01]  /*5b80*/  MUFU.TANH R20, R170 ;  /* 0x000000aa00147308 */ /* 0x000ea20000002400 */
[----:B------:R-:W-:Y:S01]  /*5b90*/  FMNMX.FTZ R6, R159, R6, !PT ;  /* 0x000000069f067209 */ /* 0x000fe20007810000 */
[----:B-1----:R-:W-:Y:S01]  /*5ba0*/  FMUL.FTZ R167, R156, UR25 ;  /* 0x000000199ca77c20 */ /* 0x002fe20008410000 */
[----:B------:R-:W-:-:S02]  /*5bb0*/  ISETP.GT.AND P1, PT, R10, 0x10, PT ;  /* 0x000000100a00780c */ /* 0x000fc40003f24270 */
[----:B----4-:R-:W-:Y:S02]  /*5bc0*/  FSEL R158, R12, -INF , P2 ;  /* 0xff8000000c9e7808 */ /* 0x010fe40001000000 */
[----:B------:R-:W-:Y:S01]  /*5bd0*/  FMNMX.FTZ R11, R155, R6, !PT ;  /* 0x000000069b0b7209 */ /* 0x000fe20007810000 */
[----:B------:R-:W1:Y:S01]  /*5be0*/  MUFU.TANH R15, R171 ;  /* 0x000000ab000f7308 */ /* 0x000e620000002400 */
[----:B------:R-:W-:Y:S02]  /*5bf0*/  ISETP.GT.AND P2, PT, R10, 0x11, PT ;  /* 0x000000110a00780c */ /* 0x000fe40003f44270 */
[----:B-----5:R-:W-:Y:S02]  /*5c00*/  FSEL R154, R13, -INF , P1 ;  /* 0xff8000000d9a7808 */ /* 0x020fe40000800000 */
[----:B------:R-:W-:Y:S02]  /*5c10*/  FMNMX.FTZ R11, R158, R11, !PT ;  /* 0x0000000b9e0b7209 */ /* 0x000fe40007810000 */
[----:B------:R-:W-:Y:S01]  /*5c20*/  ISETP.GT.AND P1, PT, R10, 0x18, PT ;  /* 0x000000180a00780c */ /* 0x000fe20003f24270 */
[----:B------:R-:W3:Y:S01]  /*5c30*/  MUFU.TANH R14, R174 ;  /* 0x000000ae000e7308 */ /* 0x000ee20000002400 */
[----:B0-----:R-:W-:-:S02]  /*5c40*/  FSEL R153, R153, -INF , P2 ;  /* 0xff80000099997808 */ /* 0x001fc40001000000 */
[----:B------:R-:W-:Y:S02]  /*5c50*/  FMNMX.FTZ R6, R154, R11, !PT ;  /* 0x0000000b9a067209 */ /* 0x000fe40007810000 */
[----:B------:R-:W-:Y:S02]  /*5c60*/  ISETP.GT.AND P2, PT, R10, 0x19, PT ;  /* 0x000000190a00780c */ /* 0x000fe40003f44270 */
[----:B------:R-:W-:Y:S01]  /*5c70*/  FSEL R152, R152, -INF , P1 ;  /* 0xff80000098987808 */ /* 0x000fe20000800000 */
[----:B------:R-:W0:Y:S01]  /*5c80*/  MUFU.TANH R175, R175 ;  /* 0x000000af00af7308 */ /* 0x000e220000002400 */
[----:B------:R-:W-:Y:S02]  /*5c90*/  FMNMX.FTZ R11, R153, R6, !PT ;  /* 0x00000006990b7209 */ /* 0x000fe40007810000 */
[----:B------:R-:W-:Y:S02]  /*5ca0*/  ISETP.GT.AND P1, PT, R10, 0x20, PT ;  /* 0x000000200a00780c */ /* 0x000fe40003f24270 */
[----:B------:R-:W-:-:S02]  /*5cb0*/  FSEL R21, R21, -INF , P2 ;  /* 0xff80000015157808 */ /* 0x000fc40001000000 */
[----:B------:R-:W-:Y:S01]  /*5cc0*/  FMNMX.FTZ R6, R152, R11, !PT ;  /* 0x0000000b98067209 */ /* 0x000fe20007810000 */
[----:B------:R-:W4:Y:S01]  /*5cd0*/  MUFU.TANH R13, R178 ;  /* 0x000000b2000d7308 */ /* 0x000f220000002400 */
[----:B------:R-:W-:Y:S02]  /*5ce0*/  ISETP.GT.AND P2, PT, R10, 0x21, PT ;  /* 0x000000210a00780c */ /* 0x000fe40003f44270 */
[----:B--2---:R-:W-:Y:S02]  /*5cf0*/  FSEL R20, R20, -INF , P1 ;  /* 0xff80000014147808 */ /* 0x004fe40000800000 */
[----:B------:R-:W-:Y:S02]  /*5d00*/  FMNMX.FTZ R11, R21, R6, !PT ;  /* 0x00000006150b7209 */ /* 0x000fe40007810000 */
[----:B------:R-:W-:Y:S01]  /*5d10*/  ISETP.GT.AND P1, PT, R10, 0x28, PT ;  /* 0x000000280a00780c */ /* 0x000fe20003f24270 */
[----:B------:R-:W2:Y:S01]  /*5d20*/  MUFU.TANH R179, R179 ;  /* 0x000000b300b37308 */ /* 0x000ea20000002400 */
[----:B-1----:R-:W-:-:S02]  /*5d30*/  FSEL R15, R15, -INF , P2 ;  /* 0xff8000000f0f7808 */ /* 0x002fc40001000000 */
[----:B------:R-:W-:Y:S02]  /*5d40*/  FMNMX.FTZ R6, R20, R11, !PT ;  /* 0x0000000b14067209 */ /* 0x000fe40007810000 */
[----:B------:R-:W-:Y:S02]  /*5d50*/  ISETP.GT.AND P2, PT, R10, 0x29, PT ;  /* 0x000000290a00780c */ /* 0x000fe40003f44270 */
[----:B---3--:R-:W-:Y:S01]  /*5d60*/  FSEL R14, R14, -INF , P1 ;  /* 0xff8000000e0e7808 */ /* 0x008fe20000800000 */
[----:B------:R-:W1:Y:S01]  /*5d70*/  MUFU.TANH R182, R182 ;  /* 0x000000b600b67308 */ /* 0x000e620000002400 */
[----:B------:R-:W-:Y:S02]  /*5d80*/  FMNMX.FTZ R11, R15, R6, !PT ;  /* 0x000000060f0b7209 */ /* 0x000fe40007810000 */
[----:B------:R-:W-:Y:S02]  /*5d90*/  ISETP.GT.AND P1, PT, R10, 0x30, PT ;  /* 0x000000300a00780c */ /* 0x000fe40003f24270 */
[----:B0-----:R-:W-:-:S02]  /*5da0*/  FSEL R6, R175, -INF , P2 ;  /* 0xff800000af067808 */ /* 0x001fc40001000000 */
[----:B------:R-:W-:Y:S01]  /*5db0*/  FMNMX.FTZ R11, R14, R11, !PT ;  /* 0x0000000b0e0b7209 */ /* 0x000fe20007810000 */
[----:B------:R-:W0:Y:S01]  /*5dc0*/  MUFU.TANH R183, R183 ;  /* 0x000000b700b77308 */ /* 0x000e220000002400 */
[----:B------:R-:W-:Y:S02]  /*5dd0*/  ISETP.GT.AND P2, PT, R10, 0x31, PT ;  /* 0x000000310a00780c */ /* 0x000fe40003f44270 */
[----:B----4-:R-:W-:Y:S02]  /*5de0*/  FSEL R13, R13, -INF , P1 ;  /* 0xff8000000d0d7808 */ /* 0x010fe40000800000 */
[----:B------:R-:W-:Y:S02]  /*5df0*/  FMNMX.FTZ R12, R6, R11, !PT ;  /* 0x0000000b060c7209 */ /* 0x000fe40007810000 */
[----:B------:R-:W-:Y:S01]  /*5e00*/  ISETP.GT.AND P1, PT, R10, 0x38, PT ;  /* 0x000000380a00780c */ /* 0x000fe20003f24270 */
[----:B------:R-:W3:Y:S01]  /*5e10*/  MUFU.TANH R5, R5 ;  /* 0x0000000500057308 */ /* 0x000ee20000002400 */
[----:B--2---:R-:W-:-:S02]  /*5e20*/  FSEL R11, R179, -INF , P2 ;  /* 0xff800000b30b7808 */ /* 0x004fc40001000000 */
[----:B------:R-:W-:Y:S02]  /*5e30*/  FMNMX.FTZ R156, R13, R12, !PT ;  /* 0x0000000c0d9c7209 */ /* 0x000fe40007810000 */
[----:B-1----:R-:W-:Y:S02]  /*5e40*/  FSEL R12, R182, -INF , P1 ;  /* 0xff800000b60c7808 */ /* 0x002fe40000800000 */
[----:B------:R-:W-:Y:S01]  /*5e50*/  FMNMX.FTZ R171, R11, R156, !PT ;  /* 0x0000009c0bab7209 */ /* 0x000fe20007810000 */
[----:B------:R-:W1:Y:S01]  /*5e60*/  MUFU.TANH R205, R205 ;  /* 0x000000cd00cd7308 */ /* 0x000e620000002400 */
[----:B------:R-:W-:Y:S02]  /*5e70*/  ISETP.GT.AND P2, PT, R10, 0x39, PT ;  /* 0x000000390a00780c */ /* 0x000fe40003f44270 */
[----:B------:R-:W-:Y:S02]  /*5e80*/  FMNMX.FTZ R171, R12, R171, !PT ;  /* 0x000000ab0cab7209 */ /* 0x000fe40007810000 */
[----:B0-----:R-:W-:-:S03]  /*5e90*/  FSEL R10, R183, -INF , P2 ;  /* 0xff800000b70a7808 */ /* 0x001fc60001000000 */
[----:B------:R0:W-:Y:S01]  /*5ea0*/  MUFU.TANH R174, R157 ;  /* 0x0000009d00ae7308 */ /* 0x0001e20000002400 */
[----:B------:R-:W-:Y:S02]  /*5eb0*/  FMNMX.FTZ R156, R10, R171, !PT ;  /* 0x000000ab0a9c7209 */ /* 0x000fe40007810000 */
[----:B------:R-:W0:Y:S04]  /*5ec0*/  SHFL.IDX PT, R171, R162, RZ, 0x1c1f ;  /* 0x001c1fffa2ab7589 */ /* 0x000e2800000e0000 */
[----:B------:R-:W2:Y:S01]  /*5ed0*/  SHFL.BFLY PT, R175, R156, 0x2, 0x1f ;  /* 0x0c401f009caf7f89 */ /* 0x000ea200000e0000 */
[----:B------:R-:W4:Y:S08]  /*5ee0*/  MUFU.TANH R167, R167 ;  /* 0x000000a700a77308 */ /* 0x000f300000002400 */
[----:B------:R4:W5:Y:S08]  /*5ef0*/  MUFU.TANH R178, R160 ;  /* 0x000000a000b27308 */ /* 0x0009700000002400 */
[----:B------:R-:W5:Y:S01]  /*5f00*/  MUFU.TANH R161, R161 ;  /* 0x000000a100a17308 */ /* 0x000f620000002400 */
[----:B0-----:R-:W-:Y:S01]  /*5f10*/  IMAD.IADD R157, R166, 0x1, R171 ;  /* 0x00000001a69d7824 */ /* 0x001fe200078e02ab */
[----:B--2---:R-:W-:-:S06]  /*5f20*/  FMNMX.FTZ R175, R156, R175, !PT ;  /* 0x000000af9caf7209 */ /* 0x004fcc0007810000 */
[----:B------:R5:W0:Y:S01]  /*5f30*/  MUFU.TANH R179, R164 ;  /* 0x000000a400b37308 */ /* 0x000a220000002400 */
[C---:B------:R-:W-:Y:S02]  /*5f40*/  ISETP.GT.AND P1, PT, R157.reuse, RZ, PT ;  /* 0x000000ff9d00720c */ /* 0x040fe40003f24270 */
[----:B------:R-:W-:Y:S01]  /*5f50*/  ISETP.GT.AND P2, PT, R157, 0x1, PT ;  /* 0x000000019d00780c */ /* 0x000fe20003f44270 */
[----:B------:R-:W2:Y:S01]  /*5f60*/  SHFL.BFLY PT, R170, R175, 0x1, 0x1f ;  /* 0x0c201f00afaa7f89 */ /* 0x000ea200000e0000 */
[----:B---3--:R-:W-:Y:S02]  /*5f70*/  FSEL R156, R5, -INF , P1 ;  /* 0xff800000059c7808 */ /* 0x008fe40000800000 */
[----:B------:R-:W-:Y:S01]  /*5f80*/  ISETP.GT.AND P1, PT, R157, 0x8, PT ;  /* 0x000000089d00780c */ /* 0x000fe20003f24270 */
[----:B------:R-:W3:Y:S01]  /*5f90*/  MUFU.TANH R165, R165 ;  /* 0x000000a500a57308 */ /* 0x000ee20000002400 */
[----:B-1----:R-:W-:Y:S02]  /*5fa0*/  FSEL R205, R205, -INF , P2 ;  /* 0xff800000cdcd7808 */ /* 0x002fe40001000000 */
[----:B------:R-:W-:-:S02]  /*5fb0*/  FMNMX.FTZ R162, R156, R9, !PT ;  /* 0x000000099ca27209 */ /* 0x000fc40007810000 */
[----:B------:R-:W-:Y:S02]  /*5fc0*/  ISETP.GT.AND P2, PT, R157, 0x9, PT ;  /* 0x000000099d00780c */ /* 0x000fe40003f44270 */
[----:B----4-:R-:W-:Y:S01]  /*5fd0*/  FSEL R160, R167, -INF , P1 ;  /* 0xff800000a7a07808 */ /* 0x010fe20000800000 */
[----:B------:R-:W1:Y:S01]  /*5fe0*/  MUFU.TANH R182, R168 ;  /* 0x000000a800b67308 */ /* 0x000e620000002400 */
[----:B------:R-:W-:Y:S02]  /*5ff0*/  FMNMX.FTZ R5, R205, R162, !PT ;  /* 0x000000a2cd057209 */ /* 0x000fe40007810000 */
[C---:B------:R-:W-:Y:S02]  /*6000*/  ISETP.GT.AND P1, PT, R157.reuse, 0x10, PT ;  /* 0x000000109d00780c */ /* 0x040fe40003f24270 */
[----:B------:R-:W-:Y:S02]  /*6010*/  FSEL R162, R174, -INF , P2 ;  /* 0xff800000aea27808 */ /* 0x000fe40001000000 */
[----:B------:R-:W-:Y:S01]  /*6020*/  FMNMX.FTZ R5, R160, R5, !PT ;  /* 0x00000005a0057209 */ /* 0x000fe20007810000 */
[----:B------:R0:W4:Y:S01]  /*6030*/  MUFU.TANH R171, R169 ;  /* 0x000000a900ab7308 */ /* 0x0001220000002400 */
[----:B------:R-:W-:-:S02]  /*6040*/  ISETP.GT.AND P2, PT, R157, 0x11, PT ;  /* 0x000000119d00780c */ /* 0x000fc40003f44270 */
[----:B-----5:R-:W-:Y:S02]  /*6050*/  FSEL R164, R178, -INF , P1 ;  /* 0xff800000b2a47808 */ /* 0x020fe40000800000 */
[----:B------:R-:W-:Y:S02]  /*6060*/  FMNMX.FTZ R5, R162, R5, !PT ;  /* 0x00000005a2057209 */ /* 0x000fe40007810000 */
[----:B------:R-:W-:Y:S01]  /*6070*/  ISETP.GT.AND P1, PT, R157, 0x18, PT ;  /* 0x000000189d00780c */ /* 0x000fe20003f24270 */
[----:B------:R-:W5:Y:S01]  /*6080*/  MUFU.TANH R172, R172 ;  /* 0x000000ac00ac7308 */ /* 0x000f620000002400 */
[----:B------:R-:W-:Y:S02]  /*6090*/  FSEL R166, R161, -INF , P2 ;  /* 0xff800000a1a67808 */ /* 0x000fe40001000000 */
[----:B------:R-:W-:Y:S02]  /*60a0*/  FMNMX.FTZ R5, R164, R5, !PT ;  /* 0x00000005a4057209 */ /* 0x000fe40007810000 */
[----:B------:R-:W-:-:S02]  /*60b0*/  ISETP.GT.AND P2, PT, R157, 0x19, PT ;  /* 0x000000199d00780c */ /* 0x000fc40003f44270 */
[----:B0-----:R-:W-:Y:S01]  /*60c0*/  FSEL R169, R179, -INF , P1 ;  /* 0xff800000b3a97808 */ /* 0x001fe20000800000 */
[----:B------:R1:W0:Y:S01]  /*60d0*/  MUFU.TANH R167, R173 ;  /* 0x000000ad00a77308 */ /* 0x0002220000002400 */
[----:B------:R-:W-:Y:S02]  /*60e0*/  FMNMX.FTZ R168, R166, R5, !PT ;  /* 0x00000005a6a87209 */ /* 0x000fe40007810000 */
[----:B------:R-:W-:Y:S02]  /*60f0*/  ISETP.GT.AND P1, PT, R157, 0x20, PT ;  /* 0x000000209d00780c */ /* 0x000fe40003f24270 */
[----:B---3--:R-:W-:Y:S02]  /*6100*/  FSEL R174, R165, -INF , P2 ;  /* 0xff800000a5ae7808 */ /* 0x008fe40001000000 */
[----:B------:R-:W-:Y:S01]  /*6110*/  FMNMX.FTZ R161, R169, R168, !PT ;  /* 0x000000a8a9a17209 */ /* 0x000fe20007810000 */
[----:B------:R3:W3:Y:S01]  /*6120*/  MUFU.TANH R178, R176 ;  /* 0x000000b000b27308 */ /* 0x0006e20000002400 */
[----:B--2---:R-:W-:-:S02]  /*6130*/  FMNMX.FTZ R5, R175, R170, !PT ;  /* 0x000000aaaf057209 */ /* 0x004fc40007810000 */
[C---:B------:R-:W-:Y:S02]  /*6140*/  ISETP.GT.AND P2, PT, R157.reuse, 0x21, PT ;  /* 0x000000219d00780c */ /* 0x040fe40003f44270 */
[----:B-1----:R-:W-:Y:S02]  /*6150*/  FSEL R173, R182, -INF , P1 ;  /* 0xff800000b6ad7808 */ /* 0x002fe40000800000 */
[----:B------:R-:W-:Y:S01]  /*6160*/  FMNMX.FTZ R170, R174, R161, !PT ;  /* 0x000000a1aeaa7209 */ /* 0x000fe20007810000 */
[----:B------:R-:W1:Y:S01]  /*6170*/  MUFU.TANH R177, R177 ;  /* 0x000000b100b17308 */ /* 0x000e620000002400 */
[----:B------:R-:W-:Y:S02]  /*6180*/  ISETP.GT.AND P1, PT, R157, 0x28, PT ;  /* 0x000000289d00780c */ /* 0x000fe40003f24270 */
[----:B----4-:R-:W-:Y:S02]  /*6190*/  FSEL R168, R171, -INF , P2 ;  /* 0xff800000aba87808 */ /* 0x010fe40001000000 */
[----:B------:R-:W-:-:S02]  /*61a0*/  FMNMX.FTZ R161, R173, R170, !PT ;  /* 0x000000aaada17209 */ /* 0x000fc40007810000 */
[C---:B------:R-:W-:Y:S01]  /*61b0*/  ISETP.GT.AND P2, PT, R157.reuse, 0x29, PT ;  /* 0x000000299d00780c */ /* 0x040fe20003f44270 */
[----:B------:R2:W4:Y:S01]  /*61c0*/  MUFU.TANH R165, R180 ;  /* 0x000000b400a57308 */ /* 0x0005220000002400 */
[----:B-----5:R-:W-:Y:S02]  /*61d0*/  FSEL R170, R172, -INF , P1 ;  /* 0xff800000acaa7808 */ /* 0x020fe40000800000 */
[----:B------:R-:W-:Y:S02]  /*61e0*/  FMNMX.FTZ R161, R168, R161, !PT ;  /* 0x000000a1a8a17209 */ /* 0x000fe40007810000 */
[----:B------:R-:W-:Y:S02]  /*61f0*/  ISETP.GT.AND P1, PT, R157, 0x30, PT ;  /* 0x000000309d00780c */ /* 0x000fe40003f24270 */
[----:B0-----:R-:W-:Y:S01]  /*6200*/  FSEL R171, R167, -INF , P2 ;  /* 0xff800000a7ab7808 */ /* 0x001fe20001000000 */
[----:B------:R-:W0:Y:S01]  /*6210*/  MUFU.TANH R181, R181 ;  /* 0x000000b500b57308 */ /* 0x000e220000002400 */
[----:B---3--:R-:W-:Y:S01]  /*6220*/  FMNMX.FTZ R176, R170, R161, !PT ;  /* 0x000000a1aab07209 */ /* 0x008fe20007810000 */
[----:B--2---:R-:W-:Y:S01]  /*6230*/  FMUL.FTZ R180, R5, UR10 ;  /* 0x0000000a05b47c20 */ /* 0x004fe20008410000 */
[----:B------:R-:W-:-:S02]  /*6240*/  ISETP.GT.AND P2, PT, R157, 0x31, PT ;  /* 0x000000319d00780c */ /* 0x000fc40003f44270 */
[----:B------:R-:W-:Y:S02]  /*6250*/  FSEL R172, R178, -INF , P1 ;  /* 0xff800000b2ac7808 */ /* 0x000fe40000800000 */
[----:B------:R-:W-:Y:S02]  /*6260*/  FMNMX.FTZ R161, R171, R176, !PT ;  /* 0x000000b0aba17209 */ /* 0x000fe40007810000 */
[----:B------:R-:W-:Y:S02]  /*6270*/  ISETP.GT.AND P3, PT, R157, 0x38, PT ;  /* 0x000000389d00780c */ /* 0x000fe40003f64270 */
[----:B-1----:R-:W-:Y:S02]  /*6280*/  FSEL R175, R177, -INF , P2 ;  /* 0xff800000b1af7808 */ /* 0x002fe40001000000 */
[----:B------:R-:W-:Y:S02]  /*6290*/  FMNMX.FTZ R178, R172, R161, !PT ;  /* 0x000000a1acb27209 */ /* 0x000fe40007810000 */
[----:B------:R-:W-:-:S02]  /*62a0*/  ISETP.GT.AND P1, PT, R157, 0x39, PT ;  /* 0x000000399d00780c */ /* 0x000fc40003f24270 */
[----:B----4-:R-:W-:Y:S02]  /*62b0*/  FSEL R176, R165, -INF , P3 ;  /* 0xff800000a5b07808 */ /* 0x010fe40001800000 */
[----:B------:R-:W-:Y:S02]  /*62c0*/  FMNMX.FTZ R157, R175, R178, !PT ;  /* 0x000000b2af9d7209 */ /* 0x000fe40007810000 */
[----:B0-----:R-:W-:Y:S02]  /*62d0*/  FSEL R177, R181, -INF , P1 ;  /* 0xff800000b5b17808 */ /* 0x001fe40000800000 */
[----:B------:R-:W-:Y:S02]  /*62e0*/  FMNMX.FTZ R178, R176, R157, !PT ;  /* 0x0000009db0b27209 */ /* 0x000fe40007810000 */
[----:B------:R-:W-:Y:S02]  /*62f0*/  FSETP.NEU.FTZ.AND P4, PT, R5, -INF , PT ;  /* 0xff8000000500780b */ /* 0x000fe40003f9d000 */
[----:B------:R-:W-:-:S02]  /*6300*/  FMNMX.FTZ R161, R177, R178, !PT ;  /* 0x000000b2b1a17209 */ /* 0x000fc40007810000 */
        /* <DEDUP_REMOVED lines=270> */
.L_x_4468:
[----:B------:R0:W1:Y:S01]  /*73f0*/  SYNCS.PHASECHK.TRANS64.TRYWAIT P1, [UR23+0x28c50], R7 ;  /* 0x028c5007ff0075a7 */ /* 0x0000620008020157 */
[----:B------:R-:W-:Y:S05]  /*7400*/  @!P0 BRA `(.L_x_4469) ;  /* 0x0000000000048947 */ /* 0x000fea0003800000 */
[----:B------:R-:W-:Y:S01]  /*7410*/  BPT.TRAP 0x1 ;  /* 0x000000040000795c */ /* 0x000fe20000300000 */
.L_x_4469:
[----:B-1----:R-:W-:Y:S05]  /*7420*/  @P1 BRA `(.L_x_4470) ;  /* 0x0000000000081947 */ /* 0x002fea0003800000 */
[----:B------:R-:W1:Y:S02]  /*7430*/  SYNCS.PHASECHK.TRANS64.TRYWAIT P1, [UR23+0x28c50], R7 ;  /* 0x028c5007ff0075a7 */ /* 0x000e640008020157 */
[----:B-1----:R-:W-:Y:S05]  /*7440*/  @!P1 BRA `(.L_x_4471) ;  /* 0x000000b400509947 */ /* 0x002fea0003800000 */
.L_x_4470:
        /* <DEDUP_REMOVED lines=34> */
.L_x_4472:
        /* <DEDUP_REMOVED lines=10> */
.L_x_4462:
[----:B------:R-:W-:-:S13]  /*7710*/  ISETP.LE.AND P1, PT, RZ, UR21, PT ;  /* 0x00000015ff007c0c */ /* 0x000fda000bf23270 */
[----:B------:R-:W-:Y:S05]  /*7720*/  @!P1 BRA `(.L_x_4474) ;  /* 0x0000001c003c9947 */ /* 0x000fea0003800000 */
[----:B01----:R-:W-:Y:S01]  /*7730*/  IMAD.MOV.U32 R8, RZ, RZ, R5 ;  /* 0x000000ffff087224 */ /* 0x003fe200078e0005 */
[----:B------:R-:W-:Y:S01]  /*7740*/  MOV R205, R6 ;  /* 0x0000000600cd7202 */ /* 0x000fe20000000f00 */
[----:B------:R-:W-:Y:S01]  /*7750*/  UMOV UR23, UR38 ;  /* 0x0000002600177c82 */ /* 0x000fe20008000000 */
[----:B------:R-:W-:Y:S01]  /*7760*/  ULDC UR24, c[0x0][0x9d8] ;  /* 0x0002760000187ab9 */ /* 0x000fe20000000800 */
[----:B------:R-:W-:-:S05]  /*7770*/  ULDC UR20, c[0x0][0x988] ;  /* 0x0002620000147ab9 */ /* 0x000fca0000000800 */
.L_x_4485:
[----:B------:R-:W-:-:S04]  /*7780*/  UIADD3 UR38, UR23, 0x1, URZ ;  /* 0x0000000117267890 */ /* 0x000fc8000fffe03f */
[----:B------:R-:W-:-:S04]  /*7790*/  UISETP.NE.AND UP0, UPT, UR38, 0x2, UPT ;  /* 0x000000022600788c */ /* 0x000fc8000bf05270 */
[----:B------:R-:W-:Y:S02]  /*77a0*/  USEL UR6, URZ, 0x1, UP0 ;  /* 0x000000013f067887 */ /* 0x000fe40008000000 */
[----:B------:R-:W-:Y:S02]  /*77b0*/  USEL UR38, UR38, URZ, UP0 ;  /* 0x0000003f26267287 */ /* 0x000fe40008000000 */
[----:B------:R-:W-:Y:S01]  /*77c0*/  ULOP3.LUT UR37, UR37, UR6, URZ, 0x3c, !UPT ;  /* 0x0000000625257292 */ /* 0x000fe2000f8e3c3f */
[----:B01----:R-:W-:Y:S11]  /*77d0*/  @!P0 BRA `(.L_x_4475) ;  /* 0x0000000000048947 */ /* 0x003ff60003800000 */
[----:B------:R-:W-:Y:S01]  /*77e0*/  BPT.TRAP 0x1 ;  /* 0x000000040000795c */ /* 0x000fe20000300000 */
.L_x_4475:
[----:B------:R-:W-:Y:S01]  /*77f0*/  ULEA UR22, UR38, UR41, 0x3 ;  /* 0x0000002926167291 */ /* 0x000fe2000f8e183f */
[----:B------:R-:W-:-:S05]  /*7800*/  IMAD.U32 R7, RZ, RZ, UR37 ;  /* 0x00000025ff077e24 */ /* 0x000fca000f8e00ff */
[----:B------:R-:W-:-:S04]  /*7810*/  SHF.L.U32 R7, R7, 0x1f, RZ ;  /* 0x0000001f07077819 */ /* 0x000fc800000006ff */
[----:B------:R0:W1:Y:S01]  /*7820*/  SYNCS.PHASECHK.TRANS64.TRYWAIT P1, [UR22+0x28c30], R7 ;  /* 0x028c3007ff0075a7 */ /* 0x0000620008020156 */
[----:B------:R-:W-:Y:S05]  /*7830*/  @!P0 BRA `(.L_x_4476) ;  /* 0x0000000000048947 */ /* 0x000fea0003800000 */
[----:B------:R-:W-:Y:S01]  /*7840*/  BPT.TRAP 0x1 ;  /* 0x000000040000795c */ /* 0x000fe20000300000 */
.L_x_4476:
[----:B-1----:R-:W-:Y:S05]  /*7850*/  @P1 BRA `(.L_x_4477) ;  /* 0x0000000000081947 */ /* 0x002fea0003800000 */
[----:B------:R-:W1:Y:S02]  /*7860*/  SYNCS.PHASECHK.TRANS64.TRYWAIT P1, [UR22+0x28c30], R7 ;  /* 0x028c3007ff0075a7 */ /* 0x000e640008020156 */
[----:B-1----:R-:W-:Y:S05]  /*7870*/  @!P1 BRA `(.L_x_4478) ;  /* 0x000000b0005c9947 */ /* 0x002fea0003800000 */
.L_x_4477:
        /* <DEDUP_REMOVED lines=23> */
.L_x_4479:
        /* <DEDUP_REMOVED lines=212> */
[----:B------:R-:W-:Y:S01]  /*8730*/  FFMA.FTZ R180, R166, UR10, -R165 ;  /* 0x0000000aa6b47c23 */ /* 0x000fe200080108a5 */
[-C--:B------:R-:W-:Y:S01]  /*8740*/  FMUL.FTZ R124, R124, R14.reuse ;  /* 0x0000000e7c7c7220 */ /* 0x080fe20000410000 */
[----:B------:R-:W-:Y:S01]  /*8750*/  FMUL.FTZ R125, R125, R14 ;  /* 0x0000000e7d7d7220 */ /* 0x000fe20000410000 */
[----:B------:R-:W-:-:S02]  /*8760*/  @!P1 IMAD R21, R21, 0x40, R16 ;  /* 0x0000004015159824 */ /* 0x000fc400078e0210 */
        /* <DEDUP_REMOVED lines=154> */
.L_x_4480:
[----:B------:R1:W2:Y:S01]  /*9110*/  SYNCS.PHASECHK.TRANS64.TRYWAIT P1, [UR22+0x28c50], R7 ;  /* 0x028c5007ff0075a7 */ /* 0x0002a20008020156 */
[----:B------:R-:W-:Y:S05]  /*9120*/  @!P0 BRA `(.L_x_4481) ;  /* 0x0000000000048947 */ /* 0x000fea0003800000 */
[----:B------:R-:W-:Y:S01]  /*9130*/  BPT.TRAP 0x1 ;  /* 0x000000040000795c */ /* 0x000fe20000300000 */
.L_x_4481:
[----:B--2---:R-:W-:Y:S05]  /*9140*/  @P1 BRA `(.L_x_4482) ;  /* 0x0000000000081947 */ /* 0x004fea0003800000 */
[----:B------:R-:W2:Y:S02]  /*9150*/  SYNCS.PHASECHK.TRANS64.TRYWAIT P1, [UR22+0x28c50], R7 ;  /* 0x028c5007ff0075a7 */ /* 0x000ea40008020156 */
[----:B--2---:R-:W-:Y:S05]  /*9160*/  @!P1 BRA `(.L_x_4483) ;  /* 0x0000009800389947 */ /* 0x004fea0003800000 */
.L_x_4482:
        /* <DEDUP_REMOVED lines=34> */
.L_x_4484:
[----:B------:R-:W-:Y:S01]  /*9390*/  UIADD3 UR22, UR22, 0x28c60, URZ ;  /* 0x00028c6016167890 */ /* 0x000fe2000fffe03f */
[----:B------:R-:W-:Y:S01]  /*93a0*/  ISETP.LT.AND P1, PT, RZ, UR21, PT ;  /* 0x00000015ff007c0c */ /* 0x000fe2000bf21270 */
[----:B------:R-:W-:Y:S01]  /*93b0*/  UIADD3 UR21, UR21, -0x1, URZ ;  /* 0xffffffff15157890 */ /* 0x000fe2000fffe03f */
[----:B--2---:R-:W-:Y:S01]  /*93c0*/  IMAD.MOV.U32 R8, RZ, RZ, R5 ;  /* 0x000000ffff087224 */ /* 0x004fe200078e0005 */
[----:B------:R-:W-:Y:S01]  /*93d0*/  UPRMT UR22, UR40, 0x654, UR22 ;  /* 0x0000065428167896 */ /* 0x000fe20008000016 */
[----:B------:R-:W-:Y:S01]  /*93e0*/  MOV R205, R6 ;  /* 0x0000000600cd7202 */ /* 0x000fe20000000f00 */
[----:B------:R-:W-:-:S07]  /*93f0*/  UMOV UR23, UR38 ;  /* 0x0000002600177c82 */ /* 0x000fce0008000000 */
[----:B------:R-:W-:Y:S01]  /*9400*/  SYNCS.ARRIVE.TRANS64.RED.A1T0 RZ, [UR22], RZ ;  /* 0x000000ffffff79a7 */ /* 0x000fe20008100416 */
[----:B------:R-:W-:Y:S05]  /*9410*/  @P1 BRA `(.L_x_4485) ;  /* 0xffffffe000d81947 */ /* 0x000fea000383ffff */
.L_x_4474:
[----:B------:R-:W4:Y:S01]  /*9420*/  SHFL.BFLY PT, R0, R3, 0x2, 0x1f ;  /* 0x0c401f0003007f89 */ /* 0x000f2200000e0000 */
[----:B------:R-:W-:Y:S01]  /*9430*/  IMAD.MOV R11, RZ, RZ, -R18 ;  /* 0x000000ffff0b7224 */ /* 0x000fe200078e0a12 */
[----:B------:R-:W-:Y:S01]  /*9440*/  UIADD3 UR36, UR36, 0x1, URZ ;  /* 0x0000000124247890 */ /* 0x000fe2000fffe03f */
[----:B------:R-:W-:Y:S01]  /*9450*/  IMAD.U32 R13, RZ, RZ, UR10 ;  /* 0x0000000aff0d7e24 */ /* 0x000fe2000f8e00ff */
[----:B01----:R-:W0:Y:S01]  /*9460*/  SHFL.BFLY PT, R7, R4, 0x2, 0x1f ;  /* 0x0c401f0004077f89 */ /* 0x003e2200000e0000 */
        /* <DEDUP_REMOVED lines=19> */
[----:B------:R-:W-:Y:S02]  /*95a0*/  IMAD.MOV.U32 R0, RZ, RZ, RZ ;  /* 0x000000ffff007224 */ /* 0x000fe400078e00ff */
[----:B-1----:R-:W-:Y:S02]  /*95b0*/  FADD.FTZ R7, R8, R7 ;  /* 0x0000000708077221 */ /* 0x002fe40000010000 */
[----:B------:R-:W-:-:S03]  /*95c0*/  FSETP.NE.FTZ.AND P1, PT, R9, RZ, PT ;  /* 0x000000ff0900720b */ /* 0x000fc60003f35000 */
[----:B------:R-:W-:-:S10]  /*95d0*/  FSETP.NE.FTZ.AND P2, PT, R7, RZ, PT ;  /* 0x000000ff0700720b */ /* 0x000fd40003f55000 */
[----:B------:R-:W0:Y:S08]  /*95e0*/  @P1 MUFU.RCP R11, R9 ;  /* 0x00000009000b1308 */ /* 0x000e300000001000 */
[----:B------:R-:W1:Y:S08]  /*95f0*/  @P2 MUFU.RCP R0, R7 ;  /* 0x0000000700002308 */ /* 0x000e700000001000 */
[----:B------:R-:W4:Y:S01]  /*9600*/  @P2 MUFU.LG2 R7, R7 ;  /* 0x0000000700072308 */ /* 0x000f220000000c00 */
[-C--:B0-----:R-:W-:Y:S01]  /*9610*/  FMUL.FTZ R168, R32, R11.reuse ;  /* 0x0000000b20a87220 */ /* 0x081fe20000410000 */
[----:B------:R-:W-:Y:S01]  /*9620*/  @!P0 STS [R4+0x28800], R11 ;  /* 0x0288000b04008388 */ /* 0x000fe20000000800 */
[-C--:B------:R-:W-:Y:S01]  /*9630*/  FMUL.FTZ R170, R28, R11.reuse ;  /* 0x0000000b1caa7220 */ /* 0x080fe20000410000 */
[-C--:B------:R-:W-:Y:S01]  /*9640*/  FMUL.FTZ R28, R29, R11.reuse ;  /* 0x0000000b1d1c7220 */ /* 0x080fe20000410000 */
[----:B------:R-:W-:Y:S01]  /*9650*/  MOV R29, UR10 ;  /* 0x0000000a001d7c02 */ /* 0x000fe20008000f00 */
[-C--:B------:R-:W-:Y:S01]  /*9660*/  FMUL.FTZ R171, R24, R11.reuse ;  /* 0x0000000b18ab7220 */ /* 0x080fe20000410000 */
[-C--:B------:R-:W-:Y:S01]  /*9670*/  FMUL.FTZ R169, R25, R11.reuse ;  /* 0x0000000b19a97220 */ /* 0x080fe20000410000 */
[----:B------:R-:W0:Y:S01]  /*9680*/  @P1 MUFU.LG2 R32, R9 ;  /* 0x0000000900201308 */ /* 0x000e220000000c00 */
[----:B-1----:R1:W-:Y:S01]  /*9690*/  @!P0 STS [R4+0x28820], R0 ;  /* 0x0288200004008388 */ /* 0x0023e20000000800 */
[----:B------:R-:W-:Y:S01]  /*96a0*/  @P1 FMUL.FTZ R29, R29, 0.69314718246459960938 ;  /* 0x3f3172181d1d1820 */ /* 0x000fe20000410000 */
[-C--:B--23--:R-:W-:Y:S01]  /*96b0*/  FMUL.FTZ R166, R33, R11.reuse ;  /* 0x0000000b21a67220 */ /* 0x08cfe20000410000 */
        /* <DEDUP_REMOVED lines=129> */
.L_x_4439:
        /* <DEDUP_REMOVED lines=37> */
[----:B------:R-:W-:Y:S01]  /*a120*/  UIADD3 UR4, UP1, UR10, UR8, URZ ;  /* 0x000000080a047290 */ /* 0x000fe2000ff3e03f */
[----:B------:R-:W-:Y:S01]  /*a130*/  F2FP.BF16.F32.PACK_AB R80, R81, R80 ;  /* 0x000000505150723e */ /* 0x000fe200000010ff */
[----:B------:R-:W-:Y:S01]  /*a140*/  UISETP.NE.U32.AND UP0, UPT, UR8, URZ, UPT ;  /* 0x0000003f0800728c */ /* 0x000fe2000bf05070 */
[C---:B------:R-:W-:Y:S01]  /*a150*/  IADD3 R175, P1, R4.reuse, 0x20, RZ ;  /* 0x0000002004af7810 */ /* 0x040fe20007f3e0ff */
[----:B------:R-:W-:Y:S01]  /*a160*/  UIADD3.X UR8, UR11, UR9, URZ, UP1, !UPT ;  /* 0x000000090b087290 */ /* 0x000fe20008ffe43f */
[----:B------:R-:W-:Y:S01]  /*a170*/  IADD3 R177, P0, R4, 0x40, RZ ;  /* 0x0000004004b17810 */ /* 0x000fe20007f1e0ff */
[----:B------:R-:W-:Y:S01]  /*a180*/  UISETP.NE.AND.EX UP0, UPT, UR9, URZ, UPT, UP0 ;  /* 0x0000003f0900728c */ /* 0x000fe2000bf05300 */
[----:B------:R-:W-:-:S02]  /*a190*/  LOP3.LUT R32, R175, 0x380, RZ, 0xc0, !PT ;  /* 0x00000380af207812 */ /* 0x000fc400078ec0ff */
[----:B------:R-:W-:Y:S01]  /*a1a0*/  IADD3 R183, P6, R4, 0x2020, RZ ;  /* 0x0000202004b77810 */ /* 0x000fe20007fde0ff */
[--C-:B------:R-:W-:Y:S01]  /*a1b0*/  IMAD.X R37, RZ, RZ, R5.reuse, P0 ;  /* 0x000000ffff257224 */ /* 0x100fe200000e0605 */
[----:B------:R-:W-:Y:S02]  /*a1c0*/  SHF.R.U64 R32, R32, 0x3, RZ ;  /* 0x0000000320207819 */ /* 0x000fe400000012ff */
[C---:B------:R-:W-:Y:S01]  /*a1d0*/  IADD3 R6, P0, R4.reuse, 0x4020, RZ ;  /* 0x0000402004067810 */ /* 0x040fe20007f1e0ff */
[--C-:B------:R-:W-:Y:S01]  /*a1e0*/  IMAD.X R49, RZ, RZ, R5.reuse, P6 ;  /* 0x000000ffff317224 */ /* 0x100fe200030e0605 */
[C---:B------:R-:W-:Y:S02]  /*a1f0*/  LOP3.LUT R29, R4.reuse, 0x380, RZ, 0xc0, !PT ;  /* 0x00000380041d7812 */ /* 0x040fe400078ec0ff */
[----:B------:R-:W-:Y:S01]  /*a200*/  IADD3.X R33, RZ, R5, RZ, P1, !PT ;  /* 0x00000005ff217210 */ /* 0x000fe20000ffe4ff */
[----:B------:R-:W-:Y:S01]  /*a210*/  IMAD.X R107, RZ, RZ, R5, P0 ;  /* 0x000000ffff6b7224 */ /* 0x000fe200000e0605 */
[----:B------:R-:W-:-:S02]  /*a220*/  IADD3 R179, P4, R4, 0x60, RZ ;  /* 0x0000006004b37810 */ /* 0x000fc40007f9e0ff */
[C---:B------:R-:W-:Y:S02]  /*a230*/  IADD3 R181, P3, R4.reuse, 0x2000, RZ ;  /* 0x0000200004b57810 */ /* 0x040fe40007f7e0ff */
[C---:B------:R-:W-:Y:S01]  /*a240*/  IADD3 R205, P5, R4.reuse, 0x2040, RZ ;  /* 0x0000204004cd7810 */ /* 0x040fe20007fbe0ff */
[--C-:B------:R-:W-:Y:S01]  /*a250*/  IMAD.X R41, RZ, RZ, R5.reuse, P4 ;  /* 0x000000ffff297224 */ /* 0x100fe200020e0605 */
[C---:B------:R-:W-:Y:S01]  /*a260*/  IADD3 R209, P1, R4.reuse, 0x4000, RZ ;  /* 0x0000400004d17810 */ /* 0x040fe20007f3e0ff */
[--C-:B------:R-:W-:Y:S01]  /*a270*/  IMAD.X R45, RZ, RZ, R5.reuse, P3 ;  /* 0x000000ffff2d7224 */ /* 0x100fe200018e0605 */
        /* <DEDUP_REMOVED lines=8> */
[----:B------:R-:W-:Y:S02]  /*a300*/  LOP3.LUT R118, R7, 0x380, RZ, 0xc0, !PT ;  /* 0x0000038007767812 */ /* 0x000fe400078ec0ff */
[----:B------:R-:W-:Y:S02]  /*a310*/  IADD3.X R99, RZ, R5, RZ, P2, !PT ;  /* 0x00000005ff637210 */ /* 0x000fe400017fe4ff */
[C---:B------:R-:W-:Y:S02]  /*a320*/  IADD3 R110, P4, R4.reuse, 0x4040, RZ ;  /* 0x00004040046e7810 */ /* 0x040fe40007f9e0ff */
[C---:B------:R-:W-:Y:S02]  /*a330*/  IADD3 R114, P3, R4.reuse, 0x4060, RZ ;  /* 0x0000406004727810 */ /* 0x040fe40007f7e0ff */
[C---:B------:R-:W-:Y:S01]  /*a340*/  IADD3 R0, P5, R4.reuse, 0x6020, RZ ;  /* 0x0000602004007810 */ /* 0x040fe20007fbe0ff */
[--C-:B------:R-:W-:Y:S01]  /*a350*/  IMAD.X R111, RZ, RZ, R5.reuse, P4 ;  /* 0x000000ffff6f7224 */ /* 0x100fe200020e0605 */
[C---:B------:R-:W-:Y:S01]  /*a360*/  IADD3 R126, P2, R4.reuse, 0x6040, RZ ;  /* 0x00006040047e7810 */ /* 0x040fe20007f5e0ff */
[----:B------:R-:W-:Y:S01]  /*a370*/  IMAD.X R115, RZ, RZ, R5, P3 ;  /* 0x000000ffff737224 */ /* 0x000fe200018e0605 */
[----:B------:R-:W-:-:S02]  /*a380*/  IADD3 R174, P1, R4, 0x6060, RZ ;  /* 0x0000606004ae7810 */ /* 0x000fc40007f3e0ff */
[----:B------:R-:W-:Y:S01]  /*a390*/  SHF.R.U64 R175, R175, 0x3, RZ ;  /* 0x00000003afaf7819 */ /* 0x000fe200000012ff */
[--C-:B------:R-:W-:Y:S01]  /*a3a0*/  IMAD.X R127, RZ, RZ, R5.reuse, P2 ;  /* 0x000000ffff7f7224 */ /* 0x100fe200010e0605 */
[----:B------:R-:W-:Y:S01]  /*a3b0*/  LOP3.LUT R4, R29, R4, RZ, 0x3c, !PT ;  /* 0x000000041d047212 */ /* 0x000fe200078e3cff */
[----:B------:R-:W-:Y:S01]  /*a3c0*/  IMAD.X R29, RZ, RZ, R5, P1 ;  /* 0x000000ffff1d7224 */ /* 0x000fe200008e0605 */
[----:B------:R-:W-:Y:S02]  /*a3d0*/  LOP3.LUT R36, R177, 0x380, RZ, 0xc0, !PT ;  /* 0x00000380b1247812 */ /* 0x000fe400078ec0ff */
[----:B------:R-:W-:Y:S02]  /*a3e0*/  LOP3.LUT R40, R179, 0x380, RZ, 0xc0, !PT ;  /* 0x00000380b3287812 */ /* 0x000fe400078ec0ff */
[----:B------:R-:W-:Y:S02]  /*a3f0*/  SHF.R.U64 R118, R118, 0x3, RZ ;  /* 0x0000000376767819 */ /* 0x000fe400000012ff */
[----:B------:R-:W-:-:S02]  /*a400*/  LOP3.LUT R44, R181, 0x380, RZ, 0xc0, !PT ;  /* 0x00000380b52c7812 */ /* 0x000fc400078ec0ff */
[----:B------:R-:W-:Y:S02]  /*a410*/  LOP3.LUT R106, R175, R6, RZ, 0x3c, !PT ;  /* 0x00000006af6a7212 */ /* 0x000fe400078e3cff */
[-C--:B------:R-:W-:Y:S02]  /*a420*/  IADD3.X R123, RZ, R5.reuse, RZ, P5, !PT ;  /* 0x00000005ff7b7210 */ /* 0x080fe40002ffe4ff */
[----:B------:R-:W-:Y:S02]  /*a430*/  SHF.R.U64 R36, R36, 0x3, RZ ;  /* 0x0000000324247819 */ /* 0x000fe400000012ff */
[----:B------:R-:W-:Y:S02]  /*a440*/  SHF.R.U64 R40, R40, 0x3, RZ ;  /* 0x0000000328287819 */ /* 0x000fe400000012ff */
[----:B------:R-:W-:Y:S02]  /*a450*/  LOP3.LUT R48, R183, 0x380, RZ, 0xc0, !PT ;  /* 0x00000380b7307812 */ /* 0x000fe400078ec0ff */
[----:B------:R-:W-:-:S02]  /*a460*/  MOV R175, R4 ;  /* 0x0000000400af7202 */ /* 0x000fc40000000f00 */
[----:B------:R-:W-:Y:S02]  /*a470*/  LOP3.LUT R52, R205, 0x380, RZ, 0xc0, !PT ;  /* 0x00000380cd347812 */ /* 0x000fe400078ec0ff */
[----:B------:R-:W-:Y:S02]  /*a480*/  LOP3.LUT R118, R118, R7, RZ, 0x3c, !PT ;  /* 0x0000000776767212 */ /* 0x000fe400078e3cff */
[----:B------:R-:W-:Y:S02]  /*a490*/  F2FP.BF16.F32.PACK_AB R5, R27, R26 ;  /* 0x0000001a1b05723e */ /* 0x000fe400000010ff */
[----:B------:R-:W-:Y:S02]  /*a4a0*/  LOP3.LUT R98, R207, 0x380, RZ, 0xc0, !PT ;  /* 0x00000380cf627812 */ /* 0x000fe400078ec0ff */
[----:B------:R-:W-:Y:S02]  /*a4b0*/  F2FP.BF16.F32.PACK_AB R4, R169, R171 ;  /* 0x000000aba904723e */ /* 0x000fe400000010ff */
[----:B------:R-:W-:-:S02]  /*a4c0*/  LOP3.LUT R27, R0, 0x380, RZ, 0xc0, !PT ;  /* 0x00000380001b7812 */ /* 0x000fc400078ec0ff */
[----:B------:R-:W-:Y:S02]  /*a4d0*/  F2FP.BF16.F32.PACK_AB R6, R28, R170 ;  /* 0x000000aa1c06723e */ /* 0x000fe400000010ff */
[----:B------:R-:W-:Y:S02]  /*a4e0*/  F2FP.BF16.F32.PACK_AB R7, R31, R30 ;  /* 0x0000001e1f07723e */ /* 0x000fe400000010ff */
[----:B------:R-:W-:Y:S02]  /*a4f0*/  SHF.R.U64 R44, R44, 0x3, RZ ;  /* 0x000000032c2c7819 */ /* 0x000fe400000012ff */
[----:B------:R-:W-:Y:S01]  /*a500*/  LOP3.LUT R102, R209, 0x380, RZ, 0xc0, !PT ;  /* 0x00000380d1667812 */ /* 0x000fe200078ec0ff */
[----:B------:R0:W-:Y:S01]  /*a510*/  STSM.16.M88.4 [R175], R4 ;  /* 0x00000004af007844 */ /* 0x0001e20000000200 */
[----:B------:R-:W-:Y:S02]  /*a520*/  LOP3.LUT R36, R36, R177, RZ, 0x3c, !PT ;  /* 0x000000b124247212 */ /* 0x000fe400078e3cff */
[----:B------:R-:W-:-:S02]  /*a530*/  LOP3.LUT R40, R40, R179, RZ, 0x3c, !PT ;  /* 0x000000b328287212 */ /* 0x000fc400078e3cff */
[----:B------:R-:W-:Y:S02]  /*a540*/  SHF.R.U64 R48, R48, 0x3, RZ ;  /* 0x0000000330307819 */ /* 0x000fe400000012ff */
[----:B------:R-:W-:Y:S02]  /*a550*/  SHF.R.U64 R52, R52, 0x3, RZ ;  /* 0x0000000334347819 */ /* 0x000fe400000012ff */
[----:B------:R-:W-:Y:S02]  /*a560*/  LOP3.LUT R177, R110, 0x380, RZ, 0xc0, !PT ;  /* 0x000003806eb17812 */ /* 0x000fe400078ec0ff */
[----:B------:R-:W-:Y:S02]  /*a570*/  LOP3.LUT R179, R114, 0x380, RZ, 0xc0, !PT ;  /* 0x0000038072b37812 */ /* 0x000fe400078ec0ff */
        /* <DEDUP_REMOVED lines=13> */
[----:B------:R-:W-:Y:S02]  /*a650*/  SHF.R.U64 R179, R179, 0x3, RZ ;  /* 0x00000003b3b37819 */ /* 0x000fe400000012ff */
[----:B------:R-:W-:-:S02]  /*a660*/  LOP3.LUT R169, R126, 0x380, RZ, 0xc0, !PT ;  /* 0x000003807ea97812 */ /* 0x000fc400078ec0ff */
[----:B------:R-:W-:Y:S02]  /*a670*/  MOV R36, R36 ;  /* 0x0000002400247202 */ /* 0x000fe40000000f00 */
[----:B------:R-:W-:Y:S02]  /*a680*/  LOP3.LUT R98, R98, R207, RZ, 0x3c, !PT ;  /* 0x000000cf62627212 */ /* 0x000fe400078e3cff */
[----:B------:R-:W-:Y:S01]  /*a690*/  LOP3.LUT R171, R174, 0x380, RZ, 0xc0, !PT ;  /* 0x00000380aeab7812 */ /* 0x000fe200078ec0ff */
[----:B------:R-:W-:Y:S01]  /*a6a0*/  STSM.16.M88.4 [R36], R8 ;  /* 0x0000000824007844 */ /* 0x000fe20000000200 */
        /* <DEDUP_REMOVED lines=12> */
[----:B------:R-:W-:Y:S01]  /*a770*/  STSM.16.M88.4 [R44], R24 ;  /* 0x000000182c007844 */ /* 0x000fe20000000200 */
[----:B------:R-:W-:Y:S02]  /*a780*/  LOP3.LUT R114, R179, R114, RZ, 0x3c, !PT ;  /* 0x00000072b3727212 */ /* 0x000fe400078e3cff */
[----:B------:R-:W-:Y:S01]  /*a790*/  SHF.R.U64 R169, R169, 0x3, RZ ;  /* 0x00000003a9a97819 */ /* 0x000fe200000012ff */
[----:B------:R-:W-:Y:S01]  /*a7a0*/  STSM.16.M88.4 [R48], R64 ;  /* 0x0000004030007844 */ /* 0x000fe20000000200 */
[----:B------:R-:W-:Y:S02]  /*a7b0*/  MOV R52, R52 ;  /* 0x0000003400347202 */ /* 0x000fe40000000f00 */
[----:B------:R-:W-:Y:S02]  /*a7c0*/  F2FP.BF16.F32.PACK_AB R74, R77, R76 ;  /* 0x0000004c4d4a723e */ /* 0x000fe400000010ff */
[----:B------:R-:W-:-:S02]  /*a7d0*/  F2FP.BF16.F32.PACK_AB R75, R79, R78 ;  /* 0x0000004e4f4b723e */ /* 0x000fc400000010ff */
[----:B------:R-:W-:Y:S02]  /*a7e0*/  F2FP.BF16.F32.PACK_AB R81, R83, R82 ;  /* 0x000000525351723e */ /* 0x000fe400000010ff */
[----:B------:R-:W-:Y:S01]  /*a7f0*/  F2FP.BF16.F32.PACK_AB R88, R89, R88 ;  /* 0x000000585958723e */ /* 0x000fe200000010ff */
[----:B------:R-:W-:Y:S01]  /*a800*/  STSM.16.M88.4 [R52], R72 ;  /* 0x0000004834007844 */ /* 0x000fe20000000200 */
[----:B------:R-:W-:Y:S02]  /*a810*/  SHF.R.U64 R171, R171, 0x3, RZ ;  /* 0x00000003abab7819 */ /* 0x000fe400000012ff */
[----:B------:R-:W-:Y:S02]  /*a820*/  MOV R32, R98 ;  /* 0x0000006200207202 */ /* 0x000fe40000000f00 */
        /* <DEDUP_REMOVED lines=14> */
[----:B------:R-:W-:Y:S01]  /*a910*/  LOP3.LUT R126, R169, R126, RZ, 0x3c, !PT ;  /* 0x0000007ea97e7212 */ /* 0x000fe200078e3cff */
[----:B------:R-:W-:Y:S01]  /*a920*/  STSM.16.M88.4 [R31], R96 ;  /* 0x000000601f007844 */ /* 0x000fe20000000200 */
[----:B------:R-:W-:Y:S02]  /*a930*/  MOV R110, R110 ;  /* 0x0000006e006e7202 */ /* 0x000fe40000000f00 */
[----:B------:R-:W-:-:S02]  /*a940*/  MOV R30, R114 ;  /* 0x00000072001e7202 */ /* 0x000fc40000000f00 */
[----:B------:R-:W-:Y:S02]  /*a950*/  F2FP.BF16.F32.PACK_AB R105, R56, R54 ;  /* 0x000000363869723e */ /* 0x000fe400000010ff */
[----:B------:R-:W-:Y:S02]  /*a960*/  F2FP.BF16.F32.PACK_AB R106, R109, R108 ;  /* 0x0000006c6d6a723e */ /* 0x000fe400000010ff */
[----:B------:R-:W-:Y:S02]  /*a970*/  F2FP.BF16.F32.PACK_AB R107, R152, R58 ;  /* 0x0000003a986b723e */ /* 0x000fe400000010ff */
[----:B------:R-:W-:Y:S02]  /*a980*/  F2FP.BF16.F32.PACK_AB R112, R113, R112 ;  /* 0x000000707170723e */ /* 0x000fe400000010ff */
[----:B------:R-:W-:Y:S01]  /*a990*/  LOP3.LUT R28, R171, R174, RZ, 0x3c, !PT ;  /* 0x000000aeab1c7212 */ /* 0x000fe200078e3cff */
[----:B------:R-:W-:Y:S01]  /*a9a0*/  STSM.16.M88.4 [R110], R104 ;  /* 0x000000686e007844 */ /* 0x000fe20000000200 */
[----:B------:R-:W-:-:S02]  /*a9b0*/  MOV R0, R122 ;  /* 0x0000007a00007202 */ /* 0x000fc40000000f00 */
[----:B------:R-:W-:Y:S02]  /*a9c0*/  F2FP.BF16.F32.PACK_AB R113, R155, R154 ;  /* 0x0000009a9b71723e */ /* 0x000fe400000010ff */
        /* <DEDUP_REMOVED lines=16> */
[----:B------:R1:W-:Y:S01]  /*aad0*/  STSM.16.M88.4 [R0], R128 ;  /* 0x0000008000007844 */ /* 0x0003e20000000200 */
[----:B------:R-:W-:Y:S02]  /*aae0*/  MOV R126, R126 ;  /* 0x0000007e007e7202 */ /* 0x000fe40000000f00 */
[----:B------:R-:W-:Y:S02]  /*aaf0*/  F2FP.BF16.F32.PACK_AB R138, R141, R140 ;  /* 0x0000008c8d8a723e */ /* 0x000fe400000010ff */
[----:B------:R-:W-:-:S02]  /*ab00*/  F2FP.BF16.F32.PACK_AB R139, R143, R142 ;  /* 0x0000008e8f8b723e */ /* 0x000fc400000010ff */
        /* <DEDUP_REMOVED lines=14> */
[----:B0-----:R-:W-:Y:S01]  /*abf0*/  IMAD.U32 R14, RZ, RZ, UR8 ;  /* 0x00000008ff0e7e24 */ /* 0x001fe2000f8e00ff */
[----:B-1----:R-:W-:-:S03]  /*ac00*/  MOV R0, UR4 ;  /* 0x0000000400007c02 */ /* 0x002fc60008000f00 */
        /* <DEDUP_REMOVED lines=15> */
[----:B--2---:R-:W-:Y:S02]  /*ad00*/  LOP3.LUT R28, R29, 0x380, RZ, 0xc0, !PT ;  /* 0x000003801d1c7812 */ /* 0x004fe400078ec0ff */
        /* <DEDUP_REMOVED lines=21> */
.L_x_4488:
        /* <DEDUP_REMOVED lines=23> */
[----:B------:R-:W-:Y:S01]  /*afd0*/  IMAD.X R41, RZ, RZ, R173, P0 ;  /* 0x000000ffff297224 */ /* 0x000fe200000e06ad */
[----:B0-----:R-:W-:Y:S02]  /*afe0*/  ISETP.NE.AND P6, PT, R4, RZ, PT ;  /* 0x000000ff0400720c */ /* 0x001fe40003fc5270 */
[----:B------:R-:W-:Y:S02]  /*aff0*/  IADD3.X R25, RZ, R173, RZ, P2, !PT ;  /* 0x000000adff197210 */ /* 0x000fe400017fe4ff */
[----:B------:R-:W-:Y:S02]  /*b000*/  LOP3.LUT R48, R48, R49, RZ, 0x3c, !PT ;  /* 0x0000003130307212 */ /* 0x000fe400078e3cff */
[----:B------:R-:W-:-:S02]  /*b010*/  IADD3 R57, P2, R172, 0xa000, RZ ;  /* 0x0000a000ac397810 */ /* 0x000fc40007f5e0ff */
[C---:B------:R-:W-:Y:S02]  /*b020*/  IADD3 R53, P3, R172.reuse, 0xb000, RZ ;  /* 0x0000b000ac357810 */ /* 0x040fe40007f7e0ff */
[C---:B------:R-:W-:Y:S02]  /*b030*/  IADD3 R65, P4, R172.reuse, 0xc000, RZ ;  /* 0x0000c000ac417810 */ /* 0x040fe40007f9e0ff */
[C---:B------:R-:W-:Y:S02]  /*b040*/  IADD3 R61, P5, R172.reuse, 0xd000, RZ ;  /* 0x0000d000ac3d7810 */ /* 0x040fe40007fbe0ff */
[C---:B------:R-:W-:Y:S02]  /*b050*/  IADD3 R73, P0, R172.reuse, 0xe000, RZ ;  /* 0x0000e000ac497810 */ /* 0x040fe40007f1e0ff */
[----:B------:R-:W-:Y:S02]  /*b060*/  IADD3.X R49, RZ, R173, RZ, P1, !PT ;  /* 0x000000adff317210 */ /* 0x000fe40000ffe4ff */
        /* <DEDUP_REMOVED lines=26> */
[----:B------:R-:W-:Y:S02]  /*b210*/  IADD3.X R69, RZ, R173, RZ, P1, !PT ;  /* 0x000000adff457210 */ /* 0x000fe40000ffe4ff */
[----:B------:R-:W-:Y:S01]  /*b220*/  LOP3.LUT R68, R4, R5, RZ, 0x3c, !PT ;  /* 0x0000000504447212 */ /* 0x000fe200078e3cff */
[----:B------:R-:W-:Y:S06]  /*b230*/  @P6 BRA `(.L_x_4489) ;  /* 0x0000000000bc6947 */ /* 0x000fec0003800000 */
[----:B------:R-:W0:Y:S01]  /*b240*/  LDC R11, c[0x0][0xbe8] ;  /* 0x0002fa00ff0b7b82 */ /* 0x000e220000000800 */
[----:B------:R-:W-:Y:S01]  /*b250*/  VIADD R10, R185, UR45 ;  /* 0x0000002db90a7c36 */ /* 0x000fe20008000000 */
[----:B------:R-:W-:Y:S01]  /*b260*/  ULDC.64 UR12, c[0x0][0xb90] ;  /* 0x0002e400000c7ab9 */ /* 0x000fe20000000a00 */
[----:B------:R-:W-:Y:S01]  /*b270*/  UMOV UR8, UR4 ;  /* 0x0000000400087c82 */ /* 0x000fe20008000000 */
[----:B------:R-:W-:Y:S01]  /*b280*/  UIMAD UR10, UR15, UR12, URZ ;  /* 0x0000000c0f0a72a4 */ /* 0x000fe2000f8e023f */
[----:B------:R-:W-:Y:S01]  /*b290*/  IMAD.MOV.U32 R4, RZ, RZ, R10 ;  /* 0x000000ffff047224 */ /* 0x000fe200078e000a */
[----:B------:R-:W-:Y:S01]  /*b2a0*/  UMOV UR9, UR14 ;  /* 0x0000000e00097c82 */ /* 0x000fe20008000000 */
[----:B------:R-:W-:Y:S01]  /*b2b0*/  IADD3 R21, -R18, RZ, RZ ;  /* 0x000000ff12157210 */ /* 0x000fe20007ffe1ff */
        /* <DEDUP_REMOVED lines=39> */
.L_x_4489:
        /* <DEDUP_REMOVED lines=9> */
[----:B------:R-:W-:Y:S01]  /*b5c0*/  IMAD.SHL.U32 R20, R20, 0x2, RZ ;  /* 0x0000000214147824 */ /* 0x000fe200078e00ff */
[----:B------:R-:W5:Y:S04]  /*b5d0*/  LD.E.128 R12, desc[UR50][R12.64] ;  /* 0x000000320c0c7980 */ /* 0x000f68000c101d00 */
[----:B------:R-:W5:Y:S04]  /*b5e0*/  LD.E.128 R24, desc[UR50][R24.64] ;  /* 0x0000003218187980 */ /* 0x000f68000c101d00 */
[----:B------:R-:W5:Y:S01]  /*b5f0*/  LD.E.128 R28, desc[UR50][R28.64] ;  /* 0x000000321c1c7980 */ /* 0x000f62000c101d00 */
[----:B-1----:R-:W-:-:S03]  /*b600*/  ISETP.NE.AND P2, PT, R81, 0x1, PT ;  /* 0x000000015100780c */ /* 0x002fc60003f45270 */
[----:B------:R-:W5:Y:S01]  /*b610*/  LD.E.128 R32, desc[UR50][R32.64] ;  /* 0x0000003220207980 */ /* 0x000f62000c101d00 */
[----:B------:R-:W-:Y:S02]  /*b620*/  ISETP.GE.AND P0, PT, R189, UR16, PT ;  /* 0x00000010bd007c0c */ /* 0x000fe4000bf06270 */
[----:B------:R-:W-:Y:S01]  /*b630*/  LOP3.LUT R3, R20, 0x2, R3, 0xe2, !PT ;  /* 0x0000000214037812 */ /* 0x000fe200078ee203 */
[----:B------:R-:W5:Y:S01]  /*b640*/  LD.E.128 R36, desc[UR50][R36.64] ;  /* 0x0000003224247980 */ /* 0x000f62000c101d00 */
[----:B------:R-:W-:-:S03]  /*b650*/  SEL R20, RZ, 0xffffffff, P0 ;  /* 0xffffffffff147807 */ /* 0x000fc60000000000 */
[----:B------:R-:W5:Y:S02]  /*b660*/  LD.E.128 R40, desc[UR50][R40.64] ;  /* 0x0000003228287980 */ /* 0x000f64000c101d00 */
[----:B------:R-:W1:Y:S01]  /*b670*/  @P2 LDC R77, c[0x0][0xbec] ;  /* 0x0002fb00ff4d2b82 */ /* 0x000e620000000800 */
[----:B------:R-:W-:Y:S01]  /*b680*/  UIMAD UR10, UR14, UR12, URZ ;  /* 0x0000000c0e0a72a4 */ /* 0x000fe2000f8e023f */
[----:B------:R-:W-:Y:S01]  /*b690*/  IMAD.SHL.U32 R20, R20, 0x4, RZ ;  /* 0x0000000414147824 */ /* 0x000fe200078e00ff */
[----:B------:R-:W5:Y:S04]  /*b6a0*/  LD.E.128 R44, desc[UR50][R44.64] ;  /* 0x000000322c2c7980 */ /* 0x000f68000c101d00 */
[----:B------:R-:W5:Y:S01]  /*b6b0*/  LD.E.128 R48, desc[UR50][R48.64] ;  /* 0x0000003230307980 */ /* 0x000f62000c101d00 */
[----:B------:R-:W2:Y:S01]  /*b6c0*/  @P2 LDC R79, c[0x0][0xbf0] ;  /* 0x0002fc00ff4f2b82 */ /* 0x000ea20000000800 */
[----:B------:R-:W-:Y:S01]  /*b6d0*/  ISETP.GE.AND P0, PT, R188, UR16, PT ;  /* 0x00000010bc007c0c */ /* 0x000fe2000bf06270 */
[----:B------:R-:W-:Y:S01]  /*b6e0*/  UIMAD.WIDE.U32 UR8, UR4, UR12, URZ ;  /* 0x0000000c040872a5 */ /* 0x000fe2000f8e003f */
[----:B------:R-:W-:Y:S01]  /*b6f0*/  LOP3.LUT R20, R20, 0x4, R3, 0xe2, !PT ;  /* 0x0000000414147812 */ /* 0x000fe200078ee203 */
[----:B------:R-:W-:Y:S01]  /*b700*/  UIMAD UR10, UR4, UR13, UR10 ;  /* 0x0000000d040a72a4 */ /* 0x000fe2000f8e020a */
[----:B------:R-:W-:Y:S01]  /*b710*/  SEL R21, RZ, 0xffffffff, P0 ;  /* 0xffffffffff157807 */ /* 0x000fe20000000000 */
[----:B------:R-:W-:Y:S01]  /*b720*/  IMAD R3, R191, 0x20, R192 ;  /* 0x00000020bf037824 */ /* 0x000fe200078e02c0 */
[----:B------:R-:W-:Y:S01]  /*b730*/  ULDC.64 UR12, c[0x0][0xae8] ;  /* 0x0002ba00000c7ab9 */ /* 0x000fe20000000a00 */
[----:B------:R-:W-:Y:S01]  /*b740*/  UIADD3 UR9, UR9, UR10, URZ ;  /* 0x0000000a09097290 */ /* 0x000fe2000fffe03f */
[----:B------:R-:W-:Y:S01]  /*b750*/  ISETP.GE.AND P0, PT, R187, UR16, PT ;  /* 0x00000010bb007c0c */ /* 0x000fe2000bf06270 */
[----:B------:R-:W-:Y:S01]  /*b760*/  UIMAD UR4, UR15, UR12, URZ ;  /* 0x0000000c0f0472a4 */ /* 0x000fe2000f8e023f */
[----:B------:R-:W-:Y:S01]  /*b770*/  SHF.L.U32 R21, R21, 0x3, RZ ;  /* 0x0000000315157819 */ /* 0x000fe200000006ff */
[----:B------:R-:W-:Y:S01]  /*b780*/  VIADD R82, R3, UR45 ;  /* 0x0000002d03527c36 */ /* 0x000fe20008000000 */
[----:B------:R-:W-:Y:S01]  /*b790*/  UIMAD.WIDE.U32 UR8, UR44, UR12, UR8 ;  /* 0x0000000c2c0872a5 */ /* 0x000fe2000f8e0008 */
[----:B------:R-:W-:Y:S01]  /*b7a0*/  SEL R3, RZ, 0xffffffff, P0 ;  /* 0xffffffffff037807 */ /* 0x000fe20000000000 */
[----:B------:R-:W-:Y:S01]  /*b7b0*/  UIMAD UR4, UR44, UR13, UR4 ;  /* 0x0000000d2c0472a4 */ /* 0x000fe2000f8e0204 */
[----:B------:R-:W-:Y:S01]  /*b7c0*/  LOP3.LUT R21, R21, 0x8, R20, 0xe2, !PT ;  /* 0x0000000815157812 */ /* 0x000fe200078ee214 */
[----:B------:R-:W-:Y:S01]  /*b7d0*/  ULDC.64 UR10, c[0x0][0xaf0] ;  /* 0x0002bc00000a7ab9 */ /* 0x000fe20000000a00 */
[----:B-1----:R-:W-:Y:S01]  /*b7e0*/  @P2 IMAD.HI.U32 R20, R82, R77, RZ ;  /* 0x0000004d52142227 */ /* 0x002fe200078e00ff */
[----:B------:R-:W-:Y:S01]  /*b7f0*/  UIMAD UR43, UR43, UR10, URZ ;  /* 0x0000000a2b2b72a4 */ /* 0x000fe2000f8e023f */
[----:B------:R-:W5:Y:S01]  /*b800*/  LD.E.128 R56, desc[UR50][R56.64] ;  /* 0x0000003238387980 */ /* 0x000f62000c101d00 */
[----:B------:R-:W-:Y:S01]  /*b810*/  UIADD3 UR9, UR9, UR4, URZ ;  /* 0x0000000409097290 */ /* 0x000fe2000fffe03f */
[----:B------:R-:W-:Y:S01]  /*b820*/  IMAD.SHL.U32 R76, R3, 0x10, RZ ;  /* 0x00000010034c7824 */ /* 0x000fe200078e00ff */
[----:B------:R-:W-:Y:S01]  /*b830*/  UIMAD UR4, UR42, UR11, UR43 ;  /* 0x0000000b2a0472a4 */ /* 0x000fe2000f8e022b */
[----:B------:R-:W-:Y:S01]  /*b840*/  IMAD.MOV.U32 R3, RZ, RZ, R82 ;  /* 0x000000ffff037224 */ /* 0x000fe200078e0052 */
[----:B--2---:R-:W-:Y:S01]  /*b850*/  @P2 SHF.R.U32.HI R3, RZ, R79, R20 ;  /* 0x0000004fff032219 */ /* 0x004fe20000011614 */
[----:B------:R-:W-:Y:S01]  /*b860*/  UIMAD.WIDE.U32 UR42, UR42, UR10, UR8 ;  /* 0x0000000a2a2a72a5 */ /* 0x000fe2000f8e0008 */
[----:B------:R-:W-:Y:S01]  /*b870*/  ISETP.GE.AND P0, PT, R186, UR16, PT ;  /* 0x00000010ba007c0c */ /* 0x000fe2000bf06270 */
[----:B------:R-:W5:Y:S01]  /*b880*/  LD.E.128 R52, desc[UR50][R52.64] ;  /* 0x0000003234347980 */ /* 0x000f62000c101d00 */
[--C-:B------:R-:W-:Y:S01]  /*b890*/  SHF.R.S32.HI R77, RZ, 0x1f, R3.reuse ;  /* 0x0000001fff4d7819 */ /* 0x100fe20000011403 */
[----:B------:R-:W-:Y:S01]  /*b8a0*/  UIADD3 UR4, UR43, UR4, URZ ;  /* 0x000000042b047290 */ /* 0x000fe2000fffe03f */
[----:B------:R-:W-:Y:S01]  /*b8b0*/  IMAD.MOV R79, RZ, RZ, -R3 ;  /* 0x000000ffff4f7224 */ /* 0x000fe200078e0a03 */
[----:B------:R-:W-:Y:S01]  /*b8c0*/  ULDC.64 UR8, c[0x0][0xae0] ;  /* 0x0002b80000087ab9 */ /* 0x000fe20000000a00 */
[----:B------:R-:W-:Y:S01]  /*b8d0*/  LOP3.LUT R76, R76, 0x10, R21, 0xe2, !PT ;  /* 0x000000104c4c7812 */ /* 0x000fe200078ee215 */
[----:B------:R-:W-:Y:S01]  /*b8e0*/  IMAD R80, R77, UR8, RZ ;  /* 0x000000084d507c24 */ /* 0x000fe2000f8e02ff */
[----:B------:R-:W-:Y:S01]  /*b8f0*/  SEL R78, RZ, 0xffffffff, P0 ;  /* 0xffffffffff4e7807 */ /* 0x000fe20000000000 */
[----:B------:R-:W-:Y:S01]  /*b900*/  IMAD.U32 R21, RZ, RZ, UR43 ;  /* 0x0000002bff157e24 */ /* 0x000fe2000f8e00ff */
[----:B------:R-:W-:Y:S01]  /*b910*/  MOV R21, UR4 ;  /* 0x0000000400157c02 */ /* 0x000fe20008000f00 */
[----:B------:R-:W-:Y:S01]  /*b920*/  IMAD R77, R81, R79, R82 ;  /* 0x0000004f514d7224 */ /* 0x000fe200078e0252 */
[----:B------:R-:W5:Y:S01]  /*b930*/  LD.E.128 R64, desc[UR50][R64.64] ;  /* 0x0000003240407980 */ /* 0x000f62000c101d00 */
[----:B------:R-:W-:-:S02]  /*b940*/  IMAD.U32 R20, RZ, RZ, UR42 ;  /* 0x0000002aff147e24 */ /* 0x000fc4000f8e00ff */
[----:B------:R-:W-:Y:S01]  /*b950*/  IMAD.SHL.U32 R83, R78, 0x20, RZ ;  /* 0x000000204e537824 */ /* 0x000fe200078e00ff */
[----:B------:R-:W5:Y:S01]  /*b960*/  LD.E.128 R60, desc[UR50][R60.64] ;  /* 0x000000323c3c7980 */ /* 0x000f62000c101d00 */
[----:B------:R-:W-:-:S03]  /*b970*/  SHF.R.S32.HI R78, RZ, 0x1f, R77 ;  /* 0x0000001fff4e7819 */ /* 0x000fc6000001144d */
        /* <DEDUP_REMOVED lines=67> */
.L_x_4491:
[----:B------:R-:W-:Y:S05]  /*bdb0*/  BSYNC B1 ;  /* 0x0000000000017941 */ /* 0x000fea0003800000 */
.L_x_4490:
[----:B---3--:R-:W-:Y:S01]  /*bdc0*/  IADD3 R4, R86, 0x20, RZ ;  /* 0x0000002056047810 */ /* 0x008fe20007ffe0ff */
[----:B------:R4:W3:Y:S03]  /*bdd0*/  SHFL.IDX PT, R7, R85, 0x1, 0x181f ;  /* 0x00381f0055077f89 */ /* 0x0008e600000e0000 */
        /* <DEDUP_REMOVED lines=36> */
.L_x_4487:
        /* <DEDUP_REMOVED lines=30> */
[----:B--2---:R-:W-:-:S07]  /*c200*/  IADD3 R0, -R3, R0, RZ ;  /* 0x0000000003007210 */ /* 0x004fce0007ffe1ff */
.L_x_4493:
[----:B------:R-:W-:Y:S01]  /*c210*/  USEL UR42, UR42, URZ, !UP0 ;  /* 0x0000003f2a2a7287 */ /* 0x000fe2000c000000 */
[----:B------:R-:W-:Y:S01]  /*c220*/  BSSY B1, `(.L_x_4494) ;  /* 0x000002c000017945 */ /* 0x000fe20003800000 */
[----:B------:R-:W-:-:S03]  /*c230*/  USEL UR43, UR43, URZ, !UP0 ;  /* 0x0000003f2b2b7287 */ /* 0x000fc6000c000000 */
[----:B------:R-:W-:Y:S09]  /*c240*/  @P0 BRA `(.L_x_4495) ;  /* 0x0000000000a40947 */ /* 0x000ff20003800000 */
        /* <DEDUP_REMOVED lines=38> */
[----:B------:R-:W-:Y:S02]  /*c4b0*/  LEA.HI.X R7, R4, UR9, R3, 0x2, P0 ;  /* 0x0000000904077c11 */ /* 0x000fe400080f1403 */
[----:B------:R-:W-:-:S05]  /*c4c0*/  MOV R3, 0xff800000 ;  /* 0xff80000000037802 */ /* 0x000fca0000000f00 */
[----:B------:R0:W-:Y:S02]  /*c4d0*/  STG.E desc[UR50][R6.64], R3 ;  /* 0x0000000306007986 */ /* 0x0001e4000c101932 */
.L_x_4495:
[----:B------:R-:W-:Y:S05]  /*c4e0*/  BSYNC B1 ;  /* 0x0000000000017941 */ /* 0x000fea0003800000 */
.L_x_4494:
        /* <DEDUP_REMOVED lines=23> */
[----:B------:R-:W-:Y:S01]  /*c660*/  VIADD R8, R3, UR45 ;  /* 0x0000002d03087c36 */ /* 0x000fe20008000000 */
[----:B------:R-:W-:Y:S01]  /*c670*/  UIMAD.WIDE.U32 UR8, UR44, UR14, UR8 ;  /* 0x0000000e2c0872a5 */ /* 0x000fe2000f8e0008 */
[----:B------:R-:W-:Y:S01]  /*c680*/  IMAD.SHL.U32 R9, R6, 0x4, RZ ;  /* 0x0000000406097824 */ /* 0x000fe200078e00ff */
[----:B------:R-:W-:Y:S01]  /*c690*/  ULDC.64 UR10, c[0x0][0xaf0] ;  /* 0x0002bc00000a7ab9 */ /* 0x000fe20000000a00 */
[----:B------:R-:W-:Y:S01]  /*c6a0*/  SEL R10, RZ, 0xffffffff, P1 ;  /* 0xffffffffff0a7807 */ /* 0x000fe20000800000 */
[----:B------:R-:W-:Y:S01]  /*c6b0*/  UIMAD UR43, UR43, UR10, URZ ;  /* 0x0000000a2b2b72a4 */ /* 0x000fe2000f8e023f */
[----:B------:R-:W-:Y:S01]  /*c6c0*/  IMAD.MOV.U32 R3, RZ, RZ, R8 ;  /* 0x000000ffff037224 */ /* 0x000fe200078e0008 */
[----:B------:R-:W-:Y:S01]  /*c6d0*/  UIADD3 UR9, UR9, UR4, URZ ;  /* 0x0000000409097290 */ /* 0x000fe2000fffe03f */
[----:B------:R-:W-:Y:S01]  /*c6e0*/  LOP3.LUT R9, R9, 0x4, R4, 0xe2, !PT ;  /* 0x0000000409097812 */ /* 0x000fe200078ee204 */
[----:B------:R-:W-:Y:S01]  /*c6f0*/  UIMAD UR4, UR42, UR11, UR43 ;  /* 0x0000000b2a0472a4 */ /* 0x000fe2000f8e022b */
[----:B------:R-:W-:Y:S01]  /*c700*/  SHF.L.U32 R10, R10, 0x3, RZ ;  /* 0x000000030a0a7819 */ /* 0x000fe200000006ff */
[----:B------:R-:W-:Y:S01]  /*c710*/  UIMAD.WIDE.U32 UR42, UR42, UR10, UR8 ;  /* 0x0000000a2a2a72a5 */ /* 0x000fe2000f8e0008 */
[----:B------:R-:W-:Y:S01]  /*c720*/  VIADD R26, R192, UR45 ;  /* 0x0000002dc01a7c36 */ /* 0x000fe20008000000 */
[----:B------:R-:W-:Y:S01]  /*c730*/  ISETP.GE.AND P2, PT, R194, UR13, PT ;  /* 0x0000000dc2007c0c */ /* 0x000fe2000bf46270 */
[----:B0-----:R-:W-:Y:S01]  /*c740*/  @P0 IMAD.HI.U32 R6, R8, R5, RZ ;  /* 0x0000000508060227 */ /* 0x001fe200078e00ff */
[----:B------:R-:W-:Y:S01]  /*c750*/  UIADD3 UR4, UR43, UR4, URZ ;  /* 0x000000042b047290 */ /* 0x000fe2000fffe03f */
[----:B------:R-:W-:Y:S01]  /*c760*/  LOP3.LUT R10, R10, 0x8, R9, 0xe2, !PT ;  /* 0x000000080a0a7812 */ /* 0x000fe200078ee209 */
[----:B------:R-:W-:Y:S01]  /*c770*/  ULDC.64 UR8, c[0x0][0xae0] ;  /* 0x0002b80000087ab9 */ /* 0x000fe20000000a00 */
[----:B------:R-:W-:Y:S01]  /*c780*/  IMAD.U32 R5, RZ, RZ, UR43 ;  /* 0x0000002bff057e24 */ /* 0x000fe2000f8e00ff */
[----:B------:R-:W-:Y:S01]  /*c790*/  SEL R0, RZ, 0x80, P2 ;  /* 0x00000080ff007807 */ /* 0x000fe20001000000 */
[----:B------:R-:W-:Y:S01]  /*c7a0*/  IMAD.U32 R4, RZ, RZ, UR42 ;  /* 0x0000002aff047e24 */ /* 0x000fe2000f8e00ff */
[----:B------:R-:W-:Y:S01]  /*c7b0*/  BSSY B1, `(.L_x_4496) ;  /* 0x0000042000017945 */ /* 0x000fe20003800000 */
[----:B-1----:R-:W-:Y:S01]  /*c7c0*/  @P0 SHF.R.U32.HI R3, RZ, R7, R6 ;  /* 0x00000007ff030219 */ /* 0x002fe20000011606 */
[----:B------:R-:W-:Y:S01]  /*c7d0*/  IMAD.U32 R5, RZ, RZ, UR4 ;  /* 0x00000004ff057e24 */ /* 0x000fe2000f8e00ff */
[----:B------:R-:W-:-:S02]  /*c7e0*/  ISETP.GE.AND P0, PT, R187, UR13, PT ;  /* 0x0000000dbb007c0c */ /* 0x000fc4000bf06270 */
        /* <DEDUP_REMOVED lines=13> */
[----:B------:R-:W-:Y:S01]  /*c8c0*/  LOP3.LUT R10, R13, 0x10, R10, 0xe2, !PT ;  /* 0x000000100d0a7812 */ /* 0x000fe200078ee20a */
[----:B------:R-:W-:Y:S01]  /*c8d0*/  IMAD.IADD R5, R5, 0x1, R9 ;  /* 0x0000000105057824 */ /* 0x000fe200078e0209 */
[----:B------:R-:W-:Y:S01]  /*c8e0*/  SHF.L.U32 R13, R8, 0x5, RZ ;  /* 0x00000005080d7819 */ /* 0x000fe200000006ff */
[----:B------:R-:W-:-:S02]  /*c8f0*/  IMAD R6, R3, UR8, RZ ;  /* 0x0000000803067c24 */ /* 0x000fc4000f8e02ff */
        /* <DEDUP_REMOVED lines=45> */
.L_x_4497:
[----:B------:R-:W-:Y:S05]  /*cbd0*/  BSYNC B1 ;  /* 0x0000000000017941 */ /* 0x000fea0003800000 */
.L_x_4496:
        /* <DEDUP_REMOVED lines=36> */
.L_x_4492:
[----:B------:R-:W-:Y:S05]  /*ce20*/  BSYNC B0 ;  /* 0x0000000000007941 */ /* 0x000fea0003800000 */
.L_x_4486:
[----:B------:R-:W-:Y:S02]  /*ce30*/  ULDC UR4, c[0x0][0xc3c] ;  /* 0x00030f0000047ab9 */ /* 0x000fe40000000800 */
[----:B------:R-:W-:-:S06]  /*ce40*/  UISETP.GE.AND UP0, UPT, UR7, UR4, UPT ;  /* 0x000000040700728c */ /* 0x000fcc000bf06270 */
[----:B------:R-:W-:-:S13]  /*ce50*/  PLOP3.LUT P0, PT, PT, PT, UP0, 0x80, 0x0 ;  /* 0x000000000000781c */ /* 0x000fda0003f0f008 */
[----:B------:R-:W-:Y:S05]  /*ce60*/  @!P0 BRA `(.L_x_4498) ;  /* 0xffffff4000408947 */ /* 0x000fea000383ffff */
[----:B------:R-:W-:Y:S05]  /*ce70*/  EXIT ;  /* 0x000000000000794d */ /* 0x000fea0003800000 */
.L_x_4433:
        /* <DEDUP_REMOVED lines=16> */
.L_x_4499:
        /* <DEDUP_REMOVED lines=32> */
[----:B-1----:R-:W-:-:S05]  /*d180*/  IMAD R6, R6, UR5, RZ ;  /* 0x0000000506067c24 */ /* 0x002fca000f8e02ff */
[----:B0-----:R-:W-:Y:S02]  /*d190*/  ISETP.GT.AND P6, PT, R6, UR6, PT ;  /* 0x0000000606007c0c */ /* 0x001fe4000bfc4270 */
[----:B------:R-:W-:-:S11]  /*d1a0*/  MOV R3, R6 ;  /* 0x0000000600037202 */ /* 0x000fd60000000f00 */
[----:B------:R-:W-:Y:S05]  /*d1b0*/  @P6 BRA `(.L_x_4501) ;  /* 0x0000000000906947 */ /* 0x000fea0003800000 */
[----:B------:R-:W-:Y:S01]  /*d1c0*/  IMAD.MOV.U32 R6, RZ, RZ, R3 ;  /* 0x000000ffff067224 */ /* 0x000fe200078e0003 */
[----:B------:R-:W-:Y:S01]  /*d1d0*/  UMOV UR4, URZ ;  /* 0x0000003f00047c82 */ /* 0x000fe20008000000 */
[----:B------:R-:W-:-:S05]  /*d1e0*/  ULDC UR5, c[0x0][0xc38] ;  /* 0x00030e0000057ab9 */ /* 0x000fca0000000800 */
.L_x_4505:
        /* <DEDUP_REMOVED lines=12> */
.L_x_4504:
[----:B------:R-:W-:Y:S05]  /*d2b0*/  BSYNC B0 ;  /* 0x0000000000007941 */ /* 0x000fea0003800000 */
.L_x_4503:
[----:B0----5:R-:W0:Y:S02]  /*d2c0*/  SHFL.UP PT, R2, R4, 0x1, RZ ;  /* 0x0420000004027989 */ /* 0x021e2400000e00ff */
        /* <DEDUP_REMOVED lines=19> */
.L_x_4501:
        /* <DEDUP_REMOVED lines=20> */
.L_x_4506:
        /* <DEDUP_REMOVED lines=9> */
[----:B------:R-:W-:Y:S01]  /*d5d0*/  IMAD.MOV.U32 R3, RZ, RZ, R8 ;  /* 0x000000ffff037224 */ /* 0x000fe200078e0008 */
[----:B------:R-:W-:-:S03]  /*d5e0*/  MOV R8, R10 ;  /* 0x0000000a00087202 */ /* 0x000fc60000000f00 */
        /* <DEDUP_REMOVED lines=23> */
[----:B0-----:R-:W-:-:S06]  /*d760*/  IADD3 R3, R7, 0xffffffe, RZ ;  /* 0x0ffffffe07037810 */ /* 0x001fcc0007ffe0ff */
        /* <DEDUP_REMOVED lines=10> */
[-C--:B------:R-:W-:Y:S01]  /*d810*/  @!P1 IADD3 R3, R3, -R8.reuse, RZ ;  /* 0x8000000803039210 */ /* 0x080fe20007ffe0ff */
        /* <DEDUP_REMOVED lines=10> */
[----:B------:R-:W-:-:S03]  /*d8c0*/  IMAD R18, R2, R18, R3 ;  /* 0x0000001202127224 */ /* 0x000fc600078e0203 */
[----:B------:R-:W-:Y:S01]  /*d8d0*/  IADD3 R17, R4, R17, RZ ;  /* 0x0000001104117210 */ /* 0x000fe20007ffe0ff */
[----:B------:R-:W-:Y:S06]  /*d8e0*/  BRA `(.L_x_4507) ;  /* 0x0000000000147947 */ /* 0x000fec0003800000 */
.L_x_4502:
[----:B------:R-:W-:Y:S01]  /*d8f0*/  ULDC UR4, c[0x0][0xc3c] ;  /* 0x00030f0000047ab9 */ /* 0x000fe20000000800 */
[----:B------:R-:W-:Y:S02]  /*d900*/  IMAD.MOV.U32 R17, RZ, RZ, RZ ;  /* 0x000000ffff117224 */ /* 0x000fe400078e00ff */
[----:B------:R-:W-:Y:S02]  /*d910*/  IMAD.U32 R16, RZ, RZ, UR6 ;  /* 0x00000006ff107e24 */ /* 0x000fe4000f8e00ff */
[----:B------:R-:W-:Y:S02]  /*d920*/  IMAD.MOV.U32 R18, RZ, RZ, RZ ;  /* 0x000000ffff127224 */ /* 0x000fe400078e00ff */
[----:B------:R-:W-:-:S07]  /*d930*/  IMAD.U32 R19, RZ, RZ, UR4 ;  /* 0x00000004ff137e24 */ /* 0x000fce000f8e00ff */
.L_x_4507:
[----:B------:R-:W-:-:S13]  /*d940*/  ISETP.NE.AND P0, PT, R5, RZ, PT ;  /* 0x000000ff0500720c */ /* 0x000fda0003f05270 */
[----:B------:R-:W0:Y:S01]  /*d950*/  @!P0 S2R R3, SR_CgaCtaId ;  /* 0x0000000000038919 */ /* 0x000e220000008800 */
[----:B------:R-:W-:-:S04]  /*d960*/  @!P0 MOV R2, 0x400 ;  /* 0x0000040000028802 */ /* 0x000fc80000000f00 */
[----:B0-----:R-:W-:-:S05]  /*d970*/  @!P0 LEA R2, R3, R2, 0x18 ;  /* 0x0000000203028211 */ /* 0x001fca00078ec0ff */
[----:B------:R0:W-:Y:S01]  /*d980*/  @!P0 STS.128 [R2+0x28cd0], R16 ;  /* 0x028cd01002008388 */ /* 0x0001e20000000c00 */
[----:B------:R-:W-:Y:S06]  /*d990*/  BAR.ARV 0x5, 0x180 ;  /* 0x0146000000007b1d */ /* 0x000fec0000002000 */
.L_x_4500:
[----:B------:R2:W-:Y:S01]  /*d9a0*/  STL [R1+0x24], RZ ;  /* 0x000024ff01007387 */ /* 0x0005e20000100800 */
[----:B------:R-:W-:Y:S01]  /*d9b0*/  ULDC UR4, c[0x0][0xc3c] ;  /* 0x00030f0000047ab9 */ /* 0x000fe20000000800 */
[----:B------:R-:W-:Y:S01]  /*d9c0*/  IMAD.MOV.U32 R25, RZ, RZ, 0x1 ;  /* 0x00000001ff197424 */ /* 0x000fe200078e00ff */
[----:B-1----:R-:W-:Y:S02]  /*d9d0*/  ISETP.GE.AND P0, PT, R19, UR4, PT ;  /* 0x0000000413007c0c */ /* 0x002fe4000bf06270 */
[----:B------:R-:W-:-:S11]  /*d9e0*/  MOV R24, RZ ;  /* 0x000000ff00187202 */ /* 0x000fd60000000f00 */
[----:B--2---:R-:W-:Y:S05]  /*d9f0*/  @P0 BRA `(.L_x_4508) ;  /* 0x0000004800740947 */ /* 0x004fea0003800000 */
[----:B------:R-:W1:Y:S01]  /*da00*/  S2UR UR5, SR_CgaCtaId ;  /* 0x00000000000579c3 */ /* 0x000e620000008800 */
[C---:B0-----:R-:W-:Y:S01]  /*da10*/  IMAD.SHL.U32 R2, R0.reuse, 0x8, RZ ;  /* 0x0000000800027824 */ /* 0x041fe200078e00ff */
[----:B------:R-:W-:Y:S01]  /*da20*/  UMOV UR4, 0x400 ;  /* 0x0000040000047882 */ /* 0x000fe20000000000 */
[C---:B------:R-:W-:Y:S01]  /*da30*/  LOP3.LUT R4, R0.reuse, 0x7f, RZ, 0xc0, !PT ;  /* 0x0000007f00047812 */ /* 0x040fe200078ec0ff */
[----:B------:R-:W-:Y:S01]  /*da40*/  IMAD.SHL.U32 R5, R0, 0x10, RZ ;  /* 0x0000001000057824 */ /* 0x000fe200078e00ff */
[----:B------:R0:W-:Y:S01]  /*da50*/  STL [R1+0x24], RZ ;  /* 0x000024ff01007387 */ /* 0x0001e20000100800 */
[C---:B------:R-:W-:Y:S01]  /*da60*/  LOP3.LUT R3, R2.reuse, 0x1f8, RZ, 0xc0, !PT ;  /* 0x000001f802037812 */ /* 0x040fe200078ec0ff */
[----:B------:R-:W-:Y:S01]  /*da70*/  BSSY B8, `(.L_x_4508) ;  /* 0x0000495000087945 */ /* 0x000fe20003800000 */
[----:B------:R-:W-:Y:S01]  /*da80*/  SHF.R.U32.HI R36, RZ, 0x3, R4 ;  /* 0x00000003ff247819 */ /* 0x000fe20000011604 */
[----:B------:R-:W-:Y:S01]  /*da90*/  IMAD.MOV.U32 R25, RZ, RZ, 0x1 ;  /* 0x00000001ff197424 */ /* 0x000fe200078e00ff */
[----:B------:R-:W-:Y:S01]  /*daa0*/  LOP3.LUT R3, R3, 0x38, R0, 0x78, !PT ;  /* 0x0000003803037812 */ /* 0x000fe200078e7800 */
[----:B------:R-:W-:Y:S01]  /*dab0*/  IMAD.MOV.U32 R24, RZ, RZ, RZ ;  /* 0x000000ffff187224 */ /* 0x000fe200078e00ff */
        /* <DEDUP_REMOVED lines=13> */
[----:B------:R-:W-:-:S04]  /*db90*/  LOP3.LUT R2, R0, 0x1c0, RZ, 0xfc, !PT ;  /* 0x000001c000027812 */ /* 0x000fc800078efcff */
[----:B------:R-:W-:-:S05]  /*dba0*/  LEA R0, R33, R23, 0x1 ;  /* 0x0000001721007211 */ /* 0x000fca00078e08ff */
[----:B------:R0:W-:Y:S02]  /*dbb0*/  STL [R1+0x2c], R0 ;  /* 0x00002c0001007387 */ /* 0x0001e40000100800 */
.L_x_4569:
[----:B-1----:R-:W1:Y:S02]  /*dbc0*/  LDC.64 R30, c[0x0][0xc88] ;  /* 0x00032200ff1e7b82 */ /* 0x002e640000000a00 */
[----:B-1----:R-:W-:-:S06]  /*dbd0*/  IMAD.WIDE R30, R19, 0x4, R30 ;  /* 0x00000004131e7825 */ /* 0x002fcc00078e021e */
[----:B------:R1:W0:Y:S01]  /*dbe0*/  LDG.E R30, desc[UR50][R30.64] ;  /* 0x000000321e1e7981 */ /* 0x000222000c1e1900 */
[----:B------:R-:W-:Y:S05]  /*dbf0*/  YIELD ;  /* 0x0000000000007946 */ /* 0x000fea0003800000 */
[----:B------:R-:W-:Y:S01]  /*dc00*/  ULDC.64 UR4, c[0x0][0xa28] ;  /* 0x00028a0000047ab9 */ /* 0x000fe20000000a00 */
[----:B------:R-:W-:Y:S01]  /*dc10*/  ULDC.64 UR6, c[0x0][0xa18] ;  /* 0x0002860000067ab9 */ /* 0x000fe20000000a00 */
[----:B------:R-:W-:Y:S01]  /*dc20*/  ISETP.NE.U32.AND P0, PT, RZ, UR4, PT ;  /* 0x00000004ff007c0c */ /* 0x000fe2000bf05070 */
[----:B-1----:R-:W-:-:S03]  /*dc30*/  IMAD.MOV.U32 R31, RZ, RZ, RZ ;  /* 0x000000ffff1f7224 */ /* 0x002fc600078e00ff */
[----:B------:R-:W-:Y:S01]  /*dc40*/  ISETP.NE.AND.EX P0, PT, RZ, UR5, PT, P0 ;  /* 0x00000005ff007c0c */ /* 0x000fe2000bf05300 */
[----:B------:R-:W-:Y:S01]  /*dc50*/  IMAD.MOV.U32 R37, RZ, RZ, RZ ;  /* 0x000000ffff257224 */ /* 0x000fe200078e00ff */
[----:B0-----:R-:W-:-:S11]  /*dc60*/  SHF.R.S32.HI R0, RZ, 0x1f, R30 ;  /* 0x0000001fff007819 */ /* 0x001fd6000001141e */
        /* <DEDUP_REMOVED lines=19> */
[----:B--2---:R-:W2:Y:S01]  /*dda0*/  @P0 LDG.E R4, desc[UR50][R4.64] ;  /* 0x0000003204040981 */ /* 0x004ea2000c1e1900 */
[----:B------:R-:W-:-:S03]  /*ddb0*/  UISETP.NE.U32.AND UP0, UPT, UR4, URZ, UPT ;  /* 0x0000003f0400728c */ /* 0x000fc6000bf05070 */
[----:B------:R-:W-:Y:S01]  /*ddc0*/  ULDC UR4, c[0x0][0x424] ;  /* 0x0001090000047ab9 */ /* 0x000fe20000000800 */
[----:B------:R-:W-:-:S03]  /*ddd0*/  UISETP.NE.AND.EX UP0, UPT, UR5, URZ, UPT, UP0 ;  /* 0x0000003f0500728c */ /* 0x000fc6000bf05300 */
[----:B------:R-:W-:Y:S01]  /*dde0*/  ULDC UR5, c[0x0][0x2f0] ;  /* 0x0000bc0000057ab9 */ /* 0x000fe20000000800 */
[----:B------:R-:W-:-:S04]  /*ddf0*/  USEL UR4, UR4, 0x1, UP0 ;  /* 0x0000000104047887 */ /* 0x000fc80008000000 */
[----:B------:R-:W-:-:S06]  /*de00*/  UIMAD UR4, UR4, UR5, URZ ;  /* 0x00000005040472a4 */ /* 0x000fcc000f8e023f */
[----:B0-----:R-:W-:Y:S01]  /*de10*/  IMAD.U32 R0, RZ, RZ, UR4 ;  /* 0x00000004ff007e24 */ /* 0x001fe2000f8e00ff */
[----:B--2---:R1:W-:Y:S01]  /*de20*/  @P0 STL [R1], R4 ;  /* 0x0000000401000387 */ /* 0x0043e20000100800 */
[----:B---34-:R-:W-:Y:S05]  /*de30*/  @P0 BRA `(.L_x_4509) ;  /* 0x0000000000200947 */ /* 0x018fea0003800000 */
[----:B------:R-:W-:Y:S02]  /*de40*/  ULDC UR4, c[0x0][0x288] ;  /* 0x0000a20000047ab9 */ /* 0x000fe40000000800 */
[----:B-1----:R-:W-:-:S05]  /*de50*/  IMAD.U32 R4, RZ, RZ, UR4 ;  /* 0x00000004ff047e24 */ /* 0x002fca000f8e00ff */
[----:B------:R0:W-:Y:S01]  /*de60*/  STL [R1], R4 ;  /* 0x0000000401007387 */ /* 0x0001e20000100800 */
[----:B------:R-:W-:Y:S05]  /*de70*/  @!P2 BRA `(.L_x_4509) ;  /* 0x000000000010a947 */ /* 0x000fea0003800000 */
[----:B------:R-:W2:Y:S04]  /*de80*/  LDG.E R5, desc[UR50][R2.64] ;  /* 0x0000003202057981 */ /* 0x000ea8000c1e1900 */
[----:B0-----:R-:W2:Y:S02]  /*de90*/  LDG.E R4, desc[UR50][R2.64+0x4] ;  /* 0x0000043202047981 */ /* 0x001ea4000c1e1900 */
[----:B--2---:R-:W-:-:S05]  /*dea0*/  IADD3 R2, -R5, R4, RZ ;  /* 0x0000000405027210 */ /* 0x004fca0007ffe1ff */
[----:B------:R2:W-:Y:S02]  /*deb0*/  STL [R1], R2 ;  /* 0x0000000201007387 */ /* 0x0005e40000100800 */
.L_x_4509:
[----:B------:R-:W-:Y:S01]  /*dec0*/  ULDC.64 UR4, c[0x0][0xa20] ;  /* 0x0002880000047ab9 */ /* 0x000fe20000000a00 */
[----:B------:R-:W-:Y:S01]  /*ded0*/  IMAD.MOV.U32 R28, RZ, RZ, R30 ;  /* 0x000000ffff1c7224 */ /* 0x000fe200078e001e */
[----:B------:R-:W-:-:S04]  /*dee0*/  ISETP.NE.U32.AND P0, PT, RZ, UR4, PT ;  /* 0x00000004ff007c0c */ /* 0x000fc8000bf05070 */
[----:B------:R-:W-:-:S13]  /*def0*/  ISETP.NE.AND.EX P0, PT, RZ, UR5, PT, P0 ;  /* 0x00000005ff007c0c */ /* 0x000fda000bf05300 */
[----:B------:R-:W-:Y:S05]  /*df00*/  @!P0 BRA `(.L_x_4510) ;  /* 0x0000000000108947 */ /* 0x000fea0003800000 */
[----:B-12---:R-:W-:-:S04]  /*df10*/  IADD3 R2, P0, R26, UR4, RZ ;  /* 0x000000041a027c10 */ /* 0x006fc8000ff1e0ff */
[----:B------:R-:W-:-:S05]  /*df20*/  IADD3.X R3, R27, UR5, RZ, P0, !PT ;  /* 0x000000051b037c10 */ /* 0x000fca00087fe4ff */
[----:B------:R1:W5:Y:S01]  /*df30*/  LDG.E R0, desc[UR50][R2.64] ;  /* 0x0000003202007981 */ /* 0x000362000c1e1900 */
[----:B------:R-:W-:Y:S05]  /*df40*/  BRA `(.L_x_4511) ;  /* 0x0000000000247947 */ /* 0x000fea0003800000 */
.L_x_4510:
[----:B------:R-:W-:Y:S02]  /*df50*/  ULDC.64 UR4, c[0x0][0xa08] ;  /* 0x0002820000047ab9 */ /* 0x000fe40000000a00 */
[----:B------:R-:W-:-:S04]  /*df60*/  ISETP.NE.U32.AND P0, PT, RZ, UR4, PT ;  /* 0x00000004ff007c0c */ /* 0x000fc8000bf05070 */
[----:B------:R-:W-:-:S13]  /*df70*/  ISETP.NE.AND.EX P0, PT, RZ, UR5, PT, P0 ;  /* 0x00000005ff007c0c */ /* 0x000fda000bf05300 */
[----:B------:R-:W-:Y:S05]  /*df80*/  @!P0 BRA `(.L_x_4511) ;  /* 0x0000000000148947 */ /* 0x000fea0003800000 */
[----:B-12---:R-:W1:Y:S02]  /*df90*/  LDC.64 R2, c[0x0][0xa08] ;  /* 0x00028200ff027b82 */ /* 0x006e640000000a00 */
[----:B-1----:R-:W-:-:S05]  /*dfa0*/  IMAD.WIDE R2, R28, 0x4, R2 ;  /* 0x000000041c027825 */ /* 0x002fca00078e0202 */
[----:B------:R-:W2:Y:S04]  /*dfb0*/  LDG.E R0, desc[UR50][R2.64] ;  /* 0x0000003202007981 */ /* 0x000ea8000c1e1900 */
[----:B------:R-:W2:Y:S02]  /*dfc0*/  LDG.E R5, desc[UR50][R2.64+0x4] ;  /* 0x0000043202057981 */ /* 0x000ea4000c1e1900 */
[----:B--2---:R-:W-:-:S07]  /*dfd0*/  IMAD.IADD R0, R5, 0x1, -R0 ;  /* 0x0000000105007824 */ /* 0x004fce00078e0a00 */
.L_x_4511:
[----:B------:R-:W3:Y:S01]  /*dfe0*/  LDL R6, [R1] ;  /* 0x0000000001067983 */ /* 0x000ee20000100800 */
[----:B-12---:R-:W1:Y:S01]  /*dff0*/  LDC R2, c[0x0][0x448] ;  /* 0x00011200ff027b82 */ /* 0x006e620000000800 */
[----:B-----5:R-:W-:Y:S01]  /*e000*/  IMAD.IADD R29, R0, 0x1, -R31 ;  /* 0x00000001001d7824 */ /* 0x020fe200078e0a1f */
[----:B------:R-:W-:Y:S01]  /*e010*/  LOP3.LUT R22, R22, 0xfffffdff, RZ, 0xc0, !PT ;  /* 0xfffffdff16167812 */ /* 0x000fe200078ec0ff */
[----:B------:R-:W-:Y:S01]  /*e020*/  BSSY B7, `(.L_x_4512) ;  /* 0x0000378000077945 */ /* 0x000fe20003800000 */
[----:B-1----:R-:W-:Y:S01]  /*e030*/  ISETP.NE.AND P0, PT, R2, 0x1, PT ;  /* 0x000000010200780c */ /* 0x002fe20003f05270 */
[----:B------:R-:W-:-:S04]  /*e040*/  IMAD.SHL.U32 R2, R17, 0x40, RZ ;  /* 0x0000004011027824 */ /* 0x000fc800078e00ff */
[----:B------:R-:W-:-:S08]  /*e050*/  VIADD R2, R2, 0x3f ;  /* 0x0000003f02027836 */ /* 0x000fd00000000000 */
[----:B------:R-:W0:Y:S01]  /*e060*/  @P0 LDC R5, c[0x0][0x44c] ;  /* 0x00011300ff050b82 */ /* 0x000e220000000800 */
[----:B------:R-:W-:-:S07]  /*e070*/  @P0 LOP3.LUT R22, R22, 0x200, RZ, 0xfc, !PT ;  /* 0x0000020016160812 */ /* 0x000fce00078efcff */
[----:B------:R-:W1:Y:S01]  /*e080*/  @P0 LDC R3, c[0x0][0x450] ;  /* 0x00011400ff030b82 */ /* 0x000e620000000800 */
[----:B0-----:R-:W-:-:S05]  /*e090*/  @P0 IMAD.HI.U32 R4, R2, R5, RZ ;  /* 0x0000000502040227 */ /* 0x001fca00078e00ff */
[----:B-1----:R-:W-:Y:S02]  /*e0a0*/  @P0 SHF.R.U32.HI R2, RZ, R3, R4 ;  /* 0x00000003ff020219 */ /* 0x002fe40000011604 */
[----:B---3--:R-:W-:-:S04]  /*e0b0*/  IADD3 R3, R29, 0x40, -R6 ;  /* 0x000000401d037810 */ /* 0x008fc80007ffe806 */
[----:B------:R-:W-:-:S04]  /*e0c0*/  IADD3 R2, R3, R2, RZ ;  /* 0x0000000203027210 */ /* 0x000fc80007ffe0ff */
[----:B------:R-:W-:-:S04]  /*e0d0*/  SHF.R.S32.HI R3, RZ, 0x1f, R2 ;  /* 0x0000001fff037819 */ /* 0x000fc80000011402 */
[----:B------:R-:W-:Y:S01]  /*e0e0*/  LEA.HI R0, R3, R2, RZ, 0x6 ;  /* 0x0000000203007211 */ /* 0x000fe200078f30ff */
[----:B------:R-:W-:-:S03]  /*e0f0*/  VIADD R2, R29, 0x3f ;  /* 0x0000003f1d027836 */ /* 0x000fc60000000000 */
[----:B------:R-:W-:Y:S02]  /*e100*/  SHF.R.S32.HI R0, RZ, 0x6, R0 ;  /* 0x00000006ff007819 */ /* 0x000fe40000011400 */
[----:B------:R-:W-:-:S04]  /*e110*/  SHF.R.S32.HI R3, RZ, 0x1f, R2 ;  /* 0x0000001fff037819 */ /* 0x000fc80000011402 */
[----:B------:R-:W-:-:S04]  /*e120*/  LEA.HI R3, R3, R2, RZ, 0x6 ;  /* 0x0000000203037211 */ /* 0x000fc800078f30ff */
[----:B------:R-:W-:-:S04]  /*e130*/  SHF.R.S32.HI R3, RZ, 0x6, R3 ;  /* 0x00000006ff037819 */ /* 0x000fc80000011403 */
[----:B------:R-:W-:-:S04]  /*e140*/  VIMNMX R34, R3, R0, PT ;  /* 0x0000000003227248 */ /* 0x000fc80003fe0100 */
[----:B------:R-:W-:Y:S01]  /*e150*/  ISETP.GT.AND P0, PT, R34, RZ, PT ;  /* 0x000000ff2200720c */ /* 0x000fe20003f04270 */
[----:B------:R0:W-:-:S12]  /*e160*/  STL [R1+0x8], R34 ;  /* 0x0000082201007387 */ /* 0x0001d80000100800 */
        /* <DEDUP_REMOVED lines=18> */
.L_x_4513:
        /* <DEDUP_REMOVED lines=20> */
.L_x_4516:
[----:B------:R-:W-:Y:S05]  /*e3d0*/  BSYNC B6 ;  /* 0x0000000000067941 */ /* 0x000fea0003800000 */
.L_x_4515:
        /* <DEDUP_REMOVED lines=20> */
.L_x_4519:
        /* <DEDUP_REMOVED lines=15> */
.L_x_4518:
[----:B------:R-:W-:Y:S05]  /*e610*/  BSYNC B6 ;  /* 0x0000000000067941 */ /* 0x000fea0003800000 */
.L_x_4517:
[----:B------:R-:W0:Y:S01]  /*e620*/  S2R R20, SR_TID.X ;  /* 0x0000000000147919 */ /* 0x000e220000002100 */
[----:B------:R-:W-:Y:S01]  /*e630*/  ULDC.64 UR4, c[0x0][0x9f8] ;  /* 0x00027e0000047ab9 */ /* 0x000fe20000000a00 */
[----:B------:R-:W1:Y:S01]  /*e640*/  LDC R10, c[0x0][0x430] ;  /* 0x00010c00ff0a7b82 */ /* 0x000e620000000800 */
[----:B------:R-:W-:-:S04]  /*e650*/  ISETP.NE.U32.AND P0, PT, RZ, UR4, PT ;  /* 0x00000004ff007c0c */ /* 0x000fc8000bf05070 */
[----:B------:R-:W-:-:S13]  /*e660*/  ISETP.NE.AND.EX P0, PT, RZ, UR5, PT, P0 ;  /* 0x00000005ff007c0c */ /* 0x000fda000bf05300 */
[----:B------:R-:W-:Y:S01]  /*e670*/  @P0 IADD3 R26, P1, R26, UR4, RZ ;  /* 0x000000041a1a0c10 */ /* 0x000fe2000ff3e0ff */
[----:B------:R-:W-:-:S03]  /*e680*/  ULDC UR4, c[0x0][0x320] ;  /* 0x0000c80000047ab9 */ /* 0x000fc60000000800 */
[----:B------:R-:W-:-:S05]  /*e690*/  @P0 IADD3.X R27, R27, UR5, RZ, P1, !PT ;  /* 0x000000051b1b0c10 */ /* 0x000fca0008ffe4ff */
[----:B------:R2:W5:Y:S01]  /*e6a0*/  @P0 LDG.E R28, desc[UR50][R26.64] ;  /* 0x000000321a1c0981 */ /* 0x000562000c1e1900 */
[----:B------:R-:W-:Y:S01]  /*e6b0*/  LOP3.LUT R22, R22, 0xffffffbf, RZ, 0xc0, !PT ;  /* 0xffffffbf16167812 */ /* 0x000fe200078ec0ff */
[----:B------:R-:W-:Y:S01]  /*e6c0*/  UMOV UR5, 0xffffffff ;  /* 0xffffffff00057882 */ /* 0x000fe20000000000 */
[----:B0-----:R-:W-:Y:S01]  /*e6d0*/  IMAD.SHL.U32 R20, R20, 0x8, RZ ;  /* 0x0000000814147824 */ /* 0x001fe200078e00ff */
[----:B------:R-:W0:Y:S01]  /*e6e0*/  S2R R2, SR_TID.X ;  /* 0x0000000000027919 */ /* 0x000e220000002100 */
[----:B------:R-:W-:-:S03]  /*e6f0*/  LEA R0, R34, 0xffffffc0, 0x6 ;  /* 0xffffffc022007811 */ /* 0x000fc600078e30ff */
[----:B------:R-:W-:-:S04]  /*e700*/  LOP3.LUT R20, R20, 0x38, RZ, 0xc0, !PT ;  /* 0x0000003814147812 */ /* 0x000fc800078ec0ff */
[C---:B------:R-:W-:Y:S02]  /*e710*/  LOP3.LUT R32, R20.reuse, 0x180, RZ, 0xfc, !PT ;  /* 0x0000018014207812 */ /* 0x040fe400078efcff */
[C---:B------:R-:W-:Y:S02]  /*e720*/  LOP3.LUT R21, R20.reuse, 0x40, RZ, 0xfc, !PT ;  /* 0x0000004014157812 */ /* 0x040fe400078efcff */
[----:B------:R-:W-:Y:S02]  /*e730*/  LOP3.LUT R20, R20, 0x1c0, RZ, 0xfc, !PT ;  /* 0x000001c014147812 */ /* 0x000fe400078efcff */
[----:B------:R-:W-:Y:S02]  /*e740*/  ISETP.GE.AND P3, PT, R21, UR4, PT ;  /* 0x0000000415007c0c */ /* 0x000fe4000bf66270 */
[----:B------:R-:W-:Y:S02]  /*e750*/  ISETP.GE.AND P0, PT, R20, UR4, PT ;  /* 0x0000000414007c0c */ /* 0x000fe4000bf06270 */
[----:B------:R-:W3:Y:S01]  /*e760*/  S2R R20, SR_TID.X ;  /* 0x0000000000147919 */ /* 0x000ee20000002100 */
[----:B------:R-:W-:-:S02]  /*e770*/  ISETP.GE.AND P1, PT, R32, UR4, PT ;  /* 0x0000000420007c0c */ /* 0x000fc4000bf26270 */
[----:B------:R-:W-:Y:S02]  /*e780*/  SEL R8, RZ, 0x80, P0 ;  /* 0x00000080ff087807 */ /* 0x000fe40000000000 */
[----:B------:R-:W-:-:S04]  /*e790*/  SEL R6, RZ, 0x40, P1 ;  /* 0x00000040ff067807 */ /* 0x000fc80000800000 */
[----:B------:R-:W-:-:S04]  /*e7a0*/  @P3 LOP3.LUT R22, R22, 0x40, RZ, 0xfc, !PT ;  /* 0x0000004016163812 */ /* 0x000fc800078efcff */
[----:B------:R-:W-:Y:S01]  /*e7b0*/  LOP3.LUT R22, R22, 0xffffff7f, RZ, 0xc0, !PT ;  /* 0xffffff7f16167812 */ /* 0x000fe200078ec0ff */
[----:B0-----:R-:W-:-:S05]  /*e7c0*/  IMAD.SHL.U32 R2, R2, 0x8, RZ ;  /* 0x0000000802027824 */ /* 0x001fca00078e00ff */
[----:B------:R-:W-:-:S04]  /*e7d0*/  LOP3.LUT R2, R2, 0x38, RZ, 0xc0, !PT ;  /* 0x0000003802027812 */ /* 0x000fc800078ec0ff */
[----:B------:R-:W-:Y:S01]  /*e7e0*/  ISETP.GE.AND P2, PT, R2, UR4, PT ;  /* 0x0000000402007c0c */ /* 0x000fe2000bf46270 */
[----:B---3--:R-:W-:-:S12]  /*e7f0*/  IMAD.SHL.U32 R20, R20, 0x8, RZ ;  /* 0x0000000814147824 */ /* 0x008fd800078e00ff */
[----:B------:R-:W-:Y:S02]  /*e800*/  @P2 LOP3.LUT R22, R22, 0x80, RZ, 0xfc, !PT ;  /* 0x0000008016162812 */ /* 0x000fe400078efcff */
[----:B------:R-:W-:Y:S02]  /*e810*/  LOP3.LUT R20, R20, 0x38, RZ, 0xc0, !PT ;  /* 0x0000003814147812 */ /* 0x000fe400078ec0ff */
[----:B------:R-:W-:Y:S02]  /*e820*/  LOP3.LUT R22, R22, 0xffffffdf, RZ, 0xc0, !PT ;  /* 0xffffffdf16167812 */ /* 0x000fe400078ec0ff */
[----:B------:R-:W-:Y:S02]  /*e830*/  LOP3.LUT R21, R20, 0x80, RZ, 0xfc, !PT ;  /* 0x0000008014157812 */ /* 0x000fe400078efcff */
[----:B------:R-:W0:Y:S02]  /*e840*/  S2R R20, SR_TID.X ;  /* 0x0000000000147919 */ /* 0x000e240000002100 */
[----:B------:R-:W-:-:S13]  /*e850*/  ISETP.GE.AND P5, PT, R21, UR4, PT ;  /* 0x0000000415007c0c */ /* 0x000fda000bfa6270 */
[----:B------:R-:W-:-:S04]  /*e860*/  @P5 LOP3.LUT R22, R22, 0x20, RZ, 0xfc, !PT ;  /* 0x0000002016165812 */ /* 0x000fc800078efcff */
[----:B------:R-:W-:Y:S01]  /*e870*/  LOP3.LUT R22, R22, 0xffffffef, RZ, 0xc0, !PT ;  /* 0xffffffef16167812 */ /* 0x000fe200078ec0ff */
[----:B0-----:R-:W-:-:S05]  /*e880*/  IMAD.SHL.U32 R20, R20, 0x8, RZ ;  /* 0x0000000814147824 */ /* 0x001fca00078e00ff */
[----:B------:R-:W-:-:S04]  /*e890*/  LOP3.LUT R20, R20, 0x38, RZ, 0xc0, !PT ;  /* 0x0000003814147812 */ /* 0x000fc800078ec0ff */
[----:B------:R-:W-:Y:S02]  /*e8a0*/  LOP3.LUT R21, R20, 0xc0, RZ, 0xfc, !PT ;  /* 0x000000c014157812 */ /* 0x000fe400078efcff */
[----:B------:R-:W0:Y:S02]  /*e8b0*/  S2R R20, SR_TID.X ;  /* 0x0000000000147919 */ /* 0x000e240000002100 */
[----:B------:R-:W-:Y:S02]  /*e8c0*/  ISETP.GE.AND P4, PT, R21, UR4, PT ;  /* 0x0000000415007c0c */ /* 0x000fe4000bf86270 */
[C---:B------:R-:W-:Y:S02]  /*e8d0*/  LOP3.LUT R21, R2.reuse, 0x100, RZ, 0xfc, !PT ;  /* 0x0000010002157812 */ /* 0x040fe400078efcff */
[----:B------:R-:W-:Y:S02]  /*e8e0*/  LOP3.LUT R2, R2, 0x140, RZ, 0xfc, !PT ;  /* 0x0000014002027812 */ /* 0x000fe400078efcff */
[----:B------:R-:W-:-:S02]  /*e8f0*/  ISETP.GE.AND P3, PT, R21, UR4, PT ;  /* 0x0000000415007c0c */ /* 0x000fc4000bf66270 */
[----:B------:R-:W-:-:S05]  /*e900*/  ISETP.GE.AND P2, PT, R2, UR4, PT ;  /* 0x0000000402007c0c */ /* 0x000fca000bf46270 */
[----:B------:R-:W-:-:S04]  /*e910*/  @P4 LOP3.LUT R22, R22, 0x10, RZ, 0xfc, !PT ;  /* 0x0000001016164812 */ /* 0x000fc800078efcff */
[----:B------:R-:W-:-:S04]  /*e920*/  LOP3.LUT R22, R22, 0xfffffffb, RZ, 0xc0, !PT ;  /* 0xfffffffb16167812 */ /* 0x000fc800078ec0ff */
[----:B------:R-:W-:-:S04]  /*e930*/  @P2 LOP3.LUT R22, R22, 0x4, RZ, 0xfc, !PT ;  /* 0x0000000416162812 */ /* 0x000fc800078efcff */
[----:B------:R-:W-:-:S04]  /*e940*/  LOP3.LUT R22, R22, 0xfffffff7, RZ, 0xc0, !PT ;  /* 0xfffffff716167812 */ /* 0x000fc800078ec0ff */
[----:B------:R-:W-:Y:S01]  /*e950*/  @P3 LOP3.LUT R22, R22, 0x8, RZ, 0xfc, !PT ;  /* 0x0000000816163812 */ /* 0x000fe200078efcff */
[----:B0-----:R-:W-:-:S05]  /*e960*/  IMAD.SHL.U32 R20, R20, 0x10, RZ ;  /* 0x0000001014147824 */ /* 0x001fca00078e00ff */
[----:B------:R-:W-:-:S04]  /*e970*/  LOP3.LUT R20, R36, 0x70, R20, 0xf8, !PT ;  /* 0x0000007024147812 */ /* 0x000fc800078ef814 */
[----:B------:R-:W-:Y:S01]  /*e980*/  IADD3 R35, R20, R0, RZ ;  /* 0x0000000014237210 */ /* 0x000fe20007ffe0ff */
[----:B-12---:R-:W-:Y:S06]  /*e990*/  BRA.DIV UR5, `(.L_x_4520) ;  /* 0x0000004205447947 */ /* 0x006fec000b800000 */
.L_x_4587:
        /* <DEDUP_REMOVED lines=29> */
[----:B------:R-:W-:Y:S02]  /*eb70*/  SHF.L.U32 R2, R2, 0x1, RZ ;  /* 0x0000000102027819 */ /* 0x000fe400000006ff */
[----:B------:R-:W-:Y:S02]  /*eb80*/  LOP3.LUT R22, R22, 0xfffffbff, RZ, 0xc0, !PT ;  /* 0xfffffbff16167812 */ /* 0x000fe400078ec0ff */
[----:B------:R-:W-:Y:S02]  /*eb90*/  LOP3.LUT R2, R2, 0x2, R3, 0xe2, !PT ;  /* 0x0000000202027812 */ /* 0x000fe400078ee203 */
[----:B------:R-:W-:-:S02]  /*eba0*/  SEL R3, RZ, 0x4, P5 ;  /* 0x00000004ff037807 */ /* 0x000fc40002800000 */
[----:B0-----:R-:W-:Y:S02]  /*ebb0*/  SEL R4, RZ, 0x8, P4 ;  /* 0x00000008ff047807 */ /* 0x001fe40002000000 */
[----:B------:R-:W-:Y:S02]  /*ebc0*/  SHF.R.S32.HI R26, RZ, 0x1f, R18 ;  /* 0x0000001fff1a7819 */ /* 0x000fe40000011412 */
[----:B------:R-:W-:Y:S02]  /*ebd0*/  LOP3.LUT R2, R4, R2, R3, 0xfe, !PT ;  /* 0x0000000204027212 */ /* 0x000fe400078efe03 */
[----:B------:R-:W-:Y:S02]  /*ebe0*/  SEL R3, RZ, 0x10, P3 ;  /* 0x00000010ff037807 */ /* 0x000fe40001800000 */
[----:B------:R-:W-:-:S04]  /*ebf0*/  SEL R4, RZ, 0x20, P2 ;  /* 0x00000020ff047807 */ /* 0x000fc80001000000 */
[----:B------:R-:W-:Y:S01]  /*ec00*/  LOP3.LUT R2, R4, R2, R3, 0xfe, !PT ;  /* 0x0000000204027212 */ /* 0x000fe200078efe03 */
[----:B------:R-:W-:-:S03]  /*ec10*/  IMAD.U32 R3, RZ, RZ, UR36 ;  /* 0x00000024ff037e24 */ /* 0x000fc6000f8e00ff */
[----:B------:R-:W-:Y:S01]  /*ec20*/  LOP3.LUT R6, R2, R6, RZ, 0xfc, !PT ;  /* 0x0000000602067212 */ /* 0x000fe200078efcff */
[----:B------:R-:W-:Y:S01]  /*ec30*/  IMAD.MOV R2, RZ, RZ, -R7 ;  /* 0x000000ffff027224 */ /* 0x000fe200078e0a07 */
[----:B------:R-:W-:-:S03]  /*ec40*/  ISETP.NE.AND P0, PT, R3, 0x3, PT ;  /* 0x000000030300780c */ /* 0x000fc60003f05270 */
[----:B------:R-:W-:Y:S01]  /*ec50*/  IMAD R35, R10, R2, R35 ;  /* 0x000000020a237224 */ /* 0x000fe200078e0223 */
[----:B------:R-:W-:Y:S01]  /*ec60*/  LOP3.LUT R2, R6, R8, RZ, 0xfc, !PT ;  /* 0x0000000806027212 */ /* 0x000fe200078efcff */
[----:B------:R0:W-:Y:S04]  /*ec70*/  STL [R1+0x28], R6 ;  /* 0x0000280601007387 */ /* 0x0001e80000100800 */
[----:B------:R0:W-:Y:S04]  /*ec80*/  STL [R1+0x4], R2 ;  /* 0x0000040201007387 */ /* 0x0001e80000100800 */
[----:B------:R-:W-:-:S04]  /*ec90*/  @P0 LOP3.LUT R22, R22, 0x400, RZ, 0xfc, !PT ;  /* 0x0000040016160812 */ /* 0x000fc800078efcff */
[----:B------:R-:W-:-:S04]  /*eca0*/  LOP3.LUT R22, R22, 0xfffffffe, RZ, 0xc0, !PT ;  /* 0xfffffffe16167812 */ /* 0x000fc800078ec0ff */
[----:B------:R-:W-:Y:S01]  /*ecb0*/  @P1 LOP3.LUT R22, R22, 0x1, RZ, 0xfc, !PT ;  /* 0x0000000116161812 */ /* 0x000fe200078efcff */
[----:B0-----:R-:W-:Y:S06]  /*ecc0*/  @!P0 BRA `(.L_x_4521) ;  /* 0x0000000000048947 */ /* 0x001fec0003800000 */
[----:B------:R-:W-:Y:S01]  /*ecd0*/  BPT.TRAP 0x1 ;  /* 0x000000040000795c */ /* 0x000fe20000300000 */
.L_x_4521:
[----:B------:R-:W-:Y:S01]  /*ece0*/  IADD3 R29, -R36, R29, -R0 ;  /* 0x0000001d241d7210 */ /* 0x000fe20007ffe900 */
[----:B------:R-:W-:Y:S01]  /*ecf0*/  IMAD R27, R24, 0x8, R23 ;  /* 0x00000008181b7824 */ /* 0x000fe200078e0217 */
[----:B------:R-:W-:Y:S01]  /*ed00*/  SHF.L.U32 R0, R25, 0x1f, RZ ;  /* 0x0000001f19007819 */ /* 0x000fe200000006ff */
[----:B------:R-:W-:Y:S03]  /*ed10*/  BSSY B0, `(.L_x_4522) ;  /* 0x0000003000007945 */ /* 0x000fe60003800000 */
[----:B------:R-:W0:Y:S02]  /*ed20*/  SYNCS.PHASECHK.TRANS64.TRYWAIT P0, [R27+URZ+0x28c40], R0 ;  /* 0x028c40001b0075a7 */ /* 0x000e24000800017f */
[----:B0-----:R-:W-:Y:S05]  /*ed30*/  @!P0 BRA `(.L_x_4523) ;  /* 0x0000003c00908947 */ /* 0x001fea0003800000 */
.L_x_4588:
[----:B------:R-:W-:Y:S05]  /*ed40*/  BSYNC B0 ;  /* 0x0000000000007941 */ /* 0x000fea0003800000 */
.L_x_4522:
[----:B------:R-:W1:Y:S01]  /*ed50*/  S2R R7, SR_TID.X ;  /* 0x0000000000077919 */ /* 0x000e620000002100 */
[----:B0-----:R-:W-:Y:S01]  /*ed60*/  SHF.R.S32.HI R0, RZ, 0x1f, R35 ;  /* 0x0000001fff007819 */ /* 0x001fe20000011423 */
[----:B------:R-:W-:Y:S01]  /*ed70*/  ULDC.64 UR4, c[0x0][0x300] ;  /* 0x0000c00000047ab9 */ /* 0x000fe20000000a00 */
[----:B-----5:R-:W-:Y:S01]  /*ed80*/  SHF.R.S32.HI R4, RZ, 0x1f, R34 ;  /* 0x0000001fff047819 */ /* 0x020fe20000011422 */
[----:B------:R-:W-:Y:S01]  /*ed90*/  IMAD.WIDE.U32 R2, R35, UR4, RZ ;  /* 0x0000000423027c25 */ /* 0x000fe2000f8e00ff */
[----:B------:R-:W-:Y:S01]  /*eda0*/  LOP3.LUT R22, R22, 0xfffffffd, RZ, 0xc0, !PT ;  /* 0xfffffffd16167812 */ /* 0x000fe200078ec0ff */
[----:B------:R0:W-:Y:S02]  /*edb0*/  STL [R1+0x1c], R0 ;  /* 0x00001c0001007387 */ /* 0x0001e40000100800 */
[----:B------:R-:W-:Y:S02]  /*edc0*/  IMAD R5, R24, 0x1000, R33 ;  /* 0x0000100018057824 */ /* 0x000fe400078e0221 */
[----:B------:R2:W-:Y:S01]  /*edd0*/  STL [R1+0x20], R4 ;  /* 0x0000200401007387 */ /* 0x0005e20000100800 */
[----:B0-----:R-:W-:-:S04]  /*ede0*/  IMAD R0, R0, UR4, RZ ;  /* 0x0000000400007c24 */ /* 0x001fc8000f8e02ff */
[----:B------:R-:W-:Y:S01]  /*edf0*/  IMAD R0, R35, UR5, R0 ;  /* 0x0000000523007c24 */ /* 0x000fe2000f8e0200 */
[----:B------:R-:W-:-:S03]  /*ee00*/  ULDC.64 UR4, c[0x0][0x310] ;  /* 0x0000c40000047ab9 */ /* 0x000fc60000000a00 */
[----:B------:R-:W-:Y:S02]  /*ee10*/  IMAD.IADD R3, R3, 0x1, R0 ;  /* 0x0000000103037824 */ /* 0x000fe400078e0200 */
[----:B------:R-:W-:Y:S02]  /*ee20*/  IMAD R0, R4, UR4, RZ ;  /* 0x0000000404007c24 */ /* 0x000fe4000f8e02ff */
[----:B------:R-:W-:-:S04]  /*ee30*/  IMAD.WIDE.U32 R2, R34, UR4, R2 ;  /* 0x0000000422027c25 */ /* 0x000fc8000f8e0002 */
[----:B------:R-:W-:Y:S01]  /*ee40*/  IMAD R0, R34, UR5, R0 ;  /* 0x0000000522007c24 */ /* 0x000fe2000f8e0200 */
[----:B------:R-:W-:Y:S01]  /*ee50*/  ULDC.64 UR4, c[0x0][0x308] ;  /* 0x0000c20000047ab9 */ /* 0x000fe20000000a00 */
[----:B-1----:R-:W-:Y:S02]  /*ee60*/  IMAD.SHL.U32 R7, R7, 0x8, RZ ;  /* 0x0000000807077824 */ /* 0x002fe400078e00ff */
[----:B------:R-:W-:Y:S02]  /*ee70*/  IMAD.IADD R3, R3, 0x1, R0 ;  /* 0x0000000103037824 */ /* 0x000fe400078e0200 */
[----:B------:R-:W-:Y:S01]  /*ee80*/  IMAD R0, R26, UR4, RZ ;  /* 0x000000041a007c24 */ /* 0x000fe2000f8e02ff */
[----:B------:R-:W-:Y:S01]  /*ee90*/  LOP3.LUT R7, R7, 0x38, RZ, 0xc0, !PT ;  /* 0x0000003807077812 */ /* 0x000fe200078ec0ff */
[----:B------:R-:W-:-:S04]  /*eea0*/  IMAD.WIDE.U32 R2, R18, UR4, R2 ;  /* 0x0000000412027c25 */ /* 0x000fc8000f8e0002 */
[----:B------:R-:W-:Y:S01]  /*eeb0*/  IMAD R0, R18, UR5, R0 ;  /* 0x0000000512007c24 */ /* 0x000fe2000f8e0200 */
[----:B------:R-:W-:-:S04]  /*eec0*/  ULDC.64 UR4, c[0x0][0x2e8] ;  /* 0x0000ba0000047ab9 */ /* 0x000fc80000000a00 */
[----:B--2---:R-:W-:Y:S02]  /*eed0*/  IADD3 R4, R3, R0, RZ ;  /* 0x0000000003047210 */ /* 0x004fe40007ffe0ff */
        /* <DEDUP_REMOVED lines=40> */
.L_x_4598:
        /* <DEDUP_REMOVED lines=10> */
.L_x_4525:
        /* <DEDUP_REMOVED lines=11> */
.L_x_4526:
[----:B------:R1:W5:Y:S01]  /*f2b0*/  LDL.LU R0, [R1+0xc] ;  /* 0x00000c0001007983 */ /* 0x0003620000300800 */
[----:B------:R-:W-:Y:S01]  /*f2c0*/  LOP3.LUT P0, RZ, R22, 0x100, RZ, 0xc0, !PT ;  /* 0x0000010016ff7812 */ /* 0x000fe2000780c0ff */
[----:B------:R1:W-:Y:S02]  /*f2d0*/  SYNCS.ARRIVE.TRANS64.A1T0 RZ, [R27+URZ+0x28c30], RZ ;  /* 0x028c30ff1bff79a7 */ /* 0x0003e4000810003f */
[----:B0-----:R1:W5:Y:S10]  /*f2e0*/  LDL R3, [R1+0x4] ;  /* 0x0000040001037983 */ /* 0x0013740000100800 */
[----:B------:R-:W-:Y:S05]  /*f2f0*/  WARPSYNC.ALL ;  /* 0x0000000000007948 */ /* 0x000fea0003800000 */
[----:B------:R-:W-:Y:S01]  /*f300*/  SEL R2, R30, RZ, !P0 ;  /* 0x000000ff1e027207 */ /* 0x000fe20004000000 */
[----:B------:R-:W-:Y:S01]  /*f310*/  ULDC.64 UR4, c[0x0][0x298] ;  /* 0x0000a60000047ab9 */ /* 0x000fe20000000a00 */
[----:B------:R-:W-:Y:S01]  /*f320*/  BSSY B6, `(.L_x_4527) ;  /* 0x0000020000067945 */ /* 0x000fe20003800000 */
[----:B------:R-:W-:Y:S02]  /*f330*/  IMAD.WIDE.U32 R4, R37, UR4, RZ ;  /* 0x0000000425047c25 */ /* 0x000fe4000f8e00ff */
[----:B------:R0:W-:Y:S02]  /*f340*/  STL [R1+0x18], R2 ;  /* 0x0000180201007387 */ /* 0x0001e40000100800 */
[----:B0-----:R-:W-:Y:S01]  /*f350*/  IADD3 R2, R23, 0x20400, RZ ;  /* 0x0002040017027810 */ /* 0x001fe20007ffe0ff */
[----:B------:R-:W-:Y:S01]  /*f360*/  BAR.SYNC.DEFER_BLOCKING 0x8, 0x100 ;  /* 0x0204000000007b1d */ /* 0x000fe20000010000 */
[----:B-----5:R-:W-:-:S02]  /*f370*/  SEL R0, R0, RZ, !P0 ;  /* 0x000000ff00007207 */ /* 0x020fc40004000000 */
[----:B------:R-:W-:Y:S02]  /*f380*/  LOP3.LUT P0, RZ, R2, 0x3ff, RZ, 0xc0, !PT ;  /* 0x000003ff02ff7812 */ /* 0x000fe4000780c0ff */
[----:B------:R-:W-:Y:S01]  /*f390*/  PRMT R30, R3, 0x8880, RZ ;  /* 0x00008880031e7816 */ /* 0x000fe200000000ff */
[----:B------:R0:W-:Y:S03]  /*f3a0*/  STL [R1+0xc], R0 ;  /* 0x00000c0001007387 */ /* 0x0001e60000100800 */
[----:B------:R-:W-:Y:S01]  /*f3b0*/  PRMT R30, R30, 0x7710, RZ ;  /* 0x000077101e1e7816 */ /* 0x000fe200000000ff */
[----:B------:R2:W-:Y:S01]  /*f3c0*/  STL.64 [R1+0x10], R4 ;  /* 0x0000100401007387 */ /* 0x0005e20000100a00 */
[----:B0-----:R-:W-:-:S05]  /*f3d0*/  SHF.R.S32.HI R0, RZ, 0x1f, R37 ;  /* 0x0000001fff007819 */ /* 0x001fca0000011425 */
[----:B------:R-:W-:-:S04]  /*f3e0*/  IMAD R0, R0, UR4, RZ ;  /* 0x0000000400007c24 */ /* 0x000fc8000f8e02ff */
[----:B------:R-:W-:-:S04]  /*f3f0*/  IMAD R0, R37, UR5, R0 ;  /* 0x0000000525007c24 */ /* 0x000fc8000f8e0200 */
[----:B------:R-:W-:Y:S01]  /*f400*/  IMAD.IADD R37, R5, 0x1, R0 ;  /* 0x0000000105257824 */ /* 0x000fe200078e0200 */
[----:B--2---:R-:W-:Y:S06]  /*f410*/  @!P0 BRA `(.L_x_4528) ;  /* 0x0000000000408947 */ /* 0x004fec0003800000 */
        /* <DEDUP_REMOVED lines=16> */
.L_x_4528:
[----:B------:R-:W-:Y:S05]  /*f520*/  BSYNC B6 ;  /* 0x0000000000067941 */ /* 0x000fea0003800000 */
.L_x_4527:
[----:B------:R-:W2:Y:S01]  /*f530*/  LDL.LU.64 R2, [R1+0x10] ;  /* 0x0000100001027983 */ /* 0x000ea20000300a00 */
[----:B------:R-:W-:Y:S01]  /*f540*/  ULDC.64 UR4, c[0x0][0x2d8] ;  /* 0x0000b60000047ab9 */ /* 0x000fe20000000a00 */
[----:B------:R-:W0:Y:S02]  /*f550*/  LDC R21, c[0x0][0x448] ;  /* 0x00011200ff157b82 */ /* 0x000e240000000800 */
[----:B------:R-:W3:Y:S04]  /*f560*/  LDL.LU R4, [R1+0xc] ;  /* 0x00000c0001047983 */ /* 0x000ee80000300800 */
[----:B------:R-:W4:Y:S01]  /*f570*/  LDL.LU R20, [R1+0x18] ;  /* 0x0000180001147983 */ /* 0x000f220000300800 */
[----:B------:R-:W-:-:S03]  /*f580*/  IMAD R0, R26, UR4, RZ ;  /* 0x000000041a007c24 */ /* 0x000fc6000f8e02ff */
[----:B------:R0:W5:Y:S01]  /*f590*/  LDL R9, [R1] ;  /* 0x0000000001097983 */ /* 0x0001620000100800 */
[----:B------:R-:W-:-:S03]  /*f5a0*/  IMAD R0, R18, UR5, R0 ;  /* 0x0000000512007c24 */ /* 0x000fc6000f8e0200 */
[----:B------:R0:W5:Y:S02]  /*f5b0*/  LDL R7, [R1+0x2c] ;  /* 0x00002c0001077983 */ /* 0x0001640000100800 */
[----:B0-----:R-:W-:-:S13]  /*f5c0*/  ISETP.NE.AND P6, PT, R21, 0x1, PT ;  /* 0x000000011500780c */ /* 0x001fda0003fc5270 */
[----:B------:R-:W0:Y:S01]  /*f5d0*/  @P6 LDC R6, c[0x0][0x44c] ;  /* 0x00011300ff066b82 */ /* 0x000e220000000800 */
[----:B------:R-:W1:Y:S02]  /*f5e0*/  S2R R8, SR_TID.X ;  /* 0x0000000000087919 */ /* 0x000e640000002100 */
[----:B-1----:R-:W-:-:S05]  /*f5f0*/  IMAD.SHL.U32 R8, R8, 0x8, RZ ;  /* 0x0000000808087824 */ /* 0x002fca00078e00ff */
[----:B------:R-:W-:Y:S01]  /*f600*/  LOP3.LUT R8, R8, 0x38, RZ, 0xc0, !PT ;  /* 0x0000003808087812 */ /* 0x000fe200078ec0ff */
[----:B--2---:R-:W-:Y:S02]  /*f610*/  IMAD.MOV.U32 R3, RZ, RZ, R37 ;  /* 0x000000ffff037224 */ /* 0x004fe400078e0025 */
[----:B------:R-:W-:Y:S01]  /*f620*/  IMAD.WIDE.U32 R2, R18, UR4, R2 ;  /* 0x0000000412027c25 */ /* 0x000fe2000f8e0002 */
[----:B------:R-:W-:-:S04]  /*f630*/  ULDC.64 UR4, c[0x0][0x2e0] ;  /* 0x0000b80000047ab9 */ /* 0x000fc80000000a00 */
[----:B------:R-:W-:Y:S01]  /*f640*/  IADD3 R3, R3, R0, RZ ;  /* 0x0000000003037210 */ /* 0x000fe20007ffe0ff */
        /* <DEDUP_REMOVED lines=12> */
[----:B--2---:R-:W-:Y:S02]  /*f710*/  @P6 SHF.R.U32.HI R4, RZ, R0, R6 ;  /* 0x00000000ff046219 */ /* 0x004fe40000011606 */
[----:B------:R-:W0:Y:S03]  /*f720*/  LDC R6, c[0x0][0x448] ;  /* 0x00011200ff067b82 */ /* 0x000e260000000800 */
[----:B------:R-:W-:Y:S02]  /*f730*/  IMAD.MOV R0, RZ, RZ, -R4 ;  /* 0x000000ffff007224 */ /* 0x000fe400078e0a04 */
[----:B------:R-:W-:-:S04]  /*f740*/  IMAD.WIDE.U32 R2, R4, UR4, R2 ;  /* 0x0000000404027c25 */ /* 0x000fc8000f8e0002 */
[----:B0-----:R-:W-:Y:S01]  /*f750*/  IMAD R0, R6, R0, R5 ;  /* 0x0000000006007224 */ /* 0x001fe200078e0205 */
[----:B------:R-:W-:-:S05]  /*f760*/  SHF.R.S32.HI R5, RZ, 0x1f, R4 ;  /* 0x0000001fff057819 */ /* 0x000fca0000011404 */
        /* <DEDUP_REMOVED lines=32> */
[----:B0-----:R-:W-:-:S04]  /*f970*/  @!P0 LEA R3, P2, R8, R3, 0x1 ;  /* 0x0000000308038211 */ /* 0x001fc800078408ff */
[----:B-1----:R-:W-:-:S04]  /*f980*/  @!P0 IADD3.X R2, RZ, R2, RZ, P2, !PT ;  /* 0x00000002ff028210 */ /* 0x002fc800017fe4ff */
        /* <DEDUP_REMOVED lines=16> */
.L_x_4607:
        /* <DEDUP_REMOVED lines=10> */
.L_x_4530:
        /* <DEDUP_REMOVED lines=10> */
[----:B------:R-:W-:-:S04]  /*fbd0*/  LOP3.LUT R0, R0, 0xfffffffe, RZ, 0xc0, !PT ;  /* 0xfffffffe00007812 */ /* 0x000fc800078ec0ff */
[----:B------:R-:W-:-:S04]  /*fbe0*/  IADD3 R0, R2, -R0, RZ ;  /* 0x8000000002007210 */ /* 0x000fc80007ffe0ff */
[----:B------:R-:W-:Y:S01]  /*fbf0*/  SHF.L.U32 R0, R0, 0x1f, RZ ;  /* 0x0000001f00007819 */ /* 0x000fe200000006ff */
[----:B------:R-:W-:Y:S01]  /*fc00*/  NOP ;  /* 0x0000000000007918 */ /* 0x000fe20000000000 */
[----:B------:R0:W-:Y:S01]  /*fc10*/  SYNCS.ARRIVE.TRANS64.A1T0 RZ, [R23+URZ+0x28c00], RZ ;  /* 0x028c00ff17ff79a7 */ /* 0x0001e2000810003f */
[----:B------:R-:W-:Y:S01]  /*fc20*/  BSSY B0, `(.L_x_4531) ;  /* 0x0000003000007945 */ /* 0x000fe20003800000 */
[----:B------:R-:W1:Y:S03]  /*fc30*/  SYNCS.PHASECHK.TRANS64.TRYWAIT P0, [R23+URZ+0x28c20], R0 ;  /* 0x028c2000170075a7 */ /* 0x000e66000800017f */
[----:B01----:R-:W-:Y:S05]  /*fc40*/  @!P0 BRA `(.L_x_4532) ;  /* 0x0000003800748947 */ /* 0x003fea0003800000 */
.L_x_4608:
[----:B------:R-:W-:Y:S05]  /*fc50*/  BSYNC B0 ;  /* 0x0000000000007941 */ /* 0x000fea0003800000 */
.L_x_4531:
[----:B------:R-:W-:-:S05]  /*fc60*/  IMAD.U32 R2, RZ, RZ, UR36 ;  /* 0x00000024ff027e24 */ /* 0x000fca000f8e00ff */
[----:B------:R-:W-:-:S13]  /*fc70*/  ISETP.NE.AND P0, PT, R2, 0x3, PT ;  /* 0x000000030200780c */ /* 0x000fda0003f05270 */
[----:B------:R-:W-:Y:S05]  /*fc80*/  @!P0 BRA `(.L_x_4533) ;  /* 0x0000000000048947 */ /* 0x000fea0003800000 */
[----:B------:R-:W-:Y:S01]  /*fc90*/  BPT.TRAP 0x1 ;  /* 0x000000040000795c */ /* 0x000fe20000300000 */
.L_x_4533:
[----:B0-----:R-:W-:Y:S01]  /*fca0*/  SHF.L.U32 R0, R25, 0x1f, RZ ;  /* 0x0000001f19007819 */ /* 0x001fe200000006ff */
[----:B------:R-:W-:Y:S03]  /*fcb0*/  BSSY B0, `(.L_x_4534) ;  /* 0x0000003000007945 */ /* 0x000fe60003800000 */
[----:B------:R-:W0:Y:S02]  /*fcc0*/  SYNCS.PHASECHK.TRANS64.TRYWAIT P0, [R27+URZ+0x28c60], R0 ;  /* 0x028c60001b0075a7 */ /* 0x000e24000800017f */
[----:B0-----:R-:W-:Y:S05]  /*fcd0*/  @!P0 BRA `(.L_x_4535) ;  /* 0x0000003800648947 */ /* 0x001fea0003800000 */
.L_x_4609:
[----:B------:R-:W-:Y:S05]  /*fce0*/  BSYNC B0 ;  /* 0x0000000000007941 */ /* 0x000fea0003800000 */
.L_x_4534:
[----:B------:R-:W0:Y:S01]  /*fcf0*/  LDL.LU R2, [R1+0x1c] ;  /* 0x00001c0001027983 */ /* 0x000e220000300800 */
[----:B------:R-:W-:-:S03]  /*fd00*/  ULDC.64 UR4, c[0x0][0x328] ;  /* 0x0000ca0000047ab9 */ /* 0x000fc60000000a00 */
[----:B------:R-:W2:Y:S01]  /*fd10*/  LDL.LU R4, [R1+0x20] ;  /* 0x0000200001047983 */ /* 0x000ea20000300800 */
[----:B------:R-:W-:Y:S02]  /*fd20*/  IMAD R5, R24, 0x8000, R33 ;  /* 0x0000800018057824 */ /* 0x000fe400078e0221 */
        /* <DEDUP_REMOVED lines=27> */
[----:B------:R-:W-:-:S02]  /*fee0*/  LOP3.LUT P2, RZ, R30, 0x10, RZ, 0xc0, !PT ;  /* 0x000000101eff7812 */ /* 0x000fc4000784c0ff */
[----:B0-----:R-:W-:-:S04]  /*fef0*/  SHF.L.U32 R7, R7, 0x3, RZ ;  /* 0x0000000307077819 */ /* 0x001fc800000006ff */
        /* <DEDUP_REMOVED lines=78> */
.L_x_4619:
        /* <DEDUP_REMOVED lines=34> */
.L_x_4537:
        /* <DEDUP_REMOVED lines=11> */
.L_x_4538:
[----:B------:R-:W2:Y:S01]  /*106b0*/  LDL R2, [R1+0x8] ;  /* 0x0000080001027983 */ /* 0x000ea20000100800 */
[----:B------:R1:W-:Y:S01]  /*106c0*/  SYNCS.ARRIVE.TRANS64.A1T0 RZ, [R27+URZ+0x28c50], RZ ;  /* 0x028c50ff1bff79a7 */ /* 0x0003e2000810003f */
[----:B------:R-:W-:Y:S01]  /*106d0*/  BSSY B0, `(.L_x_4539) ;  /* 0x00000f5000007945 */ /* 0x000fe20003800000 */
[----:B--2---:R-:W-:-:S13]  /*106e0*/  ISETP.GE.AND P0, PT, R2, 0x2, PT ;  /* 0x000000020200780c */ /* 0x004fda0003f06270 */
[----:B-1----:R-:W-:Y:S05]  /*106f0*/  @!P0 BRA `(.L_x_4540) ;  /* 0x0000000c00c88947 */ /* 0x002fea0003800000 */
[----:B0-----:R-:W2:Y:S04]  /*10700*/  LDL.LU R4, [R1+0x28] ;  /* 0x0000280001047983 */ /* 0x001ea80000300800 */
[----:B------:R-:W3:Y:S01]  /*10710*/  LDL.LU R3, [R1+0x4] ;  /* 0x0000040001037983 */ /* 0x000ee20000300800 */
[----:B------:R-:W-:Y:S01]  /*10720*/  VIADD R7, R2, 0xfffffffe ;  /* 0xfffffffe02077836 */ /* 0x000fe20000000000 */
[----:B--2---:R-:W-:Y:S02]  /*10730*/  LOP3.LUT R30, R4, 0x40, RZ, 0xc0, !PT ;  /* 0x00000040041e7812 */ /* 0x004fe400078ec0ff */
[----:B---3--:R-:W-:Y:S02]  /*10740*/  LOP3.LUT R29, R3, 0x80, RZ, 0xc0, !PT ;  /* 0x00000080031d7812 */ /* 0x008fe400078ec0ff */
[----:B------:R-:W-:-:S02]  /*10750*/  SHF.R.U32.HI R30, RZ, 0x2, R30 ;  /* 0x00000002ff1e7819 */ /* 0x000fc4000001161e */
[----:B------:R-:W-:-:S07]  /*10760*/  SHF.R.U32.HI R29, RZ, 0x3, R29 ;  /* 0x00000003ff1d7819 */ /* 0x000fce000001161d */
.L_x_4553:
[----:B------:R-:W0:Y:S01]  /*10770*/  S2R R4, SR_TID.X ;  /* 0x0000000000047919 */ /* 0x000e220000002100 */
[----:B-1----:R-:W1:Y:S01]  /*10780*/  LDC R2, c[0x0][0x430] ;  /* 0x00010c00ff027b82 */ /* 0x002e620000000800 */
[----:B--23--:R-:W-:Y:S01]  /*10790*/  IMAD R6, R7, 0x40, R31 ;  /* 0x0000004007067824 */ /* 0x00cfe200078e021f */
[----:B------:R-:W-:Y:S01]  /*107a0*/  MOV R11, UR36 ;  /* 0x00000024000b7c02 */ /* 0x000fe20008000f00 */
[----:B------:R-:W-:Y:S01]  /*107b0*/  VIADD R24, R24, 0x1 ;  /* 0x0000000118187836 */ /* 0x000fe20000000000 */
[----:B------:R-:W-:Y:S05]  /*107c0*/  YIELD ;  /* 0x0000000000007946 */ /* 0x000fea0003800000 */
[----:B------:R-:W-:Y:S01]  /*107d0*/  ULDC UR4, c[0x0][0x430] ;  /* 0x00010c0000047ab9 */ /* 0x000fe20000000800 */
[----:B-1----:R-:W-:Y:S01]  /*107e0*/  ISETP.NE.AND P0, PT, R2, 0x1, PT ;  /* 0x000000010200780c */ /* 0x002fe20003f05270 */
[----:B0-----:R-:W-:-:S05]  /*107f0*/  IMAD.SHL.U32 R4, R4, 0x10, RZ ;  /* 0x0000001004047824 */ /* 0x001fca00078e00ff */
[----:B------:R-:W-:-:S07]  /*10800*/  LOP3.LUT R4, R36, 0x70, R4, 0xf8, !PT ;  /* 0x0000007024047812 */ /* 0x000fce00078ef804 */
[----:B------:R-:W0:Y:S01]  /*10810*/  @P0 LDC R3, c[0x0][0x434] ;  /* 0x00010d00ff030b82 */ /* 0x000e220000000800 */
[C---:B------:R-:W-:Y:S02]  /*10820*/  ISETP.GT.U32.AND P1, PT, R4.reuse, 0x3f, PT ;  /* 0x0000003f0400780c */ /* 0x040fe40003f24070 */
[----:B------:R-:W-:-:S05]  /*10830*/  IADD3 R6, R4, R6, RZ ;  /* 0x0000000604067210 */ /* 0x000fca0007ffe0ff */
        /* <DEDUP_REMOVED lines=28> */
.L_x_4541:
[----:B------:R-:W-:Y:S01]  /*10a00*/  IMAD R6, R24, 0x8, R23 ;  /* 0x0000000818067824 */ /* 0x000fe200078e0217 */
[----:B------:R-:W-:Y:S01]  /*10a10*/  SHF.L.U32 R17, R25, 0x1f, RZ ;  /* 0x0000001f19117819 */ /* 0x000fe200000006ff */
[----:B------:R-:W-:Y:S01]  /*10a20*/  BSSY B1, `(.L_x_4542) ;  /* 0x0000004000017945 */ /* 0x000fe20003800000 */
[----:B------:R-:W-:Y:S02]  /*10a30*/  SHF.R.S32.HI R9, RZ, 0x1f, R5 ;  /* 0x0000001fff097819 */ /* 0x000fe40000011405 */
[----:B------:R-:W0:Y:S02]  /*10a40*/  SYNCS.PHASECHK.TRANS64.TRYWAIT P0, [R6+URZ+0x28c40], R17 ;  /* 0x028c4011060075a7 */ /* 0x000e24000800017f */
[----:B0-----:R-:W-:Y:S05]  /*10a50*/  @!P0 BRA `(.L_x_4543) ;  /* 0x0000003400448947 */ /* 0x001fea0003800000 */
.L_x_4620:
[----:B------:R-:W-:Y:S05]  /*10a60*/  BSYNC B1 ;  /* 0x0000000000017941 */ /* 0x000fea0003800000 */
.L_x_4542:
        /* <DEDUP_REMOVED lines=38> */
[----:B-1----:R-:W-:-:S04]  /*10cd0*/  IADD3 R2, P0, R2, R0, RZ ;  /* 0x0000000002027210 */ /* 0x002fc80007f1e0ff */
[----:B--2---:R-:W-:-:S05]  /*10ce0*/  IADD3.X R3, RZ, R3, RZ, P0, !PT ;  /* 0x00000003ff037210 */ /* 0x004fca00007fe4ff */
[----:B------:R1:W-:Y:S04]  /*10cf0*/  LDGSTS.E.BYPASS.LTC128B.128 [R21+0x23400], desc[UR50][R2.64], !P1 ;  /* 0x2340000002157fae */ /* 0x0003e8000c901d72 */
[----:B-1-3--:R1:W2:Y:S02]  /*10d00*/  SHFL.IDX PT, R2, R20, 0x3, 0x181f ;  /* 0x00781f0014027f89 */ /* 0x00a2a400000e0000 */
.L_x_4630:
        /* <DEDUP_REMOVED lines=8> */
.L_x_4545:
        /* <DEDUP_REMOVED lines=11> */
.L_x_4546:
[----:B------:R2:W-:Y:S01]  /*10e40*/  SYNCS.ARRIVE.TRANS64.A1T0 RZ, [R6+URZ+0x28c30], RZ ;  /* 0x028c30ff06ff79a7 */ /* 0x0005e2000810003f */
[----:B------:R-:W-:Y:S05]  /*10e50*/  @!P2 BRA `(.L_x_4547) ;  /* 0x000000000004a947 */ /* 0x000fea0003800000 */
[----:B------:R-:W-:Y:S01]  /*10e60*/  BPT.TRAP 0x1 ;  /* 0x000000040000795c */ /* 0x000fe20000300000 */
.L_x_4547:
[----:B------:R-:W3:Y:S01]  /*10e70*/  SYNCS.PHASECHK.TRANS64.TRYWAIT P0, [R6+URZ+0x28c60], R17 ;  /* 0x028c6011060075a7 */ /* 0x000ee2000800017f */
[----:B------:R-:W-:Y:S04]  /*10e80*/  BSSY B1, `(.L_x_4548) ;  /* 0x0000002000017945 */ /* 0x000fe80003800000 */
[----:B---3--:R-:W-:Y:S05]  /*10e90*/  @!P0 BRA `(.L_x_4549) ;  /* 0x0000003400648947 */ /* 0x008fea0003800000 */
.L_x_4631:
[----:B------:R-:W-:Y:S05]  /*10ea0*/  BSYNC B1 ;  /* 0x0000000000017941 */ /* 0x000fea0003800000 */
.L_x_4548:
        /* <DEDUP_REMOVED lines=38> */
[----:B------:R-:W-:Y:S02]  /*11110*/  @P3 LOP3.LUT R22, R22, 0x10000, RZ, 0xfc, !PT ;  /* 0x0001000016163812 */ /* 0x000fe400078efcff */
[----:B---3--:R-:W-:Y:S02]  /*11120*/  IADD3.X R3, RZ, R3, RZ, P0, !PT ;  /* 0x00000003ff037210 */ /* 0x008fe400007fe4ff */
[----:B------:R-:W-:-:S03]  /*11130*/  ISETP.NE.U32.AND P0, PT, R30, RZ, PT ;  /* 0x000000ff1e00720c */ /* 0x000fc60003f05070 */
        /* <DEDUP_REMOVED lines=40> */
.L_x_4641:
        /* <DEDUP_REMOVED lines=25> */
.L_x_4551:
        /* <DEDUP_REMOVED lines=11> */
.L_x_4552:
[----:B------:R3:W-:Y:S01]  /*11600*/  SYNCS.ARRIVE.TRANS64.A1T0 RZ, [R6+URZ+0x28c50], RZ ;  /* 0x028c50ff06ff79a7 */ /* 0x0007e2000810003f */
[----:B------:R-:W-:Y:S05]  /*11610*/  @P3 BRA `(.L_x_4553) ;  /* 0xfffffff000543947 */ /* 0x000fea000383ffff */
.L_x_4540:
[----:B------:R-:W-:Y:S05]  /*11620*/  BSYNC B0 ;  /* 0x0000000000007941 */ /* 0x000fea0003800000 */
.L_x_4539:
        /* <DEDUP_REMOVED lines=21> */
.L_x_4555:
[----:B------:R-:W-:Y:S05]  /*11780*/  BSYNC B0 ;  /* 0x0000000000007941 */ /* 0x000fea0003800000 */
.L_x_4554:
[----:B------:R-:W-:-:S07]  /*11790*/  SEL R24, R24, RZ, P0 ;  /* 0x000000ff18187207 */ /* 0x000fce0000000000 */
.L_x_4514:
[----:B------:R-:W-:Y:S05]  /*117a0*/  BSYNC B7 ;  /* 0x0000000000077941 */ /* 0x000fea0003800000 */
.L_x_4512:
        /* <DEDUP_REMOVED lines=11> */
.L_x_4556:
        /* <DEDUP_REMOVED lines=36> */
.L_x_4651:
[----:B------:R-:W-:Y:S02]  /*11aa0*/  ULDC UR4, c[0x0][0xc38] ;  /* 0x00030e0000047ab9 */ /* 0x000fe40000000800 */
[----:B------:R-:W-:-:S04]  /*11ab0*/  IMAD.U32 R4, RZ, RZ, UR4 ;  /* 0x00000004ff047e24 */ /* 0x000fc8000f8e00ff */
[----:B--2---:R-:W-:-:S04]  /*11ac0*/  IMAD R14, R14, R4, RZ ;  /* 0x000000040e0e7224 */ /* 0x004fc800078e02ff */
[----:B------:R-:W-:-:S05]  /*11ad0*/  IMAD.IADD R5, R5, 0x1, R14 ;  /* 0x0000000105057824 */ /* 0x000fca00078e020e */
[----:B------:R-:W-:-:S13]  /*11ae0*/  ISETP.GT.AND P6, PT, R5, R0, PT ;  /* 0x000000000500720c */ /* 0x000fda0003fc4270 */
[----:B------:R-:W-:Y:S05]  /*11af0*/  @P6 BRA `(.L_x_4559) ;  /* 0x00000000009c6947 */ /* 0x000fea0003800000 */
.L_x_4564:
[----:B0-----:R-:W0:Y:S01]  /*11b00*/  LDC R2, c[0x0][0xc3c] ;  /* 0x00030f00ff027b82 */ /* 0x001e220000000800 */
[----:B------:R-:W-:-:S04]  /*11b10*/  IADD3 R19, R19, 0x1f, RZ ;  /* 0x0000001f13137810 */ /* 0x000fc80007ffe0ff */
        /* <DEDUP_REMOVED lines=12> */
.L_x_4562:
[----:B------:R-:W-:Y:S05]  /*11be0*/  BSYNC B0 ;  /* 0x0000000000007941 */ /* 0x000fea0003800000 */
.L_x_4561:
        /* <DEDUP_REMOVED lines=18> */
.L_x_4659:
[----:B------:R-:W-:Y:S02]  /*11d10*/  ULDC UR4, c[0x0][0xc38] ;  /* 0x00030e0000047ab9 */ /* 0x000fe40000000800 */
[----:B------:R-:W-:-:S04]  /*11d20*/  IMAD.U32 R4, RZ, RZ, UR4 ;  /* 0x00000004ff047e24 */ /* 0x000fc8000f8e00ff */
[----:B--2---:R-:W-:-:S04]  /*11d30*/  IMAD R14, R14, R4, RZ ;  /* 0x000000040e0e7224 */ /* 0x004fc800078e02ff */
[----:B------:R-:W-:-:S05]  /*11d40*/  IMAD.IADD R5, R14, 0x1, R5 ;  /* 0x000000010e057824 */ /* 0x000fca00078e0205 */
[----:B------:R-:W-:-:S13]  /*11d50*/  ISETP.GT.AND P6, PT, R5, R0, PT ;  /* 0x000000000500720c */ /* 0x000fda0003fc4270 */
[----:B------:R-:W-:Y:S05]  /*11d60*/  @!P6 BRA `(.L_x_4564) ;  /* 0xfffffffc0064e947 */ /* 0x000fea000383ffff */
.L_x_4559:
        /* <DEDUP_REMOVED lines=8> */
.L_x_4663:
[----:B------:R-:W-:Y:S01]  /*11df0*/  ISETP.NE.AND P0, PT, R3, RZ, PT ;  /* 0x000000ff0300720c */ /* 0x000fe20003f05270 */
[----:B------:R-:W-:-:S12]  /*11e00*/  IMAD.MOV.U32 R14, RZ, RZ, RZ ;  /* 0x000000ffff0e7224 */ /* 0x000fd800078e00ff */
[----:B------:R-:W-:Y:S05]  /*11e10*/  @!P0 BRA `(.L_x_4566) ;  /* 0x0000000000108947 */ /* 0x000fea0003800000 */
[----:B------:R-:W-:Y:S01]  /*11e20*/  UMOV UR4, 0xffffffff ;  /* 0xffffffff00047882 */ /* 0x000fe20000000000 */
[----:B------:R-:W-:Y:S02]  /*11e30*/  IADD3 R12, R6, -0x1, RZ ;  /* 0xffffffff060c7810 */ /* 0x000fe40007ffe0ff */
[----:B------:R-:W-:Y:S05]  /*11e40*/  BRA.DIV UR4, `(.L_x_4567) ;  /* 0x0000003604907947 */ /* 0x000fea000b800000 */
[----:B------:R4:W0:Y:S02]  /*11e50*/  SHFL.IDX PT, R14, R2, R12, 0x1f ;  /* 0x00001f0c020e7589 */ /* 0x00082400000e0000 */
.L_x_4566:
        /* <DEDUP_REMOVED lines=17> */
[----:B------:R-:W-:Y:S02]  /*11f70*/  IABS R3, R5 ;  /* 0x0000000500037213 */ /* 0x000fe40000000000 */
[----:B------:R-:W-:-:S03]  /*11f80*/  IADD3 R0, RZ, -R0, RZ ;  /* 0x80000000ff007210 */ /* 0x000fc60007ffe0ff */
        /* <DEDUP_REMOVED lines=35> */
[----:B------:R-:W-:Y:S01]  /*121c0*/  @!P1 IMAD.IADD R6, R6, 0x1, -R7 ;  /* 0x0000000106069824 */ /* 0x000fe200078e0a07 */
[----:B------:R-:W-:Y:S02]  /*121d0*/  @!P1 IADD3 R2, R2, 0x1, RZ ;  /* 0x0000000102029810 */ /* 0x000fe40007ffe0ff */
        /* <DEDUP_REMOVED lines=10> */
.L_x_4560:
[----:B------:R-:W-:Y:S01]  /*12280*/  UMOV UR4, URZ ;  /* 0x0000003f00047c82 */ /* 0x000fe20008000000 */
[----:B------:R-:W-:Y:S01]  /*12290*/  UMOV UR5, URZ ;  /* 0x0000003f00057c82 */ /* 0x000fe20008000000 */
[----:B------:R-:W-:Y:S01]  /*122a0*/  ULDC UR6, c[0x0][0xc3c] ;  /* 0x00030f0000067ab9 */ /* 0x000fe20000000800 */
[----:B------:R-:W-:Y:S01]  /*122b0*/  MOV R16, R0 ;  /* 0x0000000000107202 */ /* 0x000fe20000000f00 */
[----:B------:R-:W-:Y:S02]  /*122c0*/  IMAD.U32 R17, RZ, RZ, UR4 ;  /* 0x00000004ff117e24 */ /* 0x000fe4000f8e00ff */
[----:B------:R-:W-:Y:S02]  /*122d0*/  IMAD.U32 R18, RZ, RZ, UR5 ;  /* 0x00000005ff127e24 */ /* 0x000fe4000f8e00ff */
[----:B------:R-:W-:-:S07]  /*122e0*/  IMAD.U32 R19, RZ, RZ, UR6 ;  /* 0x00000006ff137e24 */ /* 0x000fce000f8e00ff */
.L_x_4568:
        /* <DEDUP_REMOVED lines=10> */
.L_x_4557:
[----:B------:R-:W-:Y:S02]  /*12390*/  ULDC UR4, c[0x0][0xc3c] ;  /* 0x00030f0000047ab9 */ /* 0x000fe40000000800 */
[----:B0-----:R-:W-:-:S13]  /*123a0*/  ISETP.GE.AND P0, PT, R19, UR4, PT ;  /* 0x0000000413007c0c */ /* 0x001fda000bf06270 */
[----:B------:R-:W-:Y:S05]  /*123b0*/  @!P0 BRA `(.L_x_4569) ;  /* 0xffffffb800008947 */ /* 0x000fea000383ffff */
[----:B------:R-:W-:Y:S05]  /*123c0*/  BSYNC B8 ;  /* 0x0000000000087941 */ /* 0x000fea0003800000 */
.L_x_4508:
        /* <DEDUP_REMOVED lines=12> */
.L_x_4666:
[----:B------:R-:W-:Y:S05]  /*12490*/  BSYNC B0 ;  /* 0x0000000000007941 */ /* 0x000fea0003800000 */
.L_x_4570:
[----:B------:R-:W-:-:S03]  /*124a0*/  UMOV UR4, 0xffffffff ;  /* 0xffffffff00047882 */ /* 0x000fc60000000000 */
[----:B------:R-:W-:Y:S05]  /*124b0*/  BRA.DIV UR4, `(.L_x_4572) ;  /* 0x00000032042c7947 */ /* 0x000fea000b800000 */
[----:B0-----:R-:W0:Y:S02]  /*124c0*/  S2R R0, SR_TID.X ;  /* 0x0000000000007919 */ /* 0x001e240000002100 */
[----:B0-----:R-:W-:-:S04]  /*124d0*/  SHF.R.U32.HI R0, RZ, 0x5, R0 ;  /* 0x00000005ff007819 */ /* 0x001fc80000011600 */
[----:B------:R-:W-:-:S05]  /*124e0*/  LOP3.LUT R0, R0, 0x3, RZ, 0xc0, !PT ;  /* 0x0000000300007812 */ /* 0x000fca00078ec0ff */
[----:B------:R0:W1:Y:S02]  /*124f0*/  SHFL.IDX PT, R14, R0, RZ, 0x1f ;  /* 0x00001fff000e7589 */ /* 0x00006400000e0000 */
.L_x_4669:
[----:B-1----:R-:W-:Y:S01]  /*12500*/  ISETP.NE.AND P0, PT, R14, RZ, PT ;  /* 0x000000ff0e00720c */ /* 0x002fe20003f05270 */
[----:B------:R-:W-:-:S12]  /*12510*/  BSSY B0, `(.L_x_4573) ;  /* 0x0000024000007945 */ /* 0x000fd80003800000 */
[----:B------:R-:W-:Y:S05]  /*12520*/  @P0 BRA `(.L_x_4574) ;  /* 0x0000000000880947 */ /* 0x000fea0003800000 */
[----:B------:R-:W-:-:S03]  /*12530*/  UMOV UR4, 0xffffffff ;  /* 0xffffffff00047882 */ /* 0x000fc60000000000 */
[----:B------:R-:W-:Y:S05]  /*12540*/  BRA.DIV UR4, `(.L_x_4575) ;  /* 0x00000032043c7947 */ /* 0x000fea000b800000 */
[----:B------:R-:W-:-:S13]  /*12550*/  ELECT P6, URZ, PT ;  /* 0x00000000003f782f */ /* 0x000fda00038c0000 */
.L_x_4672:
[----:B------:R-:W-:Y:S05]  /*12560*/  @!P6 BRA `(.L_x_4574) ;  /* 0x000000000078e947 */ /* 0x000fea0003800000 */
[----:B------:R-:W-:-:S06]  /*12570*/  ULOP3.LUT UR4, UR39, 0x2, URZ, 0xfc, !UPT ;  /* 0x0000000227047892 */ /* 0x000fcc000f8efc3f */
[----:B0-----:R-:W-:-:S04]  /*12580*/  MOV R0, UR4 ;  /* 0x0000000400007c02 */ /* 0x001fc80008000f00 */
[----:B------:R-:W-:-:S13]  /*12590*/  ISETP.NE.AND P0, PT, R0, 0x3, PT ;  /* 0x000000030000780c */ /* 0x000fda0003f05270 */
[----:B------:R-:W-:Y:S05]  /*125a0*/  @!P0 BRA `(.L_x_4576) ;  /* 0x0000000000048947 */ /* 0x000fea0003800000 */
[----:B------:R-:W-:Y:S01]  /*125b0*/  BPT.TRAP 0x1 ;  /* 0x000000040000795c */ /* 0x000fe20000300000 */
.L_x_4576:
[C---:B------:R-:W-:Y:S01]  /*125c0*/  IMAD R3, R24.reuse, 0x8, R5 ;  /* 0x0000000818037824 */ /* 0x040fe200078e0205 */
[----:B------:R-:W-:Y:S01]  /*125d0*/  SHF.L.U32 R2, R25, 0x1f, RZ ;  /* 0x0000001f19027819 */ /* 0x000fe200000006ff */
[----:B------:R-:W-:-:S03]  /*125e0*/  VIADD R24, R24, 0x1 ;  /* 0x0000000118187836 */ /* 0x000fc60000000000 */
[----:B------:R-:W0:Y:S02]  /*125f0*/  SYNCS.PHASECHK.TRANS64.TRYWAIT P1, [R3+URZ+0x28c40], R2 ;  /* 0x028c4002030075a7 */ /* 0x000e24000802017f */
[----:B------:R-:W-:-:S04]  /*12600*/  ISETP.NE.AND P2, PT, R24, 0x2, PT ;  /* 0x000000021800780c */ /* 0x000fc80003f45270 */
[----:B------:R-:W-:Y:S01]  /*12610*/  SEL R0, RZ, 0x1, P2 ;  /* 0x00000001ff007807 */ /* 0x000fe20001000000 */
[----:B0-----:R-:W-:Y:S08]  /*12620*/  @!P1 BRA `(.L_x_4577) ;  /* 0x0000003000249947 */ /* 0x001ff00003800000 */
.L_x_4673:
[----:B------:R-:W-:Y:S02]  /*12630*/  SEL R24, R24, RZ, P2 ;  /* 0x000000ff18187207 */ /* 0x000fe40001000000 */
[----:B------:R-:W-:Y:S01]  /*12640*/  LOP3.LUT R0, R25, R0, RZ, 0x3c, !PT ;  /* 0x0000000019007212 */ /* 0x000fe200078e3cff */
[----:B------:R-:W-:Y:S06]  /*12650*/  @!P0 BRA `(.L_x_4578) ;  /* 0x0000000000048947 */ /* 0x000fec0003800000 */
[----:B------:R-:W-:Y:S01]  /*12660*/  BPT.TRAP 0x1 ;  /* 0x000000040000795c */ /* 0x000fe20000300000 */
.L_x_4578:
[----:B------:R-:W-:Y:S01]  /*12670*/  IMAD R5, R24, 0x8, R5 ;  /* 0x0000000818057824 */ /* 0x000fe200078e0205 */
[----:B------:R-:W-:-:S04]  /*12680*/  SHF.L.U32 R0, R0, 0x1f, RZ ;  /* 0x0000001f00007819 */ /* 0x000fc800000006ff */
[----:B------:R-:W1:Y:S02]  /*12690*/  SYNCS.PHASECHK.TRANS64.TRYWAIT P1, [R5+URZ+0x28c40], R0 ;  /* 0x028c4000050075a7 */ /* 0x000e64000802017f */
[----:B-1----:R-:W-:Y:S05]  /*126a0*/  @!P1 BRA `(.L_x_4579) ;  /* 0x0000003000189947 */ /* 0x002fea0003800000 */
.L_x_4674:
[----:B------:R-:W-:Y:S05]  /*126b0*/  @!P0 BRA `(.L_x_4580) ;  /* 0x0000000000048947 */ /* 0x000fea0003800000 */
[----:B------:R-:W-:Y:S01]  /*126c0*/  BPT.TRAP 0x1 ;  /* 0x000000040000795c */ /* 0x000fe20000300000 */
.L_x_4580:
[----:B------:R-:W5:Y:S02]  /*126d0*/  SYNCS.PHASECHK.TRANS64.TRYWAIT P1, [R3+URZ+0x28c60], R2 ;  /* 0x028c6002030075a7 */ /* 0x000f64000802017f */
[----:B-----5:R-:W-:Y:S05]  /*126e0*/  @!P1 BRA `(.L_x_4581) ;  /* 0x00000030001c9947 */ /* 0x020fea0003800000 */
.L_x_4675:
[----:B------:R-:W-:Y:S05]  /*126f0*/  @!P0 BRA `(.L_x_4582) ;  /* 0x0000000000048947 */ /* 0x000fea0003800000 */
[----:B------:R-:W-:Y:S01]  /*12700*/  BPT.TRAP 0x1 ;  /* 0x000000040000795c */ /* 0x000fe20000300000 */
.L_x_4582:
[----:B------:R0:W0:Y:S02]  /*12710*/  SYNCS.PHASECHK.TRANS64.TRYWAIT P0, [R5+URZ+0x28c60], R0 ;  /* 0x028c6000050075a7 */ /* 0x000024000800017f */
[----:B0-----:R-:W-:Y:S05]  /*12720*/  @!P0 NANOSLEEP.SYNCS 0x989680 ;  /* 0x009896800000895d */ /* 0x001fea0003900000 */
[----:B------:R-:W0:Y:S02]  /*12730*/  @!P0 SYNCS.PHASECHK.TRANS64 P0, [R5+URZ+0x28c60], R0 ;  /* 0x028c6000050085a7 */ /* 0x000e24000800007f */
[----:B0-----:R-:W-:Y:S05]  /*12740*/  @!P0 BRA `(.L_x_4582) ;  /* 0xfffffffc00f08947 */ /* 0x001fea000383ffff */
.L_x_4574:
[----:B------:R-:W-:Y:S05]  /*12750*/  BSYNC B0 ;  /* 0x0000000000007941 */ /* 0x000fea0003800000 */
.L_x_4573:
[----:B------:R-:W-:Y:S05]  /*12760*/  EXIT ;  /* 0x000000000000794d */ /* 0x000fea0003800000 */
.L_x_4441:
[----:B0-----:R-:W-:-:S04]  /*12770*/  IMAD.U32 R4, RZ, RZ, UR21 ;  /* 0x00000015ff047e24 */ /* 0x001fc8000f8e00ff */
[----:B------:R0:W1:Y:S03]  /*12780*/  SYNCS.PHASECHK.TRANS64.TRYWAIT P1, [R4+URZ+0x28c50], R3 ;  /* 0x028c5003040075a7 */ /* 0x000066000802017f */
[----:B-1----:R-:W-:Y:S05]  /*12790*/  @!P1 NANOSLEEP.SYNCS 0x989680 ;  /* 0x009896800000995d */ /* 0x002fea0003900000 */
[----:B------:R-:W1:Y:S02]  /*127a0*/  @!P1 SYNCS.PHASECHK.TRANS64 P1, [R4+URZ+0x28c50], R3 ;  /* 0x028c5003040095a7 */ /* 0x000e64000802007f */
[----:B-1----:R-:W-:Y:S05]  /*127b0*/  @!P1 BRA `(.L_x_4441) ;  /* 0xfffffffc00ec9947 */ /* 0x002fea000383ffff */
[----:B------:R-:W-:Y:S05]  /*127c0*/  BRA `(.L_x_4583) ;  /* 0xfffffef000d07947 */ /* 0x000fea000383ffff */
.L_x_4447:
[----:B-1----:R-:W-:-:S04]  /*127d0*/  IMAD.U32 R4, RZ, RZ, UR21 ;  /* 0x00000015ff047e24 */ /* 0x002fc8000f8e00ff */
[----:B------:R1:W2:Y:S03]  /*127e0*/  SYNCS.PHASECHK.TRANS64.TRYWAIT P1, [R4+URZ+0x28c50], R3 ;  /* 0x028c5003040075a7 */ /* 0x0002a6000802017f */
[----:B--2---:R-:W-:Y:S05]  /*127f0*/  @!P1 NANOSLEEP.SYNCS 0x989680 ;  /* 0x009896800000995d */ /* 0x004fea0003900000 */
[----:B------:R-:W2:Y:S02]  /*12800*/  @!P1 SYNCS.PHASECHK.TRANS64 P1, [R4+URZ+0x28c50], R3 ;  /* 0x028c5003040095a7 */ /* 0x000ea4000802007f */
[----:B--2---:R-:W-:Y:S05]  /*12810*/  @!P1 BRA `(.L_x_4447) ;  /* 0xfffffffc00ec9947 */ /* 0x004fea000383ffff */
[----:B------:R-:W-:Y:S05]  /*12820*/  BRA `(.L_x_4446) ;  /* 0xfffffefc00c87947 */ /* 0x000fea000383ffff */
.L_x_4451:
[----:B0-----:R-:W-:-:S04]  /*12830*/  MOV R3, UR41 ;  /* 0x0000002900037c02 */ /* 0x001fc80008000f00 */
[----:B------:R0:W1:Y:S03]  /*12840*/  SYNCS.PHASECHK.TRANS64.TRYWAIT P1, [R3+URZ+0x28c00], R0 ;  /* 0x028c0000030075a7 */ /* 0x000066000802017f */
[----:B-1----:R-:W-:Y:S05]  /*12850*/  @!P1 NANOSLEEP.SYNCS 0x989680 ;  /* 0x009896800000995d */ /* 0x002fea0003900000 */
[----:B------:R-:W1:Y:S02]  /*12860*/  @!P1 SYNCS.PHASECHK.TRANS64 P1, [R3+URZ+0x28c00], R0 ;  /* 0x028c0000030095a7 */ /* 0x000e64000802007f */
[----:B-1----:R-:W-:Y:S05]  /*12870*/  @!P1 BRA `(.L_x_4451) ;  /* 0xfffffffc00ec9947 */ /* 0x002fea000383ffff */
[----:B------:R-:W-:Y:S05]  /*12880*/  BRA `(.L_x_4584) ;  /* 0xffffff1000587947 */ /* 0x000fea000383ffff */
.L_x_4455:
[----:B--2---:R2:W3:Y:S02]  /*12890*/  SYNCS.PHASECHK.TRANS64.TRYWAIT P1, [R7+URZ+0x28c30], R8 ;  /* 0x028c3008070075a7 */ /* 0x0044e4000802017f */
[----:B---3--:R-:W-:Y:S05]  /*128a0*/  @!P1 NANOSLEEP.SYNCS 0x989680 ;  /* 0x009896800000995d */ /* 0x008fea0003900000 */
[----:B------:R-:W3:Y:S02]  /*128b0*/  @!P1 SYNCS.PHASECHK.TRANS64 P1, [R7+URZ+0x28c30], R8 ;  /* 0x028c3008070095a7 */ /* 0x000ee4000802007f */
[----:B---3--:R-:W-:Y:S05]  /*128c0*/  @!P1 BRA `(.L_x_4455) ;  /* 0xfffffffc00f09947 */ /* 0x008fea000383ffff */
[----:B------:R-:W-:Y:S05]  /*128d0*/  BRA `(.L_x_4454) ;  /* 0xffffff1000747947 */ /* 0x000fea000383ffff */
.L_x_4460:
[----:B-1----:R1:W3:Y:S02]  /*128e0*/  SYNCS.PHASECHK.TRANS64.TRYWAIT P1, [R7+URZ+0x28c50], R8 ;  /* 0x028c5008070075a7 */ /* 0x0022e4000802017f */
[----:B---3--:R-:W-:Y:S05]  /*128f0*/  @!P1 NANOSLEEP.SYNCS 0x989680 ;  /* 0x009896800000995d */ /* 0x008fea0003900000 */
[----:B------:R-:W3:Y:S02]  /*12900*/  @!P1 SYNCS.PHASECHK.TRANS64 P1, [R7+URZ+0x28c50], R8 ;  /* 0x028c5008070095a7 */ /* 0x000ee4000802007f */
[----:B---3--:R-:W-:Y:S05]  /*12910*/  @!P1 BRA `(.L_x_4460) ;  /* 0xfffffffc00f09947 */ /* 0x008fea000383ffff */
[----:B------:R-:W-:Y:S05]  /*12920*/  BRA `(.L_x_4459) ;  /* 0xffffff2800007947 */ /* 0x000fea000383ffff */
.L_x_4466:
[----:B-1----:R-:W-:-:S04]  /*12930*/  IMAD.U32 R6, RZ, RZ, UR23 ;  /* 0x00000017ff067e24 */ /* 0x002fc8000f8e00ff */
[----:B------:R1:W3:Y:S03]  /*12940*/  SYNCS.PHASECHK.TRANS64.TRYWAIT P1, [R6+URZ+0x28c30], R7 ;  /* 0x028c3007060075a7 */ /* 0x0002e6000802017f */
[----:B---3--:R-:W-:Y:S05]  /*12950*/  @!P1 NANOSLEEP.SYNCS 0x989680 ;  /* 0x009896800000995d */ /* 0x008fea0003900000 */
[----:B------:R-:W3:Y:S02]  /*12960*/  @!P1 SYNCS.PHASECHK.TRANS64 P1, [R6+URZ+0x28c30], R7 ;  /* 0x028c3007060095a7 */ /* 0x000ee4000802007f */
[----:B---3--:R-:W-:Y:S05]  /*12970*/  @!P1 BRA `(.L_x_4466) ;  /* 0xfffffffc00ec9947 */ /* 0x008fea000383ffff */
[----:B------:R-:W-:Y:S05]  /*12980*/  BRA `(.L_x_4465) ;  /* 0xffffff2c00147947 */ /* 0x000fea000383ffff */
.L_x_4471:
[----:B-1----:R-:W-:-:S04]  /*12990*/  IMAD.U32 R8, RZ, RZ, UR23 ;  /* 0x00000017ff087e24 */ /* 0x002fc8000f8e00ff */
[----:B------:R1:W2:Y:S03]  /*129a0*/  SYNCS.PHASECHK.TRANS64.TRYWAIT P1, [R8+URZ+0x28c50], R7 ;  /* 0x028c5007080075a7 */ /* 0x0002a6000802017f */
[----:B--2---:R-:W-:Y:S05]  /*129b0*/  @!P1 NANOSLEEP.SYNCS 0x989680 ;  /* 0x009896800000995d */ /* 0x004fea0003900000 */
[----:B------:R-:W2:Y:S02]  /*129c0*/  @!P1 SYNCS.PHASECHK.TRANS64 P1, [R8+URZ+0x28c50], R7 ;  /* 0x028c5007080095a7 */ /* 0x000ea4000802007f */
[----:B--2---:R-:W-:Y:S05]  /*129d0*/  @!P1 BRA `(.L_x_4471) ;  /* 0xfffffffc00ec9947 */ /* 0x004fea000383ffff */
[----:B------:R-:W-:Y:S05]  /*129e0*/  BRA `(.L_x_4470) ;  /* 0xffffff4800987947 */ /* 0x000fea000383ffff */
.L_x_4478:
[----:B-1----:R-:W-:-:S04]  /*129f0*/  IMAD.U32 R6, RZ, RZ, UR22 ;  /* 0x00000016ff067e24 */ /* 0x002fc8000f8e00ff */
[----:B------:R1:W4:Y:S03]  /*12a00*/  SYNCS.PHASECHK.TRANS64.TRYWAIT P1, [R6+URZ+0x28c30], R7 ;  /* 0x028c3007060075a7 */ /* 0x000326000802017f */
[----:B----4-:R-:W-:Y:S05]  /*12a10*/  @!P1 NANOSLEEP.SYNCS 0x989680 ;  /* 0x009896800000995d */ /* 0x010fea0003900000 */
[----:B------:R-:W4:Y:S02]  /*12a20*/  @!P1 SYNCS.PHASECHK.TRANS64 P1, [R6+URZ+0x28c30], R7 ;  /* 0x028c3007060095a7 */ /* 0x000f24000802007f */
[----:B----4-:R-:W-:Y:S05]  /*12a30*/  @!P1 BRA `(.L_x_4478) ;  /* 0xfffffffc00ec9947 */ /* 0x010fea000383ffff */
[----:B------:R-:W-:Y:S05]  /*12a40*/  BRA `(.L_x_4477) ;  /* 0xffffff4c008c7947 */ /* 0x000fea000383ffff */
.L_x_4483:
[----:B--2---:R-:W-:-:S04]  /*12a50*/  IMAD.U32 R8, RZ, RZ, UR22 ;  /* 0x00000016ff087e24 */ /* 0x004fc8000f8e00ff */
[----:B------:R2:W3:Y:S03]  /*12a60*/  SYNCS.PHASECHK.TRANS64.TRYWAIT P1, [R8+URZ+0x28c50], R7 ;  /* 0x028c5007080075a7 */ /* 0x0004e6000802017f */
[----:B---3--:R-:W-:Y:S05]  /*12a70*/  @!P1 NANOSLEEP.SYNCS 0x989680 ;  /* 0x009896800000995d */ /* 0x008fea0003900000 */
[----:B------:R-:W3:Y:S02]  /*12a80*/  @!P1 SYNCS.PHASECHK.TRANS64 P1, [R8+URZ+0x28c50], R7 ;  /* 0x028c5007080095a7 */ /* 0x000ee4000802007f */
[----:B---3--:R-:W-:Y:S05]  /*12a90*/  @!P1 BRA `(.L_x_4483) ;  /* 0xfffffffc00ec9947 */ /* 0x008fea000383ffff */
[----:B------:R-:W-:Y:S05]  /*12aa0*/  BRA `(.L_x_4482) ;  /* 0xffffff6400b07947 */ /* 0x000fea000383ffff */
.L_x_4520:
        /* <DEDUP_REMOVED lines=11> */
.L_x_4586:
[----:B------:R-:W-:Y:S05]  /*12b60*/  BSYNC B0 ;  /* 0x0000000000007941 */ /* 0x000fea0003800000 */
.L_x_4585:
[----:B------:R-:W-:Y:S05]  /*12b70*/  BRA `(.L_x_4587) ;  /* 0xffffffbc00887947 */ /* 0x000fea000383ffff */
.L_x_4523:
[----:B0-----:R0:W1:Y:S02]  /*12b80*/  SYNCS.PHASECHK.TRANS64.TRYWAIT P0, [R27+URZ+0x28c40], R0 ;  /* 0x028c40001b0075a7 */ /* 0x001064000800017f */
[----:B-1----:R-:W-:Y:S05]  /*12b90*/  @!P0 NANOSLEEP.SYNCS 0x989680 ;  /* 0x009896800000895d */ /* 0x002fea0003900000 */
[----:B------:R-:W1:Y:S02]  /*12ba0*/  @!P0 SYNCS.PHASECHK.TRANS64 P0, [R27+URZ+0x28c40], R0 ;  /* 0x028c40001b0085a7 */ /* 0x000e64000800007f */
[----:B-1----:R-:W-:Y:S05]  /*12bb0*/  @!P0 BRA `(.L_x_4523) ;  /* 0xfffffffc00f08947 */ /* 0x002fea000383ffff */
[----:B------:R-:W-:Y:S05]  /*12bc0*/  BRA `(.L_x_4588) ;  /* 0xffffffc0005c7947 */ /* 0x000fea000383ffff */
.L_x_4524:
        /* <DEDUP_REMOVED lines=8> */
.L_x_4590:
[----:B------:R-:W-:Y:S05]  /*12c50*/  BSYNC B0 ;  /* 0x0000000000007941 */ /* 0x000fea0003800000 */
.L_x_4589:
        /* <DEDUP_REMOVED lines=9> */
.L_x_4591:
[----:B------:R-:W-:Y:S02]  /*12cf0*/  IMAD.MOV.U32 R13, RZ, RZ, R4 ;  /* 0x000000ffff0d7224 */ /* 0x000fe400078e0004 */
[----:B------:R-:W-:Y:S01]  /*12d00*/  IMAD.MOV.U32 R12, RZ, RZ, 0x1 ;  /* 0x00000001ff0c7424 */ /* 0x000fe200078e00ff */
[----:B------:R-:W-:-:S07]  /*12d10*/  MOV R3, R14 ;  /* 0x0000000e00037202 */ /* 0x000fce0000000f00 */
[----:B------:R-:W-:Y:S05]  /*12d20*/  WARPSYNC.COLLECTIVE R15, `(.L_x_4592) ;  /* 0x000000000f087348 */ /* 0x000fea0003c00000 */
[----:B------:R0:W1:Y:S02]  /*12d30*/  SHFL.IDX P6, R14, R13, R12, R11 ;  /* 0x0000000c0d0e7389 */ /* 0x00006400000c000b */
[----:B01----:R-:W-:Y:S01]  /*12d40*/  ENDCOLLECTIVE ;  /* 0x000000000000791b */ /* 0x003fe20003800000 */
.L_x_4592:
        /* <DEDUP_REMOVED lines=15> */
.L_x_4593:
[----:B------:R-:W-:Y:S02]  /*12e40*/  @P0 IMAD R6, R5, 0x2, R23 ;  /* 0x0000000205060824 */ /* 0x000fe400078e0217 */
[----:B------:R-:W-:Y:S02]  /*12e50*/  IMAD.MOV.U32 R13, RZ, RZ, R4 ;  /* 0x000000ffff0d7224 */ /* 0x000fe400078e0004 */
[----:B------:R-:W-:Y:S02]  /*12e60*/  IMAD.MOV.U32 R12, RZ, RZ, 0x2 ;  /* 0x00000002ff0c7424 */ /* 0x000fe400078e00ff */
[----:B------:R-:W-:-:S07]  /*12e70*/  IMAD.MOV.U32 R3, RZ, RZ, R14 ;  /* 0x000000ffff037224 */ /* 0x000fce00078e000e */
[----:B------:R-:W-:Y:S05]  /*12e80*/  WARPSYNC.COLLECTIVE R15, `(.L_x_4594) ;  /* 0x000000000f087348 */ /* 0x000fea0003c00000 */
[----:B------:R0:W1:Y:S02]  /*12e90*/  SHFL.IDX P6, R14, R13, R12, R11 ;  /* 0x0000000c0d0e7389 */ /* 0x00006400000c000b */
[----:B01----:R-:W-:Y:S01]  /*12ea0*/  ENDCOLLECTIVE ;  /* 0x000000000000791b */ /* 0x003fe20003800000 */
.L_x_4594:
        /* <DEDUP_REMOVED lines=15> */
.L_x_4595:
[----:B------:R-:W-:Y:S02]  /*12fa0*/  @P0 IMAD R6, R5, 0x2, R23 ;  /* 0x0000000205060824 */ /* 0x000fe400078e0217 */
[----:B------:R-:W-:Y:S01]  /*12fb0*/  IMAD.MOV.U32 R13, RZ, RZ, R4 ;  /* 0x000000ffff0d7224 */ /* 0x000fe200078e0004 */
[----:B------:R-:W-:Y:S01]  /*12fc0*/  MOV R12, 0x3 ;  /* 0x00000003000c7802 */ /* 0x000fe20000000f00 */
[----:B------:R-:W-:-:S07]  /*12fd0*/  IMAD.MOV.U32 R3, RZ, RZ, R14 ;  /* 0x000000ffff037224 */ /* 0x000fce00078e000e */
[----:B------:R-:W-:Y:S05]  /*12fe0*/  WARPSYNC.COLLECTIVE R15, `(.L_x_4596) ;  /* 0x000000000f087348 */ /* 0x000fea0003c00000 */
[----:B------:R0:W1:Y:S02]  /*12ff0*/  SHFL.IDX P6, R14, R13, R12, R11 ;  /* 0x0000000c0d0e7389 */ /* 0x00006400000c000b */
[----:B01----:R-:W-:Y:S01]  /*13000*/  ENDCOLLECTIVE ;  /* 0x000000000000791b */ /* 0x003fe20003800000 */
.L_x_4596:
        /* <DEDUP_REMOVED lines=10> */
.L_x_4597:
[----:B------:R-:W-:Y:S01]  /*130b0*/  @!PT LDS RZ, [RZ] ;  /* 0x00000000fffff984 */ /* 0x000fe20000000800 */
[----:B------:R-:W-:Y:S01]  /*130c0*/  @!PT LDS RZ, [RZ] ;  /* 0x00000000fffff984 */ /* 0x000fe20000000800 */
[----:B------:R-:W-:Y:S01]  /*130d0*/  @!PT LDS RZ, [RZ] ;  /* 0x00000000fffff984 */ /* 0x000fe20000000800 */
[----:B------:R0:W-:Y:S01]  /*130e0*/  @P0 LDGSTS.E.BYPASS.LTC128B.128 [R6+0x23400], desc[UR50][R2.64], !P2 ;  /* 0x2340000002060fae */ /* 0x0001e2000d101d72 */
[----:B------:R-:W-:Y:S01]  /*130f0*/  IMAD.MOV.U32 R0, RZ, RZ, R14 ;  /* 0x000000ffff007224 */ /* 0x000fe200078e000e */
[----:B------:R-:W-:Y:S06]  /*13100*/  BRA `(.L_x_4598) ;  /* 0xffffffc000147947 */ /* 0x000fec000383ffff */
.L_x_4529:
        /* <DEDUP_REMOVED lines=9> */
.L_x_4599:
[C---:B------:R-:W-:Y:S01]  /*131a0*/  VIADD R6, R17.reuse, 0x10 ;  /* 0x0000001011067836 */ /* 0x040fe20000000000 */
[----:B------:R-:W-:Y:S01]  /*131b0*/  ISETP.GE.AND P0, PT, R17, R5, PT ;  /* 0x000000051100720c */ /* 0x000fe20003f06270 */
[----:B------:R-:W-:Y:S02]  /*131c0*/  IMAD.MOV.U32 R13, RZ, RZ, R0 ;  /* 0x000000ffff0d7224 */ /* 0x000fe400078e0000 */
[----:B------:R-:W-:-:S10]  /*131d0*/  IMAD.MOV.U32 R2, RZ, RZ, R14 ;  /* 0x000000ffff027224 */ /* 0x000fd400078e000e */
[----:B------:R-:W-:Y:S05]  /*131e0*/  WARPSYNC.COLLECTIVE R15, `(.L_x_4600) ;  /* 0x000000000f087348 */ /* 0x000fea0003c00000 */
[----:B------:R0:W1:Y:S02]  /*131f0*/  SHFL.IDX P6, R14, R13, R12, R11 ;  /* 0x0000000c0d0e7389 */ /* 0x00006400000c000b */
[----:B01----:R-:W-:Y:S01]  /*13200*/  ENDCOLLECTIVE ;  /* 0x000000000000791b */ /* 0x003fe20003800000 */
.L_x_4600:
[----:B------:R-:W-:Y:S02]  /*13210*/  IMAD.MOV.U32 R13, RZ, RZ, R4 ;  /* 0x000000ffff0d7224 */ /* 0x000fe400078e0004 */
[----:B------:R-:W-:Y:S02]  /*13220*/  IMAD.MOV.U32 R12, RZ, RZ, 0x1 ;  /* 0x00000001ff0c7424 */ /* 0x000fe400078e00ff */
[----:B------:R-:W-:-:S07]  /*13230*/  IMAD.MOV.U32 R3, RZ, RZ, R14 ;  /* 0x000000ffff037224 */ /* 0x000fce00078e000e */
[----:B------:R-:W-:Y:S05]  /*13240*/  WARPSYNC.COLLECTIVE R15, `(.L_x_4601) ;  /* 0x000000000f087348 */ /* 0x000fea0003c00000 */
[----:B------:R0:W1:Y:S02]  /*13250*/  SHFL.IDX P6, R14, R13, R12, R11 ;  /* 0x0000000c0d0e7389 */ /* 0x00006400000c000b */
[----:B01----:R-:W-:Y:S01]  /*13260*/  ENDCOLLECTIVE ;  /* 0x000000000000791b */ /* 0x003fe20003800000 */
.L_x_4601:
        /* <DEDUP_REMOVED lines=15> */
.L_x_4602:
[----:B------:R-:W-:Y:S02]  /*13360*/  IMAD.MOV.U32 R13, RZ, RZ, R4 ;  /* 0x000000ffff0d7224 */ /* 0x000fe400078e0004 */
[----:B------:R-:W-:Y:S01]  /*13370*/  IMAD.MOV.U32 R12, RZ, RZ, 0x2 ;  /* 0x00000002ff0c7424 */ /* 0x000fe200078e00ff */
[----:B------:R-:W-:-:S07]  /*13380*/  MOV R3, R14 ;  /* 0x0000000e00037202 */ /* 0x000fce0000000f00 */
[----:B------:R-:W-:Y:S05]  /*13390*/  WARPSYNC.COLLECTIVE R15, `(.L_x_4603) ;  /* 0x000000000f087348 */ /* 0x000fea0003c00000 */
[----:B------:R0:W1:Y:S02]  /*133a0*/  SHFL.IDX P6, R14, R13, R12, R11 ;  /* 0x0000000c0d0e7389 */ /* 0x00006400000c000b */
[----:B01----:R-:W-:Y:S01]  /*133b0*/  ENDCOLLECTIVE ;  /* 0x000000000000791b */ /* 0x003fe20003800000 */
.L_x_4603:
        /* <DEDUP_REMOVED lines=16> */
.L_x_4604:
[----:B------:R-:W-:Y:S02]  /*134c0*/  IMAD.MOV.U32 R13, RZ, RZ, R4 ;  /* 0x000000ffff0d7224 */ /* 0x000fe400078e0004 */
[----:B------:R-:W-:Y:S02]  /*134d0*/  IMAD.MOV.U32 R12, RZ, RZ, 0x3 ;  /* 0x00000003ff0c7424 */ /* 0x000fe400078e00ff */
[----:B------:R-:W-:-:S07]  /*134e0*/  IMAD.MOV.U32 R3, RZ, RZ, R14 ;  /* 0x000000ffff037224 */ /* 0x000fce00078e000e */
[----:B------:R-:W-:Y:S05]  /*134f0*/  WARPSYNC.COLLECTIVE R15, `(.L_x_4605) ;  /* 0x000000000f087348 */ /* 0x000fea0003c00000 */
[----:B------:R0:W1:Y:S02]  /*13500*/  SHFL.IDX P6, R14, R13, R12, R11 ;  /* 0x0000000c0d0e7389 */ /* 0x00006400000c000b */
[----:B01----:R-:W-:Y:S01]  /*13510*/  ENDCOLLECTIVE ;  /* 0x000000000000791b */ /* 0x003fe20003800000 */
.L_x_4605:
        /* <DEDUP_REMOVED lines=10> */
.L_x_4606:
[----:B------:R-:W-:Y:S01]  /*135c0*/  @!PT LDS RZ, [RZ] ;  /* 0x00000000fffff984 */ /* 0x000fe20000000800 */
[----:B------:R-:W-:Y:S01]  /*135d0*/  @!PT LDS RZ, [RZ] ;  /* 0x00000000fffff984 */ /* 0x000fe20000000800 */
[----:B------:R-:W-:Y:S01]  /*135e0*/  @!PT LDS RZ, [RZ] ;  /* 0x00000000fffff984 */ /* 0x000fe20000000800 */
[----:B------:R1:W-:Y:S01]  /*135f0*/  @!P0 LDGSTS.E.BYPASS.LTC128B.128 [R7+0x21400], desc[UR50][R2.64], !P1 ;  /* 0x2140000002078fae */ /* 0x0003e2000c901d72 */
[----:B------:R-:W-:Y:S01]  /*13600*/  IMAD.MOV.U32 R0, RZ, RZ, R14 ;  /* 0x000000ffff007224 */ /* 0x000fe200078e000e */
[----:B------:R-:W-:Y:S06]  /*13610*/  BRA `(.L_x_4607) ;  /* 0xffffffc4001c7947 */ /* 0x000fec000383ffff */
.L_x_4532:
[----:B0-----:R0:W1:Y:S02]  /*13620*/  SYNCS.PHASECHK.TRANS64.TRYWAIT P0, [R23+URZ+0x28c20], R0 ;  /* 0x028c2000170075a7 */ /* 0x001064000800017f */
[----:B-1----:R-:W-:Y:S05]  /*13630*/  @!P0 NANOSLEEP.SYNCS 0x989680 ;  /* 0x009896800000895d */ /* 0x002fea0003900000 */
[----:B------:R-:W1:Y:S02]  /*13640*/  @!P0 SYNCS.PHASECHK.TRANS64 P0, [R23+URZ+0x28c20], R0 ;  /* 0x028c2000170085a7 */ /* 0x000e64000800007f */
[----:B-1----:R-:W-:Y:S05]  /*13650*/  @!P0 BRA `(.L_x_4532) ;  /* 0xfffffffc00f08947 */ /* 0x002fea000383ffff */
[----:B------:R-:W-:Y:S05]  /*13660*/  BRA `(.L_x_4608) ;  /* 0xffffffc400787947 */ /* 0x000fea000383ffff */
.L_x_4535:
[----:B0-----:R0:W1:Y:S02]  /*13670*/  SYNCS.PHASECHK.TRANS64.TRYWAIT P0, [R27+URZ+0x28c60], R0 ;  /* 0x028c60001b0075a7 */ /* 0x001064000800017f */
[----:B-1----:R-:W-:Y:S05]  /*13680*/  @!P0 NANOSLEEP.SYNCS 0x989680 ;  /* 0x009896800000895d */ /* 0x002fea0003900000 */
[----:B------:R-:W1:Y:S02]  /*13690*/  @!P0 SYNCS.PHASECHK.TRANS64 P0, [R27+URZ+0x28c60], R0 ;  /* 0x028c60001b0085a7 */ /* 0x000e64000800007f */
[----:B-1----:R-:W-:Y:S05]  /*136a0*/  @!P0 BRA `(.L_x_4535) ;  /* 0xfffffffc00f08947 */ /* 0x002fea000383ffff */
[----:B------:R-:W-:Y:S05]  /*136b0*/  BRA `(.L_x_4609) ;  /* 0xffffffc400887947 */ /* 0x000fea000383ffff */
.L_x_4536:
        /* <DEDUP_REMOVED lines=8> */
.L_x_4611:
[----:B------:R-:W-:Y:S05]  /*13740*/  BSYNC B0 ;  /* 0x0000000000007941 */ /* 0x000fea0003800000 */
.L_x_4610:
        /* <DEDUP_REMOVED lines=14> */
.L_x_4612:
        /* <DEDUP_REMOVED lines=41> */
.L_x_4613:
[----:B------:R-:W-:Y:S01]  /*13ac0*/  IMAD.MOV.U32 R13, RZ, RZ, R4 ;  /* 0x000000ffff0d7224 */ /* 0x000fe200078e0004 */
[----:B------:R-:W-:-:S07]  /*13ad0*/  MOV R3, R14 ;  /* 0x0000000e00037202 */ /* 0x000fce0000000f00 */
[----:B------:R-:W-:Y:S05]  /*13ae0*/  WARPSYNC.COLLECTIVE R15, `(.L_x_4614) ;  /* 0x000000000f087348 */ /* 0x000fea0003c00000 */
[----:B------:R0:W1:Y:S02]  /*13af0*/  SHFL.IDX P6, R14, R13, R12, R11 ;  /* 0x0000000c0d0e7389 */ /* 0x00006400000c000b */
[----:B01----:R-:W-:Y:S01]  /*13b00*/  ENDCOLLECTIVE ;  /* 0x000000000000791b */ /* 0x003fe20003800000 */
.L_x_4614:
        /* <DEDUP_REMOVED lines=29> */
.L_x_4615:
[----:B------:R-:W-:Y:S01]  /*13ce0*/  IMAD.MOV.U32 R13, RZ, RZ, R4 ;  /* 0x000000ffff0d7224 */ /* 0x000fe200078e0004 */
[----:B------:R-:W-:-:S07]  /*13cf0*/  MOV R7, R14 ;  /* 0x0000000e00077202 */ /* 0x000fce0000000f00 */
[----:B------:R-:W-:Y:S05]  /*13d00*/  WARPSYNC.COLLECTIVE R15, `(.L_x_4616) ;  /* 0x000000000f087348 */ /* 0x000fea0003c00000 */
[----:B------:R0:W1:Y:S02]  /*13d10*/  SHFL.IDX P6, R14, R13, R12, R11 ;  /* 0x0000000c0d0e7389 */ /* 0x00006400000c000b */
[----:B01----:R-:W-:Y:S01]  /*13d20*/  ENDCOLLECTIVE ;  /* 0x000000000000791b */ /* 0x003fe20003800000 */
.L_x_4616:
        /* <DEDUP_REMOVED lines=29> */
.L_x_4617:
[----:B------:R-:W-:Y:S01]  /*13f00*/  IMAD.MOV.U32 R13, RZ, RZ, R4 ;  /* 0x000000ffff0d7224 */ /* 0x000fe200078e0004 */
[----:B------:R-:W-:-:S07]  /*13f10*/  MOV R6, R14 ;  /* 0x0000000e00067202 */ /* 0x000fce0000000f00 */
[----:B------:R-:W-:Y:S05]  /*13f20*/  WARPSYNC.COLLECTIVE R15, `(.L_x_4618) ;  /* 0x000000000f087348 */ /* 0x000fea0003c00000 */
[----:B------:R0:W1:Y:S02]  /*13f30*/  SHFL.IDX P6, R14, R13, R12, R11 ;  /* 0x0000000c0d0e7389 */ /* 0x00006400000c000b */
[----:B01----:R-:W-:Y:S01]  /*13f40*/  ENDCOLLECTIVE ;  /* 0x000000000000791b */ /* 0x003fe20003800000 */
.L_x_4618:
[----:B------:R-:W-:Y:S01]  /*13f50*/  IMAD.MOV.U32 R2, RZ, RZ, R14 ;  /* 0x000000ffff027224 */ /* 0x000fe200078e000e */
[----:B------:R-:W-:Y:S06]  /*13f60*/  BRA `(.L_x_4619) ;  /* 0xffffffc4001c7947 */ /* 0x000fec000383ffff */
.L_x_4543:
[----:B0-----:R0:W1:Y:S02]  /*13f70*/  SYNCS.PHASECHK.TRANS64.TRYWAIT P0, [R6+URZ+0x28c40], R17 ;  /* 0x028c4011060075a7 */ /* 0x001064000800017f */
[----:B-1----:R-:W-:Y:S05]  /*13f80*/  @!P0 NANOSLEEP.SYNCS 0x989680 ;  /* 0x009896800000895d */ /* 0x002fea0003900000 */
[----:B------:R-:W1:Y:S02]  /*13f90*/  @!P0 SYNCS.PHASECHK.TRANS64 P0, [R6+URZ+0x28c40], R17 ;  /* 0x028c4011060085a7 */ /* 0x000e64000800007f */
[----:B-1----:R-:W-:Y:S05]  /*13fa0*/  @!P0 BRA `(.L_x_4543) ;  /* 0xfffffffc00f08947 */ /* 0x002fea000383ffff */
[----:B------:R-:W-:Y:S05]  /*13fb0*/  BRA `(.L_x_4620) ;  /* 0xffffffc800a87947 */ /* 0x000fea000383ffff */
.L_x_4544:
        /* <DEDUP_REMOVED lines=8> */
.L_x_4622:
[----:B------:R-:W-:Y:S05]  /*14040*/  BSYNC B1 ;  /* 0x0000000000017941 */ /* 0x000fea0003800000 */
.L_x_4621:
        /* <DEDUP_REMOVED lines=9> */
.L_x_4623:
[----:B------:R-:W-:Y:S02]  /*140e0*/  IMAD.MOV.U32 R13, RZ, RZ, R27 ;  /* 0x000000ffff0d7224 */ /* 0x000fe400078e001b */
[----:B------:R-:W-:Y:S01]  /*140f0*/  IMAD.MOV.U32 R12, RZ, RZ, 0x1 ;  /* 0x00000001ff0c7424 */ /* 0x000fe200078e00ff */
[----:B------:R-:W-:-:S07]  /*14100*/  MOV R2, R14 ;  /* 0x0000000e00027202 */ /* 0x000fce0000000f00 */
[----:B------:R-:W-:Y:S05]  /*14110*/  WARPSYNC.COLLECTIVE R15, `(.L_x_4624) ;  /* 0x000000000f087348 */ /* 0x000fea0003c00000 */
[----:B------:R0:W1:Y:S02]  /*14120*/  SHFL.IDX P6, R14, R13, R12, R11 ;  /* 0x0000000c0d0e7389 */ /* 0x00006400000c000b */
[----:B01----:R-:W-:Y:S01]  /*14130*/  ENDCOLLECTIVE ;  /* 0x000000000000791b */ /* 0x003fe20003800000 */
.L_x_4624:
        /* <DEDUP_REMOVED lines=11> */
.L_x_4625:
[----:B------:R-:W-:Y:S02]  /*141f0*/  IMAD.MOV.U32 R13, RZ, RZ, R27 ;  /* 0x000000ffff0d7224 */ /* 0x000fe400078e001b */
[----:B------:R-:W-:Y:S02]  /*14200*/  IMAD.MOV.U32 R12, RZ, RZ, 0x2 ;  /* 0x00000002ff0c7424 */ /* 0x000fe400078e00ff */
[----:B------:R-:W-:-:S07]  /*14210*/  IMAD.MOV.U32 R2, RZ, RZ, R14 ;  /* 0x000000ffff027224 */ /* 0x000fce00078e000e */
[----:B------:R-:W-:Y:S05]  /*14220*/  WARPSYNC.COLLECTIVE R15, `(.L_x_4626) ;  /* 0x000000000f087348 */ /* 0x000fea0003c00000 */
[----:B------:R0:W1:Y:S02]  /*14230*/  SHFL.IDX P6, R14, R13, R12, R11 ;  /* 0x0000000c0d0e7389 */ /* 0x00006400000c000b */
[----:B01----:R-:W-:Y:S01]  /*14240*/  ENDCOLLECTIVE ;  /* 0x000000000000791b */ /* 0x003fe20003800000 */
.L_x_4626:
        /* <DEDUP_REMOVED lines=11> */
.L_x_4627:
[----:B------:R-:W-:Y:S02]  /*14300*/  IMAD.MOV.U32 R13, RZ, RZ, R27 ;  /* 0x000000ffff0d7224 */ /* 0x000fe400078e001b */
[----:B------:R-:W-:Y:S02]  /*14310*/  IMAD.MOV.U32 R12, RZ, RZ, 0x3 ;  /* 0x00000003ff0c7424 */ /* 0x000fe400078e00ff */
[----:B------:R-:W-:-:S07]  /*14320*/  IMAD.MOV.U32 R2, RZ, RZ, R14 ;  /* 0x000000ffff027224 */ /* 0x000fce00078e000e */
[----:B------:R-:W-:Y:S05]  /*14330*/  WARPSYNC.COLLECTIVE R15, `(.L_x_4628) ;  /* 0x000000000f087348 */ /* 0x000fea0003c00000 */
[----:B------:R0:W1:Y:S02]  /*14340*/  SHFL.IDX P6, R14, R13, R12, R11 ;  /* 0x0000000c0d0e7389 */ /* 0x00006400000c000b */
[----:B01----:R-:W-:Y:S01]  /*14350*/  ENDCOLLECTIVE ;  /* 0x000000000000791b */ /* 0x003fe20003800000 */
.L_x_4628:
        /* <DEDUP_REMOVED lines=11> */
.L_x_4629:
[----:B------:R-:W-:Y:S01]  /*14410*/  IMAD.MOV.U32 R2, RZ, RZ, R14 ;  /* 0x000000ffff027224 */ /* 0x000fe200078e000e */
[----:B------:R-:W-:Y:S06]  /*14420*/  BRA `(.L_x_4630) ;  /* 0xffffffc800387947 */ /* 0x000fec000383ffff */
.L_x_4549:
[----:B---3--:R3:W4:Y:S02]  /*14430*/  SYNCS.PHASECHK.TRANS64.TRYWAIT P0, [R6+URZ+0x28c60], R17 ;  /* 0x028c6011060075a7 */ /* 0x008724000800017f */
[----:B----4-:R-:W-:Y:S05]  /*14440*/  @!P0 NANOSLEEP.SYNCS 0x989680 ;  /* 0x009896800000895d */ /* 0x010fea0003900000 */
[----:B------:R-:W4:Y:S02]  /*14450*/  @!P0 SYNCS.PHASECHK.TRANS64 P0, [R6+URZ+0x28c60], R17 ;  /* 0x028c6011060085a7 */ /* 0x000f24000800007f */
[----:B----4-:R-:W-:Y:S05]  /*14460*/  @!P0 BRA `(.L_x_4549) ;  /* 0xfffffffc00f08947 */ /* 0x010fea000383ffff */
[----:B------:R-:W-:Y:S05]  /*14470*/  BRA `(.L_x_4631) ;  /* 0xffffffc800887947 */ /* 0x000fea000383ffff */
.L_x_4550:
        /* <DEDUP_REMOVED lines=8> */
.L_x_4633:
[----:B------:R-:W-:Y:S05]  /*14500*/  BSYNC B1 ;  /* 0x0000000000017941 */ /* 0x000fea0003800000 */
.L_x_4632:
        /* <DEDUP_REMOVED lines=12> */
.L_x_4634:
        /* <DEDUP_REMOVED lines=18> */
.L_x_4635:
        /* <DEDUP_REMOVED lines=16> */
.L_x_4636:
        /* <DEDUP_REMOVED lines=19> */
.L_x_4637:
        /* <DEDUP_REMOVED lines=14> */
.L_x_4638:
        /* <DEDUP_REMOVED lines=16> */
.L_x_4639:
        /* <DEDUP_REMOVED lines=14> */
.L_x_4640:
[----:B------:R-:W-:Y:S05]  /*14be0*/  BRA `(.L_x_4641) ;  /* 0xffffffc400f47947 */ /* 0x000fea000383ffff */
.L_x_4558:
        /* <DEDUP_REMOVED lines=8> */
.L_x_4643:
[----:B------:R-:W-:Y:S05]  /*14c70*/  BSYNC B0 ;  /* 0x0000000000007941 */ /* 0x000fea0003800000 */
.L_x_4642:
        /* <DEDUP_REMOVED lines=9> */
.L_x_4644:
[----:B------:R-:W-:Y:S02]  /*14d10*/  ULDC UR4, c[0x0][0xc3c] ;  /* 0x00030f0000047ab9 */ /* 0x000fe40000000800 */
[----:B------:R-:W-:-:S13]  /*14d20*/  ISETP.GE.OR P1, PT, R7, UR4, !P0 ;  /* 0x0000000407007c0c */ /* 0x000fda000c726670 */
[----:B------:R-:W0:Y:S01]  /*14d30*/  @!P1 LDC.64 R2, c[0x0][0xc80] ;  /* 0x00032000ff029b82 */ /* 0x000e220000000a00 */
[----:B------:R-:W-:Y:S01]  /*14d40*/  IMAD.MOV.U32 R17, RZ, RZ, RZ ;  /* 0x000000ffff117224 */ /* 0x000fe200078e00ff */
[----:B------:R-:W-:Y:S01]  /*14d50*/  MOV R11, RZ ;  /* 0x000000ff000b7202 */ /* 0x000fe20000000f00 */
        /* <DEDUP_REMOVED lines=13> */
.L_x_4645:
[----:B------:R-:W-:Y:S01]  /*14e30*/  IMAD.MOV.U32 R12, RZ, RZ, 0x2 ;  /* 0x00000002ff0c7424 */ /* 0x000fe200078e00ff */
[----:B------:R-:W-:-:S05]  /*14e40*/  SEL R4, R14, RZ, P1 ;  /* 0x000000ff0e047207 */ /* 0x000fca0000800000 */
[----:B------:R-:W-:-:S04]  /*14e50*/  IMAD.IADD R4, R17, 0x1, R4 ;  /* 0x0000000111047824 */ /* 0x000fc800078e0204 */
[----:B------:R-:W-:-:S07]  /*14e60*/  IMAD.MOV.U32 R13, RZ, RZ, R4 ;  /* 0x000000ffff0d7224 */ /* 0x000fce00078e0004 */
[----:B------:R-:W-:Y:S05]  /*14e70*/  WARPSYNC.COLLECTIVE R15, `(.L_x_4646) ;  /* 0x000000000f087348 */ /* 0x000fea0003c00000 */
[----:B------:R0:W1:Y:S02]  /*14e80*/  SHFL.UP P6, R14, R13, R12, R11 ;  /* 0x0400000c0d0e7389 */ /* 0x00006400000c000b */
[----:B01----:R-:W-:Y:S01]  /*14e90*/  ENDCOLLECTIVE ;  /* 0x000000000000791b */ /* 0x003fe20003800000 */
.L_x_4646:
[----:B------:R-:W-:Y:S02]  /*14ea0*/  MOV R12, 0x4 ;  /* 0x00000004000c7802 */ /* 0x000fe40000000f00 */
[----:B------:R-:W-:-:S05]  /*14eb0*/  SEL R3, R14, RZ, P2 ;  /* 0x000000ff0e037207 */ /* 0x000fca0001000000 */
[----:B------:R-:W-:-:S04]  /*14ec0*/  IMAD.IADD R6, R4, 0x1, R3 ;  /* 0x0000000104067824 */ /* 0x000fc800078e0203 */
[----:B------:R-:W-:-:S07]  /*14ed0*/  IMAD.MOV.U32 R13, RZ, RZ, R6 ;  /* 0x000000ffff0d7224 */ /* 0x000fce00078e0006 */
[----:B------:R-:W-:Y:S05]  /*14ee0*/  WARPSYNC.COLLECTIVE R15, `(.L_x_4647) ;  /* 0x000000000f087348 */ /* 0x000fea0003c00000 */
[----:B------:R0:W1:Y:S02]  /*14ef0*/  SHFL.UP P6, R14, R13, R12, R11 ;  /* 0x0400000c0d0e7389 */ /* 0x00006400000c000b */
[----:B01----:R-:W-:Y:S01]  /*14f00*/  ENDCOLLECTIVE ;  /* 0x000000000000791b */ /* 0x003fe20003800000 */
.L_x_4647:
[----:B------:R-:W-:Y:S01]  /*14f10*/  IMAD.MOV.U32 R12, RZ, RZ, 0x8 ;  /* 0x00000008ff0c7424 */ /* 0x000fe200078e00ff */
[----:B------:R-:W-:-:S05]  /*14f20*/  SEL R3, R14, RZ, P3 ;  /* 0x000000ff0e037207 */ /* 0x000fca0001800000 */
[----:B------:R-:W-:-:S04]  /*14f30*/  IMAD.IADD R2, R6, 0x1, R3 ;  /* 0x0000000106027824 */ /* 0x000fc800078e0203 */
[----:B------:R-:W-:-:S07]  /*14f40*/  IMAD.MOV.U32 R13, RZ, RZ, R2 ;  /* 0x000000ffff0d7224 */ /* 0x000fce00078e0002 */
[----:B------:R-:W-:Y:S05]  /*14f50*/  WARPSYNC.COLLECTIVE R15, `(.L_x_4648) ;  /* 0x000000000f087348 */ /* 0x000fea0003c00000 */
[----:B------:R0:W1:Y:S02]  /*14f60*/  SHFL.UP P6, R14, R13, R12, R11 ;  /* 0x0400000c0d0e7389 */ /* 0x00006400000c000b */
[----:B01----:R-:W-:Y:S01]  /*14f70*/  ENDCOLLECTIVE ;  /* 0x000000000000791b */ /* 0x003fe20003800000 */
.L_x_4648:
[----:B------:R-:W-:Y:S02]  /*14f80*/  MOV R12, 0x10 ;  /* 0x00000010000c7802 */ /* 0x000fe40000000f00 */
[----:B------:R-:W-:-:S05]  /*14f90*/  SEL R3, R14, RZ, P4 ;  /* 0x000000ff0e037207 */ /* 0x000fca0002000000 */
[----:B------:R-:W-:-:S04]  /*14fa0*/  IMAD.IADD R3, R2, 0x1, R3 ;  /* 0x0000000102037824 */ /* 0x000fc800078e0203 */
[----:B------:R-:W-:-:S07]  /*14fb0*/  IMAD.MOV.U32 R13, RZ, RZ, R3 ;  /* 0x000000ffff0d7224 */ /* 0x000fce00078e0003 */
[----:B------:R-:W-:Y:S05]  /*14fc0*/  WARPSYNC.COLLECTIVE R15, `(.L_x_4649) ;  /* 0x000000000f087348 */ /* 0x000fea0003c00000 */
[----:B------:R0:W1:Y:S02]  /*14fd0*/  SHFL.UP P6, R14, R13, R12, R11 ;  /* 0x0400000c0d0e7389 */ /* 0x00006400000c000b */
[----:B01----:R-:W-:Y:S01]  /*14fe0*/  ENDCOLLECTIVE ;  /* 0x000000000000791b */ /* 0x003fe20003800000 */
.L_x_4649:
        /* <DEDUP_REMOVED lines=8> */
.L_x_4650:
[----:B------:R-:W-:Y:S05]  /*15070*/  BRA `(.L_x_4651) ;  /* 0xffffffc800887947 */ /* 0x000fea000383ffff */
.L_x_4563:
        /* <DEDUP_REMOVED lines=8> */
.L_x_4653:
[----:B------:R-:W-:Y:S05]  /*15100*/  BSYNC B0 ;  /* 0x0000000000007941 */ /* 0x000fea0003800000 */
.L_x_4652:
        /* <DEDUP_REMOVED lines=8> */
.L_x_4654:
[----:B------:R-:W-:Y:S01]  /*15190*/  IMAD.MOV.U32 R12, RZ, RZ, 0x4 ;  /* 0x00000004ff0c7424 */ /* 0x000fe200078e00ff */
[----:B------:R-:W-:-:S05]  /*151a0*/  SEL R2, R14, RZ, P2 ;  /* 0x000000ff0e027207 */ /* 0x000fca0001000000 */
[----:B------:R-:W-:-:S04]  /*151b0*/  IMAD.IADD R2, R13, 0x1, R2 ;  /* 0x000000010d027824 */ /* 0x000fc800078e0202 */
[----:B------:R-:W-:-:S07]  /*151c0*/  IMAD.MOV.U32 R13, RZ, RZ, R2 ;  /* 0x000000ffff0d7224 */ /* 0x000fce00078e0002 */
[----:B------:R-:W-:Y:S05]  /*151d0*/  WARPSYNC.COLLECTIVE R15, `(.L_x_4655) ;  /* 0x000000000f087348 */ /* 0x000fea0003c00000 */
[----:B------:R0:W1:Y:S02]  /*151e0*/  SHFL.UP P6, R14, R13, R12, R11 ;  /* 0x0400000c0d0e7389 */ /* 0x00006400000c000b */
[----:B01----:R-:W-:Y:S01]  /*151f0*/  ENDCOLLECTIVE ;  /* 0x000000000000791b */ /* 0x003fe20003800000 */
.L_x_4655:
[----:B------:R-:W-:Y:S02]  /*15200*/  MOV R12, 0x8 ;  /* 0x00000008000c7802 */ /* 0x000fe40000000f00 */
[----:B------:R-:W-:-:S05]  /*15210*/  SEL R3, R14, RZ, P3 ;  /* 0x000000ff0e037207 */ /* 0x000fca0001800000 */
[----:B------:R-:W-:-:S04]  /*15220*/  IMAD.IADD R3, R2, 0x1, R3 ;  /* 0x0000000102037824 */ /* 0x000fc800078e0203 */
[----:B------:R-:W-:-:S07]  /*15230*/  IMAD.MOV.U32 R13, RZ, RZ, R3 ;  /* 0x000000ffff0d7224 */ /* 0x000fce00078e0003 */
[----:B------:R-:W-:Y:S05]  /*15240*/  WARPSYNC.COLLECTIVE R15, `(.L_x_4656) ;  /* 0x000000000f087348 */ /* 0x000fea0003c00000 */
[----:B------:R0:W1:Y:S02]  /*15250*/  SHFL.UP P6, R14, R13, R12, R11 ;  /* 0x0400000c0d0e7389 */ /* 0x00006400000c000b */
[----:B01----:R-:W-:Y:S01]  /*15260*/  ENDCOLLECTIVE ;  /* 0x000000000000791b */ /* 0x003fe20003800000 */
.L_x_4656:
[----:B------:R-:W-:Y:S01]  /*15270*/  IMAD.MOV.U32 R12, RZ, RZ, 0x10 ;  /* 0x00000010ff0c7424 */ /* 0x000fe200078e00ff */
[----:B------:R-:W-:-:S05]  /*15280*/  SEL R4, R14, RZ, P4 ;  /* 0x000000ff0e047207 */ /* 0x000fca0002000000 */
[----:B------:R-:W-:-:S04]  /*15290*/  IMAD.IADD R4, R3, 0x1, R4 ;  /* 0x0000000103047824 */ /* 0x000fc800078e0204 */
[----:B------:R-:W-:-:S07]  /*152a0*/  IMAD.MOV.U32 R13, RZ, RZ, R4 ;  /* 0x000000ffff0d7224 */ /* 0x000fce00078e0004 */
[----:B------:R-:W-:Y:S05]  /*152b0*/  WARPSYNC.COLLECTIVE R15, `(.L_x_4657) ;  /* 0x000000000f087348 */ /* 0x000fea0003c00000 */
[----:B------:R0:W1:Y:S02]  /*152c0*/  SHFL.UP P6, R14, R13, R12, R11 ;  /* 0x0400000c0d0e7389 */ /* 0x00006400000c000b */
[----:B01----:R-:W-:Y:S01]  /*152d0*/  ENDCOLLECTIVE ;  /* 0x000000000000791b */ /* 0x003fe20003800000 */
.L_x_4657:
        /* <DEDUP_REMOVED lines=8> */
.L_x_4658:
[----:B------:R-:W-:Y:S05]  /*15360*/  BRA `(.L_x_4659) ;  /* 0xffffffc800687947 */ /* 0x000fea000383ffff */
.L_x_4565:
[----:B------:R-:W-:Y:S01]  /*15370*/  BSSY B0, `(.L_x_4660) ;  /* 0x0000006000007945 */ /* 0x000fe20003800000 */
[----:B------:R-:W-:Y:S01]  /*15380*/  PLOP3.LUT P6, PT, P6, PT, PT, 0x8, 0x0 ;  /* 0x000000000000781c */ /* 0x000fe200037ce170 */
[----:B------:R-:W-:-:S12]  /*15390*/  IMAD.MOV.U32 R15, RZ, RZ, -0x1 ;  /* 0xffffffffff0f7424 */ /* 0x000fd800078e00ff */
[----:B01----:R-:W-:Y:S05]  /*153a0*/  WARPSYNC.COLLECTIVE R15, `(.L_x_4661) ;  /* 0x000000000f087348 */ /* 0x003fea0003c00000 */
[----:B------:R-:W-:Y:S01]  /*153b0*/  VOTE.ANY R14, PT, P6 ;  /* 0x00000000000e7806 */ /* 0x000fe200030e0100 */
[----:B01----:R-:W-:Y:S06]  /*153c0*/  ENDCOLLECTIVE ;  /* 0x000000000000791b */ /* 0x003fec0003800000 */
.L_x_4661:
[----:B------:R-:W-:Y:S05]  /*153d0*/  BSYNC B0 ;  /* 0x0000000000007941 */ /* 0x000fea0003800000 */
.L_x_4660:
        /* <DEDUP_REMOVED lines=9> */
.L_x_4662:
[----:B------:R-:W-:Y:S01]  /*15470*/  IMAD.MOV.U32 R17, RZ, RZ, R14 ;  /* 0x000000ffff117224 */ /* 0x000fe200078e000e */
[----:B------:R-:W-:Y:S06]  /*15480*/  BRA `(.L_x_4663) ;  /* 0xffffffc800587947 */ /* 0x000fec000383ffff */
.L_x_4567:
[----:B------:R-:W-:Y:S01]  /*15490*/  BSSY B0, `(.L_x_4664) ;  /* 0x0000007000007945 */ /* 0x000fe20003800000 */
[----:B------:R-:W-:Y:S02]  /*154a0*/  IMAD.MOV.U32 R13, RZ, RZ, R2 ;  /* 0x000000ffff0d7224 */ /* 0x000fe400078e0002 */
[----:B------:R-:W-:Y:S02]  /*154b0*/  IMAD.MOV.U32 R11, RZ, RZ, 0x1f ;  /* 0x0000001fff0b7424 */ /* 0x000fe400078e00ff */
[----:B------:R-:W-:-:S07]  /*154c0*/  IMAD.MOV.U32 R15, RZ, RZ, -0x1 ;  /* 0xffffffffff0f7424 */ /* 0x000fce00078e00ff */
[----:B0123--:R-:W-:Y:S05]  /*154d0*/  WARPSYNC.COLLECTIVE R15, `(.L_x_4665) ;  /* 0x000000000f087348 */ /* 0x00ffea0003c00000 */
[----:B------:R4:W0:Y:S02]  /*154e0*/  SHFL.IDX P6, R14, R13, R12, R11 ;  /* 0x0000000c0d0e7389 */ /* 0x00082400000c000b */
[----:B01234-:R-:W-:Y:S01]  /*154f0*/  ENDCOLLECTIVE ;  /* 0x000000000000791b */ /* 0x01ffe20003800000 */
.L_x_4665:
[----:B------:R-:W-:Y:S05]  /*15500*/  BSYNC B0 ;  /* 0x0000000000007941 */ /* 0x000fea0003800000 */
.L_x_4664:
[----:B------:R-:W-:Y:S05]  /*15510*/  BRA `(.L_x_4566) ;  /* 0xffffffc800507947 */ /* 0x000fea000383ffff */
.L_x_4571:
[----:B0-----:R0:W1:Y:S02]  /*15520*/  SYNCS.PHASECHK.TRANS64.TRYWAIT P0, [R5+URZ+0x28c20], R0 ;  /* 0x028c2000050075a7 */ /* 0x001064000800017f */
[----:B-1----:R-:W-:Y:S05]  /*15530*/  @!P0 NANOSLEEP.SYNCS 0x989680 ;  /* 0x009896800000895d */ /* 0x002fea0003900000 */
[----:B------:R-:W1:Y:S02]  /*15540*/  @!P0 SYNCS.PHASECHK.TRANS64 P0, [R5+URZ+0x28c20], R0 ;  /* 0x028c2000050085a7 */ /* 0x000e64000800007f */
[----:B-1----:R-:W-:Y:S05]  /*15550*/  @!P0 BRA `(.L_x_4571) ;  /* 0xfffffffc00f08947 */ /* 0x002fea000383ffff */
[----:B------:R-:W-:Y:S05]  /*15560*/  BRA `(.L_x_4666) ;  /* 0xffffffcc00c87947 */ /* 0x000fea000383ffff */
.L_x_4572:
        /* <DEDUP_REMOVED lines=11> */
.L_x_4668:
[----:B------:R-:W-:Y:S05]  /*15620*/  BSYNC B0 ;  /* 0x0000000000007941 */ /* 0x000fea0003800000 */
.L_x_4667:
[----:B------:R-:W-:Y:S05]  /*15630*/  BRA `(.L_x_4669) ;  /* 0xffffffcc00b07947 */ /* 0x000fea000383ffff */
.L_x_4575:
[----:B------:R-:W-:Y:S01]  /*15640*/  BSSY B1, `(.L_x_4670) ;  /* 0x0000006000017945 */ /* 0x000fe20003800000 */
[----:B------:R-:W-:-:S07]  /*15650*/  IMAD.MOV.U32 R15, RZ, RZ, -0x1 ;  /* 0xffffffffff0f7424 */ /* 0x000fce00078e00ff */
[----:B0-234-:R-:W-:Y:S05]  /*15660*/  WARPSYNC.COLLECTIVE R15, `(.L_x_4671) ;  /* 0x000000000f0c7348 */ /* 0x01dfea0003c00000 */
[----:B------:R-:W-:Y:S02]  /*15670*/  ELECT P6, UR62, PT ;  /* 0x00000000003e782f */ /* 0x000fe400038c0000 */
[----:B------:R-:W-:Y:S01]  /*15680*/  MOV R14, UR62 ;  /* 0x0000003e000e7c02 */ /* 0x000fe20008000f00 */
[----:B0-234-:R-:W-:Y:S10]  /*15690*/  ENDCOLLECTIVE ;  /* 0x000000000000791b */ /* 0x01dff40003800000 */
.L_x_4671:
[----:B------:R-:W-:Y:S05]  /*156a0*/  BSYNC B1 ;  /* 0x0000000000017941 */ /* 0x000fea0003800000 */
.L_x_4670:
[----:B------:R-:W-:Y:S05]  /*156b0*/  BRA `(.L_x_4672) ;  /* 0xffffffcc00a87947 */ /* 0x000fea000383ffff */
.L_x_4577:
[----:B0-----:R0:W1:Y:S02]  /*156c0*/  SYNCS.PHASECHK.TRANS64.TRYWAIT P1, [R3+URZ+0x28c40], R2 ;  /* 0x028c4002030075a7 */ /* 0x001064000802017f */
[----:B-1----:R-:W-:Y:S05]  /*156d0*/  @!P1 NANOSLEEP.SYNCS 0x989680 ;  /* 0x009896800000995d */ /* 0x002fea0003900000 */
[----:B------:R-:W1:Y:S02]  /*156e0*/  @!P1 SYNCS.PHASECHK.TRANS64 P1, [R3+URZ+0x28c40], R2 ;  /* 0x028c4002030095a7 */ /* 0x000e64000802007f */
[----:B-1----:R-:W-:Y:S05]  /*156f0*/  @!P1 BRA `(.L_x_4577) ;  /* 0xfffffffc00f09947 */ /* 0x002fea000383ffff */
[----:B------:R-:W-:Y:S05]  /*15700*/  BRA `(.L_x_4673) ;  /* 0xffffffcc00c87947 */ /* 0x000fea000383ffff */
.L_x_4579:
[----:B-1----:R1:W0:Y:S02]  /*15710*/  SYNCS.PHASECHK.TRANS64.TRYWAIT P1, [R5+URZ+0x28c40], R0 ;  /* 0x028c4000050075a7 */ /* 0x002224000802017f */
[----:B0-----:R-:W-:Y:S05]  /*15720*/  @!P1 NANOSLEEP.SYNCS 0x989680 ;  /* 0x009896800000995d */ /* 0x001fea0003900000 */
[----:B------:R-:W0:Y:S02]  /*15730*/  @!P1 SYNCS.PHASECHK.TRANS64 P1, [R5+URZ+0x28c40], R0 ;  /* 0x028c4000050095a7 */ /* 0x000e24000802007f */
[----:B0-----:R-:W-:Y:S05]  /*15740*/  @!P1 BRA `(.L_x_4579) ;  /* 0xfffffffc00f09947 */ /* 0x001fea000383ffff */
[----:B------:R-:W-:Y:S05]  /*15750*/  BRA `(.L_x_4674) ;  /* 0xffffffcc00d47947 */ /* 0x000fea000383ffff */
.L_x_4581:
[----:B------:R0:W0:Y:S02]  /*15760*/  SYNCS.PHASECHK.TRANS64.TRYWAIT P1, [R3+URZ+0x28c60], R2 ;  /* 0x028c6002030075a7 */ /* 0x000024000802017f */
[----:B0-----:R-:W-:Y:S05]  /*15770*/  @!P1 NANOSLEEP.SYNCS 0x989680 ;  /* 0x009896800000995d */ /* 0x001fea0003900000 */
[----:B------:R-:W0:Y:S02]  /*15780*/  @!P1 SYNCS.PHASECHK.TRANS64 P1, [R3+URZ+0x28c60], R2 ;  /* 0x028c6002030095a7 */ /* 0x000e24000802007f */
[----:B0-----:R-:W-:Y:S05]  /*15790*/  @!P1 BRA `(.L_x_4581) ;  /* 0xfffffffc00f09947 */ /* 0x001fea000383ffff */
[----:B------:R-:W-:Y:S05]  /*157a0*/  BRA `(.L_x_4675) ;  /* 0xffffffcc00d07947 */ /* 0x000fea000383ffff */
.L_x_4676:
        /* <DEDUP_REMOVED lines=13> */
.L_x_5820:


//--------------------- .text._ZN7cutlass13device_kernelIN5flash11enable_sm90INS1_16FlashAttnFwdSm90INS1_25CollectiveMainloopFwdSm90ILi2EN4cute5tupleIJNS5_1CILi1EEES8_S8_EEENS6_IJNS7_ILi64EEESA_SA_EEELi512ENS_10bfloat16_tEfNS_4arch4Sm90ELb1ELb0ELb1ELb1ELb1ELb1ELb0ELb0ELb0ELb1ELb0ELb0EEENS1_21CollectiveEpilogueFwdINS6_IJSA_NS7_ILi512EEESA_EEES9_SC_SE_Li256ELb1ELb1ELb0ELb0EEENS1_36VarlenDynamicPersistentTileSchedulerILi64ELi64ELi256ELi128ELb0ELb1ELb1ELb1ELb1ELb1EEEEEEEEEvNT_6ParamsE --------------------------
	.section	.text._ZN7cutlass13device_kernelIN5flash11enable_sm90INS1_16FlashAttnFwdSm90INS1_25CollectiveMainloopFwdSm90ILi2EN4cute5tupleIJNS5_1CILi1EEES8_S8_EEENS6_IJNS7_ILi64EEESA_SA_EEELi512ENS_10bfloat16_tEfNS_4arch4Sm90ELb1ELb0ELb1ELb1ELb1ELb1ELb0ELb0ELb0ELb1ELb0ELb0EEENS1_21CollectiveEpilogueFwdINS6_IJSA_NS7_ILi512EEESA_EEES9_SC_SE_Li256ELb1ELb1ELb0ELb0EEENS1_36VarlenDynamicPersistentTileSchedulerILi64ELi64ELi256ELi128ELb0ELb1ELb1ELb1ELb1ELb1EEEEEEEEEvNT_6ParamsE,"ax",@progbits
	.align	128
.text._ZN7cutlass13device_kernelIN5flash11enable_sm90INS1_16FlashAttnFwdSm90INS1_25CollectiveMainloopFwdSm90ILi2EN4cute5tupleIJNS5_1CILi1EEES8_S8_EEENS6_IJNS7_ILi64EEESA_SA_EEELi512ENS_10bfloat16_tEfNS_4arch4Sm90ELb1ELb0ELb1ELb1ELb1ELb1ELb0ELb0ELb0ELb1ELb0ELb0EEENS1_21CollectiveEpilogueFwdINS6_IJSA_NS7_ILi512EEESA_EEES9_SC_SE_Li256ELb1ELb1ELb0ELb0EEENS1_36VarlenDynamicPersistentTileSchedulerILi64ELi64ELi256ELi128ELb0ELb1ELb1ELb1ELb1ELb1EEEEEEEEEvNT_6ParamsE:
        .type           _ZN7cutlass13device_kernelIN5flash11enable_sm90INS1_16FlashAttnFwdSm90INS1_25CollectiveMainloopFwdSm90ILi2EN4cute5tupleIJNS5_1CILi1EEES8_S8_EEENS6_IJNS7_ILi64EEESA_SA_EEELi512ENS_10bfloat16_tEfNS_4arch4Sm90ELb1ELb0ELb1ELb1ELb1ELb1ELb0ELb0ELb0ELb1ELb0ELb0EEENS1_21CollectiveEpilogueFwdINS6_IJSA_NS7_ILi512EEESA_EEES9_SC_SE_Li256ELb1ELb1ELb0ELb0EEENS1_36VarlenDynamicPersistentTileSchedulerILi64ELi64ELi256ELi128ELb0ELb1ELb1ELb1ELb1ELb1EEEEEEEEEvNT_6ParamsE,@function
        .size           _ZN7cutlass13device_kernelIN5flash11enable_sm90INS1_16FlashAttnFwdSm90INS1_25CollectiveMainloopFwdSm90ILi2EN4cute5tupleIJNS5_1CILi1EEES8_S8_EEENS6_IJNS7_ILi64EEESA_SA_EEELi512ENS_10bfloat16_tEfNS_4arch4Sm90ELb1ELb0ELb1ELb1ELb1ELb1ELb0ELb0ELb0ELb1ELb0ELb0EEENS1_21CollectiveEpilogueFwdINS6_IJSA_NS7_ILi512EEESA_EEES9_SC_SE_Li256ELb1ELb1ELb0ELb0EEENS1_36VarlenDynamicPersistentTileSchedulerILi64ELi64ELi256ELi128ELb0ELb1ELb1ELb1ELb1ELb1EEEEEEEEEvNT_6ParamsE,(.L_x_5821 - _ZN7cutlass13device_kernelIN5flash11enable_sm90INS1_16FlashAttnFwdSm90INS1_25CollectiveMainloopFwdSm90ILi2EN4cute5tupleIJNS5_1CILi1EEES8_S8_EEENS6_IJNS7_ILi64EEESA_SA_EEELi512ENS_10bfloat16_tEfNS_4arch4Sm90ELb1ELb0ELb1ELb1ELb1ELb1ELb0ELb0ELb0ELb1ELb0ELb0EEENS1_21CollectiveEpilogueFwdINS6_IJSA_NS7_ILi512EEESA_EEES9_SC_SE_Li256ELb1ELb1ELb0ELb0EEENS1_36VarlenDynamicPersistentTileSchedulerILi64ELi64ELi256ELi128ELb0ELb1ELb1ELb1ELb1ELb1EEEEEEEEEvNT_6ParamsE)
        .other          _ZN7cutlass13device_kernelIN5flash11enable_sm90INS1_16FlashAttnFwdSm90INS1_25CollectiveMainloopFwdSm90ILi2EN4cute5tupleIJNS5_1CILi1EEES8_S8_EEENS6_IJNS7_ILi64EEESA_SA_EEELi512ENS_10bfloat16_tEfNS_4arch4Sm90ELb1ELb0ELb1ELb1ELb1ELb1ELb0ELb0ELb0ELb1ELb0ELb0EEENS1_21CollectiveEpilogueFwdINS6_IJSA_NS7_ILi512EEESA_EEES9_SC_SE_Li256ELb1ELb1ELb0ELb0EEENS1_36VarlenDynamicPersistentTileSchedulerILi64ELi64ELi256ELi128ELb0ELb1ELb1ELb1ELb1ELb1EEEEEEEEEvNT_6ParamsE,@"STO_CUDA_ENTRY STV_DEFAULT"
_ZN7cutlass13device_kernelIN5flash11enable_sm90INS1_16FlashAttnFwdSm90INS1_25CollectiveMainloopFwdSm90ILi2EN4cute5tupleIJNS5_1CILi1EEES8_S8_EEENS6_IJNS7_ILi64EEESA_SA_EEELi512ENS_10bfloat16_tEfNS_4arch4Sm90ELb1ELb0ELb1ELb1ELb1ELb1ELb0ELb0ELb0ELb1ELb0ELb0EEENS1_21CollectiveEpilogueFwdINS6_IJSA_NS7_ILi512EEESA_EEES9_SC_SE_Li256ELb1ELb1ELb0ELb0EEENS1_36VarlenDynamicPersistentTileSchedulerILi64ELi64ELi256ELi128ELb0ELb1ELb1ELb1ELb1ELb1EEEEEEEEEvNT_6ParamsE:
        /* <DEDUP_REMOVED lines=17> */
.L_x_4678:
[----:B------:R-:W-:Y:S05]  /*0110*/  BSYNC B0 ;  /* 0x0000000000007941 */ /* 0x000fea0003800000 */
.L_x_4677:
[----:B------:R-:W0:Y:S01]  /*0120*/  SHFL.IDX PT, R3, R2, RZ, 0x1f ;  /* 0x00001fff02037589 */ /* 0x000e2200000e0000 */
[----:B------:R-:W-:Y:S01]  /*0130*/  VOTEU.ANY UP0, P0 ;  /* 0x00000000003f7886 */ /* 0x000fe20000000100 */
[----:B------:R-:W-:Y:S01]  /*0140*/  UMOV UR4, 0x80 ;  /* 0x0000008000047882 */ /* 0x000fe20000000000 */
[----:B------:R-:W-:Y:S01]  /*0150*/  UMOV UR7, 0x100 ;  /* 0x0000010000077882 */ /* 0x000fe20000000000 */
[----:B------:R-:W-:Y:S02]  /*0160*/  VOTEU.ANY UP1, P0 ;  /* 0x00000000003f7886 */ /* 0x000fe40000020100 */
[----:B------:R-:W1:Y:S01]  /*0170*/  @UP0 S2UR UR8, SR_CgaCtaId ;  /* 0x00000000000809c3 */ /* 0x000e620000008800 */
[----:B------:R-:W-:Y:S01]  /*0180*/  @UP0 UMOV UR6, 0x400 ;  /* 0x0000040000060882 */ /* 0x000fe20000000000 */
[----:B------:R-:W-:-:S04]  /*0190*/  @UP0 UIADD3 UR4, -UR4, 0x100000, URZ ;  /* 0x0010000004040890 */ /* 0x000fc8000fffe13f */
[----:B------:R-:W-:Y:S02]  /*01a0*/  @UP0 USHF.L.U32 UR5, UR4, 0xb, URZ ;  /* 0x0000000b04050899 */ /* 0x000fe4000800063f */
[----:B------:R-:W-:Y:S01]  /*01b0*/  @UP0 USHF.L.U32 UR4, UR4, 0x1, URZ ;  /* 0x0000000104040899 */ /* 0x000fe2000800063f */
[----:B0-----:R-:W-:Y:S02]  /*01c0*/  ISETP.NE.AND P1, PT, R3, RZ, PT ;  /* 0x000000ff0300720c */ /* 0x001fe40003f25270 */
[----:B------:R-:W-:Y:S01]  /*01d0*/  SHF.R.U32.HI R3, RZ, 0x7, R0 ;  /* 0x00000007ff037819 */ /* 0x000fe20000011600 */
[----:B-1----:R-:W-:-:S04]  /*01e0*/  @UP0 ULEA UR8, UR8, UR6, 0x18 ;  /* 0x0000000608080291 */ /* 0x002fc8000f8ec03f */
[----:B------:R-:W0:Y:S01]  /*01f0*/  SHFL.IDX PT, R5, R3, RZ, 0x1f ;  /* 0x00001fff03057589 */ /* 0x000e2200000e0000 */
[----:B------:R-:W-:-:S04]  /*0200*/  @UP0 UIADD3 UR6, -UR7, 0x100000, URZ ;  /* 0x0010000007060890 */ /* 0x000fc8000fffe13f */
[----:B------:R-:W-:Y:S02]  /*0210*/  @UP0 USHF.L.U32 UR7, UR6, 0xb, URZ ;  /* 0x0000000b06070899 */ /* 0x000fe4000800063f */
[----:B------:R-:W-:Y:S01]  /*0220*/  @UP0 USHF.L.U32 UR6, UR6, 0x1, URZ ;  /* 0x0000000106060899 */ /* 0x000fe2000800063f */
[----:B------:R-:W-:Y:S01]  /*0230*/  VOTEU.ANY UP0, P0 ;  /* 0x00000000003f7886 */ /* 0x000fe20000000100 */
[----:B------:R-:W1:Y:S04]  /*0240*/  FENCE.VIEW.ASYNC.S ;  /* 0x00000000000073c6 */ /* 0x000e680000000000 */
[----:B-1----:R1:W2:Y:S01]  /*0250*/  @UP0 SYNCS.EXCH.64 URZ, [UR8+0x28c00], UR4 ;  /* 0x028c0004083f05b2 */ /* 0x0022a20008000100 */
[----:B0-----:R1:W-:Y:S05]  /*0260*/  STL [R1+0x58], R5 ;  /* 0x0000580501007387 */ /* 0x0013ea0000100800 */
[----:B------:R1:W0:Y:S01]  /*0270*/  @UP1 SYNCS.EXCH.64 URZ, [UR8+0x28c20], UR6 ;  /* 0x028c2006083f15b2 */ /* 0x0002220008000100 */
[----:B------:R-:W-:Y:S05]  /*0280*/  @P1 BRA `(.L_x_4679) ;  /* 0x0000000000381947 */ /* 0x000fea0003800000 */
[----:B-1----:R-:W1:Y:S01]  /*0290*/  S2UR UR5, SR_CgaCtaId ;  /* 0x00000000000579c3 */ /* 0x002e620000008800 */
[----:B------:R-:W-:Y:S01]  /*02a0*/  UMOV UR4, 0x400 ;  /* 0x0000040000047882 */ /* 0x000fe20000000000 */
[----:B------:R-:W-:Y:S01]  /*02b0*/  UMOV UR7, 0x80 ;  /* 0x0000008000077882 */ /* 0x000fe20000000000 */
[----:B------:R-:W-:Y:S01]  /*02c0*/  ELECT P0, URZ, PT ;  /* 0x00000000003f782f */ /* 0x000fe20003800000 */
[----:B-1----:R-:W-:Y:S02]  /*02d0*/  ULEA UR6, UR5, UR4, 0x18 ;  /* 0x0000000405067291 */ /* 0x002fe4000f8ec03f */
[----:B------:R-:W-:-:S04]  /*02e0*/  UIADD3 UR4, -UR7, 0x100000, URZ ;  /* 0x0010000007047890 */ /* 0x000fc8000fffe13f */
[----:B------:R-:W-:Y:S02]  /*02f0*/  USHF.L.U32 UR5, UR4, 0xb, URZ ;  /* 0x0000000b04057899 */ /* 0x000fe4000800063f */
[----:B------:R-:W-:Y:S01]  /*0300*/  USHF.L.U32 UR4, UR4, 0x1, URZ ;  /* 0x0000000104047899 */ /* 0x000fe2000800063f */
[----:B------:R-:W1:Y:S11]  /*0310*/  FENCE.VIEW.ASYNC.S ;  /* 0x00000000000073c6 */ /* 0x000e760000000000 */
[----:B-1----:R3:W4:Y:S01]  /*0320*/  SYNCS.EXCH.64 URZ, [UR6+0x28c30], UR4 ;  /* 0x028c3004063f75b2 */ /* 0x0027220008000100 */
[----:B------:R3:W1:Y:S01]  /*0330*/  SYNCS.EXCH.64 URZ, [UR6+0x28c40], UR4 ;  /* 0x028c4004063f75b2 */ /* 0x0006620008000100 */
[----:B------:R3:W0:Y:S01]  /*0340*/  SYNCS.EXCH.64 URZ, [UR6+0x28c38], UR4 ;  /* 0x028c3804063f75b2 */ /* 0x0006220008000100 */
[----:B------:R3:W0:Y:S02]  /*0350*/  SYNCS.EXCH.64 URZ, [UR6+0x28c48], UR4 ;  /* 0x028c4804063f75b2 */ /* 0x0006240008000100 */
[----:B---3--:R-:W-:Y:S01]  /*0360*/  NOP ;  /* 0x0000000000007918 */ /* 0x008fe20000000000 */
.L_x_4679:
[----:B------:R-:W3:Y:S01]  /*0370*/  SHFL.IDX PT, R4, R2, RZ, 0x1f ;  /* 0x00001fff02047589 */ /* 0x000ee200000e0000 */
[----:B------:R-:W-:Y:S01]  /*0380*/  NOP ;  /* 0x0000000000007918 */ /* 0x000fe20000000000 */
[----:B---3--:R-:W-:-:S13]  /*0390*/  ISETP.NE.AND P0, PT, R4, RZ, PT ;  /* 0x000000ff0400720c */ /* 0x008fda0003f05270 */
[----:B------:R-:W-:Y:S05]  /*03a0*/  @P0 BRA `(.L_x_4680) ;  /* 0x0000000000480947 */ /* 0x000fea0003800000 */
[----:B-1----:R-:W1:Y:S01]  /*03b0*/  S2UR UR5, SR_CgaCtaId ;  /* 0x00000000000579c3 */ /* 0x002e620000008800 */
[----:B------:R-:W-:Y:S01]  /*03c0*/  UMOV UR4, 0x400 ;  /* 0x0000040000047882 */ /* 0x000fe20000000000 */
[----:B------:R-:W-:Y:S01]  /*03d0*/  UMOV UR6, 0x80 ;  /* 0x0000008000067882 */ /* 0x000fe20000000000 */
[----:B------:R-:W-:Y:S01]  /*03e0*/  UMOV UR7, 0x100 ;  /* 0x0000010000077882 */ /* 0x000fe20000000000 */
[----:B------:R-:W-:Y:S01]  /*03f0*/  ELECT P0, URZ, PT ;  /* 0x00000000003f782f */ /* 0x000fe20003800000 */
[----:B-1----:R-:W-:Y:S02]  /*0400*/  ULEA UR8, UR5, UR4, 0x18 ;  /* 0x0000000405087291 */ /* 0x002fe4000f8ec03f */
[----:B------:R-:W-:-:S04]  /*0410*/  UIADD3 UR4, -UR6, 0x100000, URZ ;  /* 0x0010000006047890 */ /* 0x000fc8000fffe13f */
[----:B------:R-:W-:Y:S02]  /*0420*/  USHF.L.U32 UR5, UR4, 0xb, URZ ;  /* 0x0000000b04057899 */ /* 0x000fe4000800063f */
[----:B------:R-:W-:Y:S02]  /*0430*/  USHF.L.U32 UR4, UR4, 0x1, URZ ;  /* 0x0000000104047899 */ /* 0x000fe4000800063f */
[----:B------:R-:W-:-:S04]  /*0440*/  UIADD3 UR6, -UR7, 0x100000, URZ ;  /* 0x0010000007067890 */ /* 0x000fc8000fffe13f */
[----:B------:R-:W-:Y:S02]  /*0450*/  USHF.L.U32 UR7, UR6, 0xb, URZ ;  /* 0x0000000b06077899 */ /* 0x000fe4000800063f */
[----:B------:R-:W-:Y:S01]  /*0460*/  USHF.L.U32 UR6, UR6, 0x1, URZ ;  /* 0x0000000106067899 */ /* 0x000fe2000800063f */
[----:B------:R-:W1:Y:S03]  /*0470*/  FENCE.VIEW.ASYNC.S ;  /* 0x00000000000073c6 */ /* 0x000e660000000000 */
[----:B-1----:R3:W1:Y:S08]  /*0480*/  SYNCS.EXCH.64 URZ, [UR8+0x28c50], UR4 ;  /* 0x028c5004083f75b2 */ /* 0x0026700008000100 */
[----:B------:R3:W0:Y:S01]  /*0490*/  SYNCS.EXCH.64 URZ, [UR8+0x28c60], UR6 ;  /* 0x028c6006083f75b2 */ /* 0x0006220008000100 */
[----:B------:R3:W0:Y:S01]  /*04a0*/  SYNCS.EXCH.64 URZ, [UR8+0x28c58], UR4 ;  /* 0x028c5804083f75b2 */ /* 0x0006220008000100 */
[----:B------:R3:W0:Y:S02]  /*04b0*/  SYNCS.EXCH.64 URZ, [UR8+0x28c68], UR6 ;  /* 0x028c6806083f75b2 */ /* 0x0006240008000100 */
[----:B---3--:R-:W-:Y:S01]  /*04c0*/  NOP ;  /* 0x0000000000007918 */ /* 0x008fe20000000000 */
.L_x_4680:
[----:B------:R-:W3:Y:S01]  /*04d0*/  SHFL.IDX PT, R4, R2, RZ, 0x1f ;  /* 0x00001fff02047589 */ /* 0x000ee200000e0000 */
[----:B------:R-:W-:Y:S01]  /*04e0*/  NOP ;  /* 0x0000000000007918 */ /* 0x000fe20000000000 */
[----:B---3--:R-:W-:-:S13]  /*04f0*/  ISETP.NE.AND P0, PT, R4, RZ, PT ;  /* 0x000000ff0400720c */ /* 0x008fda0003f05270 */
        /* <DEDUP_REMOVED lines=10> */
[----:B-1----:R3:W1:Y:S01]  /*05a0*/  SYNCS.EXCH.64 URZ, [UR6+0x28c70], UR4 ;  /* 0x028c7004063f75b2 */ /* 0x0026620008000100 */
[----:B------:R3:W0:Y:S01]  /*05b0*/  SYNCS.EXCH.64 URZ, [UR6+0x28c80], UR4 ;  /* 0x028c8004063f75b2 */ /* 0x0006220008000100 */
[----:B------:R3:W0:Y:S01]  /*05c0*/  SYNCS.EXCH.64 URZ, [UR6+0x28c78], UR4 ;  /* 0x028c7804063f75b2 */ /* 0x0006220008000100 */
[----:B------:R3:W0:Y:S02]  /*05d0*/  SYNCS.EXCH.64 URZ, [UR6+0x28c88], UR4 ;  /* 0x028c8804063f75b2 */ /* 0x0006240008000100 */
[----:B---3--:R-:W-:Y:S01]  /*05e0*/  NOP ;  /* 0x0000000000007918 */ /* 0x008fe20000000000 */
.L_x_4681:
        /* <DEDUP_REMOVED lines=22> */
.L_x_4682:
        /* <DEDUP_REMOVED lines=22> */
.L_x_4683:
[----:B------:R-:W-:Y:S01]  /*08b0*/  ISETP.NE.AND P0, PT, R5, RZ, PT ;  /* 0x000000ff0500720c */ /* 0x000fe20003f05270 */
[----:B------:R-:W-:Y:S01]  /*08c0*/  IMAD.MOV.U32 R37, RZ, RZ, 0x1 ;  /* 0x00000001ff257424 */ /* 0x000fe200078e00ff */
[----:B------:R-:W-:Y:S01]  /*08d0*/  NOP ;  /* 0x0000000000007918 */ /* 0x000fe20000000000 */
[----:B------:R-:W-:Y:S01]  /*08e0*/  ULDC.64 UR40, c[0x0][0x208] ;  /* 0x0000820000287ab9 */ /* 0x000fe20000000a00 */
[----:B------:R-:W-:Y:S02]  /*08f0*/  BSSY B9, `(.L_x_4684) ;  /* 0x0001acd000097945 */ /* 0x000fe40003800000 */
[----:B------:R-:W-:Y:S01]  /*0900*/  SEL R37, R37, 0x2, !P0 ;  /* 0x0000000225257807 */ /* 0x000fe20004000000 */
[----:B012-4-:R-:W-:Y:S06]  /*0910*/  BAR.SYNC.DEFER_BLOCKING 0x0 ;  /* 0x0000000000007b1d */ /* 0x017fec0000010000 */
[----:B------:R-:W-:Y:S05]  /*0920*/  @!P0 BRA `(.L_x_4685) ;  /* 0x0000013400ac8947 */ /* 0x000fea0003800000 */
.L_x_4686:
        /* <DEDUP_REMOVED lines=23> */
[----:B------:R-:W-:Y:S01]  /*0aa0*/  SHF.R.S32.HI R0, RZ, 0x1f, R20 ;  /* 0x0000001fff007819 */ /* 0x000fe20000011414 */
[----:B------:R-:W-:-:S03]  /*0ab0*/  IMAD.MOV.U32 R190, RZ, RZ, RZ ;  /* 0x000000ffffbe7224 */ /* 0x000fc600078e00ff */
        /* <DEDUP_REMOVED lines=20> */
[----:B------:R-:W-:Y:S01]  /*0c00*/  LOP3.LUT R12, R10, 0xfffffff8, RZ, 0xc0, !PT ;  /* 0xfffffff80a0c7812 */ /* 0x000fe200078ec0ff */
[----:B------:R-:W-:Y:S01]  /*0c10*/  IMAD.SHL.U32 R14, R14, 0x8, RZ ;  /* 0x000000080e0e7824 */ /* 0x000fe200078e00ff */
        /* <DEDUP_REMOVED lines=8> */
[----:B------:R-:W-:Y:S01]  /*0ca0*/  LOP3.LUT R8, R8, 0xfffffff8, RZ, 0xc0, !PT ;  /* 0xfffffff808087812 */ /* 0x000fe200078ec0ff */
[----:B------:R-:W-:Y:S01]  /*0cb0*/  IMAD.SHL.U32 R9, R12, 0x40, RZ ;  /* 0x000000400c097824 */ /* 0x000fe200078e00ff */
[----:B------:R-:W-:Y:S01]  /*0cc0*/  LOP3.LUT R11, R6, 0x7ffffffc, RZ, 0xc0, !PT ;  /* 0x7ffffffc060b7812 */ /* 0x000fe200078ec0ff */
[----:B------:R-:W-:Y:S01]  /*0cd0*/  IMAD R13, R13, 0x10, R16 ;  /* 0x000000100d0d7824 */ /* 0x000fe200078e0210 */
[----:B------:R-:W-:Y:S01]  /*0ce0*/  SHF.R.S32.HI R5, RZ, 0x5, R5 ;  /* 0x00000005ff057819 */ /* 0x000fe20000011405 */
[----:B------:R-:W-:Y:S01]  /*0cf0*/  IMAD.IADD R8, R7, 0x1, -R8 ;  /* 0x0000000107087824 */ /* 0x000fe200078e0a08 */
[----:B------:R-:W-:Y:S01]  /*0d00*/  LOP3.LUT R9, R9, 0x1c0, RZ, 0xc0, !PT ;  /* 0x000001c009097812 */ /* 0x000fe200078ec0ff */
[----:B------:R-:W-:Y:S01]  /*0d10*/  IMAD.IADD R11, R4, 0x1, -R11 ;  /* 0x00000001040b7824 */ /* 0x000fe200078e0a0b */
[CC--:B------:R-:W-:Y:S01]  /*0d20*/  LEA.HI R4, R0.reuse, R20.reuse, RZ, 0x3 ;  /* 0x0000001400047211 */ /* 0x0c0fe200078f18ff */
[----:B------:R-:W-:Y:S01]  /*0d30*/  IMAD.U32 R7, R13, 0x40, R14 ;  /* 0x000000400d077824 */ /* 0x000fe200078e000e */
[----:B------:R-:W-:Y:S01]  /*0d40*/  LEA.HI R0, R0, R20, RZ, 0x2 ;  /* 0x0000001400007211 */ /* 0x000fe200078f10ff */
[----:B------:R-:W-:Y:S01]  /*0d50*/  IMAD R193, R5, 0x10, R8 ;  /* 0x0000001005c17824 */ /* 0x000fe200078e0208 */
[----:B------:R-:W-:Y:S01]  /*0d60*/  SHF.R.S32.HI R5, RZ, 0x3, R4 ;  /* 0x00000003ff057819 */ /* 0x000fe20000011404 */
[----:B------:R-:W-:Y:S01]  /*0d70*/  IMAD.SHL.U32 R192, R11, 0x2, RZ ;  /* 0x000000020bc07824 */ /* 0x000fe200078e00ff */
[----:B------:R-:W-:Y:S01]  /*0d80*/  LOP3.LUT R14, R9, 0x8, R14, 0xf8, !PT ;  /* 0x00000008090e7812 */ /* 0x000fe200078ef80e */
[----:B------:R0:W-:Y:S01]  /*0d90*/  STL [R1+0x60], R7 ;  /* 0x0000600701007387 */ /* 0x0001e20000100800 */
[----:B------:R-:W-:-:S02]  /*0da0*/  LOP3.LUT R4, R4, 0xfffffff8, RZ, 0xc0, !PT ;  /* 0xfffffff804047812 */ /* 0x000fc400078ec0ff */
[----:B------:R-:W-:Y:S01]  /*0db0*/  SHF.R.U32.HI R9, RZ, 0x3, R9 ;  /* 0x00000003ff097819 */ /* 0x000fe20000011609 */
[----:B------:R-:W-:Y:S01]  /*0dc0*/  STL [R1+0x48], RZ ;  /* 0x000048ff01007387 */ /* 0x000fe20000100800 */
[--C-:B------:R-:W-:Y:S02]  /*0dd0*/  SHF.R.S32.HI R186, RZ, 0x2, R0.reuse ;  /* 0x00000002ffba7819 */ /* 0x100fe40000011400 */
[----:B------:R-:W-:Y:S02]  /*0de0*/  SHF.R.S32.HI R5, RZ, 0x1f, R0 ;  /* 0x0000001fff057819 */ /* 0x000fe40000011400 */
[----:B------:R-:W-:Y:S02]  /*0df0*/  LOP3.LUT R0, R0, 0xfffffffc, RZ, 0xc0, !PT ;  /* 0xfffffffc00007812 */ /* 0x000fe400078ec0ff */
[----:B0-----:R-:W-:Y:S01]  /*0e00*/  LOP3.LUT R7, R10, 0x7ffffe00, RZ, 0xc0, !PT ;  /* 0x7ffffe000a077812 */ /* 0x001fe200078ec0ff */
[----:B------:R-:W-:Y:S01]  /*0e10*/  IMAD.IADD R10, R20, 0x1, -R4 ;  /* 0x00000001140a7824 */ /* 0x000fe200078e0a04 */
[----:B------:R-:W-:Y:S01]  /*0e20*/  LOP3.LUT R14, R14, R9, RZ, 0x3c, !PT ;  /* 0x000000090e0e7212 */ /* 0x000fe200078e3cff */
[----:B------:R-:W-:Y:S01]  /*0e30*/  VIADD R9, R186, 0x20 ;  /* 0x00000020ba097836 */ /* 0x000fe20000000000 */
[----:B------:R-:W-:Y:S01]  /*0e40*/  LEA.HI R3, R3, R15, RZ, 0x1 ;  /* 0x0000000f03037211 */ /* 0x000fe200078f08ff */
[----:B------:R-:W-:Y:S01]  /*0e50*/  IMAD.IADD R8, R20, 0x1, -R0 ;  /* 0x0000000114087824 */ /* 0x000fe200078e0a00 */
[----:B------:R-:W-:Y:S01]  /*0e60*/  LEA.HI R5, R5, R186, RZ, 0x3 ;  /* 0x000000ba05057211 */ /* 0x000fe200078f18ff */
[----:B------:R-:W-:Y:S01]  /*0e70*/  IMAD.SHL.U32 R197, R10, 0x8, RZ ;  /* 0x000000080ac57824 */ /* 0x000fe200078e00ff */
[----:B------:R-:W-:Y:S01]  /*0e80*/  SHF.R.S32.HI R6, RZ, 0x1f, R9 ;  /* 0x0000001fff067819 */ /* 0x000fe20000011409 */
[----:B------:R-:W-:Y:S01]  /*0e90*/  IMAD.SHL.U32 R16, R8, 0x8, RZ ;  /* 0x0000000808107824 */ /* 0x000fe200078e00ff */
[----:B------:R-:W-:Y:S01]  /*0ea0*/  LOP3.LUT R3, R3, 0xfffffe, RZ, 0xc0, !PT ;  /* 0x00fffffe03037812 */ /* 0x000fe200078ec0ff */
[----:B------:R-:W-:Y:S01]  /*0eb0*/  IMAD.SHL.U32 R4, R9, 0x40, RZ ;  /* 0x0000004009047824 */ /* 0x000fe200078e00ff */
[----:B------:R-:W-:Y:S01]  /*0ec0*/  LOP3.LUT R5, R5, 0xfffffff8, RZ, 0xc0, !PT ;  /* 0xfffffff805057812 */ /* 0x000fe200078ec0ff */
[C---:B------:R-:W-:Y:S01]  /*0ed0*/  VIADD R35, R197.reuse, 0x80 ;  /* 0x00000080c5237836 */ /* 0x040fe20000000000 */
[----:B------:R-:W-:Y:S01]  /*0ee0*/  LEA.HI R6, R6, R9, RZ, 0x3 ;  /* 0x0000000906067211 */ /* 0x000fe200078f18ff */
[----:B------:R-:W-:Y:S01]  /*0ef0*/  IMAD.SHL.U32 R188, R8, 0x4, RZ ;  /* 0x0000000408bc7824 */ /* 0x000fe200078e00ff */
[----:B------:R-:W-:Y:S01]  /*0f00*/  LOP3.LUT R4, R4, 0x1c0, RZ, 0xc0, !PT ;  /* 0x000001c004047812 */ /* 0x000fe200078ec0ff */
[C---:B------:R-:W-:Y:S01]  /*0f10*/  VIADD R34, R197.reuse, 0xc0 ;  /* 0x000000c0c5227836 */ /* 0x040fe20000000000 */
[----:B------:R-:W-:Y:S01]  /*0f20*/  SHF.R.S32.HI R37, RZ, 0x1f, R35 ;  /* 0x0000001fff257819 */ /* 0x000fe20000011423 */
[----:B------:R-:W-:Y:S01]  /*0f30*/  VIADD R214, R16, 0x40 ;  /* 0x0000004010d67836 */ /* 0x000fe20000000000 */
[----:B------:R-:W-:Y:S01]  /*0f40*/  SHF.R.U32.HI R24, RZ, 0x3, R4 ;  /* 0x00000003ff187819 */ /* 0x000fe20000011604 */
[C---:B------:R-:W-:Y:S01]  /*0f50*/  VIADD R33, R197.reuse, 0x100 ;  /* 0x00000100c5217836 */ /* 0x040fe20000000000 */
[----:B------:R-:W-:Y:S01]  /*0f60*/  SHF.R.S32.HI R35, RZ, 0x1f, R34 ;  /* 0x0000001fff237819 */ /* 0x000fe20000011422 */
[----:B------:R-:W-:Y:S01]  /*0f70*/  VIADD R32, R197, 0x140 ;  /* 0x00000140c5207836 */ /* 0x000fe20000000000 */
[----:B------:R-:W-:Y:S01]  /*0f80*/  LEA.HI R0, R8, R8, RZ, 0x1 ;  /* 0x0000000808007211 */ /* 0x000fe200078f08ff */
[----:B------:R-:W-:Y:S01]  /*0f90*/  IMAD.IADD R3, R15, 0x1, -R3 ;  /* 0x000000010f037824 */ /* 0x000fe200078e0a03 */
[----:B------:R-:W-:Y:S01]  /*0fa0*/  SHF.R.S32.HI R34, RZ, 0x1f, R33 ;  /* 0x0000001fff227819 */ /* 0x000fe20000011421 */
[----:B------:R-:W-:Y:S01]  /*0fb0*/  VIADD R212, R16, 0x60 ;  /* 0x0000006010d47836 */ /* 0x000fe20000000000 */
[----:B------:R-:W-:Y:S01]  /*0fc0*/  SHF.R.S32.HI R33, RZ, 0x1f, R32 ;  /* 0x0000001fff217819 */ /* 0x000fe20000011420 */
[C---:B------:R-:W-:Y:S01]  /*0fd0*/  VIADD R36, R197.reuse, 0x40 ;  /* 0x00000040c5247836 */ /* 0x040fe20000000000 */
        /* <DEDUP_REMOVED lines=8> */
[----:B------:R-:W-:Y:S01]  /*1060*/  IADD3 R205, R16, 0x120, RZ ;  /* 0x0000012010cd7810 */ /* 0x000fe20007ffe0ff */
[----:B------:R-:W-:Y:S01]  /*1070*/  IMAD.IADD R191, R186, 0x1, -R5 ;  /* 0x00000001babf7824 */ /* 0x000fe200078e0a05 */
[----:B------:R-:W-:Y:S01]  /*1080*/  SHF.R.S32.HI R5, RZ, 0x1f, R214 ;  /* 0x0000001fff057819 */ /* 0x000fe200000114d6 */
[----:B------:R-:W-:Y:S01]  /*1090*/  IMAD.SHL.U32 R6, R6, 0x40, RZ ;  /* 0x0000004006067824 */ /* 0x000fe200078e00ff */
[----:B------:R-:W-:Y:S01]  /*10a0*/  SHF.R.S32.HI R36, RZ, 0x1f, R196 ;  /* 0x0000001fff247819 */ /* 0x000fe200000114c4 */
[----:B------:R-:W-:Y:S01]  /*10b0*/  IMAD.SHL.U32 R215, R3, 0x100, RZ ;  /* 0x0000010003d77824 */ /* 0x000fe200078e00ff */
[----:B------:R-:W-:Y:S01]  /*10c0*/  LOP3.LUT R3, R4, 0x38, R16, 0xf8, !PT ;  /* 0x0000003804037812 */ /* 0x000fe200078ef810 */
[C---:B------:R-:W-:Y:S01]  /*10d0*/  VIADD R210, R16.reuse, 0xa0 ;  /* 0x000000a010d27836 */ /* 0x040fe20000000000 */
[----:B------:R-:W-:Y:S01]  /*10e0*/  SHF.R.S32.HI R4, RZ, 0x1f, R211 ;  /* 0x0000001fff047819 */ /* 0x000fe200000114d3 */
[C---:B------:R-:W-:Y:S01]  /*10f0*/  VIADD R208, R16.reuse, 0xc0 ;  /* 0x000000c010d07836 */ /* 0x040fe20000000000 */
[----:B------:R-:W-:Y:S01]  /*1100*/  SHF.R.S32.HI R30, RZ, 0x1f, R28 ;  /* 0x0000001fff1e7819 */ /* 0x000fe2000001141c */
[----:B------:R-:W-:Y:S01]  /*1110*/  VIADD R207, R16, 0xe0 ;  /* 0x000000e010cf7836 */ /* 0x000fe20000000000 */
[----:B------:R-:W-:Y:S01]  /*1120*/  SHF.L.U64.HI R28, R214, 0x1, R5 ;  /* 0x00000001d61c7819 */ /* 0x000fe20000010205 */
[----:B------:R-:W-:Y:S01]  /*1130*/  STL [R1+0x50], R36 ;  /* 0x0000502401007387 */ /* 0x000fe20000100800 */
[----:B------:R-:W-:Y:S01]  /*1140*/  LOP3.LUT R6, R6, 0xfffffe00, RZ, 0xc0, !PT ;  /* 0xfffffe0006067812 */ /* 0x000fe200078ec0ff */
[----:B------:R-:W-:Y:S01]  /*1150*/  VIADD R206, R16, 0x100 ;  /* 0x0000010010ce7836 */ /* 0x000fe20000000000 */
[----:B------:R-:W-:Y:S01]  /*1160*/  SHF.L.U64.HI R5, R212, 0x1, R9 ;  /* 0x00000001d4057819 */ /* 0x000fe20000010209 */
[----:B------:R-:W-:Y:S01]  /*1170*/  STL [R1], R28 ;  /* 0x0000001c01007387 */ /* 0x000fe20000100800 */
[----:B------:R-:W-:Y:S01]  /*1180*/  SHF.L.U64.HI R4, R211, 0x1, R4 ;  /* 0x00000001d3047819 */ /* 0x000fe20000010204 */
[----:B------:R-:W-:Y:S01]  /*1190*/  IMAD.IADD R0, R8, 0x1, -R0 ;  /* 0x0000000108007824 */ /* 0x000fe200078e0a00 */
[----:B------:R-:W-:Y:S01]  /*11a0*/  SHF.R.S32.HI R13, RZ, 0x1f, R210 ;  /* 0x0000001fff0d7819 */ /* 0x000fe200000114d2 */
[----:B------:R-:W-:Y:S01]  /*11b0*/  STL [R1+0x5c], R6 ;  /* 0x00005c0601007387 */ /* 0x000fe20000100800 */
[----:B------:R-:W-:Y:S01]  /*11c0*/  SHF.R.S32.HI R15, RZ, 0x1f, R208 ;  /* 0x0000001fff0f7819 */ /* 0x000fe200000114d0 */
[C---:B------:R-:W-:Y:S01]  /*11d0*/  VIADD R204, R16.reuse, 0x140 ;  /* 0x0000014010cc7836 */ /* 0x040fe20000000000 */
[----:B------:R-:W-:Y:S01]  /*11e0*/  SHF.R.S32.HI R8, RZ, 0x1f, R207 ;  /* 0x0000001fff087819 */ /* 0x000fe200000114cf */
[----:B------:R0:W-:Y:S01]  /*11f0*/  STL [R1+0x4], R5 ;  /* 0x0000040501007387 */ /* 0x0001e20000100800 */
[----:B------:R-:W-:Y:S01]  /*1200*/  SHF.R.S32.HI R21, RZ, 0x1f, R206 ;  /* 0x0000001fff157819 */ /* 0x000fe200000114ce */
[C---:B------:R-:W-:Y:S01]  /*1210*/  VIADD R203, R16.reuse, 0x160 ;  /* 0x0000016010cb7836 */ /* 0x040fe20000000000 */
[----:B------:R-:W-:Y:S01]  /*1220*/  SHF.R.S32.HI R10, RZ, 0x1f, R205 ;  /* 0x0000001fff0a7819 */ /* 0x000fe200000114cd */
[----:B------:R1:W-:Y:S01]  /*1230*/  STL [R1+0x8], R4 ;  /* 0x0000080401007387 */ /* 0x0003e20000100800 */
[----:B------:R-:W-:Y:S01]  /*1240*/  VIADD R202, R16, 0x180 ;  /* 0x0000018010ca7836 */ /* 0x000fe20000000000 */
[----:B------:R-:W-:Y:S01]  /*1250*/  SHF.L.U64.HI R8, R207, 0x1, R8 ;  /* 0x00000001cf087819 */ /* 0x000fe20000010208 */
[----:B------:R-:W-:Y:S01]  /*1260*/  IMAD R7, R228, 0x400, R7 ;  /* 0x00000400e4077824 */ /* 0x000fe200078e0207 */
[----:B------:R-:W-:Y:S01]  /*1270*/  R2P PR, R12, 0x6 ;  /* 0x000000060c007804 */ /* 0x000fe20000000000 */
[----:B------:R-:W-:Y:S01]  /*1280*/  VIADD R201, R16, 0x1a0 ;  /* 0x000001a010c97836 */ /* 0x000fe20000000000 */
[----:B0-----:R-:W-:Y:S01]  /*1290*/  SHF.L.U64.HI R5, R210, 0x1, R13 ;  /* 0x00000001d2057819 */ /* 0x001fe2000001020d */
[C---:B------:R-:W-:Y:S01]  /*12a0*/  VIADD R227, R16.reuse, 0x1c0 ;  /* 0x000001c010e37836 */ /* 0x040fe20000000000 */
[----:B------:R-:W-:Y:S01]  /*12b0*/  SHF.R.S32.HI R29, RZ, 0x1f, R204 ;  /* 0x0000001fff1d7819 */ /* 0x000fe200000114cc */
[----:B------:R-:W-:Y:S01]  /*12c0*/  VIADD R223, R16, 0x1e0 ;  /* 0x000001e010df7836 */ /* 0x000fe20000000000 */
[----:B-1----:R-:W-:Y:S01]  /*12d0*/  SHF.L.U64.HI R4, R208, 0x1, R15 ;  /* 0x00000001d0047819 */ /* 0x002fe2000001020f */
[----:B------:R0:W-:Y:S01]  /*12e0*/  STL [R1+0xc], R5 ;  /* 0x00000c0501007387 */ /* 0x0001e20000100800 */
[----:B------:R-:W-:Y:S01]  /*12f0*/  SHF.R.S32.HI R12, RZ, 0x1f, R203 ;  /* 0x0000001fff0c7819 */ /* 0x000fe200000114cb */
[----:B------:R-:W-:Y:S01]  /*1300*/  VIADD R23, R16, 0x20 ;  /* 0x0000002010177836 */ /* 0x000fe20000000000 */
[----:B------:R-:W-:Y:S01]  /*1310*/  SHF.R.S32.HI R31, RZ, 0x1f, R202 ;  /* 0x0000001fff1f7819 */ /* 0x000fe200000114ca */
[----:B------:R1:W-:Y:S01]  /*1320*/  STL [R1+0x10], R4 ;  /* 0x0000100401007387 */ /* 0x0003e20000100800 */
[----:B------:R-:W-:Y:S01]  /*1330*/  IADD3 R7, R7, R14, RZ ;  /* 0x0000000e07077210 */ /* 0x000fe20007ffe0ff */
[----:B------:R-:W-:Y:S01]  /*1340*/  IMAD R229, R0, 0x8, R193 ;  /* 0x0000000800e57824 */ /* 0x000fe200078e02c1 */
[----:B------:R-:W-:Y:S01]  /*1350*/  SHF.R.S32.HI R14, RZ, 0x1f, R201 ;  /* 0x0000001fff0e7819 */ /* 0x000fe200000114c9 */
[----:B------:R2:W-:Y:S01]  /*1360*/  STL [R1+0x14], R8 ;  /* 0x0000140801007387 */ /* 0x0005e20000100800 */
[----:B------:R-:W-:Y:S01]  /*1370*/  SHF.R.S32.HI R20, RZ, 0x1f, R227 ;  /* 0x0000001fff147819 */ /* 0x000fe200000114e3 */
[----:B------:R-:W-:Y:S01]  /*1380*/  IMAD R216, R7, 0x2, R2 ;  /* 0x0000000207d87824 */ /* 0x000fe200078e0202 */
[----:B0-----:R-:W-:-:S02]  /*1390*/  SHF.L.U64.HI R5, R206, 0x1, R21 ;  /* 0x00000001ce057819 */ /* 0x001fc40000010215 */
[----:B------:R-:W-:Y:S01]  /*13a0*/  SHF.R.S32.HI R22, RZ, 0x1f, R223 ;  /* 0x0000001fff167819 */ /* 0x000fe200000114df */
[----:B------:R-:W-:Y:S01]  /*13b0*/  VIADD R217, R216, 0x26820 ;  /* 0x00026820d8d97836 */ /* 0x000fe20000000000 */
[----:B-1----:R-:W-:Y:S01]  /*13c0*/  SHF.L.U64.HI R4, R205, 0x1, R10 ;  /* 0x00000001cd047819 */ /* 0x002fe2000001020a */
[----:B------:R0:W-:Y:S01]  /*13d0*/  STL [R1+0x18], R5 ;  /* 0x0000180501007387 */ /* 0x0001e20000100800 */
[----:B------:R-:W-:Y:S02]  /*13e0*/  LOP3.LUT R3, R6, R3, R24, 0xf6, !PT ;  /* 0x0000000306037212 */ /* 0x000fe400078ef618 */
[----:B--2---:R-:W-:Y:S01]  /*13f0*/  SHF.L.U64.HI R8, R204, 0x1, R29 ;  /* 0x00000001cc087819 */ /* 0x004fe2000001021d */
[----:B------:R1:W-:Y:S01]  /*1400*/  STL [R1+0x1c], R4 ;  /* 0x00001c0401007387 */ /* 0x0003e20000100800 */
[----:B------:R-:W-:Y:S01]  /*1410*/  SHF.L.U64.HI R7, R201, 0x1, R14 ;  /* 0x00000001c9077819 */ /* 0x000fe2000001020e */
[----:B------:R-:W-:Y:S01]  /*1420*/  IMAD R3, R3, 0x2, R2 ;  /* 0x0000000203037824 */ /* 0x000fe200078e0202 */
[----:B------:R-:W-:Y:S01]  /*1430*/  IADD3 R222, R216, 0x26800, RZ ;  /* 0x00026800d8de7810 */ /* 0x000fe20007ffe0ff */
[----:B------:R-:W-:Y:S01]  /*1440*/  STL [R1+0x20], R8 ;  /* 0x0000200801007387 */ /* 0x000fe20000100800 */
[----:B------:R-:W-:-:S02]  /*1450*/  SEL R221, R221, 0xffffffc0, !P2 ;  /* 0xffffffc0dddd7807 */ /* 0x000fc40005000000 */
[----:B0-----:R-:W-:Y:S01]  /*1460*/  SHF.L.U64.HI R5, R203, 0x1, R12 ;  /* 0x00000001cb057819 */ /* 0x001fe2000001020c */
[C---:B------:R-:W-:Y:S01]  /*1470*/  @P1 VIADD R217, R222.reuse, 0xffffffe0 ;  /* 0xffffffe0ded91836 */ /* 0x040fe20000000000 */
[----:B------:R-:W-:Y:S01]  /*1480*/  SHF.R.S32.HI R17, RZ, 0x1f, R16 ;  /* 0x0000001fff117819 */ /* 0x000fe20000011410 */
[----:B------:R-:W-:Y:S01]  /*1490*/  IMAD.IADD R222, R222, 0x1, R221 ;  /* 0x00000001dede7824 */ /* 0x000fe200078e02dd */
[----:B-1----:R-:W-:Y:S01]  /*14a0*/  SHF.L.U64.HI R4, R202, 0x1, R31 ;  /* 0x00000001ca047819 */ /* 0x002fe2000001021f */
[----:B------:R0:W-:Y:S01]  /*14b0*/  STL [R1+0x24], R5 ;  /* 0x0000240501007387 */ /* 0x0001e20000100800 */
[----:B------:R-:W-:Y:S01]  /*14c0*/  SHF.R.S32.HI R194, RZ, 0x1f, R23 ;  /* 0x0000001fffc27819 */ /* 0x000fe20000011417 */
[----:B------:R-:W-:Y:S02]  /*14d0*/  IMAD.IADD R221, R221, 0x1, R217 ;  /* 0x00000001dddd7824 */ /* 0x000fe400078e02d9 */
[----:B------:R1:W-:Y:S04]  /*14e0*/  STL [R1+0x28], R4 ;  /* 0x0000280401007387 */ /* 0x0003e80000100800 */
[----:B------:R2:W-:Y:S01]  /*14f0*/  STL [R1+0x2c], R7 ;  /* 0x00002c0701007387 */ /* 0x0005e20000100800 */
[----:B0-----:R-:W-:-:S02]  /*1500*/  SHF.L.U64.HI R5, R227, 0x1, R20 ;  /* 0x00000001e3057819 */ /* 0x001fc40000010214 */
[----:B-1----:R-:W-:-:S03]  /*1510*/  SHF.L.U64.HI R4, R223, 0x1, R22 ;  /* 0x00000001df047819 */ /* 0x002fc60000010216 */
[----:B------:R2:W-:Y:S04]  /*1520*/  STL [R1+0x30], R5 ;  /* 0x0000300501007387 */ /* 0x0005e80000100800 */
[----:B------:R2:W-:Y:S04]  /*1530*/  STL [R1+0x34], R4 ;  /* 0x0000340401007387 */ /* 0x0005e80000100800 */
[----:B------:R2:W-:Y:S02]  /*1540*/  STL [R1+0x54], R3 ;  /* 0x0000540301007387 */ /* 0x0005e40000100800 */
.L_x_4834:
[----:B0123--:R-:W0:Y:S01]  /*1550*/  LDC.64 R4, c[0x0][0xc88] ;  /* 0x00032200ff047b82 */ /* 0x00fe220000000a00 */
[----:B------:R-:W-:Y:S01]  /*1560*/  ULDC.64 UR4, c[0x0][0xa28] ;  /* 0x00028a0000047ab9 */ /* 0x000fe20000000a00 */
[----:B------:R-:W-:Y:S01]  /*1570*/  ULDC.64 UR8, c[0x0][0xa18] ;  /* 0x0002860000087ab9 */ /* 0x000fe20000000a00 */
[----:B------:R-:W-:Y:S01]  /*1580*/  ULDC.64 UR6, c[0x0][0xa08] ;  /* 0x0002820000067ab9 */ /* 0x000fe20000000a00 */
[----:B0-----:R-:W-:-:S05]  /*1590*/  IMAD.WIDE R4, R27, 0x4, R4 ;  /* 0x000000041b047825 */ /* 0x001fca00078e0204 */
[----:B------:R-:W2:Y:S01]  /*15a0*/  LDG.E R0, desc[UR40][R4.64] ;  /* 0x0000002804007981 */ /* 0x000ea2000c1e1900 */
[----:B------:R-:W-:Y:S01]  /*15b0*/  ISETP.NE.U32.AND P2, PT, RZ, UR4, PT ;  /* 0x00000004ff007c0c */ /* 0x000fe2000bf45070 */
[----:B----4-:R-:W-:Y:S01]  /*15c0*/  IMAD.MOV.U32 R29, RZ, RZ, RZ ;  /* 0x000000ffff1d7224 */ /* 0x010fe200078e00ff */
        /* <DEDUP_REMOVED lines=14> */
[----:B------:R1:W-:Y:S01]  /*16b0*/  STL [R1+0x3c], R31 ;  /* 0x00003c1f01007387 */ /* 0x0003e20000100800 */
        /* <DEDUP_REMOVED lines=8> */
[----:B------:R-:W-:-:S03]  /*1740*/  @P1 IADD3.X R7, R30, UR9, RZ, P2, !PT ;  /* 0x000000091e071c10 */ /* 0x000fc600097fe4ff */
[----:B------:R1:W-:Y:S01]  /*1750*/  STL [R1+0x38], R26 ;  /* 0x0000381a01007387 */ /* 0x0003e20000100800 */
[----:B------:R-:W-:Y:S01]  /*1760*/  UISETP.NE.U32.AND UP0, UPT, UR4, URZ, UPT ;  /* 0x0000003f0400728c */ /* 0x000fe2000bf05070 */
[----:B------:R-:W-:Y:S02]  /*1770*/  ULDC.64 UR8, c[0x0][0xa20] ;  /* 0x0002880000087ab9 */ /* 0x000fe40000000a00 */
[----:B------:R1:W5:Y:S01]  /*1780*/  @P1 LDG.E R198, desc[UR40][R6.64] ;  /* 0x0000002806c61981 */ /* 0x000362000c1e1900 */
[----:B------:R-:W-:Y:S01]  /*1790*/  UISETP.NE.AND.EX UP0, UPT, UR5, URZ, UPT, UP0 ;  /* 0x0000003f0500728c */ /* 0x000fe2000bf05300 */
[----:B------:R-:W-:Y:S01]  /*17a0*/  ISETP.NE.U32.AND P2, PT, RZ, UR8, PT ;  /* 0x00000008ff007c0c */ /* 0x000fe2000bf45070 */
[----:B------:R-:W-:Y:S01]  /*17b0*/  ULDC UR4, c[0x0][0x424] ;  /* 0x0001090000047ab9 */ /* 0x000fe20000000800 */
[----:B------:R-:W-:Y:S01]  /*17c0*/  ULDC UR5, c[0x0][0x2f0] ;  /* 0x0000bc0000057ab9 */ /* 0x000fe20000000800 */
[----:B------:R-:W-:Y:S01]  /*17d0*/  USEL UR4, UR4, 0x1, UP0 ;  /* 0x0000000104047887 */ /* 0x000fe20008000000 */
[----:B------:R-:W-:Y:S01]  /*17e0*/  ISETP.NE.AND.EX P2, PT, RZ, UR9, PT, P2 ;  /* 0x00000009ff007c0c */ /* 0x000fe2000bf45320 */
[----:B------:R-:W-:-:S02]  /*17f0*/  IMAD.MOV.U32 R38, RZ, RZ, R0 ;  /* 0x000000ffff267224 */ /* 0x000fc400078e0000 */
[----:B------:R-:W-:-:S03]  /*1800*/  UIMAD UR4, UR4, UR5, URZ ;  /* 0x00000005040472a4 */ /* 0x000fc6000f8e023f */
[----:B------:R-:W-:Y:S01]  /*1810*/  ULDC UR5, c[0x0][0x348] ;  /* 0x0000d20000057ab9 */ /* 0x000fe20000000800 */
[----:B-1----:R-:W-:Y:S08]  /*1820*/  @P1 BRA `(.L_x_4688) ;  /* 0x0000000000241947 */ /* 0x002ff00003800000 */
        /* <DEDUP_REMOVED lines=9> */
.L_x_4688:
[----:B------:R-:W-:Y:S02]  /*18c0*/  IMAD.U32 R27, RZ, RZ, UR5 ;  /* 0x00000005ff1b7e24 */ /* 0x000fe4000f8e00ff */
[----:B------:R-:W-:Y:S01]  /*18d0*/  IMAD.U32 R28, RZ, RZ, UR4 ;  /* 0x00000004ff1c7e24 */ /* 0x000fe2000f8e00ff */
[----:B------:R-:W-:Y:S06]  /*18e0*/  @!P2 BRA `(.L_x_4689) ;  /* 0x000000000010a947 */ /* 0x000fec0003800000 */
[----:B------:R-:W-:-:S04]  /*18f0*/  IADD3 R4, P0, R31, UR8, RZ ;  /* 0x000000081f047c10 */ /* 0x000fc8000ff1e0ff */
[----:B------:R-:W-:-:S05]  /*1900*/  IADD3.X R5, R30, UR9, RZ, P0, !PT ;  /* 0x000000091e057c10 */ /* 0x000fca00087fe4ff */
[----:B------:R0:W5:Y:S01]  /*1910*/  LDG.E R28, desc[UR40][R4.64] ;  /* 0x00000028041c7981 */ /* 0x000162000c1e1900 */
[----:B------:R-:W-:Y:S05]  /*1920*/  BRA `(.L_x_4690) ;  /* 0x0000000000107947 */ /* 0x000fea0003800000 */
.L_x_4689:
[----:B------:R-:W-:Y:S05]  /*1930*/  @!P0 BRA `(.L_x_4690) ;  /* 0x00000000000c8947 */ /* 0x000fea0003800000 */
[----:B------:R-:W2:Y:S04]  /*1940*/  LDG.E R5, desc[UR40][R8.64] ;  /* 0x0000002808057981 */ /* 0x000ea8000c1e1900 */
[----:B------:R-:W2:Y:S02]  /*1950*/  LDG.E R28, desc[UR40][R8.64+0x4] ;  /* 0x00000428081c7981 */ /* 0x000ea4000c1e1900 */
[----:B--2---:R-:W-:-:S07]  /*1960*/  IMAD.IADD R28, R28, 0x1, -R5 ;  /* 0x000000011c1c7824 */ /* 0x004fce00078e0a05 */
.L_x_4690:
[----:B------:R-:W-:Y:S01]  /*1970*/  ULDC.64 UR4, c[0x0][0xa10] ;  /* 0x0002840000047ab9 */ /* 0x000fe20000000a00 */
[----:B------:R-:W1:Y:S01]  /*1980*/  LDC R8, c[0x0][0x448] ;  /* 0x00011200ff087b82 */ /* 0x000e620000000800 */
[----:B------:R-:W-:-:S04]  /*1990*/  ISETP.NE.U32.AND P0, PT, RZ, UR4, PT ;  /* 0x00000004ff007c0c */ /* 0x000fc8000bf05070 */
[----:B------:R-:W-:Y:S01]  /*19a0*/  ISETP.NE.AND.EX P0, PT, RZ, UR5, PT, P0 ;  /* 0x00000005ff007c0c */ /* 0x000fe2000bf05300 */
[----:B------:R-:W-:-:S12]  /*19b0*/  ULDC.64 UR4, c[0x0][0xa30] ;  /* 0x00028c0000047ab9 */ /* 0x000fd80000000a00 */
[----:B0-----:R-:W0:Y:S02]  /*19c0*/  @P0 LDC.64 R4, c[0x0][0xa10] ;  /* 0x00028400ff040b82 */ /* 0x001e240000000a00 */
[----:B0-----:R-:W-:-:S05]  /*19d0*/  @P0 IMAD.WIDE R4, R38, 0x4, R4 ;  /* 0x0000000426040825 */ /* 0x001fca00078e0204 */
[----:B------:R-:W2:Y:S04]  /*19e0*/  @P0 LDG.E R0, desc[UR40][R4.64] ;  /* 0x0000002804000981 */ /* 0x000ea8000c1e1900 */
[----:B------:R0:W2:Y:S01]  /*19f0*/  @P0 LDG.E R9, desc[UR40][R4.64+0x4] ;  /* 0x0000042804090981 */ /* 0x0000a2000c1e1900 */
[----:B------:R-:W-:Y:S01]  /*1a00*/  ISETP.NE.U32.AND P1, PT, RZ, UR4, PT ;  /* 0x00000004ff007c0c */ /* 0x000fe2000bf25070 */
[----:B-----5:R-:W-:-:S03]  /*1a10*/  IMAD.MOV.U32 R24, RZ, RZ, R28 ;  /* 0x000000ffff187224 */ /* 0x020fc600078e001c */
[----:B------:R-:W-:-:S13]  /*1a20*/  ISETP.NE.AND.EX P1, PT, RZ, UR5, PT, P1 ;  /* 0x00000005ff007c0c */ /* 0x000fda000bf25310 */
[----:B------:R-:W-:-:S04]  /*1a30*/  @P1 IADD3 R6, P2, R31, UR4, RZ ;  /* 0x000000041f061c10 */ /* 0x000fc8000ff5e0ff */
[----:B------:R-:W-:-:S05]  /*1a40*/  @P1 IADD3.X R7, R30, UR5, RZ, P2, !PT ;  /* 0x000000051e071c10 */ /* 0x000fca00097fe4ff */
[----:B------:R3:W5:Y:S01]  /*1a50*/  @P1 LDG.E R24, desc[UR40][R6.64] ;  /* 0x0000002806181981 */ /* 0x000762000c1e1900 */
[----:B-1----:R-:W-:Y:S01]  /*1a60*/  ISETP.NE.AND P1, PT, R8, 0x1, PT ;  /* 0x000000010800780c */ /* 0x002fe20003f25270 */
[----:B------:R-:W-:Y:S02]  /*1a70*/  IMAD.SHL.U32 R200, R25, 0x40, RZ ;  /* 0x0000004019c87824 */ /* 0x000fe400078e00ff */
[----:B------:R-:W-:Y:S02]  /*1a80*/  IMAD.IADD R8, R28, 0x1, -R3 ;  /* 0x000000011c087824 */ /* 0x000fe400078e0a03 */
[----:B0-----:R-:W-:Y:S02]  /*1a90*/  VIADD R4, R200, 0x3f ;  /* 0x0000003fc8047836 */ /* 0x001fe40000000000 */
[----:B------:R-:W-:-:S05]  /*1aa0*/  IMAD.MOV R39, RZ, RZ, -R8 ;  /* 0x000000ffff277224 */ /* 0x000fca00078e0a08 */
[----:B------:R-:W-:Y:S01]  /*1ab0*/  VIMNMX R39, RZ, R39, !PT ;  /* 0x00000027ff277248 */ /* 0x000fe20007fe0100 */
[----:B------:R-:W0:Y:S08]  /*1ac0*/  @P1 LDC R11, c[0x0][0x44c] ;  /* 0x00011300ff0b1b82 */ /* 0x000e300000000800 */
[----:B------:R-:W1:Y:S01]  /*1ad0*/  @P1 LDC R5, c[0x0][0x450] ;  /* 0x00011400ff051b82 */ /* 0x000e620000000800 */
[----:B--2---:R-:W-:Y:S01]  /*1ae0*/  @P0 IADD3 R27, -R0, R9, RZ ;  /* 0x00000009001b0210 */ /* 0x004fe20007ffe1ff */
[----:B0-----:R-:W-:-:S04]  /*1af0*/  @P1 IMAD.HI.U32 R0, R4, R11, RZ ;  /* 0x0000000b04001227 */ /* 0x001fc800078e00ff */
[----:B------:R-:W-:Y:S01]  /*1b00*/  IMAD.IADD R199, R8, 0x1, R27 ;  /* 0x0000000108c77824 */ /* 0x000fe200078e021b */
[----:B-1----:R-:W-:-:S03]  /*1b10*/  @P1 SHF.R.U32.HI R4, RZ, R5, R0 ;  /* 0x00000005ff041219 */ /* 0x002fc60000011600 */
[C---:B------:R-:W-:Y:S01]  /*1b20*/  VIADD R0, R199.reuse, 0x3f ;  /* 0x0000003fc7007836 */ /* 0x040fe20000000000 */
[----:B------:R-:W-:-:S04]  /*1b30*/  IADD3 R40, R199, 0x40, -R198 ;  /* 0x00000040c7287810 */ /* 0x000fc80007ffe8c6 */
[----:B------:R-:W-:Y:S01]  /*1b40*/  SHF.R.S32.HI R3, RZ, 0x1f, R0 ;  /* 0x0000001fff037819 */ /* 0x000fe20000011400 */
[----:B------:R-:W-:-:S03]  /*1b50*/  IMAD.IADD R4, R40, 0x1, R4 ;  /* 0x0000000128047824 */ /* 0x000fc600078e0204 */
[----:B------:R-:W-:Y:S02]  /*1b60*/  LEA.HI R3, R3, R0, RZ, 0x6 ;  /* 0x0000000003037211 */ /* 0x000fe400078f30ff */
[----:B------:R-:W-:Y:S02]  /*1b70*/  SHF.R.S32.HI R5, RZ, 0x1f, R4 ;  /* 0x0000001fff057819 */ /* 0x000fe40000011404 */
[----:B------:R-:W-:Y:S02]  /*1b80*/  SHF.R.S32.HI R209, RZ, 0x6, R3 ;  /* 0x00000006ffd17819 */ /* 0x000fe40000011403 */
[----:B------:R-:W-:-:S04]  /*1b90*/  LEA.HI R5, R5, R4, RZ, 0x6 ;  /* 0x0000000405057211 */ /* 0x000fc800078f30ff */
[----:B------:R-:W-:-:S04]  /*1ba0*/  SHF.R.S32.HI R0, RZ, 0x6, R5 ;  /* 0x00000006ff007819 */ /* 0x000fc80000011405 */
[----:B------:R-:W-:-:S05]  /*1bb0*/  VIMNMX R0, R209, R0, PT ;  /* 0x00000000d1007248 */ /* 0x000fca0003fe0100 */
[----:B------:R-:W-:-:S05]  /*1bc0*/  IMAD R0, R0, 0x40, -R8 ;  /* 0x0000004000007824 */ /* 0x000fca00078e0a08 */
[----:B------:R-:W-:-:S04]  /*1bd0*/  VIMNMX R0, R0, R27, PT ;  /* 0x0000001b00007248 */ /* 0x000fc80003fe0100 */
        /* <DEDUP_REMOVED lines=9> */
[----:B---3--:R-:W-:Y:S05]  /*1c70*/  @!P1 BRA `(.L_x_4691) ;  /* 0x0000002c00b09947 */ /* 0x008fea0003800000 */
        /* <DEDUP_REMOVED lines=20> */
.L_x_4693:
[----:B------:R-:W-:Y:S05]  /*1dc0*/  BSYNC B6 ;  /* 0x0000000000067941 */ /* 0x000fea0003800000 */
.L_x_4692:
[----:B------:R-:W-:Y:S01]  /*1dd0*/  VIADD R0, R2, 0x400 ;  /* 0x0000040002007836 */ /* 0x000fe20000000000 */
[----:B------:R-:W-:Y:S04]  /*1de0*/  BSSY B6, `(.L_x_4694) ;  /* 0x0000013000067945 */ /* 0x000fe80003800000 */
[----:B------:R-:W-:-:S13]  /*1df0*/  LOP3.LUT P0, RZ, R0, 0x3ff, RZ, 0xc0, !PT ;  /* 0x000003ff00ff7812 */ /* 0x000fda000780c0ff */
        /* <DEDUP_REMOVED lines=17> */
.L_x_4695:
[----:B------:R-:W-:Y:S05]  /*1f10*/  BSYNC B6 ;  /* 0x0000000000067941 */ /* 0x000fea0003800000 */
.L_x_4694:
        /* <DEDUP_REMOVED lines=9> */
[----:B------:R-:W-:Y:S01]  /*1fb0*/  @P0 IADD3.X R7, R30, UR5, RZ, P1, !PT ;  /* 0x000000051e070c10 */ /* 0x000fe20008ffe4ff */
[----:B------:R-:W-:-:S04]  /*1fc0*/  ULDC UR4, c[0x0][0x2f4] ;  /* 0x0000bd0000047ab9 */ /* 0x000fc80000000800 */
[----:B------:R4:W3:Y:S01]  /*1fd0*/  @P0 LDG.E R38, desc[UR40][R6.64] ;  /* 0x0000002806260981 */ /* 0x0008e2000c1e1900 */
[CC--:B0-----:R-:W-:Y:S01]  /*1fe0*/  IMAD R0, R3.reuse, R42.reuse, RZ ;  /* 0x0000002a03007224 */ /* 0x0c1fe200078e02ff */
[----:B------:R-:W-:Y:S01]  /*1ff0*/  SHF.L.U64.HI R41, R42, 0x6, R43 ;  /* 0x000000062a297819 */ /* 0x000fe2000001022b */
[----:B------:R-:W-:Y:S01]  /*2000*/  IMAD.WIDE.U32 R32, R186, R42, R16 ;  /* 0x0000002aba207225 */ /* 0x000fe200078e0010 */
[----:B------:R-:W0:Y:S01]  /*2010*/  S2R R30, SR_TID.X ;  /* 0x00000000001e7919 */ /* 0x000e220000002100 */
[----:B-1----:R-:W-:Y:S02]  /*2020*/  SHF.L.U64.HI R44, R4, 0x6, R5 ;  /* 0x00000006042c7819 */ /* 0x002fe40000010205 */
[----:B------:R-:W-:Y:S01]  /*2030*/  IMAD R3, R3, R4, RZ ;  /* 0x0000000403037224 */ /* 0x000fe200078e02ff */
[----:B------:R-:W-:Y:S01]  /*2040*/  SHF.R.S32.HI R189, RZ, 0x1f, R188 ;  /* 0x0000001fffbd7819 */ /* 0x000fe200000114bc */
[C---:B------:R-:W-:Y:S01]  /*2050*/  IMAD R9, R186.reuse, R43, R0 ;  /* 0x0000002bba097224 */ /* 0x040fe200078e0200 */
[----:B----45:R-:W-:Y:S01]  /*2060*/  SHF.R.S32.HI R7, RZ, 0x1f, R24 ;  /* 0x0000001fff077819 */ /* 0x030fe20000011418 */
[C---:B------:R-:W-:Y:S01]  /*2070*/  IMAD R11, R186.reuse, R5, R3 ;  /* 0x00000005ba0b7224 */ /* 0x040fe200078e0203 */
[----:B------:R-:W-:Y:S01]  /*2080*/  SHF.R.S32.HI R47, RZ, 0x1f, R26 ;  /* 0x0000001fff2f7819 */ /* 0x000fe2000001141a */
[----:B------:R-:W-:Y:S01]  /*2090*/  IMAD.WIDE.U32 R20, R186, R42, R188 ;  /* 0x0000002aba147225 */ /* 0x000fe200078e00bc */
[----:B--2---:R-:W-:-:S02]  /*20a0*/  ISETP.GE.AND P3, PT, R16, R13, PT ;  /* 0x0000000d1000720c */ /* 0x004fc40003f66270 */
[----:B------:R-:W-:Y:S01]  /*20b0*/  ISETP.GE.AND P2, PT, R16, UR4, PT ;  /* 0x0000000410007c0c */ /* 0x000fe2000bf46270 */
[----:B------:R-:W-:Y:S01]  /*20c0*/  IMAD R8, R7, R42, RZ ;  /* 0x0000002a07087224 */ /* 0x000fe200078e02ff */
[----:B------:R-:W-:Y:S01]  /*20d0*/  SEL R3, R13, RZ, P3 ;  /* 0x000000ff0d037207 */ /* 0x000fe20001800000 */
[-C--:B------:R-:W-:Y:S01]  /*20e0*/  IMAD R7, R7, R4.reuse, RZ ;  /* 0x0000000407077224 */ /* 0x080fe200078e02ff */
[----:B------:R-:W-:Y:S01]  /*20f0*/  ISETP.GE.AND P1, PT, R23, UR4, PT ;  /* 0x0000000417007c0c */ /* 0x000fe2000bf26270 */
[----:B------:R-:W-:Y:S02]  /*2100*/  IMAD R53, R24, R43, R8 ;  /* 0x0000002b18357224 */ /* 0x000fe400078e0208 */
[----:B------:R-:W-:Y:S02]  /*2110*/  IMAD.IADD R3, R16, 0x1, R3 ;  /* 0x0000000110037824 */ /* 0x000fe400078e0203 */
[----:B------:R-:W-:Y:S01]  /*2120*/  IMAD R7, R24, R5, R7 ;  /* 0x0000000518077224 */ /* 0x000fe200078e0207 */
[----:B---3--:R-:W-:Y:S01]  /*2130*/  LEA.HI R49, R49, 0x8, RZ, 0x19 ;  /* 0x0000000831317811 */ /* 0x008fe200078fc8ff */
[----:B------:R-:W-:Y:S01]  /*2140*/  IMAD.WIDE.U32 R34, R186, R4, R188 ;  /* 0x00000004ba227225 */ /* 0x000fe200078e00bc */
[----:B------:R-:W-:-:S03]  /*2150*/  SHF.R.S32.HI R6, RZ, 0x1f, R3 ;  /* 0x0000001fff067819 */ /* 0x000fc60000011403 */
[----:B------:R-:W-:Y:S01]  /*2160*/  IMAD.WIDE.U32 R36, R186, R4, R16 ;  /* 0x00000004ba247225 */ /* 0x000fe200078e0010 */
[----:B------:R-:W-:-:S03]  /*2170*/  LEA.HI R3, R6, R3, RZ, 0x3 ;  /* 0x0000000306037211 */ /* 0x000fc600078f18ff */
[----:B------:R-:W-:Y:S01]  /*2180*/  IMAD.SHL.U32 R6, R191, 0x40, RZ ;  /* 0x00000040bf067824 */ /* 0x000fe200078e00ff */
[----:B------:R-:W-:Y:S01]  /*2190*/  LOP3.LUT R55, R3, 0xfffffff8, RZ, 0xc0, !PT ;  /* 0xfffffff803377812 */ /* 0x000fe200078ec0ff */
[----:B0-----:R-:W-:Y:S02]  /*21a0*/  VIADD R30, R30, 0xffffff80 ;  /* 0xffffff801e1e7836 */ /* 0x001fe40000000000 */
[----:B------:R-:W-:Y:S01]  /*21b0*/  IMAD.IADD R21, R21, 0x1, R9 ;  /* 0x0000000115157824 */ /* 0x000fe200078e0209 */
[----:B------:R-:W-:Y:S01]  /*21c0*/  LOP3.LUT R43, R6, 0x1c0, RZ, 0xc0, !PT ;  /* 0x000001c0062b7812 */ /* 0x000fe200078ec0ff */
[----:B------:R-:W-:Y:S01]  /*21d0*/  IMAD.IADD R33, R9, 0x1, R33 ;  /* 0x0000000109217824 */ /* 0x000fe200078e0221 */
[----:B------:R-:W-:Y:S01]  /*21e0*/  SHF.R.S32.HI R10, RZ, 0x1f, R30 ;  /* 0x0000001fff0a7819 */ /* 0x000fe2000001141e */
[----:B------:R-:W-:Y:S01]  /*21f0*/  IMAD.IADD R35, R35, 0x1, R11 ;  /* 0x0000000123237824 */ /* 0x000fe200078e020b */
[----:B------:R-:W-:Y:S01]  /*2200*/  SHF.R.U32.HI R46, RZ, 0x3, R43 ;  /* 0x00000003ff2e7819 */ /* 0x000fe2000001162b */
[----:B------:R-:W-:Y:S01]  /*2210*/  IMAD.IADD R37, R11, 0x1, R37 ;  /* 0x000000010b257824 */ /* 0x000fe200078e0225 */
[----:B------:R-:W-:Y:S01]  /*2220*/  LOP3.LUT R5, R43, 0x18, R16, 0xf8, !PT ;  /* 0x000000182b057812 */ /* 0x000fe200078ef810 */
[----:B------:R-:W-:Y:S01]  /*2230*/  IMAD.WIDE.U32 R20, R24, R42, R20 ;  /* 0x0000002a18147225 */ /* 0x000fe200078e0014 */
[----:B------:R-:W-:-:S02]  /*2240*/  LEA.HI R10, R10, R30, RZ, 0x2 ;  /* 0x0000001e0a0a7211 */ /* 0x000fc400078f10ff */
[----:B------:R-:W-:Y:S01]  /*2250*/  LOP3.LUT R5, R5, R46, RZ, 0x3c, !PT ;  /* 0x0000002e05057212 */ /* 0x000fe200078e3cff */
[----:B------:R-:W-:Y:S01]  /*2260*/  IMAD.WIDE.U32 R32, R24, R42, R32 ;  /* 0x0000002a18207225 */ /* 0x000fe200078e0020 */
[----:B------:R-:W-:Y:S02]  /*2270*/  LOP3.LUT R10, R10, 0xfffffffc, RZ, 0xc0, !PT ;  /* 0xfffffffc0a0a7812 */ /* 0x000fe400078ec0ff */
[----:B------:R-:W-:Y:S01]  /*2280*/  SHF.R.S32.HI R60, RZ, 0x1f, R55 ;  /* 0x0000001fff3c7819 */ /* 0x000fe20000011437 */
[----:B------:R-:W-:Y:S01]  /*2290*/  IMAD R51, R228, 0x200, R5 ;  /* 0x00000200e4337824 */ /* 0x000fe200078e0205 */
[----:B------:R-:W-:Y:S01]  /*22a0*/  LOP3.LUT R5, R43, 0x38, R3, 0xf8, !PT ;  /* 0x000000382b057812 */ /* 0x000fe200078ef803 */
[----:B------:R-:W-:Y:S02]  /*22b0*/  IMAD.IADD R10, R30, 0x1, -R10 ;  /* 0x000000011e0a7824 */ /* 0x000fe400078e0a0a */
[----:B------:R-:W-:Y:S01]  /*22c0*/  IMAD.WIDE.U32 R34, R24, R4, R34 ;  /* 0x0000000418227225 */ /* 0x000fe200078e0022 */
[----:B------:R-:W-:-:S02]  /*22d0*/  LOP3.LUT R5, R5, R46, RZ, 0x3c, !PT ;  /* 0x0000002e05057212 */ /* 0x000fc400078e3cff */
[----:B------:R-:W-:Y:S01]  /*22e0*/  LEA R48, R10, R186, 0x6 ;  /* 0x000000ba0a307211 */ /* 0x000fe200078e30ff */
[----:B------:R-:W-:-:S04]  /*22f0*/  IMAD.WIDE.U32 R36, R24, R4, R36 ;  /* 0x0000000418247225 */ /* 0x000fc800078e0024 */
[----:B------:R-:W-:Y:S02]  /*2300*/  IMAD.IADD R52, R21, 0x1, R53 ;  /* 0x0000000115347824 */ /* 0x000fe400078e0235 */
[----:B------:R-:W-:Y:S02]  /*2310*/  IMAD.IADD R0, R29, 0x1, R28 ;  /* 0x000000011d007824 */ /* 0x000fe400078e021c */
[----:B------:R-:W-:Y:S02]  /*2320*/  IMAD.SHL.U32 R42, R42, 0x40, RZ ;  /* 0x000000402a2a7824 */ /* 0x000fe400078e00ff */
[----:B------:R-:W-:Y:S02]  /*2330*/  IMAD.SHL.U32 R45, R4, 0x40, RZ ;  /* 0x00000040042d7824 */ /* 0x000fe400078e00ff */
[----:B------:R-:W-:Y:S02]  /*2340*/  IMAD.SHL.U32 R50, R13, 0x2, RZ ;  /* 0x000000020d327824 */ /* 0x000fe400078e00ff */
[----:B------:R-:W-:-:S02]  /*2350*/  IMAD.IADD R53, R53, 0x1, R33 ;  /* 0x0000000135357824 */ /* 0x000fc400078e0221 */
[----:B------:R-:W-:Y:S02]  /*2360*/  IMAD.IADD R54, R35, 0x1, R7 ;  /* 0x0000000123367824 */ /* 0x000fe400078e0207 */
[----:B------:R-:W-:Y:S02]  /*2370*/  IMAD.IADD R58, R7, 0x1, R37 ;  /* 0x00000001073a7824 */ /* 0x000fe400078e0225 */
[----:B------:R-:W-:Y:S01]  /*2380*/  IMAD R61, R228, 0x200, R5 ;  /* 0x00000200e43d7824 */ /* 0x000fe200078e0205 */
[----:B------:R-:W-:-:S07]  /*2390*/  SHF.R.S32.HI R59, RZ, 0x1f, R38 ;  /* 0x0000001fff3b7819 */ /* 0x000fce0000011426 */
.L_x_4728:
        /* <DEDUP_REMOVED lines=59> */
[----:B------:R-:W-:-:S03]  /*2750*/  IMAD.IADD R11, R5, 0x1, R11 ;  /* 0x00000001050b7824 */ /* 0x000fc600078e020b */
        /* <DEDUP_REMOVED lines=21> */
[C---:B------:R-:W-:Y:S01]  /*28b0*/  LEA R4, P6, R8.reuse, UR6, 0x1 ;  /* 0x0000000608047c11 */ /* 0x040fe2000f8c08ff */
        /* <DEDUP_REMOVED lines=11> */
.L_x_4700:
[----:B------:R-:W-:Y:S05]  /*2970*/  BSYNC B1 ;  /* 0x0000000000017941 */ /* 0x000fea0003800000 */
.L_x_4699:
        /* <DEDUP_REMOVED lines=18> */
.L_x_4701:
[----:B------:R-:W-:Y:S01]  /*2aa0*/  IMAD R62, R184, 0x8, R2 ;  /* 0x00000008b83e7824 */ /* 0x000fe200078e0202 */
[----:B------:R-:W-:Y:S01]  /*2ab0*/  SHF.L.U32 R73, R190, 0x1f, RZ ;  /* 0x0000001fbe497819 */ /* 0x000fe200000006ff */
[----:B------:R-:W-:Y:S03]  /*2ac0*/  BSSY B1, `(.L_x_4702) ;  /* 0x0000003000017945 */ /* 0x000fe60003800000 */
[----:B------:R-:W0:Y:S02]  /*2ad0*/  SYNCS.PHASECHK.TRANS64.TRYWAIT P6, [R62+URZ+0x28c90], R73 ;  /* 0x028c90493e0075a7 */ /* 0x000e2400080c017f */
[----:B0-----:R-:W-:Y:S05]  /*2ae0*/  @!P6 BRA `(.L_x_4703) ;  /* 0x0000018800bce947 */ /* 0x001fea0003800000 */
.L_x_4963:
[----:B------:R-:W-:Y:S05]  /*2af0*/  BSYNC B1 ;  /* 0x0000000000017941 */ /* 0x000fea0003800000 */
.L_x_4702:
[----:B------:R-:W-:-:S03]  /*2b00*/  UMOV UR4, 0xffffffff ;  /* 0xffffffff00047882 */ /* 0x000fc60000000000 */
[----:B------:R-:W-:Y:S05]  /*2b10*/  BRA.DIV UR4, `(.L_x_4704) ;  /* 0x0000018a04c47947 */ /* 0x000fea000b800000 */
[----:B------:R1:W2:Y:S04]  /*2b20*/  SHFL.IDX PT, R71, R68, RZ, 0x1c1f ;  /* 0x001c1fff44477589 */ /* 0x0002a800000e0000 */
[----:B------:R1:W3:Y:S02]  /*2b30*/  SHFL.IDX PT, R14, R69, RZ, 0x1c1f ;  /* 0x001c1fff450e7589 */ /* 0x0002e400000e0000 */
.L_x_4967:
        /* <DEDUP_REMOVED lines=9> */
[----:B-1----:R-:W-:Y:S01]  /*2bd0*/  SHF.R.U64 R69, R56, 0x10, R57 ;  /* 0x0000001038457819 */ /* 0x002fe20000001239 */
[----:B0-----:R-:W-:Y:S01]  /*2be0*/  IMAD.U32 R15, R7, 0x10000, RZ ;  /* 0x00010000070f7824 */ /* 0x001fe200078e00ff */
[----:B------:R-:W-:Y:S01]  /*2bf0*/  SHF.R.U64 R72, R30, 0x10, R31 ;  /* 0x000000101e487819 */ /* 0x000fe2000000121f */
[----:B------:R-:W-:Y:S01]  /*2c00*/  IMAD.U32 R12, R6, 0x10000, RZ ;  /* 0x00010000060c7824 */ /* 0x000fe200078e00ff */
[----:B------:R-:W-:Y:S02]  /*2c10*/  SHF.R.U32.HI R74, RZ, 0x10, R57 ;  /* 0x00000010ff4a7819 */ /* 0x000fe40000011639 */
[----:B------:R-:W-:Y:S02]  /*2c20*/  SHF.R.U32.HI R68, RZ, 0x10, R31 ;  /* 0x00000010ff447819 */ /* 0x000fe4000001161f */
[C---:B------:R-:W-:Y:S02]  /*2c30*/  PRMT R69, R76.reuse, 0x5410, R69 ;  /* 0x000054104c457816 */ /* 0x040fe40000000045 */
[----:B------:R-:W-:-:S02]  /*2c40*/  PRMT R31, R76, 0x5432, R72 ;  /* 0x000054324c1f7816 */ /* 0x000fc40000000048 */
[----:B------:R-:W-:Y:S02]  /*2c50*/  PRMT R74, R79, 0x5432, R74 ;  /* 0x000054324f4a7816 */ /* 0x000fe4000000004a */
[----:B------:R-:W-:Y:S02]  /*2c60*/  LOP3.LUT R30, R7, 0xffff0000, RZ, 0xc0, !PT ;  /* 0xffff0000071e7812 */ /* 0x000fe400078ec0ff */
[----:B------:R-:W-:Y:S01]  /*2c70*/  PRMT R57, R77, 0x5432, R68 ;  /* 0x000054324d397816 */ /* 0x000fe20000000044 */
[----:B------:R-:W-:Y:S01]  /*2c80*/  IMAD.U32 R76, R74, 0x10000, RZ ;  /* 0x000100004a4c7824 */ /* 0x000fe200078e00ff */
[----:B------:R-:W-:Y:S02]  /*2c90*/  LOP3.LUT R7, R5, 0xffff0000, RZ, 0xc0, !PT ;  /* 0xffff000005077812 */ /* 0x000fe400078ec0ff */
[C---:B------:R-:W-:Y:S01]  /*2ca0*/  LOP3.LUT R72, R69.reuse, 0xffff0000, RZ, 0xc0, !PT ;  /* 0xffff000045487812 */ /* 0x040fe200078ec0ff */
[----:B------:R-:W-:Y:S01]  /*2cb0*/  IMAD.U32 R69, R69, 0x10000, RZ ;  /* 0x0001000045457824 */ /* 0x000fe200078e00ff */
[C---:B------:R-:W-:Y:S01]  /*2cc0*/  LOP3.LUT R56, R31.reuse, 0xffff0000, RZ, 0xc0, !PT ;  /* 0xffff00001f387812 */ /* 0x040fe200078ec0ff */
[----:B------:R-:W-:Y:S01]  /*2cd0*/  IMAD.U32 R31, R31, 0x10000, RZ ;  /* 0x000100001f1f7824 */ /* 0x000fe200078e00ff */
[----:B------:R-:W-:Y:S01]  /*2ce0*/  LOP3.LUT R13, R6, 0xffff0000, RZ, 0xc0, !PT ;  /* 0xffff0000060d7812 */ /* 0x000fe200078ec0ff */
[----:B------:R-:W-:Y:S01]  /*2cf0*/  IMAD.U32 R6, R5, 0x10000, RZ ;  /* 0x0001000005067824 */ /* 0x000fe200078e00ff */
[----:B------:R-:W-:Y:S01]  /*2d00*/  SHF.L.U32 R68, R57, 0x10, RZ ;  /* 0x0000001039447819 */ /* 0x000fe200000006ff */
[----:B------:R-:W-:-:S02]  /*2d10*/  IMAD.U32 R5, R4, 0x10000, RZ ;  /* 0x0001000004057824 */ /* 0x000fc400078e00ff */
[C---:B------:R-:W-:Y:S01]  /*2d20*/  FMUL.FTZ R77, R7.reuse, R72 ;  /* 0x00000048074d7220 */ /* 0x040fe20000410000 */
[----:B------:R-:W-:Y:S01]  /*2d30*/  FMUL.FTZ R7, R7, R56 ;  /* 0x0000003807077220 */ /* 0x000fe20000410000 */
[----:B------:R-:W-:Y:S01]  /*2d40*/  LOP3.LUT R4, R4, 0xffff0000, RZ, 0xc0, !PT ;  /* 0xffff000004047812 */ /* 0x000fe200078ec0ff */
[C---:B------:R-:W-:Y:S01]  /*2d50*/  FMUL.FTZ R79, R13.reuse, R76 ;  /* 0x0000004c0d4f7220 */ /* 0x040fe20000410000 */
[----:B------:R-:W-:Y:S01]  /*2d60*/  FMUL.FTZ R13, R13, R68 ;  /* 0x000000440d0d7220 */ /* 0x000fe20000410000 */
[----:B------:R-:W-:Y:S01]  /*2d70*/  LOP3.LUT R74, R74, 0xffff0000, RZ, 0xc0, !PT ;  /* 0xffff00004a4a7812 */ /* 0x000fe200078ec0ff */
[C---:B------:R-:W-:Y:S01]  /*2d80*/  FFMA.FTZ R77, R6.reuse, R56, -R77 ;  /* 0x00000038064d7223 */ /* 0x040fe2000001084d */
[----:B------:R-:W-:Y:S01]  /*2d90*/  LOP3.LUT R57, R57, 0xffff0000, RZ, 0xc0, !PT ;  /* 0xffff000039397812 */ /* 0x000fe200078ec0ff */
[----:B------:R-:W-:Y:S01]  /*2da0*/  FFMA.FTZ R72, R6, R72, R7 ;  /* 0x0000004806487223 */ /* 0x000fe20000010007 */
[----:B------:R-:W-:Y:S01]  /*2db0*/  FFMA.FTZ R79, R12, R68, -R79 ;  /* 0x000000440c4f7223 */ /* 0x000fe2000001084f */
[----:B------:R-:W-:Y:S01]  /*2dc0*/  FMUL.FTZ R6, R4, R69 ;  /* 0x0000004504067220 */ /* 0x000fe20000410000 */
[----:B------:R-:W-:Y:S01]  /*2dd0*/  FFMA.FTZ R12, R12, R76, R13 ;  /* 0x0000004c0c0c7223 */ /* 0x000fe2000001000d */
[----:B------:R-:W-:Y:S01]  /*2de0*/  FMUL.FTZ R4, R4, R31 ;  /* 0x0000001f04047220 */ /* 0x000fe20000410000 */
[CC--:B------:R-:W-:Y:S01]  /*2df0*/  FMUL.FTZ R56, R30.reuse, R74.reuse ;  /* 0x0000004a1e387220 */ /* 0x0c0fe20000410000 */
        /* <DEDUP_REMOVED lines=11> */
.L_x_4709:
[----:B------:R-:W-:Y:S05]  /*2eb0*/  BSYNC B2 ;  /* 0x0000000000027941 */ /* 0x000fea0003800000 */
.L_x_4708:
[----:B0-----:R4:W-:Y:S02]  /*2ec0*/  ST.E.128 desc[UR40][R10.64], R4 ;  /* 0x000000040a007985 */ /* 0x0019e4000c101d28 */
.L_x_4707:
[----:B------:R-:W-:Y:S05]  /*2ed0*/  BSYNC B1 ;  /* 0x0000000000017941 */ /* 0x000fea0003800000 */
.L_x_4706:
        /* <DEDUP_REMOVED lines=58> */
.L_x_4711:
[----:B------:R-:W-:Y:S05]  /*3280*/  BSYNC B1 ;  /* 0x0000000000017941 */ /* 0x000fea0003800000 */
.L_x_4710:
[----:B--2---:R2:W-:Y:S01]  /*3290*/  ST.E.128 desc[UR40][R10.64], R4 ;  /* 0x000000040a007985 */ /* 0x0045e2000c101d28 */
[----:B------:R-:W-:Y:S05]  /*32a0*/  BRA `(.L_x_4705) ;  /* 0x0000000c00907947 */ /* 0x000fea0003800000 */
.L_x_4698:
        /* <DEDUP_REMOVED lines=13> */
[----:B------:R-:W-:Y:S02]  /*3380*/  CS2R R4, SRZ ;  /* 0x0000000000047805 */ /* 0x000fe4000001ff00 */
[----:B------:R-:W-:Y:S02]  /*3390*/  CS2R R30, SRZ ;  /* 0x00000000001e7805 */ /* 0x000fe4000001ff00 */
[----:B------:R-:W-:Y:S02]  /*33a0*/  @!P5 IADD3 R11, R15, R11, RZ ;  /* 0x0000000b0f0bd210 */ /* 0x000fe40007ffe0ff */
[----:B0-----:R-:W-:-:S04]  /*33b0*/  @!P5 LEA R12, P6, R6, R12, 0x1 ;  /* 0x0000000c060cd211 */ /* 0x001fc800078c08ff */
[----:B------:R-:W-:Y:S02]  /*33c0*/  @!P5 LEA.HI.X R13, R6, R13, R7, 0x1, P6 ;  /* 0x0000000d060dd211 */ /* 0x000fe400030f0c07 */
[----:B------:R-:W-:Y:S02]  /*33d0*/  CS2R R6, SRZ ;  /* 0x0000000000067805 */ /* 0x000fe4000001ff00 */
[C---:B-1----:R-:W-:Y:S02]  /*33e0*/  @!P5 LEA R8, P6, R10.reuse, R8, 0x1 ;  /* 0x000000080a08d211 */ /* 0x042fe400078c08ff */
[----:B------:R-:W-:Y:S02]  /*33f0*/  CS2R R28, SRZ ;  /* 0x00000000001c7805 */ /* 0x000fe4000001ff00 */
[----:B------:R-:W2:Y:S01]  /*3400*/  @!P5 LDG.E.128 R4, desc[UR40][R12.64] ;  /* 0x000000280c04d981 */ /* 0x000ea2000c1e1d00 */
[----:B------:R-:W-:-:S05]  /*3410*/  @!P5 LEA.HI.X R9, R10, R9, R11, 0x1, P6 ;  /* 0x000000090a09d211 */ /* 0x000fca00030f0c0b */
[----:B------:R-:W3:Y:S01]  /*3420*/  @!P5 LDG.E.128 R28, desc[UR40][R8.64] ;  /* 0x00000028081cd981 */ /* 0x000ee2000c1e1d00 */
[----:B------:R-:W-:Y:S01]  /*3430*/  ISETP.NE.AND P5, PT, R185, 0x3, PT ;  /* 0x00000003b900780c */ /* 0x000fe20003fa5270 */
[----:B--2---:R-:W-:Y:S02]  /*3440*/  IMAD.MOV.U32 R10, RZ, RZ, R6 ;  /* 0x000000ffff0a7224 */ /* 0x004fe400078e0006 */
[----:B------:R-:W-:Y:S02]  /*3450*/  IMAD.MOV.U32 R11, RZ, RZ, R7 ;  /* 0x000000ffff0b7224 */ /* 0x000fe400078e0007 */
[----:B------:R-:W-:Y:S01]  /*3460*/  IMAD.MOV.U32 R14, RZ, RZ, R4 ;  /* 0x000000ffff0e7224 */ /* 0x000fe200078e0004 */
[----:B------:R-:W-:Y:S01]  /*3470*/  PRMT R81, R81, 0x5410, R10 ;  /* 0x0000541051517816 */ /* 0x000fe2000000000a */
        /* <DEDUP_REMOVED lines=11> */
.L_x_4712:
[----:B------:R-:W-:Y:S01]  /*3530*/  IMAD R62, R184, 0x8, R2 ;  /* 0x00000008b83e7824 */ /* 0x000fe200078e0202 */
[----:B------:R-:W-:Y:S01]  /*3540*/  SHF.L.U32 R73, R190, 0x1f, RZ ;  /* 0x0000001fbe497819 */ /* 0x000fe200000006ff */
[----:B------:R-:W-:Y:S03]  /*3550*/  BSSY B1, `(.L_x_4713) ;  /* 0x0000003000017945 */ /* 0x000fe60003800000 */
[----:B------:R-:W0:Y:S02]  /*3560*/  SYNCS.PHASECHK.TRANS64.TRYWAIT P6, [R62+URZ+0x28c90], R73 ;  /* 0x028c90493e0075a7 */ /* 0x000e2400080c017f */
[----:B0-----:R-:W-:Y:S05]  /*3570*/  @!P6 BRA `(.L_x_4714) ;  /* 0x000001800074e947 */ /* 0x001fea0003800000 */
.L_x_4968:
[----:B------:R-:W-:Y:S05]  /*3580*/  BSYNC B1 ;  /* 0x0000000000017941 */ /* 0x000fea0003800000 */
.L_x_4713:
[----:B------:R-:W-:-:S03]  /*3590*/  UMOV UR4, 0xffffffff ;  /* 0xffffffff00047882 */ /* 0x000fc60000000000 */
[----:B------:R-:W-:Y:S05]  /*35a0*/  BRA.DIV UR4, `(.L_x_4715) ;  /* 0x00000182047c7947 */ /* 0x000fea000b800000 */
[----:B------:R-:W1:Y:S04]  /*35b0*/  SHFL.IDX PT, R68, R68, RZ, 0x1c1f ;  /* 0x001c1fff44447589 */ /* 0x000e6800000e0000 */
[----:B------:R-:W2:Y:S02]  /*35c0*/  SHFL.IDX PT, R69, R69, RZ, 0x1c1f ;  /* 0x001c1fff45457589 */ /* 0x000ea400000e0000 */
.L_x_4972:
        /* <DEDUP_REMOVED lines=25> */
[----:B------:R-:W-:Y:S01]  /*3760*/  SHF.R.U64 R76, R6, 0x10, R7 ;  /* 0x00000010064c7819 */ /* 0x000fe20000001207 */
[----:B-1----:R-:W-:Y:S01]  /*3770*/  IMAD.U32 R6, R9, 0x10000, RZ ;  /* 0x0001000009067824 */ /* 0x002fe200078e00ff */
[----:B------:R-:W-:Y:S02]  /*3780*/  PRMT R79, R75, 0x5410, R79 ;  /* 0x000054104b4f7816 */ /* 0x000fe4000000004f */
[----:B------:R-:W-:Y:S01]  /*3790*/  SHF.R.U64 R78, R28, 0x10, R29 ;  /* 0x000000101c4e7819 */ /* 0x000fe2000000121d */
[----:B--2---:R-:W-:Y:S01]  /*37a0*/  IMAD.U32 R28, R13, 0x10000, RZ ;  /* 0x000100000d1c7824 */ /* 0x004fe200078e00ff */
[--C-:B------:R-:W-:Y:S01]  /*37b0*/  SHF.R.U64 R82, R30, 0x10, R31.reuse ;  /* 0x000000101e527819 */ /* 0x100fe2000000121f */
[----:B------:R-:W-:Y:S01]  /*37c0*/  IMAD.U32 R30, R15, 0x10000, RZ ;  /* 0x000100000f1e7824 */ /* 0x000fe200078e00ff */
[----:B------:R-:W-:-:S02]  /*37d0*/  SHF.R.U32.HI R83, RZ, 0x10, R31 ;  /* 0x00000010ff537819 */ /* 0x000fc4000001161f */
[----:B------:R-:W-:Y:S02]  /*37e0*/  PRMT R74, R85, 0x5432, R74 ;  /* 0x00005432554a7816 */ /* 0x000fe4000000004a */
[----:B------:R-:W-:Y:S01]  /*37f0*/  PRMT R76, R81, 0x5432, R76 ;  /* 0x00005432514c7816 */ /* 0x000fe2000000004c */
[----:B------:R-:W-:Y:S01]  /*3800*/  IMAD.U32 R81, R79, 0x10000, RZ ;  /* 0x000100004f517824 */ /* 0x000fe200078e00ff */
[----:B------:R-:W-:Y:S01]  /*3810*/  PRMT R78, R75, 0x5432, R78 ;  /* 0x000054324b4e7816 */ /* 0x000fe2000000004e */
[----:B------:R-:W-:Y:S01]  /*3820*/  IMAD.U32 R75, R74, 0x10000, RZ ;  /* 0x000100004a4b7824 */ /* 0x000fe200078e00ff */
[----:B------:R-:W-:Y:S01]  /*3830*/  PRMT R82, R80, 0x5432, R82 ;  /* 0x0000543250527816 */ /* 0x000fe20000000052 */
[----:B------:R-:W-:Y:S01]  /*3840*/  FMUL.FTZ R85, R28, R81 ;  /* 0x000000511c557220 */ /* 0x000fe20000410000 */
[----:B------:R-:W-:Y:S02]  /*3850*/  PRMT R83, R80, 0x5410, R83 ;  /* 0x0000541050537816 */ /* 0x000fe40000000053 */
[----:B------:R-:W-:Y:S01]  /*3860*/  LOP3.LUT R29, R13, 0xffff0000, RZ, 0xc0, !PT ;  /* 0xffff00000d1d7812 */ /* 0x000fe200078ec0ff */
[-C--:B------:R-:W-:Y:S01]  /*3870*/  FFMA.FTZ R85, R6, R75.reuse, -R85 ;  /* 0x0000004b06557223 */ /* 0x080fe20000010855 */
[----:B------:R-:W-:Y:S01]  /*3880*/  LOP3.LUT R80, R79, 0xffff0000, RZ, 0xc0, !PT ;  /* 0xffff00004f507812 */ /* 0x000fe200078ec0ff */
[----:B------:R-:W-:Y:S01]  /*3890*/  FMUL.FTZ R79, R28, R75 ;  /* 0x0000004b1c4f7220 */ /* 0x000fe20000410000 */
[----:B------:R-:W-:Y:S01]  /*38a0*/  SHF.R.U32.HI R77, RZ, 0x10, R7 ;  /* 0x00000010ff4d7819 */ /* 0x000fe20000011607 */
[----:B------:R-:W-:Y:S01]  /*38b0*/  IMAD.U32 R75, R83, 0x10000, RZ ;  /* 0x00010000534b7824 */ /* 0x000fe200078e00ff */
[----:B------:R-:W-:Y:S01]  /*38c0*/  SHF.R.U64 R70, R4, 0x10, R5 ;  /* 0x0000001004467819 */ /* 0x000fe20000001205 */
[----:B------:R-:W-:Y:S01]  /*38d0*/  FMUL.FTZ R28, R29, R80 ;  /* 0x000000501d1c7220 */ /* 0x000fe20000410000 */
[----:B------:R-:W-:Y:S01]  /*38e0*/  LOP3.LUT R7, R9, 0xffff0000, RZ, 0xc0, !PT ;  /* 0xffff000009077812 */ /* 0x000fe200078ec0ff */
[----:B------:R-:W-:Y:S01]  /*38f0*/  FFMA.FTZ R79, R6, R81, R79 ;  /* 0x00000051064f7223 */ /* 0x000fe2000001004f */
[----:B------:R-:W-:Y:S01]  /*3900*/  LOP3.LUT R74, R74, 0xffff0000, RZ, 0xc0, !PT ;  /* 0xffff00004a4a7812 */ /* 0x000fe200078ec0ff */
[----:B------:R-:W-:Y:S01]  /*3910*/  IMAD.U32 R9, R11, 0x10000, RZ ;  /* 0x000100000b097824 */ /* 0x000fe200078e00ff */
[----:B------:R-:W-:Y:S01]  /*3920*/  PRMT R77, R84, 0x5410, R77 ;  /* 0x00005410544d7816 */ /* 0x000fe2000000004d */
[----:B------:R-:W-:Y:S01]  /*3930*/  IMAD.U32 R5, R8, 0x10000, RZ ;  /* 0x0001000008057824 */ /* 0x000fe200078e00ff */
[----:B------:R-:W-:Y:S01]  /*3940*/  PRMT R70, R84, 0x5432, R70 ;  /* 0x0000543254467816 */ /* 0x000fe20000000046 */
[-C--:B------:R-:W-:Y:S01]  /*3950*/  FMUL.FTZ R86, R29, R74.reuse ;  /* 0x0000004a1d567220 */ /* 0x080fe20000410000 */
[----:B------:R-:W-:Y:S01]  /*3960*/  FFMA.FTZ R84, R7, R74, -R28 ;  /* 0x0000004a07547223 */ /* 0x000fe2000001081c */
[----:B------:R-:W-:-:S02]  /*3970*/  IMAD.U32 R6, R77, 0x10000, RZ ;  /* 0x000100004d067824 */ /* 0x000fc400078e00ff */
[CC--:B------:R-:W-:Y:S01]  /*3980*/  FMUL.FTZ R28, R30.reuse, R75.reuse ;  /* 0x0000004b1e1c7220 */ /* 0x0c0fe20000410000 */
[----:B------:R-:W-:Y:S01]  /*3990*/  FFMA.FTZ R86, R7, R80, R86 ;  /* 0x0000005007567223 */ /* 0x000fe20000010056 */
[----:B------:R-:W-:Y:S01]  /*39a0*/  LOP3.LUT R31, R15, 0xffff0000, RZ, 0xc0, !PT ;  /* 0xffff00000f1f7812 */ /* 0x000fe200078ec0ff */
[-C--:B------:R-:W-:Y:S01]  /*39b0*/  FMUL.FTZ R30, R30, R6.reuse ;  /* 0x000000061e1e7220 */ /* 0x080fe20000410000 */
[----:B------:R-:W-:Y:S01]  /*39c0*/  FFMA.FTZ R80, R9, R6, -R28 ;  /* 0x0000000609507223 */ /* 0x000fe2000001081c */
[----:B------:R-:W-:Y:S01]  /*39d0*/  LOP3.LUT R74, R83, 0xffff0000, RZ, 0xc0, !PT ;  /* 0xffff0000534a7812 */ /* 0x000fe200078ec0ff */
[----:B------:R-:W-:Y:S01]  /*39e0*/  IMAD.U32 R6, R70, 0x10000, RZ ;  /* 0x0001000046067824 */ /* 0x000fe200078e00ff */
[----:B------:R-:W-:Y:S01]  /*39f0*/  LOP3.LUT R28, R77, 0xffff0000, RZ, 0xc0, !PT ;  /* 0xffff00004d1c7812 */ /* 0x000fe200078ec0ff */
[----:B------:R-:W-:Y:S01]  /*3a00*/  FFMA.FTZ R75, R9, R75, R30 ;  /* 0x0000004b094b7223 */ /* 0x000fe2000001001e */
[C---:B------:R-:W-:Y:S01]  /*3a10*/  SHF.L.U32 R13, R12.reuse, 0x10, RZ ;  /* 0x000000100c0d7819 */ /* 0x040fe200000006ff */
[----:B------:R-:W-:Y:S01]  /*3a20*/  FMUL.FTZ R88, R31, R74 ;  /* 0x0000004a1f587220 */ /* 0x000fe20000410000 */
[----:B------:R-:W-:Y:S01]  /*3a30*/  LOP3.LUT R11, R11, 0xffff0000, RZ, 0xc0, !PT ;  /* 0xffff00000b0b7812 */ /* 0x000fe200078ec0ff */
[-C--:B------:R-:W-:Y:S01]  /*3a40*/  FMUL.FTZ R90, R31, R28.reuse ;  /* 0x0000001c1f5a7220 */ /* 0x080fe20000410000 */
[----:B------:R-:W-:Y:S01]  /*3a50*/  LOP3.LUT R12, R12, 0xffff0000, RZ, 0xc0, !PT ;  /* 0xffff00000c0c7812 */ /* 0x000fe200078ec0ff */
[C---:B------:R-:W-:Y:S01]  /*3a60*/  IMAD.U32 R30, R78.reuse, 0x10000, RZ ;  /* 0x000100004e1e7824 */ /* 0x040fe200078e00ff */
[----:B------:R-:W-:Y:S01]  /*3a70*/  LOP3.LUT R9, R78, 0xffff0000, RZ, 0xc0, !PT ;  /* 0xffff00004e097812 */ /* 0x000fe200078ec0ff */
[C---:B------:R-:W-:Y:S01]  /*3a80*/  FFMA.FTZ R77, R11.reuse, R28, -R88 ;  /* 0x0000001c0b4d7223 */ /* 0x040fe20000010858 */
[----:B------:R-:W-:Y:S01]  /*3a90*/  LOP3.LUT R8, R8, 0xffff0000, RZ, 0xc0, !PT ;  /* 0xffff000008087812 */ /* 0x000fe200078ec0ff */
[----:B------:R-:W-:Y:S01]  /*3aa0*/  FFMA.FTZ R90, R11, R74, R90 ;  /* 0x0000004a0b5a7223 */ /* 0x000fe2000001005a */
[----:B------:R-:W-:Y:S01]  /*3ab0*/  LOP3.LUT R7, R70, 0xffff0000, RZ, 0xc0, !PT ;  /* 0xffff000046077812 */ /* 0x000fe200078ec0ff */
[C---:B------:R-:W-:Y:S01]  /*3ac0*/  FMUL.FTZ R28, R13.reuse, R30 ;  /* 0x0000001e0d1c7220 */ /* 0x040fe20000410000 */
[----:B------:R-:W-:Y:S01]  /*3ad0*/  FMUL.FTZ R11, R12, R9 ;  /* 0x000000090c0b7220 */ /* 0x000fe20000410000 */
[----:B------:R-:W-:Y:S01]  /*3ae0*/  FMUL.FTZ R13, R13, R6 ;  /* 0x000000060d0d7220 */ /* 0x000fe20000410000 */
[----:B------:R-:W-:-:S02]  /*3af0*/  IMAD.U32 R15, R14, 0x10000, RZ ;  /* 0x000100000e0f7824 */ /* 0x000fc400078e00ff */
[C---:B------:R-:W-:Y:S01]  /*3b00*/  FFMA.FTZ R28, R5.reuse, R6, -R28 ;  /* 0x00000006051c7223 */ /* 0x040fe2000001081c */
[-C--:B------:R-:W-:Y:S01]  /*3b10*/  FMUL.FTZ R31, R12, R7.reuse ;  /* 0x000000070c1f7220 */ /* 0x080fe20000410000 */
[----:B------:R-:W-:Y:S01]  /*3b20*/  FFMA.FTZ R29, R8, R7, -R11 ;  /* 0x00000007081d7223 */ /* 0x000fe2000001080b */
[----:B------:R-:W-:Y:S01]  /*3b30*/  LOP3.LUT R14, R14, 0xffff0000, RZ, 0xc0, !PT ;  /* 0xffff00000e0e7812 */ /* 0x000fe200078ec0ff */
[----:B------:R-:W-:Y:S01]  /*3b40*/  FFMA.FTZ R13, R5, R30, R13 ;  /* 0x0000001e050d7223 */ /* 0x000fe2000001000d */
[C---:B------:R-:W-:Y:S01]  /*3b50*/  IMAD.U32 R6, R82.reuse, 0x10000, RZ ;  /* 0x0001000052067824 */ /* 0x040fe200078e00ff */
[----:B------:R-:W-:Y:S01]  /*3b60*/  LOP3.LUT R11, R82, 0xffff0000, RZ, 0xc0, !PT ;  /* 0xffff0000520b7812 */ /* 0x000fe200078ec0ff */
[C---:B------:R-:W-:Y:S01]  /*3b70*/  IMAD.U32 R5, R76.reuse, 0x10000, RZ ;  /* 0x000100004c057824 */ /* 0x040fe200078e00ff */
[----:B------:R-:W-:Y:S01]  /*3b80*/  LOP3.LUT R7, R76, 0xffff0000, RZ, 0xc0, !PT ;  /* 0xffff00004c077812 */ /* 0x000fe200078ec0ff */
[----:B------:R-:W-:Y:S01]  /*3b90*/  FFMA.FTZ R8, R8, R9, R31 ;  /* 0x0000000908087223 */ /* 0x000fe2000001001f */
[----:B------:R-:W-:-:S02]  /*3ba0*/  IMAD.U32 R4, R10, 0x10000, RZ ;  /* 0x000100000a047824 */ /* 0x000fc400078e00ff */
        /* <DEDUP_REMOVED lines=9> */
[----:B------:R-:W-:Y:S02]  /*3c40*/  F2FP.BF16.F32.PACK_AB R84, R84, R85 ;  /* 0x000000555454723e */ /* 0x000fe400000010ff */
[----:B------:R-:W-:-:S02]  /*3c50*/  F2FP.BF16.F32.PACK_AB R79, R86, R79 ;  /* 0x0000004f564f723e */ /* 0x000fc400000010ff */
        /* <DEDUP_REMOVED lines=10> */
.L_x_4717:
[----:B------:R-:W-:Y:S05]  /*3d00*/  BSYNC B1 ;  /* 0x0000000000017941 */ /* 0x000fea0003800000 */
.L_x_4716:
        /* <DEDUP_REMOVED lines=8> */
.L_x_4697:
[----:B------:R-:W-:-:S13]  /*3d90*/  ISETP.NE.AND P5, PT, R185, 0x3, PT ;  /* 0x00000003b900780c */ /* 0x000fda0003fa5270 */
[----:B------:R-:W-:Y:S05]  /*3da0*/  @!P5 BRA `(.L_x_4718) ;  /* 0x000000000004d947 */ /* 0x000fea0003800000 */
[----:B------:R-:W-:Y:S01]  /*3db0*/  BPT.TRAP 0x1 ;  /* 0x000000040000795c */ /* 0x000fe20000300000 */
.L_x_4718:
[----:B------:R-:W-:Y:S01]  /*3dc0*/  IMAD R62, R184, 0x8, R2 ;  /* 0x00000008b83e7824 */ /* 0x000fe200078e0202 */
[----:B------:R-:W-:Y:S01]  /*3dd0*/  SHF.L.U32 R73, R190, 0x1f, RZ ;  /* 0x0000001fbe497819 */ /* 0x000fe200000006ff */
[----:B------:R-:W-:Y:S01]  /*3de0*/  BSSY B1, `(.L_x_4719) ;  /* 0x0000004000017945 */ /* 0x000fe20003800000 */
[----:B------:R-:W-:Y:S02]  /*3df0*/  SHF.R.S32.HI R66, RZ, 0x1f, R64 ;  /* 0x0000001fff427819 */ /* 0x000fe40000011440 */
[----:B------:R-:W0:Y:S02]  /*3e00*/  SYNCS.PHASECHK.TRANS64.TRYWAIT P0, [R62+URZ+0x28c90], R73 ;  /* 0x028c90493e0075a7 */ /* 0x000e24000800017f */
[----:B0-----:R-:W-:Y:S05]  /*3e10*/  @!P0 BRA `(.L_x_4720) ;  /* 0x0000017800ac8947 */ /* 0x001fea0003800000 */
.L_x_4973:
[----:B------:R-:W-:Y:S05]  /*3e20*/  BSYNC B1 ;  /* 0x0000000000017941 */ /* 0x000fea0003800000 */
.L_x_4719:
[----:B------:R-:W-:Y:S01]  /*3e30*/  ULDC.64 UR4, c[0x0][0x300] ;  /* 0x0000c00000047ab9 */ /* 0x000fe20000000a00 */
[----:B-----5:R-:W-:Y:S01]  /*3e40*/  SHF.R.S32.HI R65, RZ, 0x1f, R63 ;  /* 0x0000001fff417819 */ /* 0x020fe2000001143f */
[----:B------:R-:W-:Y:S02]  /*3e50*/  IMAD R7, R66, UR4, RZ ;  /* 0x0000000442077c24 */ /* 0x000fe4000f8e02ff */
[----:B------:R-:W-:-:S04]  /*3e60*/  IMAD.WIDE.U32 R4, R64, UR4, RZ ;  /* 0x0000000440047c25 */ /* 0x000fc8000f8e00ff */
[----:B------:R-:W-:Y:S01]  /*3e70*/  IMAD R7, R64, UR5, R7 ;  /* 0x0000000540077c24 */ /* 0x000fe2000f8e0207 */
[----:B------:R-:W-:Y:S01]  /*3e80*/  ULDC.64 UR4, c[0x0][0x310] ;  /* 0x0000c40000047ab9 */ /* 0x000fe20000000a00 */
[----:B------:R-:W-:Y:S02]  /*3e90*/  IMAD R67, R25, -0x40, R27 ;  /* 0xffffffc019437824 */ /* 0x000fe400078e021b */
[----:B------:R-:W-:Y:S01]  /*3ea0*/  IMAD R6, R65, UR4, RZ ;  /* 0x0000000441067c24 */ /* 0x000fe2000f8e02ff */
[----:B------:R-:W-:Y:S02]  /*3eb0*/  IADD3 R5, R5, R7, RZ ;  /* 0x0000000705057210 */ /* 0x000fe40007ffe0ff */
        /* <DEDUP_REMOVED lines=17> */
.L_x_4977:
        /* <DEDUP_REMOVED lines=18> */
.L_x_4705:
[----:B------:R-:W-:Y:S05]  /*40f0*/  BSYNC B0 ;  /* 0x0000000000007941 */ /* 0x000fea0003800000 */
.L_x_4696:
        /* <DEDUP_REMOVED lines=17> */
.L_x_4723:
[----:B------:R-:W-:Y:S05]  /*4210*/  BSYNC B0 ;  /* 0x0000000000007941 */ /* 0x000fea0003800000 */
.L_x_4722:
[----:B------:R-:W2:Y:S01]  /*4220*/  SYNCS.PHASECHK.TRANS64.TRYWAIT P5, [R62+URZ+0x28cb0], R73 ;  /* 0x028cb0493e0075a7 */ /* 0x000ea200080a017f */
[----:B------:R-:W-:Y:S04]  /*4230*/  BSSY B0, `(.L_x_4724) ;  /* 0x0000002000007945 */ /* 0x000fe80003800000 */
[----:B--2---:R-:W-:Y:S05]  /*4240*/  @!P5 BRA `(.L_x_4725) ;  /* 0x0000017400f8d947 */ /* 0x004fea0003800000 */
.L_x_4978:
[----:B------:R-:W-:Y:S05]  /*4250*/  BSYNC B0 ;  /* 0x0000000000007941 */ /* 0x000fea0003800000 */
.L_x_4724:
        /* <DEDUP_REMOVED lines=21> */
[----:B------:R-:W4:Y:S08]  /*43b0*/  SHFL.IDX PT, R11, R11, RZ, 0x1c1f ;  /* 0x001c1fff0b0b7589 */ /* 0x000f3000000e0000 */
[----:B------:R-:W-:Y:S05]  /*43c0*/  @!P5 BRA `(.L_x_4727) ;  /* 0x000000040094d947 */ /* 0x000fea0003800000 */
[----:B---3--:R-:W3:Y:S01]  /*43d0*/  LDL R14, [R1] ;  /* 0x00000000010e7983 */ /* 0x008ee20000100800 */
[----:B------:R-:W-:-:S03]  /*43e0*/  ULDC UR4, c[0x0][0x320] ;  /* 0x0000c80000047ab9 */ /* 0x000fc60000000800 */
[----:B------:R-:W5:Y:S04]  /*43f0*/  LDL R31, [R1+0x4] ;  /* 0x00000400011f7983 */ /* 0x000f680000100800 */
[----:B------:R-:W2:Y:S04]  /*4400*/  LDL R30, [R1+0x8] ;  /* 0x00000800011e7983 */ /* 0x000ea80000100800 */
[----:B------:R-:W2:Y:S01]  /*4410*/  LDL R29, [R1+0xc] ;  /* 0x00000c00011d7983 */ /* 0x000ea20000100800 */
[----:B------:R-:W-:Y:S01]  /*4420*/  ISETP.GE.AND P6, PT, R16, UR4, PT ;  /* 0x0000000410007c0c */ /* 0x000fe2000bfc6270 */
[----:B------:R-:W-:-:S02]  /*4430*/  IMAD R9, R184, 0x8000, R51 ;  /* 0x00008000b8097824 */ /* 0x000fc400078e0233 */
[----:B------:R-:W2:Y:S02]  /*4440*/  LDL R28, [R1+0x10] ;  /* 0x00001000011c7983 */ /* 0x000ea40000100800 */
[----:B------:R-:W-:Y:S01]  /*4450*/  IMAD R12, R9, 0x2, R2 ;  /* 0x00000002090c7824 */ /* 0x000fe200078e0202 */
[----:B------:R-:W-:Y:S01]  /*4460*/  LOP3.LUT P5, RZ, R191, 0x4, RZ, 0xc0, !PT ;  /* 0x00000004bfff7812 */ /* 0x000fe200078ac0ff */
[----:B------:R-:W2:Y:S01]  /*4470*/  LDL R15, [R1+0x14] ;  /* 0x00001400010f7983 */ /* 0x000ea20000100800 */
[----:B------:R-:W-:-:S03]  /*4480*/  VIADD R13, R9, 0x20 ;  /* 0x00000020090d7836 */ /* 0x000fc60000000000 */
[----:B------:R-:W2:Y:S04]  /*4490*/  LDL R56, [R1+0x1c] ;  /* 0x00001c0001387983 */ /* 0x000ea80000100800 */
[----:B------:R-:W0:Y:S04]  /*44a0*/  @!P6 LDS.128 R4, [R12+0x400] ;  /* 0x000400000c04e984 */ /* 0x000e280000000c00 */
[----:B------:R-:W-:Y:S01]  /*44b0*/  @P5 VIADD R13, R9, 0xffffffe0 ;  /* 0xffffffe0090d5836 */ /* 0x000fe20000000000 */
[----:B-1----:R-:W-:-:S03]  /*44c0*/  @!P6 LEA R8, P5, R16, R10, 0x1 ;  /* 0x0000000a1008e211 */ /* 0x002fc600078a08ff */
[----:B------:R-:W-:Y:S01]  /*44d0*/  IMAD R13, R13, 0x2, R2 ;  /* 0x000000020d0d7824 */ /* 0x000fe200078e0202 */
[----:B----4-:R-:W-:Y:S02]  /*44e0*/  @!P6 LEA.HI.X R9, R16, R11, R17, 0x1, P5 ;  /* 0x0000000b1009e211 */ /* 0x010fe400028f0c11 */
        /* <DEDUP_REMOVED lines=9> */
[----:B---3--:R-:W-:Y:S02]  /*4580*/  @!P6 IMAD.X R9, R11, 0x1, R14, P5 ;  /* 0x000000010b09e824 */ /* 0x008fe400028e060e */
[----:B------:R-:W3:Y:S01]  /*4590*/  LDL R14, [R1+0x18] ;  /* 0x00001800010e7983 */ /* 0x000ee20000100800 */
[----:B------:R-:W-:-:S03]  /*45a0*/  ISETP.GE.AND P5, PT, R212, UR4, PT ;  /* 0x00000004d4007c0c */ /* 0x000fc6000bfa6270 */
[----:B-1----:R0:W-:Y:S10]  /*45b0*/  @!P6 ST.E.128 desc[UR40][R8.64], R4 ;  /* 0x000000040800e985 */ /* 0x0021f4000c101d28 */
[----:B------:R-:W1:Y:S01]  /*45c0*/  @!P5 LDS.128 R4, [R13+0x2400] ;  /* 0x002400000d04d984 */ /* 0x000e620000000c00 */
[----:B0-----:R-:W-:-:S05]  /*45d0*/  @!P5 LEA R8, P6, R212, R10, 0x1 ;  /* 0x0000000ad408d211 */ /* 0x001fca00078c08ff */
[----:B-----5:R-:W-:Y:S01]  /*45e0*/  @!P5 IMAD.X R9, R11, 0x1, R31, P6 ;  /* 0x000000010b09d824 */ /* 0x020fe200030e061f */
[C---:B------:R-:W-:Y:S01]  /*45f0*/  ISETP.GE.AND P6, PT, R211.reuse, UR4, PT ;  /* 0x00000004d3007c0c */ /* 0x040fe2000bfc6270 */
[----:B------:R-:W4:Y:S04]  /*4600*/  LDL R31, [R1+0x20] ;  /* 0x00002000011f7983 */ /* 0x000f280000100800 */
        /* <DEDUP_REMOVED lines=10> */
[----:B------:R-:W5:Y:S01]  /*46b0*/  LDL R29, [R1+0x28] ;  /* 0x00002800011d7983 */ /* 0x000f620000100800 */
[----:B------:R-:W-:-:S03]  /*46c0*/  ISETP.GE.AND P6, PT, R208, UR4, PT ;  /* 0x00000004d0007c0c */ /* 0x000fc6000bfc6270 */
[----:B-1----:R0:W-:Y:S10]  /*46d0*/  @!P5 ST.E.128 desc[UR40][R8.64], R4 ;  /* 0x000000040800d985 */ /* 0x0021f4000c101d28 */
[----:B------:R-:W1:Y:S01]  /*46e0*/  @!P6 LDS.128 R4, [R12+0x6400] ;  /* 0x006400000c04e984 */ /* 0x000e620000000c00 */
[----:B0-----:R-:W-:-:S04]  /*46f0*/  @!P6 LEA R8, P5, R208, R10, 0x1 ;  /* 0x0000000ad008e211 */ /* 0x001fc800078a08ff */
[----:B------:R-:W-:Y:S02]  /*4700*/  @!P6 IADD3.X R9, R11, R28, RZ, P5, !PT ;  /* 0x0000001c0b09e210 */ /* 0x000fe40002ffe4ff */
[----:B------:R-:W5:Y:S01]  /*4710*/  LDL R28, [R1+0x2c] ;  /* 0x00002c00011c7983 */ /* 0x000f620000100800 */
        /* <DEDUP_REMOVED lines=46> */
[----:B---3--:R-:W-:-:S05]  /*4a00*/  @!P5 IMAD.X R9, R11, 0x1, R14, P6 ;  /* 0x000000010b09d824 */ /* 0x008fca00030e060e */
[----:B-1----:R0:W-:Y:S03]  /*4a10*/  @!P5 ST.E.128 desc[UR40][R8.64], R4 ;  /* 0x000000040800d985 */ /* 0x0021e6000c101d28 */
.L_x_4727:
[----:B------:R-:W-:Y:S05]  /*4a20*/  BSYNC B0 ;  /* 0x0000000000007941 */ /* 0x000fea0003800000 */
.L_x_4726:
        /* <DEDUP_REMOVED lines=11> */
[----:B------:R-:W-:Y:S02]  /*4ae0*/  SEL R5, RZ, 0x1, P5 ;  /* 0x00000001ff057807 */ /* 0x000fe40002800000 */
[----:B------:R-:W-:Y:S02]  /*4af0*/  SEL R184, R184, RZ, P5 ;  /* 0x000000ffb8b87207 */ /* 0x000fe40002800000 */
[----:B------:R-:W-:Y:S01]  /*4b00*/  LOP3.LUT R190, R190, R5, RZ, 0x3c, !PT ;  /* 0x00000005bebe7212 */ /* 0x000fe200078e3cff */
[----:B------:R0:W-:Y:S01]  /*4b10*/  @!P0 SYNCS.ARRIVE.TRANS64.RED.A1T0 RZ, [R62+URZ], RZ ;  /* 0x000000ff3eff89a7 */ /* 0x0001e2000810043f */
[----:B------:R-:W-:Y:S01]  /*4b20*/  PLOP3.LUT P0, PT, PT, PT, PT, 0x8, 0x0 ;  /* 0x000000000000781c */ /* 0x000fe20003f0e170 */
[----:B------:R-:W-:-:S12]  /*4b30*/  @P4 BRA `(.L_x_4728) ;  /* 0xffffffd800184947 */ /* 0x000fd8000383ffff */
.L_x_4691:
[----:B------:R-:W2:Y:S01]  /*4b40*/  LDL R4, [R1+0x58] ;  /* 0x0000580001047983 */ /* 0x000ea20000100800 */
[----:B------:R-:W-:Y:S01]  /*4b50*/  BSSY B0, `(.L_x_4729) ;  /* 0x0000005000007945 */ /* 0x000fe20003800000 */
[----:B--2---:R-:W-:-:S03]  /*4b60*/  ISETP.NE.AND P1, PT, R4, 0x1, PT ;  /* 0x000000010400780c */ /* 0x004fc60003f25270 */
[----:B------:R-:W-:Y:S10]  /*4b70*/  @P0 BRA `(.L_x_4730) ;  /* 0x0000000000080947 */ /* 0x000ff40003800000 */
[----:B------:R-:W2:Y:S02]  /*4b80*/  FENCE.VIEW.ASYNC.G ;  /* 0x00000000000073c6 */ /* 0x000ea40000000100 */
[----:B--2---:R-:W-:Y:S06]  /*4b90*/  BAR.ARV 0xc, 0x180 ;  /* 0x0306000000007b1d */ /* 0x004fec0000002000 */
.L_x_4730:
[----:B------:R-:W-:Y:S05]  /*4ba0*/  BSYNC B0 ;  /* 0x0000000000007941 */ /* 0x000fea0003800000 */
.L_x_4729:
[----:B------:R-:W-:Y:S04]  /*4bb0*/  BSSY B7, `(.L_x_4731) ;  /* 0x0000c17000077945 */ /* 0x000fe80003800000 */
[----:B------:R-:W-:Y:S05]  /*4bc0*/  @!P1 BRA `(.L_x_4732) ;  /* 0x0000002000049947 */ /* 0x000fea0003800000 */
[----:B------:R-:W2:Y:S01]  /*4bd0*/  LDC R0, c[0x0][0x448] ;  /* 0x00011200ff007b82 */ /* 0x000ea20000000800 */
[----:B------:R-:W-:Y:S01]  /*4be0*/  VIADD R3, R200, 0x3f ;  /* 0x0000003fc8037836 */ /* 0x000fe20000000000 */
        /* <DEDUP_REMOVED lines=22> */
[----:B--2---:R-:W-:Y:S02]  /*4d50*/  ISETP.NE.AND P0, PT, R0, 0x1, PT ;  /* 0x000000010000780c */ /* 0x004fe40003f05270 */
        /* <DEDUP_REMOVED lines=10> */
[----:B------:R-:W-:-:S02]  /*4e00*/  CS2R R36, SRZ ;  /* 0x0000000000247805 */ /* 0x000fc4000001ff00 */
[----:B------:R-:W-:Y:S01]  /*4e10*/  CS2R R88, SRZ ;  /* 0x0000000000587805 */ /* 0x000fe2000001ff00 */
[----:B------:R-:W2:Y:S01]  /*4e20*/  @P0 LDC R0, c[0x0][0x44c] ;  /* 0x00011300ff000b82 */ /* 0x000ea20000000800 */
[----:B------:R-:W-:Y:S02]  /*4e30*/  CS2R R86, SRZ ;  /* 0x0000000000567805 */ /* 0x000fe4000001ff00 */
[----:B------:R-:W-:Y:S02]  /*4e40*/  CS2R R84, SRZ ;  /* 0x0000000000547805 */ /* 0x000fe4000001ff00 */
[----:B------:R-:W-:Y:S02]  /*4e50*/  MOV R83, RZ ;  /* 0x000000ff00537202 */ /* 0x000fe40000000f00 */
[----:B------:R-:W-:Y:S02]  /*4e60*/  CS2R R32, SRZ ;  /* 0x0000000000207805 */ /* 0x000fe4000001ff00 */
[----:B------:R-:W-:-:S02]  /*4e70*/  CS2R R80, SRZ ;  /* 0x0000000000507805 */ /* 0x000fc4000001ff00 */
[----:B------:R-:W-:Y:S02]  /*4e80*/  CS2R R78, SRZ ;  /* 0x00000000004e7805 */ /* 0x000fe4000001ff00 */
[----:B------:R-:W-:Y:S01]  /*4e90*/  CS2R R76, SRZ ;  /* 0x00000000004c7805 */ /* 0x000fe2000001ff00 */
[----:B------:R-:W1:Y:S01]  /*4ea0*/  @P0 LDC R5, c[0x0][0x450] ;  /* 0x00011400ff050b82 */ /* 0x000e620000000800 */
[----:B------:R-:W-:Y:S01]  /*4eb0*/  IMAD.MOV.U32 R75, RZ, RZ, RZ ;  /* 0x000000ffff4b7224 */ /* 0x000fe200078e00ff */
[----:B------:R-:W-:Y:S02]  /*4ec0*/  CS2R R28, SRZ ;  /* 0x00000000001c7805 */ /* 0x000fe4000001ff00 */
[----:B------:R-:W-:Y:S01]  /*4ed0*/  CS2R R72, SRZ ;  /* 0x0000000000487805 */ /* 0x000fe2000001ff00 */
[----:B------:R-:W-:Y:S01]  /*4ee0*/  IMAD.MOV.U32 R71, RZ, RZ, RZ ;  /* 0x000000ffff477224 */ /* 0x000fe200078e00ff */
[----:B---3--:R-:W-:Y:S02]  /*4ef0*/  CS2R R14, SRZ ;  /* 0x00000000000e7805 */ /* 0x008fe4000001ff00 */
[----:B------:R-:W-:Y:S01]  /*4f00*/  CS2R R68, SRZ ;  /* 0x0000000000447805 */ /* 0x000fe2000001ff00 */
[----:B------:R-:W-:Y:S01]  /*4f10*/  IMAD.MOV.U32 R67, RZ, RZ, RZ ;  /* 0x000000ffff437224 */ /* 0x000fe200078e00ff */
[----:B------:R-:W-:Y:S01]  /*4f20*/  CS2R R64, SRZ ;  /* 0x0000000000407805 */ /* 0x000fe2000001ff00 */
[----:B------:R-:W-:Y:S01]  /*4f30*/  IMAD.MOV.U32 R13, RZ, RZ, RZ ;  /* 0x000000ffff0d7224 */ /* 0x000fe200078e00ff */
[----:B0-----:R-:W-:-:S02]  /*4f40*/  CS2R R62, SRZ ;  /* 0x00000000003e7805 */ /* 0x001fc4000001ff00 */
[----:B------:R-:W-:Y:S02]  /*4f50*/  CS2R R158, SRZ ;  /* 0x00000000009e7805 */ /* 0x000fe4000001ff00 */
[----:B------:R-:W-:Y:S02]  /*4f60*/  CS2R R58, SRZ ;  /* 0x00000000003a7805 */ /* 0x000fe4000001ff00 */
[----:B------:R-:W-:Y:S02]  /*4f70*/  CS2R R160, SRZ ;  /* 0x0000000000a07805 */ /* 0x000fe4000001ff00 */
[----:B------:R-:W-:Y:S02]  /*4f80*/  CS2R R54, SRZ ;  /* 0x0000000000367805 */ /* 0x000fe4000001ff00 */
[----:B------:R-:W-:Y:S01]  /*4f90*/  CS2R R162, SRZ ;  /* 0x0000000000a27805 */ /* 0x000fe2000001ff00 */
[----:B--2---:R-:W-:Y:S01]  /*4fa0*/  @P0 IMAD.HI.U32 R0, R3, R0, RZ ;  /* 0x0000000003000227 */ /* 0x004fe200078e00ff */
[----:B------:R-:W-:-:S02]  /*4fb0*/  CS2R R50, SRZ ;  /* 0x0000000000327805 */ /* 0x000fc4000001ff00 */
[----:B------:R-:W-:Y:S02]  /*4fc0*/  CS2R R46, SRZ ;  /* 0x00000000002e7805 */ /* 0x000fe4000001ff00 */
[----:B------:R-:W-:Y:S01]  /*4fd0*/  CS2R R152, SRZ ;  /* 0x0000000000987805 */ /* 0x000fe2000001ff00 */
[----:B------:R-:W-:Y:S01]  /*4fe0*/  IMAD.MOV.U32 R164, RZ, RZ, RZ ;  /* 0x000000ffffa47224 */ /* 0x000fe200078e00ff */
[----:B------:R-:W-:Y:S02]  /*4ff0*/  CS2R R156, SRZ ;  /* 0x00000000009c7805 */ /* 0x000fe4000001ff00 */
[----:B------:R-:W-:Y:S02]  /*5000*/  CS2R R42, SRZ ;  /* 0x00000000002a7805 */ /* 0x000fe4000001ff00 */
[----:B------:R-:W-:Y:S02]  /*5010*/  CS2R R154, SRZ ;  /* 0x00000000009a7805 */ /* 0x000fe4000001ff00 */
[----:B-1----:R-:W-:Y:S01]  /*5020*/  @P0 SHF.R.U32.HI R3, RZ, R5, R0 ;  /* 0x00000005ff030219 */ /* 0x002fe20000011600 */
[----:B------:R-:W-:Y:S01]  /*5030*/  IMAD.MOV.U32 R39, RZ, RZ, RZ ;  /* 0x000000ffff277224 */ /* 0x000fe200078e00ff */
[----:B------:R-:W-:-:S02]  /*5040*/  PLOP3.LUT P0, PT, PT, PT, PT, 0x80, 0x0 ;  /* 0x000000000000781c */ /* 0x000fc40003f0f070 */
[----:B----4-:R-:W-:Y:S01]  /*5050*/  CS2R R10, SRZ ;  /* 0x00000000000a7805 */ /* 0x010fe2000001ff00 */
[----:B------:R-:W-:Y:S01]  /*5060*/  IMAD.MOV.U32 R35, RZ, RZ, RZ ;  /* 0x000000ffff237224 */ /* 0x000fe200078e00ff */
        /* <DEDUP_REMOVED lines=23> */
[----:B------:R-:W-:-:S04]  /*51e0*/  IMAD.IADD R3, R0, 0x1, -R3 ;  /* 0x0000000100037824 */ /* 0x000fc800078e0a03 */
[----:B------:R-:W-:-:S04]  /*51f0*/  IMAD R3, R3, 0x8000, R2 ;  /* 0x0000800003037824 */ /* 0x000fc800078e0202 */
[----:B------:R-:W-:-:S05]  /*5200*/  VIADD R3, R3, 0x400 ;  /* 0x0000040003037836 */ /* 0x000fca0000000000 */
[----:B------:R-:W-:-:S04]  /*5210*/  SHF.R.U32.HI R3, RZ, 0x4, R3 ;  /* 0x00000004ff037819 */ /* 0x000fc80000011603 */
[----:B------:R-:W-:-:S04]  /*5220*/  LOP3.LUT R0, R3, 0x3fff, RZ, 0xc0, !PT ;  /* 0x00003fff03007812 */ /* 0x000fc800078ec0ff */
[----:B------:R-:W-:Y:S01]  /*5230*/  LOP3.LUT R0, R0, 0x2000000, RZ, 0xfc, !PT ;  /* 0x0200000000007812 */ /* 0x000fe200078efcff */
[----:B------:R-:W-:Y:S06]  /*5240*/  @!P0 BRA `(.L_x_4734) ;  /* 0x0000000000048947 */ /* 0x000fec0003800000 */
[----:B------:R-:W-:Y:S01]  /*5250*/  BPT.TRAP 0x1 ;  /* 0x000000040000795c */ /* 0x000fe20000300000 */
.L_x_4734:
        /* <DEDUP_REMOVED lines=11> */
.L_x_4979:
[----:B------:R-:W-:Y:S05]  /*5310*/  BSYNC B0 ;  /* 0x0000000000007941 */ /* 0x000fea0003800000 */
.L_x_4735:
[----:B------:R-:W-:Y:S01]  /*5320*/  BAR.SYNC.DEFER_BLOCKING 0xe, 0x100 ;  /* 0x0384000000007b1d */ /* 0x000fe20000010000 */
[----:B------:R-:W-:Y:S01]  /*5330*/  IMAD.MOV.U32 R5, RZ, RZ, 0x40000040 ;  /* 0x40000040ff057424 */ /* 0x000fe200078e00ff */
[C---:B------:R-:W-:Y:S01]  /*5340*/  R2UR UR6, R6.reuse ;  /* 0x00000000060672ca */ /* 0x040fe200000e0000 */
[----:B0-----:R-:W-:Y:S01]  /*5350*/  VIADD R8, R6, 0x80 ;  /* 0x0000008006087836 */ /* 0x001fe20000000000 */
[----:B------:R-:W-:Y:S01]  /*5360*/  R2UR UR7, R7 ;  /* 0x00000000070772ca */ /* 0x000fe200000e0000 */
[C---:B------:R-:W-:Y:S01]  /*5370*/  VIADD R10, R4.reuse, 0x2 ;  /* 0x00000002040a7836 */ /* 0x040fe20000000000 */
[----:B------:R-:W-:Y:S01]  /*5380*/  R2UR UR4, R4 ;  /* 0x00000000040472ca */ /* 0x000fe200000e0000 */
[----:B------:R-:W-:Y:S01]  /*5390*/  IMAD.MOV.U32 R11, RZ, RZ, 0x40000040 ;  /* 0x40000040ff0b7424 */ /* 0x000fe200078e00ff */
[----:B------:R-:W-:Y:S01]  /*53a0*/  R2UR UR5, R5 ;  /* 0x00000000050572ca */ /* 0x000fe200000e0000 */
[----:B------:R-:W-:Y:S01]  /*53b0*/  IMAD.MOV.U32 R7, RZ, RZ, 0x40000040 ;  /* 0x40000040ff077424 */ /* 0x000fe200078e00ff */
[----:B------:R-:W-:Y:S01]  /*53c0*/  MOV R9, 0x40000040 ;  /* 0x4000004000097802 */ /* 0x000fe20000000f00 */
[----:B-----5:R-:W-:-:S10]  /*53d0*/  WARPGROUP.ARRIVE ;  /* 0x00000000000079c5 */ /* 0x020fd40000000000 */
        /* <DEDUP_REMOVED lines=11> */
[----:B------:R-:W-:-:S03]  /*5490*/  IMAD.MOV.U32 R9, RZ, RZ, 0x40000040 ;  /* 0x40000040ff097424 */ /* 0x000fc600078e00ff */
[----:B------:R-:W-:Y:S02]  /*54a0*/  R2UR UR8, R8 ;  /* 0x00000000080872ca */ /* 0x000fe400000e0000 */
[----:B------:R-:W-:Y:S01]  /*54b0*/  R2UR UR9, R9 ;  /* 0x00000000090972ca */ /* 0x000fe200000e0000 */
[----:B------:R-:W-:Y:S02]  /*54c0*/  WARPGROUP.DEPBAR.LE gsb0, 0x0 ;  /* 0x00008000000079c5 */ /* 0x000fe40000010000 */
[----:B------:R-:W-:-:S08]  /*54d0*/  WARPGROUP.ARRIVE ;  /* 0x00000000000079c5 */ /* 0x000fd00000000000 */
        /* <DEDUP_REMOVED lines=19> */
.L_x_4737:
[----:B------:R-:W-:Y:S01]  /*5610*/  ISETP.GE.AND P1, PT, R12, 0x2, PT ;  /* 0x000000020c00780c */ /* 0x000fe20003f26270 */
[----:B------:R-:W-:Y:S01]  /*5620*/  VIADD R14, R3, 0x28c60 ;  /* 0x00028c60030e7836 */ /* 0x000fe20000000000 */
[----:B------:R-:W-:Y:S04]  /*5630*/  BSSY B0, `(.L_x_4738) ;  /* 0x00000cb000007945 */ /* 0x000fe80003800000 */
[----:B------:R-:W-:-:S04]  /*5640*/  PRMT R14, R187, 0x654, R14 ;  /* 0x00000654bb0e7816 */ /* 0x000fc8000000000e */
[----:B------:R0:W-:Y:S03]  /*5650*/  SYNCS.ARRIVE.TRANS64.RED.A1T0 RZ, [R14+URZ], RZ ;  /* 0x000000ff0eff79a7 */ /* 0x0001e6000810043f */
[----:B------:R-:W-:Y:S05]  /*5660*/  @!P1 BRA `(.L_x_4739) ;  /* 0x0000000c001c9947 */ /* 0x000fea0003800000 */
[----:B------:R-:W-:-:S07]  /*5670*/  VIADD R3, R12, 0xfffffffe ;  /* 0xfffffffe0c037836 */ /* 0x000fce0000000000 */
.L_x_4746:
[----:B------:R-:W-:Y:S01]  /*5680*/  BAR.SYNC.DEFER_BLOCKING 0xe, 0x100 ;  /* 0x0384000000007b1d */ /* 0x000fe20000010000 */
[C---:B------:R-:W-:Y:S01]  /*5690*/  IMAD R13, R18.reuse, 0x40, R193 ;  /* 0x00000040120d7824 */ /* 0x040fe200078e02c1 */
[----:B------:R-:W-:Y:S01]  /*56a0*/  ISETP.GT.AND P2, PT, R3, RZ, PT ;  /* 0x000000ff0300720c */ /* 0x000fe20003f44270 */
[----:B------:R-:W-:Y:S02]  /*56b0*/  VIADD R18, R18, 0x1 ;  /* 0x0000000112127836 */ /* 0x000fe40000000000 */
[----:B------:R-:W-:Y:S02]  /*56c0*/  IMAD R12, R13, 0x4, R2 ;  /* 0x000000040d0c7824 */ /* 0x000fe400078e0202 */
[----:B------:R-:W-:Y:S01]  /*56d0*/  VIADD R3, R3, 0xffffffff ;  /* 0xffffffff03037836 */ /* 0x000fe20000000000 */
[----:B------:R-:W-:-:S04]  /*56e0*/  ISETP.NE.AND P1, PT, R18, 0x2, PT ;  /* 0x000000021200780c */ /* 0x000fc80003f25270 */
[----:B------:R-:W-:Y:S01]  /*56f0*/  SEL R18, R18, RZ, P1 ;  /* 0x000000ff12127207 */ /* 0x000fe20000800000 */
[----:B-1----:R-:W1:Y:S04]  /*5700*/  LDS R13, [R12+0x28800] ;  /* 0x028800000c0d7984 */ /* 0x002e680000000800 */
[----:B------:R-:W2:Y:S01]  /*5710*/  LDS R12, [R12+0x28820] ;  /* 0x028820000c0c7984 */ /* 0x000ea20000000800 */
[-C--:B-1----:R-:W-:Y:S01]  /*5720*/  FMUL.FTZ R24, R24, R13.reuse ;  /* 0x0000000d18187220 */ /* 0x082fe20000410000 */
        /* <DEDUP_REMOVED lines=131> */
.L_x_4740:
[----:B------:R-:W-:Y:S01]  /*5f60*/  IMAD R20, R18, 0x8, R2 ;  /* 0x0000000812147824 */ /* 0x000fe200078e0202 */
[----:B------:R-:W-:-:S04]  /*5f70*/  SHF.L.U32 R12, R19, 0x1f, RZ ;  /* 0x0000001f130c7819 */ /* 0x000fc800000006ff */
[----:B------:R1:W2:Y:S01]  /*5f80*/  SYNCS.PHASECHK.TRANS64.TRYWAIT P1, [R20+URZ+0x28c50], R12 ;  /* 0x028c500c140075a7 */ /* 0x0002a2000802017f */
[----:B------:R-:W-:Y:S05]  /*5f90*/  @!P0 BRA `(.L_x_4741) ;  /* 0x0000000000048947 */ /* 0x000fea0003800000 */
[----:B------:R-:W-:Y:S01]  /*5fa0*/  BPT.TRAP 0x1 ;  /* 0x000000040000795c */ /* 0x000fe20000300000 */
.L_x_4741:
[----:B------:R-:W-:Y:S04]  /*5fb0*/  BSSY B1, `(.L_x_4742) ;  /* 0x0000004000017945 */ /* 0x000fe80003800000 */
[----:B--2---:R-:W-:Y:S05]  /*5fc0*/  @P1 BRA `(.L_x_4743) ;  /* 0x0000000000081947 */ /* 0x004fea0003800000 */
[----:B------:R-:W2:Y:S02]  /*5fd0*/  SYNCS.PHASECHK.TRANS64.TRYWAIT P1, [R20+URZ+0x28c50], R12 ;  /* 0x028c500c140075a7 */ /* 0x000ea4000802017f */
[----:B--2---:R-:W-:Y:S05]  /*5fe0*/  @!P1 BRA `(.L_x_4744) ;  /* 0x0000015800b89947 */ /* 0x004fea0003800000 */
.L_x_4743:
[----:B------:R-:W-:Y:S05]  /*5ff0*/  BSYNC B1 ;  /* 0x0000000000017941 */ /* 0x000fea0003800000 */
.L_x_4742:
[----:B-12---:R-:W-:Y:S01]  /*6000*/  IMAD R12, R18, 0x1000, R0 ;  /* 0x00001000120c7824 */ /* 0x006fe200078e0200 */
[----:B------:R-:W-:Y:S01]  /*6010*/  R2UR UR4, R4 ;  /* 0x00000000040472ca */ /* 0x000fe200000e0000 */
[----:B------:R-:W-:Y:S01]  /*6020*/  IMAD.MOV.U32 R13, RZ, RZ, 0x40000040 ;  /* 0x40000040ff0d7424 */ /* 0x000fe200078e00ff */
[----:B------:R-:W-:Y:S01]  /*6030*/  R2UR UR5, R5 ;  /* 0x00000000050572ca */ /* 0x000fe200000e0000 */
[----:B------:R-:W-:Y:S01]  /*6040*/  WARPGROUP.ARRIVE ;  /* 0x00000000000079c5 */ /* 0x000fe20000000000 */
[C---:B------:R-:W-:Y:S01]  /*6050*/  R2UR UR6, R12.reuse ;  /* 0x000000000c0672ca */ /* 0x040fe200000e0000 */
[----:B------:R-:W-:Y:S01]  /*6060*/  IMAD.MOV.U32 R15, RZ, RZ, 0x40000040 ;  /* 0x40000040ff0f7424 */ /* 0x000fe200078e00ff */
[----:B------:R-:W-:Y:S01]  /*6070*/  R2UR UR7, R13 ;  /* 0x000000000d0772ca */ /* 0x000fe200000e0000 */
[----:B------:R-:W-:Y:S01]  /*6080*/  IMAD.MOV.U32 R13, RZ, RZ, 0x40000040 ;  /* 0x40000040ff0d7424 */ /* 0x000fe200078e00ff */
[----:B0-----:R-:W-:-:S11]  /*6090*/  IADD3 R14, R12, 0x80, RZ ;  /* 0x000000800c0e7810 */ /* 0x001fd60007ffe0ff */
        /* <DEDUP_REMOVED lines=32> */
.L_x_4745:
[----:B------:R-:W-:-:S05]  /*62a0*/  VIADD R20, R20, 0x28c60 ;  /* 0x00028c6014147836 */ /* 0x000fca0000000000 */
[----:B------:R-:W-:-:S04]  /*62b0*/  PRMT R20, R187, 0x654, R20 ;  /* 0x00000654bb147816 */ /* 0x000fc80000000014 */
[----:B------:R1:W-:Y:S01]  /*62c0*/  SYNCS.ARRIVE.TRANS64.RED.A1T0 RZ, [R20+URZ], RZ ;  /* 0x000000ff14ff79a7 */ /* 0x0003e2000810043f */
[----:B------:R-:W-:Y:S05]  /*62d0*/  @P2 BRA `(.L_x_4746) ;  /* 0xfffffff000e82947 */ /* 0x000fea000383ffff */
.L_x_4739:
[----:B------:R-:W-:Y:S05]  /*62e0*/  BSYNC B0 ;  /* 0x0000000000007941 */ /* 0x000fea0003800000 */
.L_x_4738:
        /* <DEDUP_REMOVED lines=13> */
[-C--:B0-----:R-:W-:Y:S01]  /*63c0*/  FMUL.FTZ R14, R33, R2.reuse ;  /* 0x00000002210e7220 */ /* 0x081fe20000410000 */
        /* <DEDUP_REMOVED lines=69> */
[----:B------:R-:W-:Y:S01]  /*6820*/  FMUL.FTZ R8, R25, R2 ;  /* 0x0000000219087220 */ /* 0x000fe20000410000 */
        /* <DEDUP_REMOVED lines=59> */
.L_x_4732:
        /* <DEDUP_REMOVED lines=122> */
.L_x_4748:
[----:B------:R-:W-:Y:S05]  /*7380*/  BSYNC B6 ;  /* 0x0000000000067941 */ /* 0x000fea0003800000 */
.L_x_4747:
        /* <DEDUP_REMOVED lines=13> */
.L_x_4752:
[----:B-1----:R1:W2:Y:S02]  /*7460*/  SYNCS.PHASECHK.TRANS64.TRYWAIT P0, [R2+URZ+0x28c00], R3 ;  /* 0x028c0003020075a7 */ /* 0x0022a4000800017f */
[----:B--2---:R-:W-:Y:S05]  /*7470*/  @!P0 NANOSLEEP.SYNCS 0x989680 ;  /* 0x009896800000895d */ /* 0x004fea0003900000 */
[----:B------:R-:W2:Y:S02]  /*7480*/  @!P0 SYNCS.PHASECHK.TRANS64 P0, [R2+URZ+0x28c00], R3 ;  /* 0x028c0003020085a7 */ /* 0x000ea4000800007f */
[----:B--2---:R-:W-:Y:S05]  /*7490*/  @!P0 BRA `(.L_x_4752) ;  /* 0xfffffffc00f08947 */ /* 0x004fea000383ffff */
.L_x_4751:
[----:B------:R-:W-:Y:S05]  /*74a0*/  BSYNC B0 ;  /* 0x0000000000007941 */ /* 0x000fea0003800000 */
.L_x_4750:
[----:B------:R-:W-:Y:S05]  /*74b0*/  BRA `(.L_x_4753) ;  /* 0x0000002c00d07947 */ /* 0x000fea0003800000 */
.L_x_4749:
        /* <DEDUP_REMOVED lines=31> */
.L_x_4755:
[----:B------:R-:W-:Y:S05]  /*76b0*/  BSYNC B6 ;  /* 0x0000000000067941 */ /* 0x000fea0003800000 */
.L_x_4754:
        /* <DEDUP_REMOVED lines=20> */
[----:B------:R-:W-:-:S05]  /*7800*/  IMAD.IADD R20, R21, 0x1, -R20 ;  /* 0x0000000115147824 */ /* 0x000fca00078e0a14 */
[----:B------:R-:W-:-:S05]  /*7810*/  LEA R3, R20, R38, 0x5 ;  /* 0x0000002614037211 */ /* 0x000fca00078e28ff */
        /* <DEDUP_REMOVED lines=23> */
.L_x_4985:
        /* <DEDUP_REMOVED lines=16> */
[----:B------:R-:W-:Y:S01]  /*7a90*/  @!P3 IMAD.SHL.U32 R33, R196, 0x2, RZ ;  /* 0x00000002c421b824 */ /* 0x000fe200078e00ff */
        /* <DEDUP_REMOVED lines=14> */
.L_x_4760:
[----:B------:R-:W-:Y:S05]  /*7b80*/  BSYNC B1 ;  /* 0x0000000000017941 */ /* 0x000fea0003800000 */
.L_x_4759:
[----:B---3-5:R-:W-:Y:S01]  /*7b90*/  IMAD.MOV.U32 R5, RZ, RZ, R24 ;  /* 0x000000ffff057224 */ /* 0x028fe200078e0018 */
[----:B------:R-:W-:Y:S01]  /*7ba0*/  UMOV UR4, 0xffffffff ;  /* 0xffffffff00047882 */ /* 0x000fe20000000000 */
[----:B-1----:R-:W-:Y:S02]  /*7bb0*/  IMAD.MOV.U32 R8, RZ, RZ, R25 ;  /* 0x000000ffff087224 */ /* 0x002fe400078e0019 */
[----:B--2---:R-:W-:Y:S02]  /*7bc0*/  IMAD.MOV.U32 R0, RZ, RZ, R26 ;  /* 0x000000ffff007224 */ /* 0x004fe400078e001a */
[----:B------:R-:W-:Y:S01]  /*7bd0*/  IMAD.MOV.U32 R3, RZ, RZ, R27 ;  /* 0x000000ffff037224 */ /* 0x000fe200078e001b */
[----:B------:R-:W-:Y:S01]  /*7be0*/  PRMT R42, R5, 0x5410, R8 ;  /* 0x00005410052a7816 */ /* 0x000fe20000000008 */
[----:B------:R-:W-:Y:S01]  /*7bf0*/  IMAD.MOV.U32 R5, RZ, RZ, R20 ;  /* 0x000000ffff057224 */ /* 0x000fe200078e0014 */
[----:B------:R-:W-:Y:S02]  /*7c00*/  MOV R8, R21 ;  /* 0x0000001500087202 */ /* 0x000fe40000000f00 */
[----:B------:R-:W-:Y:S01]  /*7c10*/  PRMT R40, R3, 0x5410, R0 ;  /* 0x0000541003287816 */ /* 0x000fe20000000000 */
[----:B------:R-:W-:Y:S01]  /*7c20*/  IMAD.MOV.U32 R0, RZ, RZ, R28 ;  /* 0x000000ffff007224 */ /* 0x000fe200078e001c */
[----:B------:R-:W-:Y:S01]  /*7c30*/  PRMT R44, R8, 0x5410, R5 ;  /* 0x00005410082c7816 */ /* 0x000fe20000000005 */
[----:B------:R-:W-:Y:S01]  /*7c40*/  IMAD.MOV.U32 R3, RZ, RZ, R29 ;  /* 0x000000ffff037224 */ /* 0x000fe200078e001d */
[----:B------:R-:W-:-:S02]  /*7c50*/  CS2R R8, SRZ ;  /* 0x0000000000087805 */ /* 0x000fc4000001ff00 */
[----:B------:R-:W-:Y:S02]  /*7c60*/  PRMT R41, R41, 0x5410, R0 ;  /* 0x0000541029297816 */ /* 0x000fe40000000000 */
[----:B------:R-:W-:Y:S01]  /*7c70*/  PRMT R43, R43, 0x5410, R3 ;  /* 0x000054102b2b7816 */ /* 0x000fe20000000003 */
[----:B------:R-:W-:Y:S06]  /*7c80*/  BRA.DIV UR4, `(.L_x_4761) ;  /* 0x0000014204147947 */ /* 0x000fec000b800000 */
[----:B------:R1:W2:Y:S04]  /*7c90*/  SHFL.IDX PT, R3, R6, 0x1, 0x1c1f ;  /* 0x003c1f0006037f89 */ /* 0x0002a800000e0000 */
[----:B------:R1:W3:Y:S04]  /*7ca0*/  SHFL.IDX PT, R0, R4, 0x1, 0x1c1f ;  /* 0x003c1f0004007f89 */ /* 0x0002e800000e0000 */
[----:B------:R1:W0:Y:S04]  /*7cb0*/  SHFL.IDX PT, R5, R10, 0x1, 0x1c1f ;  /* 0x003c1f000a057f89 */ /* 0x00022800000e0000 */
[----:B----4-:R1:W4:Y:S02]  /*7cc0*/  SHFL.IDX PT, R14, R7, 0x1, 0x1c1f ;  /* 0x003c1f00070e7f89 */ /* 0x01032400000e0000 */
.L_x_4991:
        /* <DEDUP_REMOVED lines=21> */
[----:B------:R-:W-:Y:S01]  /*7e20*/  @!P3 IMAD.SHL.U32 R7, R196, 0x2, RZ ;  /* 0x00000002c407b824 */ /* 0x000fe200078e00ff */
        /* <DEDUP_REMOVED lines=14> */
.L_x_4763:
[----:B------:R-:W-:Y:S05]  /*7f10*/  BSYNC B1 ;  /* 0x0000000000017941 */ /* 0x000fea0003800000 */
.L_x_4762:
[----:B------:R-:W1:Y:S01]  /*7f20*/  SYNCS.PHASECHK.TRANS64.TRYWAIT P0, [R2+URZ+0x28c00], R37 ;  /* 0x028c0025020075a7 */ /* 0x000e62000800017f */
[----:B--2---:R-:W-:Y:S01]  /*7f30*/  LOP3.LUT R3, R34, 0x1c0, RZ, 0xc0, !PT ;  /* 0x000001c022037812 */ /* 0x004fe200078ec0ff */
[----:B0----5:R-:W-:Y:S01]  /*7f40*/  IMAD.MOV.U32 R4, RZ, RZ, R8 ;  /* 0x000000ffff047224 */ /* 0x021fe200078e0008 */
[----:B------:R-:W-:Y:S01]  /*7f50*/  VIADDMNMX R35, R35, -R200, 0x40, PT ;  /* 0x0000004023237446 */ /* 0x000fe200038009c8 */
[----:B------:R-:W-:Y:S01]  /*7f60*/  IMAD.MOV.U32 R5, RZ, RZ, R11 ;  /* 0x000000ffff057224 */ /* 0x000fe200078e000b */
[----:B---3--:R-:W-:Y:S01]  /*7f70*/  LOP3.LUT R0, R3, 0x18, R16, 0xf8, !PT ;  /* 0x0000001803007812 */ /* 0x008fe200078ef810 */
[----:B------:R-:W-:Y:S01]  /*7f80*/  IMAD.MOV.U32 R6, RZ, RZ, R30 ;  /* 0x000000ffff067224 */ /* 0x000fe200078e001e */
[----:B------:R-:W-:Y:S01]  /*7f90*/  SHF.R.U32.HI R3, RZ, 0x3, R3 ;  /* 0x00000003ff037819 */ /* 0x000fe20000011603 */
[----:B------:R-:W-:Y:S01]  /*7fa0*/  BSSY B1, `(.L_x_4764) ;  /* 0x0000013000017945 */ /* 0x000fe20003800000 */
[----:B------:R-:W-:Y:S01]  /*7fb0*/  PRMT R45, R4, 0x7610, R45 ;  /* 0x00007610042d7816 */ /* 0x000fe2000000002d */
[----:B------:R-:W-:Y:S01]  /*7fc0*/  IMAD.MOV.U32 R4, RZ, RZ, R10 ;  /* 0x000000ffff047224 */ /* 0x000fe200078e000a */
[----:B------:R-:W-:Y:S01]  /*7fd0*/  LOP3.LUT R3, R0, R3, RZ, 0x3c, !PT ;  /* 0x0000000300037212 */ /* 0x000fe200078e3cff */
[----:B------:R-:W-:Y:S01]  /*7fe0*/  IMAD.MOV.U32 R0, RZ, RZ, R9 ;  /* 0x000000ffff007224 */ /* 0x000fe200078e0009 */
[----:B------:R-:W-:-:S02]  /*7ff0*/  LOP3.LUT P2, RZ, R191, 0x4, RZ, 0xc0, !PT ;  /* 0x00000004bfff7812 */ /* 0x000fc4000784c0ff */
[----:B------:R-:W-:Y:S01]  /*8000*/  PRMT R15, R4, 0x5410, R6 ;  /* 0x00005410040f7816 */ /* 0x000fe20000000006 */
[----:B------:R-:W-:Y:S01]  /*8010*/  IMAD R3, R228, 0x200, R3 ;  /* 0x00000200e4037824 */ /* 0x000fe200078e0203 */
[----:B----4-:R-:W-:Y:S01]  /*8020*/  PRMT R14, R5, 0x5410, R0 ;  /* 0x00005410050e7816 */ /* 0x010fe20000000000 */
[----:B------:R-:W-:Y:S01]  /*8030*/  IMAD.MOV.U32 R0, RZ, RZ, R31 ;  /* 0x000000ffff007224 */ /* 0x000fe200078e001f */
[----:B------:R-:W-:Y:S01]  /*8040*/  ISETP.GE.AND P1, PT, R186, R35, PT ;  /* 0x00000023ba00720c */ /* 0x000fe20003f26270 */
[----:B------:R-:W-:Y:S01]  /*8050*/  IMAD.MOV.U32 R4, RZ, RZ, R12 ;  /* 0x000000ffff047224 */ /* 0x000fe200078e000c */
[----:B------:R-:W-:Y:S01]  /*8060*/  MOV R5, R13 ;  /* 0x0000000d00057202 */ /* 0x000fe20000000f00 */
[----:B------:R-:W-:Y:S01]  /*8070*/  IMAD R3, R3, 0x2, R2 ;  /* 0x0000000203037824 */ /* 0x000fe200078e0202 */
[----:B------:R-:W-:Y:S02]  /*8080*/  PRMT R46, R0, 0x7610, R46 ;  /* 0x00007610002e7816 */ /* 0x000fe4000000002e */
[----:B------:R-:W-:Y:S01]  /*8090*/  PRMT R32, R4, 0x7610, R32 ;  /* 0x0000761004207816 */ /* 0x000fe20000000020 */
[----:B------:R-:W-:-:S02]  /*80a0*/  VIADD R4, R3, 0x20400 ;  /* 0x0002040003047836 */ /* 0x000fc40000000000 */
[----:B------:R-:W-:Y:S01]  /*80b0*/  VIADD R0, R3, 0x20440 ;  /* 0x0002044003007836 */ /* 0x000fe20000000000 */
[----:B-1----:R-:W-:Y:S06]  /*80c0*/  @!P0 BRA `(.L_x_4765) ;  /* 0x0000013c00748947 */ /* 0x002fec0003800000 */
.L_x_4992:
[----:B------:R-:W-:Y:S05]  /*80d0*/  BSYNC B1 ;  /* 0x0000000000017941 */ /* 0x000fea0003800000 */
.L_x_4764:
        /* <DEDUP_REMOVED lines=12> */
[----:B------:R-:W-:Y:S02]  /*81a0*/  SHF.R.U64 R38, R26, 0x10, R27 ;  /* 0x000000101a267819 */ /* 0x000fe4000000121b */
[----:B------:R-:W-:Y:S02]  /*81b0*/  PRMT R39, R40, 0x5410, R39 ;  /* 0x0000541028277816 */ /* 0x000fe40000000027 */
[----:B------:R-:W-:Y:S02]  /*81c0*/  PRMT R36, R43, 0x5432, R36 ;  /* 0x000054322b247816 */ /* 0x000fe40000000024 */
[----:B------:R-:W-:-:S02]  /*81d0*/  SHF.R.U64 R34, R28, 0x10, R29 ;  /* 0x000000101c227819 */ /* 0x000fc4000000121d */
[----:B------:R-:W-:Y:S01]  /*81e0*/  PRMT R38, R40, 0x5432, R38 ;  /* 0x0000543228267816 */ /* 0x000fe20000000026 */
[----:B------:R-:W-:Y:S01]  /*81f0*/  IMAD.U32 R40, R39, 0x10000, RZ ;  /* 0x0001000027287824 */ /* 0x000fe200078e00ff */
[----:B------:R-:W-:Y:S01]  /*8200*/  PRMT R34, R41, 0x5432, R34 ;  /* 0x0000543229227816 */ /* 0x000fe20000000022 */
[C---:B0-----:R-:W-:Y:S01]  /*8210*/  IMAD.U32 R37, R36.reuse, 0x10000, RZ ;  /* 0x0001000024257824 */ /* 0x041fe200078e00ff */
[----:B------:R-:W-:Y:S02]  /*8220*/  LOP3.LUT R39, R39, 0xffff0000, RZ, 0xc0, !PT ;  /* 0xffff000027277812 */ /* 0x000fe400078ec0ff */
[----:B------:R-:W-:Y:S02]  /*8230*/  LOP3.LUT R36, R36, 0xffff0000, RZ, 0xc0, !PT ;  /* 0xffff000024247812 */ /* 0x000fe400078ec0ff */
[C---:B-1----:R-:W-:Y:S01]  /*8240*/  LOP3.LUT R27, R6.reuse, 0xffff0000, RZ, 0xc0, !PT ;  /* 0xffff0000061b7812 */ /* 0x042fe200078ec0ff */
[----:B------:R-:W-:Y:S01]  /*8250*/  IMAD.U32 R26, R6, 0x10000, RZ ;  /* 0x00010000061a7824 */ /* 0x000fe200078e00ff */
[C---:B------:R-:W-:Y:S01]  /*8260*/  LOP3.LUT R29, R7.reuse, 0xffff0000, RZ, 0xc0, !PT ;  /* 0xffff0000071d7812 */ /* 0x040fe200078ec0ff */
[----:B------:R-:W-:-:S02]  /*8270*/  IMAD.U32 R28, R7, 0x10000, RZ ;  /* 0x00010000071c7824 */ /* 0x000fc400078e00ff */
[CC--:B------:R-:W-:Y:S01]  /*8280*/  FMUL.FTZ R41, R27.reuse, R40.reuse ;  /* 0x000000281b297220 */ /* 0x0c0fe20000410000 */
[----:B------:R-:W-:Y:S01]  /*8290*/  FMUL.FTZ R27, R27, R37 ;  /* 0x000000251b1b7220 */ /* 0x000fe20000410000 */
[C---:B------:R-:W-:Y:S01]  /*82a0*/  FMUL.FTZ R43, R29.reuse, R39 ;  /* 0x000000271d2b7220 */ /* 0x040fe20000410000 */
[----:B------:R-:W-:Y:S02]  /*82b0*/  IMAD.U32 R6, R4, 0x10000, RZ ;  /* 0x0001000004067824 */ /* 0x000fe400078e00ff */
[C---:B------:R-:W-:Y:S01]  /*82c0*/  FFMA.FTZ R41, R26.reuse, R37, -R41 ;  /* 0x000000251a297223 */ /* 0x040fe20000010829 */
[----:B------:R-:W-:Y:S01]  /*82d0*/  FFMA.FTZ R40, R26, R40, R27 ;  /* 0x000000281a287223 */ /* 0x000fe2000001001b */
[-C--:B------:R-:W-:Y:S01]  /*82e0*/  FMUL.FTZ R37, R29, R36.reuse ;  /* 0x000000241d257220 */ /* 0x080fe20000410000 */
[C---:B------:R-:W-:Y:S01]  /*82f0*/  IMAD.U32 R7, R5.reuse, 0x10000, RZ ;  /* 0x0001000005077824 */ /* 0x040fe200078e00ff */
[----:B------:R-:W-:Y:S01]  /*8300*/  LOP3.LUT R4, R4, 0xffff0000, RZ, 0xc0, !PT ;  /* 0xffff000004047812 */ /* 0x000fe200078ec0ff */
[----:B------:R-:W-:Y:S01]  /*8310*/  IMAD.U32 R29, R38, 0x10000, RZ ;  /* 0x00010000261d7824 */ /* 0x000fe200078e00ff */
[----:B------:R-:W-:Y:S01]  /*8320*/  LOP3.LUT R5, R5, 0xffff0000, RZ, 0xc0, !PT ;  /* 0xffff000005057812 */ /* 0x000fe200078ec0ff */
[----:B------:R-:W-:Y:S01]  /*8330*/  IMAD.U32 R27, R34, 0x10000, RZ ;  /* 0x00010000221b7824 */ /* 0x000fe200078e00ff */
[----:B------:R-:W-:Y:S01]  /*8340*/  LOP3.LUT R38, R38, 0xffff0000, RZ, 0xc0, !PT ;  /* 0xffff000026267812 */ /* 0x000fe200078ec0ff */
[----:B------:R-:W-:Y:S01]  /*8350*/  FFMA.FTZ R43, R28, R36, -R43 ;  /* 0x000000241c2b7223 */ /* 0x000fe2000001082b */
        /* <DEDUP_REMOVED lines=15> */
.L_x_4769:
[----:B------:R-:W-:Y:S05]  /*8450*/  BSYNC B2 ;  /* 0x0000000000027941 */ /* 0x000fea0003800000 */
.L_x_4768:
[----:B------:R-:W-:Y:S05]  /*8460*/  @P1 BRA `(.L_x_4767) ;  /* 0x0000000000b81947 */ /* 0x000fea0003800000 */
[----:B-1----:R-:W1:Y:S01]  /*8470*/  LDS.128 R4, [R0] ;  /* 0x0000000000047984 */ /* 0x002e620000000c00 */
        /* <DEDUP_REMOVED lines=8> */
[----:B------:R-:W-:-:S02]  /*8500*/  PRMT R26, R44, 0x5432, R26 ;  /* 0x000054322c1a7816 */ /* 0x000fc4000000001a */
[----:B------:R-:W-:Y:S02]  /*8510*/  LOP3.LUT R34, R34, 0xffff0000, RZ, 0xc0, !PT ;  /* 0xffff000022227812 */ /* 0x000fe400078ec0ff */
[----:B------:R-:W-:Y:S02]  /*8520*/  LOP3.LUT R27, R27, 0xffff0000, RZ, 0xc0, !PT ;  /* 0xffff00001b1b7812 */ /* 0x000fe400078ec0ff */
[----:B------:R-:W-:Y:S02]  /*8530*/  PRMT R29, R42, 0x5410, R29 ;  /* 0x000054102a1d7816 */ /* 0x000fe4000000001d */
[C---:B-1----:R-:W-:Y:S01]  /*8540*/  LOP3.LUT R21, R6.reuse, 0xffff0000, RZ, 0xc0, !PT ;  /* 0xffff000006157812 */ /* 0x042fe200078ec0ff */
[----:B------:R-:W-:Y:S01]  /*8550*/  IMAD.U32 R20, R6, 0x10000, RZ ;  /* 0x0001000006147824 */ /* 0x000fe200078e00ff */
[C---:B------:R-:W-:Y:S01]  /*8560*/  LOP3.LUT R25, R7.reuse, 0xffff0000, RZ, 0xc0, !PT ;  /* 0xffff000007197812 */ /* 0x040fe200078ec0ff */
[----:B------:R-:W-:Y:S02]  /*8570*/  IMAD.U32 R24, R7, 0x10000, RZ ;  /* 0x0001000007187824 */ /* 0x000fe400078e00ff */
[C---:B0-----:R-:W-:Y:S01]  /*8580*/  FMUL.FTZ R37, R21.reuse, R36 ;  /* 0x0000002415257220 */ /* 0x041fe20000410000 */
[----:B------:R-:W-:Y:S01]  /*8590*/  FMUL.FTZ R21, R21, R28 ;  /* 0x0000001c15157220 */ /* 0x000fe20000410000 */
[C---:B------:R-:W-:Y:S01]  /*85a0*/  IMAD.U32 R6, R4.reuse, 0x10000, RZ ;  /* 0x0001000004067824 */ /* 0x040fe200078e00ff */
[----:B------:R-:W-:Y:S01]  /*85b0*/  LOP3.LUT R4, R4, 0xffff0000, RZ, 0xc0, !PT ;  /* 0xffff000004047812 */ /* 0x000fe200078ec0ff */
[----:B------:R-:W-:-:S02]  /*85c0*/  IMAD.U32 R7, R5, 0x10000, RZ ;  /* 0x0001000005077824 */ /* 0x000fc400078e00ff */
[C---:B------:R-:W-:Y:S01]  /*85d0*/  FFMA.FTZ R36, R20.reuse, R36, R21 ;  /* 0x0000002414247223 */ /* 0x040fe20000010015 */
[----:B------:R-:W-:Y:S01]  /*85e0*/  FFMA.FTZ R37, R20, R28, -R37 ;  /* 0x0000001c14257223 */ /* 0x000fe20000010825 */
[C---:B------:R-:W-:Y:S01]  /*85f0*/  SHF.L.U32 R21, R26.reuse, 0x10, RZ ;  /* 0x000000101a157819 */ /* 0x040fe200000006ff */
[-C--:B------:R-:W-:Y:S01]  /*8600*/  FMUL.FTZ R39, R25, R34.reuse ;  /* 0x0000002219277220 */ /* 0x080fe20000410000 */
[----:B------:R-:W-:Y:S01]  /*8610*/  LOP3.LUT R5, R5, 0xffff0000, RZ, 0xc0, !PT ;  /* 0xffff000005057812 */ /* 0x000fe200078ec0ff */
[-C--:B------:R-:W-:Y:S01]  /*8620*/  FMUL.FTZ R41, R25, R27.reuse ;  /* 0x0000001b19297220 */ /* 0x080fe20000410000 */
[C---:B------:R-:W-:Y:S01]  /*8630*/  LOP3.LUT R20, R29.reuse, 0xffff0000, RZ, 0xc0, !PT ;  /* 0xffff00001d147812 */ /* 0x040fe200078ec0ff */
[----:B------:R-:W-:Y:S01]  /*8640*/  IMAD.U32 R25, R29, 0x10000, RZ ;  /* 0x000100001d197824 */ /* 0x000fe200078e00ff */
[----:B------:R-:W-:Y:S01]  /*8650*/  LOP3.LUT R26, R26, 0xffff0000, RZ, 0xc0, !PT ;  /* 0xffff00001a1a7812 */ /* 0x000fe200078ec0ff */
[C---:B------:R-:W-:Y:S01]  /*8660*/  FFMA.FTZ R39, R24.reuse, R27, -R39 ;  /* 0x0000001b18277223 */ /* 0x040fe20000010827 */
        /* <DEDUP_REMOVED lines=14> */
.L_x_4767:
[----:B------:R-:W-:Y:S05]  /*8750*/  BSYNC B1 ;  /* 0x0000000000017941 */ /* 0x000fea0003800000 */
.L_x_4766:
        /* <DEDUP_REMOVED lines=14> */
[C---:B------:R-:W-:Y:S01]  /*8840*/  IMAD.U32 R29, R28.reuse, 0x10000, RZ ;  /* 0x000100001c1d7824 */ /* 0x040fe200078e00ff */
[----:B------:R-:W-:Y:S01]  /*8850*/  LOP3.LUT R28, R28, 0xffff0000, RZ, 0xc0, !PT ;  /* 0xffff00001c1c7812 */ /* 0x000fe200078ec0ff */
[----:B------:R-:W-:Y:S01]  /*8860*/  IMAD.U32 R26, R25, 0x10000, RZ ;  /* 0x00010000191a7824 */ /* 0x000fe200078e00ff */
[----:B------:R-:W-:-:S02]  /*8870*/  SHF.R.U64 R24, R30, 0x10, R31 ;  /* 0x000000101e187819 */ /* 0x000fc4000000121f */
        /* <DEDUP_REMOVED lines=36> */
.L_x_4772:
[----:B------:R-:W-:Y:S05]  /*8ac0*/  BSYNC B1 ;  /* 0x0000000000017941 */ /* 0x000fea0003800000 */
.L_x_4771:
[----:B------:R-:W-:Y:S05]  /*8ad0*/  @P1 BRA `(.L_x_4770) ;  /* 0x0000001800241947 */ /* 0x000fea0003800000 */
[----:B-1----:R-:W1:Y:S01]  /*8ae0*/  LDS.128 R4, [R0+0x1000] ;  /* 0x0010000000047984 */ /* 0x002e620000000c00 */
[----:B------:R-:W-:Y:S02]  /*8af0*/  SHF.R.U64 R8, R10, 0x10, R11 ;  /* 0x000000100a087819 */ /* 0x000fe4000000120b */
[----:B------:R-:W-:Y:S02]  /*8b00*/  SHF.R.U64 R3, R12, 0x10, R13 ;  /* 0x000000100c037819 */ /* 0x000fe4000000120d */
        /* <DEDUP_REMOVED lines=13> */
[----:B------:R-:W-:-:S02]  /*8be0*/  IMAD.U32 R8, R6, 0x10000, RZ ;  /* 0x0001000006087824 */ /* 0x000fc400078e00ff */
[C---:B------:R-:W-:Y:S01]  /*8bf0*/  FMUL.FTZ R13, R9.reuse, R12 ;  /* 0x0000000c090d7220 */ /* 0x040fe20000410000 */
[-C--:B------:R-:W-:Y:S01]  /*8c00*/  FMUL.FTZ R9, R9, R11.reuse ;  /* 0x0000000b09097220 */ /* 0x080fe20000410000 */
[C---:B------:R-:W-:Y:S01]  /*8c10*/  FMUL.FTZ R21, R7.reuse, R14 ;  /* 0x0000000e07157220 */ /* 0x040fe20000410000 */
[----:B------:R-:W-:Y:S02]  /*8c20*/  IMAD.U32 R3, R4, 0x10000, RZ ;  /* 0x0001000004037824 */ /* 0x000fe400078e00ff */
[C---:B------:R-:W-:Y:S01]  /*8c30*/  FFMA.FTZ R13, R8.reuse, R11, -R13 ;  /* 0x0000000b080d7223 */ /* 0x040fe2000001080d */
[----:B------:R-:W-:Y:S01]  /*8c40*/  FFMA.FTZ R20, R8, R12, R9 ;  /* 0x0000000c08147223 */ /* 0x000fe20000010009 */
[-C--:B------:R-:W-:Y:S01]  /*8c50*/  FMUL.FTZ R9, R7, R33.reuse ;  /* 0x0000002107097220 */ /* 0x080fe20000410000 */
[----:B------:R-:W-:Y:S01]  /*8c60*/  IMAD.U32 R6, R5, 0x10000, RZ ;  /* 0x0001000005067824 */ /* 0x000fe200078e00ff */
        /* <DEDUP_REMOVED lines=22> */
.L_x_4757:
        /* <DEDUP_REMOVED lines=11> */
[----:B------:R-:W-:-:S04]  /*8e80*/  LOP3.LUT R3, R3, 0xfffffffc, RZ, 0xc0, !PT ;  /* 0xfffffffc03037812 */ /* 0x000fc800078ec0ff */
[----:B------:R-:W-:Y:S02]  /*8e90*/  IADD3 R3, R0, -R3, RZ ;  /* 0x8000000300037210 */ /* 0x000fe40007ffe0ff */
[----:B------:R-:W1:Y:S03]  /*8ea0*/  @P0 LDC R0, c[0x0][0x44c] ;  /* 0x00011300ff000b82 */ /* 0x000e660000000800 */
        /* <DEDUP_REMOVED lines=53> */
[----:B------:R-:W-:Y:S01]  /*9200*/  IMAD.MOV.U32 R8, RZ, RZ, R32 ;  /* 0x000000ffff087224 */ /* 0x000fe200078e0020 */
[----:B---3--:R-:W-:-:S02]  /*9210*/  @!P1 MOV R20, R4 ;  /* 0x0000000400149202 */ /* 0x008fc40000000f00 */
[----:B------:R0:W3:Y:S01]  /*9220*/  SHFL.IDX PT, R3, R25, 0x1, 0x1c1f ;  /* 0x003c1f0019037f89 */ /* 0x0000e200000e0000 */
[----:B------:R-:W-:Y:S01]  /*9230*/  @!P1 IMAD.MOV.U32 R21, RZ, RZ, R5 ;  /* 0x000000ffff159224 */ /* 0x000fe200078e0005 */
[----:B------:R-:W-:Y:S01]  /*9240*/  PRMT R34, R8, 0x7610, R34 ;  /* 0x0000761008227816 */ /* 0x000fe20000000022 */
[----:B------:R-:W-:Y:S02]  /*9250*/  @!P1 IMAD.MOV.U32 R29, RZ, RZ, R7 ;  /* 0x000000ffff1d9224 */ /* 0x000fe400078e0007 */
[----:B------:R-:W-:Y:S02]  /*9260*/  @!P1 IMAD.MOV.U32 R28, RZ, RZ, R6 ;  /* 0x000000ffff1c9224 */ /* 0x000fe400078e0006 */
[----:B------:R-:W-:Y:S02]  /*9270*/  IMAD.MOV.U32 R4, RZ, RZ, R20 ;  /* 0x000000ffff047224 */ /* 0x000fe400078e0014 */
[----:B------:R-:W-:Y:S02]  /*9280*/  IMAD.MOV.U32 R5, RZ, RZ, R21 ;  /* 0x000000ffff057224 */ /* 0x000fe400078e0015 */
[----:B------:R-:W-:-:S02]  /*9290*/  IMAD.MOV.U32 R7, RZ, RZ, R29 ;  /* 0x000000ffff077224 */ /* 0x000fc400078e001d */
[----:B------:R-:W-:Y:S01]  /*92a0*/  IMAD.MOV.U32 R9, RZ, RZ, R33 ;  /* 0x000000ffff097224 */ /* 0x000fe200078e0021 */
[----:B------:R-:W-:Y:S01]  /*92b0*/  PRMT R41, R41, 0x5410, R5 ;  /* 0x0000541029297816 */ /* 0x000fe20000000005 */
[----:B------:R-:W-:Y:S01]  /*92c0*/  IMAD.MOV.U32 R6, RZ, RZ, R28 ;  /* 0x000000ffff067224 */ /* 0x000fe200078e001c */
[----:B------:R-:W-:Y:S02]  /*92d0*/  PRMT R39, R7, 0x5410, R4 ;  /* 0x0000541007277816 */ /* 0x000fe40000000004 */
[----:B------:R-:W-:Y:S02]  /*92e0*/  CS2R R4, SRZ ;  /* 0x0000000000047805 */ /* 0x000fe4000001ff00 */
[----:B------:R-:W-:Y:S02]  /*92f0*/  PRMT R36, R9, 0x7610, R36 ;  /* 0x0000761009247816 */ /* 0x000fe40000000024 */
[----:B012-4-:R-:W-:-:S07]  /*9300*/  PRMT R43, R43, 0x5410, R6 ;  /* 0x000054102b2b7816 */ /* 0x017fce0000000006 */
.L_x_5002:
        /* <DEDUP_REMOVED lines=20> */
[--C-:B------:R-:W-:Y:S02]  /*9450*/  IMAD.X R9, R0, 0x1, R5.reuse, P1 ;  /* 0x0000000100097824 */ /* 0x100fe400008e0605 */
[----:B------:R-:W-:-:S04]  /*9460*/  IMAD.X R5, R24, 0x1, R5, P2 ;  /* 0x0000000118057824 */ /* 0x000fc800010e0605 */
[----:B------:R-:W5:Y:S04]  /*9470*/  LD.E.128 R8, desc[UR40][R8.64] ;  /* 0x0000002808087980 */ /* 0x000f68000c101d00 */
[----:B------:R-:W5:Y:S02]  /*9480*/  LD.E.128 R4, desc[UR40][R4.64] ;  /* 0x0000002804047980 */ /* 0x000f64000c101d00 */
.L_x_4775:
[----:B------:R-:W-:Y:S05]  /*9490*/  BSYNC B1 ;  /* 0x0000000000017941 */ /* 0x000fea0003800000 */
.L_x_4774:
[----:B------:R-:W0:Y:S01]  /*94a0*/  SYNCS.PHASECHK.TRANS64.TRYWAIT P1, [R2+URZ+0x28c00], R13 ;  /* 0x028c000d020075a7 */ /* 0x000e22000802017f */
[----:B-----5:R-:W-:Y:S01]  /*94b0*/  IMAD.MOV.U32 R0, RZ, RZ, R4 ;  /* 0x000000ffff007224 */ /* 0x020fe200078e0004 */
[----:B------:R-:W-:Y:S01]  /*94c0*/  VIADDMNMX R35, R35, -R200, 0x40, PT ;  /* 0x0000004023237446 */ /* 0x000fe200038009c8 */
[----:B---3--:R-:W-:Y:S01]  /*94d0*/  IMAD.MOV.U32 R3, RZ, RZ, R5 ;  /* 0x000000ffff037224 */ /* 0x008fe200078e0005 */
[----:B------:R-:W-:Y:S01]  /*94e0*/  MOV R14, R9 ;  /* 0x00000009000e7202 */ /* 0x000fe20000000f00 */
[C---:B------:R-:W-:Y:S01]  /*94f0*/  VIADD R12, R186.reuse, 0x20 ;  /* 0x00000020ba0c7836 */ /* 0x040fe20000000000 */
[-C--:B------:R-:W-:Y:S01]  /*9500*/  ISETP.GE.OR P2, PT, R186, R35.reuse, P0 ;  /* 0x00000023ba00720c */ /* 0x080fe20000746670 */
[----:B------:R-:W-:Y:S01]  /*9510*/  BSSY B1, `(.L_x_4776) ;  /* 0x000000d000017945 */ /* 0x000fe20003800000 */
        /* <DEDUP_REMOVED lines=12> */
.L_x_5003:
[----:B------:R-:W-:Y:S05]  /*95e0*/  BSYNC B1 ;  /* 0x0000000000017941 */ /* 0x000fea0003800000 */
.L_x_4776:
[----:B------:R-:W-:Y:S04]  /*95f0*/  BSSY B1, `(.L_x_4778) ;  /* 0x000006a000017945 */ /* 0x000fe80003800000 */
[----:B------:R-:W-:Y:S05]  /*9600*/  @P2 BRA `(.L_x_4779) ;  /* 0x0000000400a02947 */ /* 0x000fea0003800000 */
[----:B------:R-:W-:Y:S01]  /*9610*/  IMAD.SHL.U32 R12, R191, 0x40, RZ ;  /* 0x00000040bf0c7824 */ /* 0x000fe200078e00ff */
[----:B------:R-:W-:Y:S01]  /*9620*/  SHF.R.U64 R35, R30, 0x10, R31 ;  /* 0x000000101e237819 */ /* 0x000fe2000000121f */
[----:B------:R-:W-:Y:S01]  /*9630*/  IMAD.IADD R14, R16, 0x1, R37 ;  /* 0x00000001100e7824 */ /* 0x000fe200078e0225 */
[--C-:B------:R-:W-:Y:S02]  /*9640*/  SHF.R.U64 R40, R20, 0x10, R21.reuse ;  /* 0x0000001014287819 */ /* 0x100fe40000001215 */
[----:B------:R-:W-:Y:S02]  /*9650*/  LOP3.LUT R15, R12, 0x1c0, RZ, 0xc0, !PT ;  /* 0x000001c00c0f7812 */ /* 0x000fe400078ec0ff */
[----:B------:R-:W-:Y:S02]  /*9660*/  SHF.R.U32.HI R42, RZ, 0x10, R21 ;  /* 0x00000010ff2a7819 */ /* 0x000fe40000011615 */
[----:B------:R-:W-:Y:S02]  /*9670*/  SHF.R.U32.HI R25, RZ, 0x3, R15 ;  /* 0x00000003ff197819 */ /* 0x000fe4000001160f */
[----:B------:R-:W-:-:S02]  /*9680*/  LOP3.LUT R14, R15, 0x38, R14, 0xf8, !PT ;  /* 0x000000380f0e7812 */ /* 0x000fc400078ef80e */
[----:B------:R-:W-:Y:S02]  /*9690*/  LOP3.LUT R12, R15, 0x38, R16, 0xf8, !PT ;  /* 0x000000380f0c7812 */ /* 0x000fe400078ef810 */
[-C--:B------:R-:W-:Y:S02]  /*96a0*/  LOP3.LUT R15, R14, R25.reuse, RZ, 0x3c, !PT ;  /* 0x000000190e0f7212 */ /* 0x080fe400078e3cff */
[----:B0-----:R-:W-:Y:S02]  /*96b0*/  LOP3.LUT R13, R12, R25, RZ, 0x3c, !PT ;  /* 0x000000190c0d7212 */ /* 0x001fe400078e3cff */
[----:B------:R-:W-:Y:S01]  /*96c0*/  SHF.R.U32.HI R45, RZ, 0x10, R29 ;  /* 0x00000010ff2d7819 */ /* 0x000fe2000001161d */
[C---:B------:R-:W-:Y:S01]  /*96d0*/  IMAD R25, R228.reuse, 0x200, R15 ;  /* 0x00000200e4197824 */ /* 0x040fe200078e020f */
[----:B------:R-:W-:Y:S01]  /*96e0*/  PRMT R35, R41, 0x5410, R35 ;  /* 0x0000541029237816 */ /* 0x000fe20000000023 */
[----:B------:R-:W-:Y:S01]  /*96f0*/  IMAD R13, R228, 0x200, R13 ;  /* 0x00000200e40d7824 */ /* 0x000fe200078e020d */
[----:B------:R-:W-:Y:S01]  /*9700*/  PRMT R40, R39, 0x5432, R40 ;  /* 0x0000543227287816 */ /* 0x000fe20000000028 */
[----:B------:R-:W-:Y:S01]  /*9710*/  IMAD R51, R25, 0x2, R2 ;  /* 0x0000000219337824 */ /* 0x000fe200078e0202 */
[----:B------:R-:W-:Y:S01]  /*9720*/  PRMT R42, R41, 0x5432, R42 ;  /* 0x00005432292a7816 */ /* 0x000fe2000000002a */
[----:B------:R-:W-:Y:S01]  /*9730*/  IMAD R50, R13, 0x2, R2 ;  /* 0x000000020d327824 */ /* 0x000fe200078e0202 */
[----:B------:R-:W-:Y:S01]  /*9740*/  PRMT R45, R39, 0x5410, R45 ;  /* 0x00005410272d7816 */ /* 0x000fe2000000002d */
[----:B------:R-:W-:Y:S01]  /*9750*/  IMAD.U32 R41, R40, 0x10000, RZ ;  /* 0x0001000028297824 */ /* 0x000fe200078e00ff */
[----:B------:R-:W0:Y:S01]  /*9760*/  LDS.128 R24, [R51+0x20400] ;  /* 0x0204000033187984 */ /* 0x000e220000000c00 */
[----:B------:R-:W-:Y:S01]  /*9770*/  SHF.R.U32.HI R38, RZ, 0x10, R31 ;  /* 0x00000010ff267819 */ /* 0x000fe2000001161f */
[----:B------:R-:W-:Y:S01]  /*9780*/  IMAD.U32 R39, R35, 0x10000, RZ ;  /* 0x0001000023277824 */ /* 0x000fe200078e00ff */
[----:B------:R-:W-:Y:S01]  /*9790*/  SHF.R.U64 R31, R32, 0x10, R33 ;  /* 0x00000010201f7819 */ /* 0x000fe20000001221 */
[----:B------:R-:W1:Y:S01]  /*97a0*/  LDS.128 R12, [R50+0x20400] ;  /* 0x02040000320c7984 */ /* 0x000e620000000c00 */
[----:B------:R-:W-:-:S02]  /*97b0*/  SHF.R.U64 R44, R28, 0x10, R29 ;  /* 0x000000101c2c7819 */ /* 0x000fc4000000121d */
[C---:B------:R-:W-:Y:S02]  /*97c0*/  PRMT R38, R34.reuse, 0x5432, R38 ;  /* 0x0000543222267816 */ /* 0x040fe40000000026 */
[----:B------:R-:W-:Y:S02]  /*97d0*/  PRMT R34, R34, 0x5410, R31 ;  /* 0x0000541022227816 */ /* 0x000fe4000000001f */
[----:B------:R-:W-:Y:S02]  /*97e0*/  PRMT R44, R43, 0x5432, R44 ;  /* 0x000054322b2c7816 */ /* 0x000fe4000000002c */
[----:B------:R-:W-:Y:S02]  /*97f0*/  LOP3.LUT R43, R40, 0xffff0000, RZ, 0xc0, !PT ;  /* 0xffff0000282b7812 */ /* 0x000fe400078ec0ff */
[----:B------:R-:W-:Y:S02]  /*9800*/  LOP3.LUT R35, R35, 0xffff0000, RZ, 0xc0, !PT ;  /* 0xffff000023237812 */ /* 0x000fe400078ec0ff */
[----:B------:R-:W-:-:S04]  /*9810*/  SHF.R.U32.HI R33, RZ, 0x10, R33 ;  /* 0x00000010ff217819 */ /* 0x000fc80000011621 */
[----:B------:R-:W-:Y:S01]  /*9820*/  PRMT R36, R36, 0x5410, R33 ;  /* 0x0000541024247816 */ /* 0x000fe20000000021 */
[C---:B0-----:R-:W-:Y:S01]  /*9830*/  IMAD.U32 R30, R24.reuse, 0x10000, RZ ;  /* 0x00010000181e7824 */ /* 0x041fe200078e00ff */
[----:B------:R-:W-:Y:S01]  /*9840*/  LOP3.LUT R24, R24, 0xffff0000, RZ, 0xc0, !PT ;  /* 0xffff000018187812 */ /* 0x000fe200078ec0ff */
[C---:B------:R-:W-:Y:S01]  /*9850*/  IMAD.U32 R31, R25.reuse, 0x10000, RZ ;  /* 0x00010000191f7824 */ /* 0x040fe200078e00ff */
[----:B------:R-:W-:Y:S01]  /*9860*/  LOP3.LUT R25, R25, 0xffff0000, RZ, 0xc0, !PT ;  /* 0xffff000019197812 */ /* 0x000fe200078ec0ff */
[----:B-1----:R-:W-:Y:S02]  /*9870*/  IMAD.U32 R20, R12, 0x10000, RZ ;  /* 0x000100000c147824 */ /* 0x002fe400078e00ff */
[C---:B------:R-:W-:Y:S01]  /*9880*/  FMUL.FTZ R47, R30.reuse, R41 ;  /* 0x000000291e2f7220 */ /* 0x040fe20000410000 */
[----:B------:R-:W-:Y:S01]  /*9890*/  FMUL.FTZ R49, R30, R39 ;  /* 0x000000271e317220 */ /* 0x000fe20000410000 */
[----:B------:R-:W-:Y:S01]  /*98a0*/  SHF.L.U32 R30, R42, 0x10, RZ ;  /* 0x000000102a1e7819 */ /* 0x000fe200000006ff */
[----:B------:R-:W-:-:S02]  /*98b0*/  IMAD.U32 R21, R13, 0x10000, RZ ;  /* 0x000100000d157824 */ /* 0x000fc400078e00ff */
[C---:B------:R-:W-:Y:S01]  /*98c0*/  FFMA.FTZ R47, R20.reuse, R39, -R47 ;  /* 0x00000027142f7223 */ /* 0x040fe2000001082f */
[----:B------:R-:W-:Y:S01]  /*98d0*/  FFMA.FTZ R49, R20, R41, R49 ;  /* 0x0000002914317223 */ /* 0x000fe20000010031 */
[----:B------:R-:W-:Y:S02]  /*98e0*/  IMAD.U32 R20, R38, 0x10000, RZ ;  /* 0x0001000026147824 */ /* 0x000fe400078e00ff */
[C---:B------:R-:W-:Y:S01]  /*98f0*/  FMUL.FTZ R46, R31.reuse, R30 ;  /* 0x0000001e1f2e7220 */ /* 0x040fe20000410000 */
[----:B------:R-:W-:Y:S01]  /*9900*/  LOP3.LUT R12, R12, 0xffff0000, RZ, 0xc0, !PT ;  /* 0xffff00000c0c7812 */ /* 0x000fe200078ec0ff */
        /* <DEDUP_REMOVED lines=12> */
[C---:B------:R-:W-:Y:S01]  /*99d0*/  FMUL.FTZ R12, R25.reuse, R42 ;  /* 0x0000002a190c7220 */ /* 0x040fe20000410000 */
        /* <DEDUP_REMOVED lines=9> */
[C---:B------:R-:W-:Y:S01]  /*9a70*/  FMUL.FTZ R38, R33.reuse, R20 ;  /* 0x0000001421267220 */ /* 0x040fe20000410000 */
[----:B------:R-:W-:Y:S02]  /*9a80*/  IMAD.U32 R12, R36, 0x10000, RZ ;  /* 0x00010000240c7824 */ /* 0x000fe400078e00ff */
[C---:B------:R-:W-:Y:S01]  /*9a90*/  FFMA.FTZ R39, R28.reuse, R21, -R39 ;  /* 0x000000151c277223 */ /* 0x040fe20000010827 */
[----:B------:R-:W-:Y:S01]  /*9aa0*/  FFMA.FTZ R32, R28, R31, R32 ;  /* 0x0000001f1c207223 */ /* 0x000fe20000010020 */
[----:B------:R-:W-:Y:S01]  /*9ab0*/  LOP3.LUT R26, R26, 0xffff0000, RZ, 0xc0, !PT ;  /* 0xffff00001a1a7812 */ /* 0x000fe200078ec0ff */
[-C--:B------:R-:W-:Y:S01]  /*9ac0*/  FMUL.FTZ R28, R33, R12.reuse ;  /* 0x0000000c211c7220 */ /* 0x080fe20000410000 */
[----:B------:R-:W-:Y:S01]  /*9ad0*/  FFMA.FTZ R38, R29, R12, -R38 ;  /* 0x0000000c1d267223 */ /* 0x000fe20000010826 */
[----:B------:R-:W-:Y:S01]  /*9ae0*/  LOP3.LUT R27, R27, 0xffff0000, RZ, 0xc0, !PT ;  /* 0xffff00001b1b7812 */ /* 0x000fe200078ec0ff */
[----:B------:R-:W-:Y:S01]  /*9af0*/  FFMA.FTZ R35, R13, R42, R48 ;  /* 0x0000002a0d237223 */ /* 0x000fe20000010030 */
[----:B------:R-:W-:Y:S01]  /*9b00*/  LOP3.LUT R21, R44, 0xffff0000, RZ, 0xc0, !PT ;  /* 0xffff00002c157812 */ /* 0x000fe200078ec0ff */
[----:B------:R-:W-:Y:S01]  /*9b10*/  FFMA.FTZ R28, R29, R20, R28 ;  /* 0x000000141d1c7223 */ /* 0x000fe2000001001c */
[----:B------:R-:W-:-:S02]  /*9b20*/  LOP3.LUT R12, R45, 0xffff0000, RZ, 0xc0, !PT ;  /* 0xffff00002d0c7812 */ /* 0x000fc400078ec0ff */
[----:B------:R-:W-:Y:S01]  /*9b30*/  LOP3.LUT R13, R34, 0xffff0000, RZ, 0xc0, !PT ;  /* 0xffff0000220d7812 */ /* 0x000fe200078ec0ff */
[----:B------:R-:W-:Y:S01]  /*9b40*/  FMUL.FTZ R29, R26, R21 ;  /* 0x000000151a1d7220 */ /* 0x000fe20000410000 */
[----:B------:R-:W-:Y:S01]  /*9b50*/  LOP3.LUT R36, R36, 0xffff0000, RZ, 0xc0, !PT ;  /* 0xffff000024247812 */ /* 0x000fe200078ec0ff */
[----:B------:R-:W-:Y:S01]  /*9b60*/  FMUL.FTZ R34, R27, R12 ;  /* 0x0000000c1b227220 */ /* 0x000fe20000410000 */
[----:B------:R-:W-:Y:S01]  /*9b70*/  LOP3.LUT R14, R14, 0xffff0000, RZ, 0xc0, !PT ;  /* 0xffff00000e0e7812 */ /* 0x000fe200078ec0ff */
[-C--:B------:R-:W-:Y:S01]  /*9b80*/  FMUL.FTZ R26, R26, R13.reuse ;  /* 0x0000000d1a1a7220 */ /* 0x080fe20000410000 */
[----:B------:R-:W-:Y:S01]  /*9b90*/  LOP3.LUT R15, R15, 0xffff0000, RZ, 0xc0, !PT ;  /* 0xffff00000f0f7812 */ /* 0x000fe200078ec0ff */
[-C--:B------:R-:W-:Y:S02]  /*9ba0*/  FMUL.FTZ R31, R27, R36.reuse ;  /* 0x000000241b1f7220 */ /* 0x080fe40000410000 */
        /* <DEDUP_REMOVED lines=14> */
.L_x_4779:
[----:B------:R-:W-:Y:S05]  /*9c90*/  BSYNC B1 ;  /* 0x0000000000017941 */ /* 0x000fea0003800000 */
.L_x_4778:
        /* <DEDUP_REMOVED lines=20> */
[--C-:B------:R-:W-:Y:S02]  /*9de0*/  SHF.R.U64 R29, R10, 0x10, R11.reuse ;  /* 0x000000100a1d7819 */ /* 0x100fe4000000120b */
[----:B------:R-:W-:Y:S02]  /*9df0*/  SHF.R.U32.HI R31, RZ, 0x10, R11 ;  /* 0x00000010ff1f7819 */ /* 0x000fe4000001160b */
[----:B------:R-:W-:Y:S02]  /*9e00*/  SHF.R.U32.HI R34, RZ, 0x10, R5 ;  /* 0x00000010ff227819 */ /* 0x000fe40000011605 */
[----:B------:R-:W-:Y:S02]  /*9e10*/  SHF.L.U32 R33, R32, 0x10, RZ ;  /* 0x0000001020217819 */ /* 0x000fe400000006ff */
[----:B------:R-:W-:Y:S02]  /*9e20*/  SHF.R.U32.HI R37, RZ, 0x10, R7 ;  /* 0x00000010ff257819 */ /* 0x000fe40000011607 */
[----:B------:R-:W-:-:S02]  /*9e30*/  PRMT R34, R53, 0x5432, R34 ;  /* 0x0000543235227816 */ /* 0x000fc40000000022 */
[----:B------:R-:W-:Y:S02]  /*9e40*/  PRMT R37, R53, 0x5410, R37 ;  /* 0x0000541035257816 */ /* 0x000fe40000000025 */
[----:B------:R-:W-:Y:S01]  /*9e50*/  PRMT R31, R30, 0x5410, R31 ;  /* 0x000054101e1f7816 */ /* 0x000fe2000000001f */
[----:B------:R-:W-:Y:S01]  /*9e60*/  IMAD.U32 R36, R34, 0x10000, RZ ;  /* 0x0001000022247824 */ /* 0x000fe200078e00ff */
[----:B------:R-:W-:Y:S02]  /*9e70*/  PRMT R28, R54, 0x5432, R28 ;  /* 0x00005432361c7816 */ /* 0x000fe4000000001c */
[----:B------:R-:W-:Y:S02]  /*9e80*/  SHF.R.U64 R35, R6, 0x10, R7 ;  /* 0x0000001006237819 */ /* 0x000fe40000001207 */
[----:B------:R-:W-:Y:S01]  /*9e90*/  PRMT R29, R20, 0x5410, R29 ;  /* 0x00005410141d7816 */ /* 0x000fe2000000001d */
[----:B------:R-:W-:Y:S01]  /*9ea0*/  IMAD.U32 R30, R28, 0x10000, RZ ;  /* 0x000100001c1e7824 */ /* 0x000fe200078e00ff */
[----:B------:R-:W-:Y:S01]  /*9eb0*/  PRMT R35, R52, 0x5410, R35 ;  /* 0x0000541034237816 */ /* 0x000fe20000000023 */
[----:B--2---:R-:W-:-:S04]  /*9ec0*/  IMAD.IADD R3, R12, 0x1, R0 ;  /* 0x000000010c037824 */ /* 0x004fc800078e0200 */
[----:B------:R-:W-:Y:S01]  /*9ed0*/  IMAD R3, R3, 0x2, R2 ;  /* 0x0000000203037824 */ /* 0x000fe200078e0202 */
[----:B---3--:R-:W-:Y:S04]  /*9ee0*/  LDS.128 R12, [R40+0x20400] ;  /* 0x02040000280c7984 */ /* 0x008fe80000000c00 */
[----:B------:R-:W0:Y:S02]  /*9ef0*/  LDS.128 R24, [R3+0x20400] ;  /* 0x0204000003187984 */ /* 0x000e240000000c00 */
[C---:B0-----:R-:W-:Y:S01]  /*9f00*/  IMAD.U32 R9, R24.reuse, 0x10000, RZ ;  /* 0x0001000018097824 */ /* 0x041fe200078e00ff */
[----:B------:R-:W-:Y:S01]  /*9f10*/  LOP3.LUT R10, R24, 0xffff0000, RZ, 0xc0, !PT ;  /* 0xffff0000180a7812 */ /* 0x000fe200078ec0ff */
[C---:B------:R-:W-:Y:S01]  /*9f20*/  IMAD.U32 R11, R25.reuse, 0x10000, RZ ;  /* 0x00010000190b7824 */ /* 0x040fe200078e00ff */
[----:B------:R-:W-:Y:S01]  /*9f30*/  LOP3.LUT R24, R25, 0xffff0000, RZ, 0xc0, !PT ;  /* 0xffff000019187812 */ /* 0x000fe200078ec0ff */
[----:B------:R-:W-:-:S02]  /*9f40*/  IMAD.U32 R25, R21, 0x10000, RZ ;  /* 0x0001000015197824 */ /* 0x000fc400078e00ff */
[C---:B------:R-:W-:Y:S01]  /*9f50*/  FMUL.FTZ R39, R9.reuse, R33 ;  /* 0x0000002109277220 */ /* 0x040fe20000410000 */
[C---:B------:R-:W-:Y:S02]  /*9f60*/  IMAD.U32 R0, R12.reuse, 0x10000, RZ ;  /* 0x000100000c007824 */ /* 0x040fe400078e00ff */
[-C--:B------:R-:W-:Y:S01]  /*9f70*/  FMUL.FTZ R9, R9, R25.reuse ;  /* 0x0000001909097220 */ /* 0x080fe20000410000 */
[----:B------:R-:W-:Y:S01]  /*9f80*/  LOP3.LUT R4, R12, 0xffff0000, RZ, 0xc0, !PT ;  /* 0xffff00000c047812 */ /* 0x000fe200078ec0ff */
[----:B------:R-:W-:Y:S01]  /*9f90*/  FFMA.FTZ R39, R0, R25, -R39 ;  /* 0x0000001900277223 */ /* 0x000fe20000010827 */
        /* <DEDUP_REMOVED lines=61> */
.L_x_4770:
[----:B------:R-:W-:Y:S05]  /*a370*/  BSYNC B0 ;  /* 0x0000000000007941 */ /* 0x000fea0003800000 */
.L_x_4756:
        /* <DEDUP_REMOVED lines=8> */
.L_x_4753:
[----:B------:R-:W-:-:S13]  /*a400*/  ISETP.NE.AND P0, PT, R185, 0x3, PT ;  /* 0x00000003b900780c */ /* 0x000fda0003f05270 */
[----:B------:R-:W-:Y:S05]  /*a410*/  @!P0 BRA `(.L_x_4780) ;  /* 0x0000000000048947 */ /* 0x000fea0003800000 */
[----:B------:R-:W-:Y:S01]  /*a420*/  BPT.TRAP 0x1 ;  /* 0x000000040000795c */ /* 0x000fe20000300000 */
.L_x_4780:
[----:B------:R-:W-:Y:S01]  /*a430*/  IMAD R20, R18, 0x8, R2 ;  /* 0x0000000812147824 */ /* 0x000fe200078e0202 */
[----:B------:R-:W-:-:S04]  /*a440*/  SHF.L.U32 R21, R19, 0x1f, RZ ;  /* 0x0000001f13157819 */ /* 0x000fc800000006ff */
[----:B------:R4:W0:Y:S01]  /*a450*/  SYNCS.PHASECHK.TRANS64.TRYWAIT P1, [R20+URZ+0x28c30], R21 ;  /* 0x028c3015140075a7 */ /* 0x000822000802017f */
[----:B------:R-:W-:Y:S05]  /*a460*/  @!P0 BRA `(.L_x_4781) ;  /* 0x0000000000048947 */ /* 0x000fea0003800000 */
[----:B------:R-:W-:Y:S01]  /*a470*/  BPT.TRAP 0x1 ;  /* 0x000000040000795c */ /* 0x000fe20000300000 */
.L_x_4781:
[C---:B--2---:R-:W-:Y:S02]  /*a480*/  VIADD R0, R2.reuse, 0x22400 ;  /* 0x0002240002007836 */ /* 0x044fe40000000000 */
[----:B01-3--:R-:W-:-:S03]  /*a490*/  VIADD R3, R2, 0x20400 ;  /* 0x0002040002037836 */ /* 0x00bfc60000000000 */
[----:B------:R-:W-:Y:S02]  /*a4a0*/  SHF.R.U32.HI R0, RZ, 0x4, R0 ;  /* 0x00000004ff007819 */ /* 0x000fe40000011600 */
[----:B------:R-:W-:Y:S02]  /*a4b0*/  SHF.R.U32.HI R3, RZ, 0x4, R3 ;  /* 0x00000004ff037819 */ /* 0x000fe40000011603 */
[----:B------:R-:W-:Y:S02]  /*a4c0*/  LOP3.LUT R0, R0, 0x3fff, RZ, 0xc0, !PT ;  /* 0x00003fff00007812 */ /* 0x000fe400078ec0ff */
[----:B------:R-:W-:Y:S02]  /*a4d0*/  LOP3.LUT R3, R3, 0x3fff, RZ, 0xc0, !PT ;  /* 0x00003fff03037812 */ /* 0x000fe400078ec0ff */
[----:B------:R-:W-:Y:S01]  /*a4e0*/  LOP3.LUT R12, R0, 0x10000, RZ, 0xfc, !PT ;  /* 0x00010000000c7812 */ /* 0x000fe200078efcff */
[----:B------:R-:W-:Y:S06]  /*a4f0*/  @P1 BRA `(.L_x_4782) ;  /* 0x0000000000081947 */ /* 0x000fec0003800000 */
[----:B------:R-:W0:Y:S02]  /*a500*/  SYNCS.PHASECHK.TRANS64.TRYWAIT P1, [R20+URZ+0x28c30], R21 ;  /* 0x028c3015140075a7 */ /* 0x000e24000802017f */
[----:B0-----:R-:W-:Y:S05]  /*a510*/  @!P1 BRA `(.L_x_4783) ;  /* 0x0000011c00f49947 */ /* 0x001fea0003800000 */
.L_x_4782:
        /* <DEDUP_REMOVED lines=12> */
[----:B------:R-:W-:Y:S01]  /*a5e0*/  IMAD.MOV.U32 R11, RZ, RZ, 0x40000040 ;  /* 0x40000040ff0b7424 */ /* 0x000fe200078e00ff */
[----:B------:R-:W-:Y:S01]  /*a5f0*/  MOV R7, 0x40000040 ;  /* 0x4000004000077802 */ /* 0x000fe20000000f00 */
[----:B------:R-:W-:-:S02]  /*a600*/  VIADD R8, R4, 0x4 ;  /* 0x0000000404087836 */ /* 0x000fc40000000000 */
[----:B------:R-:W-:Y:S02]  /*a610*/  IMAD.MOV.U32 R9, RZ, RZ, 0x40000040 ;  /* 0x40000040ff097424 */ /* 0x000fe400078e00ff */
[----:B------:R-:W-:-:S06]  /*a620*/  IMAD.MOV.U32 R15, RZ, RZ, 0x40000040 ;  /* 0x40000040ff0f7424 */ /* 0x000fcc00078e00ff */
        /* <DEDUP_REMOVED lines=30> */
.L_x_4784:
[----:B------:R-:W1:Y:S01]  /*a810*/  LDC R0, c[0x0][0x448] ;  /* 0x00011200ff007b82 */ /* 0x000e620000000800 */
[----:B------:R-:W-:Y:S01]  /*a820*/  ULDC UR4, c[0x0][0x9d8] ;  /* 0x0002760000047ab9 */ /* 0x000fe20000000800 */
[----:B------:R-:W-:Y:S01]  /*a830*/  LOP3.LUT R22, R22, 0xfffffffd, RZ, 0xc0, !PT ;  /* 0xfffffffd16167812 */ /* 0x000fe200078ec0ff */
        /* <DEDUP_REMOVED lines=13> */
[----:B------:R3:W5:Y:S01]  /*a910*/  MUFU.TANH R62, R27 ;  /* 0x0000001b003e7308 */ /* 0x0007620000002400 */
[----:B------:R-:W-:Y:S01]  /*a920*/  FMUL.FTZ R3, R24, UR4 ;  /* 0x0000000418037c20 */ /* 0x000fe20008410000 */
[----:B------:R-:W-:Y:S01]  /*a930*/  FMUL.FTZ R47, R47, UR4 ;  /* 0x000000042f2f7c20 */ /* 0x000fe20008410000 */
[----:B------:R-:W-:Y:S01]  /*a940*/  FMUL.FTZ R51, R51, UR4 ;  /* 0x0000000433337c20 */ /* 0x000fe20008410000 */
[----:B------:R-:W-:Y:S01]  /*a950*/  FMUL.FTZ R54, R54, UR4 ;  /* 0x0000000436367c20 */ /* 0x000fe20008410000 */
[----:B------:R-:W-:Y:S01]  /*a960*/  FMUL.FTZ R55, R55, UR4 ;  /* 0x0000000437377c20 */ /* 0x000fe20008410000 */
[----:B------:R-:W-:Y:S01]  /*a970*/  FMUL.FTZ R29, R29, UR4 ;  /* 0x000000041d1d7c20 */ /* 0x000fe20008410000 */
[----:B------:R-:W-:Y:S01]  /*a980*/  FMUL.FTZ R32, R32, UR4 ;  /* 0x0000000420207c20 */ /* 0x000fe20008410000 */
[----:B-1----:R-:W-:Y:S01]  /*a990*/  ISETP.NE.AND P1, PT, R0, 0x1, PT ;  /* 0x000000010000780c */ /* 0x002fe20003f25270 */
[----:B------:R-:W-:Y:S01]  /*a9a0*/  IMAD.IADD R0, R229, 0x1, R200 ;  /* 0x00000001e5007824 */ /* 0x000fe200078e02c8 */
[----:B------:R-:W1:Y:S01]  /*a9b0*/  MUFU.TANH R30, R30 ;  /* 0x0000001e001e7308 */ /* 0x000e620000002400 */
[----:B------:R-:W-:Y:S01]  /*a9c0*/  FMUL.FTZ R33, R33, UR4 ;  /* 0x0000000421217c20 */ /* 0x000fe20008410000 */
[----:B------:R-:W-:Y:S01]  /*a9d0*/  FMUL.FTZ R36, R36, UR4 ;  /* 0x0000000424247c20 */ /* 0x000fe20008410000 */
[----:B------:R-:W-:-:S02]  /*a9e0*/  IMAD.MOV.U32 R57, RZ, RZ, R0 ;  /* 0x000000ffff397224 */ /* 0x000fc400078e0000 */
[----:B------:R-:W-:Y:S01]  /*a9f0*/  FMUL.FTZ R37, R37, UR4 ;  /* 0x0000000425257c20 */ /* 0x000fe20008410000 */
[----:B------:R-:W-:Y:S01]  /*aa00*/  FMUL.FTZ R40, R40, UR4 ;  /* 0x0000000428287c20 */ /* 0x000fe20008410000 */
[----:B------:R-:W-:Y:S01]  /*aa10*/  FMUL.FTZ R44, R44, UR4 ;  /* 0x000000042c2c7c20 */ /* 0x000fe20008410000 */
[----:B------:R-:W-:Y:S01]  /*aa20*/  FMUL.FTZ R41, R41, UR4 ;  /* 0x0000000429297c20 */ /* 0x000fe20008410000 */
[----:B------:R0:W4:Y:S01]  /*aa30*/  MUFU.TANH R58, R31 ;  /* 0x0000001f003a7308 */ /* 0x0001220000002400 */
[----:B------:R-:W-:Y:S01]  /*aa40*/  FMUL.FTZ R48, R48, UR4 ;  /* 0x0000000430307c20 */ /* 0x000fe20008410000 */
[----:B------:R-:W-:Y:S01]  /*aa50*/  FMUL.FTZ R45, R45, UR4 ;  /* 0x000000042d2d7c20 */ /* 0x000fe20008410000 */
[----:B------:R-:W2:Y:S01]  /*aa60*/  @P1 LDC R15, c[0x0][0x44c] ;  /* 0x00011300ff0f1b82 */ /* 0x000ea20000000800 */
[----:B------:R-:W-:Y:S01]  /*aa70*/  @P1 LOP3.LUT R22, R22, 0x2, RZ, 0xfc, !PT ;  /* 0x0000000216161812 */ /* 0x000fe200078efcff */
[----:B------:R-:W-:Y:S01]  /*aa80*/  FMUL.FTZ R49, R49, UR4 ;  /* 0x0000000431317c20 */ /* 0x000fe20008410000 */
[----:B------:R-:W-:Y:S01]  /*aa90*/  FMUL.FTZ R52, R52, UR4 ;  /* 0x0000000434347c20 */ /* 0x000fe20008410000 */
[----:B------:R-:W-:Y:S01]  /*aaa0*/  FMUL.FTZ R53, R53, UR4 ;  /* 0x0000000435357c20 */ /* 0x000fe20008410000 */
[----:B------:R-:W4:Y:S03]  /*aab0*/  MUFU.TANH R34, R34 ;  /* 0x0000002200227308 */ /* 0x000f260000002400 */
[----:B------:R-:W3:Y:S05]  /*aac0*/  @P1 LDC R59, c[0x0][0x450] ;  /* 0x00011400ff3b1b82 */ /* 0x000eea0000000800 */
[----:B------:R-:W4:Y:S08]  /*aad0*/  MUFU.TANH R35, R35 ;  /* 0x0000002300237308 */ /* 0x000f300000002400 */
[----:B------:R-:W4:Y:S01]  /*aae0*/  MUFU.TANH R38, R38 ;  /* 0x0000002600267308 */ /* 0x000f220000002400 */
[----:B--2---:R-:W-:-:S04]  /*aaf0*/  @P1 IMAD.HI.U32 R14, R0, R15, RZ ;  /* 0x0000000f000e1227 */ /* 0x004fc800078e00ff */
[----:B------:R-:W-:-:S03]  /*ab00*/  IMAD.MOV.U32 R0, RZ, RZ, -0x40 ;  /* 0xffffffc0ff007424 */ /* 0x000fc600078e00ff */
[----:B------:R-:W2:Y:S01]  /*ab10*/  MUFU.TANH R39, R39 ;  /* 0x0000002700277308 */ /* 0x000ea20000002400 */
[----:B---3--:R-:W-:Y:S01]  /*ab20*/  @P1 SHF.R.U32.HI R57, RZ, R59, R14 ;  /* 0x0000003bff391219 */ /* 0x008fe2000001160e */
[----:B------:R-:W-:-:S04]  /*ab30*/  IMAD R0, R209, R0, 0x40 ;  /* 0x00000040d1007424 */ /* 0x000fc800078e0200 */
[----:B------:R-:W0:Y:S01]  /*ab40*/  SHFL.IDX PT, R14, R57, 0x1, 0x1c1f ;  /* 0x003c1f00390e7f89 */ /* 0x000e2200000e0000 */
[----:B------:R-:W-:Y:S01]  /*ab50*/  IADD3 R15, R199, 0x1, R0 ;  /* 0x00000001c70f7810 */ /* 0x000fe20007ffe000 */
[----:B------:R-:W3:Y:S01]  /*ab60*/  MUFU.TANH R24, R42 ;  /* 0x0000002a00187308 */ /* 0x000ee20000002400 */
[----:B------:R-:W-:Y:S01]  /*ab70*/  IADD3 R27, -R192, R0, R199 ;  /* 0x00000000c01b7210 */ /* 0x000fe20007ffe1c7 */
[----:B------:R-:W-:Y:S01]  /*ab80*/  FMUL.FTZ R0, R50, UR4 ;  /* 0x0000000432007c20 */ /* 0x000fe20008410000 */
[----:B------:R-:W-:Y:S01]  /*ab90*/  IADD3 R64, -R198, R15, -R192 ;  /* 0x0000000fc6407210 */ /* 0x000fe20007ffe9c0 */
[----:B------:R-:W3:Y:S04]  /*aba0*/  SHFL.IDX PT, R57, R57, RZ, 0x1c1f ;  /* 0x001c1fff39397589 */ /* 0x000ee800000e0000 */
[----:B------:R2:W-:Y:S08]  /*abb0*/  MUFU.TANH R26, R46 ;  /* 0x0000002e001a7308 */ /* 0x0005f00000002400 */
[----:B------:R-:W3:Y:S01]  /*abc0*/  MUFU.TANH R43, R43 ;  /* 0x0000002b002b7308 */ /* 0x000ee20000002400 */
[----:B0-----:R-:W-:-:S07]  /*abd0*/  VIADDMNMX R31, R14, R64, R27, PT ;  /* 0x000000400e1f7246 */ /* 0x001fce000380011b */
[----:B------:R-:W-:Y:S01]  /*abe0*/  MUFU.TANH R0, R0 ;  /* 0x0000000000007308 */ /* 0x000fe20000002400 */
[C---:B------:R-:W-:Y:S02]  /*abf0*/  ISETP.GT.AND P1, PT, R31.reuse, RZ, PT ;  /* 0x000000ff1f00720c */ /* 0x040fe40003f24270 */
[C---:B------:R-:W-:Y:S02]  /*ac00*/  ISETP.GT.AND P2, PT, R31.reuse, 0x1, PT ;  /* 0x000000011f00780c */ /* 0x040fe40003f44270 */
[----:B------:R-:W-:Y:S02]  /*ac10*/  ISETP.GT.AND P3, PT, R31, 0x8, PT ;  /* 0x000000081f00780c */ /* 0x000fe40003f64270 */
[----:B------:R-:W-:Y:S01]  /*ac20*/  FSEL R25, R25, -INF , P1 ;  /* 0xff80000019197808 */ /* 0x000fe20000800000 */
[----:B------:R-:W-:Y:S01]  /*ac30*/  MUFU.TANH R51, R51 ;  /* 0x0000003300337308 */ /* 0x000fe20000002400 */
[----:B-----5:R-:W-:Y:S02]  /*ac40*/  FSEL R62, R62, -INF , P2 ;  /* 0xff8000003e3e7808 */ /* 0x020fe40001000000 */
[----:B------:R-:W-:-:S02]  /*ac50*/  ISETP.GT.AND P1, PT, R31, 0x9, PT ;  /* 0x000000091f00780c */ /* 0x000fc40003f24270 */
[----:B-1----:R-:W-:Y:S02]  /*ac60*/  FSEL R60, R30, -INF , P3 ;  /* 0xff8000001e3c7808 */ /* 0x002fe40001800000 */
[----:B------:R-:W-:Y:S01]  /*ac70*/  FMNMX.FTZ R15, R25, R62, !PT ;  /* 0x0000003e190f7209 */ /* 0x000fe20007810000 */
[----:B------:R-:W0:Y:S01]  /*ac80*/  MUFU.TANH R30, R47 ;  /* 0x0000002f001e7308 */ /* 0x000e220000002400 */
[C---:B------:R-:W-:Y:S02]  /*ac90*/  ISETP.GT.AND P2, PT, R31.reuse, 0x10, PT ;  /* 0x000000101f00780c */ /* 0x040fe40003f44270 */
[----:B----4-:R-:W-:Y:S02]  /*aca0*/  FSEL R58, R58, -INF , P1 ;  /* 0xff8000003a3a7808 */ /* 0x010fe40000800000 */
[----:B------:R-:W-:Y:S02]  /*acb0*/  FMNMX.FTZ R15, R60, R15, !PT ;  /* 0x0000000f3c0f7209 */ /* 0x000fe40007810000 */
[----:B------:R-:W-:Y:S01]  /*acc0*/  ISETP.GT.AND P1, PT, R31, 0x11, PT ;  /* 0x000000111f00780c */ /* 0x000fe20003f24270 */
[----:B------:R-:W-:Y:S01]  /*acd0*/  MUFU.TANH R55, R55 ;  /* 0x0000003700377308 */ /* 0x000fe20000002400 */
[----:B--2---:R-:W-:-:S02]  /*ace0*/  FSEL R46, R34, -INF , P2 ;  /* 0xff800000222e7808 */ /* 0x004fc40001000000 */
[----:B------:R-:W-:Y:S02]  /*acf0*/  FMNMX.FTZ R15, R58, R15, !PT ;  /* 0x0000000f3a0f7209 */ /* 0x000fe40007810000 */
[----:B------:R-:W-:Y:S02]  /*ad00*/  ISETP.GT.AND P2, PT, R31, 0x18, PT ;  /* 0x000000181f00780c */ /* 0x000fe40003f44270 */
[----:B------:R-:W-:Y:S01]  /*ad10*/  FSEL R56, R35, -INF , P1 ;  /* 0xff80000023387808 */ /* 0x000fe20000800000 */
[----:B------:R-:W1:Y:S01]  /*ad20*/  MUFU.TANH R34, R54 ;  /* 0x0000003600227308 */ /* 0x000e620000002400 */
[----:B------:R-:W-:Y:S02]  /*ad30*/  FMNMX.FTZ R15, R46, R15, !PT ;  /* 0x0000000f2e0f7209 */ /* 0x000fe40007810000 */
[----:B------:R-:W-:Y:S02]  /*ad40*/  ISETP.GT.AND P1, PT, R31, 0x19, PT ;  /* 0x000000191f00780c */ /* 0x000fe40003f24270 */
[----:B------:R-:W-:-:S02]  /*ad50*/  FSEL R42, R38, -INF , P2 ;  /* 0xff800000262a7808 */ /* 0x000fc40001000000 */
[----:B------:R-:W-:Y:S01]  /*ad60*/  FMNMX.FTZ R15, R56, R15, !PT ;  /* 0x0000000f380f7209 */ /* 0x000fe20007810000 */
[----:B------:R-:W2:Y:S01]  /*ad70*/  MUFU.TANH R3, R3 ;  /* 0x0000000300037308 */ /* 0x000ea20000002400 */
[----:B------:R-:W-:Y:S02]  /*ad80*/  ISETP.GT.AND P2, PT, R31, 0x20, PT ;  /* 0x000000201f00780c */ /* 0x000fe40003f44270 */
[----:B------:R-:W-:Y:S02]  /*ad90*/  FSEL R50, R39, -INF , P1 ;  /* 0xff80000027327808 */ /* 0x000fe40000800000 */
[----:B------:R-:W-:Y:S02]  /*ada0*/  FMNMX.FTZ R15, R42, R15, !PT ;  /* 0x0000000f2a0f7209 */ /* 0x000fe40007810000 */
[----:B------:R-:W-:Y:S01]  /*adb0*/  ISETP.GT.AND P1, PT, R31, 0x21, PT ;  /* 0x000000211f00780c */ /* 0x000fe20003f24270 */
[----:B------:R-:W4:Y:S01]  /*adc0*/  MUFU.TANH R13, R13 ;  /* 0x0000000d000d7308 */ /* 0x000f220000002400 */
[----:B---3--:R-:W-:-:S02]  /*add0*/  FSEL R38, R24, -INF , P2 ;  /* 0xff80000018267808 */ /* 0x008fc40001000000 */
[----:B------:R-:W-:Y:S02]  /*ade0*/  FMNMX.FTZ R15, R50, R15, !PT ;  /* 0x0000000f320f7209 */ /* 0x000fe40007810000 */
[----:B------:R-:W-:Y:S02]  /*adf0*/  ISETP.GT.AND P2, PT, R31, 0x28, PT ;  /* 0x000000281f00780c */ /* 0x000fe40003f44270 */
[----:B------:R-:W-:Y:S01]  /*ae00*/  FSEL R14, R43, -INF , P1 ;  /* 0xff8000002b0e7808 */ /* 0x000fe20000800000 */
[----:B------:R-:W-:Y:S01]  /*ae10*/  MUFU.TANH R29, R29 ;  /* 0x0000001d001d7308 */ /* 0x000fe20000002400 */
[----:B------:R-:W-:Y:S02]  /*ae20*/  FMNMX.FTZ R15, R38, R15, !PT ;  /* 0x0000000f260f7209 */ /* 0x000fe40007810000 */
[----:B------:R-:W-:Y:S02]  /*ae30*/  ISETP.GT.AND P1, PT, R31, 0x29, PT ;  /* 0x000000291f00780c */ /* 0x000fe40003f24270 */
[----:B------:R-:W-:-:S02]  /*ae40*/  FSEL R24, R26, -INF , P2 ;  /* 0xff8000001a187808 */ /* 0x000fc40001000000 */
[----:B------:R-:W-:Y:S01]  /*ae50*/  FMNMX.FTZ R15, R14, R15, !PT ;  /* 0x0000000f0e0f7209 */ /* 0x000fe20007810000 */
[----:B------:R-:W-:Y:S01]  /*ae60*/  MUFU.TANH R33, R33 ;  /* 0x0000002100217308 */ /* 0x000fe20000002400 */
[C---:B------:R-:W-:Y:S02]  /*ae70*/  ISETP.GT.AND P2, PT, R31.reuse, 0x30, PT ;  /* 0x000000301f00780c */ /* 0x040fe40003f44270 */
[----:B0-----:R-:W-:Y:S02]  /*ae80*/  FSEL R30, R30, -INF , P1 ;  /* 0xff8000001e1e7808 */ /* 0x001fe40000800000 */
[----:B------:R-:W-:Y:S01]  /*ae90*/  FMNMX.FTZ R35, R24, R15, !PT ;  /* 0x0000000f18237209 */ /* 0x000fe20007810000 */
[----:B------:R-:W-:Y:S01]  /*aea0*/  FMUL.FTZ R15, R28, UR4 ;  /* 0x000000041c0f7c20 */ /* 0x000fe20008410000 */
[----:B------:R-:W-:Y:S01]  /*aeb0*/  ISETP.GT.AND P1, PT, R31, 0x31, PT ;  /* 0x000000311f00780c */ /* 0x000fe20003f24270 */
[----:B------:R-:W-:Y:S01]  /*aec0*/  MUFU.TANH R43, R36 ;  /* 0x00000024002b7308 */ /* 0x000fe20000002400 */
[----:B------:R-:W-:Y:S01]  /*aed0*/  FSEL R28, R0, -INF , P2 ;  /* 0xff800000001c7808 */ /* 0x000fe20001000000 */
[----:B------:R-:W-:Y:S01]  /*aee0*/  ULDC UR4, c[0x0][0x988] ;  /* 0x0002620000047ab9 */ /* 0x000fe20000000800 */
[----:B------:R-:W-:-:S02]  /*aef0*/  FMNMX.FTZ R35, R30, R35, !PT ;  /* 0x000000231e237209 */ /* 0x000fc40007810000 */
[----:B------:R-:W-:Y:S02]  /*af00*/  ISETP.GT.AND P2, PT, R31, 0x38, PT ;  /* 0x000000381f00780c */ /* 0x000fe40003f44270 */
[----:B------:R-:W-:Y:S01]  /*af10*/  FSEL R26, R51, -INF , P1 ;  /* 0xff800000331a7808 */ /* 0x000fe20000800000 */
[----:B------:R-:W0:Y:S01]  /*af20*/  MUFU.TANH R39, R15 ;  /* 0x0000000f00277308 */ /* 0x000e220000002400 */
[----:B------:R-:W-:Y:S02]  /*af30*/  FMNMX.FTZ R35, R28, R35, !PT ;  /* 0x000000231c237209 */ /* 0x000fe40007810000 */
[----:B------:R-:W-:Y:S02]  /*af40*/  ISETP.GT.AND P1, PT, R31, 0x39, PT ;  /* 0x000000391f00780c */ /* 0x000fe40003f24270 */
[----:B-1----:R-:W-:Y:S02]  /*af50*/  FSEL R34, R34, -INF , P2 ;  /* 0xff80000022227808 */ /* 0x002fe40001000000 */
[----:B------:R-:W-:Y:S01]  /*af60*/  FMNMX.FTZ R35, R26, R35, !PT ;  /* 0x000000231a237209 */ /* 0x000fe20007810000 */
[----:B------:R2:W1:Y:S01]  /*af70*/  MUFU.TANH R31, R32 ;  /* 0x00000020001f7308 */ /* 0x0004620000002400 */
[----:B------:R-:W-:-:S02]  /*af80*/  FSEL R0, R55, -INF , P1 ;  /* 0xff80000037007808 */ /* 0x000fc40000800000 */
[----:B------:R-:W-:Y:S02]  /*af90*/  FMNMX.FTZ R35, R34, R35, !PT ;  /* 0x0000002322237209 */ /* 0x000fe40007810000 */
[----:B------:R-:W-:Y:S02]  /*afa0*/  VIADDMNMX R27, R57, R64, R27, PT ;  /* 0x00000040391b7246 */ /* 0x000fe4000380011b */
[----:B------:R-:W-:Y:S01]  /*afb0*/  FMNMX.FTZ R35, R0, R35, !PT ;  /* 0x0000002300237209 */ /* 0x000fe20007810000 */
[----:B------:R-:W3:Y:S01]  /*afc0*/  MUFU.TANH R37, R37 ;  /* 0x0000002500257308 */ /* 0x000ee20000002400 */
[C---:B------:R-:W-:Y:S02]  /*afd0*/  ISETP.GT.AND P1, PT, R27.reuse, RZ, PT ;  /* 0x000000ff1b00720c */ /* 0x040fe40003f24270 */
[----:B------:R-:W-:Y:S01]  /*afe0*/  ISETP.GT.AND P2, PT, R27, 0x1, PT ;  /* 0x000000011b00780c */ /* 0x000fe20003f44270 */
[----:B------:R-:W5:Y:S01]  /*aff0*/  SHFL.BFLY PT, R54, R35, 0x2, 0x1f ;  /* 0x0c401f0023367f89 */ /* 0x000f6200000e0000 */
[----:B--2---:R-:W-:-:S02]  /*b000*/  FSEL R32, R3, -INF , P1 ;  /* 0xff80000003207808 */ /* 0x004fc40000800000 */
[----:B------:R-:W-:Y:S01]  /*b010*/  ISETP.GT.AND P3, PT, R27, 0x8, PT ;  /* 0x000000081b00780c */ /* 0x000fe20003f64270 */
[----:B------:R2:W-:Y:S01]  /*b020*/  MUFU.TANH R66, R40 ;  /* 0x0000002800427308 */ /* 0x0005e20000002400 */
[----:B----4-:R-:W-:Y:S02]  /*b030*/  FSEL R3, R13, -INF , P2 ;  /* 0xff8000000d037808 */ /* 0x010fe40001000000 */
[----:B------:R-:W-:Y:S02]  /*b040*/  ISETP.GT.AND P1, PT, R27, 0x9, PT ;  /* 0x000000091b00780c */ /* 0x000fe40003f24270 */
[----:B0-----:R-:W-:Y:S02]  /*b050*/  FSEL R36, R39, -INF , P3 ;  /* 0xff80000027247808 */ /* 0x001fe40001800000 */
[----:B------:R-:W-:Y:S01]  /*b060*/  FMNMX.FTZ R13, R32, R3, !PT ;  /* 0x00000003200d7209 */ /* 0x000fe20007810000 */
[----:B------:R1:W-:Y:S01]  /*b070*/  MUFU.TANH R68, R44 ;  /* 0x0000002c00447308 */ /* 0x0003e20000002400 */
[----:B------:R-:W-:-:S02]  /*b080*/  ISETP.GT.AND P2, PT, R27, 0x10, PT ;  /* 0x000000101b00780c */ /* 0x000fc40003f44270 */
[----:B--2---:R-:W-:Y:S02]  /*b090*/  FSEL R40, R29, -INF , P1 ;  /* 0xff8000001d287808 */ /* 0x004fe40000800000 */
[----:B------:R-:W-:Y:S02]  /*b0a0*/  FMNMX.FTZ R13, R36, R13, !PT ;  /* 0x0000000d240d7209 */ /* 0x000fe40007810000 */
[----:B------:R-:W-:Y:S01]  /*b0b0*/  ISETP.GT.AND P1, PT, R27, 0x11, PT ;  /* 0x000000111b00780c */ /* 0x000fe20003f24270 */
[----:B------:R-:W-:Y:S01]  /*b0c0*/  MUFU.TANH R41, R41 ;  /* 0x0000002900297308 */ /* 0x000fe20000002400 */
[----:B-1----:R-:W-:Y:S02]  /*b0d0*/  FSEL R44, R31, -INF , P2 ;  /* 0xff8000001f2c7808 */ /* 0x002fe40001000000 */
[----:B------:R-:W-:Y:S02]  /*b0e0*/  FMNMX.FTZ R13, R40, R13, !PT ;  /* 0x0000000d280d7209 */ /* 0x000fe40007810000 */
[----:B-----5:R-:W-:-:S02]  /*b0f0*/  FMNMX.FTZ R54, R35, R54, !PT ;  /* 0x0000003623367209 */ /* 0x020fc40007810000 */
[C---:B------:R-:W-:Y:S01]  /*b100*/  ISETP.GT.AND P2, PT, R27.reuse, 0x18, PT ;  /* 0x000000181b00780c */ /* 0x040fe20003f44270 */
[----:B------:R0:W-:Y:S01]  /*b110*/  MUFU.TANH R72, R48 ;  /* 0x0000003000487308 */ /* 0x0001e20000002400 */
[----:B------:R-:W-:Y:S01]  /*b120*/  FMNMX.FTZ R13, R44, R13, !PT ;  /* 0x0000000d2c0d7209 */ /* 0x000fe20007810000 */
[----:B------:R-:W1:Y:S01]  /*b130*/  SHFL.BFLY PT, R15, R54, 0x1, 0x1f ;  /* 0x0c201f00360f7f89 */ /* 0x000e6200000e0000 */
[----:B------:R-:W-:-:S05]  /*b140*/  ISETP.GT.AND P3, PT, R27, 0x29, PT ;  /* 0x000000291b00780c */ /* 0x000fca0003f64270 */
[----:B------:R-:W2:Y:S01]  /*b150*/  MUFU.TANH R45, R45 ;  /* 0x0000002d002d7308 */ /* 0x000ea20000002400 */
[----:B0-----:R-:W-:Y:S02]  /*b160*/  FSEL R48, R33, -INF , P1 ;  /* 0xff80000021307808 */ /* 0x001fe40000800000 */
[----:B------:R-:W-:Y:S02]  /*b170*/  ISETP.GT.AND P1, PT, R27, 0x19, PT ;  /* 0x000000191b00780c */ /* 0x000fe40003f24270 */
[----:B------:R-:W-:Y:S01]  /*b180*/  FMNMX.FTZ R29, R48, R13, !PT ;  /* 0x0000000d301d7209 */ /* 0x000fe20007810000 */
[----:B------:R-:W-:Y:S01]  /*b190*/  IMAD.U32 R13, RZ, RZ, UR4 ;  /* 0x00000004ff0d7e24 */ /* 0x000fe2000f8e00ff */
[----:B---3--:R-:W-:Y:S01]  /*b1a0*/  FSEL R64, R37, -INF , P1 ;  /* 0xff80000025407808 */ /* 0x008fe20000800000 */
[----:B------:R-:W0:Y:S01]  /*b1b0*/  MUFU.TANH R49, R49 ;  /* 0x0000003100317308 */ /* 0x000e220000002400 */
[----:B------:R-:W-:-:S07]  /*b1c0*/  ISETP.GT.AND P1, PT, R27, 0x21, PT ;  /* 0x000000211b00780c */ /* 0x000fce0003f24270 */
[----:B------:R3:W4:Y:S01]  /*b1d0*/  MUFU.TANH R76, R52 ;  /* 0x00000034004c7308 */ /* 0x0007220000002400 */
[----:B--2---:R-:W-:Y:S02]  /*b1e0*/  FSEL R70, R45, -INF , P3 ;  /* 0xff8000002d467808 */ /* 0x004fe40001800000 */
[----:B-1----:R-:W-:Y:S02]  /*b1f0*/  FMNMX.FTZ R15, R54, R15, !PT ;  /* 0x0000000f360f7209 */ /* 0x002fe40007810000 */
[----:B------:R-:W-:Y:S02]  /*b200*/  FSEL R54, R43, -INF , P2 ;  /* 0xff8000002b367808 */ /* 0x000fe40001000000 */
[----:B------:R-:W-:Y:S01]  /*b210*/  ISETP.GT.AND P2, PT, R27, 0x20, PT ;  /* 0x000000201b00780c */ /* 0x000fe20003f44270 */
[----:B------:R-:W1:Y:S01]  /*b220*/  MUFU.TANH R53, R53 ;  /* 0x0000003500357308 */ /* 0x000e620000002400 */
[----:B------:R-:W-:Y:S01]  /*b230*/  FMNMX.FTZ R29, R54, R29, !PT ;  /* 0x0000001d361d7209 */ /* 0x000fe20007810000 */
[----:B------:R-:W-:Y:S01]  /*b240*/  FMUL.FTZ R31, R15, R13 ;  /* 0x0000000d0f1f7220 */ /* 0x000fe20000410000 */
[----:B------:R-:W-:-:S02]  /*b250*/  FSEL R66, R66, -INF , P2 ;  /* 0xff80000042427808 */ /* 0x000fc40001000000 */
[----:B------:R-:W-:Y:S02]  /*b260*/  FMNMX.FTZ R29, R64, R29, !PT ;  /* 0x0000001d401d7209 */ /* 0x000fe40007810000 */
[----:B------:R-:W-:Y:S02]  /*b270*/  ISETP.GT.AND P2, PT, R27, 0x28, PT ;  /* 0x000000281b00780c */ /* 0x000fe40003f44270 */
[----:B---3--:R-:W-:Y:S02]  /*b280*/  FSEL R52, R41, -INF , P1 ;  /* 0xff80000029347808 */ /* 0x008fe40000800000 */
[----:B------:R-:W-:Y:S02]  /*b290*/  FMNMX.FTZ R29, R66, R29, !PT ;  /* 0x0000001d421d7209 */ /* 0x000fe40007810000 */
[----:B------:R-:W-:Y:S02]  /*b2a0*/  FSEL R68, R68, -INF , P2 ;  /* 0xff80000044447808 */ /* 0x000fe40001000000 */
[----:B------:R-:W-:-:S02]  /*b2b0*/  FMNMX.FTZ R29, R52, R29, !PT ;  /* 0x0000001d341d7209 */ /* 0x000fc40007810000 */
[C---:B------:R-:W-:Y:S02]  /*b2c0*/  ISETP.GT.AND P1, PT, R27.reuse, 0x30, PT ;  /* 0x000000301b00780c */ /* 0x040fe40003f24270 */
[----:B------:R-:W-:Y:S02]  /*b2d0*/  FMNMX.FTZ R29, R68, R29, !PT ;  /* 0x0000001d441d7209 */ /* 0x000fe40007810000 */
[----:B------:R-:W-:Y:S02]  /*b2e0*/  ISETP.GT.AND P2, PT, R27, 0x31, PT ;  /* 0x000000311b00780c */ /* 0x000fe40003f44270 */
[----:B------:R-:W-:Y:S02]  /*b2f0*/  FSEL R72, R72, -INF , P1 ;  /* 0xff80000048487808 */ /* 0x000fe40000800000 */
[----:B------:R-:W-:Y:S02]  /*b300*/  FMNMX.FTZ R29, R70, R29, !PT ;  /* 0x0000001d461d7209 */ /* 0x000fe40007810000 */
[----:B------:R-:W-:-:S02]  /*b310*/  FSETP.NEU.FTZ.AND P4, PT, R15, -INF , PT ;  /* 0xff8000000f00780b */ /* 0x000fc40003f9d000 */
[----:B------:R-:W-:Y:S02]  /*b320*/  ISETP.GT.AND P1, PT, R27, 0x38, PT ;  /* 0x000000381b00780c */ /* 0x000fe40003f24270 */
[----:B0-----:R-:W-:Y:S02]  /*b330*/  FSEL R74, R49, -INF , P2 ;  /* 0xff800000314a7808 */ /* 0x001fe40001000000 */
[----:B------:R-:W-:Y:S02]  /*b340*/  FMNMX.FTZ R29, R72, R29, !PT ;  /* 0x0000001d481d7209 */ /* 0x000fe40007810000 */
[----:B------:R-:W-:Y:S02]  /*b350*/  FSEL R31, R31, RZ, P4 ;  /* 0x000000ff1f1f7208 */ /* 0x000fe40002000000 */
[----:B------:R-:W-:Y:S02]  /*b360*/  ISETP.GT.AND P2, PT, R27, 0x39, PT ;  /* 0x000000391b00780c */ /* 0x000fe40003f44270 */
[----:B----4-:R-:W-:Y:S01]  /*b370*/  FSEL R76, R76, -INF , P1 ;  /* 0xff8000004c4c7808 */ /* 0x010fe20000800000 */
[--C-:B------:R-:W-:Y:S01]  /*b380*/  FFMA.FTZ R27, R62, R13, -R31.reuse ;  /* 0x0000000d3e1b7223 */ /* 0x100fe2000001081f */
[----:B------:R-:W-:Y:S01]  /*b390*/  FMNMX.FTZ R29, R74, R29, !PT ;  /* 0x0000001d4a1d7209 */ /* 0x000fe20007810000 */
[--C-:B------:R-:W-:Y:S01]  /*b3a0*/  FFMA.FTZ R25, R25, R13, -R31.reuse ;  /* 0x0000000d19197223 */ /* 0x100fe2000001081f */
[----:B-1----:R-:W-:Y:S01]  /*b3b0*/  FSEL R62, R53, -INF , P2 ;  /* 0xff800000353e7808 */ /* 0x002fe20001000000 */
[----:B------:R0:W-:Y:S01]  /*b3c0*/  MUFU.EX2 R78, R27 ;  /* 0x0000001b004e7308 */ /* 0x0001e20000000800 */
[----:B------:R-:W-:Y:S01]  /*b3d0*/  FMNMX.FTZ R29, R76, R29, !PT ;  /* 0x0000001d4c1d7209 */ /* 0x000fe20007810000 */
[-CC-:B------:R-:W-:Y:S01]  /*b3e0*/  FFMA.FTZ R60, R60, R13.reuse, -R31.reuse ;  /* 0x0000000d3c3c7223 */ /* 0x180fe2000001081f */
[-CC-:B------:R-:W-:Y:S01]  /*b3f0*/  FFMA.FTZ R46, R46, R13.reuse, -R31.reuse ;  /* 0x0000000d2e2e7223 */ /* 0x180fe2000001081f */
[--C-:B------:R-:W-:Y:S01]  /*b400*/  FFMA.FTZ R56, R56, R13, -R31.reuse ;  /* 0x0000000d38387223 */ /* 0x100fe2000001081f */
[----:B------:R-:W-:Y:S01]  /*b410*/  FMNMX.FTZ R29, R62, R29, !PT ;  /* 0x0000001d3e1d7209 */ /* 0x000fe20007810000 */
[-CC-:B------:R-:W-:Y:S01]  /*b420*/  FFMA.FTZ R42, R42, R13.reuse, -R31.reuse ;  /* 0x0000000d2a2a7223 */ /* 0x180fe2000001081f */
[-CC-:B------:R-:W-:Y:S01]  /*b430*/  FFMA.FTZ R0, R0, R13.reuse, -R31.reuse ;  /* 0x0000000d00007223 */ /* 0x180fe2000001081f */
[----:B------:R1:W2:Y:S01]  /*b440*/  MUFU.EX2 R165, R25 ;  /* 0x0000001900a57308 */ /* 0x0002a20000000800 */
[-CC-:B0-----:R-:W-:Y:S01]  /*b450*/  FFMA.FTZ R27, R14, R13.reuse, -R31.reuse ;  /* 0x0000000d0e1b7223 */ /* 0x181fe2000001081f */
[-CC-:B------:R-:W-:Y:S01]  /*b460*/  FFMA.FTZ R26, R26, R13.reuse, -R31.reuse ;  /* 0x0000000d1a1a7223 */ /* 0x180fe2000001081f */
[-CC-:B------:R-:W-:Y:S01]  /*b470*/  FFMA.FTZ R50, R50, R13.reuse, -R31.reuse ;  /* 0x0000000d32327223 */ /* 0x180fe2000001081f */
[-CC-:B------:R-:W-:Y:S01]  /*b480*/  FFMA.FTZ R38, R38, R13.reuse, -R31.reuse ;  /* 0x0000000d26267223 */ /* 0x180fe2000001081f */
[-CC-:B------:R-:W-:Y:S01]  /*b490*/  FFMA.FTZ R30, R30, R13.reuse, -R31.reuse ;  /* 0x0000000d1e1e7223 */ /* 0x180fe2000001081f */
[-CC-:B------:R-:W-:Y:S01]  /*b4a0*/  FFMA.FTZ R28, R28, R13.reuse, -R31.reuse ;  /* 0x0000000d1c1c7223 */ /* 0x180fe2000001081f */
[-CC-:B------:R-:W-:Y:S01]  /*b4b0*/  FFMA.FTZ R34, R34, R13.reuse, -R31.reuse ;  /* 0x0000000d22227223 */ /* 0x180fe2000001081f */
[----:B------:R-:W0:Y:S01]  /*b4c0*/  MUFU.EX2 R60, R60 ;  /* 0x0000003c003c7308 */ /* 0x000e220000000800 */
[----:B-1----:R-:W-:-:S02]  /*b4d0*/  FFMA.FTZ R25, R58, R13, -R31 ;  /* 0x0000000d3a197223 */ /* 0x002fc4000001081f */
[----:B------:R-:W1:Y:S05]  /*b4e0*/  SHFL.BFLY PT, R58, R29, 0x2, 0x1f ;  /* 0x0c401f001d3a7f89 */ /* 0x000e6a00000e0000 */
[----:B------:R3:W4:Y:S01]  /*b4f0*/  MUFU.EX2 R167, R25 ;  /* 0x0000001900a77308 */ /* 0x0007220000000800 */
[----:B--2---:R-:W-:Y:S01]  /*b500*/  FADD.FTZ R37, R165, R78 ;  /* 0x0000004ea5257221 */ /* 0x004fe20000010000 */
[----:B------:R-:W-:-:S06]  /*b510*/  F2FP.BF16.F32.PACK_AB R165, R78, R165 ;  /* 0x000000a54ea5723e */ /* 0x000fcc00000010ff */
[----:B------:R-:W2:Y:S08]  /*b520*/  MUFU.EX2 R46, R46 ;  /* 0x0000002e002e7308 */ /* 0x000eb00000000800 */
[----:B------:R-:W-:Y:S01]  /*b530*/  MUFU.EX2 R157, R27 ;  /* 0x0000001b009d7308 */ /* 0x000fe20000000800 */
[----:B-1----:R-:W-:Y:S01]  /*b540*/  FMNMX.FTZ R58, R29, R58, !PT ;  /* 0x0000003a1d3a7209 */ /* 0x002fe20007810000 */
[----:B------:R-:W-:-:S04]  /*b550*/  FFMA.FTZ R29, R24, R13, -R31 ;  /* 0x0000000d181d7223 */ /* 0x000fc8000001081f */
[----:B---3--:R-:W1:Y:S02]  /*b560*/  SHFL.BFLY PT, R25, R58, 0x1, 0x1f ;  /* 0x0c201f003a197f89 */ /* 0x008e6400000e0000 */
[----:B------:R-:W-:Y:S08]  /*b570*/  MUFU.EX2 R159, R29 ;  /* 0x0000001d009f7308 */ /* 0x000ff00000000800 */
[----:B------:R-:W3:Y:S08]  /*b580*/  MUFU.EX2 R161, R56 ;  /* 0x0000003800a17308 */ /* 0x000ef00000000800 */
[----:B------:R5:W-:Y:S01]  /*b590*/  MUFU.EX2 R41, R0 ;  /* 0x0000000000297308 */ /* 0x000be20000000800 */
[----:B-1----:R-:W-:-:S07]  /*b5a0*/  FMNMX.FTZ R14, R58, R25, !PT ;  /* 0x000000193a0e7209 */ /* 0x002fce0007810000 */
[----:B------:R-:W-:Y:S01]  /*b5b0*/  MUFU.EX2 R42, R42 ;  /* 0x0000002a002a7308 */ /* 0x000fe20000000800 */
[----:B-----5:R-:W-:Y:S01]  /*b5c0*/  VIADD R0, R20, 0x28c40 ;  /* 0x00028c4014007836 */ /* 0x020fe20000000000 */
[C---:B------:R-:W-:Y:S01]  /*b5d0*/  FSETP.NEU.FTZ.AND P1, PT, R14.reuse, -INF , PT ;  /* 0xff8000000e00780b */ /* 0x040fe20003f3d000 */
[----:B------:R-:W-:-:S03]  /*b5e0*/  FMUL.FTZ R24, R14, R13 ;  /* 0x0000000d0e187220 */ /* 0x000fc60000410000 */
[----:B------:R-:W-:Y:S02]  /*b5f0*/  PRMT R0, R187, 0x654, R0 ;  /* 0x00000654bb007816 */ /* 0x000fe40000000000 */
[----:B------:R2:W-:Y:S01]  /*b600*/  MUFU.EX2 R39, R26 ;  /* 0x0000001a00277308 */ /* 0x0005e20000000800 */
[----:B------:R-:W-:Y:S01]  /*b610*/  FSEL R25, R24, RZ, P1 ;  /* 0x000000ff18197208 */ /* 0x000fe20000800000 */
[----:B0-----:R-:W-:Y:S01]  /*b620*/  FADD.FTZ R24, R60, R37 ;  /* 0x000000253c187221 */ /* 0x001fe20000010000 */
[----:B------:R0:W-:Y:S03]  /*b630*/  SYNCS.ARRIVE.TRANS64.RED.A1T0 RZ, [R0+URZ], RZ ;  /* 0x000000ff00ff79a7 */ /* 0x0001e6000810043f */
        /* <DEDUP_REMOVED lines=9> */
[----:B----4-:R-:W-:Y:S01]  /*b6d0*/  FADD.FTZ R43, R167, R24 ;  /* 0x00000018a72b7221 */ /* 0x010fe20000010000 */
[-CC-:B------:R-:W-:Y:S01]  /*b6e0*/  FFMA.FTZ R66, R66, R13.reuse, -R25.reuse ;  /* 0x0000000d42427223 */ /* 0x180fe20000010819 */
[-CC-:B------:R-:W-:Y:S01]  /*b6f0*/  FFMA.FTZ R52, R52, R13.reuse, -R25.reuse ;  /* 0x0000000d34347223 */ /* 0x180fe20000010819 */
[-C--:B------:R-:W-:Y:S01]  /*b700*/  FFMA.FTZ R68, R68, R13.reuse, -R25 ;  /* 0x0000000d44447223 */ /* 0x080fe20000010819 */
[----:B--2---:R-:W-:Y:S01]  /*b710*/  FADD.FTZ R26, R46, R43 ;  /* 0x0000002b2e1a7221 */ /* 0x004fe20000010000 */
[----:B------:R-:W1:Y:S01]  /*b720*/  MUFU.EX2 R3, R3 ;  /* 0x0000000300037308 */ /* 0x000e620000000800 */
[-CC-:B------:R-:W-:Y:S01]  /*b730*/  FFMA.FTZ R70, R70, R13.reuse, -R25.reuse ;  /* 0x0000000d46467223 */ /* 0x180fe20000010819 */
[-CC-:B------:R-:W-:Y:S01]  /*b740*/  FFMA.FTZ R72, R72, R13.reuse, -R25.reuse ;  /* 0x0000000d48487223 */ /* 0x180fe20000010819 */
[----:B---3--:R-:W-:Y:S01]  /*b750*/  FADD.FTZ R45, R161, R26 ;  /* 0x0000001aa12d7221 */ /* 0x008fe20000010000 */
[-CC-:B------:R-:W-:Y:S01]  /*b760*/  FFMA.FTZ R74, R74, R13.reuse, -R25.reuse ;  /* 0x0000000d4a4a7223 */ /* 0x180fe20000010819 */
[-CC-:B------:R-:W-:Y:S01]  /*b770*/  FFMA.FTZ R76, R76, R13.reuse, -R25.reuse ;  /* 0x0000000d4c4c7223 */ /* 0x180fe20000010819 */
[----:B------:R-:W-:Y:S01]  /*b780*/  FFMA.FTZ R25, R62, R13, -R25 ;  /* 0x0000000d3e197223 */ /* 0x000fe20000010819 */
[----:B------:R-:W-:Y:S01]  /*b790*/  F2FP.BF16.F32.PACK_AB R167, R167, R60 ;  /* 0x0000003ca7a7723e */ /* 0x000fe200000010ff */
[----:B------:R-:W2:Y:S01]  /*b7a0*/  MUFU.EX2 R36, R36 ;  /* 0x0000002400247308 */ /* 0x000ea20000000800 */
[----:B------:R-:W-:-:S07]  /*b7b0*/  F2FP.BF16.F32.PACK_AB R161, R161, R46 ;  /* 0x0000002ea1a1723e */ /* 0x000fce00000010ff */
[----:B------:R-:W3:Y:S01]  /*b7c0*/  MUFU.EX2 R27, R40 ;  /* 0x00000028001b7308 */ /* 0x000ee20000000800 */
[----:B-1----:R-:W-:Y:S01]  /*b7d0*/  FADD.FTZ R37, R32, R3 ;  /* 0x0000000320257221 */ /* 0x002fe20000010000 */
[----:B------:R-:W-:-:S06]  /*b7e0*/  F2FP.BF16.F32.PACK_AB R164, R3, R32 ;  /* 0x0000002003a4723e */ /* 0x000fcc00000010ff */
[----:B------:R-:W0:Y:S01]  /*b7f0*/  MUFU.EX2 R44, R44 ;  /* 0x0000002c002c7308 */ /* 0x000e220000000800 */
[----:B--2---:R-:W-:-:S07]  /*b800*/  FADD.FTZ R24, R36, R37 ;  /* 0x0000002524187221 */ /* 0x004fce0000010000 */
[----:B------:R-:W1:Y:S01]  /*b810*/  MUFU.EX2 R29, R48 ;  /* 0x00000030001d7308 */ /* 0x000e620000000800 */
[C---:B---3--:R-:W-:Y:S01]  /*b820*/  FADD.FTZ R43, R27.reuse, R24 ;  /* 0x000000181b2b7221 */ /* 0x048fe20000010000 */
[----:B------:R-:W-:Y:S01]  /*b830*/  FADD.FTZ R24, R42, R45 ;  /* 0x0000002d2a187221 */ /* 0x000fe20000010000 */
[----:B------:R-:W-:Y:S01]  /*b840*/  F2FP.BF16.F32.PACK_AB R166, R27, R36 ;  /* 0x000000241ba6723e */ /* 0x000fe200000010ff */
[----:B------:R-:W-:Y:S01]  /*b850*/  BAR.SYNC.DEFER_BLOCKING 0xf, 0x100 ;  /* 0x03c4000000007b1d */ /* 0x000fe20000010000 */
[----:B0-----:R-:W-:-:S05]  /*b860*/  FADD.FTZ R0, R44, R43 ;  /* 0x0000002b2c007221 */ /* 0x001fca0000010000 */
[----:B------:R-:W0:Y:S01]  /*b870*/  MUFU.EX2 R54, R54 ;  /* 0x0000003600367308 */ /* 0x000e220000000800 */
[----:B-1----:R-:W-:-:S07]  /*b880*/  FADD.FTZ R43, R29, R0 ;  /* 0x000000001d2b7221 */ /* 0x002fce0000010000 */
[----:B------:R-:W1:Y:S01]  /*b890*/  MUFU.EX2 R163, R50 ;  /* 0x0000003200a37308 */ /* 0x000e620000000800 */
[----:B------:R-:W-:-:S07]  /*b8a0*/  F2FP.BF16.F32.PACK_AB R160, R29, R44 ;  /* 0x0000002c1da0723e */ /* 0x000fce00000010ff */
[----:B------:R-:W2:Y:S01]  /*b8b0*/  MUFU.EX2 R31, R64 ;  /* 0x00000040001f7308 */ /* 0x000ea20000000800 */
[----:B0-----:R-:W-:Y:S01]  /*b8c0*/  FADD.FTZ R0, R54, R43 ;  /* 0x0000002b36007221 */ /* 0x001fe20000010000 */
[----:B------:R0:W-:Y:S06]  /*b8d0*/  STSM.16.M88.4 [R216+0x26800], R164 ;  /* 0x026800a4d8007844 */ /* 0x0001ec0000000200 */
[----:B------:R-:W3:Y:S01]  /*b8e0*/  MUFU.EX2 R38, R38 ;  /* 0x0000002600267308 */ /* 0x000ee20000000800 */
[C---:B-1----:R-:W-:Y:S01]  /*b8f0*/  FADD.FTZ R45, R163.reuse, R24 ;  /* 0x00000018a32d7221 */ /* 0x042fe20000010000 */
[----:B------:R-:W-:-:S06]  /*b900*/  F2FP.BF16.F32.PACK_AB R163, R163, R42 ;  /* 0x0000002aa3a3723e */ /* 0x000fcc00000010ff */
[----:B------:R-:W1:Y:S01]  /*b910*/  MUFU.EX2 R66, R66 ;  /* 0x0000004200427308 */ /* 0x000e620000000800 */
[C---:B--2---:R-:W-:Y:S01]  /*b920*/  FADD.FTZ R43, R31.reuse, R0 ;  /* 0x000000001f2b7221 */ /* 0x044fe20000010000 */
[----:B------:R-:W-:-:S05]  /*b930*/  F2FP.BF16.F32.PACK_AB R162, R31, R54 ;  /* 0x000000361fa2723e */ /* 0x000fca00000010ff */
[----:B------:R0:W-:Y:S01]  /*b940*/  STSM.16.M88.4 [R217], R160 ;  /* 0x000000a0d9007844 */ /* 0x0001e20000000200 */
[----:B------:R-:W2:Y:S01]  /*b950*/  MUFU.EX2 R33, R52 ;  /* 0x0000003400217308 */ /* 0x000ea20000000800 */
[----:B---3--:R-:W-:-:S04]  /*b960*/  FADD.FTZ R24, R38, R45 ;  /* 0x0000002d26187221 */ /* 0x008fc80000010000 */
[C---:B------:R-:W-:Y:S01]  /*b970*/  FADD.FTZ R24, R157.reuse, R24 ;  /* 0x000000189d187221 */ /* 0x040fe20000010000 */
[----:B------:R-:W-:Y:S02]  /*b980*/  F2FP.BF16.F32.PACK_AB R157, R157, R38 ;  /* 0x000000269d9d723e */ /* 0x000fe400000010ff */
[----:B------:R-:W3:Y:S01]  /*b990*/  MUFU.EX2 R68, R68 ;  /* 0x0000004400447308 */ /* 0x000ee20000000800 */
[----:B-1----:R-:W-:Y:S01]  /*b9a0*/  FADD.FTZ R0, R66, R43 ;  /* 0x0000002b42007221 */ /* 0x002fe20000010000 */
[----:B------:R-:W-:-:S06]  /*b9b0*/  FADD.FTZ R27, R159, R24 ;  /* 0x000000189f1b7221 */ /* 0x000fcc0000010000 */
[----:B------:R-:W1:Y:S01]  /*b9c0*/  MUFU.EX2 R35, R70 ;  /* 0x0000004600237308 */ /* 0x000e620000000800 */
[C---:B--2---:R-:W-:Y:S01]  /*b9d0*/  FADD.FTZ R3, R33.reuse, R0 ;  /* 0x0000000021037221 */ /* 0x044fe20000010000 */
[----:B------:R-:W-:-:S06]  /*b9e0*/  F2FP.BF16.F32.PACK_AB R156, R33, R66 ;  /* 0x00000042219c723e */ /* 0x000fcc00000010ff */
[----:B------:R-:W2:Y:S01]  /*b9f0*/  MUFU.EX2 R30, R30 ;  /* 0x0000001e001e7308 */ /* 0x000ea20000000800 */
[----:B---3--:R-:W-:-:S07]  /*ba00*/  FADD.FTZ R0, R68, R3 ;  /* 0x0000000344007221 */ /* 0x008fce0000010000 */
[----:B------:R-:W3:Y:S01]  /*ba10*/  MUFU.EX2 R28, R28 ;  /* 0x0000001c001c7308 */ /* 0x000ee20000000800 */
[C---:B-1----:R-:W-:Y:S01]  /*ba20*/  F2FP.BF16.F32.PACK_AB R158, R35.reuse, R68 ;  /* 0x00000044239e723e */ /* 0x042fe200000010ff */
[----:B------:R-:W-:-:S06]  /*ba30*/  FADD.FTZ R35, R35, R0 ;  /* 0x0000000023237221 */ /* 0x000fcc0000010000 */
[----:B------:R-:W-:Y:S01]  /*ba40*/  MUFU.EX2 R72, R72 ;  /* 0x0000004800487308 */ /* 0x000fe20000000800 */
[C---:B--2---:R-:W-:Y:S01]  /*ba50*/  FADD.FTZ R27, R30.reuse, R27 ;  /* 0x0000001b1e1b7221 */ /* 0x044fe20000010000 */
[----:B------:R-:W-:-:S05]  /*ba60*/  F2FP.BF16.F32.PACK_AB R159, R30, R159 ;  /* 0x0000009f1e9f723e */ /* 0x000fca00000010ff */
[----:B------:R0:W-:Y:S01]  /*ba70*/  STSM.16.M88.4 [R222], R156 ;  /* 0x0000009cde007844 */ /* 0x0001e20000000200 */
[----:B------:R-:W1:Y:S01]  /*ba80*/  MUFU.EX2 R37, R74 ;  /* 0x0000004a00257308 */ /* 0x000e620000000800 */
[----:B---3--:R-:W-:Y:S01]  /*ba90*/  F2FP.BF16.F32.PACK_AB R153, R39, R28 ;  /* 0x0000001c2799723e */ /* 0x008fe200000010ff */
[----:B------:R-:W-:-:S04]  /*baa0*/  FADD.FTZ R28, R28, R27 ;  /* 0x0000001b1c1c7221 */ /* 0x000fc80000010000 */
[----:B------:R-:W-:Y:S02]  /*bab0*/  FADD.FTZ R39, R39, R28 ;  /* 0x0000001c27277221 */ /* 0x000fe40000010000 */
[----:B------:R-:W2:Y:S08]  /*bac0*/  MUFU.EX2 R34, R34 ;  /* 0x0000002200227308 */ /* 0x000eb00000000800 */
[----:B------:R-:W3:Y:S01]  /*bad0*/  MUFU.EX2 R76, R76 ;  /* 0x0000004c004c7308 */ /* 0x000ee20000000800 */
[----:B-1----:R-:W-:Y:S01]  /*bae0*/  F2FP.BF16.F32.PACK_AB R152, R37, R72 ;  /* 0x000000482598723e */ /* 0x002fe200000010ff */
[----:B------:R-:W-:-:S04]  /*baf0*/  FADD.FTZ R72, R72, R35 ;  /* 0x0000002348487221 */ /* 0x000fc80000010000 */
[----:B------:R-:W-:Y:S02]  /*bb00*/  FADD.FTZ R37, R37, R72 ;  /* 0x0000004825257221 */ /* 0x000fe40000010000 */
[----:B------:R-:W1:Y:S01]  /*bb10*/  MUFU.EX2 R25, R25 ;  /* 0x0000001900197308 */ /* 0x000e620000000800 */
[----:B--2---:R-:W-:Y:S01]  /*bb20*/  F2FP.BF16.F32.PACK_AB R155, R41, R34 ;  /* 0x00000022299b723e */ /* 0x004fe200000010ff */
[----:B------:R-:W-:-:S04]  /*bb30*/  FADD.FTZ R34, R34, R39 ;  /* 0x0000002722227221 */ /* 0x000fc80000010000 */
[----:B------:R-:W-:Y:S01]  /*bb40*/  FADD.FTZ R3, R41, R34 ;  /* 0x0000002229037221 */ /* 0x000fe20000010000 */
[----:B---3--:R-:W-:Y:S01]  /*bb50*/  FADD.FTZ R0, R76, R37 ;  /* 0x000000254c007221 */ /* 0x008fe20000010000 */
[----:B-1----:R-:W-:-:S03]  /*bb60*/  F2FP.BF16.F32.PACK_AB R154, R25, R76 ;  /* 0x0000004c199a723e */ /* 0x002fc600000010ff */
[----:B------:R-:W-:Y:S02]  /*bb70*/  FADD.FTZ R0, R25, R0 ;  /* 0x0000000019007221 */ /* 0x000fe40000010000 */
[----:B------:R0:W-:Y:S01]  /*bb80*/  STSM.16.M88.4 [R221], R152 ;  /* 0x00000098dd007844 */ /* 0x0001e20000000200 */
[----:B------:R-:W-:Y:S05]  /*bb90*/  @!P0 BRA `(.L_x_4785) ;  /* 0x0000000000048947 */ /* 0x000fea0003800000 */
[----:B------:R-:W-:Y:S01]  /*bba0*/  BPT.TRAP 0x1 ;  /* 0x000000040000795c */ /* 0x000fe20000300000 */
.L_x_4785:
[----:B------:R1:W2:Y:S01]  /*bbb0*/  SYNCS.PHASECHK.TRANS64.TRYWAIT P1, [R20+URZ+0x28c50], R21 ;  /* 0x028c5015140075a7 */ /* 0x0002a2000802017f */
[----:B------:R-:W-:Y:S05]  /*bbc0*/  @!P0 BRA `(.L_x_4786) ;  /* 0x0000000000048947 */ /* 0x000fea0003800000 */
[----:B------:R-:W-:Y:S01]  /*bbd0*/  BPT.TRAP 0x1 ;  /* 0x000000040000795c */ /* 0x000fe20000300000 */
.L_x_4786:
        /* <DEDUP_REMOVED lines=10> */
.L_x_4788:
[----:B------:R-:W-:Y:S05]  /*bc80*/  BSYNC B0 ;  /* 0x0000000000007941 */ /* 0x000fea0003800000 */
.L_x_4787:
[C---:B------:R-:W-:Y:S01]  /*bc90*/  R2UR UR6, R28.reuse ;  /* 0x000000001c0672ca */ /* 0x040fe200000e0000 */
[C---:B------:R-:W-:Y:S01]  /*bca0*/  VIADD R26, R28.reuse, 0x80 ;  /* 0x000000801c1a7836 */ /* 0x040fe20000000000 */
[----:B------:R-:W-:Y:S01]  /*bcb0*/  R2UR UR7, R29 ;  /* 0x000000001d0772ca */ /* 0x000fe200000e0000 */
[C---:B------:R-:W-:Y:S01]  /*bcc0*/  VIADD R24, R28.reuse, 0x100 ;  /* 0x000001001c187836 */ /* 0x040fe20000000000 */
[----:B------:R-:W-:Y:S01]  /*bcd0*/  MOV R27, 0x40000040 ;  /* 0x40000040001b7802 */ /* 0x000fe20000000f00 */
        /* <DEDUP_REMOVED lines=34> */
.L_x_4790:
[----:B-12---:R-:W1:Y:S01]  /*bf00*/  LDC R21, c[0x0][0x448] ;  /* 0x00011200ff157b82 */ /* 0x006e620000000800 */
[----:B------:R-:W-:Y:S01]  /*bf10*/  VIADD R20, R20, 0x28c60 ;  /* 0x00028c6014147836 */ /* 0x000fe20000000000 */
[----:B------:R-:W-:Y:S01]  /*bf20*/  BSSY B1, `(.L_x_4791) ;  /* 0x000024e000017945 */ /* 0x000fe20003800000 */
[----:B0-----:R-:W-:Y:S02]  /*bf30*/  IMAD.MOV.U32 R152, RZ, RZ, R200 ;  /* 0x000000ffff987224 */ /* 0x001fe400078e00c8 */
[----:B------:R-:W-:Y:S01]  /*bf40*/  VIADD R209, R209, 0xfffffffe ;  /* 0xfffffffed1d17836 */ /* 0x000fe20000000000 */
[----:B------:R-:W-:-:S04]  /*bf50*/  PRMT R20, R187, 0x654, R20 ;  /* 0x00000654bb147816 */ /* 0x000fc80000000014 */
[----:B------:R0:W-:Y:S01]  /*bf60*/  SYNCS.ARRIVE.TRANS64.RED.A1T0 RZ, [R20+URZ], RZ ;  /* 0x000000ff14ff79a7 */ /* 0x0001e2000810043f */
[----:B-1----:R-:W-:-:S13]  /*bf70*/  ISETP.NE.AND P1, PT, R21, 0x1, PT ;  /* 0x000000011500780c */ /* 0x002fda0003f25270 */
[----:B------:R-:W1:Y:S08]  /*bf80*/  @P1 LDC R21, c[0x0][0x44c] ;  /* 0x00011300ff151b82 */ /* 0x000e700000000800 */
[----:B0-----:R-:W0:Y:S01]  /*bf90*/  @P1 LDC R20, c[0x0][0x450] ;  /* 0x00011400ff141b82 */ /* 0x001e220000000800 */
[----:B-1----:R-:W-:-:S05]  /*bfa0*/  @P1 IMAD.HI.U32 R21, R200, R21, RZ ;  /* 0x00000015c8151227 */ /* 0x002fca00078e00ff */
[----:B0-----:R-:W-:-:S04]  /*bfb0*/  @P1 SHF.R.U32.HI R152, RZ, R20, R21 ;  /* 0x00000014ff981219 */ /* 0x001fc80000011615 */
[----:B------:R-:W-:-:S04]  /*bfc0*/  IADD3 R20, R152, R199, -R198 ;  /* 0x000000c798147210 */ /* 0x000fc80007ffe8c6 */
[----:B------:R-:W-:-:S04]  /*bfd0*/  SHF.R.S32.HI R21, RZ, 0x1f, R20 ;  /* 0x0000001fff157819 */ /* 0x000fc80000011414 */
[----:B------:R-:W-:-:S04]  /*bfe0*/  LEA.HI R20, R21, R20, RZ, 0x6 ;  /* 0x0000001415147211 */ /* 0x000fc800078f30ff */
[----:B------:R-:W-:-:S04]  /*bff0*/  SHF.R.S32.HI R20, RZ, 0x6, R20 ;  /* 0x00000006ff147819 */ /* 0x000fc80000011414 */
[----:B------:R-:W-:-:S04]  /*c000*/  VIMNMX R20, RZ, R20, !PT ;  /* 0x00000014ff147248 */ /* 0x000fc80007fe0100 */
[----:B------:R-:W-:-:S13]  /*c010*/  ISETP.GE.AND P1, PT, R209, R20, PT ;  /* 0x00000014d100720c */ /* 0x000fda0003f26270 */
[----:B------:R-:W-:Y:S05]  /*c020*/  @!P1 BRA `(.L_x_4792) ;  /* 0x0000002000f49947 */ /* 0x000fea0003800000 */
[----:B------:R-:W-:Y:S01]  /*c030*/  BSSY B0, `(.L_x_4793) ;  /* 0x000023b000007945 */ /* 0x000fe20003800000 */
[----:B------:R-:W-:Y:S02]  /*c040*/  IMAD.MOV.U32 R220, RZ, RZ, R15 ;  /* 0x000000ffffdc7224 */ /* 0x000fe400078e000f */
[----:B------:R-:W-:Y:S02]  /*c050*/  IMAD.MOV.U32 R218, RZ, RZ, R14 ;  /* 0x000000ffffda7224 */ /* 0x000fe400078e000e */
[----:B------:R-:W-:Y:S02]  /*c060*/  IMAD.MOV.U32 R21, RZ, RZ, R209 ;  /* 0x000000ffff157224 */ /* 0x000fe400078e00d1 */
[----:B------:R-:W-:-:S07]  /*c070*/  IMAD.MOV.U32 R219, RZ, RZ, R18 ;  /* 0x000000ffffdb7224 */ /* 0x000fce00078e0012 */
.L_x_4806:
[----:B------:R-:W-:-:S05]  /*c080*/  VIADD R18, R219, 0x1 ;  /* 0x00000001db127836 */ /* 0x000fca0000000000 */
[----:B------:R-:W-:-:S04]  /*c090*/  ISETP.NE.AND P1, PT, R18, 0x2, PT ;  /* 0x000000021200780c */ /* 0x000fc80003f25270 */
[----:B------:R-:W-:Y:S02]  /*c0a0*/  SEL R13, RZ, 0x1, P1 ;  /* 0x00000001ff0d7807 */ /* 0x000fe40000800000 */
[----:B------:R-:W-:Y:S02]  /*c0b0*/  SEL R18, R18, RZ, P1 ;  /* 0x000000ff12127207 */ /* 0x000fe40000800000 */
[----:B------:R-:W-:Y:S01]  /*c0c0*/  LOP3.LUT R19, R19, R13, RZ, 0x3c, !PT ;  /* 0x0000000d13137212 */ /* 0x000fe200078e3cff */
[----:B0-----:R-:W-:Y:S06]  /*c0d0*/  @!P0 BRA `(.L_x_4794) ;  /* 0x0000000000048947 */ /* 0x001fec0003800000 */
[----:B------:R-:W-:Y:S01]  /*c0e0*/  BPT.TRAP 0x1 ;  /* 0x000000040000795c */ /* 0x000fe20000300000 */
.L_x_4794:
[----:B------:R-:W-:Y:S01]  /*c0f0*/  IMAD R209, R18, 0x8, R2 ;  /* 0x0000000812d17824 */ /* 0x000fe200078e0202 */
[----:B------:R-:W-:-:S04]  /*c100*/  SHF.L.U32 R213, R19, 0x1f, RZ ;  /* 0x0000001f13d57819 */ /* 0x000fc800000006ff */
[----:B------:R0:W1:Y:S01]  /*c110*/  SYNCS.PHASECHK.TRANS64.TRYWAIT P1, [R209+URZ+0x28c30], R213 ;  /* 0x028c30d5d10075a7 */ /* 0x000062000802017f */
[----:B------:R-:W-:Y:S05]  /*c120*/  @!P0 BRA `(.L_x_4795) ;  /* 0x0000000000048947 */ /* 0x000fea0003800000 */
[----:B------:R-:W-:Y:S01]  /*c130*/  BPT.TRAP 0x1 ;  /* 0x000000040000795c */ /* 0x000fe20000300000 */
.L_x_4795:
[----:B------:R-:W-:Y:S01]  /*c140*/  BSSY B2, `(.L_x_4796) ;  /* 0x0000006000027945 */ /* 0x000fe20003800000 */
[----:B------:R-:W-:Y:S02]  /*c150*/  IMAD R154, R18, 0x200, R12 ;  /* 0x00000200129a7824 */ /* 0x000fe400078e020c */
[----:B------:R-:W-:Y:S01]  /*c160*/  IMAD.MOV.U32 R155, RZ, RZ, 0x40000040 ;  /* 0x40000040ff9b7424 */ /* 0x000fe200078e00ff */
[----:B-1----:R-:W-:Y:S06]  /*c170*/  @P1 BRA `(.L_x_4797) ;  /* 0x0000000000081947 */ /* 0x002fec0003800000 */
[----:B------:R-:W1:Y:S02]  /*c180*/  SYNCS.PHASECHK.TRANS64.TRYWAIT P1, [R209+URZ+0x28c30], R213 ;  /* 0x028c30d5d10075a7 */ /* 0x000e64000802017f */
[----:B-1----:R-:W-:Y:S05]  /*c190*/  @!P1 BRA `(.L_x_4798) ;  /* 0x0000010000fc9947 */ /* 0x002fea0003800000 */
.L_x_4797:
[----:B------:R-:W-:Y:S05]  /*c1a0*/  BSYNC B2 ;  /* 0x0000000000027941 */ /* 0x000fea0003800000 */
.L_x_4796:
        /* <DEDUP_REMOVED lines=8> */
[----:B------:R-:W-:Y:S01]  /*c230*/  MOV R155, 0x40000040 ;  /* 0x40000040009b7802 */ /* 0x000fe20000000f00 */
        /* <DEDUP_REMOVED lines=27> */
.L_x_4799:
[----:B------:R-:W2:Y:S01]  /*c3f0*/  LDC R13, c[0x0][0x448] ;  /* 0x00011200ff0d7b82 */ /* 0x000ea20000000800 */
        /* <DEDUP_REMOVED lines=17> */
[----:B------:R-:W-:Y:S01]  /*c510*/  MUFU.TANH R224, R224 ;  /* 0x000000e000e07308 */ /* 0x000fe20000002400 */
[----:B------:R-:W-:Y:S01]  /*c520*/  FMUL.FTZ R172, R172, UR39 ;  /* 0x00000027acac7c20 */ /* 0x000fe20008410000 */
[----:B------:R-:W-:Y:S01]  /*c530*/  FMUL.FTZ R173, R173, UR39 ;  /* 0x00000027adad7c20 */ /* 0x000fe20008410000 */
[----:B------:R-:W-:Y:S01]  /*c540*/  FMUL.FTZ R177, R177, UR39 ;  /* 0x00000027b1b17c20 */ /* 0x000fe20008410000 */
[----:B--2---:R-:W-:Y:S01]  /*c550*/  ISETP.NE.AND P1, PT, R13, 0x1, PT ;  /* 0x000000010d00780c */ /* 0x004fe20003f25270 */
[----:B------:R-:W-:-:S03]  /*c560*/  IMAD.IADD R13, R229, 0x1, R200 ;  /* 0x00000001e50d7824 */ /* 0x000fc600078e02c8 */
[----:B------:R-:W-:Y:S08]  /*c570*/  MUFU.TANH R169, R169 ;  /* 0x000000a900a97308 */ /* 0x000ff00000002400 */
[----:B------:R-:W-:Y:S01]  /*c580*/  MUFU.TANH R173, R173 ;  /* 0x000000ad00ad7308 */ /* 0x000fe20000002400 */
[----:B------:R-:W2:Y:S07]  /*c590*/  @P1 LDC R15, c[0x0][0x44c] ;  /* 0x00011300ff0f1b82 */ /* 0x000eae0000000800 */
[----:B------:R-:W-:Y:S01]  /*c5a0*/  MUFU.TANH R177, R177 ;  /* 0x000000b100b17308 */ /* 0x000fe20000002400 */
[----:B------:R-:W3:Y:S01]  /*c5b0*/  @P1 LDC R14, c[0x0][0x450] ;  /* 0x00011400ff0e1b82 */ /* 0x000ee20000000800 */
[----:B--2---:R-:W-:-:S05]  /*c5c0*/  @P1 IMAD.HI.U32 R15, R13, R15, RZ ;  /* 0x0000000f0d0f1227 */ /* 0x004fca00078e00ff */
[----:B---3--:R-:W-:Y:S01]  /*c5d0*/  @P1 SHF.R.U32.HI R13, RZ, R14, R15 ;  /* 0x0000000eff0d1219 */ /* 0x008fe2000001160f */
[----:B------:R-:W-:Y:S01]  /*c5e0*/  FMUL.FTZ R14, R152, UR39 ;  /* 0x00000027980e7c20 */ /* 0x000fe20008410000 */
[----:B------:R-:W-:Y:S01]  /*c5f0*/  FMUL.FTZ R152, R154, UR39 ;  /* 0x000000279a987c20 */ /* 0x000fe20008410000 */
[----:B------:R-:W-:Y:S01]  /*c600*/  FMUL.FTZ R154, R157, UR39 ;  /* 0x000000279d9a7c20 */ /* 0x000fe20008410000 */
[----:B------:R-:W-:Y:S01]  /*c610*/  FMUL.FTZ R157, R161, UR39 ;  /* 0x00000027a19d7c20 */ /* 0x000fe20008410000 */
[----:B------:R-:W-:Y:S01]  /*c620*/  FMUL.FTZ R15, R153, UR39 ;  /* 0x00000027990f7c20 */ /* 0x000fe20008410000 */
[----:B------:R-:W2:Y:S01]  /*c630*/  SHFL.IDX PT, R161, R13, RZ, 0x1c1f ;  /* 0x001c1fff0da17589 */ /* 0x000ea200000e0000 */
[----:B------:R-:W-:Y:S01]  /*c640*/  FMUL.FTZ R153, R156, UR39 ;  /* 0x000000279c997c20 */ /* 0x000fe20008410000 */
[----:B------:R-:W-:Y:S01]  /*c650*/  FMUL.FTZ R156, R160, UR39 ;  /* 0x00000027a09c7c20 */ /* 0x000fe20008410000 */
[----:B------:R-:W-:Y:S01]  /*c660*/  FMUL.FTZ R160, R164, UR39 ;  /* 0x00000027a4a07c20 */ /* 0x000fe20008410000 */
[----:B------:R-:W-:Y:S01]  /*c670*/  IMAD.MOV.U32 R164, RZ, RZ, -0x40 ;  /* 0xffffffc0ffa47424 */ /* 0x000fe200078e00ff */
[----:B------:R3:W4:Y:S01]  /*c680*/  SHFL.IDX PT, R225, R13, 0x1, 0x1c1f ;  /* 0x003c1f000de17f89 */ /* 0x00072200000e0000 */
[----:B------:R-:W5:Y:S02]  /*c690*/  MUFU.TANH R14, R14 ;  /* 0x0000000e000e7308 */ /* 0x000f640000002400 */
[----:B------:R-:W-:-:S05]  /*c6a0*/  IMAD R164, R21, R164, 0x1 ;  /* 0x0000000115a47424 */ /* 0x000fca00078e02a4 */
[----:B------:R-:W-:Y:S01]  /*c6b0*/  IADD3 R164, R199, R164, -R192 ;  /* 0x000000a4c7a47210 */ /* 0x000fe20007ffe8c0 */
[----:B------:R-:W0:Y:S01]  /*c6c0*/  MUFU.TANH R153, R153 ;  /* 0x0000009900997308 */ /* 0x000e220000002400 */
[----:B---3--:R-:W-:-:S03]  /*c6d0*/  FMUL.FTZ R13, R165, UR39 ;  /* 0x00000027a50d7c20 */ /* 0x008fc60008410000 */
[----:B------:R-:W-:-:S04]  /*c6e0*/  IMAD.IADD R164, R164, 0x1, -R198 ;  /* 0x00000001a4a47824 */ /* 0x000fc800078e0ac6 */
[----:B------:R-:W3:Y:S01]  /*c6f0*/  MUFU.TANH R152, R152 ;  /* 0x0000009800987308 */ /* 0x000ee20000002400 */
[----:B--2---:R-:W-:-:S05]  /*c700*/  IMAD.IADD R168, R164, 0x1, R161 ;  /* 0x00000001a4a87824 */ /* 0x004fca00078e02a1 */
[----:B------:R-:W-:Y:S01]  /*c710*/  ISETP.GT.AND P5, PT, R168, RZ, PT ;  /* 0x000000ffa800720c */ /* 0x000fe20003fa4270 */
[----:B----4-:R-:W-:Y:S01]  /*c720*/  IMAD.IADD R225, R164, 0x1, R225 ;  /* 0x00000001a4e17824 */ /* 0x010fe200078e02e1 */
[----:B------:R-:W-:Y:S01]  /*c730*/  ISETP.GT.AND P3, PT, R168, 0x8, PT ;  /* 0x00000008a800780c */ /* 0x000fe20003f64270 */
[----:B------:R-:W2:Y:S01]  /*c740*/  MUFU.TANH R13, R13 ;  /* 0x0000000d000d7308 */ /* 0x000ea20000002400 */
[----:B-----5:R-:W-:Y:S02]  /*c750*/  FSEL R161, R14, -INF , P5 ;  /* 0xff8000000ea17808 */ /* 0x020fe40002800000 */
[----:B0-----:R-:W-:Y:S02]  /*c760*/  FSEL R165, R153, -INF , P3 ;  /* 0xff80000099a57808 */ /* 0x001fe40001800000 */
[----:B------:R-:W-:Y:S02]  /*c770*/  ISETP.GT.AND P6, PT, R225, RZ, PT ;  /* 0x000000ffe100720c */ /* 0x000fe40003fc4270 */
[----:B------:R-:W-:Y:S01]  /*c780*/  ISETP.GT.AND P3, PT, R168, 0x19, PT ;  /* 0x00000019a800780c */ /* 0x000fe20003f64270 */
[----:B------:R-:W0:Y:S01]  /*c790*/  MUFU.TANH R14, R155 ;  /* 0x0000009b000e7308 */ /* 0x000e220000002400 */
[----:B---3--:R-:W-:-:S02]  /*c7a0*/  FSEL R152, R152, -INF , P6 ;  /* 0xff80000098987808 */ /* 0x008fc40003000000 */
[----:B------:R-:W-:Y:S02]  /*c7b0*/  ISETP.GT.AND P6, PT, R225, 0x1, PT ;  /* 0x00000001e100780c */ /* 0x000fe40003fc4270 */
[C---:B------:R-:W-:Y:S02]  /*c7c0*/  ISETP.GT.AND P4, PT, R168.reuse, 0x1, PT ;  /* 0x00000001a800780c */ /* 0x040fe40003f84270 */
[----:B------:R-:W-:Y:S01]  /*c7d0*/  ISETP.GT.AND P2, PT, R168, 0x9, PT ;  /* 0x00000009a800780c */ /* 0x000fe20003f44270 */
[----:B------:R-:W3:Y:S01]  /*c7e0*/  MUFU.TANH R153, R158 ;  /* 0x0000009e00997308 */ /* 0x000ee20000002400 */
[----:B--2---:R-:W-:Y:S02]  /*c7f0*/  FSEL R226, R13, -INF , P3 ;  /* 0xff8000000de27808 */ /* 0x004fe40001800000 */
[----:B------:R-:W-:Y:S02]  /*c800*/  FMNMX.FTZ R13, R152, R220, !PT ;  /* 0x000000dc980d7209 */ /* 0x000fe40007810000 */
[----:B------:R-:W-:-:S02]  /*c810*/  ISETP.GT.AND P1, PT, R168, 0x10, PT ;  /* 0x00000010a800780c */ /* 0x000fc40003f24270 */
[----:B------:R-:W-:Y:S01]  /*c820*/  ISETP.GT.AND P5, PT, R168, 0x11, PT ;  /* 0x00000011a800780c */ /* 0x000fe20003fa4270 */
[----:B------:R-:W2:Y:S01]  /*c830*/  MUFU.TANH R155, R159 ;  /* 0x0000009f009b7308 */ /* 0x000ea20000002400 */
[----:B0-----:R-:W-:Y:S02]  /*c840*/  FSEL R14, R14, -INF , P6 ;  /* 0xff8000000e0e7808 */ /* 0x001fe40003000000 */
[----:B------:R-:W-:Y:S02]  /*c850*/  ISETP.GT.AND P6, PT, R225, 0x8, PT ;  /* 0x00000008e100780c */ /* 0x000fe40003fc4270 */
[----:B------:R-:W-:Y:S02]  /*c860*/  FMNMX.FTZ R13, R14, R13, !PT ;  /* 0x0000000d0e0d7209 */ /* 0x000fe40007810000 */
[----:B------:R-:W-:Y:S01]  /*c870*/  ISETP.GT.AND P3, PT, R168, 0x31, PT ;  /* 0x00000031a800780c */ /* 0x000fe20003f64270 */
[----:B------:R-:W0:Y:S01]  /*c880*/  MUFU.TANH R158, R162 ;  /* 0x000000a2009e7308 */ /* 0x000e220000002400 */
[----:B---3--:R-:W-:-:S02]  /*c890*/  FSEL R153, R153, -INF , P6 ;  /* 0xff80000099997808 */ /* 0x008fc40003000000 */
[----:B------:R-:W-:Y:S02]  /*c8a0*/  ISETP.GT.AND P6, PT, R225, 0x9, PT ;  /* 0x00000009e100780c */ /* 0x000fe40003fc4270 */
[----:B------:R-:W-:Y:S02]  /*c8b0*/  FMNMX.FTZ R13, R153, R13, !PT ;  /* 0x0000000d990d7209 */ /* 0x000fe40007810000 */
[----:B------:R-:W-:Y:S01]  /*c8c0*/  FSEL R177, R177, -INF , P3 ;  /* 0xff800000b1b17808 */ /* 0x000fe20001800000 */
[----:B------:R-:W3:Y:S01]  /*c8d0*/  MUFU.TANH R159, R163 ;  /* 0x000000a3009f7308 */ /* 0x000ee20000002400 */
[----:B--2---:R-:W-:Y:S02]  /*c8e0*/  FSEL R155, R155, -INF , P6 ;  /* 0xff8000009b9b7808 */ /* 0x004fe40003000000 */
[----:B------:R-:W-:Y:S02]  /*c8f0*/  ISETP.GT.AND P6, PT, R225, 0x10, PT ;  /* 0x00000010e100780c */ /* 0x000fe40003fc4270 */
[----:B------:R-:W-:-:S03]  /*c900*/  FMNMX.FTZ R13, R155, R13, !PT ;  /* 0x0000000d9b0d7209 */ /* 0x000fc60007810000 */
[----:B------:R-:W2:Y:S01]  /*c910*/  MUFU.TANH R162, R166 ;  /* 0x000000a600a27308 */ /* 0x000ea20000002400 */
[----:B0-----:R-:W-:Y:S02]  /*c920*/  FSEL R158, R158, -INF , P6 ;  /* 0xff8000009e9e7808 */ /* 0x001fe40003000000 */
[----:B------:R-:W-:Y:S02]  /*c930*/  ISETP.GT.AND P6, PT, R225, 0x11, PT ;  /* 0x00000011e100780c */ /* 0x000fe40003fc4270 */
[----:B------:R-:W-:-:S03]  /*c940*/  FMNMX.FTZ R13, R158, R13, !PT ;  /* 0x0000000d9e0d7209 */ /* 0x000fc60007810000 */
[----:B------:R-:W0:Y:S01]  /*c950*/  MUFU.TANH R163, R167 ;  /* 0x000000a700a37308 */ /* 0x000e220000002400 */
[----:B---3--:R-:W-:Y:S02]  /*c960*/  FSEL R159, R159, -INF , P6 ;  /* 0xff8000009f9f7808 */ /* 0x008fe40003000000 */
[----:B------:R-:W-:Y:S02]  /*c970*/  ISETP.GT.AND P6, PT, R225, 0x18, PT ;  /* 0x00000018e100780c */ /* 0x000fe40003fc4270 */
[----:B------:R-:W-:-:S03]  /*c980*/  FMNMX.FTZ R13, R159, R13, !PT ;  /* 0x0000000d9f0d7209 */ /* 0x000fc60007810000 */
        /* <DEDUP_REMOVED lines=37> */
[----:B--2---:R-:W-:-:S04]  /*cbe0*/  FSEL R179, R179, -INF , P6 ;  /* 0xff800000b3b37808 */ /* 0x004fc80003000000 */
[----:B------:R-:W-:-:S03]  /*cbf0*/  FMNMX.FTZ R13, R179, R13, !PT ;  /* 0x0000000db30d7209 */ /* 0x000fc60007810000 */
[----:B------:R-:W2:Y:S01]  /*cc00*/  MUFU.TANH R156, R156 ;  /* 0x0000009c009c7308 */ /* 0x000ea20000002400 */
[----:B0-----:R-:W-:Y:S02]  /*cc10*/  FSEL R164, R15, -INF , P4 ;  /* 0xff8000000fa47808 */ /* 0x001fe40002000000 */
[----:B------:R-:W0:Y:S01]  /*cc20*/  SHFL.BFLY PT, R15, R13, 0x2, 0x1f ;  /* 0x0c401f000d0f7f89 */ /* 0x000e2200000e0000 */
[----:B------:R-:W-:-:S04]  /*cc30*/  ISETP.GT.AND P4, PT, R168, 0x18, PT ;  /* 0x00000018a800780c */ /* 0x000fc80003f84270 */
[----:B------:R-:W4:Y:S01]  /*cc40*/  MUFU.TANH R157, R157 ;  /* 0x0000009d009d7308 */ /* 0x000f220000002400 */
[----:B---3--:R-:W-:Y:S02]  /*cc50*/  FSEL R154, R154, -INF , P2 ;  /* 0xff8000009a9a7808 */ /* 0x008fe40001000000 */
[----:B------:R-:W-:-:S04]  /*cc60*/  ISETP.GT.AND P2, PT, R168, 0x20, PT ;  /* 0x00000020a800780c */ /* 0x000fc80003f44270 */
[----:B------:R-:W-:Y:S01]  /*cc70*/  FSEL R224, R224, -INF , P2 ;  /* 0xff800000e0e07808 */ /* 0x000fe20001000000 */
[----:B------:R-:W3:Y:S01]  /*cc80*/  MUFU.TANH R160, R160 ;  /* 0x000000a000a07308 */ /* 0x000ee20000002400 */
[----:B--2---:R-:W-:Y:S02]  /*cc90*/  FSEL R156, R156, -INF , P1 ;  /* 0xff8000009c9c7808 */ /* 0x004fe40000800000 */
[C---:B------:R-:W-:Y:S02]  /*cca0*/  ISETP.GT.AND P1, PT, R168.reuse, 0x21, PT ;  /* 0x00000021a800780c */ /* 0x040fe40003f24270 */
[----:B------:R-:W-:Y:S02]  /*ccb0*/  ISETP.GT.AND P2, PT, R168, 0x38, PT ;  /* 0x00000038a800780c */ /* 0x000fe40003f44270 */
[----:B------:R-:W-:Y:S02]  /*ccc0*/  FSEL R169, R169, -INF , P1 ;  /* 0xff800000a9a97808 */ /* 0x000fe40000800000 */
[----:B----4-:R-:W-:-:S02]  /*ccd0*/  FSEL R157, R157, -INF , P5 ;  /* 0xff8000009d9d7808 */ /* 0x010fc40002800000 */
[----:B0-----:R-:W-:Y:S02]  /*cce0*/  FMNMX.FTZ R15, R13, R15, !PT ;  /* 0x0000000f0d0f7209 */ /* 0x001fe40007810000 */
[C---:B------:R-:W-:Y:S02]  /*ccf0*/  ISETP.GT.AND P5, PT, R168.reuse, 0x29, PT ;  /* 0x00000029a800780c */ /* 0x040fe40003fa4270 */
[----:B------:R-:W-:Y:S01]  /*cd00*/  ISETP.GT.AND P1, PT, R168, 0x39, PT ;  /* 0x00000039a800780c */ /* 0x000fe20003f24270 */
[----:B------:R-:W0:Y:S01]  /*cd10*/  SHFL.BFLY PT, R13, R15, 0x1, 0x1f ;  /* 0x0c201f000f0d7f89 */ /* 0x000e2200000e0000 */
[----:B---3--:R-:W-:Y:S02]  /*cd20*/  FSEL R160, R160, -INF , P4 ;  /* 0xff800000a0a07808 */ /* 0x008fe40002000000 */
[----:B------:R-:W-:Y:S02]  /*cd30*/  ISETP.GT.AND P4, PT, R168, 0x30, PT ;  /* 0x00000030a800780c */ /* 0x000fe40003f84270 */
[----:B------:R-:W-:-:S02]  /*cd40*/  FSEL R173, R173, -INF , P5 ;  /* 0xff800000adad7808 */ /* 0x000fc40002800000 */
[----:B0-----:R-:W-:Y:S01]  /*cd50*/  FMNMX.FTZ R15, R15, R13, !PT ;  /* 0x0000000d0f0f7209 */ /* 0x001fe20007810000 */
[----:B------:R-:W-:-:S03]  /*cd60*/  IMAD.U32 R13, RZ, RZ, UR37 ;  /* 0x00000025ff0d7e24 */ /* 0x000fc6000f8e00ff */
[C---:B------:R-:W-:Y:S01]  /*cd70*/  FSETP.NEU.FTZ.AND P6, PT, R15.reuse, -INF , PT ;  /* 0xff8000000f00780b */ /* 0x040fe20003fdd000 */
[----:B------:R-:W-:-:S03]  /*cd80*/  FMUL.FTZ R182, R15, R13 ;  /* 0x0000000d0fb67220 */ /* 0x000fc60000410000 */
[----:B------:R-:W-:Y:S02]  /*cd90*/  FSEL R183, R15, RZ, P6 ;  /* 0x000000ff0fb77208 */ /* 0x000fe40003000000 */
[----:B------:R-:W-:Y:S02]  /*cda0*/  FSEL R182, R182, RZ, P6 ;  /* 0x000000ffb6b67208 */ /* 0x000fe40003000000 */
[----:B------:R-:W-:Y:S01]  /*cdb0*/  ISETP.GT.AND P6, PT, R168, 0x28, PT ;  /* 0x00000028a800780c */ /* 0x000fe20003fc4270 */
[----:B------:R-:W-:Y:S01]  /*cdc0*/  FADD.FTZ R183, -R183, R220 ;  /* 0x000000dcb7b77221 */ /* 0x000fe20000010100 */
[----:B------:R0:W2:Y:S01]  /*cdd0*/  MUFU.TANH R168, R172 ;  /* 0x000000ac00a87308 */ /* 0x0000a20000002400 */
[-CC-:B------:R-:W-:Y:S01]  /*cde0*/  FFMA.FTZ R220, R170, R13.reuse, -R182.reuse ;  /* 0x0000000daadc7223 */ /* 0x180fe200000108b6 */
[-CC-:B------:R-:W-:Y:S01]  /*cdf0*/  FFMA.FTZ R152, R152, R13.reuse, -R182.reuse ;  /* 0x0000000d98987223 */ /* 0x180fe200000108b6 */
[-C--:B------:R-:W-:Y:S01]  /*ce00*/  FMUL.FTZ R170, R183, R13.reuse ;  /* 0x0000000db7aa7220 */ /* 0x080fe20000410000 */
[-CC-:B------:R-:W-:Y:S01]  /*ce10*/  FFMA.FTZ R14, R14, R13.reuse, -R182.reuse ;  /* 0x0000000d0e0e7223 */ /* 0x180fe200000108b6 */
[-CC-:B------:R-:W-:Y:S01]  /*ce20*/  FFMA.FTZ R155, R155, R13.reuse, -R182.reuse ;  /* 0x0000000d9b9b7223 */ /* 0x180fe200000108b6 */
[-CC-:B------:R-:W-:Y:S01]  /*ce30*/  FFMA.FTZ R163, R163, R13.reuse, -R182.reuse ;  /* 0x0000000da3a37223 */ /* 0x180fe200000108b6 */
[-CC-:B------:R-:W-:Y:S01]  /*ce40*/  FFMA.FTZ R158, R158, R13.reuse, -R182.reuse ;  /* 0x0000000d9e9e7223 */ /* 0x180fe200000108b6 */
[----:B------:R-:W-:Y:S01]  /*ce50*/  MUFU.EX2 R152, R152 ;  /* 0x0000009800987308 */ /* 0x000fe20000000800 */
        /* <DEDUP_REMOVED lines=8> */
[----:B--2---:R-:W-:Y:S01]  /*cee0*/  FSEL R168, R168, -INF , P6 ;  /* 0xff800000a8a87808 */ /* 0x004fe20003000000 */
[-CC-:B------:R-:W-:Y:S01]  /*cef0*/  FFMA.FTZ R175, R175, R13.reuse, -R182.reuse ;  /* 0x0000000dafaf7223 */ /* 0x180fe200000108b6 */
[-CC-:B------:R-:W-:Y:S01]  /*cf00*/  FFMA.FTZ R178, R178, R13.reuse, -R182.reuse ;  /* 0x0000000db2b27223 */ /* 0x180fe200000108b6 */
[----:B------:R-:W-:-:S04]  /*cf10*/  FFMA.FTZ R179, R179, R13, -R182 ;  /* 0x0000000db3b37223 */ /* 0x000fc800000108b6 */
[----:B------:R-:W2:Y:S08]  /*cf20*/  MUFU.EX2 R14, R14 ;  /* 0x0000000e000e7308 */ /* 0x000eb00000000800 */
[----:B------:R-:W3:Y:S01]  /*cf30*/  MUFU.EX2 R172, R172 ;  /* 0x000000ac00ac7308 */ /* 0x000ee20000000800 */
[----:B0-----:R-:W-:Y:S01]  /*cf40*/  FFMA.FTZ R3, R170, R3, R152 ;  /* 0x00000003aa037223 */ /* 0x001fe20000010098 */
[-C--:B------:R-:W-:Y:S01]  /*cf50*/  FMUL.FTZ R26, R26, R170.reuse ;  /* 0x000000aa1a1a7220 */ /* 0x080fe20000410000 */
        /* <DEDUP_REMOVED lines=8> */
[----:B------:R-:W-:-:S02]  /*cfe0*/  VIADD R14, R209, 0x28c40 ;  /* 0x00028c40d10e7836 */ /* 0x000fc40000000000 */
[----:B------:R-:W-:Y:S01]  /*cff0*/  FMUL.FTZ R152, R176, UR39 ;  /* 0x00000027b0987c20 */ /* 0x000fe20008410000 */
[----:B------:R-:W-:Y:S01]  /*d000*/  FMUL.FTZ R176, R180, UR39 ;  /* 0x00000027b4b07c20 */ /* 0x000fe20008410000 */
[----:B------:R-:W-:Y:S01]  /*d010*/  FMUL.FTZ R180, R181, UR39 ;  /* 0x00000027b5b47c20 */ /* 0x000fe20008410000 */
[-C--:B------:R-:W-:Y:S01]  /*d020*/  FMUL.FTZ R38, R38, R170.reuse ;  /* 0x000000aa26267220 */ /* 0x080fe20000410000 */
[----:B------:R-:W-:Y:S01]  /*d030*/  PRMT R14, R187, 0x654, R14 ;  /* 0x00000654bb0e7816 */ /* 0x000fe2000000000e */
[----:B---3--:R-:W-:Y:S01]  /*d040*/  FADD.FTZ R3, R172, R3 ;  /* 0x00000003ac037221 */ /* 0x008fe20000010000 */
[----:B------:R-:W2:Y:S01]  /*d050*/  MUFU.TANH R152, R152 ;  /* 0x0000009800987308 */ /* 0x000ea20000002400 */
[-C--:B------:R-:W-:Y:S01]  /*d060*/  FMUL.FTZ R39, R39, R170.reuse ;  /* 0x000000aa27277220 */ /* 0x080fe20000410000 */
[----:B------:R3:W-:Y:S01]  /*d070*/  SYNCS.ARRIVE.TRANS64.RED.A1T0 RZ, [R14+URZ], RZ ;  /* 0x000000ff0eff79a7 */ /* 0x0007e2000810043f */
[-C--:B------:R-:W-:Y:S01]  /*d080*/  FMUL.FTZ R42, R42, R170.reuse ;  /* 0x000000aa2a2a7220 */ /* 0x080fe20000410000 */
[-C--:B------:R-:W-:Y:S01]  /*d090*/  FMUL.FTZ R43, R43, R170.reuse ;  /* 0x000000aa2b2b7220 */ /* 0x080fe20000410000 */
[-C--:B------:R-:W-:Y:S01]  /*d0a0*/  FMUL.FTZ R46, R46, R170.reuse ;  /* 0x000000aa2e2e7220 */ /* 0x080fe20000410000 */
[----:B------:R-:W-:Y:S01]  /*d0b0*/  FMUL.FTZ R47, R47, R170 ;  /* 0x000000aa2f2f7220 */ /* 0x000fe20000410000 */
[C---:B0-----:R-:W-:Y:S01]  /*d0c0*/  FADD.FTZ R3, R155.reuse, R3 ;  /* 0x000000039b037221 */ /* 0x041fe20000010000 */
[----:B------:R-:W0:Y:S01]  /*d0d0*/  MUFU.TANH R176, R176 ;  /* 0x000000b000b07308 */ /* 0x000e220000002400 */
[----:B------:R-:W-:Y:S01]  /*d0e0*/  F2FP.BF16.F32.PACK_AB R155, R155, R172 ;  /* 0x000000ac9b9b723e */ /* 0x000fe200000010ff */
[----:B------:R-:W-:Y:S01]  /*d0f0*/  FMUL.FTZ R50, R50, R170 ;  /* 0x000000aa32327220 */ /* 0x000fe20000410000 */
[----:B---3--:R-:W-:Y:S01]  /*d100*/  FMNMX.FTZ R14, R161, R218, !PT ;  /* 0x000000daa10e7209 */ /* 0x008fe20007810000 */
[-C--:B------:R-:W-:Y:S01]  /*d110*/  FMUL.FTZ R51, R51, R170.reuse ;  /* 0x000000aa33337220 */ /* 0x080fe20000410000 */
[-C--:B------:R-:W-:Y:S01]  /*d120*/  FMUL.FTZ R54, R54, R170.reuse ;  /* 0x000000aa36367220 */ /* 0x080fe20000410000 */
[----:B------:R-:W-:Y:S01]  /*d130*/  FMUL.FTZ R55, R55, R170 ;  /* 0x000000aa37377220 */ /* 0x000fe20000410000 */
[----:B------:R-:W-:Y:S01]  /*d140*/  FMNMX.FTZ R14, R164, R14, !PT ;  /* 0x0000000ea40e7209 */ /* 0x000fe20007810000 */
[----:B------:R-:W3:Y:S01]  /*d150*/  MUFU.TANH R180, R180 ;  /* 0x000000b400b47308 */ /* 0x000ee20000002400 */
[----:B--2---:R-:W-:Y:S01]  /*d160*/  FSEL R152, R152, -INF , P4 ;  /* 0xff80000098987808 */ /* 0x004fe20002000000 */
[----:B------:R-:W-:Y:S01]  /*d170*/  FMUL.FTZ R58, R58, R170 ;  /* 0x000000aa3a3a7220 */ /* 0x000fe20000410000 */
[----:B------:R-:W-:Y:S01]  /*d180*/  FMNMX.FTZ R14, R165, R14, !PT ;  /* 0x0000000ea50e7209 */ /* 0x000fe20007810000 */
[-C--:B------:R-:W-:Y:S01]  /*d190*/  FMUL.FTZ R59, R59, R170.reuse ;  /* 0x000000aa3b3b7220 */ /* 0x080fe20000410000 */
[-C--:B------:R-:W-:Y:S01]  /*d1a0*/  FMUL.FTZ R62, R62, R170.reuse ;  /* 0x000000aa3e3e7220 */ /* 0x080fe20000410000 */
[----:B------:R-:W-:Y:S01]  /*d1b0*/  FMUL.FTZ R63, R63, R170 ;  /* 0x000000aa3f3f7220 */ /* 0x000fe20000410000 */
[----:B------:R-:W-:Y:S01]  /*d1c0*/  FMNMX.FTZ R14, R154, R14, !PT ;  /* 0x0000000e9a0e7209 */ /* 0x000fe20007810000 */
[----:B------:R-:W-:Y:S01]  /*d1d0*/  MUFU.EX2 R181, R163 ;  /* 0x000000a300b57308 */ /* 0x000fe20000000800 */
[----:B0-----:R-:W-:Y:S01]  /*d1e0*/  FSEL R176, R176, -INF , P2 ;  /* 0xff800000b0b07808 */ /* 0x001fe20001000000 */
[----:B------:R-:W-:Y:S01]  /*d1f0*/  FMUL.FTZ R66, R66, R170 ;  /* 0x000000aa42427220 */ /* 0x000fe20000410000 */
[----:B------:R-:W-:Y:S01]  /*d200*/  FMNMX.FTZ R14, R156, R14, !PT ;  /* 0x0000000e9c0e7209 */ /* 0x000fe20007810000 */
[-C--:B------:R-:W-:Y:S01]  /*d210*/  FMUL.FTZ R67, R67, R170.reuse ;  /* 0x000000aa43437220 */ /* 0x080fe20000410000 */
[-C--:B------:R-:W-:Y:S01]  /*d220*/  FMUL.FTZ R70, R70, R170.reuse ;  /* 0x000000aa46467220 */ /* 0x080fe20000410000 */
[----:B------:R-:W-:Y:S01]  /*d230*/  FMUL.FTZ R71, R71, R170 ;  /* 0x000000aa47477220 */ /* 0x000fe20000410000 */
[----:B------:R-:W-:Y:S01]  /*d240*/  FMNMX.FTZ R14, R157, R14, !PT ;  /* 0x0000000e9d0e7209 */ /* 0x000fe20007810000 */
[----:B------:R-:W0:Y:S01]  /*d250*/  MUFU.EX2 R158, R158 ;  /* 0x0000009e009e7308 */ /* 0x000e220000000800 */
[----:B---3--:R-:W-:Y:S01]  /*d260*/  FSEL R180, R180, -INF , P1 ;  /* 0xff800000b4b47808 */ /* 0x008fe20000800000 */
[----:B------:R-:W-:Y:S01]  /*d270*/  FMUL.FTZ R74, R74, R170 ;  /* 0x000000aa4a4a7220 */ /* 0x000fe20000410000 */
[----:B------:R-:W-:Y:S01]  /*d280*/  FMNMX.FTZ R14, R160, R14, !PT ;  /* 0x0000000ea00e7209 */ /* 0x000fe20007810000 */
[-C--:B------:R-:W-:Y:S01]  /*d290*/  FMUL.FTZ R75, R75, R170.reuse ;  /* 0x000000aa4b4b7220 */ /* 0x080fe20000410000 */
[-C--:B------:R-:W-:Y:S01]  /*d2a0*/  FMUL.FTZ R78, R78, R170.reuse ;  /* 0x000000aa4e4e7220 */ /* 0x080fe20000410000 */
[----:B------:R-:W-:Y:S01]  /*d2b0*/  FMUL.FTZ R79, R79, R170 ;  /* 0x000000aa4f4f7220 */ /* 0x000fe20000410000 */
[----:B------:R-:W-:Y:S01]  /*d2c0*/  FMNMX.FTZ R14, R226, R14, !PT ;  /* 0x0000000ee20e7209 */ /* 0x000fe20007810000 */
[----:B------:R-:W2:Y:S01]  /*d2d0*/  MUFU.EX2 R159, R159 ;  /* 0x0000009f009f7308 */ /* 0x000ea20000000800 */
[-C--:B------:R-:W-:Y:S01]  /*d2e0*/  FMUL.FTZ R82, R82, R170.reuse ;  /* 0x000000aa52527220 */ /* 0x080fe20000410000 */
[----:B------:R-:W-:Y:S01]  /*d2f0*/  FMUL.FTZ R83, R83, R170 ;  /* 0x000000aa53537220 */ /* 0x000fe20000410000 */
[----:B------:R-:W-:Y:S01]  /*d300*/  FMNMX.FTZ R14, R224, R14, !PT ;  /* 0x0000000ee00e7209 */ /* 0x000fe20007810000 */
[-C--:B------:R-:W-:Y:S01]  /*d310*/  FMUL.FTZ R86, R86, R170.reuse ;  /* 0x000000aa56567220 */ /* 0x080fe20000410000 */
[-C--:B------:R-:W-:Y:S01]  /*d320*/  FMUL.FTZ R87, R87, R170.reuse ;  /* 0x000000aa57577220 */ /* 0x080fe20000410000 */
[----:B------:R-:W-:Y:S01]  /*d330*/  FMUL.FTZ R90, R90, R170 ;  /* 0x000000aa5a5a7220 */ /* 0x000fe20000410000 */
[----:B------:R-:W-:Y:S01]  /*d340*/  FMNMX.FTZ R14, R169, R14, !PT ;  /* 0x0000000ea90e7209 */ /* 0x000fe20007810000 */
[----:B------:R-:W3:Y:S01]  /*d350*/  MUFU.EX2 R162, R162 ;  /* 0x000000a200a27308 */ /* 0x000ee20000000800 */
[----:B0-----:R-:W-:Y:S01]  /*d360*/  FADD.FTZ R3, R158, R3 ;  /* 0x000000039e037221 */ /* 0x001fe20000010000 */
[----:B------:R-:W-:Y:S01]  /*d370*/  FMUL.FTZ R91, R91, R170 ;  /* 0x000000aa5b5b7220 */ /* 0x000fe20000410000 */
[----:B------:R-:W-:Y:S01]  /*d380*/  FMNMX.FTZ R14, R168, R14, !PT ;  /* 0x0000000ea80e7209 */ /* 0x000fe20007810000 */
[-C--:B------:R-:W-:Y:S01]  /*d390*/  FMUL.FTZ R94, R94, R170.reuse ;  /* 0x000000aa5e5e7220 */ /* 0x080fe20000410000 */
[-C--:B------:R-:W-:Y:S01]  /*d3a0*/  FMUL.FTZ R95, R95, R170.reuse ;  /* 0x000000aa5f5f7220 */ /* 0x080fe20000410000 */
[----:B------:R-:W-:Y:S01]  /*d3b0*/  FMUL.FTZ R98, R98, R170 ;  /* 0x000000aa62627220 */ /* 0x000fe20000410000 */
[----:B------:R-:W-:Y:S01]  /*d3c0*/  FMNMX.FTZ R14, R173, R14, !PT ;  /* 0x0000000ead0e7209 */ /* 0x000fe20007810000 */
[----:B------:R-:W-:Y:S01]  /*d3d0*/  MUFU.EX2 R166, R166 ;  /* 0x000000a600a67308 */ /* 0x000fe20000000800 */
[----:B--2---:R-:W-:Y:S01]  /*d3e0*/  FADD.FTZ R3, R159, R3 ;  /* 0x000000039f037221 */ /* 0x004fe20000010000 */
[----:B------:R-:W-:Y:S01]  /*d3f0*/  FMUL.FTZ R99, R99, R170 ;  /* 0x000000aa63637220 */ /* 0x000fe20000410000 */
[----:B------:R-:W-:Y:S01]  /*d400*/  FMNMX.FTZ R14, R152, R14, !PT ;  /* 0x0000000e980e7209 */ /* 0x000fe20007810000 */
[-C--:B------:R-:W-:Y:S01]  /*d410*/  FMUL.FTZ R102, R102, R170.reuse ;  /* 0x000000aa66667220 */ /* 0x080fe20000410000 */
[-C--:B------:R-:W-:Y:S01]  /*d420*/  FMUL.FTZ R103, R103, R170.reuse ;  /* 0x000000aa67677220 */ /* 0x080fe20000410000 */
[----:B------:R-:W-:Y:S01]  /*d430*/  FMUL.FTZ R106, R106, R170 ;  /* 0x000000aa6a6a7220 */ /* 0x000fe20000410000 */
[----:B------:R-:W-:Y:S01]  /*d440*/  FMNMX.FTZ R14, R177, R14, !PT ;  /* 0x0000000eb10e7209 */ /* 0x000fe20007810000 */
[----:B------:R-:W-:Y:S01]  /*d450*/  MUFU.EX2 R167, R167 ;  /* 0x000000a700a77308 */ /* 0x000fe20000000800 */
[----:B---3--:R-:W-:Y:S01]  /*d460*/  FADD.FTZ R3, R162, R3 ;  /* 0x00000003a2037221 */ /* 0x008fe20000010000 */
[----:B------:R-:W-:Y:S01]  /*d470*/  FMUL.FTZ R107, R107, R170 ;  /* 0x000000aa6b6b7220 */ /* 0x000fe20000410000 */
[----:B------:R-:W-:Y:S01]  /*d480*/  FMNMX.FTZ R14, R176, R14, !PT ;  /* 0x0000000eb00e7209 */ /* 0x000fe20007810000 */
[-C--:B------:R-:W-:Y:S01]  /*d490*/  FMUL.FTZ R110, R110, R170.reuse ;  /* 0x000000aa6e6e7220 */ /* 0x080fe20000410000 */
[-C--:B------:R-:W-:Y:S01]  /*d4a0*/  FMUL.FTZ R111, R111, R170.reuse ;  /* 0x000000aa6f6f7220 */ /* 0x080fe20000410000 */
[----:B------:R-:W-:Y:S01]  /*d4b0*/  FMUL.FTZ R114, R114, R170 ;  /* 0x000000aa72727220 */ /* 0x000fe20000410000 */
[----:B------:R-:W-:Y:S01]  /*d4c0*/  FMNMX.FTZ R14, R180, R14, !PT ;  /* 0x0000000eb40e7209 */ /* 0x000fe20007810000 */
[----:B------:R-:W-:Y:S01]  /*d4d0*/  MUFU.EX2 R171, R171 ;  /* 0x000000ab00ab7308 */ /* 0x000fe20000000800 */
[-C--:B------:R-:W-:Y:S01]  /*d4e0*/  FMUL.FTZ R115, R115, R170.reuse ;  /* 0x000000aa73737220 */ /* 0x080fe20000410000 */
[-C--:B------:R-:W-:Y:S01]  /*d4f0*/  FMUL.FTZ R118, R118, R170.reuse ;  /* 0x000000aa76767220 */ /* 0x080fe20000410000 */
[-C--:B------:R-:W-:Y:S01]  /*d500*/  FMUL.FTZ R119, R119, R170.reuse ;  /* 0x000000aa77777220 */ /* 0x080fe20000410000 */
[----:B------:R-:W0:Y:S01]  /*d510*/  SHFL.BFLY PT, R172, R14, 0x2, 0x1f ;  /* 0x0c401f000eac7f89 */ /* 0x000e2200000e0000 */
        /* <DEDUP_REMOVED lines=17> */
[----:B------:R-:W-:-:S02]  /*d630*/  FMUL.FTZ R151, R151, R170 ;  /* 0x000000aa97977220 */ /* 0x000fc40000410000 */
[----:B------:R-:W-:Y:S01]  /*d640*/  MUFU.EX2 R178, R178 ;  /* 0x000000b200b27308 */ /* 0x000fe20000000800 */
[----:B0-----:R-:W-:-:S05]  /*d650*/  FMNMX.FTZ R14, R14, R172, !PT ;  /* 0x000000ac0e0e7209 */ /* 0x001fca0007810000 */
[----:B------:R-:W0:Y:S02]  /*d660*/  SHFL.BFLY PT, R172, R14, 0x1, 0x1f ;  /* 0x0c201f000eac7f89 */ /* 0x000e2400000e0000 */
[----:B0-----:R-:W-:Y:S01]  /*d670*/  FMNMX.FTZ R14, R14, R172, !PT ;  /* 0x000000ac0e0e7209 */ /* 0x001fe20007810000 */
[----:B------:R-:W-:-:S03]  /*d680*/  IMAD.MOV R172, RZ, RZ, -R215 ;  /* 0x000000ffffac7224 */ /* 0x000fc600078e0ad7 */
[----:B------:R-:W-:Y:S02]  /*d690*/  FSETP.NEU.FTZ.AND P2, PT, R14, -INF , PT ;  /* 0xff8000000e00780b */ /* 0x000fe40003f5d000 */
[----:B------:R-:W-:Y:S02]  /*d6a0*/  ISETP.NE.AND P1, PT, R192, R172, PT ;  /* 0x000000acc000720c */ /* 0x000fe40003f25270 */
[----:B------:R-:W-:-:S05]  /*d6b0*/  FSEL R163, R14, RZ, P2 ;  /* 0x000000ff0ea37208 */ /* 0x000fca0001000000 */
[----:B------:R-:W-:-:S04]  /*d6c0*/  FADD.FTZ R163, -R163, R218 ;  /* 0x000000daa3a37221 */ /* 0x000fc80000010100 */
[----:B------:R-:W-:Y:S02]  /*d6d0*/  FMUL.FTZ R163, R163, R13 ;  /* 0x0000000da3a37220 */ /* 0x000fe40000410000 */
[----:B------:R-:W-:Y:S02]  /*d6e0*/  @!P1 IMAD R182, R219, 0x40, R193 ;  /* 0x00000040dbb69824 */ /* 0x000fe400078e02c1 */
[----:B------:R-:W0:Y:S02]  /*d6f0*/  MUFU.EX2 R172, R163 ;  /* 0x000000a300ac7308 */ /* 0x000e240000000800 */
[----:B------:R-:W-:-:S05]  /*d700*/  @!P1 IMAD R182, R182, 0x4, R2 ;  /* 0x00000004b6b69824 */ /* 0x000fca00078e0202 */
[----:B------:R-:W-:Y:S01]  /*d710*/  @!P1 STS [R182+0x28820], R170 ;  /* 0x028820aab6009388 */ /* 0x000fe20000000800 */
[----:B------:R-:W-:Y:S03]  /*d720*/  MUFU.EX2 R163, R220 ;  /* 0x000000dc00a37308 */ /* 0x000fe60000000800 */
        /* <DEDUP_REMOVED lines=15> */
[----:B------:R-:W-:Y:S01]  /*d820*/  FSEL R182, R182, RZ, P2 ;  /* 0x000000ffb6b67208 */ /* 0x000fe20001000000 */
[-C--:B------:R-:W-:Y:S01]  /*d830*/  FMUL.FTZ R49, R49, R172.reuse ;  /* 0x000000ac31317220 */ /* 0x080fe20000410000 */
[-C--:B------:R-:W-:Y:S01]  /*d840*/  FMUL.FTZ R52, R52, R172.reuse ;  /* 0x000000ac34347220 */ /* 0x080fe20000410000 */
[-C--:B------:R-:W-:Y:S01]  /*d850*/  FMUL.FTZ R53, R53, R172.reuse ;  /* 0x000000ac35357220 */ /* 0x080fe20000410000 */
[-C--:B------:R-:W-:Y:S01]  /*d860*/  FMUL.FTZ R56, R56, R172.reuse ;  /* 0x000000ac38387220 */ /* 0x080fe20000410000 */
        /* <DEDUP_REMOVED lines=17> */
[----:B------:R-:W-:Y:S01]  /*d980*/  FFMA.FTZ R180, R180, R13, -R182 ;  /* 0x0000000db4b47223 */ /* 0x000fe200000108b6 */
[-C--:B------:R-:W-:Y:S01]  /*d990*/  FMUL.FTZ R57, R57, R172.reuse ;  /* 0x000000ac39397220 */ /* 0x080fe20000410000 */
[-C--:B------:R-:W-:Y:S01]  /*d9a0*/  FMUL.FTZ R60, R60, R172.reuse ;  /* 0x000000ac3c3c7220 */ /* 0x080fe20000410000 */
[----:B------:R-:W3:Y:S01]  /*d9b0*/  MUFU.EX2 R165, R165 ;  /* 0x000000a500a57308 */ /* 0x000ee20000000800 */
        /* <DEDUP_REMOVED lines=24> */
[----:B-----5:R-:W-:Y:S01]  /*db40*/  F2FP.BF16.F32.PACK_AB R157, R159, R158 ;  /* 0x0000009e9f9d723e */ /* 0x020fe200000010ff */
[----:B0-----:R-:W-:Y:S01]  /*db50*/  FFMA.FTZ R158, R172, R0, R152 ;  /* 0x00000000ac9e7223 */ /* 0x001fe20000010098 */
[C---:B------:R-:W-:Y:S01]  /*db60*/  FADD.FTZ R0, R181.reuse, R3 ;  /* 0x00000003b5007221 */ /* 0x040fe20000010000 */
[----:B------:R-:W-:Y:S01]  /*db70*/  F2FP.BF16.F32.PACK_AB R159, R181, R162 ;  /* 0x000000a2b59f723e */ /* 0x000fe200000010ff */
[----:B------:R-:W-:Y:S01]  /*db80*/  FMUL.FTZ R104, R104, R172 ;  /* 0x000000ac68687220 */ /* 0x000fe20000410000 */
[C---:B--2---:R-:W-:Y:S01]  /*db90*/  FADD.FTZ R158, R164.reuse, R158 ;  /* 0x0000009ea49e7221 */ /* 0x044fe20000010000 */
[----:B------:R-:W-:Y:S01]  /*dba0*/  F2FP.BF16.F32.PACK_AB R152, R164, R152 ;  /* 0x00000098a498723e */ /* 0x000fe200000010ff */
[----:B------:R-:W0:Y:S01]  /*dbb0*/  MUFU.EX2 R160, R160 ;  /* 0x000000a000a07308 */ /* 0x000e220000000800 */
[-C--:B------:R-:W-:Y:S01]  /*dbc0*/  FMUL.FTZ R105, R105, R172.reuse ;  /* 0x000000ac69697220 */ /* 0x080fe20000410000 */
[----:B---3--:R-:W-:Y:S01]  /*dbd0*/  FADD.FTZ R158, R165, R158 ;  /* 0x0000009ea59e7221 */ /* 0x008fe20000010000 */
[-C--:B------:R-:W-:Y:S01]  /*dbe0*/  FMUL.FTZ R108, R108, R172.reuse ;  /* 0x000000ac6c6c7220 */ /* 0x080fe20000410000 */
[-C--:B------:R-:W-:Y:S01]  /*dbf0*/  FMUL.FTZ R109, R109, R172.reuse ;  /* 0x000000ac6d6d7220 */ /* 0x080fe20000410000 */
[----:B------:R-:W-:Y:S01]  /*dc00*/  FMUL.FTZ R112, R112, R172 ;  /* 0x000000ac70707220 */ /* 0x000fe20000410000 */
[C---:B----4-:R-:W-:Y:S01]  /*dc10*/  FADD.FTZ R158, R154.reuse, R158 ;  /* 0x0000009e9a9e7221 */ /* 0x050fe20000010000 */
[----:B------:R-:W-:Y:S01]  /*dc20*/  F2FP.BF16.F32.PACK_AB R154, R154, R165 ;  /* 0x000000a59a9a723e */ /* 0x000fe200000010ff */
[----:B------:R-:W2:Y:S01]  /*dc30*/  MUFU.EX2 R226, R226 ;  /* 0x000000e200e27308 */ /* 0x000ea20000000800 */
[----:B------:R-:W-:Y:S01]  /*dc40*/  BAR.SYNC.DEFER_BLOCKING 0xf, 0x100 ;  /* 0x03c4000000007b1d */ /* 0x000fe20000010000 */
[----:B-1----:R-:W-:Y:S01]  /*dc50*/  FADD.FTZ R158, R156, R158 ;  /* 0x0000009e9c9e7221 */ /* 0x002fe20000010000 */
[----:B------:R-:W-:Y:S01]  /*dc60*/  F2FP.BF16.F32.PACK_AB R156, R161, R156 ;  /* 0x0000009ca19c723e */ /* 0x000fe200000010ff */
[----:B------:R-:W-:Y:S01]  /*dc70*/  FMUL.FTZ R113, R113, R172 ;  /* 0x000000ac71717220 */ /* 0x000fe20000410000 */
[----:B------:R-:W-:Y:S01]  /*dc80*/  F2FP.BF16.F32.PACK_AB R165, R175, R174 ;  /* 0x000000aeafa5723e */ /* 0x000fe200000010ff */
[----:B------:R-:W-:Y:S01]  /*dc90*/  FADD.FTZ R158, R161, R158 ;  /* 0x0000009ea19e7221 */ /* 0x000fe20000010000 */
[----:B------:R-:W-:Y:S01]  /*dca0*/  F2FP.BF16.F32.PACK_AB R161, R167, R166 ;  /* 0x000000a6a7a1723e */ /* 0x000fe200000010ff */
[----:B------:R-:W1:Y:S01]  /*dcb0*/  MUFU.EX2 R224, R224 ;  /* 0x000000e000e07308 */ /* 0x000e620000000800 */
[-C--:B------:R-:W-:Y:S01]  /*dcc0*/  FMUL.FTZ R116, R116, R172.reuse ;  /* 0x000000ac74747220 */ /* 0x080fe20000410000 */
[----:B0-----:R-:W-:Y:S01]  /*dcd0*/  FADD.FTZ R158, R160, R158 ;  /* 0x0000009ea09e7221 */ /* 0x001fe20000010000 */
        /* <DEDUP_REMOVED lines=14> */
[----:B-1----:R-:W-:Y:S01]  /*ddc0*/  FADD.FTZ R160, R224, R3 ;  /* 0x00000003e0a07221 */ /* 0x002fe20000010000 */
[----:B------:R-:W-:Y:S01]  /*ddd0*/  FADD.FTZ R3, R166, R0 ;  /* 0x00000000a6037221 */ /* 0x000fe20000010000 */
[----:B------:R1:W-:Y:S01]  /*dde0*/  STSM.16.M88.4 [R216+0x26800], R152 ;  /* 0x02680098d8007844 */ /* 0x0003e20000000200 */
[-C--:B------:R-:W-:Y:S01]  /*ddf0*/  FMUL.FTZ R137, R137, R172.reuse ;  /* 0x000000ac89897220 */ /* 0x080fe20000410000 */
[----:B------:R-:W-:Y:S01]  /*de00*/  FMUL.FTZ R140, R140, R172 ;  /* 0x000000ac8c8c7220 */ /* 0x000fe20000410000 */
[----:B------:R-:W-:Y:S01]  /*de10*/  FADD.FTZ R3, R167, R3 ;  /* 0x00000003a7037221 */ /* 0x000fe20000010000 */
[----:B------:R1:W-:Y:S01]  /*de20*/  STSM.16.M88.4 [R217], R156 ;  /* 0x0000009cd9007844 */ /* 0x0003e20000000200 */
[----:B------:R-:W3:Y:S01]  /*de30*/  MUFU.EX2 R162, R173 ;  /* 0x000000ad00a27308 */ /* 0x000ee20000000800 */
[----:B0-----:R-:W-:Y:S01]  /*de40*/  FADD.FTZ R0, R169, R160 ;  /* 0x000000a0a9007221 */ /* 0x001fe20000010000 */
[----:B------:R-:W-:Y:S01]  /*de50*/  FADD.FTZ R3, R163, R3 ;  /* 0x00000003a3037221 */ /* 0x000fe20000010000 */
[----:B------:R-:W-:Y:S01]  /*de60*/  F2FP.BF16.F32.PACK_AB R160, R169, R224 ;  /* 0x000000e0a9a0723e */ /* 0x000fe200000010ff */
[-C--:B------:R-:W-:Y:S01]  /*de70*/  FMUL.FTZ R141, R141, R172.reuse ;  /* 0x000000ac8d8d7220 */ /* 0x080fe20000410000 */
[C---:B------:R-:W-:Y:S01]  /*de80*/  F2FP.BF16.F32.PACK_AB R163, R171.reuse, R163 ;  /* 0x000000a3aba3723e */ /* 0x040fe200000010ff */
[----:B------:R-:W-:Y:S01]  /*de90*/  FADD.FTZ R3, R171, R3 ;  /* 0x00000003ab037221 */ /* 0x000fe20000010000 */
[-C--:B------:R-:W-:Y:S01]  /*dea0*/  FMUL.FTZ R144, R144, R172.reuse ;  /* 0x000000ac90907220 */ /* 0x080fe20000410000 */
[----:B------:R-:W0:Y:S01]  /*deb0*/  MUFU.EX2 R164, R183 ;  /* 0x000000b700a47308 */ /* 0x000e220000000800 */
[----:B--2---:R-:W-:Y:S01]  /*dec0*/  FADD.FTZ R0, R168, R0 ;  /* 0x00000000a8007221 */ /* 0x004fe20000010000 */
[----:B------:R-:W-:Y:S01]  /*ded0*/  FADD.FTZ R3, R174, R3 ;  /* 0x00000003ae037221 */ /* 0x000fe20000010000 */
[-C--:B------:R-:W-:Y:S01]  /*dee0*/  FMUL.FTZ R145, R145, R172.reuse ;  /* 0x000000ac91917220 */ /* 0x080fe20000410000 */
[-C--:B------:R-:W-:Y:S01]  /*def0*/  FMUL.FTZ R148, R148, R172.reuse ;  /* 0x000000ac94947220 */ /* 0x080fe20000410000 */
[----:B------:R-:W-:Y:S01]  /*df00*/  FMUL.FTZ R149, R149, R172 ;  /* 0x000000ac95957220 */ /* 0x000fe20000410000 */
[----:B------:R-:W-:-:S02]  /*df10*/  FADD.FTZ R3, R175, R3 ;  /* 0x00000003af037221 */ /* 0x000fc40000010000 */
[----:B------:R-:W2:Y:S01]  /*df20*/  MUFU.EX2 R177, R177 ;  /* 0x000000b100b17308 */ /* 0x000ea20000000800 */
[----:B---3--:R-:W-:Y:S01]  /*df30*/  FADD.FTZ R0, R162, R0 ;  /* 0x00000000a2007221 */ /* 0x008fe20000010000 */
[----:B------:R-:W-:Y:S01]  /*df40*/  FADD.FTZ R3, R178, R3 ;  /* 0x00000003b2037221 */ /* 0x000fe20000010000 */
[----:B------:R-:W-:-:S05]  /*df50*/  F2FP.BF16.F32.PACK_AB R162, R162, R168 ;  /* 0x000000a8a2a2723e */ /* 0x000fca00000010ff */
[----:B------:R-:W3:Y:S01]  /*df60*/  MUFU.EX2 R176, R176 ;  /* 0x000000b000b07308 */ /* 0x000ee20000000800 */
[----:B0-----:R-:W-:Y:S01]  /*df70*/  FADD.FTZ R0, R164, R0 ;  /* 0x00000000a4007221 */ /* 0x001fe20000010000 */
[----:B------:R1:W-:Y:S06]  /*df80*/  STSM.16.M88.4 [R222], R160 ;  /* 0x000000a0de007844 */ /* 0x0003ec0000000200 */
[----:B------:R-:W0:Y:S01]  /*df90*/  MUFU.EX2 R166, R180 ;  /* 0x000000b400a67308 */ /* 0x000e220000000800 */
[C---:B--2---:R-:W-:Y:S01]  /*dfa0*/  FADD.FTZ R0, R177.reuse, R0 ;  /* 0x00000000b1007221 */ /* 0x044fe20000010000 */
[----:B------:R-:W-:-:S06]  /*dfb0*/  F2FP.BF16.F32.PACK_AB R164, R177, R164 ;  /* 0x000000a4b1a4723e */ /* 0x000fcc00000010ff */
[----:B------:R-:W2:Y:S01]  /*dfc0*/  MUFU.EX2 R167, R179 ;  /* 0x000000b300a77308 */ /* 0x000ea20000000800 */
[----:B---3--:R-:W-:-:S04]  /*dfd0*/  FADD.FTZ R0, R176, R0 ;  /* 0x00000000b0007221 */ /* 0x008fc80000010000 */
[C---:B0-----:R-:W-:Y:S01]  /*dfe0*/  FADD.FTZ R0, R166.reuse, R0 ;  /* 0x00000000a6007221 */ /* 0x041fe20000010000 */
[----:B------:R-:W-:Y:S01]  /*dff0*/  F2FP.BF16.F32.PACK_AB R166, R166, R176 ;  /* 0x000000b0a6a6723e */ /* 0x000fe200000010ff */
[C---:B--2---:R-:W-:Y:S01]  /*e000*/  FADD.FTZ R3, R167.reuse, R3 ;  /* 0x00000003a7037221 */ /* 0x044fe20000010000 */
[----:B------:R-:W-:-:S05]  /*e010*/  F2FP.BF16.F32.PACK_AB R167, R167, R178 ;  /* 0x000000b2a7a7723e */ /* 0x000fca00000010ff */
[----:B------:R1:W-:Y:S01]  /*e020*/  STSM.16.M88.4 [R221], R164 ;  /* 0x000000a4dd007844 */ /* 0x0003e20000000200 */
[----:B------:R-:W-:Y:S05]  /*e030*/  @!P0 BRA `(.L_x_4800) ;  /* 0x0000000000048947 */ /* 0x000fea0003800000 */
[----:B------:R-:W-:Y:S01]  /*e040*/  BPT.TRAP 0x1 ;  /* 0x000000040000795c */ /* 0x000fe20000300000 */
.L_x_4800:
[----:B------:R0:W2:Y:S01]  /*e050*/  SYNCS.PHASECHK.TRANS64.TRYWAIT P1, [R209+URZ+0x28c50], R213 ;  /* 0x028c50d5d10075a7 */ /* 0x0000a2000802017f */
[----:B------:R-:W-:Y:S05]  /*e060*/  @!P0 BRA `(.L_x_4801) ;  /* 0x0000000000048947 */ /* 0x000fea0003800000 */
[----:B------:R-:W-:Y:S01]  /*e070*/  BPT.TRAP 0x1 ;  /* 0x000000040000795c */ /* 0x000fe20000300000 */
.L_x_4801:
[----:B------:R-:W-:Y:S04]  /*e080*/  BSSY B2, `(.L_x_4802) ;  /* 0x0000004000027945 */ /* 0x000fe80003800000 */
[----:B--2---:R-:W-:Y:S05]  /*e090*/  @P1 BRA `(.L_x_4803) ;  /* 0x0000000000081947 */ /* 0x004fea0003800000 */
[----:B------:R-:W2:Y:S02]  /*e0a0*/  SYNCS.PHASECHK.TRANS64.TRYWAIT P1, [R209+URZ+0x28c50], R213 ;  /* 0x028c50d5d10075a7 */ /* 0x000ea4000802017f */
[----:B--2---:R-:W-:Y:S05]  /*e0b0*/  @!P1 BRA `(.L_x_4804) ;  /* 0x000000e400489947 */ /* 0x004fea0003800000 */
.L_x_4803:
[----:B------:R-:W-:Y:S05]  /*e0c0*/  BSYNC B2 ;  /* 0x0000000000027941 */ /* 0x000fea0003800000 */
.L_x_4802:
        /* <DEDUP_REMOVED lines=8> */
[----:B-1----:R-:W-:Y:S01]  /*e150*/  VIADD R152, R168, 0x80 ;  /* 0x00000080a8987836 */ /* 0x002fe20000000000 */
        /* <DEDUP_REMOVED lines=31> */
.L_x_4805:
[C---:B------:R-:W-:Y:S01]  /*e350*/  ISETP.GT.AND P1, PT, R21.reuse, R20, PT ;  /* 0x000000141500720c */ /* 0x040fe20003f24270 */
[----:B------:R-:W-:Y:S01]  /*e360*/  VIADD R21, R21, 0xffffffff ;  /* 0xffffffff15157836 */ /* 0x000fe20000000000 */
[----:B0-2---:R-:W-:Y:S01]  /*e370*/  IADD3 R209, R209, 0x28c60, RZ ;  /* 0x00028c60d1d17810 */ /* 0x005fe20007ffe0ff */
[----:B------:R-:W-:Y:S02]  /*e380*/  IMAD.MOV.U32 R220, RZ, RZ, R15 ;  /* 0x000000ffffdc7224 */ /* 0x000fe400078e000f */
[----:B------:R-:W-:Y:S01]  /*e390*/  IMAD.MOV.U32 R218, RZ, RZ, R14 ;  /* 0x000000ffffda7224 */ /* 0x000fe200078e000e */
[----:B------:R-:W-:Y:S01]  /*e3a0*/  PRMT R209, R187, 0x654, R209 ;  /* 0x00000654bbd17816 */ /* 0x000fe200000000d1 */
[----:B------:R-:W-:-:S03]  /*e3b0*/  IMAD.MOV.U32 R219, RZ, RZ, R18 ;  /* 0x000000ffffdb7224 */ /* 0x000fc600078e0012 */
[----:B------:R0:W-:Y:S03]  /*e3c0*/  SYNCS.ARRIVE.TRANS64.RED.A1T0 RZ, [R209+URZ], RZ ;  /* 0x000000ffd1ff79a7 */ /* 0x0001e6000810043f */
[----:B------:R-:W-:Y:S05]  /*e3d0*/  @P1 BRA `(.L_x_4806) ;  /* 0xffffffdc00281947 */ /* 0x000fea000383ffff */
[----:B------:R-:W-:Y:S05]  /*e3e0*/  BSYNC B0 ;  /* 0x0000000000007941 */ /* 0x000fea0003800000 */
.L_x_4793:
[----:B0-----:R-:W-:-:S07]  /*e3f0*/  IMAD.MOV.U32 R209, RZ, RZ, R21 ;  /* 0x000000ffffd17224 */ /* 0x001fce00078e0015 */
.L_x_4792:
[----:B------:R-:W-:Y:S05]  /*e400*/  BSYNC B1 ;  /* 0x0000000000017941 */ /* 0x000fea0003800000 */
.L_x_4791:
[----:B------:R-:W-:Y:S01]  /*e410*/  ISETP.GE.AND P1, PT, R209, RZ, PT ;  /* 0x000000ffd100720c */ /* 0x000fe20003f26270 */
[----:B------:R-:W-:-:S12]  /*e420*/  BSSY B0, `(.L_x_4807) ;  /* 0x00001e6000007945 */ /* 0x000fd80003800000 */
[----:B------:R-:W-:Y:S05]  /*e430*/  @!P1 BRA `(.L_x_4808) ;  /* 0x0000001c00909947 */ /* 0x000fea0003800000 */
[----:B------:R-:W-:Y:S02]  /*e440*/  IMAD.MOV.U32 R21, RZ, RZ, R15 ;  /* 0x000000ffff157224 */ /* 0x000fe400078e000f */
[----:B------:R-:W-:Y:S02]  /*e450*/  IMAD.MOV.U32 R213, RZ, RZ, R14 ;  /* 0x000000ffffd57224 */ /* 0x000fe400078e000e */
[----:B------:R-:W-:-:S07]  /*e460*/  IMAD.MOV.U32 R199, RZ, RZ, R18 ;  /* 0x000000ffffc77224 */ /* 0x000fce00078e0012 */
.L_x_4821:
[----:B------:R-:W-:-:S05]  /*e470*/  VIADD R18, R199, 0x1 ;  /* 0x00000001c7127836 */ /* 0x000fca0000000000 */
[----:B------:R-:W-:-:S04]  /*e480*/  ISETP.NE.AND P1, PT, R18, 0x2, PT ;  /* 0x000000021200780c */ /* 0x000fc80003f25270 */
[----:B------:R-:W-:Y:S02]  /*e490*/  SEL R13, RZ, 0x1, P1 ;  /* 0x00000001ff0d7807 */ /* 0x000fe40000800000 */
[----:B------:R-:W-:Y:S02]  /*e4a0*/  SEL R18, R18, RZ, P1 ;  /* 0x000000ff12127207 */ /* 0x000fe40000800000 */
[----:B------:R-:W-:Y:S01]  /*e4b0*/  LOP3.LUT R19, R19, R13, RZ, 0x3c, !PT ;  /* 0x0000000d13137212 */ /* 0x000fe200078e3cff */
[----:B0-----:R-:W-:Y:S06]  /*e4c0*/  @!P0 BRA `(.L_x_4809) ;  /* 0x0000000000048947 */ /* 0x001fec0003800000 */
[----:B------:R-:W-:Y:S01]  /*e4d0*/  BPT.TRAP 0x1 ;  /* 0x000000040000795c */ /* 0x000fe20000300000 */
.L_x_4809:
[----:B------:R-:W-:Y:S01]  /*e4e0*/  IMAD R198, R18, 0x8, R2 ;  /* 0x0000000812c67824 */ /* 0x000fe200078e0202 */
[----:B------:R-:W-:-:S04]  /*e4f0*/  SHF.L.U32 R20, R19, 0x1f, RZ ;  /* 0x0000001f13147819 */ /* 0x000fc800000006ff */
[----:B------:R0:W1:Y:S01]  /*e500*/  SYNCS.PHASECHK.TRANS64.TRYWAIT P1, [R198+URZ+0x28c30], R20 ;  /* 0x028c3014c60075a7 */ /* 0x000062000802017f */
[----:B------:R-:W-:Y:S05]  /*e510*/  @!P0 BRA `(.L_x_4810) ;  /* 0x0000000000048947 */ /* 0x000fea0003800000 */
[----:B------:R-:W-:Y:S01]  /*e520*/  BPT.TRAP 0x1 ;  /* 0x000000040000795c */ /* 0x000fe20000300000 */
.L_x_4810:
[----:B------:R-:W-:Y:S01]  /*e530*/  BSSY B1, `(.L_x_4811) ;  /* 0x0000006000017945 */ /* 0x000fe20003800000 */
[----:B------:R-:W-:Y:S02]  /*e540*/  IMAD R154, R18, 0x200, R12 ;  /* 0x00000200129a7824 */ /* 0x000fe400078e020c */
[----:B------:R-:W-:Y:S01]  /*e550*/  IMAD.MOV.U32 R155, RZ, RZ, 0x40000040 ;  /* 0x40000040ff9b7424 */ /* 0x000fe200078e00ff */
[----:B-1----:R-:W-:Y:S06]  /*e560*/  @P1 BRA `(.L_x_4812) ;  /* 0x0000000000081947 */ /* 0x002fec0003800000 */
[----:B------:R-:W1:Y:S02]  /*e570*/  SYNCS.PHASECHK.TRANS64.TRYWAIT P1, [R198+URZ+0x28c30], R20 ;  /* 0x028c3014c60075a7 */ /* 0x000e64000802017f */
[----:B-1----:R-:W-:Y:S05]  /*e580*/  @!P1 BRA `(.L_x_4813) ;  /* 0x000000e000289947 */ /* 0x002fea0003800000 */
.L_x_4812:
[----:B------:R-:W-:Y:S05]  /*e590*/  BSYNC B1 ;  /* 0x0000000000017941 */ /* 0x000fea0003800000 */
.L_x_4811:
        /* <DEDUP_REMOVED lines=14> */
[----:B------:R-:W-:Y:S01]  /*e680*/  WARPGROUP.ARRIVE ;  /* 0x00000000000079c5 */ /* 0x000fe20000000000 */
[----:B------:R-:W-:Y:S02]  /*e690*/  R2UR UR8, R10 ;  /* 0x000000000a0872ca */ /* 0x000fe400000e0000 */
[----:B------:R-:W-:Y:S02]  /*e6a0*/  R2UR UR9, R11 ;  /* 0x000000000b0972ca */ /* 0x000fe400000e0000 */
[----:B------:R-:W-:Y:S01]  /*e6b0*/  R2UR UR14, R14 ;  /* 0x000000000e0e72ca */ /* 0x000fe200000e0000 */
[----:B------:R-:W-:Y:S01]  /*e6c0*/  HGMMA.64x64x16.F32.BF16 R152, gdesc[UR4], RZ, !UPT, gsb0 ;  /* 0x00e00000049879f0 */ /* 0x000fe2000c0018ff */
[----:B------:R-:W-:Y:S02]  /*e6d0*/  R2UR UR15, R15 ;  /* 0x000000000f0f72ca */ /* 0x000fe400000e0000 */
[----:B------:R-:W-:-:S02]  /*e6e0*/  R2UR UR12, R8 ;  /* 0x00000000080c72ca */ /* 0x000fc400000e0000 */
        /* <DEDUP_REMOVED lines=15> */
.L_x_4814:
        /* <DEDUP_REMOVED lines=61> */
[----:B--2---:R-:W-:Y:S02]  /*ebb0*/  FMNMX.FTZ R14, R14, R13, !PT ;  /* 0x0000000d0e0e7209 */ /* 0x004fe40007810000 */
[----:B------:R-:W-:-:S03]  /*ebc0*/  MOV R13, UR36 ;  /* 0x00000024000d7c02 */ /* 0x000fc60008000f00 */
[C---:B------:R-:W-:Y:S02]  /*ebd0*/  FADD.FTZ R173, -R14.reuse, R213 ;  /* 0x000000d50ead7221 */ /* 0x040fe40000010100 */
[-C--:B------:R-:W-:Y:S02]  /*ebe0*/  FMUL.FTZ R154, R14, R13.reuse ;  /* 0x0000000d0e9a7220 */ /* 0x080fe40000410000 */
[-C--:B------:R-:W-:Y:S02]  /*ebf0*/  FMUL.FTZ R173, R173, R13.reuse ;  /* 0x0000000dadad7220 */ /* 0x080fe40000410000 */
        /* <DEDUP_REMOVED lines=17> */
[----:B------:R-:W-:-:S03]  /*ed10*/  FFMA.FTZ R181, R181, R13, -R154 ;  /* 0x0000000db5b57223 */ /* 0x000fc6000001089a */
[----:B------:R-:W4:Y:S01]  /*ed20*/  MUFU.EX2 R152, R152 ;  /* 0x0000009800987308 */ /* 0x000f220000000800 */
        /* <DEDUP_REMOVED lines=35> */
[----:B------:R-:W-:Y:S01]  /*ef60*/  FMUL.FTZ R178, R183, UR38 ;  /* 0x00000026b7b27c20 */ /* 0x000fe20008410000 */
        /* <DEDUP_REMOVED lines=23> */
[-C--:B------:R-:W-:Y:S01]  /*f0e0*/  FMUL.FTZ R93, R93, R173.reuse ;  /* 0x000000ad5d5d7220 */ /* 0x080fe20000410000 */
        /* <DEDUP_REMOVED lines=76> */
[----:B------:R-:W-:-:S04]  /*f5b0*/  @!P1 IMAD R179, R199, 0x40, R193 ;  /* 0x00000040c7b39824 */ /* 0x000fc800078e02c1 */
[----:B------:R-:W-:Y:S01]  /*f5c0*/  FADD.FTZ R21, -R15, R21 ;  /* 0x000000150f157221 */ /* 0x000fe20000010100 */
        /* <DEDUP_REMOVED lines=90> */
[----:B0-----:R-:W-:Y:S01]  /*fb70*/  FADD.FTZ R159, R0, R158 ;  /* 0x0000009e009f7221 */ /* 0x001fe20000010000 */
[----:B------:R-:W-:Y:S01]  /*fb80*/  F2FP.BF16.F32.PACK_AB R158, R164, R161 ;  /* 0x000000a1a49e723e */ /* 0x000fe200000010ff */
[----:B------:R0:W-:Y:S01]  /*fb90*/  STSM.16.M88.4 [R216+0x26800], R152 ;  /* 0x02680098d8007844 */ /* 0x0001e20000000200 */
[-C--:B------:R-:W-:Y:S01]  /*fba0*/  FMUL.FTZ R123, R123, R21.reuse ;  /* 0x000000157b7b7220 */ /* 0x080fe20000410000 */
[-C--:B------:R-:W-:Y:S01]  /*fbb0*/  FMUL.FTZ R126, R126, R21.reuse ;  /* 0x000000157e7e7220 */ /* 0x080fe20000410000 */
[-C--:B------:R-:W-:Y:S01]  /*fbc0*/  FMUL.FTZ R127, R127, R21.reuse ;  /* 0x000000157f7f7220 */ /* 0x080fe20000410000 */
[----:B------:R-:W-:Y:S01]  /*fbd0*/  FMUL.FTZ R130, R130, R21 ;  /* 0x0000001582827220 */ /* 0x000fe20000410000 */
        /* <DEDUP_REMOVED lines=22> */
[----:B------:R-:W-:Y:S01]  /*fd40*/  FMUL.FTZ R143, R143, R21 ;  /* 0x000000158f8f7220 */ /* 0x000fe20000410000 */
        /* <DEDUP_REMOVED lines=12> */
[----:B------:R-:W-:-:S04]  /*fe10*/  FMUL.FTZ R151, R151, R21 ;  /* 0x0000001597977220 */ /* 0x000fc80000410000 */
[----:B------:R0:W-:Y:S01]  /*fe20*/  STSM.16.M88.4 [R222], R160 ;  /* 0x000000a0de007844 */ /* 0x0001e20000000200 */
[----:B------:R-:W2:Y:S01]  /*fe30*/  MUFU.EX2 R167, R175 ;  /* 0x000000af00a77308 */ /* 0x000ea20000000800 */
[----:B---3--:R-:W-:Y:S01]  /*fe40*/  FADD.FTZ R3, R171, R164 ;  /* 0x000000a4ab037221 */ /* 0x008fe20000010000 */
[----:B------:R-:W-:-:S06]  /*fe50*/  F2FP.BF16.F32.PACK_AB R164, R218, R176 ;  /* 0x000000b0daa4723e */ /* 0x000fcc00000010ff */
        /* <DEDUP_REMOVED lines=9> */
.L_x_4815:
[----:B------:R1:W2:Y:S01]  /*fef0*/  SYNCS.PHASECHK.TRANS64.TRYWAIT P1, [R198+URZ+0x28c50], R20 ;  /* 0x028c5014c60075a7 */ /* 0x0002a2000802017f */
[----:B------:R-:W-:Y:S05]  /*ff00*/  @!P0 BRA `(.L_x_4816) ;  /* 0x0000000000048947 */ /* 0x000fea0003800000 */
[----:B------:R-:W-:Y:S01]  /*ff10*/  BPT.TRAP 0x1 ;  /* 0x000000040000795c */ /* 0x000fe20000300000 */
.L_x_4816:
[----:B------:R-:W-:Y:S04]  /*ff20*/  BSSY B1, `(.L_x_4817) ;  /* 0x0000004000017945 */ /* 0x000fe80003800000 */
[----:B--2---:R-:W-:Y:S05]  /*ff30*/  @P1 BRA `(.L_x_4818) ;  /* 0x0000000000081947 */ /* 0x004fea0003800000 */
[----:B------:R-:W2:Y:S02]  /*ff40*/  SYNCS.PHASECHK.TRANS64.TRYWAIT P1, [R198+URZ+0x28c50], R20 ;  /* 0x028c5014c60075a7 */ /* 0x000ea4000802017f */
[----:B--2---:R-:W-:Y:S05]  /*ff50*/  @!P1 BRA `(.L_x_4819) ;  /* 0x000000c400c89947 */ /* 0x004fea0003800000 */
.L_x_4818:
[----:B------:R-:W-:Y:S05]  /*ff60*/  BSYNC B1 ;  /* 0x0000000000017941 */ /* 0x000fea0003800000 */
.L_x_4817:
[----:B-12---:R-:W-:Y:S01]  /*ff70*/  IMAD R20, R18, 0x1000, R195 ;  /* 0x0000100012147824 */ /* 0x006fe200078e02c3 */
        /* <DEDUP_REMOVED lines=39> */
.L_x_4820:
[C---:B------:R-:W-:Y:S01]  /*101f0*/  ISETP.GT.AND P1, PT, R209.reuse, RZ, PT ;  /* 0x000000ffd100720c */ /* 0x040fe20003f24270 */
[----:B------:R-:W-:Y:S02]  /*10200*/  VIADD R198, R198, 0x28c60 ;  /* 0x00028c60c6c67836 */ /* 0x000fe40000000000 */
[----:B------:R-:W-:Y:S02]  /*10210*/  VIADD R209, R209, 0xffffffff ;  /* 0xffffffffd1d17836 */ /* 0x000fe40000000000 */
[----:B------:R-:W-:Y:S01]  /*10220*/  IMAD.MOV.U32 R21, RZ, RZ, R15 ;  /* 0x000000ffff157224 */ /* 0x000fe200078e000f */
[----:B------:R-:W-:Y:S01]  /*10230*/  PRMT R198, R187, 0x654, R198 ;  /* 0x00000654bbc67816 */ /* 0x000fe200000000c6 */
[----:B------:R-:W-:Y:S02]  /*10240*/  IMAD.MOV.U32 R213, RZ, RZ, R14 ;  /* 0x000000ffffd57224 */ /* 0x000fe400078e000e */
[----:B------:R-:W-:Y:S01]  /*10250*/  IMAD.MOV.U32 R199, RZ, RZ, R18 ;  /* 0x000000ffffc77224 */ /* 0x000fe200078e0012 */
[----:B------:R0:W-:Y:S03]  /*10260*/  SYNCS.ARRIVE.TRANS64.RED.A1T0 RZ, [R198+URZ], RZ ;  /* 0x000000ffc6ff79a7 */ /* 0x0001e6000810043f */
[----:B------:R-:W-:Y:S05]  /*10270*/  @P1 BRA `(.L_x_4821) ;  /* 0xffffffe0007c1947 */ /* 0x000fea000383ffff */
.L_x_4808:
[----:B------:R-:W-:Y:S05]  /*10280*/  BSYNC B0 ;  /* 0x0000000000007941 */ /* 0x000fea0003800000 */
.L_x_4807:
[----:B------:R-:W2:Y:S04]  /*10290*/  LDL.LU R20, [R1+0x48] ;  /* 0x0000480001147983 */ /* 0x000ea80000300800 */
[----:B------:R-:W1:Y:S04]  /*102a0*/  SHFL.BFLY PT, R5, R0, 0x2, 0x1f ;  /* 0x0c401f0000057f89 */ /* 0x000e6800000e0000 */
[----:B------:R-:W3:Y:S01]  /*102b0*/  SHFL.BFLY PT, R4, R3, 0x2, 0x1f ;  /* 0x0c401f0003047f89 */ /* 0x000ee200000e0000 */
[----:B-1----:R-:W-:Y:S01]  /*102c0*/  FADD.FTZ R5, R5, R0 ;  /* 0x0000000005057221 */ /* 0x002fe20000010000 */
[----:B------:R-:W-:-:S02]  /*102d0*/  IMAD.MOV.U32 R0, RZ, RZ, -0x800000 ;  /* 0xff800000ff007424 */ /* 0x000fc400078e00ff */
[----:B---3--:R-:W-:Y:S02]  /*102e0*/  FADD.FTZ R4, R4, R3 ;  /* 0x0000000304047221 */ /* 0x008fe40000010000 */
[----:B------:R-:W1:Y:S04]  /*102f0*/  SHFL.BFLY PT, R6, R5, 0x1, 0x1f ;  /* 0x0c201f0005067f89 */ /* 0x000e6800000e0000 */
[----:B------:R-:W3:Y:S01]  /*10300*/  SHFL.BFLY PT, R7, R4, 0x1, 0x1f ;  /* 0x0c201f0004077f89 */ /* 0x000ee200000e0000 */
[----:B-1----:R-:W-:Y:S01]  /*10310*/  FADD.FTZ R6, R5, R6 ;  /* 0x0000000605067221 */ /* 0x002fe20000010000 */
[----:B------:R-:W-:Y:S02]  /*10320*/  IMAD.MOV R5, RZ, RZ, -R215 ;  /* 0x000000ffff057224 */ /* 0x000fe400078e0ad7 */
[----:B---3--:R-:W-:Y:S01]  /*10330*/  FADD.FTZ R7, R4, R7 ;  /* 0x0000000704077221 */ /* 0x008fe20000010000 */
[----:B------:R-:W-:Y:S08]  /*10340*/  BAR.ARV 0x8, 0x100 ;  /* 0x0204000000007b1d */ /* 0x000ff00000002000 */
[----:B------:R-:W-:Y:S01]  /*10350*/  BAR.SYNC.DEFER_BLOCKING 0xf, 0x100 ;  /* 0x03c4000000007b1d */ /* 0x000fe20000010000 */
[----:B------:R-:W-:-:S02]  /*10360*/  FSETP.NE.FTZ.AND P0, PT, R6, RZ, PT ;  /* 0x000000ff0600720b */ /* 0x000fc40003f15000 */
[----:B------:R-:W-:Y:S02]  /*10370*/  FSETP.NE.FTZ.AND P1, PT, R7, RZ, PT ;  /* 0x000000ff0700720b */ /* 0x000fe40003f35000 */
[----:B------:R-:W-:-:S09]  /*10380*/  ISETP.NE.AND P2, PT, R192, R5, PT ;  /* 0x00000005c000720c */ /* 0x000fd20003f45270 */
[----:B------:R-:W1:Y:S01]  /*10390*/  @P0 MUFU.LG2 R8, R6 ;  /* 0x0000000600080308 */ /* 0x000e620000000c00 */
[C---:B------:R-:W-:Y:S01]  /*103a0*/  @P0 FMUL.FTZ R3, R13.reuse, 0.69314718246459960938 ;  /* 0x3f3172180d030820 */ /* 0x040fe20000410000 */
[----:B------:R-:W-:-:S06]  /*103b0*/  @P1 FMUL.FTZ R13, R13, 0.69314718246459960938 ;  /* 0x3f3172180d0d1820 */ /* 0x000fcc0000410000 */
[----:B------:R-:W3:Y:S01]  /*103c0*/  @P1 MUFU.LG2 R9, R7 ;  /* 0x0000000700091308 */ /* 0x000ee20000000c00 */
[----:B-1----:R-:W-:-:S04]  /*103d0*/  @P0 FMUL.FTZ R8, R8, 0.69314718246459960938 ;  /* 0x3f31721808080820 */ /* 0x002fc80000410000 */
[----:B------:R-:W-:Y:S01]  /*103e0*/  @P0 FFMA.FTZ R0, R3, R14, R8 ;  /* 0x0000000e03000223 */ /* 0x000fe20000010008 */
[----:B------:R-:W-:Y:S01]  /*103f0*/  MOV R3, 0xff800000 ;  /* 0xff80000000037802 */ /* 0x000fe20000000f00 */
[----:B---3--:R-:W-:Y:S01]  /*10400*/  @P1 FMUL.FTZ R4, R9, 0.69314718246459960938 ;  /* 0x3f31721809041820 */ /* 0x008fe20000410000 */
[C---:B------:R-:W-:Y:S02]  /*10410*/  @!P2 IMAD R9, R18.reuse, 0x40, R193 ;  /* 0x000000401209a824 */ /* 0x040fe400078e02c1 */
[----:B------:R-:W-:Y:S02]  /*10420*/  VIADD R18, R18, 0x1 ;  /* 0x0000000112127836 */ /* 0x000fe40000000000 */
[----:B------:R-:W-:Y:S01]  /*10430*/  @P1 FFMA.FTZ R3, R13, R15, R4 ;  /* 0x0000000f0d031223 */ /* 0x000fe20000010004 */
[----:B------:R-:W-:Y:S01]  /*10440*/  CS2R R4, SRZ ;  /* 0x0000000000047805 */ /* 0x000fe2000001ff00 */
[----:B------:R-:W-:-:S05]  /*10450*/  @!P2 IMAD R9, R9, 0x4, R2 ;  /* 0x000000040909a824 */ /* 0x000fca00078e0202 */
[----:B------:R-:W1:Y:S01]  /*10460*/  @P0 MUFU.RCP R5, R6 ;  /* 0x0000000600050308 */ /* 0x000e620000001000 */
[----:B------:R-:W-:-:S07]  /*10470*/  PLOP3.LUT P0, PT, PT, PT, PT, 0x8, 0x0 ;  /* 0x000000000000781c */ /* 0x000fce0003f0e170 */
[----:B------:R-:W3:Y:S01]  /*10480*/  @P1 MUFU.RCP R4, R7 ;  /* 0x0000000700041308 */ /* 0x000ee20000001000 */
[----:B------:R-:W-:-:S04]  /*10490*/  ISETP.NE.AND P1, PT, R18, 0x2, PT ;  /* 0x000000021200780c */ /* 0x000fc80003f25270 */
[----:B------:R-:W-:Y:S02]  /*104a0*/  SEL R2, RZ, 0x1, P1 ;  /* 0x00000001ff027807 */ /* 0x000fe40000800000 */
[----:B------:R-:W-:Y:S01]  /*104b0*/  SEL R18, R18, RZ, P1 ;  /* 0x000000ff12127207 */ /* 0x000fe20000800000 */
        /* <DEDUP_REMOVED lines=8> */
[----:B---3--:R3:W-:Y:S01]  /*10540*/  @!P2 STS [R9+0x28820], R4 ;  /* 0x028820040900a388 */ /* 0x0087e20000000800 */
        /* <DEDUP_REMOVED lines=58> */
[-C--:B-1----:R-:W-:Y:S01]  /*108f0*/  FMUL.FTZ R5, R26, R4.reuse ;  /* 0x000000041a057220 */ /* 0x082fe20000410000 */
[-C--:B------:R-:W-:Y:S01]  /*10900*/  FMUL.FTZ R6, R27, R4.reuse ;  /* 0x000000041b067220 */ /* 0x080fe20000410000 */
[-C--:B------:R-:W-:Y:S01]  /*10910*/  FMUL.FTZ R7, R30, R4.reuse ;  /* 0x000000041e077220 */ /* 0x080fe20000410000 */
[-C--:B------:R-:W-:Y:S01]  /*10920*/  FMUL.FTZ R31, R31, R4.reuse ;  /* 0x000000041f1f7220 */ /* 0x080fe20000410000 */
        /* <DEDUP_REMOVED lines=60> */
[----:B--2---:R-:W-:-:S05]  /*10cf0*/  VIADD R20, R20, 0x1 ;  /* 0x0000000114147836 */ /* 0x004fca0000000000 */
[----:B------:R1:W-:Y:S01]  /*10d00*/  STL [R1+0x48], R20 ;  /* 0x0000481401007387 */ /* 0x0003e20000100800 */
[----:B------:R-:W-:Y:S06]  /*10d10*/  BAR.ARV 0xe, 0x100 ;  /* 0x0384000000007b1d */ /* 0x000fec0000002000 */
.L_x_4733:
[----:B------:R-:W-:Y:S05]  /*10d20*/  BSYNC B7 ;  /* 0x0000000000077941 */ /* 0x000fea0003800000 */
.L_x_4731:
[----:B------:R-:W2:Y:S08]  /*10d30*/  S2UR UR4, SR_CgaCtaId ;  /* 0x00000000000479c3 */ /* 0x000eb00000008800 */
[----:B------:R-:W-:Y:S01]  /*10d40*/  BAR.SYNC.DEFER_BLOCKING 0x5, 0x180 ;  /* 0x0146000000007b1d */ /* 0x000fe20000010000 */
[----:B------:R-:W-:-:S05]  /*10d50*/  MOV R2, 0x400 ;  /* 0x0000040000027802 */ /* 0x000fca0000000f00 */
[----:B------:R-:W-:Y:S01]  /*10d60*/  BSSY B0, `(.L_x_4822) ;  /* 0x0000323000007945 */ /* 0x000fe20003800000 */
[----:B--2---:R-:W-:-:S05]  /*10d70*/  IMAD.U32 R187, RZ, RZ, UR4 ;  /* 0x00000004ffbb7e24 */ /* 0x004fca000f8e00ff */
[----:B------:R-:W-:-:S05]  /*10d80*/  LEA R2, R187, R2, 0x18 ;  /* 0x00000002bb027211 */ /* 0x000fca00078ec0ff */
[----:B-----5:R2:W3:Y:S01]  /*10d90*/  LDS.128 R24, [R2+0x28cd0] ;  /* 0x028cd00002187984 */ /* 0x0204e20000000c00 */
[----:B------:R-:W-:Y:S06]  /*10da0*/  BAR.ARV 0x4, 0x180 ;  /* 0x0106000000007b1d */ /* 0x000fec0000002000 */
[----:B------:R-:W-:Y:S05]  /*10db0*/  @P0 BRA `(.L_x_4823) ;  /* 0x0000002000980947 */ /* 0x000fea0003800000 */
[----:B------:R-:W4:Y:S01]  /*10dc0*/  LDL R12, [R1+0x60] ;  /* 0x00006000010c7983 */ /* 0x000f220000100800 */
[----:B------:R-:W0:Y:S01]  /*10dd0*/  S2R R45, SR_SWINHI ;  /* 0x00000000002d7919 */ /* 0x000e220000002f00 */
[----:B------:R-:W-:Y:S01]  /*10de0*/  F2FP.BF16.F32.PACK_AB R7, R31, R7 ;  /* 0x000000071f07723e */ /* 0x000fe200000010ff */
[----:B------:R-:W-:Y:S01]  /*10df0*/  ULDC.64 UR4, c[0x0][0xc00] ;  /* 0x0003000000047ab9 */ /* 0x000fe20000000a00 */
[----:B------:R-:W-:Y:S01]  /*10e00*/  F2FP.BF16.F32.PACK_AB R4, R8, R10 ;  /* 0x0000000a0804723e */ /* 0x000fe200000010ff */
[----:B------:R-:W2:Y:S04]  /*10e10*/  LDL.LU R82, [R1+0x3c] ;  /* 0x00003c0001527983 */ /* 0x000ea80000300800 */
[----:B------:R-:W2:Y:S01]  /*10e20*/  LDL.LU R74, [R1+0x40] ;  /* 0x00004000014a7983 */ /* 0x000ea20000300800 */
[----:B-1----:R-:W-:-:S02]  /*10e30*/  MOV R20, R2 ;  /* 0x0000000200147202 */ /* 0x002fc40000000f00 */
[----:B0-----:R-:W-:Y:S02]  /*10e40*/  MOV R21, R45 ;  /* 0x0000002d00157202 */ /* 0x001fe40000000f00 */
[----:B------:R-:W-:Y:S02]  /*10e50*/  F2FP.BF16.F32.PACK_AB R5, R6, R5 ;  /* 0x000000050605723e */ /* 0x000fe400000010ff */
[----:B------:R-:W-:Y:S02]  /*10e60*/  F2FP.BF16.F32.PACK_AB R6, R152, R154 ;  /* 0x0000009a9806723e */ /* 0x000fe400000010ff */
[----:B------:R-:W-:Y:S02]  /*10e70*/  F2FP.BF16.F32.PACK_AB R8, R14, R32 ;  /* 0x000000200e08723e */ /* 0x000fe400000010ff */
[----:B------:R-:W-:Y:S02]  /*10e80*/  F2FP.BF16.F32.PACK_AB R9, R35, R9 ;  /* 0x000000092309723e */ /* 0x000fe400000010ff */
[----:B------:R-:W-:Y:S01]  /*10e90*/  F2FP.BF16.F32.PACK_AB R11, R39, R11 ;  /* 0x0000000b270b723e */ /* 0x000fe200000010ff */
[----:B------:R-:W0:Y:S01]  /*10ea0*/  S2R R90, SR_TID.X ;  /* 0x00000000005a7919 */ /* 0x000e220000002100 */
        /* <DEDUP_REMOVED lines=12> */
[----:B0-----:R-:W-:-:S05]  /*10f70*/  VIADD R90, R90, 0xffffff80 ;  /* 0xffffff805a5a7836 */ /* 0x001fca0000000000 */
[----:B------:R-:W-:-:S04]  /*10f80*/  SHF.R.S32.HI R98, RZ, 0x1f, R90 ;  /* 0x0000001fff627819 */ /* 0x000fc8000001145a */
[----:B------:R-:W-:-:S04]  /*10f90*/  LEA.HI R98, R98, R90, RZ, 0x3 ;  /* 0x0000005a62627211 */ /* 0x000fc800078f18ff */
[----:B------:R-:W-:Y:S01]  /*10fa0*/  SHF.R.S32.HI R98, RZ, 0x3, R98 ;  /* 0x00000003ff627819 */ /* 0x000fe20000011462 */
[----:B------:R-:W-:Y:S01]  /*10fb0*/  IMAD.MOV.U32 R80, RZ, RZ, RZ ;  /* 0x000000ffff507224 */ /* 0x000fe200078e00ff */
[----:B------:R-:W-:Y:S01]  /*10fc0*/  BAR.SYNC.DEFER_BLOCKING 0x1, 0x100 ;  /* 0x0044000000007b1d */ /* 0x000fe20000010000 */
[----:B----4-:R-:W-:-:S03]  /*10fd0*/  IMAD.WIDE R44, R12, 0x2, R20 ;  /* 0x000000020c2c7825 */ /* 0x010fc600078e0214 */
[----:B------:R-:W-:Y:S01]  /*10fe0*/  LOP3.LUT R49, R44, 0x380, RZ, 0xc0, !PT ;  /* 0x000003802c317812 */ /* 0x000fe200078ec0ff */
[----:B------:R-:W-:-:S03]  /*10ff0*/  IMAD.MOV.U32 R31, RZ, RZ, R45 ;  /* 0x000000ffff1f7224 */ /* 0x000fc600078e002d */
[----:B------:R-:W-:-:S04]  /*11000*/  SHF.R.U64 R49, R49, 0x3, RZ ;  /* 0x0000000331317819 */ /* 0x000fc800000012ff */
[----:B------:R-:W-:-:S04]  /*11010*/  LOP3.LUT R30, R49, R44, RZ, 0x3c, !PT ;  /* 0x0000002c311e7212 */ /* 0x000fc800078e3cff */
[----:B------:R-:W-:Y:S02]  /*11020*/  MOV R30, R30 ;  /* 0x0000001e001e7202 */ /* 0x000fe40000000f00 */
[----:B------:R-:W-:-:S04]  /*11030*/  IADD3 R31, P0, R44, 0x20, RZ ;  /* 0x000000202c1f7810 */ /* 0x000fc80007f1e0ff */
[----:B------:R-:W-:Y:S01]  /*11040*/  LOP3.LUT R10, R31, 0x380, RZ, 0xc0, !PT ;  /* 0x000003801f0a7812 */ /* 0x000fe200078ec0ff */
[----:B------:R0:W-:Y:S03]  /*11050*/  STSM.16.M88.4 [R30], R4 ;  /* 0x000000041e007844 */ /* 0x0001e60000000200 */
[----:B------:R-:W-:Y:S01]  /*11060*/  SHF.R.U64 R10, R10, 0x3, RZ ;  /* 0x000000030a0a7819 */ /* 0x000fe200000012ff */
[----:B0-----:R-:W-:-:S03]  /*11070*/  IMAD.X R5, RZ, RZ, R45, P0 ;  /* 0x000000ffff057224 */ /* 0x001fc600000e062d */
[----:B------:R-:W-:-:S04]  /*11080*/  LOP3.LUT R4, R10, R31, RZ, 0x3c, !PT ;  /* 0x0000001f0a047212 */ /* 0x000fc800078e3cff */
[----:B------:R-:W-:Y:S02]  /*11090*/  MOV R12, R4 ;  /* 0x00000004000c7202 */ /* 0x000fe40000000f00 */
[----:B------:R-:W-:-:S04]  /*110a0*/  IADD3 R5, P0, R44, 0x40, RZ ;  /* 0x000000402c057810 */ /* 0x000fc80007f1e0ff */
[----:B------:R-:W-:Y:S02]  /*110b0*/  LOP3.LUT R4, R5, 0x380, RZ, 0xc0, !PT ;  /* 0x0000038005047812 */ /* 0x000fe400078ec0ff */
[----:B------:R-:W-:Y:S02]  /*110c0*/  IADD3 R6, P4, R44, 0x60, RZ ;  /* 0x000000602c067810 */ /* 0x000fe40007f9e0ff */
[----:B------:R-:W-:-:S04]  /*110d0*/  SHF.R.U64 R4, R4, 0x3, RZ ;  /* 0x0000000304047819 */ /* 0x000fc800000012ff */
[----:B------:R-:W-:Y:S02]  /*110e0*/  LOP3.LUT R4, R4, R5, RZ, 0x3c, !PT ;  /* 0x0000000504047212 */ /* 0x000fe400078e3cff */
[----:B------:R-:W-:Y:S02]  /*110f0*/  LOP3.LUT R5, R6, 0x380, RZ, 0xc0, !PT ;  /* 0x0000038006057812 */ /* 0x000fe400078ec0ff */
[----:B------:R-:W-:Y:S02]  /*11100*/  F2FP.BF16.F32.PACK_AB R10, R28, R36 ;  /* 0x000000241c0a723e */ /* 0x000fe400000010ff */
[----:B------:R-:W-:Y:S02]  /*11110*/  SHF.R.U64 R5, R5, 0x3, RZ ;  /* 0x0000000305057819 */ /* 0x000fe400000012ff */
[----:B------:R-:W-:Y:S01]  /*11120*/  IADD3 R14, P5, R44, 0x2000, RZ ;  /* 0x000020002c0e7810 */ /* 0x000fe20007fbe0ff */
[----:B------:R0:W-:Y:S03]  /*11130*/  STSM.16.M88.4 [R12], R8 ;  /* 0x000000080c007844 */ /* 0x0001e60000000200 */
[----:B------:R-:W-:-:S04]  /*11140*/  LOP3.LUT R7, R14, 0x380, RZ, 0xc0, !PT ;  /* 0x000003800e077812 */ /* 0x000fc800078ec0ff */
[----:B------:R-:W-:Y:S02]  /*11150*/  SHF.R.U64 R7, R7, 0x3, RZ ;  /* 0x0000000307077819 */ /* 0x000fe400000012ff */
[----:B0-----:R-:W-:Y:S01]  /*11160*/  LOP3.LUT R8, R5, R6, RZ, 0x3c, !PT ;  /* 0x0000000605087212 */ /* 0x001fe200078e3cff */
[----:B------:R-:W-:Y:S01]  /*11170*/  IMAD.X R5, RZ, RZ, R45, P0 ;  /* 0x000000ffff057224 */ /* 0x000fe200000e062d */
[----:B------:R-:W-:-:S04]  /*11180*/  IADD3 R57, P0, R44, 0x2040, RZ ;  /* 0x000020402c397810 */ /* 0x000fc80007f1e0ff */
[----:B------:R-:W-:Y:S02]  /*11190*/  LOP3.LUT R56, R57, 0x380, RZ, 0xc0, !PT ;  /* 0x0000038039387812 */ /* 0x000fe400078ec0ff */
[----:B------:R-:W-:Y:S02]  /*111a0*/  LOP3.LUT R10, R7, R14, RZ, 0x3c, !PT ;  /* 0x0000000e070a7212 */ /* 0x000fe400078e3cff */
[----:B------:R-:W-:Y:S02]  /*111b0*/  MOV R9, R4 ;  /* 0x0000000400097202 */ /* 0x000fe40000000f00 */
[----:B------:R-:W-:Y:S02]  /*111c0*/  F2FP.BF16.F32.PACK_AB R4, R155, R157 ;  /* 0x0000009d9b04723e */ /* 0x000fe400000010ff */
[----:B------:R-:W-:Y:S02]  /*111d0*/  IADD3 R31, P6, R44, 0x2020, RZ ;  /* 0x000020202c1f7810 */ /* 0x000fe40007fde0ff */
[----:B------:R-:W-:-:S02]  /*111e0*/  F2FP.BF16.F32.PACK_AB R5, R43, R42 ;  /* 0x0000002a2b05723e */ /* 0x000fc400000010ff */
[----:B------:R-:W-:Y:S02]  /*111f0*/  F2FP.BF16.F32.PACK_AB R6, R153, R156 ;  /* 0x0000009c9906723e */ /* 0x000fe400000010ff */
[----:B------:R-:W-:Y:S02]  /*11200*/  F2FP.BF16.F32.PACK_AB R7, R47, R46 ;  /* 0x0000002e2f07723e */ /* 0x000fe400000010ff */
[----:B------:R-:W-:Y:S02]  /*11210*/  SHF.R.U64 R56, R56, 0x3, RZ ;  /* 0x0000000338387819 */ /* 0x000fe400000012ff */
[C---:B------:R-:W-:Y:S02]  /*11220*/  IADD3 R53, P1, R44.reuse, 0x2060, RZ ;  /* 0x000020602c357810 */ /* 0x040fe40007f3e0ff */
[----:B------:R-:W-:Y:S01]  /*11230*/  IADD3 R49, P2, R44, 0x4000, RZ ;  /* 0x000040002c317810 */ /* 0x000fe20007f5e0ff */
[----:B------:R0:W-:Y:S01]  /*11240*/  STSM.16.M88.4 [R9], R4 ;  /* 0x0000000409007844 */ /* 0x0001e20000000200 */
[----:B------:R-:W-:-:S02]  /*11250*/  LOP3.LUT R30, R31, 0x380, RZ, 0xc0, !PT ;  /* 0x000003801f1e7812 */ /* 0x000fc400078ec0ff */
[----:B------:R-:W-:Y:S01]  /*11260*/  LOP3.LUT R56, R56, R57, RZ, 0x3c, !PT ;  /* 0x0000003938387212 */ /* 0x000fe200078e3cff */
[----:B------:R-:W-:Y:S01]  /*11270*/  IMAD.X R57, RZ, RZ, R45, P0 ;  /* 0x000000ffff397224 */ /* 0x000fe200000e062d */
[----:B------:R-:W-:Y:S02]  /*11280*/  LOP3.LUT R52, R53, 0x380, RZ, 0xc0, !PT ;  /* 0x0000038035347812 */ /* 0x000fe400078ec0ff */
[----:B------:R-:W-:Y:S02]  /*11290*/  LOP3.LUT R48, R49, 0x380, RZ, 0xc0, !PT ;  /* 0x0000038031307812 */ /* 0x000fe400078ec0ff */
[----:B------:R-:W-:Y:S02]  /*112a0*/  SHF.R.U64 R30, R30, 0x3, RZ ;  /* 0x000000031e1e7819 */ /* 0x000fe400000012ff */
[----:B------:R-:W-:Y:S02]  /*112b0*/  SHF.R.U64 R52, R52, 0x3, RZ ;  /* 0x0000000334347819 */ /* 0x000fe400000012ff */
[----:B------:R-:W-:-:S02]  /*112c0*/  SHF.R.U64 R48, R48, 0x3, RZ ;  /* 0x0000000330307819 */ /* 0x000fc400000012ff */
[----:B0-----:R-:W-:Y:S01]  /*112d0*/  IADD3 R7, P0, R44, 0x6020, RZ ;  /* 0x000060202c077810 */ /* 0x001fe20007f1e0ff */
[--C-:B------:R-:W-:Y:S01]  /*112e0*/  IMAD.X R9, RZ, RZ, R45.reuse, P4 ;  /* 0x000000ffff097224 */ /* 0x100fe200020e062d */
[----:B------:R-:W-:Y:S02]  /*112f0*/  LOP3.LUT R30, R30, R31, RZ, 0x3c, !PT ;  /* 0x0000001f1e1e7212 */ /* 0x000fe400078e3cff */
[----:B------:R-:W-:Y:S01]  /*11300*/  LOP3.LUT R6, R7, 0x380, RZ, 0xc0, !PT ;  /* 0x0000038007067812 */ /* 0x000fe200078ec0ff */
[--C-:B------:R-:W-:Y:S01]  /*11310*/  IMAD.X R11, RZ, RZ, R45.reuse, P5 ;  /* 0x000000ffff0b7224 */ /* 0x100fe200028e062d */
[----:B------:R-:W-:Y:S01]  /*11320*/  LOP3.LUT R52, R52, R53, RZ, 0x3c, !PT ;  /* 0x0000003534347212 */ /* 0x000fe200078e3cff */
[--C-:B------:R-:W-:Y:S01]  /*11330*/  IMAD.X R31, RZ, RZ, R45.reuse, P6 ;  /* 0x000000ffff1f7224 */ /* 0x100fe200030e062d */
[----:B------:R-:W-:Y:S01]  /*11340*/  LOP3.LUT R48, R48, R49, RZ, 0x3c, !PT ;  /* 0x0000003130307212 */ /* 0x000fe200078e3cff */
[--C-:B------:R-:W-:Y:S01]  /*11350*/  IMAD.X R53, RZ, RZ, R45.reuse, P1 ;  /* 0x000000ffff357224 */ /* 0x100fe200008e062d */
[C---:B------:R-:W-:Y:S01]  /*11360*/  IADD3 R35, P3, R44.reuse, 0x4020, RZ ;  /* 0x000040202c237810 */ /* 0x040fe20007f7e0ff */
[----:B------:R-:W-:Y:S01]  /*11370*/  IMAD.X R49, RZ, RZ, R45, P2 ;  /* 0x000000ffff317224 */ /* 0x000fe200010e062d */
[----:B------:R-:W-:-:S02]  /*11380*/  IADD3 R47, P4, R44, 0x4040, RZ ;  /* 0x000040402c2f7810 */ /* 0x000fc40007f9e0ff */
[C---:B------:R-:W-:Y:S02]  /*11390*/  IADD3 R43, P5, R44.reuse, 0x4060, RZ ;  /* 0x000040602c2b7810 */ /* 0x040fe40007fbe0ff */
[----:B------:R-:W-:Y:S02]  /*113a0*/  IADD3 R39, P6, R44, 0x6000, RZ ;  /* 0x000060002c277810 */ /* 0x000fe40007fde0ff */
[----:B------:R-:W-:Y:S02]  /*113b0*/  SHF.R.U64 R6, R6, 0x3, RZ ;  /* 0x0000000306067819 */ /* 0x000fe400000012ff */
[C---:B------:R-:W-:Y:S02]  /*113c0*/  IADD3 R4, P1, R44.reuse, 0x6040, RZ ;  /* 0x000060402c047810 */ /* 0x040fe40007f3e0ff */
[----:B------:R-:W-:Y:S02]  /*113d0*/  IADD3 R44, P2, R44, 0x6060, RZ ;  /* 0x000060602c2c7810 */ /* 0x000fe40007f5e0ff */
[----:B------:R-:W-:-:S02]  /*113e0*/  LOP3.LUT R46, R47, 0x380, RZ, 0xc0, !PT ;  /* 0x000003802f2e7812 */ /* 0x000fc400078ec0ff */
[----:B------:R-:W-:Y:S02]  /*113f0*/  LOP3.LUT R6, R6, R7, RZ, 0x3c, !PT ;  /* 0x0000000706067212 */ /* 0x000fe400078e3cff */
[----:B------:R-:W-:Y:S02]  /*11400*/  LOP3.LUT R7, R4, 0x380, RZ, 0xc0, !PT ;  /* 0x0000038004077812 */ /* 0x000fe400078ec0ff */
[----:B------:R-:W-:Y:S02]  /*11410*/  LOP3.LUT R5, R44, 0x380, RZ, 0xc0, !PT ;  /* 0x000003802c057812 */ /* 0x000fe400078ec0ff */
[----:B------:R-:W-:Y:S02]  /*11420*/  SHF.R.U64 R46, R46, 0x3, RZ ;  /* 0x000000032e2e7819 */ /* 0x000fe400000012ff */
[----:B------:R-:W-:Y:S02]  /*11430*/  SHF.R.U64 R7, R7, 0x3, RZ ;  /* 0x0000000307077819 */ /* 0x000fe400000012ff */
[----:B------:R-:W-:-:S02]  /*11440*/  SHF.R.U64 R5, R5, 0x3, RZ ;  /* 0x0000000305057819 */ /* 0x000fc400000012ff */
[----:B------:R-:W-:Y:S02]  /*11450*/  LOP3.LUT R34, R35, 0x380, RZ, 0xc0, !PT ;  /* 0x0000038023227812 */ /* 0x000fe400078ec0ff */
[----:B------:R-:W-:Y:S02]  /*11460*/  LOP3.LUT R42, R43, 0x380, RZ, 0xc0, !PT ;  /* 0x000003802b2a7812 */ /* 0x000fe400078ec0ff */
[----:B------:R-:W-:Y:S01]  /*11470*/  LOP3.LUT R46, R46, R47, RZ, 0x3c, !PT ;  /* 0x0000002f2e2e7212 */ /* 0x000fe200078e3cff */
[--C-:B------:R-:W-:Y:S01]  /*11480*/  IMAD.X R47, RZ, RZ, R45.reuse, P4 ;  /* 0x000000ffff2f7224 */ /* 0x100fe200020e062d */
[----:B------:R-:W-:Y:S02]  /*11490*/  LOP3.LUT R38, R39, 0x380, RZ, 0xc0, !PT ;  /* 0x0000038027267812 */ /* 0x000fe400078ec0ff */
[----:B------:R-:W-:Y:S01]  /*114a0*/  LOP3.LUT R4, R7, R4, RZ, 0x3c, !PT ;  /* 0x0000000407047212 */ /* 0x000fe200078e3cff */
[--C-:B------:R-:W-:Y:S01]  /*114b0*/  IMAD.X R7, RZ, RZ, R45.reuse, P0 ;  /* 0x000000ffff077224 */ /* 0x100fe200000e062d */
[----:B------:R-:W-:Y:S01]  /*114c0*/  LOP3.LUT R44, R5, R44, RZ, 0x3c, !PT ;  /* 0x0000002c052c7212 */ /* 0x000fe200078e3cff */
[----:B------:R-:W-:Y:S01]  /*114d0*/  IMAD.X R5, RZ, RZ, R45, P1 ;  /* 0x000000ffff057224 */ /* 0x000fe200008e062d */
[----:B------:R-:W-:-:S02]  /*114e0*/  SHF.R.U64 R34, R34, 0x3, RZ ;  /* 0x0000000322227819 */ /* 0x000fc400000012ff */
[----:B------:R-:W-:Y:S02]  /*114f0*/  SHF.R.U64 R42, R42, 0x3, RZ ;  /* 0x000000032a2a7819 */ /* 0x000fe400000012ff */
[----:B------:R-:W-:Y:S02]  /*11500*/  SHF.R.U64 R38, R38, 0x3, RZ ;  /* 0x0000000326267819 */ /* 0x000fe400000012ff */
[----:B------:R-:W-:Y:S01]  /*11510*/  LOP3.LUT R34, R34, R35, RZ, 0x3c, !PT ;  /* 0x0000002322227212 */ /* 0x000fe200078e3cff */
[----:B------:R-:W-:Y:S01]  /*11520*/  IMAD.X R35, RZ, RZ, R45, P3 ;  /* 0x000000ffff237224 */ /* 0x000fe200018e062d */
[----:B------:R-:W-:Y:S02]  /*11530*/  MOV R47, R46 ;  /* 0x0000002e002f7202 */ /* 0x000fe40000000f00 */
[----:B---3--:R-:W-:Y:S02]  /*11540*/  MOV R24, R6 ;  /* 0x0000000600187202 */ /* 0x008fe40000000f00 */
[----:B------:R-:W-:-:S02]  /*11550*/  MOV R46, R4 ;  /* 0x00000004002e7202 */ /* 0x000fc40000000f00 */
[----:B------:R-:W-:Y:S01]  /*11560*/  LOP3.LUT R42, R42, R43, RZ, 0x3c, !PT ;  /* 0x0000002b2a2a7212 */ /* 0x000fe200078e3cff */
[----:B------:R-:W-:Y:S01]  /*11570*/  IMAD.X R43, RZ, RZ, R45, P5 ;  /* 0x000000ffff2b7224 */ /* 0x000fe200028e062d */
[----:B------:R-:W-:Y:S02]  /*11580*/  LOP3.LUT R38, R38, R39, RZ, 0x3c, !PT ;  /* 0x0000002726267212 */ /* 0x000fe400078e3cff */
[----:B------:R-:W-:Y:S02]  /*11590*/  MOV R36, R8 ;  /* 0x0000000800247202 */ /* 0x000fe40000000f00 */
[----:B------:R-:W-:Y:S02]  /*115a0*/  F2FP.BF16.F32.PACK_AB R4, R162, R164 ;  /* 0x000000a4a204723e */ /* 0x000fe400000010ff */
[----:B------:R-:W-:Y:S02]  /*115b0*/  F2FP.BF16.F32.PACK_AB R5, R51, R50 ;  /* 0x000000323305723e */ /* 0x000fe400000010ff */
[----:B------:R-:W-:-:S02]  /*115c0*/  F2FP.BF16.F32.PACK_AB R6, R160, R163 ;  /* 0x000000a3a006723e */ /* 0x000fc400000010ff */
[----:B------:R-:W-:Y:S02]  /*115d0*/  F2FP.BF16.F32.PACK_AB R7, R55, R54 ;  /* 0x000000363707723e */ /* 0x000fe400000010ff */
[----:B------:R-:W-:Y:S02]  /*115e0*/  MOV R66, R10 ;  /* 0x0000000a00427202 */ /* 0x000fe40000000f00 */
[----:B------:R-:W-:Y:S02]  /*115f0*/  IADD3.X R39, RZ, R45, RZ, P6, !PT ;  /* 0x0000002dff277210 */ /* 0x000fe400037fe4ff */
[----:B------:R-:W-:Y:S02]  /*11600*/  F2FP.BF16.F32.PACK_AB R8, R158, R161 ;  /* 0x000000a19e08723e */ /* 0x000fe400000010ff */
[----:B------:R-:W-:Y:S02]  /*11610*/  F2FP.BF16.F32.PACK_AB R9, R59, R58 ;  /* 0x0000003a3b09723e */ /* 0x000fe400000010ff */
[----:B------:R-:W-:-:S02]  /*11620*/  F2FP.BF16.F32.PACK_AB R10, R61, R159 ;  /* 0x0000009f3d0a723e */ /* 0x000fc400000010ff */
[----:B------:R-:W-:Y:S02]  /*11630*/  F2FP.BF16.F32.PACK_AB R11, R63, R62 ;  /* 0x0000003e3f0b723e */ /* 0x000fe400000010ff */
[----:B------:R-:W-:Y:S02]  /*11640*/  MOV R70, R30 ;  /* 0x0000001e00467202 */ /* 0x000fe40000000f00 */
[----:B------:R-:W-:Y:S02]  /*11650*/  MOV R56, R56 ;  /* 0x0000003800387202 */ /* 0x000fe40000000f00 */
[----:B------:R-:W-:Y:S02]  /*11660*/  MOV R48, R48 ;  /* 0x0000003000307202 */ /* 0x000fe40000000f00 */
[----:B------:R-:W-:Y:S02]  /*11670*/  F2FP.BF16.F32.PACK_AB R12, R65, R64 ;  /* 0x00000040410c723e */ /* 0x000fe400000010ff */
[----:B------:R-:W-:Y:S01]  /*11680*/  F2FP.BF16.F32.PACK_AB R14, R69, R68 ;  /* 0x00000044450e723e */ /* 0x000fe200000010ff */
[----:B------:R0:W-:Y:S01]  /*11690*/  STSM.16.M88.4 [R36], R4 ;  /* 0x0000000424007844 */ /* 0x0001e20000000200 */
[----:B------:R-:W-:-:S02]  /*116a0*/  MOV R57, R52 ;  /* 0x0000003400397202 */ /* 0x000fc40000000f00 */
[----:B------:R-:W-:Y:S02]  /*116b0*/  MOV R49, R34 ;  /* 0x0000002200317202 */ /* 0x000fe40000000f00 */
[----:B------:R-:W-:Y:S02]  /*116c0*/  F2FP.BF16.F32.PACK_AB R28, R73, R72 ;  /* 0x00000048491c723e */ /* 0x000fe400000010ff */
[----:B------:R-:W-:Y:S02]  /*116d0*/  F2FP.BF16.F32.PACK_AB R30, R77, R76 ;  /* 0x0000004c4d1e723e */ /* 0x000fe400000010ff */
[----:B------:R-:W-:Y:S02]  /*116e0*/  F2FP.BF16.F32.PACK_AB R31, R79, R78 ;  /* 0x0000004e4f1f723e */ /* 0x000fe400000010ff */
[----:B------:R-:W-:Y:S02]  /*116f0*/  MOV R53, R38 ;  /* 0x0000002600357202 */ /* 0x000fe40000000f00 */
[----:B------:R-:W-:-:S02]  /*11700*/  F2FP.BF16.F32.PACK_AB R34, R85, R84 ;  /* 0x000000545522723e */ /* 0x000fc400000010ff */
[----:B------:R-:W-:Y:S01]  /*11710*/  F2FP.BF16.F32.PACK_AB R35, R87, R86 ;  /* 0x000000565723723e */ /* 0x000fe200000010ff */
[----:B------:R1:W-:Y:S01]  /*11720*/  STSM.16.M88.4 [R66], R8 ;  /* 0x0000000842007844 */ /* 0x0003e20000000200 */
[----:B------:R-:W-:Y:S02]  /*11730*/  MOV R52, R42 ;  /* 0x0000002a00347202 */ /* 0x000fe40000000f00 */
[----:B0-----:R-:W-:Y:S02]  /*11740*/  F2FP.BF16.F32.PACK_AB R36, R89, R88 ;  /* 0x000000585924723e */ /* 0x001fe400000010ff */
[----:B------:R-:W-:Y:S02]  /*11750*/  F2FP.BF16.F32.PACK_AB R38, R93, R92 ;  /* 0x0000005c5d26723e */ /* 0x000fe400000010ff */
[----:B------:R-:W-:Y:S01]  /*11760*/  F2FP.BF16.F32.PACK_AB R39, R95, R94 ;  /* 0x0000005e5f27723e */ /* 0x000fe200000010ff */
[----:B------:R0:W-:Y:S01]  /*11770*/  STSM.16.M88.4 [R70], R12 ;  /* 0x0000000c46007844 */ /* 0x0001e20000000200 */
[----:B------:R-:W-:-:S02]  /*11780*/  F2FP.BF16.F32.PACK_AB R42, R101, R100 ;  /* 0x00000064652a723e */ /* 0x000fc400000010ff */
[----:B------:R-:W-:Y:S01]  /*11790*/  F2FP.BF16.F32.PACK_AB R43, R103, R102 ;  /* 0x00000066672b723e */ /* 0x000fe200000010ff */
[----:B------:R3:W-:Y:S01]  /*117a0*/  STSM.16.M88.4 [R56], R28 ;  /* 0x0000001c38007844 */ /* 0x0007e20000000200 */
[----:B------:R-:W-:Y:S02]  /*117b0*/  F2FP.BF16.F32.PACK_AB R4, R105, R104 ;  /* 0x000000686904723e */ /* 0x000fe400000010ff */
[----:B------:R-:W-:Y:S02]  /*117c0*/  F2FP.BF16.F32.PACK_AB R5, R107, R106 ;  /* 0x0000006a6b05723e */ /* 0x000fe400000010ff */
[----:B------:R-:W-:Y:S02]  /*117d0*/  F2FP.BF16.F32.PACK_AB R6, R109, R108 ;  /* 0x0000006c6d06723e */ /* 0x000fe400000010ff */
[----:B------:R-:W-:Y:S01]  /*117e0*/  F2FP.BF16.F32.PACK_AB R7, R111, R110 ;  /* 0x0000006e6f07723e */ /* 0x000fe200000010ff */
[----:B------:R-:W-:Y:S01]  /*117f0*/  STSM.16.M88.4 [R57], R32 ;  /* 0x0000002039007844 */ /* 0x000fe20000000200 */
[----:B------:R-:W-:Y:S01]  /*11800*/  IMAD.X R45, RZ, RZ, R45, P2 ;  /* 0x000000ffff2d7224 */ /* 0x000fe200010e062d */
[----:B-1----:R-:W-:-:S02]  /*11810*/  F2FP.BF16.F32.PACK_AB R8, R113, R112 ;  /* 0x000000707108723e */ /* 0x002fc400000010ff */
[----:B------:R-:W-:Y:S01]  /*11820*/  STSM.16.M88.4 [R48], R36 ;  /* 0x0000002430007844 */ /* 0x000fe20000000200 */
[----:B------:R-:W-:Y:S02]  /*11830*/  F2FP.BF16.F32.PACK_AB R9, R115, R114 ;  /* 0x000000727309723e */ /* 0x000fe400000010ff */
[----:B------:R-:W-:Y:S01]  /*11840*/  F2FP.BF16.F32.PACK_AB R10, R117, R116 ;  /* 0x00000074750a723e */ /* 0x000fe200000010ff */
[----:B------:R-:W-:Y:S01]  /*11850*/  STSM.16.M88.4 [R49], R40 ;  /* 0x0000002831007844 */ /* 0x000fe20000000200 */
[----:B------:R-:W-:Y:S02]  /*11860*/  F2FP.BF16.F32.PACK_AB R11, R119, R118 ;  /* 0x00000076770b723e */ /* 0x000fe400000010ff */
[----:B0-----:R-:W-:Y:S01]  /*11870*/  F2FP.BF16.F32.PACK_AB R12, R121, R120 ;  /* 0x00000078790c723e */ /* 0x001fe200000010ff */
[----:B------:R2:W-:Y:S01]  /*11880*/  STSM.16.M88.4 [R47], R4 ;  /* 0x000000042f007844 */ /* 0x0005e20000000200 */
[----:B------:R-:W-:Y:S02]  /*11890*/  F2FP.BF16.F32.PACK_AB R13, R123, R122 ;  /* 0x0000007a7b0d723e */ /* 0x000fe400000010ff */
[----:B------:R-:W-:-:S02]  /*118a0*/  F2FP.BF16.F32.PACK_AB R14, R125, R124 ;  /* 0x0000007c7d0e723e */ /* 0x000fc400000010ff */
[----:B------:R-:W-:Y:S02]  /*118b0*/  F2FP.BF16.F32.PACK_AB R15, R127, R126 ;  /* 0x0000007e7f0f723e */ /* 0x000fe400000010ff */
[----:B------:R-:W-:Y:S02]  /*118c0*/  ISETP.NE.U32.AND P0, PT, RZ, UR4, PT ;  /* 0x00000004ff007c0c */ /* 0x000fe4000bf05070 */
[----:B---3--:R-:W-:Y:S02]  /*118d0*/  F2FP.BF16.F32.PACK_AB R28, R129, R128 ;  /* 0x00000080811c723e */ /* 0x008fe400000010ff */
[----:B------:R-:W-:Y:S02]  /*118e0*/  F2FP.BF16.F32.PACK_AB R29, R131, R130 ;  /* 0x00000082831d723e */ /* 0x000fe400000010ff */
[----:B------:R-:W-:Y:S02]  /*118f0*/  F2FP.BF16.F32.PACK_AB R30, R133, R132 ;  /* 0x00000084851e723e */ /* 0x000fe400000010ff */
[----:B------:R-:W-:-:S02]  /*11900*/  F2FP.BF16.F32.PACK_AB R31, R135, R134 ;  /* 0x00000086871f723e */ /* 0x000fc400000010ff */
[----:B--2---:R-:W-:Y:S02]  /*11910*/  IADD3 R4, P1, R82, UR4, RZ ;  /* 0x0000000452047c10 */ /* 0x004fe4000ff3e0ff */
[----:B------:R-:W-:Y:S02]  /*11920*/  F2FP.BF16.F32.PACK_AB R32, R137, R136 ;  /* 0x000000888920723e */ /* 0x000fe400000010ff */
[----:B------:R-:W-:Y:S02]  /*11930*/  F2FP.BF16.F32.PACK_AB R33, R139, R138 ;  /* 0x0000008a8b21723e */ /* 0x000fe400000010ff */
[----:B------:R-:W-:Y:S02]  /*11940*/  F2FP.BF16.F32.PACK_AB R34, R141, R140 ;  /* 0x0000008c8d22723e */ /* 0x000fe400000010ff */
[----:B------:R-:W-:Y:S01]  /*11950*/  F2FP.BF16.F32.PACK_AB R35, R143, R142 ;  /* 0x0000008e8f23723e */ /* 0x000fe200000010ff */
[----:B------:R-:W-:Y:S01]  /*11960*/  STSM.16.M88.4 [R52], R8 ;  /* 0x0000000834007844 */ /* 0x000fe20000000200 */
[----:B------:R-:W-:-:S02]  /*11970*/  MOV R44, R44 ;  /* 0x0000002c002c7202 */ /* 0x000fc40000000f00 */
[----:B------:R-:W-:Y:S01]  /*11980*/  ISETP.NE.AND.EX P0, PT, RZ, UR5, PT, P0 ;  /* 0x00000005ff007c0c */ /* 0x000fe2000bf05300 */
[----:B------:R-:W-:Y:S01]  /*11990*/  STSM.16.M88.4 [R53], R12 ;  /* 0x0000000c35007844 */ /* 0x000fe20000000200 */
[----:B------:R-:W-:Y:S01]  /*119a0*/  IADD3.X R5, R74, UR5, RZ, P1, !PT ;  /* 0x000000054a057c10 */ /* 0x000fe20008ffe4ff */
[----:B------:R-:W-:Y:S02]  /*119b0*/  ULDC.64 UR4, c[0x0][0xc08] ;  /* 0x0003020000047ab9 */ /* 0x000fe40000000a00 */
[----:B------:R0:W-:Y:S01]  /*119c0*/  STSM.16.M88.4 [R24], R28 ;  /* 0x0000001c18007844 */ /* 0x0001e20000000200 */
[----:B------:R-:W-:-:S03]  /*119d0*/  ISETP.NE.U32.AND P6, PT, RZ, UR4, PT ;  /* 0x00000004ff007c0c */ /* 0x000fc6000bfc5070 */
[----:B------:R1:W-:Y:S01]  /*119e0*/  STSM.16.M88.4 [R46], R32 ;  /* 0x000000202e007844 */ /* 0x0003e20000000200 */
[----:B------:R-:W-:-:S03]  /*119f0*/  ISETP.NE.AND.EX P6, PT, RZ, UR5, PT, P6 ;  /* 0x00000005ff007c0c */ /* 0x000fc6000bfc5360 */
[----:B------:R2:W-:Y:S01]  /*11a00*/  STSM.16.M88.4 [R44], R144 ;  /* 0x000000902c007844 */ /* 0x0005e20000000200 */
[----:B------:R-:W-:Y:S01]  /*11a10*/  BAR.SYNC.DEFER_BLOCKING 0x1, 0x100 ;  /* 0x0044000000007b1d */ /* 0x000fe20000010000 */
[----:B------:R-:W-:-:S08]  /*11a20*/  IMAD R7, R98, 0x40, R197 ;  /* 0x0000004062077824 */ /* 0x000fd000078e02c5 */
[----:B------:R-:W-:Y:S01]  /*11a30*/  @P6 IADD3 R6, P4, R82, UR4, RZ ;  /* 0x0000000452066c10 */ /* 0x000fe2000ff9e0ff */
[----:B------:R-:W-:Y:S01]  /*11a40*/  ULDC UR4, c[0x0][0xa88] ;  /* 0x0002a20000047ab9 */ /* 0x000fe20000000800 */
[----:B------:R-:W-:Y:S02]  /*11a50*/  IMAD.WIDE R20, R7, 0x2, R20 ;  /* 0x0000000207147825 */ /* 0x000fe400078e0214 */
[----:B------:R-:W-:Y:S02]  /*11a60*/  @P6 IADD3.X R7, R74, UR5, RZ, P4, !PT ;  /* 0x000000054a076c10 */ /* 0x000fe4000a7fe4ff */
[----:B0-----:R-:W-:Y:S01]  /*11a70*/  IMAD.U32 R24, RZ, RZ, UR4 ;  /* 0x00000004ff187e24 */ /* 0x001fe2000f8e00ff */
[----:B------:R0:W5:Y:S05]  /*11a80*/  @P0 LDG.E R80, desc[UR40][R4.64] ;  /* 0x0000002804500981 */ /* 0x00016a000c1e1900 */
[----:B------:R0:W5:Y:S01]  /*11a90*/  @P6 LDG.E R24, desc[UR40][R6.64] ;  /* 0x0000002806186981 */ /* 0x000162000c1e1900 */
[----:B------:R-:W-:-:S02]  /*11aa0*/  IADD3 R9, P1, R20, 0x1000, RZ ;  /* 0x0000100014097810 */ /* 0x000fc40007f3e0ff */
[C---:B------:R-:W-:Y:S02]  /*11ab0*/  IADD3 R13, P2, R20.reuse, 0x2000, RZ ;  /* 0x00002000140d7810 */ /* 0x040fe40007f5e0ff */
[C---:B------:R-:W-:Y:S02]  /*11ac0*/  IADD3 R29, P3, R20.reuse, 0x3000, RZ ;  /* 0x00003000141d7810 */ /* 0x040fe40007f7e0ff */
[----:B-1----:R-:W-:Y:S02]  /*11ad0*/  IADD3 R33, P4, R20, 0x4000, RZ ;  /* 0x0000400014217810 */ /* 0x002fe40007f9e0ff */
        /* <DEDUP_REMOVED lines=8> */
[----:B------:R-:W-:-:S02]  /*11b60*/  IADD3 R37, P5, R20, 0x5000, RZ ;  /* 0x0000500014257810 */ /* 0x000fc40007fbe0ff */
        /* <DEDUP_REMOVED lines=8> */
[----:B------:R-:W-:Y:S02]  /*11bf0*/  P2R R10, PR, RZ, 0x20 ;  /* 0x00000020ff0a7803 */ /* 0x000fe40000000000 */
[----:B------:R-:W-:-:S02]  /*11c00*/  IADD3 R41, P1, R20, 0x6000, RZ ;  /* 0x0000600014297810 */ /* 0x000fc40007f3e0ff */
[C---:B------:R-:W-:Y:S02]  /*11c10*/  IADD3 R45, P2, R20.reuse, 0x7000, RZ ;  /* 0x00007000142d7810 */ /* 0x040fe40007f5e0ff */
[C---:B------:R-:W-:Y:S02]  /*11c20*/  IADD3 R49, P3, R20.reuse, 0x8000, RZ ;  /* 0x0000800014317810 */ /* 0x040fe40007f7e0ff */
[C---:B------:R-:W-:Y:S02]  /*11c30*/  IADD3 R53, P4, R20.reuse, 0x9000, RZ ;  /* 0x0000900014357810 */ /* 0x040fe40007f9e0ff */
[----:B------:R-:W-:Y:S02]  /*11c40*/  IADD3 R57, P5, R20, 0xa000, RZ ;  /* 0x0000a00014397810 */ /* 0x000fe40007fbe0ff */
[----:B------:R-:W-:Y:S02]  /*11c50*/  LOP3.LUT R36, R37, 0x380, RZ, 0xc0, !PT ;  /* 0x0000038025247812 */ /* 0x000fe400078ec0ff */
[----:B------:R-:W-:-:S02]  /*11c60*/  LOP3.LUT R40, R41, 0x380, RZ, 0xc0, !PT ;  /* 0x0000038029287812 */ /* 0x000fc400078ec0ff */
[----:B--2---:R-:W-:Y:S02]  /*11c70*/  LOP3.LUT R44, R45, 0x380, RZ, 0xc0, !PT ;  /* 0x000003802d2c7812 */ /* 0x004fe400078ec0ff */
        /* <DEDUP_REMOVED lines=20> */
.L_x_4824:
[----:B------:R-:W-:Y:S01]  /*11dc0*/  ISETP.NE.AND P6, PT, R10, RZ, PT ;  /* 0x000000ff0a00720c */ /* 0x000fe20003fc5270 */
[----:B------:R-:W2:Y:S04]  /*11dd0*/  LDL.LU R11, [R1+0x44] ;  /* 0x00004400010b7983 */ /* 0x000ea80000300800 */
[----:B------:R-:W3:Y:S01]  /*11de0*/  LDL.LU R10, [R1+0x4c] ;  /* 0x00004c00010a7983 */ /* 0x000ee20000300800 */
[----:B------:R-:W0:Y:S01]  /*11df0*/  S2R R5, SR_TID.X ;  /* 0x0000000000057919 */ /* 0x000e220000002100 */
[----:B------:R-:W-:Y:S01]  /*11e00*/  IADD3.X R57, RZ, R21, RZ, P5, !PT ;  /* 0x00000015ff397210 */ /* 0x000fe20002ffe4ff */
[----:B------:R-:W-:Y:S01]  /*11e10*/  IMAD.X R37, RZ, RZ, R21, P6 ;  /* 0x000000ffff257224 */ /* 0x000fe200030e0615 */
[----:B------:R-:W4:Y:S01]  /*11e20*/  LDL R84, [R1+0x38] ;  /* 0x0000380001547983 */ /* 0x000f220000100800 */
        /* <DEDUP_REMOVED lines=44> */
[----:B------:R-:W0:Y:S01]  /*120f0*/  LDC R35, c[0x0][0xbe8] ;  /* 0x0002fa00ff237b82 */ /* 0x000e220000000800 */
[----:B------:R-:W-:Y:S01]  /*12100*/  ULDC.64 UR4, c[0x0][0xb90] ;  /* 0x0002e40000047ab9 */ /* 0x000fe20000000a00 */
[----:B------:R-:W-:Y:S02]  /*12110*/  IMAD.IADD R20, R229, 0x1, R200 ;  /* 0x00000001e5147824 */ /* 0x000fe400078e02c8 */
[----:B------:R-:W-:Y:S02]  /*12120*/  IMAD R10, R83, UR4, RZ ;  /* 0x00000004530a7c24 */ /* 0x000fe4000f8e02ff */
[----:B------:R-:W-:Y:S02]  /*12130*/  IMAD.MOV.U32 R6, RZ, RZ, R80 ;  /* 0x000000ffff067224 */ /* 0x000fe400078e0050 */
[----:B------:R-:W-:Y:S02]  /*12140*/  IMAD R15, R84, UR5, R10 ;  /* 0x00000005540f7c24 */ /* 0x000fe4000f8e020a */
[----:B------:R-:W-:-:S02]  /*12150*/  IMAD.MOV.U32 R7, RZ, RZ, R21 ;  /* 0x000000ffff077224 */ /* 0x000fc400078e0015 */
[----:B------:R-:W-:Y:S02]  /*12160*/  IMAD.IADD R30, R193, 0x1, R200 ;  /* 0x00000001c11e7824 */ /* 0x000fe400078e02c8 */
[----:B------:R-:W-:Y:S01]  /*12170*/  IMAD.WIDE.U32 R6, R84, UR4, R6 ;  /* 0x0000000454067c25 */ /* 0x000fe2000f8e0006 */
[----:B------:R-:W-:-:S03]  /*12180*/  ULDC.64 UR4, c[0x0][0xb98] ;  /* 0x0002e60000047ab9 */ /* 0x000fc60000000a00 */
[----:B------:R-:W-:Y:S02]  /*12190*/  IMAD.IADD R7, R7, 0x1, R15 ;  /* 0x0000000107077824 */ /* 0x000fe400078e020f */
[----:B------:R-:W-:Y:S01]  /*121a0*/  IMAD.WIDE.U32 R6, R81, UR4, R6 ;  /* 0x0000000451067c25 */ /* 0x000fe2000f8e0006 */
[----:B0-----:R-:W-:-:S13]  /*121b0*/  ISETP.NE.AND P0, PT, R35, 0x1, PT ;  /* 0x000000012300780c */ /* 0x001fda0003f05270 */
        /* <DEDUP_REMOVED lines=19> */
[----:B------:R-:W-:Y:S01]  /*122f0*/  ULDC.64 UR4, c[0x0][0xb50] ;  /* 0x0002d40000047ab9 */ /* 0x000fe20000000a00 */
[----:B------:R-:W-:Y:S02]  /*12300*/  VIADD R14, R30, 0x8 ;  /* 0x000000081e0e7836 */ /* 0x000fe40000000000 */
        /* <DEDUP_REMOVED lines=12> */
.L_x_4825:
[----:B------:R-:W1:Y:S01]  /*123d0*/  LDC R85, c[0x0][0xbe8] ;  /* 0x0002fa00ff557b82 */ /* 0x000e620000000800 */
        /* <DEDUP_REMOVED lines=13> */
[----:B-1----:R-:W-:Y:S01]  /*124b0*/  ISETP.NE.AND P1, PT, R85, 0x1, PT ;  /* 0x000000015500780c */ /* 0x002fe20003f25270 */
        /* <DEDUP_REMOVED lines=8> */
[----:B------:R-:W1:Y:S01]  /*12540*/  @P1 LDC R87, c[0x0][0xbec] ;  /* 0x0002fb00ff571b82 */ /* 0x000e620000000800 */
[----:B------:R-:W-:Y:S01]  /*12550*/  LOP3.LUT R84, R84, 0xfffffff8, RZ, 0xc0, !PT ;  /* 0xfffffff854547812 */ /* 0x000fe200078ec0ff */
[----:B------:R-:W5:Y:S04]  /*12560*/  LD.E.128 R48, desc[UR40][R48.64] ;  /* 0x0000002830307980 */ /* 0x000f68000c101d00 */
[----:B------:R-:W5:Y:S02]  /*12570*/  LD.E.128 R52, desc[UR40][R52.64] ;  /* 0x0000002834347980 */ /* 0x000f64000c101d00 */
[----:B------:R-:W2:Y:S01]  /*12580*/  @P1 LDC R89, c[0x0][0xbf0] ;  /* 0x0002fc00ff591b82 */ /* 0x000ea20000000800 */
[----:B------:R-:W-:Y:S01]  /*12590*/  IMAD.IADD R84, R90, 0x1, -R84 ;  /* 0x000000015a547824 */ /* 0x000fe200078e0a54 */
[----:B------:R-:W5:Y:S03]  /*125a0*/  LD.E.128 R56, desc[UR40][R56.64] ;  /* 0x0000002838387980 */ /* 0x000f66000c101d00 */
[----:B------:R-:W-:Y:S01]  /*125b0*/  IMAD R3, R84, 0x20, R98 ;  /* 0x0000002054037824 */ /* 0x000fe200078e0262 */
[----:B------:R-:W5:Y:S01]  /*125c0*/  LD.E.128 R60, desc[UR40][R60.64] ;  /* 0x000000283c3c7980 */ /* 0x000f62000c101d00 */
[----:B------:R-:W-:-:S02]  /*125d0*/  VIADD R99, R197, 0x40 ;  /* 0x00000040c5637836 */ /* 0x000fc40000000000 */
[----:B------:R-:W-:Y:S01]  /*125e0*/  IMAD.IADD R84, R200, 0x1, R3 ;  /* 0x00000001c8547824 */ /* 0x000fe200078e0203 */
[----:B------:R-:W-:Y:S01]  /*125f0*/  IADD3 R21, R21, R83, RZ ;  /* 0x0000005315157210 */ /* 0x000fe20007ffe0ff */
[----:B------:R-:W-:Y:S01]  /*12600*/  IMAD R82, R82, UR4, RZ ;  /* 0x0000000452527c24 */ /* 0x000fe2000f8e02ff */
[----:B0-----:R-:W-:Y:S01]  /*12610*/  ISETP.GE.AND P0, PT, R99, R0, PT ;  /* 0x000000006300720c */ /* 0x001fe20003f06270 */
[----:B------:R-:W-:Y:S01]  /*12620*/  VIADD R97, R197, 0x80 ;  /* 0x00000080c5617836 */ /* 0x000fe20000000000 */
[----:B------:R-:W5:Y:S01]  /*12630*/  LD.E.128 R64, desc[UR40][R64.64] ;  /* 0x0000002840407980 */ /* 0x000f62000c101d00 */
[----:B-1----:R-:W-:-:S03]  /*12640*/  @P1 IMAD.HI.U32 R80, R84, R87, RZ ;  /* 0x0000005754501227 */ /* 0x002fc600078e00ff */
[----:B------:R-:W5:Y:S01]  /*12650*/  LD.E.128 R68, desc[UR40][R68.64] ;  /* 0x0000002844447980 */ /* 0x000f62000c101d00 */
[C---:B------:R-:W-:Y:S02]  /*12660*/  IMAD R83, R81.reuse, UR5, R82 ;  /* 0x0000000551537c24 */ /* 0x040fe4000f8e0252 */
[----:B------:R-:W-:Y:S01]  /*12670*/  IMAD.WIDE.U32 R20, R81, UR4, R20 ;  /* 0x0000000451147c25 */ /* 0x000fe2000f8e0014 */
[----:B------:R-:W-:Y:S01]  /*12680*/  SEL R81, RZ, 0xffffffff, P0 ;  /* 0xffffffffff517807 */ /* 0x000fe20000000000 */
[----:B------:R-:W-:Y:S01]  /*12690*/  ULDC.64 UR4, c[0x0][0xae0] ;  /* 0x0002b80000047ab9 */ /* 0x000fe20000000a00 */
[----:B------:R-:W5:Y:S01]  /*126a0*/  LD.E.128 R72, desc[UR40][R72.64] ;  /* 0x0000002848487980 */ /* 0x000f62000c101d00 */
[----:B------:R-:W-:Y:S01]  /*126b0*/  IMAD.MOV.U32 R3, RZ, RZ, R84 ;  /* 0x000000ffff037224 */ /* 0x000fe200078e0054 */
[----:B--2---:R-:W-:Y:S01]  /*126c0*/  @P1 SHF.R.U32.HI R3, RZ, R89, R80 ;  /* 0x00000059ff031219 */ /* 0x004fe20000011650 */
[C---:B------:R-:W-:Y:S01]  /*126d0*/  VIADD R95, R197.reuse, 0xc0 ;  /* 0x000000c0c55f7836 */ /* 0x040fe20000000000 */
[-C--:B------:R-:W-:Y:S01]  /*126e0*/  ISETP.GE.AND P1, PT, R197, R0.reuse, PT ;  /* 0x00000000c500720c */ /* 0x080fe20003f26270 */
[----:B------:R-:W5:Y:S01]  /*126f0*/  LD.E.128 R76, desc[UR40][R76.64] ;  /* 0x000000284c4c7980 */ /* 0x000f62000c101d00 */
[-C--:B------:R-:W-:Y:S01]  /*12700*/  ISETP.GE.AND P0, PT, R97, R0.reuse, PT ;  /* 0x000000006100720c */ /* 0x080fe20003f06270 */
[----:B------:R-:W-:Y:S01]  /*12710*/  IMAD.SHL.U32 R87, R81, 0x2, RZ ;  /* 0x0000000251577824 */ /* 0x000fe200078e00ff */
[----:B------:R-:W-:Y:S01]  /*12720*/  SEL R80, RZ, 0x1, P1 ;  /* 0x00000001ff507807 */ /* 0x000fe20000800000 */
[----:B------:R-:W-:Y:S01]  /*12730*/  IMAD.IADD R21, R21, 0x1, R83 ;  /* 0x0000000115157824 */ /* 0x000fe200078e0253 */
[----:B------:R-:W-:Y:S01]  /*12740*/  SEL R82, RZ, 0xffffffff, P0 ;  /* 0xffffffffff527807 */ /* 0x000fe20000000000 */
[--C-:B------:R-:W-:Y:S01]  /*12750*/  IMAD.MOV R83, RZ, RZ, -R3.reuse ;  /* 0x000000ffff537224 */ /* 0x100fe200078e0a03 */
[-C--:B------:R-:W-:Y:S01]  /*12760*/  ISETP.GE.AND P0, PT, R95, R0.reuse, PT ;  /* 0x000000005f00720c */ /* 0x080fe20003f06270 */
[----:B------:R-:W-:Y:S01]  /*12770*/  VIADD R93, R197, 0x100 ;  /* 0x00000100c55d7836 */ /* 0x000fe20000000000 */
[----:B------:R-:W-:Y:S01]  /*12780*/  LOP3.LUT R80, R87, 0x2, R80, 0xe2, !PT ;  /* 0x0000000257507812 */ /* 0x000fe200078ee250 */
[----:B------:R-:W-:Y:S01]  /*12790*/  IMAD.SHL.U32 R87, R82, 0x4, RZ ;  /* 0x0000000452577824 */ /* 0x000fe200078e00ff */
[----:B------:R-:W-:Y:S01]  /*127a0*/  SEL R82, RZ, 0xffffffff, P0 ;  /* 0xffffffffff527807 */ /* 0x000fe20000000000 */
[----:B------:R-:W-:Y:S01]  /*127b0*/  IMAD R81, R85, R83, R84 ;  /* 0x0000005355517224 */ /* 0x000fe200078e0254 */
[----:B------:R-:W-:Y:S01]  /*127c0*/  SHF.R.S32.HI R83, RZ, 0x1f, R3 ;  /* 0x0000001fff537819 */ /* 0x000fe20000011403 */
[----:B------:R-:W-:Y:S01]  /*127d0*/  VIADD R91, R197, 0x140 ;  /* 0x00000140c55b7836 */ /* 0x000fe20000000000 */
[----:B------:R-:W-:Y:S01]  /*127e0*/  ISETP.GE.AND P0, PT, R93, R0, PT ;  /* 0x000000005d00720c */ /* 0x000fe20003f06270 */
[----:B------:R-:W-:Y:S01]  /*127f0*/  IMAD.WIDE.U32 R20, R3, UR4, R20 ;  /* 0x0000000403147c25 */ /* 0x000fe2000f8e0014 */
[----:B------:R-:W-:Y:S01]  /*12800*/  LOP3.LUT R80, R87, 0x4, R80, 0xe2, !PT ;  /* 0x0000000457507812 */ /* 0x000fe200078ee250 */
[----:B------:R-:W-:Y:S01]  /*12810*/  @!PT LDS RZ, [RZ] ;  /* 0x00000000fffff984 */ /* 0x000fe20000000800 */
[----:B------:R-:W-:Y:S01]  /*12820*/  @!PT LDS RZ, [RZ] ;  /* 0x00000000fffff984 */ /* 0x000fe20000000800 */
[----:B------:R-:W-:Y:S01]  /*12830*/  @!PT LDS RZ, [RZ] ;  /* 0x00000000fffff984 */ /* 0x000fe20000000800 */
[----:B------:R-:W-:Y:S01]  /*12840*/  @!PT LDS RZ, [RZ] ;  /* 0x00000000fffff984 */ /* 0x000fe20000000800 */
[----:B------:R0:W-:Y:S06]  /*12850*/  MEMBAR.ALL.CTA ;  /* 0x0000000000007992 */ /* 0x0001ec0000008000 */
[----:B0-----:R-:W0:Y:S01]  /*12860*/  FENCE.VIEW.ASYNC.S ;  /* 0x00000000000073c6 */ /* 0x001e220000000000 */
[----:B------:R-:W-:Y:S01]  /*12870*/  IADD3 R200, R98, R200, RZ ;  /* 0x000000c862c87210 */ /* 0x000fe20007ffe0ff */
[----:B------:R-:W-:Y:S01]  /*12880*/  IMAD.SHL.U32 R87, R82, 0x8, RZ ;  /* 0x0000000852577824 */ /* 0x000fe200078e00ff */
[----:B------:R-:W-:Y:S01]  /*12890*/  SEL R82, RZ, 0xffffffff, P0 ;  /* 0xffffffffff527807 */ /* 0x000fe20000000000 */
[----:B------:R-:W-:Y:S01]  /*128a0*/  IMAD R84, R83, UR4, RZ ;  /* 0x0000000453547c24 */ /* 0x000fe2000f8e02ff */
[-C--:B------:R-:W-:Y:S01]  /*128b0*/  ISETP.GE.AND P0, PT, R91, R0.reuse, PT ;  /* 0x000000005b00720c */ /* 0x080fe20003f06270 */
[----:B------:R-:W-:Y:S01]  /*128c0*/  VIADD R90, R197, 0x180 ;  /* 0x00000180c55a7836 */ /* 0x000fe20000000000 */
        /* <DEDUP_REMOVED lines=9> */
[----:B------:R-:W-:Y:S01]  /*12960*/  IMAD.IADD R21, R21, 0x1, R83 ;  /* 0x0000000115157824 */ /* 0x000fe200078e0253 */
[----:B------:R-:W-:Y:S01]  /*12970*/  BSSY B1, `(.L_x_4826) ;  /* 0x0000044000017945 */ /* 0x000fe20003800000 */
[----:B------:R-:W-:Y:S01]  /*12980*/  IMAD R82, R82, UR4, RZ ;  /* 0x0000000452527c24 */ /* 0x000fe2000f8e02ff */
[----:B------:R-:W-:Y:S01]  /*12990*/  LOP3.LUT R80, R3, 0x20, R80, 0xe2, !PT ;  /* 0x0000002003507812 */ /* 0x000fe200078ee250 */
[----:B------:R-:W-:Y:S01]  /*129a0*/  IMAD R87, R24, R85, RZ ;  /* 0x0000005518577224 */ /* 0x000fe200078e02ff */
        /* <DEDUP_REMOVED lines=9> */
[C---:B------:R-:W-:Y:S01]  /*12a40*/  LEA R84, P2, R20.reuse, UR4, 0x1 ;  /* 0x0000000414547c11 */ /* 0x040fe2000f8408ff */
[----:B------:R-:W-:Y:S01]  /*12a50*/  IMAD.IADD R81, R21, 0x1, R83 ;  /* 0x0000000115517824 */ /* 0x000fe200078e0253 */
[----:B------:R-:W-:Y:S01]  /*12a60*/  SEL R21, RZ, 0x80, P0 ;  /* 0x00000080ff157807 */ /* 0x000fe20000000000 */
[C---:B------:R-:W-:Y:S01]  /*12a70*/  VIADD R88, R197.reuse, 0x1c0 ;  /* 0x000001c0c5587836 */ /* 0x040fe20000000000 */
[----:B------:R-:W-:Y:S01]  /*12a80*/  PRMT R3, RZ, 0x654, R3 ;  /* 0x00000654ff037816 */ /* 0x000fe20000000003 */
[C---:B------:R-:W-:Y:S01]  /*12a90*/  VIADD R89, R197.reuse, 0x180 ;  /* 0x00000180c5597836 */ /* 0x040fe20000000000 */
[----:B------:R-:W-:Y:S01]  /*12aa0*/  LEA.HI.X R85, R20, UR5, R81, 0x1, P2 ;  /* 0x0000000514557c11 */ /* 0x000fe200090f0c51 */
[C---:B------:R-:W-:Y:S01]  /*12ab0*/  VIADD R92, R197.reuse, 0x140 ;  /* 0x00000140c55c7836 */ /* 0x040fe20000000000 */
[----:B0-----:R0:W-:Y:S01]  /*12ac0*/  SYNCS.ARRIVE.TRANS64.RED.A1T0 RZ, [R3+URZ], RZ ;  /* 0x000000ff03ff79a7 */ /* 0x0011e2000810043f */
[C---:B------:R-:W-:Y:S01]  /*12ad0*/  VIADD R94, R197.reuse, 0x100 ;  /* 0x00000100c55e7836 */ /* 0x040fe20000000000 */
[----:B------:R1:W2:Y:S01]  /*12ae0*/  SHFL.IDX PT, R20, R84, RZ, 0x181f ;  /* 0x00181fff54147589 */ /* 0x0002a200000e0000 */
        /* <DEDUP_REMOVED lines=12> */
[----:B-1----:R-:W-:Y:S06]  /*12bb0*/  @P1 BRA `(.L_x_4827) ;  /* 0x00000000007c1947 */ /* 0x002fec0003800000 */
[-C--:B------:R-:W-:Y:S02]  /*12bc0*/  ISETP.GE.AND P1, PT, R99, R0.reuse, PT ;  /* 0x000000006300720c */ /* 0x080fe40003f26270 */
[-C--:B------:R-:W-:Y:S02]  /*12bd0*/  ISETP.GE.AND P0, PT, R197, R0.reuse, PT ;  /* 0x00000000c500720c */ /* 0x080fe40003f06270 */
[-C--:B------:R-:W-:Y:S02]  /*12be0*/  ISETP.GE.AND P5, PT, R97, R0.reuse, PT ;  /* 0x000000006100720c */ /* 0x080fe40003fa6270 */
[----:B------:R-:W-:-:S07]  /*12bf0*/  ISETP.GE.AND P3, PT, R95, R0, PT ;  /* 0x000000005f00720c */ /* 0x000fce0003f66270 */
[----:B--2---:R-:W-:Y:S02]  /*12c00*/  @!P1 LEA R80, P2, R99, R20, 0x1 ;  /* 0x0000001463509211 */ /* 0x004fe400078408ff */
        /* <DEDUP_REMOVED lines=14> */
[-C--:B-1----:R-:W-:Y:S01]  /*12cf0*/  @!P1 LEA R12, P6, R91, R20.reuse, 0x1 ;  /* 0x000000145b0c9211 */ /* 0x082fe200078c08ff */
        /* <DEDUP_REMOVED lines=11> */
.L_x_4827:
[----:B------:R-:W-:Y:S05]  /*12db0*/  BSYNC B1 ;  /* 0x0000000000017941 */ /* 0x000fea0003800000 */
.L_x_4826:
[----:B---3-5:R-:W-:Y:S01]  /*12dc0*/  VIADD R6, R200, 0x20 ;  /* 0x00000020c8067836 */ /* 0x028fe20000000000 */
[----:B------:R4:W1:Y:S04]  /*12dd0*/  SHFL.IDX PT, R5, R85, 0x1, 0x181f ;  /* 0x00381f0055057f89 */ /* 0x00086800000e0000 */
[----:B------:R-:W-:Y:S01]  /*12de0*/  ISETP.GE.AND P0, PT, R6, R87, PT ;  /* 0x000000570600720c */ /* 0x000fe20003f06270 */
[----:B------:R4:W3:-:S12]  /*12df0*/  SHFL.IDX PT, R4, R84, 0x1, 0x181f ;  /* 0x00381f0054047f89 */ /* 0x0008d800000e0000 */
[----:B----4-:R-:W-:Y:S05]  /*12e00*/  @P0 BRA `(.L_x_4828) ;  /* 0x0000001000600947 */ /* 0x010fea0003800000 */
[-C--:B------:R-:W-:Y:S02]  /*12e10*/  ISETP.GE.AND P5, PT, R99, R0.reuse, PT ;  /* 0x000000006300720c */ /* 0x080fe40003fa6270 */
[-C--:B------:R-:W-:Y:S02]  /*12e20*/  ISETP.GE.AND P6, PT, R197, R0.reuse, PT ;  /* 0x00000000c500720c */ /* 0x080fe40003fc6270 */
[-C--:B------:R-:W-:Y:S02]  /*12e30*/  ISETP.GE.AND P3, PT, R97, R0.reuse, PT ;  /* 0x000000006100720c */ /* 0x080fe40003f66270 */
[-C--:B------:R-:W-:Y:S02]  /*12e40*/  ISETP.GE.AND P2, PT, R95, R0.reuse, PT ;  /* 0x000000005f00720c */ /* 0x080fe40003f46270 */
[-C--:B------:R-:W-:Y:S02]  /*12e50*/  ISETP.GE.AND P1, PT, R93, R0.reuse, PT ;  /* 0x000000005d00720c */ /* 0x080fe40003f26270 */
[----:B------:R-:W-:-:S03]  /*12e60*/  ISETP.GE.AND P0, PT, R91, R0, PT ;  /* 0x000000005b00720c */ /* 0x000fc60003f06270 */
[-C--:B---3--:R-:W-:Y:S02]  /*12e70*/  @!P5 LEA R12, P4, R99, R4.reuse, 0x1 ;  /* 0x00000004630cd211 */ /* 0x088fe400078808ff */
[----:B-1----:R-:W-:Y:S02]  /*12e80*/  @!P6 IMAD.WIDE R6, R197, 0x2, R4 ;  /* 0x00000002c506e825 */ /* 0x002fe400078e0204 */
        /* <DEDUP_REMOVED lines=10> */
[-C--:B0-----:R-:W-:Y:S02]  /*12f30*/  @!P2 LEA.HI.X R21, R95, R5.reuse, R96, 0x1, P5 ;  /* 0x000000055f15a211 */ /* 0x081fe400028f0c60 */
[----:B------:R-:W-:-:S02]  /*12f40*/  @!P1 LEA.HI.X R33, R93, R5, R94, 0x1, P6 ;  /* 0x000000055d219211 */ /* 0x000fc400030f0c5e */
[----:B------:R-:W-:Y:S01]  /*12f50*/  @!P0 LEA.HI.X R35, R91, R5, R92, 0x1, P3 ;  /* 0x000000055b238211 */ /* 0x000fe200018f0c5c */
[----:B------:R4:W-:Y:S01]  /*12f60*/  @!P2 ST.E.128 desc[UR40][R20.64], R44 ;  /* 0x0000002c1400a985 */ /* 0x0009e2000c101d28 */
[----:B-1----:R-:W-:-:S03]  /*12f70*/  @P4 LEA R6, P5, R90, R4, 0x1 ;  /* 0x000000045a064211 */ /* 0x002fc600078a08ff */
        /* <DEDUP_REMOVED lines=10> */
.L_x_4823:
[----:B------:R-:W4:Y:S01]  /*13020*/  LDL.LU R6, [R1+0x3c] ;  /* 0x00003c0001067983 */ /* 0x000f220000300800 */
[----:B------:R-:W-:Y:S01]  /*13030*/  ULDC.64 UR4, c[0x0][0xc00] ;  /* 0x0003000000047ab9 */ /* 0x000fe20000000a00 */
[----:B------:R-:W-:Y:S01]  /*13040*/  IMAD.MOV.U32 R3, RZ, RZ, RZ ;  /* 0x000000ffff037224 */ /* 0x000fe200078e00ff */
[----:B------:R-:W0:Y:S01]  /*13050*/  LDC R21, c[0x0][0xbe8] ;  /* 0x0002fa00ff157b82 */ /* 0x000e220000000800 */
[----:B------:R-:W2:Y:S01]  /*13060*/  LDL.LU R0, [R1+0x40] ;  /* 0x0000400001007983 */ /* 0x000ea20000300800 */
[----:B------:R-:W-:-:S04]  /*13070*/  ISETP.NE.U32.AND P0, PT, RZ, UR4, PT ;  /* 0x00000004ff007c0c */ /* 0x000fc8000bf05070 */
[----:B------:R-:W-:Y:S02]  /*13080*/  ISETP.NE.AND.EX P0, PT, RZ, UR5, PT, P0 ;  /* 0x00000005ff007c0c */ /* 0x000fe4000bf05300 */
[----:B----4-:R-:W-:-:S04]  /*13090*/  IADD3 R4, P1, R6, UR4, RZ ;  /* 0x0000000406047c10 */ /* 0x010fc8000ff3e0ff */
[----:B--2---:R-:W-:Y:S01]  /*130a0*/  IADD3.X R5, R0, UR5, RZ, P1, !PT ;  /* 0x0000000500057c10 */ /* 0x004fe20008ffe4ff */
[----:B------:R-:W-:Y:S02]  /*130b0*/  ULDC.64 UR4, c[0x0][0xc08] ;  /* 0x0003020000047ab9 */ /* 0x000fe40000000a00 */
[----:B------:R-:W-:-:S04]  /*130c0*/  ISETP.NE.U32.AND P1, PT, RZ, UR4, PT ;  /* 0x00000004ff007c0c */ /* 0x000fc8000bf25070 */
[----:B------:R2:W5:Y:S01]  /*130d0*/  @P0 LDG.E R3, desc[UR40][R4.64] ;  /* 0x0000002804030981 */ /* 0x000562000c1e1900 */
[----:B------:R-:W-:Y:S01]  /*130e0*/  ISETP.NE.AND.EX P1, PT, RZ, UR5, PT, P1 ;  /* 0x00000005ff007c0c */ /* 0x000fe2000bf25310 */
[----:B------:R-:W4:-:S12]  /*130f0*/  S2R R28, SR_TID.X ;  /* 0x00000000001c7919 */ /* 0x000f180000002100 */
[----:B------:R-:W-:Y:S01]  /*13100*/  @P1 IADD3 R6, P2, R6, UR4, RZ ;  /* 0x0000000406061c10 */ /* 0x000fe2000ff5e0ff */
[----:B------:R-:W-:-:S03]  /*13110*/  ULDC UR4, c[0x0][0xa88] ;  /* 0x0002a20000047ab9 */ /* 0x000fc60000000800 */
[----:B------:R-:W-:Y:S01]  /*13120*/  @P1 IADD3.X R7, R0, UR5, RZ, P2, !PT ;  /* 0x0000000500071c10 */ /* 0x000fe200097fe4ff */
[----:B------:R-:W-:-:S06]  /*13130*/  IMAD.U32 R0, RZ, RZ, UR4 ;  /* 0x00000004ff007e24 */ /* 0x000fcc000f8e00ff */
[----:B------:R2:W5:Y:S01]  /*13140*/  @P1 LDG.E R0, desc[UR40][R6.64] ;  /* 0x0000002806001981 */ /* 0x000562000c1e1900 */
[----:B----4-:R-:W-:-:S05]  /*13150*/  VIADD R28, R28, 0xffffff80 ;  /* 0xffffff801c1c7836 */ /* 0x010fca0000000000 */
[----:B------:R-:W-:Y:S01]  /*13160*/  ISETP.GE.AND P2, PT, R28, 0x40, PT ;  /* 0x000000401c00780c */ /* 0x000fe20003f46270 */
[----:B0-2---:R-:W-:-:S12]  /*13170*/  @P1 BRA `(.L_x_4829) ;  /* 0x0000000000101947 */ /* 0x005fd80003800000 */
[----:B------:R-:W-:Y:S05]  /*13180*/  @!P0 BRA `(.L_x_4829) ;  /* 0x00000000000c8947 */ /* 0x000fea0003800000 */
[----:B------:R-:W2:Y:S04]  /*13190*/  LDG.E R7, desc[UR40][R4.64] ;  /* 0x0000002804077981 */ /* 0x000ea8000c1e1900 */
[----:B-----5:R-:W2:Y:S02]  /*131a0*/  LDG.E R0, desc[UR40][R4.64+0x4] ;  /* 0x0000042804007981 */ /* 0x020ea4000c1e1900 */
[----:B--2---:R-:W-:-:S07]  /*131b0*/  IMAD.IADD R0, R0, 0x1, -R7 ;  /* 0x0000000100007824 */ /* 0x004fce00078e0a07 */
.L_x_4829:
[----:B------:R-:W2:Y:S04]  /*131c0*/  LDL.LU R5, [R1+0x44] ;  /* 0x0000440001057983 */ /* 0x000ea80000300800 */
[----:B------:R-:W4:Y:S04]  /*131d0*/  LDL.LU R4, [R1+0x4c] ;  /* 0x00004c0001047983 */ /* 0x000f280000300800 */
[----:B------:R-:W3:Y:S01]  /*131e0*/  LDL R29, [R1+0x38] ;  /* 0x00003800011d7983 */ /* 0x000ee20000100800 */
[----:B------:R-:W-:Y:S01]  /*131f0*/  BSSY B1, `(.L_x_4830) ;  /* 0x000002d000017945 */ /* 0x000fe20003800000 */
[----:B-----5:R-:W-:-:S02]  /*13200*/  SHF.R.S32.HI R10, RZ, 0x1f, R3 ;  /* 0x0000001fff0a7819 */ /* 0x020fc40000011403 */
[----:B--2---:R-:W-:Y:S02]  /*13210*/  SEL R13, R5, RZ, !P0 ;  /* 0x000000ff050d7207 */ /* 0x004fe40004000000 */
[----:B----4-:R-:W-:Y:S02]  /*13220*/  SEL R14, R4, RZ, !P0 ;  /* 0x000000ff040e7207 */ /* 0x010fe40004000000 */
[----:B---3--:R-:W-:Y:S01]  /*13230*/  SHF.R.S32.HI R12, RZ, 0x1f, R29 ;  /* 0x0000001fff0c7819 */ /* 0x008fe2000001141d */
[----:B------:R-:W-:Y:S06]  /*13240*/  @P2 BRA `(.L_x_4831) ;  /* 0x00000000009c2947 */ /* 0x000fec0003800000 */
[----:B------:R-:W0:Y:S01]  /*13250*/  S2R R11, SR_TID.X ;  /* 0x00000000000b7919 */ /* 0x000e220000002100 */
[----:B-1----:R-:W1:Y:S02]  /*13260*/  LDC R20, c[0x0][0xbe8] ;  /* 0x0002fa00ff147b82 */ /* 0x002e640000000800 */
[----:B-1----:R-:W-:Y:S01]  /*13270*/  IMAD R4, R0, R20, RZ ;  /* 0x0000001400047224 */ /* 0x002fe200078e02ff */
        /* <DEDUP_REMOVED lines=19> */
[----:B------:R-:W-:Y:S01]  /*133b0*/  IADD3 R9, -R7, RZ, RZ ;  /* 0x000000ff07097210 */ /* 0x000fe20007ffe1ff */
[----:B------:R-:W-:Y:S01]  /*133c0*/  IMAD R8, R13, UR5, R6 ;  /* 0x000000050d087c24 */ /* 0x000fe2000f8e0206 */
[----:B------:R-:W-:Y:S01]  /*133d0*/  IADD3 R4, P0, R7, R4, RZ ;  /* 0x0000000407047210 */ /* 0x000fe20007f1e0ff */
[----:B------:R-:W-:Y:S02]  /*133e0*/  ULDC.64 UR4, c[0x0][0xb88] ;  /* 0x0002e20000047ab9 */ /* 0x000fe40000000a00 */
        /* <DEDUP_REMOVED lines=13> */
.L_x_4831:
[----:B------:R-:W-:Y:S05]  /*134c0*/  BSYNC B1 ;  /* 0x0000000000017941 */ /* 0x000fea0003800000 */
.L_x_4830:
[----:B------:R-:W-:Y:S01]  /*134d0*/  ISETP.NE.AND P0, PT, R21, 0x1, PT ;  /* 0x000000011500780c */ /* 0x000fe20003f05270 */
[----:B------:R-:W2:Y:S01]  /*134e0*/  LDC R24, c[0x0][0xac8] ;  /* 0x0002b200ff187b82 */ /* 0x000ea20000000800 */
[----:B------:R-:W-:Y:S01]  /*134f0*/  ULDC.64 UR4, c[0x0][0xaa0] ;  /* 0x0002a80000047ab9 */ /* 0x000fe20000000a00 */
[--C-:B0-----:R-:W-:Y:S01]  /*13500*/  SHF.R.S32.HI R7, RZ, 0x1f, R28.reuse ;  /* 0x0000001fff077819 */ /* 0x101fe2000001141c */
[----:B------:R-:W-:Y:S01]  /*13510*/  IMAD R6, R10, UR4, RZ ;  /* 0x000000040a067c24 */ /* 0x000fe2000f8e02ff */
        /* <DEDUP_REMOVED lines=24> */
[----:B------:R-:W-:Y:S01]  /*136a0*/  IMAD.IADD R8, R200, 0x1, R7 ;  /* 0x00000001c8087824 */ /* 0x000fe200078e0207 */
[----:B------:R-:W-:Y:S01]  /*136b0*/  SEL R7, RZ, 0x1, P2 ;  /* 0x00000001ff077807 */ /* 0x000fe20001000000 */
[----:B------:R-:W-:Y:S02]  /*136c0*/  VIADD R40, R197, 0x80 ;  /* 0x00000080c5287836 */ /* 0x000fe40000000000 */
[C---:B------:R-:W-:Y:S02]  /*136d0*/  IMAD R3, R13.reuse, UR5, R3 ;  /* 0x000000050d037c24 */ /* 0x040fe4000f8e0203 */
[----:B------:R-:W-:Y:S01]  /*136e0*/  IMAD.WIDE.U32 R4, R13, UR4, R4 ;  /* 0x000000040d047c25 */ /* 0x000fe2000f8e0004 */
[----:B------:R-:W-:Y:S01]  /*136f0*/  ISETP.GE.AND P2, PT, R40, R24, PT ;  /* 0x000000182800720c */ /* 0x000fe20003f46270 */
[----:B------:R-:W-:-:S02]  /*13700*/  ULDC.64 UR4, c[0x0][0xae0] ;  /* 0x0002b80000047ab9 */ /* 0x000fc40000000a00 */
[----:B0-----:R-:W-:-:S04]  /*13710*/  @P0 IMAD.HI.U32 R6, R8, R9, RZ ;  /* 0x0000000908060227 */ /* 0x001fc800078e00ff */
[----:B------:R-:W-:Y:S02]  /*13720*/  IMAD.SHL.U32 R10, R10, 0x2, RZ ;  /* 0x000000020a0a7824 */ /* 0x000fe400078e00ff */
[----:B------:R-:W-:Y:S02]  /*13730*/  VIADD R38, R197, 0xc0 ;  /* 0x000000c0c5267836 */ /* 0x000fe40000000000 */
[----:B------:R-:W-:Y:S01]  /*13740*/  IMAD.IADD R5, R5, 0x1, R3 ;  /* 0x0000000105057824 */ /* 0x000fe200078e0203 */
[----:B------:R-:W-:Y:S01]  /*13750*/  LOP3.LUT R9, R10, 0x2, R7, 0xe2, !PT ;  /* 0x000000020a097812 */ /* 0x000fe200078ee207 */
[----:B------:R-:W-:Y:S01]  /*13760*/  IMAD.MOV.U32 R3, RZ, RZ, R8 ;  /* 0x000000ffff037224 */ /* 0x000fe200078e0008 */
[----:B---3--:R-:W-:Y:S01]  /*13770*/  @P0 SHF.R.U32.HI R3, RZ, R11, R6 ;  /* 0x0000000bff030219 */ /* 0x008fe20000011606 */
[C---:B------:R-:W-:Y:S01]  /*13780*/  VIADD R36, R197.reuse, 0x100 ;  /* 0x00000100c5247836 */ /* 0x040fe20000000000 */
[-C--:B------:R-:W-:Y:S01]  /*13790*/  ISETP.GE.AND P1, PT, R38, R24.reuse, PT ;  /* 0x000000182600720c */ /* 0x080fe20003f26270 */
[----:B------:R-:W-:Y:S01]  /*137a0*/  IMAD R29, R0, R21, RZ ;  /* 0x00000015001d7224 */ /* 0x000fe200078e02ff */
[----:B------:R-:W-:Y:S01]  /*137b0*/  SEL R10, RZ, 0xffffffff, P2 ;  /* 0xffffffffff0a7807 */ /* 0x000fe20001000000 */
[--C-:B------:R-:W-:Y:S01]  /*137c0*/  IMAD.MOV R7, RZ, RZ, -R3.reuse ;  /* 0x000000ffff077224 */ /* 0x100fe200078e0a03 */
[----:B------:R-:W-:Y:S01]  /*137d0*/  SHF.R.S32.HI R6, RZ, 0x1f, R3 ;  /* 0x0000001fff067819 */ /* 0x000fe20000011403 */
[----:B------:R-:W-:Y:S01]  /*137e0*/  VIADD R34, R197, 0x140 ;  /* 0x00000140c5227836 */ /* 0x000fe20000000000 */
[----:B------:R-:W-:Y:S01]  /*137f0*/  SEL R11, RZ, 0xffffffff, P1 ;  /* 0xffffffffff0b7807 */ /* 0x000fe20000800000 */
[----:B------:R-:W-:Y:S01]  /*13800*/  IMAD.SHL.U32 R10, R10, 0x4, RZ ;  /* 0x000000040a0a7824 */ /* 0x000fe200078e00ff */
[----:B------:R-:W-:Y:S01]  /*13810*/  ISETP.GE.AND P0, PT, R36, R24, PT ;  /* 0x000000182400720c */ /* 0x000fe20003f06270 */
[----:B------:R-:W-:-:S02]  /*13820*/  IMAD R6, R6, UR4, RZ ;  /* 0x0000000406067c24 */ /* 0x000fc4000f8e02ff */
[----:B------:R-:W-:Y:S01]  /*13830*/  IMAD.SHL.U32 R11, R11, 0x8, RZ ;  /* 0x000000080b0b7824 */ /* 0x000fe200078e00ff */
[----:B------:R-:W-:Y:S01]  /*13840*/  LOP3.LUT R0, R10, 0x4, R9, 0xe2, !PT ;  /* 0x000000040a007812 */ /* 0x000fe200078ee209 */
[----:B------:R-:W-:Y:S02]  /*13850*/  IMAD R7, R21, R7, R8 ;  /* 0x0000000715077224 */ /* 0x000fe400078e0208 */
[C---:B------:R-:W-:Y:S01]  /*13860*/  IMAD R9, R3.reuse, UR5, R6 ;  /* 0x0000000503097c24 */ /* 0x040fe2000f8e0206 */
[----:B------:R-:W-:Y:S01]  /*13870*/  SEL R6, RZ, 0xffffffff, P0 ;  /* 0xffffffffff067807 */ /* 0x000fe20000000000 */
[----:B------:R-:W-:Y:S01]  /*13880*/  IMAD.WIDE.U32 R4, R3, UR4, R4 ;  /* 0x0000000403047c25 */ /* 0x000fe2000f8e0004 */
[----:B------:R-:W-:Y:S01]  /*13890*/  LOP3.LUT R3, R11, 0x8, R0, 0xe2, !PT ;  /* 0x000000080b037812 */ /* 0x000fe200078ee200 */
[----:B------:R-:W-:Y:S01]  /*138a0*/  ULDC.64 UR4, c[0x0][0xad8] ;  /* 0x0002b60000047ab9 */ /* 0x000fe20000000a00 */
[----:B------:R-:W-:Y:S01]  /*138b0*/  SHF.R.S32.HI R0, RZ, 0x1f, R7 ;  /* 0x0000001fff007819 */ /* 0x000fe20000011407 */
[----:B------:R-:W-:Y:S01]  /*138c0*/  VIADD R32, R197, 0x180 ;  /* 0x00000180c5207836 */ /* 0x000fe20000000000 */
[-C--:B------:R-:W-:Y:S01]  /*138d0*/  ISETP.GE.AND P0, PT, R34, R24.reuse, PT ;  /* 0x000000182200720c */ /* 0x080fe20003f06270 */
[----:B------:R-:W-:Y:S01]  /*138e0*/  IMAD.SHL.U32 R6, R6, 0x10, RZ ;  /* 0x0000001006067824 */ /* 0x000fe200078e00ff */
[----:B------:R-:W-:Y:S01]  /*138f0*/  IADD3 R5, R5, R9, RZ ;  /* 0x0000000905057210 */ /* 0x000fe20007ffe0ff */
        /* <DEDUP_REMOVED lines=12> */
[----:B-1----:R-:W-:Y:S01]  /*139c0*/  LEA R20, P1, R4, UR4, 0x1 ;  /* 0x0000000404147c11 */ /* 0x002fe2000f8208ff */
[----:B------:R-:W-:Y:S01]  /*139d0*/  IMAD.IADD R3, R5, 0x1, R3 ;  /* 0x0000000105037824 */ /* 0x000fe200078e0203 */
[----:B------:R-:W-:Y:S01]  /*139e0*/  LOP3.LUT R6, R9, 0x20, R6, 0xe2, !PT ;  /* 0x0000002009067812 */ /* 0x000fe200078ee206 */
[C---:B------:R-:W-:Y:S01]  /*139f0*/  VIADD R31, R197.reuse, 0x1c0 ;  /* 0x000001c0c51f7836 */ /* 0x040fe20000000000 */
[----:B------:R-:W-:Y:S01]  /*13a00*/  ISETP.GE.AND P2, PT, R30, R24, PT ;  /* 0x000000181e00720c */ /* 0x000fe20003f46270 */
[C---:B------:R-:W-:Y:S01]  /*13a10*/  VIADD R33, R197.reuse, 0x180 ;  /* 0x00000180c5217836 */ /* 0x040fe20000000000 */
[----:B------:R-:W-:Y:S01]  /*13a20*/  LEA.HI.X R3, R4, UR5, R3, 0x1, P1 ;  /* 0x0000000504037c11 */ /* 0x000fe200088f0c03 */
[C---:B------:R-:W-:Y:S01]  /*13a30*/  VIADD R35, R197.reuse, 0x140 ;  /* 0x00000140c5237836 */ /* 0x040fe20000000000 */
[----:B------:R-:W-:Y:S01]  /*13a40*/  LOP3.LUT R21, R6, R7, RZ, 0xfc, !PT ;  /* 0x0000000706157212 */ /* 0x000fe200078efcff */
[C---:B------:R-:W-:Y:S01]  /*13a50*/  VIADD R37, R197.reuse, 0x100 ;  /* 0x00000100c5257836 */ /* 0x040fe20000000000 */
[----:B------:R-:W-:Y:S01]  /*13a60*/  SEL R0, RZ, 0x80, P2 ;  /* 0x00000080ff007807 */ /* 0x000fe20001000000 */
[C---:B------:R-:W-:Y:S01]  /*13a70*/  VIADD R39, R197.reuse, 0xc0 ;  /* 0x000000c0c5277836 */ /* 0x040fe20000000000 */
[----:B------:R0:W1:Y:S01]  /*13a80*/  SHFL.IDX PT, R6, R20, RZ, 0x181f ;  /* 0x00181fff14067589 */ /* 0x00006200000e0000 */
[----:B------:R-:W-:Y:S01]  /*13a90*/  VIADD R41, R197, 0x80 ;  /* 0x00000080c5297836 */ /* 0x000fe20000000000 */
[----:B------:R-:W-:Y:S01]  /*13aa0*/  LOP3.LUT R28, R21, R0, RZ, 0xfc, !PT ;  /* 0x00000000151c7212 */ /* 0x000fe200078efcff */
[----:B------:R-:W-:Y:S01]  /*13ab0*/  VIADD R43, R197, 0x40 ;  /* 0x00000040c52b7836 */ /* 0x000fe20000000000 */
[----:B------:R0:W2:Y:S01]  /*13ac0*/  SHFL.IDX PT, R7, R3, RZ, 0x181f ;  /* 0x00181fff03077589 */ /* 0x0000a200000e0000 */
        /* <DEDUP_REMOVED lines=39> */
.L_x_4833:
[----:B------:R-:W-:Y:S05]  /*13d40*/  BSYNC B1 ;  /* 0x0000000000017941 */ /* 0x000fea0003800000 */
.L_x_4832:
[----:B------:R-:W-:Y:S01]  /*13d50*/  VIADD R0, R200, 0x20 ;  /* 0x00000020c8007836 */ /* 0x000fe20000000000 */
[----:B--23--:R0:W2:Y:S04]  /*13d60*/  SHFL.IDX PT, R7, R3, 0x1, 0x181f ;  /* 0x00381f0003077f89 */ /* 0x00c0a800000e0000 */
[----:B------:R-:W-:Y:S01]  /*13d70*/  ISETP.GE.AND P0, PT, R0, R29, PT ;  /* 0x0000001d0000720c */ /* 0x000fe20003f06270 */
[----:B-1----:R0:W1:-:S12]  /*13d80*/  SHFL.IDX PT, R6, R20, 0x1, 0x181f ;  /* 0x00381f0014067f89 */ /* 0x00205800000e0000 */
[----:B0-----:R-:W-:Y:S05]  /*13d90*/  @P0 BRA `(.L_x_4828) ;  /* 0x00000000007c0947 */ /* 0x001fea0003800000 */
[-C--:B------:R-:W-:Y:S02]  /*13da0*/  ISETP.GE.AND P6, PT, R197, R24.reuse, PT ;  /* 0x00000018c500720c */ /* 0x080fe40003fc6270 */
[-C--:B------:R-:W-:Y:S02]  /*13db0*/  ISETP.GE.AND P5, PT, R42, R24.reuse, PT ;  /* 0x000000182a00720c */ /* 0x080fe40003fa6270 */
[-C--:B------:R-:W-:Y:S02]  /*13dc0*/  ISETP.GE.AND P4, PT, R40, R24.reuse, PT ;  /* 0x000000182800720c */ /* 0x080fe40003f86270 */
[-C--:B------:R-:W-:Y:S02]  /*13dd0*/  ISETP.GE.AND P3, PT, R38, R24.reuse, PT ;  /* 0x000000182600720c */ /* 0x080fe40003f66270 */
[-C--:B------:R-:W-:Y:S02]  /*13de0*/  ISETP.GE.AND P2, PT, R36, R24.reuse, PT ;  /* 0x000000182400720c */ /* 0x080fe40003f46270 */
[----:B------:R-:W-:-:S03]  /*13df0*/  ISETP.GE.AND P1, PT, R34, R24, PT ;  /* 0x000000182200720c */ /* 0x000fc60003f26270 */
[----:B-12---:R-:W-:Y:S02]  /*13e00*/  @!P6 IMAD.WIDE R4, R197, 0x2, R6 ;  /* 0x00000002c504e825 */ /* 0x006fe400078e0206 */
        /* <DEDUP_REMOVED lines=24> */
.L_x_4828:
[----:B------:R-:W-:Y:S05]  /*13f90*/  BSYNC B0 ;  /* 0x0000000000007941 */ /* 0x000fea0003800000 */
.L_x_4822:
[----:B------:R-:W-:Y:S02]  /*13fa0*/  ULDC UR4, c[0x0][0xc3c] ;  /* 0x00030f0000047ab9 */ /* 0x000fe40000000800 */
[----:B------:R-:W-:-:S13]  /*13fb0*/  ISETP.GE.AND P0, PT, R27, UR4, PT ;  /* 0x000000041b007c0c */ /* 0x000fda000bf06270 */
[----:B------:R-:W-:Y:S05]  /*13fc0*/  @!P0 BRA `(.L_x_4834) ;  /* 0xfffffed400608947 */ /* 0x000fea000383ffff */
[----:B------:R-:W-:Y:S05]  /*13fd0*/  BRA `(.L_x_4687) ;  /* 0x0000007400787947 */ /* 0x000fea0003800000 */
.L_x_4685:
        /* <DEDUP_REMOVED lines=16> */
.L_x_4835:
        /* <DEDUP_REMOVED lines=41> */
.L_x_4841:
        /* <DEDUP_REMOVED lines=12> */
.L_x_4840:
[----:B------:R-:W-:Y:S05]  /*14430*/  BSYNC B0 ;  /* 0x0000000000007941 */ /* 0x000fea0003800000 */
.L_x_4839:
        /* <DEDUP_REMOVED lines=20> */
.L_x_4837:
        /* <DEDUP_REMOVED lines=20> */
.L_x_4842:
[----:B---3--:R-:W-:Y:S01]  /*146c0*/  IMAD R16, R16, UR5, R13 ;  /* 0x0000000510107c24 */ /* 0x008fe2000f8e020d */
[----:B------:R-:W-:Y:S01]  /*146d0*/  IABS R2, R6 ;  /* 0x0000000600027213 */ /* 0x000fe20000000000 */
[----:B01----:R-:W-:-:S03]  /*146e0*/  IMAD.MOV R11, RZ, RZ, -R3 ;  /* 0x000000ffff0b7224 */ /* 0x003fc600078e0a03 */
[----:B--2---:R-:W-:Y:S01]  /*146f0*/  IADD3 R9, -R16, UR6, RZ ;  /* 0x0000000610097c10 */ /* 0x004fe2000fffe1ff */
[----:B------:R-:W-:Y:S01]  /*14700*/  IMAD R11, R11, R12, RZ ;  /* 0x0000000c0b0b7224 */ /* 0x000fe200078e02ff */
[----:B------:R-:W-:Y:S01]  /*14710*/  IADD3 R10, RZ, -R2, RZ ;  /* 0x80000002ff0a7210 */ /* 0x000fe20007ffe0ff */
[----:B------:R-:W-:Y:S01]  /*14720*/  IMAD.MOV.U32 R2, RZ, RZ, RZ ;  /* 0x000000ffff027224 */ /* 0x000fe200078e00ff */
        /* <DEDUP_REMOVED lines=21> */
[----:B------:R-:W-:-:S04]  /*14880*/  VIADDMNMX R18, R10, UR5, R7, PT ;  /* 0x000000050a127c46 */ /* 0x000fc8000b800107 */
[-C--:B------:R-:W-:Y:S02]  /*14890*/  IABS R10, R18.reuse ;  /* 0x00000012000a7213 */ /* 0x080fe40000000000 */
[----:B------:R-:W-:Y:S02]  /*148a0*/  IABS R6, R18 ;  /* 0x0000001200067213 */ /* 0x000fe40000000000 */
        /* <DEDUP_REMOVED lines=18> */
[----:B------:R-:W-:Y:S02]  /*149d0*/  ISETP.GE.AND P2, PT, R3, RZ, PT ;  /* 0x000000ff0300720c */ /* 0x000fe40003f46270 */
[----:B------:R-:W-:-:S05]  /*149e0*/  IADD3 R3, R13, R8, RZ ;  /* 0x000000080d037210 */ /* 0x000fca0007ffe0ff */
[----:B------:R-:W-:-:S06]  /*149f0*/  @P0 VIADD R2, R2, 0x1 ;  /* 0x0000000102020836 */ /* 0x000fcc0000000000 */
[----:B------:R-:W-:Y:S01]  /*14a00*/  @!P2 IMAD.MOV R2, RZ, RZ, -R2 ;  /* 0x000000ffff02a224 */ /* 0x000fe200078e0a02 */
[----:B------:R-:W-:Y:S01]  /*14a10*/  @!P1 LOP3.LUT R2, RZ, R18, RZ, 0x33, !PT ;  /* 0x00000012ff029212 */ /* 0x000fe200078e33ff */
[----:B------:R-:W-:-:S03]  /*14a20*/  IMAD.MOV R18, RZ, RZ, -R18 ;  /* 0x000000ffff127224 */ /* 0x000fc600078e0a12 */
[----:B------:R-:W-:Y:S01]  /*14a30*/  LOP3.LUT R17, RZ, R2, RZ, 0x33, !PT ;  /* 0x00000002ff117212 */ /* 0x000fe200078e33ff */
[----:B------:R-:W-:-:S04]  /*14a40*/  IMAD R18, R2, R18, R3 ;  /* 0x0000001202127224 */ /* 0x000fc800078e0203 */
[----:B------:R-:W-:Y:S01]  /*14a50*/  IMAD.IADD R17, R4, 0x1, R17 ;  /* 0x0000000104117824 */ /* 0x000fe200078e0211 */
[----:B------:R-:W-:Y:S06]  /*14a60*/  BRA `(.L_x_4843) ;  /* 0x00000000000c7947 */ /* 0x000fec0003800000 */
.L_x_4838:
[----:B------:R-:W-:Y:S02]  /*14a70*/  IMAD.MOV.U32 R17, RZ, RZ, RZ ;  /* 0x000000ffff117224 */ /* 0x000fe400078e00ff */
[----:B------:R-:W-:Y:S02]  /*14a80*/  IMAD.U32 R16, RZ, RZ, UR6 ;  /* 0x00000006ff107e24 */ /* 0x000fe4000f8e00ff */
[----:B------:R-:W-:-:S07]  /*14a90*/  IMAD.MOV.U32 R18, RZ, RZ, RZ ;  /* 0x000000ffff127224 */ /* 0x000fce00078e00ff */
.L_x_4843:
[----:B------:R-:W-:-:S13]  /*14aa0*/  ISETP.NE.AND P0, PT, R5, RZ, PT ;  /* 0x000000ff0500720c */ /* 0x000fda0003f05270 */
[----:B------:R-:W0:Y:S01]  /*14ab0*/  @!P0 S2R R3, SR_CgaCtaId ;  /* 0x0000000000038919 */ /* 0x000e220000008800 */
[----:B------:R-:W-:-:S04]  /*14ac0*/  @!P0 MOV R2, 0x400 ;  /* 0x0000040000028802 */ /* 0x000fc80000000f00 */
[----:B0-----:R-:W-:-:S05]  /*14ad0*/  @!P0 LEA R2, R3, R2, 0x18 ;  /* 0x0000000203028211 */ /* 0x001fca00078ec0ff */
[----:B------:R0:W-:Y:S01]  /*14ae0*/  @!P0 STS.128 [R2+0x28cd0], R16 ;  /* 0x028cd01002008388 */ /* 0x0001e20000000c00 */
[----:B------:R-:W-:Y:S06]  /*14af0*/  BAR.ARV 0x5, 0x180 ;  /* 0x0146000000007b1d */ /* 0x000fec0000002000 */
.L_x_4836:
        /* <DEDUP_REMOVED lines=28> */
[----:B-1----:R-:W-:Y:S01]  /*14cc0*/  ULEA UR4, UR5, UR4, 0x18 ;  /* 0x0000000405047291 */ /* 0x002fe2000f8ec03f */
        /* <DEDUP_REMOVED lines=8> */
.L_x_4951:
[----:B-1----:R-:W1:Y:S02]  /*14d50*/  LDC.64 R32, c[0x0][0xc88] ;  /* 0x00032200ff207b82 */ /* 0x002e640000000a00 */
[----:B-1----:R-:W-:-:S06]  /*14d60*/  IMAD.WIDE R32, R19, 0x4, R32 ;  /* 0x0000000413207825 */ /* 0x002fcc00078e0220 */
[----:B------:R1:W0:Y:S01]  /*14d70*/  LDG.E R32, desc[UR40][R32.64] ;  /* 0x0000002820207981 */ /* 0x000222000c1e1900 */
[----:B------:R-:W-:Y:S05]  /*14d80*/  YIELD ;  /* 0x0000000000007946 */ /* 0x000fea0003800000 */
[----:B------:R-:W-:Y:S01]  /*14d90*/  ULDC.64 UR4, c[0x0][0xa28] ;  /* 0x00028a0000047ab9 */ /* 0x000fe20000000a00 */
[----:B--23--:R-:W-:Y:S01]  /*14da0*/  IMAD.MOV.U32 R6, RZ, RZ, RZ ;  /* 0x000000ffff067224 */ /* 0x00cfe200078e00ff */
[----:B------:R-:W-:Y:S01]  /*14db0*/  ISETP.NE.U32.AND P0, PT, RZ, UR4, PT ;  /* 0x00000004ff007c0c */ /* 0x000fe2000bf05070 */
[----:B------:R-:W-:Y:S01]  /*14dc0*/  ULDC.64 UR8, c[0x0][0xa18] ;  /* 0x0002860000087ab9 */ /* 0x000fe20000000a00 */
[----:B-1----:R-:W-:Y:S01]  /*14dd0*/  IMAD.MOV.U32 R33, RZ, RZ, RZ ;  /* 0x000000ffff217224 */ /* 0x002fe200078e00ff */
[----:B------:R-:W-:Y:S01]  /*14de0*/  ULDC.64 UR6, c[0x0][0xa10] ;  /* 0x0002840000067ab9 */ /* 0x000fe20000000a00 */
[----:B------:R-:W-:-:S02]  /*14df0*/  ISETP.NE.AND.EX P0, PT, RZ, UR5, PT, P0 ;  /* 0x00000005ff007c0c */ /* 0x000fc4000bf05300 */
        /* <DEDUP_REMOVED lines=20> */
[----:B------:R-:W-:Y:S02]  /*14f40*/  IADD3.X R5, R29, UR7, RZ, P4, !PT ;  /* 0x000000071d057c10 */ /* 0x000fe4000a7fe4ff */
[----:B------:R-:W-:Y:S01]  /*14f50*/  MOV R8, UR4 ;  /* 0x0000000400087c02 */ /* 0x000fe20008000f00 */
[----:B------:R-:W-:Y:S02]  /*14f60*/  ULDC.64 UR4, c[0x0][0x418] ;  /* 0x0001060000047ab9 */ /* 0x000fe40000000a00 */
        /* <DEDUP_REMOVED lines=18> */
[----:B0-----:R-:W2:Y:S04]  /*15090*/  LDG.E R8, desc[UR40][R2.64] ;  /* 0x0000002802087981 */ /* 0x001ea8000c1e1900 */
[----:B------:R-:W2:Y:S02]  /*150a0*/  LDG.E R2, desc[UR40][R2.64+0x4] ;  /* 0x0000042802027981 */ /* 0x000ea4000c1e1900 */
[----:B--2---:R-:W-:-:S05]  /*150b0*/  IMAD.IADD R9, R2, 0x1, -R8 ;  /* 0x0000000102097824 */ /* 0x004fca00078e0a08 */
[----:B------:R1:W-:Y:S02]  /*150c0*/  STL [R1+0x10], R9 ;  /* 0x0000100901007387 */ /* 0x0003e40000100800 */
.L_x_4845:
        /* <DEDUP_REMOVED lines=9> */
.L_x_4846:
        /* <DEDUP_REMOVED lines=9> */
.L_x_4847:
[----:B--2---:R-:W2:Y:S01]  /*151f0*/  @P1 LDG.E R2, desc[UR40][R4.64] ;  /* 0x0000002804021981 */ /* 0x004ea2000c1e1900 */
[----:B------:R-:W3:Y:S03]  /*15200*/  LDC R3, c[0x0][0x448] ;  /* 0x00011200ff037b82 */ /* 0x000ee60000000800 */
[----:B------:R4:W2:Y:S01]  /*15210*/  @P1 LDG.E R5, desc[UR40][R4.64+0x4] ;  /* 0x0000042804051981 */ /* 0x0008a2000c1e1900 */
[----:B-----5:R-:W-:Y:S01]  /*15220*/  IMAD.IADD R7, R7, 0x1, -R33 ;  /* 0x0000000107077824 */ /* 0x020fe200078e0a21 */
[----:B------:R-:W-:Y:S01]  /*15230*/  BSSY B0, `(.L_x_4848) ;  /* 0x00001ba000007945 */ /* 0x000fe20003800000 */
[----:B---3--:R-:W-:-:S13]  /*15240*/  ISETP.NE.AND P0, PT, R3, 0x1, PT ;  /* 0x000000010300780c */ /* 0x008fda0003f05270 */
[----:B----4-:R-:W3:Y:S08]  /*15250*/  @P0 LDC R4, c[0x0][0x44c] ;  /* 0x00011300ff040b82 */ /* 0x010ef00000000800 */
[----:B------:R-:W4:Y:S01]  /*15260*/  @P0 LDC R3, c[0x0][0x450] ;  /* 0x00011400ff030b82 */ /* 0x000f220000000800 */
[----:B--2---:R-:W-:Y:S02]  /*15270*/  @P1 IMAD.IADD R6, R5, 0x1, -R2 ;  /* 0x0000000105061824 */ /* 0x004fe400078e0a02 */
[----:B------:R-:W-:-:S02]  /*15280*/  IMAD.SHL.U32 R2, R17, 0x40, RZ ;  /* 0x0000004011027824 */ /* 0x000fc400078e00ff */
[----:B------:R-:W-:Y:S02]  /*15290*/  IMAD.IADD R31, R7, 0x1, R6 ;  /* 0x00000001071f7824 */ /* 0x000fe400078e0206 */
[----:B------:R-:W-:Y:S02]  /*152a0*/  VIADD R2, R2, 0x3f ;  /* 0x0000003f02027836 */ /* 0x000fe40000000000 */
[----:B------:R-:W-:Y:S02]  /*152b0*/  VIADD R5, R31, 0x3f ;  /* 0x0000003f1f057836 */ /* 0x000fe40000000000 */
[----:B---3--:R-:W-:-:S05]  /*152c0*/  @P0 IMAD.HI.U32 R4, R2, R4, RZ ;  /* 0x0000000402040227 */ /* 0x008fca00078e00ff */
[----:B----4-:R-:W-:Y:S02]  /*152d0*/  @P0 SHF.R.U32.HI R2, RZ, R3, R4 ;  /* 0x00000003ff020219 */ /* 0x010fe40000011604 */
[----:B------:R-:W-:Y:S02]  /*152e0*/  IADD3 R4, R31, 0x40, -R9 ;  /* 0x000000401f047810 */ /* 0x000fe40007ffe809 */
[----:B------:R-:W-:-:S03]  /*152f0*/  SHF.R.S32.HI R3, RZ, 0x1f, R5 ;  /* 0x0000001fff037819 */ /* 0x000fc60000011405 */
[----:B------:R-:W-:Y:S01]  /*15300*/  IMAD.IADD R2, R4, 0x1, R2 ;  /* 0x0000000104027824 */ /* 0x000fe200078e0202 */
[----:B------:R-:W-:-:S04]  /*15310*/  LEA.HI R5, R3, R5, RZ, 0x6 ;  /* 0x0000000503057211 */ /* 0x000fc800078f30ff */
[----:B------:R-:W-:Y:S02]  /*15320*/  SHF.R.S32.HI R3, RZ, 0x1f, R2 ;  /* 0x0000001fff037819 */ /* 0x000fe40000011402 */
[----:B------:R-:W-:Y:S02]  /*15330*/  SHF.R.S32.HI R5, RZ, 0x6, R5 ;  /* 0x00000006ff057819 */ /* 0x000fe40000011405 */
[----:B------:R-:W-:-:S04]  /*15340*/  LEA.HI R3, R3, R2, RZ, 0x6 ;  /* 0x0000000203037211 */ /* 0x000fc800078f30ff */
[----:B------:R-:W-:-:S04]  /*15350*/  SHF.R.S32.HI R3, RZ, 0x6, R3 ;  /* 0x00000006ff037819 */ /* 0x000fc80000011403 */
[----:B------:R-:W-:-:S05]  /*15360*/  VIMNMX R2, R5, R3, PT ;  /* 0x0000000305027248 */ /* 0x000fca0003fe0100 */
[--C-:B------:R-:W-:Y:S02]  /*15370*/  IMAD R2, R2, 0x40, -R7.reuse ;  /* 0x0000004002027824 */ /* 0x100fe400078e0a07 */
[----:B------:R-:W-:-:S03]  /*15380*/  IMAD.MOV R7, RZ, RZ, -R7 ;  /* 0x000000ffff077224 */ /* 0x000fc600078e0a07 */
[----:B------:R-:W-:Y:S02]  /*15390*/  VIMNMX R2, R2, R6, PT ;  /* 0x0000000602027248 */ /* 0x000fe40003fe0100 */
[----:B------:R-:W-:-:S04]  /*153a0*/  VIMNMX R7, RZ, R7, !PT ;  /* 0x00000007ff077248 */ /* 0x000fc80007fe0100 */
        /* <DEDUP_REMOVED lines=13> */
[----:B------:R-:W2:Y:S02]  /*15480*/  S2R R3, SR_TID.X ;  /* 0x0000000000037919 */ /* 0x000ea40000002100 */
[----:B--2---:R-:W-:-:S04]  /*15490*/  SHF.R.U32.HI R3, RZ, 0x5, R3 ;  /* 0x00000005ff037819 */ /* 0x004fc80000011603 */
[----:B------:R-:W-:-:S05]  /*154a0*/  LOP3.LUT R3, R3, 0x3, RZ, 0xc0, !PT ;  /* 0x0000000303037812 */ /* 0x000fca00078ec0ff */
[----:B------:R2:W3:Y:S02]  /*154b0*/  SHFL.IDX PT, R14, R3, RZ, 0x1f ;  /* 0x00001fff030e7589 */ /* 0x0004e400000e0000 */
.L_x_5006:
[----:B---3--:R-:W-:Y:S02]  /*154c0*/  ISETP.NE.AND P0, PT, R14, RZ, PT ;  /* 0x000000ff0e00720c */ /* 0x008fe40003f05270 */
[----:B------:R-:W-:-:S11]  /*154d0*/  PLOP3.LUT P6, PT, PT, PT, PT, 0x8, 0x0 ;  /* 0x000000000000781c */ /* 0x000fd60003fce170 */
[----:B------:R-:W-:Y:S05]  /*154e0*/  @P0 BRA `(.L_x_4851) ;  /* 0x00000000000c0947 */ /* 0x000fea0003800000 */
[----:B------:R-:W-:-:S03]  /*154f0*/  UMOV UR4, 0xffffffff ;  /* 0xffffffff00047882 */ /* 0x000fc60000000000 */
[----:B------:R-:W-:Y:S05]  /*15500*/  BRA.DIV UR4, `(.L_x_4852) ;  /* 0x0000007204a47947 */ /* 0x000fea000b800000 */
[----:B------:R-:W-:-:S13]  /*15510*/  ELECT P6, URZ, PT ;  /* 0x00000000003f782f */ /* 0x000fda00038c0000 */
.L_x_4851:
[----:B--2---:R-:W2:Y:S01]  /*15520*/  LDL R3, [R1+0x20] ;  /* 0x0000200001037983 */ /* 0x004ea20000100800 */
[----:B------:R-:W-:Y:S01]  /*15530*/  BSSY B1, `(.L_x_4853) ;  /* 0x0000008000017945 */ /* 0x000fe20003800000 */
[----:B--2---:R-:W-:-:S05]  /*15540*/  VIADD R3, R3, 0x1 ;  /* 0x0000000103037836 */ /* 0x004fca0000000000 */
[----:B0-----:R-:W-:-:S04]  /*15550*/  LEA.HI R8, R3, R3, RZ, 0x1 ;  /* 0x0000000303087211 */ /* 0x001fc800078f08ff */
[----:B------:R-:W-:-:S04]  /*15560*/  LOP3.LUT R8, R8, 0xfffffffe, RZ, 0xc0, !PT ;  /* 0xfffffffe08087812 */ /* 0x000fc800078ec0ff */
[----:B------:R-:W-:-:S04]  /*15570*/  IADD3 R3, R3, -R8, RZ ;  /* 0x8000000803037210 */ /* 0x000fc80007ffe0ff */
[----:B------:R-:W-:-:S04]  /*15580*/  SHF.L.U32 R3, R3, 0x1f, RZ ;  /* 0x0000001f03037819 */ /* 0x000fc800000006ff */
[----:B------:R-:W0:Y:S02]  /*15590*/  SYNCS.PHASECHK.TRANS64.TRYWAIT P0, [R23+URZ+0x28c20], R3 ;  /* 0x028c2003170075a7 */ /* 0x000e24000800017f */
[----:B0-----:R-:W-:Y:S05]  /*155a0*/  @!P0 BRA `(.L_x_4854) ;  /* 0x00000070009c8947 */ /* 0x001fea0003800000 */
.L_x_5009:
[----:B------:R-:W-:Y:S05]  /*155b0*/  BSYNC B1 ;  /* 0x0000000000017941 */ /* 0x000fea0003800000 */
.L_x_4853:
[----:B------:R-:W-:Y:S04]  /*155c0*/  BSSY B1, `(.L_x_4855) ;  /* 0x00000b7000017945 */ /* 0x000fe80003800000 */
[----:B------:R-:W-:Y:S05]  /*155d0*/  @!P6 BRA `(.L_x_4856) ;  /* 0x0000000800d4e947 */ /* 0x000fea0003800000 */
[----:B0-----:R-:W-:Y:S01]  /*155e0*/  IMAD R3, R24, 0x8, R23 ;  /* 0x0000000818037824 */ /* 0x001fe200078e0217 */
[----:B------:R-:W-:Y:S01]  /*155f0*/  SHF.L.U32 R8, R28, 0x1f, RZ ;  /* 0x0000001f1c087819 */ /* 0x000fe200000006ff */
[----:B-1----:R-:W0:Y:S01]  /*15600*/  S2R R9, SR_TID.X ;  /* 0x0000000000097919 */ /* 0x002e220000002100 */
[----:B------:R-:W-:Y:S02]  /*15610*/  BSSY B2, `(.L_x_4857) ;  /* 0x0000005000027945 */ /* 0x000fe40003800000 */
[----:B------:R-:W1:Y:S01]  /*15620*/  SYNCS.PHASECHK.TRANS64.TRYWAIT P0, [R3+URZ+0x28ca0], R8 ;  /* 0x028ca008030075a7 */ /* 0x000e62000800017f */
[----:B0-----:R-:W-:-:S04]  /*15630*/  LOP3.LUT R9, R9, 0x7f, RZ, 0xc0, !PT ;  /* 0x0000007f09097812 */ /* 0x001fc800078ec0ff */
[----:B------:R-:W-:Y:S01]  /*15640*/  ISETP.NE.AND P1, PT, R9, RZ, PT ;  /* 0x000000ff0900720c */ /* 0x000fe20003f25270 */
[----:B-1----:R-:W-:-:S12]  /*15650*/  @!P0 BRA `(.L_x_4858) ;  /* 0x0000007000848947 */ /* 0x002fd80003800000 */
.L_x_5010:
[----:B------:R-:W-:Y:S05]  /*15660*/  BSYNC B2 ;  /* 0x0000000000027941 */ /* 0x000fea0003800000 */
.L_x_4857:
        /* <DEDUP_REMOVED lines=9> */
.L_x_4860:
[----:B------:R-:W-:Y:S05]  /*15700*/  BSYNC B2 ;  /* 0x0000000000027941 */ /* 0x000fea0003800000 */
.L_x_4859:
        /* <DEDUP_REMOVED lines=12> */
.L_x_4861:
        /* <DEDUP_REMOVED lines=13> */
.L_x_5011:
[----:B------:R-:W-:Y:S05]  /*158a0*/  BSYNC B2 ;  /* 0x0000000000027941 */ /* 0x000fea0003800000 */
.L_x_4862:
        /* <DEDUP_REMOVED lines=11> */
.L_x_4865:
[----:B------:R-:W-:Y:S05]  /*15960*/  BSYNC B2 ;  /* 0x0000000000027941 */ /* 0x000fea0003800000 */
.L_x_4864:
        /* <DEDUP_REMOVED lines=9> */
.L_x_4866:
        /* <DEDUP_REMOVED lines=15> */
.L_x_4867:
        /* <DEDUP_REMOVED lines=15> */
.L_x_4868:
        /* <DEDUP_REMOVED lines=15> */
.L_x_4869:
        /* <DEDUP_REMOVED lines=15> */
.L_x_4870:
        /* <DEDUP_REMOVED lines=11> */
[----:B------:R-:W-:Y:S01]  /*15e70*/  UMOV UR10, 0x140 ;  /* 0x00000140000a7882 */ /* 0x000fe20000000000 */
[----:B------:R-:W-:Y:S02]  /*15e80*/  R2UR UR7, R13 ;  /* 0x000000000d0772ca */ /* 0x000fe400000e0000 */
[----:B------:R-:W-:Y:S02]  /*15e90*/  PLOP3.LUT P0, PT, PT, PT, PT, 0x80, 0x0 ;  /* 0x000000000000781c */ /* 0x000fe40003f0f070 */
[----:B------:R-:W-:-:S11]  /*15ea0*/  IADD3 R10, R8, 0xa400, RZ ;  /* 0x0000a400080a7810 */ /* 0x000fd60007ffe0ff */
.L_x_4871:
        /* <DEDUP_REMOVED lines=15> */
.L_x_4872:
        /* <DEDUP_REMOVED lines=15> */
.L_x_4873:
        /* <DEDUP_REMOVED lines=10> */
.L_x_4856:
[----:B------:R-:W-:Y:S05]  /*16130*/  BSYNC B1 ;  /* 0x0000000000017941 */ /* 0x000fea0003800000 */
.L_x_4855:
        /* <DEDUP_REMOVED lines=9> */
.L_x_4893:
[----:B------:R-:W-:Y:S05]  /*161d0*/  YIELD ;  /* 0x0000000000007946 */ /* 0x000fea0003800000 */
[----:B------:R-:W-:Y:S04]  /*161e0*/  BSSY B1, `(.L_x_4874) ;  /* 0x00000b6000017945 */ /* 0x000fe80003800000 */
[----:B------:R-:W-:Y:S05]  /*161f0*/  @!P6 BRA `(.L_x_4875) ;  /* 0x0000000800d0e947 */ /* 0x000fea0003800000 */
[----:B------:R-:W-:Y:S01]  /*16200*/  IMAD R8, R24, 0x8, R23 ;  /* 0x0000000818087824 */ /* 0x000fe200078e0217 */
[----:B------:R-:W-:Y:S01]  /*16210*/  SHF.L.U32 R2, R28, 0x1f, RZ ;  /* 0x0000001f1c027819 */ /* 0x000fe200000006ff */
[----:B0-----:R-:W0:Y:S01]  /*16220*/  S2R R3, SR_TID.X ;  /* 0x0000000000037919 */ /* 0x001e220000002100 */
[----:B------:R-:W-:Y:S02]  /*16230*/  BSSY B2, `(.L_x_4876) ;  /* 0x0000005000027945 */ /* 0x000fe40003800000 */
[----:B------:R-:W2:Y:S01]  /*16240*/  SYNCS.PHASECHK.TRANS64.TRYWAIT P1, [R8+URZ+0x28ca0], R2 ;  /* 0x028ca002080075a7 */ /* 0x000ea2000802017f */
[----:B0-----:R-:W-:-:S04]  /*16250*/  LOP3.LUT R3, R3, 0x7f, RZ, 0xc0, !PT ;  /* 0x0000007f03037812 */ /* 0x001fc800078ec0ff */
[----:B------:R-:W-:Y:S01]  /*16260*/  ISETP.NE.AND P2, PT, R3, RZ, PT ;  /* 0x000000ff0300720c */ /* 0x000fe20003f45270 */
[----:B--2---:R-:W-:-:S12]  /*16270*/  @!P1 BRA `(.L_x_4877) ;  /* 0x0000006400a49947 */ /* 0x004fd80003800000 */
.L_x_5012:
[----:B------:R-:W-:Y:S05]  /*16280*/  BSYNC B2 ;  /* 0x0000000000027941 */ /* 0x000fea0003800000 */
.L_x_4876:
[----:B------:R-:W-:Y:S04]  /*16290*/  BSSY B2, `(.L_x_4878) ;  /* 0x0000009000027945 */ /* 0x000fe80003800000 */
[----:B------:R-:W-:Y:S05]  /*162a0*/  @P2 BRA `(.L_x_4879) ;  /* 0x00000000001c2947 */ /* 0x000fea0003800000 */
[----:B-1----:R-:W1:Y:S01]  /*162b0*/  S2R R9, SR_TID.X ;  /* 0x0000000000097919 */ /* 0x002e620000002100 */
[----:B------:R-:W-:-:S04]  /*162c0*/  IMAD.MOV.U32 R3, RZ, RZ, 0x2000 ;  /* 0x00002000ff037424 */ /* 0x000fc800078e00ff */
[----:B------:R2:W-:Y:S01]  /*162d0*/  SYNCS.ARRIVE.TRANS64 RZ, [R8+URZ+0x28c90], R3 ;  /* 0x028c900308ff79a7 */ /* 0x0005e2000800003f */
[----:B-1----:R-:W-:-:S04]  /*162e0*/  LOP3.LUT R9, R9, 0x1f, RZ, 0xc0, !PT ;  /* 0x0000001f09097812 */ /* 0x002fc800078ec0ff */
[----:B------:R-:W-:-:S13]  /*162f0*/  ISETP.NE.AND P1, PT, R9, RZ, PT ;  /* 0x000000ff0900720c */ /* 0x000fda0003f25270 */
[----:B--2---:R-:W-:Y:S05]  /*16300*/  @!P1 BRA `(.L_x_4879) ;  /* 0x0000000000049947 */ /* 0x004fea0003800000 */
[----:B------:R-:W-:Y:S01]  /*16310*/  BPT.TRAP 0x1 ;  /* 0x000000040000795c */ /* 0x000fe20000300000 */
.L_x_4879:
[----:B------:R-:W-:Y:S05]  /*16320*/  BSYNC B2 ;  /* 0x0000000000027941 */ /* 0x000fea0003800000 */
.L_x_4878:
        /* <DEDUP_REMOVED lines=8> */
[----:B-1----:R-:W-:Y:S01]  /*163b0*/  VIADD R9, R8, 0x28c90 ;  /* 0x00028c9008097836 */ /* 0x002fe20000000000 */
[----:B------:R-:W-:Y:S01]  /*163c0*/  UMOV UR6, 0x0 ;  /* 0x0000000000067882 */ /* 0x000fe20000000000 */
[----:B------:R-:W-:-:S10]  /*163d0*/  UMOV UR7, 0x12f00000 ;  /* 0x12f0000000077882 */ /* 0x000fd40000000000 */
.L_x_4880:
        /* <DEDUP_REMOVED lines=13> */
.L_x_5013:
[----:B------:R-:W-:Y:S05]  /*164b0*/  BSYNC B2 ;  /* 0x0000000000027941 */ /* 0x000fea0003800000 */
.L_x_4881:
        /* <DEDUP_REMOVED lines=11> */
.L_x_4884:
[----:B------:R-:W-:Y:S05]  /*16570*/  BSYNC B2 ;  /* 0x0000000000027941 */ /* 0x000fea0003800000 */
.L_x_4883:
        /* <DEDUP_REMOVED lines=9> */
.L_x_4885:
        /* <DEDUP_REMOVED lines=15> */
.L_x_4886:
        /* <DEDUP_REMOVED lines=15> */
.L_x_4887:
        /* <DEDUP_REMOVED lines=15> */
.L_x_4888:
        /* <DEDUP_REMOVED lines=15> */
.L_x_4889:
        /* <DEDUP_REMOVED lines=15> */
.L_x_4890:
        /* <DEDUP_REMOVED lines=15> */
.L_x_4891:
        /* <DEDUP_REMOVED lines=15> */
.L_x_4892:
        /* <DEDUP_REMOVED lines=10> */
.L_x_4875:
[----:B------:R-:W-:Y:S05]  /*16d40*/  BSYNC B1 ;  /* 0x0000000000017941 */ /* 0x000fea0003800000 */
.L_x_4874:
        /* <DEDUP_REMOVED lines=8> */
.L_x_4849:
[----:B------:R-:W-:Y:S05]  /*16dd0*/  BSYNC B0 ;  /* 0x0000000000007941 */ /* 0x000fea0003800000 */
.L_x_4848:
[----:B------:R-:W2:Y:S01]  /*16de0*/  LDC R0, c[0x0][0x448] ;  /* 0x00011200ff007b82 */ /* 0x000ea20000000800 */
[----:B------:R-:W-:Y:S01]  /*16df0*/  LEA R2, R17, 0x3f, 0x6 ;  /* 0x0000003f11027811 */ /* 0x000fe200078e30ff */
[----:B------:R-:W-:Y:S05]  /*16e00*/  @!P0 WARPSYNC.ALL ;  /* 0x0000000000008948 */ /* 0x000fea0003800000 */
[----:B------:R-:W-:Y:S01]  /*16e10*/  BSSY B7, `(.L_x_4894) ;  /* 0x0000382000077945 */ /* 0x000fe20003800000 */
[----:B------:R-:W-:Y:S01]  /*16e20*/  @!P0 BAR.SYNC.DEFER_BLOCKING 0xc, 0x180 ;  /* 0x0306000000008b1d */ /* 0x000fe20000010000 */
[----:B--2---:R-:W-:-:S13]  /*16e30*/  ISETP.NE.AND P1, PT, R0, 0x1, PT ;  /* 0x000000010000780c */ /* 0x004fda0003f25270 */
[----:B0-----:R-:W0:Y:S08]  /*16e40*/  @P1 LDC R3, c[0x0][0x44c] ;  /* 0x00011300ff031b82 */ /* 0x001e300000000800 */
[----:B------:R-:W2:Y:S01]  /*16e50*/  @P1 LDC R0, c[0x0][0x450] ;  /* 0x00011400ff001b82 */ /* 0x000ea20000000800 */
[----:B0-----:R-:W-:-:S05]  /*16e60*/  @P1 IMAD.HI.U32 R3, R2, R3, RZ ;  /* 0x0000000302031227 */ /* 0x001fca00078e00ff */
[----:B--2---:R-:W-:-:S05]  /*16e70*/  @P1 SHF.R.U32.HI R2, RZ, R0, R3 ;  /* 0x00000000ff021219 */ /* 0x004fca0000011603 */
[----:B------:R-:W-:-:S05]  /*16e80*/  IMAD.IADD R2, R4, 0x1, R2 ;  /* 0x0000000104027824 */ /* 0x000fca00078e0202 */
        /* <DEDUP_REMOVED lines=13> */
[----:B------:R-:W2:Y:S01]  /*16f60*/  LDC.64 R2, c[0x0][0xc60] ;  /* 0x00031800ff027b82 */ /* 0x000ea20000000a00 */
[----:B------:R-:W0:Y:S02]  /*16f70*/  FLO.U32 R0, UR4 ;  /* 0x0000000400007d00 */ /* 0x000e2400080e0000 */
[----:B0-----:R-:W-:-:S06]  /*16f80*/  ISETP.EQ.U32.AND P0, PT, R0, R5, PT ;  /* 0x000000050000720c */ /* 0x001fcc0003f02070 */
        /* <DEDUP_REMOVED lines=8> */
.L_x_4895:
        /* <DEDUP_REMOVED lines=20> */
.L_x_4898:
[----:B------:R-:W-:Y:S05]  /*17150*/  BSYNC B6 ;  /* 0x0000000000067941 */ /* 0x000fea0003800000 */
.L_x_4897:
        /* <DEDUP_REMOVED lines=19> */
[----:B-12---:R-:W-:Y:S05]  /*17290*/  CALL.ABS.NOINC R2 ;  /* 0x0000000002007343 */ /* 0x006fea0003c00000 */
.L_x_4901:
        /* <DEDUP_REMOVED lines=15> */
.L_x_4900:
[----:B------:R-:W-:Y:S05]  /*17390*/  BSYNC B6 ;  /* 0x0000000000067941 */ /* 0x000fea0003800000 */
.L_x_4899:
[----:B------:R-:W2:Y:S01]  /*173a0*/  LDL R21, [R1+0x14] ;  /* 0x0000140001157983 */ /* 0x000ea20000100800 */
[----:B------:R-:W-:Y:S01]  /*173b0*/  ULDC.64 UR4, c[0x0][0x9f8] ;  /* 0x00027e0000047ab9 */ /* 0x000fe20000000a00 */
[----:B------:R-:W0:Y:S01]  /*173c0*/  LDC R10, c[0x0][0x430] ;  /* 0x00010c00ff0a7b82 */ /* 0x000e220000000800 */
[----:B------:R-:W-:Y:S01]  /*173d0*/  ISETP.NE.U32.AND P0, PT, RZ, UR4, PT ;  /* 0x00000004ff007c0c */ /* 0x000fe2000bf05070 */
[----:B------:R-:W3:Y:S03]  /*173e0*/  S2R R20, SR_TID.X ;  /* 0x0000000000147919 */ /* 0x000ee60000002100 */
[----:B------:R-:W-:-:S13]  /*173f0*/  ISETP.NE.AND.EX P0, PT, RZ, UR5, PT, P0 ;  /* 0x00000005ff007c0c */ /* 0x000fda000bf05300 */
[----:B------:R-:W-:Y:S01]  /*17400*/  @P0 IADD3 R2, P1, R27, UR4, RZ ;  /* 0x000000041b020c10 */ /* 0x000fe2000ff3e0ff */
[----:B------:R-:W4:Y:S01]  /*17410*/  S2R R11, SR_TID.X ;  /* 0x00000000000b7919 */ /* 0x000f220000002100 */
[----:B------:R-:W-:Y:S02]  /*17420*/  ULDC UR4, c[0x0][0x320] ;  /* 0x0000c80000047ab9 */ /* 0x000fe40000000800 */
[----:B------:R-:W-:-:S05]  /*17430*/  @P0 IADD3.X R3, R29, UR5, RZ, P1, !PT ;  /* 0x000000051d030c10 */ /* 0x000fca0008ffe4ff */
[----:B------:R1:W2:Y:S01]  /*17440*/  @P0 LDG.E R30, desc[UR40][R2.64] ;  /* 0x00000028021e0981 */ /* 0x0002a2000c1e1900 */
[----:B---3--:R-:W-:-:S04]  /*17450*/  LOP3.LUT R20, R20, 0x7f, RZ, 0xc0, !PT ;  /* 0x0000007f14147812 */ /* 0x008fc800078ec0ff */
[----:B------:R-:W-:Y:S02]  /*17460*/  SHF.R.U32.HI R34, RZ, 0x3, R20 ;  /* 0x00000003ff227819 */ /* 0x000fe40000011614 */
[----:B------:R-:W3:Y:S01]  /*17470*/  S2R R20, SR_TID.X ;  /* 0x0000000000147919 */ /* 0x000ee20000002100 */
[----:B0-----:R-:W-:-:S13]  /*17480*/  ISETP.NE.AND P1, PT, R10, 0x1, PT ;  /* 0x000000010a00780c */ /* 0x001fda0003f25270 */
[----:B-1----:R-:W0:Y:S08]  /*17490*/  @P1 LDC R3, c[0x0][0x434] ;  /* 0x00010d00ff031b82 */ /* 0x002e300000000800 */
[----:B------:R-:W1:Y:S01]  /*174a0*/  @P1 LDC R2, c[0x0][0x438] ;  /* 0x00010e00ff021b82 */ /* 0x000e620000000800 */
[----:B---3--:R-:W-:-:S04]  /*174b0*/  SHF.L.U32 R20, R20, 0x4, RZ ;  /* 0x0000000414147819 */ /* 0x008fc800000006ff */
[----:B------:R-:W-:Y:S01]  /*174c0*/  LOP3.LUT R20, R34, 0x70, R20, 0xf8, !PT ;  /* 0x0000007022147812 */ /* 0x000fe200078ef814 */
[----:B----4-:R-:W-:-:S05]  /*174d0*/  IMAD.SHL.U32 R11, R11, 0x8, RZ ;  /* 0x000000080b0b7824 */ /* 0x010fca00078e00ff */
[----:B------:R-:W-:Y:S02]  /*174e0*/  LOP3.LUT R11, R11, 0x38, RZ, 0xc0, !PT ;  /* 0x000000380b0b7812 */ /* 0x000fe400078ec0ff */
[----:B------:R-:W-:Y:S01]  /*174f0*/  LOP3.LUT R22, R22, 0xffffffbf, RZ, 0xc0, !PT ;  /* 0xffffffbf16167812 */ /* 0x000fe200078ec0ff */
[----:B------:R-:W-:Y:S01]  /*17500*/  IMAD.MOV.U32 R36, RZ, RZ, RZ ;  /* 0x000000ffff247224 */ /* 0x000fe200078e00ff */
[----:B------:R-:W-:Y:S02]  /*17510*/  LOP3.LUT R13, R11, 0x1c0, RZ, 0xfc, !PT ;  /* 0x000001c00b0d7812 */ /* 0x000fe400078efcff */
[----:B--2---:R-:W-:Y:S02]  /*17520*/  LEA R27, R21, 0xffffffc0, 0x6 ;  /* 0xffffffc0151b7811 */ /* 0x004fe400078e30ff */
[----:B------:R-:W2:Y:S02]  /*17530*/  S2R R21, SR_TID.X ;  /* 0x0000000000157919 */ /* 0x000ea40000002100 */
[----:B--2---:R-:W-:-:S05]  /*17540*/  IMAD.SHL.U32 R21, R21, 0x8, RZ ;  /* 0x0000000815157824 */ /* 0x004fca00078e00ff */
[----:B------:R-:W-:-:S04]  /*17550*/  LOP3.LUT R21, R21, 0x38, RZ, 0xc0, !PT ;  /* 0x0000003815157812 */ /* 0x000fc800078ec0ff */
[----:B------:R-:W-:-:S04]  /*17560*/  LOP3.LUT R21, R21, 0x40, RZ, 0xfc, !PT ;  /* 0x0000004015157812 */ /* 0x000fc800078efcff */
[----:B------:R-:W-:Y:S02]  /*17570*/  ISETP.GE.AND P2, PT, R21, UR4, PT ;  /* 0x0000000415007c0c */ /* 0x000fe4000bf46270 */
[----:B------:R-:W2:Y:S01]  /*17580*/  S2R R21, SR_TID.X ;  /* 0x0000000000157919 */ /* 0x000ea20000002100 */
[----:B------:R-:W-:-:S04]  /*17590*/  IMAD.IADD R4, R20, 0x1, R27 ;  /* 0x0000000114047824 */ /* 0x000fc800078e021b */
[----:B------:R-:W-:-:S04]  /*175a0*/  IMAD.IADD R0, R4, 0x1, R33 ;  /* 0x0000000104007824 */ /* 0x000fc800078e0221 */
[----:B0-----:R-:W-:Y:S01]  /*175b0*/  @P1 IMAD.HI.U32 R3, R0, R3, RZ ;  /* 0x0000000300031227 */ /* 0x001fe200078e00ff */
[----:B------:R-:W-:-:S03]  /*175c0*/  ISETP.GE.AND P0, PT, R4, R31, PT ;  /* 0x0000001f0400720c */ /* 0x000fc60003f06270 */
[----:B------:R-:W-:Y:S01]  /*175d0*/  IMAD.MOV.U32 R8, RZ, RZ, R0 ;  /* 0x000000ffff087224 */ /* 0x000fe200078e0000 */
[----:B-1----:R-:W-:Y:S02]  /*175e0*/  @P1 SHF.R.U32.HI R8, RZ, R2, R3 ;  /* 0x00000002ff081219 */ /* 0x002fe40000011603 */
[----:B------:R-:W-:Y:S02]  /*175f0*/  ISETP.GE.AND P1, PT, R11, UR4, PT ;  /* 0x000000040b007c0c */ /* 0x000fe4000bf26270 */
[----:B------:R-:W-:Y:S02]  /*17600*/  ISETP.GT.U32.OR P0, PT, R20, 0x3f, P0 ;  /* 0x0000003f1400780c */ /* 0x000fe40000704470 */
[----:B------:R-:W-:Y:S01]  /*17610*/  @P2 LOP3.LUT R22, R22, 0x40, RZ, 0xfc, !PT ;  /* 0x0000004016162812 */ /* 0x000fe200078efcff */
[----:B--2---:R-:W-:Y:S01]  /*17620*/  IMAD.SHL.U32 R21, R21, 0x8, RZ ;  /* 0x0000000815157824 */ /* 0x004fe200078e00ff */
[----:B------:R-:W-:-:S09]  /*17630*/  SEL R4, RZ, 0x1, P1 ;  /* 0x00000001ff047807 */ /* 0x000fd20000800000 */
[----:B------:R-:W0:Y:S01]  /*17640*/  @!P0 LDC.64 R2, c[0x0][0x428] ;  /* 0x00010a00ff028b82 */ /* 0x000e220000000a00 */
[----:B------:R-:W-:Y:S02]  /*17650*/  LOP3.LUT R21, R21, 0x38, RZ, 0xc0, !PT ;  /* 0x0000003815157812 */ /* 0x000fe400078ec0ff */
[----:B------:R-:W-:Y:S02]  /*17660*/  LOP3.LUT R22, R22, 0xffffff7f, RZ, 0xc0, !PT ;  /* 0xffffff7f16167812 */ /* 0x000fe400078ec0ff */
[C---:B------:R-:W-:Y:S02]  /*17670*/  LOP3.LUT R34, R21.reuse, 0x80, RZ, 0xfc, !PT ;  /* 0x0000008015227812 */ /* 0x040fe400078efcff */
[----:B------:R-:W-:Y:S02]  /*17680*/  LOP3.LUT R21, R21, 0xc0, RZ, 0xfc, !PT ;  /* 0x000000c015157812 */ /* 0x000fe400078efcff */
[----:B------:R-:W-:Y:S02]  /*17690*/  @P1 LOP3.LUT R22, R22, 0x80, RZ, 0xfc, !PT ;  /* 0x0000008016161812 */ /* 0x000fe400078efcff */
[----:B------:R-:W-:-:S02]  /*176a0*/  ISETP.GE.AND P1, PT, R21, UR4, PT ;  /* 0x0000000415007c0c */ /* 0x000fc4000bf26270 */
[----:B------:R-:W-:Y:S01]  /*176b0*/  SEL R9, RZ, 0xffffffff, P2 ;  /* 0xffffffffff097807 */ /* 0x000fe20001000000 */
[----:B------:R-:W1:Y:S04]  /*176c0*/  S2R R21, SR_TID.X ;  /* 0x0000000000157919 */ /* 0x000e680000002100 */
[----:B------:R-:W-:Y:S01]  /*176d0*/  IMAD.SHL.U32 R9, R9, 0x2, RZ ;  /* 0x0000000209097824 */ /* 0x000fe200078e00ff */
[----:B------:R-:W-:-:S04]  /*176e0*/  ISETP.GE.AND P2, PT, R34, UR4, PT ;  /* 0x0000000422007c0c */ /* 0x000fc8000bf46270 */
[----:B------:R-:W-:Y:S02]  /*176f0*/  LOP3.LUT R9, R9, 0x2, R4, 0xe2, !PT ;  /* 0x0000000209097812 */ /* 0x000fe400078ee204 */
[----:B------:R-:W2:Y:S01]  /*17700*/  @!P0 LDC.64 R4, c[0x0][0x418] ;  /* 0x00010600ff048b82 */ /* 0x000ea20000000a00 */
[----:B------:R-:W-:Y:S02]  /*17710*/  SEL R6, RZ, 0x4, P2 ;  /* 0x00000004ff067807 */ /* 0x000fe40001000000 */
[----:B------:R-:W-:Y:S02]  /*17720*/  SEL R7, RZ, 0x8, P1 ;  /* 0x00000008ff077807 */ /* 0x000fe40000800000 */
[----:B------:R-:W-:Y:S02]  /*17730*/  SHF.R.S32.HI R34, RZ, 0x1f, R30 ;  /* 0x0000001fff227819 */ /* 0x000fe4000001141e */
[----:B------:R-:W-:Y:S01]  /*17740*/  LOP3.LUT R9, R7, R9, R6, 0xfe, !PT ;  /* 0x0000000907097212 */ /* 0x000fe200078efe06 */
[--C-:B------:R-:W-:Y:S01]  /*17750*/  @!P0 IMAD.MOV.U32 R6, RZ, RZ, R8.reuse ;  /* 0x000000ffff068224 */ /* 0x100fe200078e0008 */
[----:B------:R-:W-:-:S02]  /*17760*/  @!P0 SHF.R.S32.HI R7, RZ, 0x1f, R8 ;  /* 0x0000001fff078819 */ /* 0x000fc40000011408 */
[----:B------:R-:W-:Y:S01]  /*17770*/  LOP3.LUT R22, R22, 0xffffffdf, RZ, 0xc0, !PT ;  /* 0xffffffdf16167812 */ /* 0x000fe200078ec0ff */
[----:B0-----:R-:W-:-:S03]  /*17780*/  @!P0 IMAD.WIDE.U32 R6, R30, R2, R6 ;  /* 0x000000021e068225 */ /* 0x001fc600078e0006 */
[----:B------:R-:W-:Y:S01]  /*17790*/  @P2 LOP3.LUT R22, R22, 0x20, RZ, 0xfc, !PT ;  /* 0x0000002016162812 */ /* 0x000fe200078efcff */
[----:B------:R-:W-:-:S03]  /*177a0*/  @!P0 IMAD R2, R34, R2, RZ ;  /* 0x0000000222028224 */ /* 0x000fc600078e02ff */
[----:B------:R-:W-:Y:S01]  /*177b0*/  LOP3.LUT R22, R22, 0xffffffef, RZ, 0xc0, !PT ;  /* 0xffffffef16167812 */ /* 0x000fe200078ec0ff */
[----:B------:R-:W-:Y:S02]  /*177c0*/  @!P0 IMAD R3, R30, R3, R2 ;  /* 0x000000031e038224 */ /* 0x000fe400078e0202 */
[----:B-1----:R-:W-:Y:S01]  /*177d0*/  IMAD.SHL.U32 R21, R21, 0x8, RZ ;  /* 0x0000000815157824 */ /* 0x002fe200078e00ff */
[----:B------:R-:W-:Y:S01]  /*177e0*/  @P1 LOP3.LUT R22, R22, 0x10, RZ, 0xfc, !PT ;  /* 0x0000001016161812 */ /* 0x000fe200078efcff */
[----:B------:R-:W-:Y:S01]  /*177f0*/  @!P0 IMAD.IADD R3, R7, 0x1, R3 ;  /* 0x0000000107038824 */ /* 0x000fe200078e0203 */
[C---:B--2---:R-:W-:Y:S02]  /*17800*/  @!P0 LEA R4, P1, R6.reuse, R4, 0x2 ;  /* 0x0000000406048211 */ /* 0x044fe400078210ff */
[----:B------:R-:W-:Y:S02]  /*17810*/  LOP3.LUT R21, R21, 0x38, RZ, 0xc0, !PT ;  /* 0x0000003815157812 */ /* 0x000fe400078ec0ff */
[----:B------:R-:W-:-:S02]  /*17820*/  @!P0 LEA.HI.X R5, R6, R5, R3, 0x2, P1 ;  /* 0x0000000506058211 */ /* 0x000fc400008f1403 */
        /* <DEDUP_REMOVED lines=10> */
[----:B------:R-:W-:-:S04]  /*178d0*/  LOP3.LUT R4, R5, R9, R4, 0xfe, !PT ;  /* 0x0000000905047212 */ /* 0x000fc800078efe04 */
[----:B------:R-:W-:Y:S01]  /*178e0*/  LOP3.LUT R6, R4, R3, RZ, 0xfc, !PT ;  /* 0x0000000304067212 */ /* 0x000fe200078efcff */
[----:B------:R-:W-:-:S04]  /*178f0*/  IMAD.MOV R3, RZ, RZ, -R8 ;  /* 0x000000ffff037224 */ /* 0x000fc800078e0a08 */
[----:B------:R-:W-:Y:S01]  /*17900*/  IMAD R0, R10, R3, R0 ;  /* 0x000000030a007224 */ /* 0x000fe200078e0200 */
        /* <DEDUP_REMOVED lines=10> */
.L_x_5016:
        /* <DEDUP_REMOVED lines=12> */
.L_x_4903:
[----:B------:R-:W0:Y:S01]  /*17a70*/  S2R R0, SR_TID.X ;  /* 0x0000000000007919 */ /* 0x000e220000002100 */
[----:B------:R-:W-:Y:S01]  /*17a80*/  BSSY B0, `(.L_x_4904) ;  /* 0x0000008000007945 */ /* 0x000fe20003800000 */
[----:B0-----:R-:W-:-:S04]  /*17a90*/  LOP3.LUT R0, R0, 0x7f, RZ, 0xc0, !PT ;  /* 0x0000007f00007812 */ /* 0x001fc800078ec0ff */
[----:B------:R-:W-:-:S04]  /*17aa0*/  SHF.R.U32.HI R0, RZ, 0x3, R0 ;  /* 0x00000003ff007819 */ /* 0x000fc80000011600 */
[----:B------:R-:W-:Y:S01]  /*17ab0*/  IADD3 R27, -R0, R31, -R27 ;  /* 0x0000001f001b7210 */ /* 0x000fe20007ffe91b */
[----:B------:R-:W-:Y:S01]  /*17ac0*/  IMAD R31, R25, 0x8, R23 ;  /* 0x00000008191f7824 */ /* 0x000fe200078e0217 */
[----:B------:R-:W-:-:S04]  /*17ad0*/  SHF.L.U32 R0, R26, 0x1f, RZ ;  /* 0x0000001f1a007819 */ /* 0x000fc800000006ff */
[----:B------:R-:W0:Y:S02]  /*17ae0*/  SYNCS.PHASECHK.TRANS64.TRYWAIT P0, [R31+URZ+0x28c40], R0 ;  /* 0x028c40001f0075a7 */ /* 0x000e24000800017f */
[----:B0-----:R-:W-:Y:S05]  /*17af0*/  @!P0 BRA `(.L_x_4905) ;  /* 0x0000004c00e08947 */ /* 0x001fea0003800000 */
.L_x_5017:
[----:B------:R-:W-:Y:S05]  /*17b00*/  BSYNC B0 ;  /* 0x0000000000007941 */ /* 0x000fea0003800000 */
.L_x_4904:
        /* <DEDUP_REMOVED lines=66> */
.L_x_5027:
[----:B------:R-:W-:-:S13]  /*17f30*/  ISETP.GE.AND P0, PT, R27, 0x31, PT ;  /* 0x000000311b00780c */ /* 0x000fda0003f06270 */
[----:B0-----:R-:W-:Y:S01]  /*17f40*/  @P0 LEA R2, P1, R7, R0, 0x1 ;  /* 0x0000000007020211 */ /* 0x001fe200078208ff */
        /* <DEDUP_REMOVED lines=8> */
.L_x_4907:
        /* <DEDUP_REMOVED lines=11> */
.L_x_4908:
        /* <DEDUP_REMOVED lines=43> */
.L_x_4910:
[----:B------:R-:W-:Y:S05]  /*18330*/  BSYNC B6 ;  /* 0x0000000000067941 */ /* 0x000fea0003800000 */
.L_x_4909:
        /* <DEDUP_REMOVED lines=10> */
[----:B--2---:R-:W-:Y:S01]  /*183e0*/  MOV R3, R0 ;  /* 0x0000000000037202 */ /* 0x004fe20000000f00 */
        /* <DEDUP_REMOVED lines=81> */
.L_x_5036:
        /* <DEDUP_REMOVED lines=10> */
.L_x_4912:
        /* <DEDUP_REMOVED lines=18> */
.L_x_5037:
[----:B------:R-:W-:Y:S05]  /*18ac0*/  BSYNC B0 ;  /* 0x0000000000007941 */ /* 0x000fea0003800000 */
.L_x_4913:
[----:B------:R-:W-:-:S04]  /*18ad0*/  LOP3.LUT R2, R37, 0x2, RZ, 0xfc, !PT ;  /* 0x0000000225027812 */ /* 0x000fc800078efcff */
[----:B------:R-:W-:-:S13]  /*18ae0*/  ISETP.NE.AND P0, PT, R2, 0x3, PT ;  /* 0x000000030200780c */ /* 0x000fda0003f05270 */
[----:B------:R-:W-:Y:S05]  /*18af0*/  @!P0 BRA `(.L_x_4915) ;  /* 0x0000000000048947 */ /* 0x000fea0003800000 */
[----:B------:R-:W-:Y:S01]  /*18b00*/  BPT.TRAP 0x1 ;  /* 0x000000040000795c */ /* 0x000fe20000300000 */
.L_x_4915:
[----:B0-----:R-:W-:Y:S01]  /*18b10*/  SHF.L.U32 R0, R26, 0x1f, RZ ;  /* 0x0000001f1a007819 */ /* 0x001fe200000006ff */
[----:B------:R-:W-:Y:S03]  /*18b20*/  BSSY B0, `(.L_x_4916) ;  /* 0x0000003000007945 */ /* 0x000fe60003800000 */
[----:B------:R-:W0:Y:S02]  /*18b30*/  SYNCS.PHASECHK.TRANS64.TRYWAIT P0, [R31+URZ+0x28c60], R0 ;  /* 0x028c60001f0075a7 */ /* 0x000e24000800017f */
[----:B0-----:R-:W-:Y:S05]  /*18b40*/  @!P0 BRA `(.L_x_4917) ;  /* 0x0000004800888947 */ /* 0x001fea0003800000 */
.L_x_5038:
[----:B------:R-:W-:Y:S05]  /*18b50*/  BSYNC B0 ;  /* 0x0000000000007941 */ /* 0x000fea0003800000 */
.L_x_4916:
        /* <DEDUP_REMOVED lines=112> */
.L_x_5048:
        /* <DEDUP_REMOVED lines=34> */
.L_x_4919:
        /* <DEDUP_REMOVED lines=11> */
.L_x_4920:
[----:B------:R-:W2:Y:S01]  /*19530*/  LDL R2, [R1+0x14] ;  /* 0x0000140001027983 */ /* 0x000ea20000100800 */
[----:B------:R1:W-:Y:S01]  /*19540*/  SYNCS.ARRIVE.TRANS64.A1T0 RZ, [R31+URZ+0x28c50], RZ ;  /* 0x028c50ff1fff79a7 */ /* 0x0003e2000810003f */
[----:B------:R-:W-:Y:S01]  /*19550*/  BSSY B0, `(.L_x_4921) ;  /* 0x00000f6000007945 */ /* 0x000fe20003800000 */
[----:B--2---:R-:W-:-:S13]  /*19560*/  ISETP.GE.AND P0, PT, R2, 0x2, PT ;  /* 0x000000020200780c */ /* 0x004fda0003f06270 */
[----:B-1----:R-:W-:Y:S05]  /*19570*/  @!P0 BRA `(.L_x_4922) ;  /* 0x0000000c00cc8947 */ /* 0x002fea0003800000 */
[----:B------:R-:W2:Y:S04]  /*19580*/  LDL.LU R4, [R1+0x34] ;  /* 0x0000340001047983 */ /* 0x000ea80000300800 */
[----:B------:R-:W3:Y:S01]  /*19590*/  LDL.LU R3, [R1+0xc] ;  /* 0x00000c0001037983 */ /* 0x000ee20000300800 */
[----:B------:R-:W-:Y:S01]  /*195a0*/  VIADD R7, R2, 0xfffffffe ;  /* 0xfffffffe02077836 */ /* 0x000fe20000000000 */
[----:B--2---:R-:W-:Y:S02]  /*195b0*/  LOP3.LUT R32, R4, 0x40, RZ, 0xc0, !PT ;  /* 0x0000004004207812 */ /* 0x004fe400078ec0ff */
[----:B---3--:R-:W-:Y:S02]  /*195c0*/  LOP3.LUT R31, R3, 0x80, RZ, 0xc0, !PT ;  /* 0x00000080031f7812 */ /* 0x008fe400078ec0ff */
[----:B------:R-:W-:-:S02]  /*195d0*/  SHF.R.U32.HI R32, RZ, 0x2, R32 ;  /* 0x00000002ff207819 */ /* 0x000fc40000011620 */
[----:B------:R-:W-:-:S07]  /*195e0*/  SHF.R.U32.HI R31, RZ, 0x3, R31 ;  /* 0x00000003ff1f7819 */ /* 0x000fce000001161f */
.L_x_4935:
        /* <DEDUP_REMOVED lines=25> */
[----:B------:R-:W0:Y:S03]  /*19780*/  @!P1 LDC.64 R8, c[0x0][0x418] ;  /* 0x00010600ff089b82 */ /* 0x000e260000000a00 */
[----:B------:R-:W-:Y:S01]  /*19790*/  @!P1 IADD3 R3, R4, R3, RZ ;  /* 0x0000000304039210 */ /* 0x000fe20007ffe0ff */
        /* <DEDUP_REMOVED lines=15> */
.L_x_4923:
[----:B------:R-:W-:Y:S01]  /*19890*/  IMAD R6, R25, 0x8, R23 ;  /* 0x0000000819067824 */ /* 0x000fe200078e0217 */
[----:B------:R-:W-:Y:S01]  /*198a0*/  SHF.L.U32 R17, R26, 0x1f, RZ ;  /* 0x0000001f1a117819 */ /* 0x000fe200000006ff */
[----:B------:R-:W-:Y:S01]  /*198b0*/  BSSY B1, `(.L_x_4924) ;  /* 0x0000004000017945 */ /* 0x000fe20003800000 */
[----:B------:R-:W-:Y:S02]  /*198c0*/  SHF.R.S32.HI R9, RZ, 0x1f, R5 ;  /* 0x0000001fff097819 */ /* 0x000fe40000011405 */
[----:B------:R-:W0:Y:S02]  /*198d0*/  SYNCS.PHASECHK.TRANS64.TRYWAIT P0, [R6+URZ+0x28c40], R17 ;  /* 0x028c4011060075a7 */ /* 0x000e24000800017f */
[----:B0-----:R-:W-:Y:S05]  /*198e0*/  @!P0 BRA `(.L_x_4925) ;  /* 0x0000004400608947 */ /* 0x001fea0003800000 */
.L_x_5049:
[----:B------:R-:W-:Y:S05]  /*198f0*/  BSYNC B1 ;  /* 0x0000000000017941 */ /* 0x000fea0003800000 */
.L_x_4924:
        /* <DEDUP_REMOVED lines=42> */
.L_x_5059:
        /* <DEDUP_REMOVED lines=8> */
.L_x_4927:
        /* <DEDUP_REMOVED lines=11> */
.L_x_4928:
[----:B------:R2:W-:Y:S01]  /*19cd0*/  SYNCS.ARRIVE.TRANS64.A1T0 RZ, [R6+URZ+0x28c30], RZ ;  /* 0x028c30ff06ff79a7 */ /* 0x0005e2000810003f */
[----:B------:R-:W-:Y:S05]  /*19ce0*/  @!P2 BRA `(.L_x_4929) ;  /* 0x000000000004a947 */ /* 0x000fea0003800000 */
[----:B------:R-:W-:Y:S01]  /*19cf0*/  BPT.TRAP 0x1 ;  /* 0x000000040000795c */ /* 0x000fe20000300000 */
.L_x_4929:
[----:B------:R-:W3:Y:S01]  /*19d00*/  SYNCS.PHASECHK.TRANS64.TRYWAIT P0, [R6+URZ+0x28c60], R17 ;  /* 0x028c6011060075a7 */ /* 0x000ee2000800017f */
[----:B------:R-:W-:Y:S04]  /*19d10*/  BSSY B1, `(.L_x_4930) ;  /* 0x0000002000017945 */ /* 0x000fe80003800000 */
[----:B---3--:R-:W-:Y:S05]  /*19d20*/  @!P0 BRA `(.L_x_4931) ;  /* 0x0000004400808947 */ /* 0x008fea0003800000 */
.L_x_5060:
[----:B------:R-:W-:Y:S05]  /*19d30*/  BSYNC B1 ;  /* 0x0000000000017941 */ /* 0x000fea0003800000 */
.L_x_4930:
        /* <DEDUP_REMOVED lines=24> */
[C---:B------:R-:W-:Y:S02]  /*19ec0*/  LOP3.LUT P1, RZ, R22.reuse, 0x80, RZ, 0xc0, !PT ;  /* 0x0000008016ff7812 */ /* 0x040fe4000782c0ff */
[C---:B------:R-:W-:Y:S01]  /*19ed0*/  LOP3.LUT P2, RZ, R22.reuse, 0x40, RZ, 0xc0, !PT ;  /* 0x0000004016ff7812 */ /* 0x040fe2000784c0ff */
[----:B------:R-:W3:Y:S01]  /*19ee0*/  SHFL.IDX PT, R3, R10, RZ, 0x181f ;  /* 0x00181fff0a037589 */ /* 0x000ee200000e0000 */
[----:B------:R-:W-:Y:S02]  /*19ef0*/  LOP3.LUT R22, R22, 0xffffdfff, RZ, 0xc0, !PT ;  /* 0xffffdfff16167812 */ /* 0x000fe400078ec0ff */
[----:B------:R-:W-:Y:S01]  /*19f00*/  LEA R17, R17, R23, 0x1 ;  /* 0x0000001711117211 */ /* 0x000fe200078e08ff */
        /* <DEDUP_REMOVED lines=52> */
.L_x_5070:
        /* <DEDUP_REMOVED lines=25> */
.L_x_4933:
        /* <DEDUP_REMOVED lines=11> */
.L_x_4934:
[----:B------:R3:W-:Y:S01]  /*1a490*/  SYNCS.ARRIVE.TRANS64.A1T0 RZ, [R6+URZ+0x28c50], RZ ;  /* 0x028c50ff06ff79a7 */ /* 0x0007e2000810003f */
[----:B------:R-:W-:Y:S05]  /*1a4a0*/  @P3 BRA `(.L_x_4935) ;  /* 0xfffffff000503947 */ /* 0x000fea000383ffff */
.L_x_4922:
[----:B------:R-:W-:Y:S05]  /*1a4b0*/  BSYNC B0 ;  /* 0x0000000000007941 */ /* 0x000fea0003800000 */
.L_x_4921:
        /* <DEDUP_REMOVED lines=21> */
.L_x_4937:
[----:B------:R-:W-:Y:S05]  /*1a610*/  BSYNC B0 ;  /* 0x0000000000007941 */ /* 0x000fea0003800000 */
.L_x_4936:
[----:B------:R-:W-:-:S07]  /*1a620*/  SEL R25, R25, RZ, P0 ;  /* 0x000000ff19197207 */ /* 0x000fce0000000000 */
.L_x_4896:
[----:B------:R-:W-:Y:S05]  /*1a630*/  BSYNC B7 ;  /* 0x0000000000077941 */ /* 0x000fea0003800000 */
.L_x_4894:
        /* <DEDUP_REMOVED lines=11> */
.L_x_4938:
        /* <DEDUP_REMOVED lines=36> */
.L_x_5080:
[----:B------:R-:W-:Y:S02]  /*1a930*/  ULDC UR4, c[0x0][0xc38] ;  /* 0x00030e0000047ab9 */ /* 0x000fe40000000800 */
[----:B------:R-:W-:-:S04]  /*1a940*/  IMAD.U32 R4, RZ, RZ, UR4 ;  /* 0x00000004ff047e24 */ /* 0x000fc8000f8e00ff */
[----:B--2---:R-:W-:-:S04]  /*1a950*/  IMAD R5, R14, R4, RZ ;  /* 0x000000040e057224 */ /* 0x004fc800078e02ff */
[----:B------:R-:W-:-:S05]  /*1a960*/  IMAD.IADD R16, R16, 0x1, R5 ;  /* 0x0000000110107824 */ /* 0x000fca00078e0205 */
[----:B------:R-:W-:-:S13]  /*1a970*/  ISETP.GT.AND P6, PT, R16, R0, PT ;  /* 0x000000001000720c */ /* 0x000fda0003fc4270 */
[----:B------:R-:W-:Y:S05]  /*1a980*/  @P6 BRA `(.L_x_4941) ;  /* 0x00000000009c6947 */ /* 0x000fea0003800000 */
.L_x_4946:
[----:B------:R-:W2:Y:S01]  /*1a990*/  LDC R4, c[0x0][0xc3c] ;  /* 0x00030f00ff047b82 */ /* 0x000ea20000000800 */
[----:B------:R-:W-:-:S05]  /*1a9a0*/  VIADD R19, R19, 0x1f ;  /* 0x0000001f13137836 */ /* 0x000fca0000000000 */
[----:B--2---:R-:W-:-:S13]  /*1a9b0*/  ISETP.GE.AND P6, PT, R19, R4, PT ;  /* 0x000000041300720c */ /* 0x004fda0003fc6270 */
[----:B------:R-:W-:Y:S05]  /*1a9c0*/  @P6 BRA `(.L_x_4942) ;  /* 0x0000000400d06947 */ /* 0x000fea0003800000 */
[----:B------:R-:W2:Y:S01]  /*1a9d0*/  S2R R2, SR_TID.X ;  /* 0x0000000000027919 */ /* 0x000ea20000002100 */
[----:B------:R-:W-:Y:S01]  /*1a9e0*/  BSSY B0, `(.L_x_4943) ;  /* 0x0000009000007945 */ /* 0x000fe20003800000 */
[----:B--2---:R-:W-:-:S05]  /*1a9f0*/  LOP3.LUT R2, R2, 0x1f, RZ, 0xc0, !PT ;  /* 0x0000001f02027812 */ /* 0x004fca00078ec0ff */
[----:B------:R-:W-:Y:S02]  /*1aa00*/  IMAD.IADD R5, R19, 0x1, R2 ;  /* 0x0000000113057824 */ /* 0x000fe400078e0202 */
[----:B------:R-:W-:-:S03]  /*1aa10*/  IMAD.MOV.U32 R2, RZ, RZ, RZ ;  /* 0x000000ffff027224 */ /* 0x000fc600078e00ff */
[----:B------:R-:W-:-:S13]  /*1aa20*/  ISETP.GE.OR P6, PT, R5, R4, !P0 ;  /* 0x000000040500720c */ /* 0x000fda00047c6670 */
[----:B------:R-:W-:Y:S05]  /*1aa30*/  @P6 BRA `(.L_x_4944) ;  /* 0x00000000000c6947 */ /* 0x000fea0003800000 */
[----:B0-----:R-:W0:Y:S02]  /*1aa40*/  LDC.64 R2, c[0x0][0xc80] ;  /* 0x00032000ff027b82 */ /* 0x001e240000000a00 */
[----:B0-----:R-:W-:-:S06]  /*1aa50*/  IMAD.WIDE R2, R5, 0x4, R2 ;  /* 0x0000000405027825 */ /* 0x001fcc00078e0202 */
[----:B------:R2:W5:Y:S02]  /*1aa60*/  LDG.E R2, desc[UR40][R2.64] ;  /* 0x0000002802027981 */ /* 0x000564000c1e1900 */
.L_x_4944:
[----:B------:R-:W-:Y:S05]  /*1aa70*/  BSYNC B0 ;  /* 0x0000000000007941 */ /* 0x000fea0003800000 */
.L_x_4943:
[----:B------:R-:W-:-:S03]  /*1aa80*/  UMOV UR4, 0xffffffff ;  /* 0xffffffff00047882 */ /* 0x000fc60000000000 */
[----:B------:R-:W-:Y:S05]  /*1aa90*/  BRA.DIV UR4, `(.L_x_4945) ;  /* 0x0000004604387947 */ /* 0x000fea000b800000 */
[----:B-----5:R-:W3:Y:S02]  /*1aaa0*/  SHFL.UP PT, R14, R2, 0x1, RZ ;  /* 0x04200000020e7989 */ /* 0x020ee400000e00ff */
[----:B---3--:R-:W-:-:S04]  /*1aab0*/  SEL R13, R14, RZ, P1 ;  /* 0x000000ff0e0d7207 */ /* 0x008fc80000800000 */
[----:B------:R-:W-:-:S05]  /*1aac0*/  IADD3 R13, R2, R13, RZ ;  /* 0x0000000d020d7210 */ /* 0x000fca0007ffe0ff */
[----:B------:R-:W3:Y:S02]  /*1aad0*/  SHFL.UP PT, R14, R13, 0x2, RZ ;  /* 0x044000000d0e7989 */ /* 0x000ee400000e00ff */
[----:B---3--:R-:W-:-:S05]  /*1aae0*/  SEL R14, R14, RZ, P2 ;  /* 0x000000ff0e0e7207 */ /* 0x008fca0001000000 */
[----:B0-2---:R-:W-:-:S05]  /*1aaf0*/  IMAD.IADD R3, R13, 0x1, R14 ;  /* 0x000000010d037824 */ /* 0x005fca00078e020e */
        /* <DEDUP_REMOVED lines=10> */
.L_x_5088:
[----:B------:R-:W-:Y:S02]  /*1aba0*/  ULDC UR4, c[0x0][0xc38] ;  /* 0x00030e0000047ab9 */ /* 0x000fe40000000800 */
[----:B------:R-:W-:-:S04]  /*1abb0*/  IMAD.U32 R4, RZ, RZ, UR4 ;  /* 0x00000004ff047e24 */ /* 0x000fc8000f8e00ff */
[----:B--2---:R-:W-:-:S04]  /*1abc0*/  IMAD R5, R14, R4, RZ ;  /* 0x000000040e057224 */ /* 0x004fc800078e02ff */
[----:B------:R-:W-:-:S05]  /*1abd0*/  IMAD.IADD R16, R5, 0x1, R16 ;  /* 0x0000000105107824 */ /* 0x000fca00078e0210 */
[----:B------:R-:W-:-:S13]  /*1abe0*/  ISETP.GT.AND P6, PT, R16, R0, PT ;  /* 0x000000001000720c */ /* 0x000fda0003fc4270 */
[----:B------:R-:W-:Y:S05]  /*1abf0*/  @!P6 BRA `(.L_x_4946) ;  /* 0xfffffffc0064e947 */ /* 0x000fea000383ffff */
.L_x_4941:
        /* <DEDUP_REMOVED lines=8> */
.L_x_5092:
[----:B------:R-:W-:Y:S01]  /*1ac80*/  ISETP.NE.AND P0, PT, R6, RZ, PT ;  /* 0x000000ff0600720c */ /* 0x000fe20003f05270 */
[----:B------:R-:W-:-:S12]  /*1ac90*/  IMAD.MOV.U32 R6, RZ, RZ, RZ ;  /* 0x000000ffff067224 */ /* 0x000fd800078e00ff */
[----:B------:R-:W-:Y:S05]  /*1aca0*/  @!P0 BRA `(.L_x_4948) ;  /* 0x0000000000108947 */ /* 0x000fea0003800000 */
[----:B------:R-:W-:Y:S01]  /*1acb0*/  UMOV UR4, 0xffffffff ;  /* 0xffffffff00047882 */ /* 0x000fe20000000000 */
[----:B------:R-:W-:Y:S02]  /*1acc0*/  VIADD R12, R5, 0xffffffff ;  /* 0xffffffff050c7836 */ /* 0x000fe40000000000 */
[----:B------:R-:W-:Y:S05]  /*1acd0*/  BRA.DIV UR4, `(.L_x_4949) ;  /* 0x0000004604ac7947 */ /* 0x000fea000b800000 */
[----:B------:R4:W0:Y:S02]  /*1ace0*/  SHFL.IDX PT, R6, R3, R12, 0x1f ;  /* 0x00001f0c03067589 */ /* 0x00082400000e0000 */
.L_x_4948:
[----:B0-2-4-:R-:W0:Y:S01]  /*1acf0*/  LDC.64 R2, c[0x0][0xc90] ;  /* 0x00032400ff027b82 */ /* 0x015e220000000a00 */
[----:B------:R-:W-:-:S04]  /*1ad00*/  IMAD.IADD R19, R5, 0x1, R19 ;  /* 0x0000000105137824 */ /* 0x000fc800078e0213 */
[----:B0-----:R-:W-:-:S05]  /*1ad10*/  IMAD.WIDE R2, R19, 0x4, R2 ;  /* 0x0000000413027825 */ /* 0x001fca00078e0202 */
[----:B------:R0:W3:Y:S01]  /*1ad20*/  LDG.E R7, desc[UR40][R2.64] ;  /* 0x0000002802077981 */ /* 0x0000e2000c1e1900 */
[----:B------:R-:W-:-:S04]  /*1ad30*/  IMAD R16, R6, R4, R16 ;  /* 0x0000000406107224 */ /* 0x000fc800078e0210 */
[----:B------:R-:W-:Y:S02]  /*1ad40*/  IMAD.IADD R0, R0, 0x1, -R16 ;  /* 0x0000000100007824 */ /* 0x000fe400078e0a10 */
[----:B0-----:R-:W-:Y:S02]  /*1ad50*/  IMAD.MOV.U32 R2, RZ, RZ, RZ ;  /* 0x000000ffff027224 */ /* 0x001fe400078e00ff */
[----:B---3--:R-:W-:-:S05]  /*1ad60*/  IMAD R5, R17, R7, RZ ;  /* 0x0000000711057224 */ /* 0x008fca00078e02ff */
[-C--:B------:R-:W-:Y:S02]  /*1ad70*/  IABS R8, R5.reuse ;  /* 0x0000000500087213 */ /* 0x080fe40000000000 */
[----:B------:R-:W-:Y:S02]  /*1ad80*/  IABS R6, R5 ;  /* 0x0000000500067213 */ /* 0x000fe40000000000 */
[----:B-1----:R-:W0:Y:S03]  /*1ad90*/  I2F.RP R9, R8 ;  /* 0x0000000800097306 */ /* 0x002e260000209400 */
[----:B------:R-:W-:-:S05]  /*1ada0*/  IMAD.MOV R6, RZ, RZ, -R6 ;  /* 0x000000ffff067224 */ /* 0x000fca00078e0a06 */
[----:B0-----:R-:W0:Y:S02]  /*1adb0*/  MUFU.RCP R9, R9 ;  /* 0x0000000900097308 */ /* 0x001e240000001000 */
[----:B0-----:R-:W-:-:S06]  /*1adc0*/  VIADD R10, R9, 0xffffffe ;  /* 0x0ffffffe090a7836 */ /* 0x001fcc0000000000 */
[----:B------:R-:W0:Y:S02]  /*1add0*/  F2I.FTZ.U32.TRUNC.NTZ R3, R10 ;  /* 0x0000000a00037305 */ /* 0x000e24000021f000 */
        /* <DEDUP_REMOVED lines=19> */
[----:B------:R-:W-:Y:S02]  /*1af10*/  IMAD R5, R5, R2, R0 ;  /* 0x0000000205057224 */ /* 0x000fe400078e0200 */
[----:B------:R-:W-:Y:S01]  /*1af20*/  IMAD.MOV.U32 R2, RZ, RZ, RZ ;  /* 0x000000ffff027224 */ /* 0x000fe200078e00ff */
[----:B------:R-:W-:-:S04]  /*1af30*/  VIADDMNMX R4, R3, R4, R7, PT ;  /* 0x0000000403047246 */ /* 0x000fc80003800107 */
[----:B------:R-:W-:-:S04]  /*1af40*/  IABS R7, R4 ;  /* 0x0000000400077213 */ /* 0x000fc80000000000 */
[----:B------:R-:W0:Y:S08]  /*1af50*/  I2F.RP R8, R7 ;  /* 0x0000000700087306 */ /* 0x000e300000209400 */
[----:B0-----:R-:W0:Y:S02]  /*1af60*/  MUFU.RCP R8, R8 ;  /* 0x0000000800087308 */ /* 0x001e240000001000 */
[----:B0-----:R-:W-:-:S06]  /*1af70*/  VIADD R3, R8, 0xffffffe ;  /* 0x0ffffffe08037836 */ /* 0x001fcc0000000000 */
[----:B------:R-:W0:Y:S02]  /*1af80*/  F2I.FTZ.U32.TRUNC.NTZ R3, R3 ;  /* 0x0000000300037305 */ /* 0x000e24000021f000 */
[----:B0-----:R-:W-:-:S04]  /*1af90*/  IMAD.MOV R0, RZ, RZ, -R3 ;  /* 0x000000ffff007224 */ /* 0x001fc800078e0a03 */
[----:B------:R-:W-:Y:S01]  /*1afa0*/  IMAD R9, R0, R7, RZ ;  /* 0x0000000700097224 */ /* 0x000fe200078e02ff */
[----:B------:R-:W-:-:S03]  /*1afb0*/  IABS R0, R4 ;  /* 0x0000000400007213 */ /* 0x000fc60000000000 */
[----:B------:R-:W-:Y:S01]  /*1afc0*/  IMAD.HI.U32 R2, R3, R9, R2 ;  /* 0x0000000903027227 */ /* 0x000fe200078e0002 */
[----:B------:R-:W-:-:S03]  /*1afd0*/  IABS R9, R5 ;  /* 0x0000000500097213 */ /* 0x000fc60000000000 */
        /* <DEDUP_REMOVED lines=8> */
[C---:B------:R-:W-:Y:S01]  /*1b060*/  LOP3.LUT R0, R5.reuse, R4, RZ, 0x3c, !PT ;  /* 0x0000000405007212 */ /* 0x040fe200078e3cff */
[----:B------:R-:W-:-:S03]  /*1b070*/  IMAD.IADD R5, R5, 0x1, R6 ;  /* 0x0000000105057824 */ /* 0x000fc600078e0206 */
[----:B------:R-:W-:-:S07]  /*1b080*/  ISETP.GE.AND P2, PT, R0, RZ, PT ;  /* 0x000000ff0000720c */ /* 0x000fce0003f46270 */
[----:B------:R-:W-:-:S06]  /*1b090*/  @P0 VIADD R2, R2, 0x1 ;  /* 0x0000000102020836 */ /* 0x000fcc0000000000 */
[----:B------:R-:W-:Y:S01]  /*1b0a0*/  @!P2 IMAD.MOV R2, RZ, RZ, -R2 ;  /* 0x000000ffff02a224 */ /* 0x000fe200078e0a02 */
[----:B------:R-:W-:Y:S01]  /*1b0b0*/  @!P1 LOP3.LUT R2, RZ, R4, RZ, 0x33, !PT ;  /* 0x00000004ff029212 */ /* 0x000fe200078e33ff */
[----:B------:R-:W-:-:S04]  /*1b0c0*/  IMAD.MOV R4, RZ, RZ, -R4 ;  /* 0x000000ffff047224 */ /* 0x000fc800078e0a04 */
[----:B------:R-:W-:Y:S01]  /*1b0d0*/  IMAD R18, R2, R4, R5 ;  /* 0x0000000402127224 */ /* 0x000fe200078e0205 */
[----:B------:R-:W-:-:S05]  /*1b0e0*/  LOP3.LUT R2, RZ, R2, RZ, 0x33, !PT ;  /* 0x00000002ff027212 */ /* 0x000fca00078e33ff */
[----:B------:R-:W-:Y:S01]  /*1b0f0*/  IMAD.IADD R17, R17, 0x1, R2 ;  /* 0x0000000111117824 */ /* 0x000fe200078e0202 */
[----:B------:R-:W-:Y:S06]  /*1b100*/  BRA `(.L_x_4950) ;  /* 0x00000000001c7947 */ /* 0x000fec0003800000 */
.L_x_4942:
[----:B------:R-:W-:Y:S01]  /*1b110*/  UMOV UR4, URZ ;  /* 0x0000003f00047c82 */ /* 0x000fe20008000000 */
[----:B------:R-:W-:Y:S01]  /*1b120*/  UMOV UR5, URZ ;  /* 0x0000003f00057c82 */ /* 0x000fe20008000000 */
[----:B------:R-:W-:Y:S01]  /*1b130*/  ULDC UR6, c[0x0][0xc3c] ;  /* 0x00030f0000067ab9 */ /* 0x000fe20000000800 */
[----:B------:R-:W-:Y:S02]  /*1b140*/  IMAD.MOV.U32 R16, RZ, RZ, R0 ;  /* 0x000000ffff107224 */ /* 0x000fe400078e0000 */
[----:B------:R-:W-:Y:S02]  /*1b150*/  IMAD.U32 R17, RZ, RZ, UR4 ;  /* 0x00000004ff117e24 */ /* 0x000fe4000f8e00ff */
[----:B------:R-:W-:Y:S02]  /*1b160*/  IMAD.U32 R18, RZ, RZ, UR5 ;  /* 0x00000005ff127e24 */ /* 0x000fe4000f8e00ff */
[----:B------:R-:W-:-:S07]  /*1b170*/  IMAD.U32 R19, RZ, RZ, UR6 ;  /* 0x00000006ff137e24 */ /* 0x000fce000f8e00ff */
.L_x_4950:
        /* <DEDUP_REMOVED lines=10> */
.L_x_4939:
[----:B------:R-:W-:Y:S02]  /*1b220*/  ULDC UR4, c[0x0][0xc3c] ;  /* 0x00030f0000047ab9 */ /* 0x000fe40000000800 */
[----:B0-----:R-:W-:-:S13]  /*1b230*/  ISETP.GE.AND P0, PT, R19, UR4, PT ;  /* 0x0000000413007c0c */ /* 0x001fda000bf06270 */
[----:B------:R-:W-:Y:S05]  /*1b240*/  @!P0 BRA `(.L_x_4951) ;  /* 0xffffff9800c08947 */ /* 0x000fea000383ffff */
[----:B------:R-:W-:Y:S05]  /*1b250*/  BSYNC B8 ;  /* 0x0000000000087941 */ /* 0x000fea0003800000 */
.L_x_4844:
[----:B------:R-:W5:Y:S01]  /*1b260*/  LDL.LU R0, [R1+0x20] ;  /* 0x0000200001007983 */ /* 0x000f620000300800 */
[----:B------:R-:W-:Y:S01]  /*1b270*/  BSSY B0, `(.L_x_4952) ;  /* 0x000000b000007945 */ /* 0x000fe20003800000 */
[----:B------:R-:W1:Y:S01]  /*1b280*/  S2R R5, SR_CgaCtaId ;  /* 0x0000000000057919 */ /* 0x000e620000008800 */
[----:B-----5:R-:W-:-:S05]  /*1b290*/  VIADD R0, R0, 0x1 ;  /* 0x0000000100007836 */ /* 0x020fca0000000000 */
[----:B0-----:R-:W-:-:S04]  /*1b2a0*/  LEA.HI R2, R0, R0, RZ, 0x1 ;  /* 0x0000000000027211 */ /* 0x001fc800078f08ff */
[----:B------:R-:W-:Y:S02]  /*1b2b0*/  LOP3.LUT R3, R2, 0xfffffffe, RZ, 0xc0, !PT ;  /* 0xfffffffe02037812 */ /* 0x000fe400078ec0ff */
[----:B------:R-:W-:Y:S02]  /*1b2c0*/  MOV R2, 0x400 ;  /* 0x0000040000027802 */ /* 0x000fe40000000f00 */
[----:B------:R-:W-:Y:S02]  /*1b2d0*/  IADD3 R0, R0, -R3, RZ ;  /* 0x8000000300007210 */ /* 0x000fe40007ffe0ff */
[----:B-1----:R-:W-:Y:S02]  /*1b2e0*/  LEA R4, R5, R2, 0x18 ;  /* 0x0000000205047211 */ /* 0x002fe400078ec0ff */
[----:B------:R-:W-:-:S04]  /*1b2f0*/  SHF.L.U32 R0, R0, 0x1f, RZ ;  /* 0x0000001f00007819 */ /* 0x000fc800000006ff */
[----:B------:R-:W0:Y:S02]  /*1b300*/  SYNCS.PHASECHK.TRANS64.TRYWAIT P0, [R4+URZ+0x28c20], R0 ;  /* 0x028c2000040075a7 */ /* 0x000e24000800017f */
[----:B0-----:R-:W-:Y:S05]  /*1b310*/  @!P0 BRA `(.L_x_4953) ;  /* 0x0000004000448947 */ /* 0x001fea0003800000 */
.L_x_5095:
[----:B------:R-:W-:Y:S05]  /*1b320*/  BSYNC B0 ;  /* 0x0000000000007941 */ /* 0x000fea0003800000 */
.L_x_4952:
[----:B------:R-:W-:-:S03]  /*1b330*/  UMOV UR4, 0xffffffff ;  /* 0xffffffff00047882 */ /* 0x000fc60000000000 */
[----:B------:R-:W-:Y:S05]  /*1b340*/  BRA.DIV UR4, `(.L_x_4954) ;  /* 0x00000042044c7947 */ /* 0x000fea000b800000 */
[----:B0-----:R-:W0:Y:S02]  /*1b350*/  S2R R0, SR_TID.X ;  /* 0x0000000000007919 */ /* 0x001e240000002100 */
[----:B0-----:R-:W-:-:S04]  /*1b360*/  SHF.R.U32.HI R0, RZ, 0x5, R0 ;  /* 0x00000005ff007819 */ /* 0x001fc80000011600 */
[----:B------:R-:W-:-:S05]  /*1b370*/  LOP3.LUT R0, R0, 0x3, RZ, 0xc0, !PT ;  /* 0x0000000300007812 */ /* 0x000fca00078ec0ff */
[----:B------:R0:W1:Y:S02]  /*1b380*/  SHFL.IDX PT, R14, R0, RZ, 0x1f ;  /* 0x00001fff000e7589 */ /* 0x00006400000e0000 */
.L_x_5098:
[----:B-1----:R-:W-:-:S13]  /*1b390*/  ISETP.NE.AND P0, PT, R14, RZ, PT ;  /* 0x000000ff0e00720c */ /* 0x002fda0003f05270 */
[----:B------:R-:W-:Y:S05]  /*1b3a0*/  @P0 BRA `(.L_x_4687) ;  /* 0x0000000000840947 */ /* 0x000fea0003800000 */
[----:B------:R-:W-:-:S03]  /*1b3b0*/  UMOV UR4, 0xffffffff ;  /* 0xffffffff00047882 */ /* 0x000fc60000000000 */
[----:B------:R-:W-:Y:S05]  /*1b3c0*/  BRA.DIV UR4, `(.L_x_4955) ;  /* 0x0000004204607947 */ /* 0x000fea000b800000 */
[----:B------:R-:W-:-:S13]  /*1b3d0*/  ELECT P6, URZ, PT ;  /* 0x00000000003f782f */ /* 0x000fda00038c0000 */
.L_x_5101:
[----:B------:R-:W-:Y:S05]  /*1b3e0*/  @!P6 BRA `(.L_x_4687) ;  /* 0x000000000074e947 */ /* 0x000fea0003800000 */
[----:B------:R-:W-:-:S04]  /*1b3f0*/  LOP3.LUT R37, R37, 0x2, RZ, 0xfc, !PT ;  /* 0x0000000225257812 */ /* 0x000fc800078efcff */
[----:B------:R-:W-:-:S13]  /*1b400*/  ISETP.NE.AND P0, PT, R37, 0x3, PT ;  /* 0x000000032500780c */ /* 0x000fda0003f05270 */
[----:B------:R-:W-:Y:S05]  /*1b410*/  @!P0 BRA `(.L_x_4956) ;  /* 0x0000000000048947 */ /* 0x000fea0003800000 */
[----:B------:R-:W-:Y:S01]  /*1b420*/  BPT.TRAP 0x1 ;  /* 0x000000040000795c */ /* 0x000fe20000300000 */
.L_x_4956:
[C---:B------:R-:W-:Y:S01]  /*1b430*/  IMAD R5, R25.reuse, 0x8, R4 ;  /* 0x0000000819057824 */ /* 0x040fe200078e0204 */
[----:B0-----:R-:W-:Y:S01]  /*1b440*/  SHF.L.U32 R0, R26, 0x1f, RZ ;  /* 0x0000001f1a007819 */ /* 0x001fe200000006ff */
[----:B------:R-:W-:-:S03]  /*1b450*/  VIADD R25, R25, 0x1 ;  /* 0x0000000119197836 */ /* 0x000fc60000000000 */
[----:B------:R-:W0:Y:S02]  /*1b460*/  SYNCS.PHASECHK.TRANS64.TRYWAIT P1, [R5+URZ+0x28c40], R0 ;  /* 0x028c4000050075a7 */ /* 0x000e24000802017f */
[----:B------:R-:W-:-:S04]  /*1b470*/  ISETP.NE.AND P2, PT, R25, 0x2, PT ;  /* 0x000000021900780c */ /* 0x000fc80003f45270 */
[----:B------:R-:W-:Y:S01]  /*1b480*/  SEL R3, RZ, 0x1, P2 ;  /* 0x00000001ff037807 */ /* 0x000fe20001000000 */
[----:B0-----:R-:W-:Y:S08]  /*1b490*/  @!P1 BRA `(.L_x_4957) ;  /* 0x00000040004c9947 */ /* 0x001ff00003800000 */
.L_x_5102:
[----:B------:R-:W-:Y:S02]  /*1b4a0*/  SEL R25, R25, RZ, P2 ;  /* 0x000000ff19197207 */ /* 0x000fe40001000000 */
[----:B------:R-:W-:Y:S01]  /*1b4b0*/  LOP3.LUT R2, R26, R3, RZ, 0x3c, !PT ;  /* 0x000000031a027212 */ /* 0x000fe200078e3cff */
[----:B------:R-:W-:Y:S06]  /*1b4c0*/  @!P0 BRA `(.L_x_4958) ;  /* 0x0000000000048947 */ /* 0x000fec0003800000 */
[----:B------:R-:W-:Y:S01]  /*1b4d0*/  BPT.TRAP 0x1 ;  /* 0x000000040000795c */ /* 0x000fe20000300000 */
.L_x_4958:
[----:B------:R-:W-:Y:S01]  /*1b4e0*/  IMAD R25, R25, 0x8, R4 ;  /* 0x0000000819197824 */ /* 0x000fe200078e0204 */
[----:B------:R-:W-:-:S04]  /*1b4f0*/  SHF.L.U32 R2, R2, 0x1f, RZ ;  /* 0x0000001f02027819 */ /* 0x000fc800000006ff */
[----:B------:R-:W1:Y:S02]  /*1b500*/  SYNCS.PHASECHK.TRANS64.TRYWAIT P1, [R25+URZ+0x28c40], R2 ;  /* 0x028c4002190075a7 */ /* 0x000e64000802017f */
[----:B-1----:R-:W-:Y:S05]  /*1b510*/  @!P1 BRA `(.L_x_4959) ;  /* 0x0000004000409947 */ /* 0x002fea0003800000 */
.L_x_5103:
[----:B------:R-:W-:Y:S05]  /*1b520*/  @!P0 BRA `(.L_x_4960) ;  /* 0x0000000000048947 */ /* 0x000fea0003800000 */
[----:B------:R-:W-:Y:S01]  /*1b530*/  BPT.TRAP 0x1 ;  /* 0x000000040000795c */ /* 0x000fe20000300000 */
.L_x_4960:
[----:B------:R-:W5:Y:S02]  /*1b540*/  SYNCS.PHASECHK.TRANS64.TRYWAIT P1, [R5+URZ+0x28c60], R0 ;  /* 0x028c6000050075a7 */ /* 0x000f64000802017f */
[----:B-----5:R-:W-:Y:S05]  /*1b550*/  @!P1 BRA `(.L_x_4961) ;  /* 0x0000004000449947 */ /* 0x020fea0003800000 */
.L_x_5104:
[----:B------:R-:W-:Y:S05]  /*1b560*/  @!P0 BRA `(.L_x_4962) ;  /* 0x0000000000048947 */ /* 0x000fea0003800000 */
[----:B------:R-:W-:Y:S01]  /*1b570*/  BPT.TRAP 0x1 ;  /* 0x000000040000795c */ /* 0x000fe20000300000 */
.L_x_4962:
[----:B------:R0:W0:Y:S02]  /*1b580*/  SYNCS.PHASECHK.TRANS64.TRYWAIT P0, [R25+URZ+0x28c60], R2 ;  /* 0x028c6002190075a7 */ /* 0x000024000800017f */
[----:B0-----:R-:W-:Y:S05]  /*1b590*/  @!P0 NANOSLEEP.SYNCS 0x989680 ;  /* 0x009896800000895d */ /* 0x001fea0003900000 */
[----:B------:R-:W0:Y:S02]  /*1b5a0*/  @!P0 SYNCS.PHASECHK.TRANS64 P0, [R25+URZ+0x28c60], R2 ;  /* 0x028c6002190085a7 */ /* 0x000e24000800007f */
[----:B0-----:R-:W-:Y:S05]  /*1b5b0*/  @!P0 BRA `(.L_x_4962) ;  /* 0xfffffffc00f08947 */ /* 0x001fea000383ffff */
.L_x_4687:
[----:B------:R-:W-:Y:S05]  /*1b5c0*/  BSYNC B9 ;  /* 0x0000000000097941 */ /* 0x000fea0003800000 */
.L_x_4684:
[----:B------:R-:W-:Y:S05]  /*1b5d0*/  EXIT ;  /* 0x000000000000794d */ /* 0x000fea0003800000 */
.L_x_4703:
[----:B0-----:R0:W1:Y:S02]  /*1b5e0*/  SYNCS.PHASECHK.TRANS64.TRYWAIT P6, [R62+URZ+0x28c90], R73 ;  /* 0x028c90493e0075a7 */ /* 0x00106400080c017f */
[----:B-1----:R-:W-:Y:S05]  /*1b5f0*/  @!P6 NANOSLEEP.SYNCS 0x989680 ;  /* 0x009896800000e95d */ /* 0x002fea0003900000 */
[----:B------:R-:W1:Y:S02]  /*1b600*/  @!P6 SYNCS.PHASECHK.TRANS64 P6, [R62+URZ+0x28c90], R73 ;  /* 0x028c90493e00e5a7 */ /* 0x000e6400080c007f */
[----:B-1----:R-:W-:Y:S05]  /*1b610*/  @!P6 BRA `(.L_x_4703) ;  /* 0xfffffffc00f0e947 */ /* 0x002fea000383ffff */
[----:B------:R-:W-:Y:S05]  /*1b620*/  BRA `(.L_x_4963) ;  /* 0xfffffe7400307947 */ /* 0x000fea000383ffff */
.L_x_4704:
        /* <DEDUP_REMOVED lines=8> */
.L_x_4965:
[----:B------:R-:W-:Y:S05]  /*1b6b0*/  BSYNC B1 ;  /* 0x0000000000017941 */ /* 0x000fea0003800000 */
.L_x_4964:
        /* <DEDUP_REMOVED lines=8> */
.L_x_4966:
[----:B------:R-:W-:Y:S05]  /*1b740*/  BRA `(.L_x_4967) ;  /* 0xfffffe7000fc7947 */ /* 0x000fea000383ffff */
.L_x_4714:
[----:B0-----:R0:W1:Y:S02]  /*1b750*/  SYNCS.PHASECHK.TRANS64.TRYWAIT P6, [R62+URZ+0x28c90], R73 ;  /* 0x028c90493e0075a7 */ /* 0x00106400080c017f */
[----:B-1----:R-:W-:Y:S05]  /*1b760*/  @!P6 NANOSLEEP.SYNCS 0x989680 ;  /* 0x009896800000e95d */ /* 0x002fea0003900000 */
[----:B------:R-:W1:Y:S02]  /*1b770*/  @!P6 SYNCS.PHASECHK.TRANS64 P6, [R62+URZ+0x28c90], R73 ;  /* 0x028c90493e00e5a7 */ /* 0x000e6400080c007f */
[----:B-1----:R-:W-:Y:S05]  /*1b780*/  @!P6 BRA `(.L_x_4714) ;  /* 0xfffffffc00f0e947 */ /* 0x002fea000383ffff */
[----:B------:R-:W-:Y:S05]  /*1b790*/  BRA `(.L_x_4968) ;  /* 0xfffffe7c00787947 */ /* 0x000fea000383ffff */
.L_x_4715:
        /* <DEDUP_REMOVED lines=8> */
.L_x_4970:
[----:B------:R-:W-:Y:S05]  /*1b820*/  BSYNC B1 ;  /* 0x0000000000017941 */ /* 0x000fea0003800000 */
.L_x_4969:
        /* <DEDUP_REMOVED lines=8> */
.L_x_4971:
[----:B------:R-:W-:Y:S01]  /*1b8b0*/  IMAD.MOV.U32 R69, RZ, RZ, R14 ;  /* 0x000000ffff457224 */ /* 0x000fe200078e000e */
[----:B------:R-:W-:Y:S06]  /*1b8c0*/  BRA `(.L_x_4972) ;  /* 0xfffffe7c00407947 */ /* 0x000fec000383ffff */
.L_x_4720:
[----:B0-----:R0:W1:Y:S02]  /*1b8d0*/  SYNCS.PHASECHK.TRANS64.TRYWAIT P0, [R62+URZ+0x28c90], R73 ;  /* 0x028c90493e0075a7 */ /* 0x001064000800017f */
[----:B-1----:R-:W-:Y:S05]  /*1b8e0*/  @!P0 NANOSLEEP.SYNCS 0x989680 ;  /* 0x009896800000895d */ /* 0x002fea0003900000 */
[----:B------:R-:W1:Y:S02]  /*1b8f0*/  @!P0 SYNCS.PHASECHK.TRANS64 P0, [R62+URZ+0x28c90], R73 ;  /* 0x028c90493e0085a7 */ /* 0x000e64000800007f */
[----:B-1----:R-:W-:Y:S05]  /*1b900*/  @!P0 BRA `(.L_x_4720) ;  /* 0xfffffffc00f08947 */ /* 0x002fea000383ffff */
[----:B------:R-:W-:Y:S05]  /*1b910*/  BRA `(.L_x_4973) ;  /* 0xfffffe8400407947 */ /* 0x000fea000383ffff */
.L_x_4721:
[----:B------:R-:W-:Y:S01]  /*1b920*/  BSSY B1, `(.L_x_4974) ;  /* 0x0000007000017945 */ /* 0x000fe20003800000 */
[----:B------:R-:W-:Y:S02]  /*1b930*/  IMAD.MOV.U32 R12, RZ, RZ, RZ ;  /* 0x000000ffff0c7224 */ /* 0x000fe400078e00ff */
[----:B------:R-:W-:Y:S02]  /*1b940*/  IMAD.MOV.U32 R11, RZ, RZ, 0x1c1f ;  /* 0x00001c1fff0b7424 */ /* 0x000fe400078e00ff */
[----:B------:R-:W-:-:S07]  /*1b950*/  IMAD.MOV.U32 R15, RZ, RZ, -0x1 ;  /* 0xffffffffff0f7424 */ /* 0x000fce00078e00ff */
[----:B0-----:R-:W-:Y:S05]  /*1b960*/  WARPSYNC.COLLECTIVE R15, `(.L_x_4975) ;  /* 0x000000000f087348 */ /* 0x001fea0003c00000 */
[----:B------:R1:W2:Y:S02]  /*1b970*/  SHFL.IDX P6, R14, R13, R12, R11 ;  /* 0x0000000c0d0e7389 */ /* 0x0002a400000c000b */
[----:B012---:R-:W-:Y:S01]  /*1b980*/  ENDCOLLECTIVE ;  /* 0x000000000000791b */ /* 0x007fe20003800000 */
.L_x_4975:
[----:B------:R-:W-:Y:S05]  /*1b990*/  BSYNC B1 ;  /* 0x0000000000017941 */ /* 0x000fea0003800000 */
.L_x_4974:
        /* <DEDUP_REMOVED lines=8> */
.L_x_4976:
[----:B------:R-:W-:Y:S05]  /*1ba20*/  BRA `(.L_x_4977) ;  /* 0xfffffe8400687947 */ /* 0x000fea000383ffff */
.L_x_4725:
[----:B--2---:R2:W4:Y:S02]  /*1ba30*/  SYNCS.PHASECHK.TRANS64.TRYWAIT P5, [R62+URZ+0x28cb0], R73 ;  /* 0x028cb0493e0075a7 */ /* 0x00452400080a017f */
[----:B----4-:R-:W-:Y:S05]  /*1ba40*/  @!P5 NANOSLEEP.SYNCS 0x989680 ;  /* 0x009896800000d95d */ /* 0x010fea0003900000 */
[----:B------:R-:W4:Y:S02]  /*1ba50*/  @!P5 SYNCS.PHASECHK.TRANS64 P5, [R62+URZ+0x28cb0], R73 ;  /* 0x028cb0493e00d5a7 */ /* 0x000f2400080a007f */
[----:B----4-:R-:W-:Y:S05]  /*1ba60*/  @!P5 BRA `(.L_x_4725) ;  /* 0xfffffffc00f0d947 */ /* 0x010fea000383ffff */
[----:B------:R-:W-:Y:S05]  /*1ba70*/  BRA `(.L_x_4978) ;  /* 0xfffffe8400f47947 */ /* 0x000fea000383ffff */
.L_x_4736:
[----:B0-----:R0:W1:Y:S02]  /*1ba80*/  SYNCS.PHASECHK.TRANS64.TRYWAIT P1, [R3+URZ+0x28c50], R8 ;  /* 0x028c5008030075a7 */ /* 0x001064000802017f */
[----:B-1----:R-:W-:Y:S05]  /*1ba90*/  @!P1 NANOSLEEP.SYNCS 0x989680 ;  /* 0x009896800000995d */ /* 0x002fea0003900000 */
[----:B------:R-:W1:Y:S02]  /*1baa0*/  @!P1 SYNCS.PHASECHK.TRANS64 P1, [R3+URZ+0x28c50], R8 ;  /* 0x028c5008030095a7 */ /* 0x000e64000802007f */
[----:B-1----:R-:W-:Y:S05]  /*1bab0*/  @!P1 BRA `(.L_x_4736) ;  /* 0xfffffffc00f09947 */ /* 0x002fea000383ffff */
[----:B------:R-:W-:Y:S05]  /*1bac0*/  BRA `(.L_x_4979) ;  /* 0xfffffe9800107947 */ /* 0x000fea000383ffff */
.L_x_4744:
[----:B--2---:R2:W3:Y:S02]  /*1bad0*/  SYNCS.PHASECHK.TRANS64.TRYWAIT P1, [R20+URZ+0x28c50], R12 ;  /* 0x028c500c140075a7 */ /* 0x0044e4000802017f */
[----:B---3--:R-:W-:Y:S05]  /*1bae0*/  @!P1 NANOSLEEP.SYNCS 0x989680 ;  /* 0x009896800000995d */ /* 0x008fea0003900000 */
[----:B------:R-:W3:Y:S02]  /*1baf0*/  @!P1 SYNCS.PHASECHK.TRANS64 P1, [R20+URZ+0x28c50], R12 ;  /* 0x028c500c140095a7 */ /* 0x000ee4000802007f */
[----:B---3--:R-:W-:Y:S05]  /*1bb00*/  @!P1 BRA `(.L_x_4744) ;  /* 0xfffffffc00f09947 */ /* 0x008fea000383ffff */
[----:B------:R-:W-:Y:S05]  /*1bb10*/  BRA `(.L_x_4743) ;  /* 0xfffffea400347947 */ /* 0x000fea000383ffff */
.L_x_4758:
        /* <DEDUP_REMOVED lines=8> */
.L_x_4981:
[----:B------:R-:W-:Y:S05]  /*1bba0*/  BSYNC B1 ;  /* 0x0000000000017941 */ /* 0x000fea0003800000 */
.L_x_4980:
[----:B------:R-:W-:Y:S01]  /*1bbb0*/  IMAD.MOV.U32 R13, RZ, RZ, R4 ;  /* 0x000000ffff0d7224 */ /* 0x000fe200078e0004 */
[----:B------:R-:W-:Y:S01]  /*1bbc0*/  MOV R11, 0x1c1f ;  /* 0x00001c1f000b7802 */ /* 0x000fe20000000f00 */
[----:B------:R-:W-:Y:S02]  /*1bbd0*/  IMAD.MOV.U32 R12, RZ, RZ, RZ ;  /* 0x000000ffff0c7224 */ /* 0x000fe400078e00ff */
[----:B------:R-:W-:Y:S02]  /*1bbe0*/  IMAD.MOV.U32 R15, RZ, RZ, -0x1 ;  /* 0xffffffffff0f7424 */ /* 0x000fe400078e00ff */
[----:B------:R-:W-:-:S07]  /*1bbf0*/  IMAD.MOV.U32 R3, RZ, RZ, R14 ;  /* 0x000000ffff037224 */ /* 0x000fce00078e000e */
[----:B------:R-:W-:Y:S05]  /*1bc00*/  WARPSYNC.COLLECTIVE R15, `(.L_x_4982) ;  /* 0x000000000f087348 */ /* 0x000fea0003c00000 */
[----:B------:R0:W1:Y:S02]  /*1bc10*/  SHFL.IDX P6, R14, R13, R12, R11 ;  /* 0x0000000c0d0e7389 */ /* 0x00006400000c000b */
[----:B01----:R-:W-:Y:S01]  /*1bc20*/  ENDCOLLECTIVE ;  /* 0x000000000000791b */ /* 0x003fe20003800000 */
.L_x_4982:
[----:B------:R-:W-:Y:S02]  /*1bc30*/  IMAD.MOV.U32 R13, RZ, RZ, R10 ;  /* 0x000000ffff0d7224 */ /* 0x000fe400078e000a */
[----:B------:R-:W-:-:S07]  /*1bc40*/  IMAD.MOV.U32 R0, RZ, RZ, R14 ;  /* 0x000000ffff007224 */ /* 0x000fce00078e000e */
[----:B------:R-:W-:Y:S05]  /*1bc50*/  WARPSYNC.COLLECTIVE R15, `(.L_x_4983) ;  /* 0x000000000f087348 */ /* 0x000fea0003c00000 */
[----:B------:R0:W1:Y:S02]  /*1bc60*/  SHFL.IDX P6, R14, R13, R12, R11 ;  /* 0x0000000c0d0e7389 */ /* 0x00006400000c000b */
[----:B01----:R-:W-:Y:S01]  /*1bc70*/  ENDCOLLECTIVE ;  /* 0x000000000000791b */ /* 0x003fe20003800000 */
.L_x_4983:
[----:B------:R-:W-:Y:S02]  /*1bc80*/  IMAD.MOV.U32 R13, RZ, RZ, R7 ;  /* 0x000000ffff0d7224 */ /* 0x000fe400078e0007 */
[----:B------:R-:W-:-:S07]  /*1bc90*/  IMAD.MOV.U32 R5, RZ, RZ, R14 ;  /* 0x000000ffff057224 */ /* 0x000fce00078e000e */
[----:B------:R-:W-:Y:S05]  /*1bca0*/  WARPSYNC.COLLECTIVE R15, `(.L_x_4984) ;  /* 0x000000000f087348 */ /* 0x000fea0003c00000 */
[----:B------:R0:W1:Y:S02]  /*1bcb0*/  SHFL.IDX P6, R14, R13, R12, R11 ;  /* 0x0000000c0d0e7389 */ /* 0x00006400000c000b */
[----:B01----:R-:W-:Y:S01]  /*1bcc0*/  ENDCOLLECTIVE ;  /* 0x000000000000791b */ /* 0x003fe20003800000 */
.L_x_4984:
[----:B------:R-:W-:Y:S05]  /*1bcd0*/  BRA `(.L_x_4985) ;  /* 0xfffffebc002c7947 */ /* 0x000fea000383ffff */
.L_x_4761:
        /* <DEDUP_REMOVED lines=8> */
.L_x_4987:
[----:B------:R-:W-:Y:S05]  /*1bd60*/  BSYNC B1 ;  /* 0x0000000000017941 */ /* 0x000fea0003800000 */
.L_x_4986:
        /* <DEDUP_REMOVED lines=8> */
.L_x_4988:
[----:B------:R-:W-:Y:S02]  /*1bdf0*/  IMAD.MOV.U32 R13, RZ, RZ, R10 ;  /* 0x000000ffff0d7224 */ /* 0x000fe400078e000a */
[----:B------:R-:W-:-:S07]  /*1be00*/  IMAD.MOV.U32 R0, RZ, RZ, R14 ;  /* 0x000000ffff007224 */ /* 0x000fce00078e000e */
[----:B------:R-:W-:Y:S05]  /*1be10*/  WARPSYNC.COLLECTIVE R15, `(.L_x_4989) ;  /* 0x000000000f087348 */ /* 0x000fea0003c00000 */
[----:B------:R0:W1:Y:S02]  /*1be20*/  SHFL.IDX P6, R14, R13, R12, R11 ;  /* 0x0000000c0d0e7389 */ /* 0x00006400000c000b */
[----:B01----:R-:W-:Y:S01]  /*1be30*/  ENDCOLLECTIVE ;  /* 0x000000000000791b */ /* 0x003fe20003800000 */
.L_x_4989:
[----:B------:R-:W-:Y:S02]  /*1be40*/  IMAD.MOV.U32 R13, RZ, RZ, R7 ;  /* 0x000000ffff0d7224 */ /* 0x000fe400078e0007 */
[----:B------:R-:W-:-:S07]  /*1be50*/  IMAD.MOV.U32 R5, RZ, RZ, R14 ;  /* 0x000000ffff057224 */ /* 0x000fce00078e000e */
[----:B------:R-:W-:Y:S05]  /*1be60*/  WARPSYNC.COLLECTIVE R15, `(.L_x_4990) ;  /* 0x000000000f087348 */ /* 0x000fea0003c00000 */
[----:B------:R0:W1:Y:S02]  /*1be70*/  SHFL.IDX P6, R14, R13, R12, R11 ;  /* 0x0000000c0d0e7389 */ /* 0x00006400000c000b */
[----:B01----:R-:W-:Y:S01]  /*1be80*/  ENDCOLLECTIVE ;  /* 0x000000000000791b */ /* 0x003fe20003800000 */
.L_x_4990:
[----:B------:R-:W-:Y:S05]  /*1be90*/  BRA `(.L_x_4991) ;  /* 0xfffffebc008c7947 */ /* 0x000fea000383ffff */
.L_x_4765:
[----:B0-----:R0:W1:Y:S02]  /*1bea0*/  SYNCS.PHASECHK.TRANS64.TRYWAIT P0, [R2+URZ+0x28c00], R37 ;  /* 0x028c0025020075a7 */ /* 0x001064000800017f */
[----:B-1----:R-:W-:Y:S05]  /*1beb0*/  @!P0 NANOSLEEP.SYNCS 0x989680 ;  /* 0x009896800000895d */ /* 0x002fea0003900000 */
[----:B------:R-:W1:Y:S02]  /*1bec0*/  @!P0 SYNCS.PHASECHK.TRANS64 P0, [R2+URZ+0x28c00], R37 ;  /* 0x028c0025020085a7 */ /* 0x000e64000800007f */
[----:B-1----:R-:W-:Y:S05]  /*1bed0*/  @!P0 BRA `(.L_x_4765) ;  /* 0xfffffffc00f08947 */ /* 0x002fea000383ffff */
[----:B------:R-:W-:Y:S05]  /*1bee0*/  BRA `(.L_x_4992) ;  /* 0xfffffec000787947 */ /* 0x000fea000383ffff */
.L_x_4773:
[----:B------:R-:W0:Y:S01]  /*1bef0*/  LDC R37, c[0x0][0x3f4] ;  /* 0x0000fd00ff257b82 */ /* 0x000e220000000800 */
        /* <DEDUP_REMOVED lines=8> */
.L_x_4994:
[----:B------:R-:W-:Y:S05]  /*1bf80*/  BSYNC B1 ;  /* 0x0000000000017941 */ /* 0x000fea0003800000 */
.L_x_4993:
        /* <DEDUP_REMOVED lines=10> */
.L_x_4995:
        /* <DEDUP_REMOVED lines=8> */
.L_x_4996:
[----:B------:R-:W-:-:S05]  /*1c0b0*/  @!P1 IADD3 R6, P2, R3, R5, RZ ;  /* 0x0000000503069210 */ /* 0x000fca0007f5e0ff */
[----:B------:R-:W-:Y:S02]  /*1c0c0*/  @!P1 IMAD.X R7, R0, 0x1, R21, P2 ;  /* 0x0000000100079824 */ /* 0x000fe400010e0615 */
[----:B------:R-:W-:Y:S02]  /*1c0d0*/  IMAD.MOV.U32 R13, RZ, RZ, R27 ;  /* 0x000000ffff0d7224 */ /* 0x000fe400078e001b */
[----:B------:R-:W-:-:S07]  /*1c0e0*/  IMAD.MOV.U32 R4, RZ, RZ, R14 ;  /* 0x000000ffff047224 */ /* 0x000fce00078e000e */
[----:B------:R-:W-:Y:S05]  /*1c0f0*/  WARPSYNC.COLLECTIVE R15, `(.L_x_4997) ;  /* 0x000000000f087348 */ /* 0x000fea0003c00000 */
[----:B------:R0:W1:Y:S02]  /*1c100*/  SHFL.IDX P6, R14, R13, R12, R11 ;  /* 0x0000000c0d0e7389 */ /* 0x00006400000c000b */
[----:B01----:R-:W-:Y:S01]  /*1c110*/  ENDCOLLECTIVE ;  /* 0x000000000000791b */ /* 0x003fe20003800000 */
.L_x_4997:
        /* <DEDUP_REMOVED lines=19> */
.L_x_4998:
[----:B------:R-:W-:Y:S01]  /*1c250*/  @!P1 IMAD.MOV.U32 R32, RZ, RZ, R10 ;  /* 0x000000ffff209224 */ /* 0x000fe200078e000a */
[----:B------:R-:W-:Y:S01]  /*1c260*/  MOV R0, R30 ;  /* 0x0000001e00007202 */ /* 0x000fe20000000f00 */
[----:B------:R-:W-:Y:S02]  /*1c270*/  IMAD.MOV.U32 R3, RZ, RZ, R31 ;  /* 0x000000ffff037224 */ /* 0x000fe400078e001f */
[----:B------:R-:W-:Y:S01]  /*1c280*/  IMAD.MOV.U32 R8, RZ, RZ, R32 ;  /* 0x000000ffff087224 */ /* 0x000fe200078e0020 */
[----:B------:R-:W-:Y:S01]  /*1c290*/  PRMT R41, R0, 0x7610, R41 ;  /* 0x0000761000297816 */ /* 0x000fe20000000029 */
[----:B------:R-:W-:Y:S01]  /*1c2a0*/  IMAD.MOV.U32 R9, RZ, RZ, R33 ;  /* 0x000000ffff097224 */ /* 0x000fe200078e0021 */
[----:B------:R-:W-:-:S04]  /*1c2b0*/  PRMT R34, R34, 0x5410, R3 ;  /* 0x0000541022227816 */ /* 0x000fc80000000003 */
[----:B------:R-:W-:Y:S01]  /*1c2c0*/  PRMT R34, R8, 0x7610, R34 ;  /* 0x0000761008227816 */ /* 0x000fe20000000022 */
[----:B------:R-:W-:Y:S01]  /*1c2d0*/  IMAD.MOV.U32 R13, RZ, RZ, R25 ;  /* 0x000000ffff0d7224 */ /* 0x000fe200078e0019 */
[----:B------:R-:W-:Y:S02]  /*1c2e0*/  PRMT R36, R9, 0x7610, R36 ;  /* 0x0000761009247816 */ /* 0x000fe40000000024 */
[----:B------:R-:W-:Y:S01]  /*1c2f0*/  @!P1 MOV R29, R7 ;  /* 0x00000007001d9202 */ /* 0x000fe20000000f00 */
[----:B------:R-:W-:Y:S02]  /*1c300*/  @!P1 IMAD.MOV.U32 R20, RZ, RZ, R4 ;  /* 0x000000ffff149224 */ /* 0x000fe400078e0004 */
[----:B------:R-:W-:Y:S02]  /*1c310*/  @!P1 IMAD.MOV.U32 R21, RZ, RZ, R5 ;  /* 0x000000ffff159224 */ /* 0x000fe400078e0005 */
[----:B------:R-:W-:Y:S02]  /*1c320*/  @!P1 IMAD.MOV.U32 R28, RZ, RZ, R6 ;  /* 0x000000ffff1c9224 */ /* 0x000fe400078e0006 */
[----:B------:R-:W-:-:S07]  /*1c330*/  IMAD.MOV.U32 R0, RZ, RZ, R14 ;  /* 0x000000ffff007224 */ /* 0x000fce00078e000e */
[----:B------:R-:W-:Y:S05]  /*1c340*/  WARPSYNC.COLLECTIVE R15, `(.L_x_4999) ;  /* 0x000000000f087348 */ /* 0x000fea0003c00000 */
[----:B------:R0:W1:Y:S02]  /*1c350*/  SHFL.IDX P6, R14, R13, R12, R11 ;  /* 0x0000000c0d0e7389 */ /* 0x00006400000c000b */
[----:B01----:R-:W-:Y:S01]  /*1c360*/  ENDCOLLECTIVE ;  /* 0x000000000000791b */ /* 0x003fe20003800000 */
.L_x_4999:
[----:B------:R-:W-:Y:S02]  /*1c370*/  IMAD.MOV.U32 R4, RZ, RZ, R20 ;  /* 0x000000ffff047224 */ /* 0x000fe400078e0014 */
[----:B------:R-:W-:Y:S02]  /*1c380*/  IMAD.MOV.U32 R5, RZ, RZ, R21 ;  /* 0x000000ffff057224 */ /* 0x000fe400078e0015 */
[----:B------:R-:W-:Y:S02]  /*1c390*/  IMAD.MOV.U32 R7, RZ, RZ, R29 ;  /* 0x000000ffff077224 */ /* 0x000fe400078e001d */
[----:B------:R-:W-:Y:S01]  /*1c3a0*/  IMAD.MOV.U32 R6, RZ, RZ, R28 ;  /* 0x000000ffff067224 */ /* 0x000fe200078e001c */
[----:B------:R-:W-:Y:S02]  /*1c3b0*/  PRMT R41, R41, 0x5410, R5 ;  /* 0x0000541029297816 */ /* 0x000fe40000000005 */
[----:B------:R-:W-:Y:S02]  /*1c3c0*/  PRMT R39, R7, 0x5410, R4 ;  /* 0x0000541007277816 */ /* 0x000fe40000000004 */
[----:B------:R-:W-:-:S02]  /*1c3d0*/  CS2R R4, SRZ ;  /* 0x0000000000047805 */ /* 0x000fc4000001ff00 */
[----:B------:R-:W-:Y:S01]  /*1c3e0*/  PRMT R43, R43, 0x5410, R6 ;  /* 0x000054102b2b7816 */ /* 0x000fe20000000006 */
[----:B------:R-:W-:Y:S02]  /*1c3f0*/  IMAD.MOV.U32 R13, RZ, RZ, R24 ;  /* 0x000000ffff0d7224 */ /* 0x000fe400078e0018 */
[----:B------:R-:W-:-:S07]  /*1c400*/  IMAD.MOV.U32 R3, RZ, RZ, R14 ;  /* 0x000000ffff037224 */ /* 0x000fce00078e000e */
[----:B------:R-:W-:Y:S05]  /*1c410*/  WARPSYNC.COLLECTIVE R15, `(.L_x_5000) ;  /* 0x000000000f087348 */ /* 0x000fea0003c00000 */
[----:B------:R0:W1:Y:S02]  /*1c420*/  SHFL.IDX P6, R14, R13, R12, R11 ;  /* 0x0000000c0d0e7389 */ /* 0x00006400000c000b */
[----:B01----:R-:W-:Y:S01]  /*1c430*/  ENDCOLLECTIVE ;  /* 0x000000000000791b */ /* 0x003fe20003800000 */
.L_x_5000:
[----:B------:R-:W-:Y:S02]  /*1c440*/  IMAD.MOV.U32 R13, RZ, RZ, R27 ;  /* 0x000000ffff0d7224 */ /* 0x000fe400078e001b */
[----:B------:R-:W-:-:S07]  /*1c450*/  IMAD.MOV.U32 R24, RZ, RZ, R14 ;  /* 0x000000ffff187224 */ /* 0x000fce00078e000e */
[----:B------:R-:W-:Y:S05]  /*1c460*/  WARPSYNC.COLLECTIVE R15, `(.L_x_5001) ;  /* 0x000000000f087348 */ /* 0x000fea0003c00000 */
[----:B------:R0:W1:Y:S02]  /*1c470*/  SHFL.IDX P6, R14, R13, R12, R11 ;  /* 0x0000000c0d0e7389 */ /* 0x00006400000c000b */
[----:B01----:R-:W-:Y:S01]  /*1c480*/  ENDCOLLECTIVE ;  /* 0x000000000000791b */ /* 0x003fe20003800000 */
.L_x_5001:
[----:B------:R-:W-:Y:S05]  /*1c490*/  BRA `(.L_x_5002) ;  /* 0xfffffecc009c7947 */ /* 0x000fea000383ffff */
.L_x_4777:
[----:B0-----:R0:W1:Y:S02]  /*1c4a0*/  SYNCS.PHASECHK.TRANS64.TRYWAIT P1, [R2+URZ+0x28c00], R13 ;  /* 0x028c000d020075a7 */ /* 0x001064000802017f */
[----:B-1----:R-:W-:Y:S05]  /*1c4b0*/  @!P1 NANOSLEEP.SYNCS 0x989680 ;  /* 0x009896800000995d */ /* 0x002fea0003900000 */
[----:B------:R-:W1:Y:S02]  /*1c4c0*/  @!P1 SYNCS.PHASECHK.TRANS64 P1, [R2+URZ+0x28c00], R13 ;  /* 0x028c000d020095a7 */ /* 0x000e64000802007f */
[----:B-1----:R-:W-:Y:S05]  /*1c4d0*/  @!P1 BRA `(.L_x_4777) ;  /* 0xfffffffc00f09947 */ /* 0x002fea000383ffff */
[----:B------:R-:W-:Y:S05]  /*1c4e0*/  BRA `(.L_x_5003) ;  /* 0xfffffed0003c7947 */ /* 0x000fea000383ffff */
.L_x_4783:
[----:B0-----:R0:W1:Y:S02]  /*1c4f0*/  SYNCS.PHASECHK.TRANS64.TRYWAIT P1, [R20+URZ+0x28c30], R21 ;  /* 0x028c3015140075a7 */ /* 0x001064000802017f */
[----:B-1----:R-:W-:Y:S05]  /*1c500*/  @!P1 NANOSLEEP.SYNCS 0x989680 ;  /* 0x009896800000995d */ /* 0x002fea0003900000 */
[----:B------:R-:W1:Y:S02]  /*1c510*/  @!P1 SYNCS.PHASECHK.TRANS64 P1, [R20+URZ+0x28c30], R21 ;  /* 0x028c3015140095a7 */ /* 0x000e64000802007f */
[----:B-1----:R-:W-:Y:S05]  /*1c520*/  @!P1 BRA `(.L_x_4783) ;  /* 0xfffffffc00f09947 */ /* 0x002fea000383ffff */
[----:B------:R-:W-:Y:S05]  /*1c530*/  BRA `(.L_x_4782) ;  /* 0xfffffedc00f87947 */ /* 0x000fea000383ffff */
.L_x_4789:
[----:B--2---:R2:W3:Y:S02]  /*1c540*/  SYNCS.PHASECHK.TRANS64.TRYWAIT P1, [R20+URZ+0x28c50], R21 ;  /* 0x028c5015140075a7 */ /* 0x0044e4000802017f */
[----:B---3--:R-:W-:Y:S05]  /*1c550*/  @!P1 NANOSLEEP.SYNCS 0x989680 ;  /* 0x009896800000995d */ /* 0x008fea0003900000 */
[----:B------:R-:W3:Y:S02]  /*1c560*/  @!P1 SYNCS.PHASECHK.TRANS64 P1, [R20+URZ+0x28c50], R21 ;  /* 0x028c5015140095a7 */ /* 0x000ee4000802007f */
[----:B---3--:R-:W-:Y:S05]  /*1c570*/  @!P1 BRA `(.L_x_4789) ;  /* 0xfffffffc00f09947 */ /* 0x008fea000383ffff */
[----:B------:R-:W-:Y:S05]  /*1c580*/  BRA `(.L_x_4788) ;  /* 0xfffffef400bc7947 */ /* 0x000fea000383ffff */
.L_x_4798:
[----:B-1----:R1:W2:Y:S02]  /*1c590*/  SYNCS.PHASECHK.TRANS64.TRYWAIT P1, [R209+URZ+0x28c30], R213 ;  /* 0x028c30d5d10075a7 */ /* 0x0022a4000802017f */
[----:B--2---:R-:W-:Y:S05]  /*1c5a0*/  @!P1 NANOSLEEP.SYNCS 0x989680 ;  /* 0x009896800000995d */ /* 0x004fea0003900000 */
[----:B------:R-:W2:Y:S02]  /*1c5b0*/  @!P1 SYNCS.PHASECHK.TRANS64 P1, [R209+URZ+0x28c30], R213 ;  /* 0x028c30d5d10095a7 */ /* 0x000ea4000802007f */
[----:B--2---:R-:W-:Y:S05]  /*1c5c0*/  @!P1 BRA `(.L_x_4798) ;  /* 0xfffffffc00f09947 */ /* 0x004fea000383ffff */
[----:B------:R-:W-:Y:S05]  /*1c5d0*/  BRA `(.L_x_4797) ;  /* 0xfffffef800f07947 */ /* 0x000fea000383ffff */
.L_x_4804:
[----:B--2---:R2:W3:Y:S02]  /*1c5e0*/  SYNCS.PHASECHK.TRANS64.TRYWAIT P1, [R209+URZ+0x28c50], R213 ;  /* 0x028c50d5d10075a7 */ /* 0x0044e4000802017f */
[----:B---3--:R-:W-:Y:S05]  /*1c5f0*/  @!P1 NANOSLEEP.SYNCS 0x989680 ;  /* 0x009896800000995d */ /* 0x008fea0003900000 */
[----:B------:R-:W3:Y:S02]  /*1c600*/  @!P1 SYNCS.PHASECHK.TRANS64 P1, [R209+URZ+0x28c50], R213 ;  /* 0x028c50d5d10095a7 */ /* 0x000ee4000802007f */
[----:B---3--:R-:W-:Y:S05]  /*1c610*/  @!P1 BRA `(.L_x_4804) ;  /* 0xfffffffc00f09947 */ /* 0x008fea000383ffff */
[----:B------:R-:W-:Y:S05]  /*1c620*/  BRA `(.L_x_4803) ;  /* 0xffffff1800a47947 */ /* 0x000fea000383ffff */
.L_x_4813:
[----:B-1----:R1:W2:Y:S02]  /*1c630*/  SYNCS.PHASECHK.TRANS64.TRYWAIT P1, [R198+URZ+0x28c30], R20 ;  /* 0x028c3014c60075a7 */ /* 0x0022a4000802017f */
[----:B--2---:R-:W-:Y:S05]  /*1c640*/  @!P1 NANOSLEEP.SYNCS 0x989680 ;  /* 0x009896800000995d */ /* 0x004fea0003900000 */
[----:B------:R-:W2:Y:S02]  /*1c650*/  @!P1 SYNCS.PHASECHK.TRANS64 P1, [R198+URZ+0x28c30], R20 ;  /* 0x028c3014c60095a7 */ /* 0x000ea4000802007f */
[----:B--2---:R-:W-:Y:S05]  /*1c660*/  @!P1 BRA `(.L_x_4813) ;  /* 0xfffffffc00f09947 */ /* 0x004fea000383ffff */
[----:B------:R-:W-:Y:S05]  /*1c670*/  BRA `(.L_x_4812) ;  /* 0xffffff1c00c47947 */ /* 0x000fea000383ffff */
.L_x_4819:
[----:B--2---:R2:W3:Y:S02]  /*1c680*/  SYNCS.PHASECHK.TRANS64.TRYWAIT P1, [R198+URZ+0x28c50], R20 ;  /* 0x028c5014c60075a7 */ /* 0x0044e4000802017f */
[----:B---3--:R-:W-:Y:S05]  /*1c690*/  @!P1 NANOSLEEP.SYNCS 0x989680 ;  /* 0x009896800000995d */ /* 0x008fea0003900000 */
[----:B------:R-:W3:Y:S02]  /*1c6a0*/  @!P1 SYNCS.PHASECHK.TRANS64 P1, [R198+URZ+0x28c50], R20 ;  /* 0x028c5014c60095a7 */ /* 0x000ee4000802007f */
[----:B---3--:R-:W-:Y:S05]  /*1c6b0*/  @!P1 BRA `(.L_x_4819) ;  /* 0xfffffffc00f09947 */ /* 0x008fea000383ffff */
[----:B------:R-:W-:Y:S05]  /*1c6c0*/  BRA `(.L_x_4818) ;  /* 0xffffff3800247947 */ /* 0x000fea000383ffff */
.L_x_4850:
        /* <DEDUP_REMOVED lines=8> */
[----:B-1----:R-:W-:Y:S05]  /*1c750*/  WARPSYNC.COLLECTIVE R15, `(.L_x_5005) ;  /* 0x000000000f087348 */ /* 0x002fea0003c00000 */
[----:B------:R0:W2:Y:S02]  /*1c760*/  SHFL.IDX P6, R14, R13, R12, R11 ;  /* 0x0000000c0d0e7389 */ /* 0x0000a400000c000b */
[----:B012---:R-:W-:Y:S01]  /*1c770*/  ENDCOLLECTIVE ;  /* 0x000000000000791b */ /* 0x007fe20003800000 */
.L_x_5005:
[----:B------:R-:W-:Y:S05]  /*1c780*/  BSYNC B1 ;  /* 0x0000000000017941 */ /* 0x000fea0003800000 */
.L_x_5004:
[----:B------:R-:W-:Y:S05]  /*1c790*/  BRA `(.L_x_5006) ;  /* 0xffffff8c00487947 */ /* 0x000fea000383ffff */
.L_x_4852:
[----:B------:R-:W-:Y:S01]  /*1c7a0*/  BSSY B1, `(.L_x_5007) ;  /* 0x0000006000017945 */ /* 0x000fe20003800000 */
[----:B------:R-:W-:-:S07]  /*1c7b0*/  IMAD.MOV.U32 R15, RZ, RZ, -0x1 ;  /* 0xffffffffff0f7424 */ /* 0x000fce00078e00ff */
[----:B012---:R-:W-:Y:S05]  /*1c7c0*/  WARPSYNC.COLLECTIVE R15, `(.L_x_5008) ;  /* 0x000000000f0c7348 */ /* 0x007fea0003c00000 */
[----:B------:R-:W-:Y:S02]  /*1c7d0*/  ELECT P6, UR62, PT ;  /* 0x00000000003e782f */ /* 0x000fe400038c0000 */
[----:B------:R-:W-:Y:S01]  /*1c7e0*/  MOV R14, UR62 ;  /* 0x0000003e000e7c02 */ /* 0x000fe20008000f00 */
[----:B012---:R-:W-:Y:S10]  /*1c7f0*/  ENDCOLLECTIVE ;  /* 0x000000000000791b */ /* 0x007ff40003800000 */
.L_x_5008:
[----:B------:R-:W-:Y:S05]  /*1c800*/  BSYNC B1 ;  /* 0x0000000000017941 */ /* 0x000fea0003800000 */
.L_x_5007:
[----:B------:R-:W-:Y:S05]  /*1c810*/  BRA `(.L_x_4851) ;  /* 0xffffff8c00407947 */ /* 0x000fea000383ffff */
.L_x_4854:
[----:B0-----:R0:W2:Y:S02]  /*1c820*/  SYNCS.PHASECHK.TRANS64.TRYWAIT P0, [R23+URZ+0x28c20], R3 ;  /* 0x028c2003170075a7 */ /* 0x0010a4000800017f */
[----:B--2---:R-:W-:Y:S05]  /*1c830*/  @!P0 NANOSLEEP.SYNCS 0x989680 ;  /* 0x009896800000895d */ /* 0x004fea0003900000 */
[----:B------:R-:W2:Y:S02]  /*1c840*/  @!P0 SYNCS.PHASECHK.TRANS64 P0, [R23+URZ+0x28c20], R3 ;  /* 0x028c2003170085a7 */ /* 0x000ea4000800007f */
[----:B--2---:R-:W-:Y:S05]  /*1c850*/  @!P0 BRA `(.L_x_4854) ;  /* 0xfffffffc00f08947 */ /* 0x004fea000383ffff */
[----:B------:R-:W-:Y:S05]  /*1c860*/  BRA `(.L_x_5009) ;  /* 0xffffff8c00507947 */ /* 0x000fea000383ffff */
.L_x_4858:
[----:B0-----:R0:W1:Y:S02]  /*1c870*/  SYNCS.PHASECHK.TRANS64.TRYWAIT P0, [R3+URZ+0x28ca0], R8 ;  /* 0x028ca008030075a7 */ /* 0x001064000800017f */
[----:B-1----:R-:W-:Y:S05]  /*1c880*/  @!P0 NANOSLEEP.SYNCS 0x989680 ;  /* 0x009896800000895d */ /* 0x002fea0003900000 */
[----:B------:R-:W1:Y:S02]  /*1c890*/  @!P0 SYNCS.PHASECHK.TRANS64 P0, [R3+URZ+0x28ca0], R8 ;  /* 0x028ca008030085a7 */ /* 0x000e64000800007f */
[----:B-1----:R-:W-:Y:S05]  /*1c8a0*/  @!P0 BRA `(.L_x_4858) ;  /* 0xfffffffc00f08947 */ /* 0x002fea000383ffff */
[----:B------:R-:W-:Y:S05]  /*1c8b0*/  BRA `(.L_x_5010) ;  /* 0xffffff8c00687947 */ /* 0x000fea000383ffff */
.L_x_4863:
[----:B-1----:R1:W2:Y:S02]  /*1c8c0*/  SYNCS.PHASECHK.TRANS64.TRYWAIT P0, [R3+URZ+0x28cc0], R8 ;  /* 0x028cc008030075a7 */ /* 0x0022a4000800017f */
[----:B--2---:R-:W-:Y:S05]  /*1c8d0*/  @!P0 NANOSLEEP.SYNCS 0x989680 ;  /* 0x009896800000895d */ /* 0x004fea0003900000 */
[----:B------:R-:W2:Y:S02]  /*1c8e0*/  @!P0 SYNCS.PHASECHK.TRANS64 P0, [R3+URZ+0x28cc0], R8 ;  /* 0x028cc008030085a7 */ /* 0x000ea4000800007f */
[----:B--2---:R-:W-:Y:S05]  /*1c8f0*/  @!P0 BRA `(.L_x_4863) ;  /* 0xfffffffc00f08947 */ /* 0x004fea000383ffff */
[----:B------:R-:W-:Y:S05]  /*1c900*/  BRA `(.L_x_5011) ;  /* 0xffffff8c00e47947 */ /* 0x000fea000383ffff */
.L_x_4877:
[----:B0-----:R0:W2:Y:S02]  /*1c910*/  SYNCS.PHASECHK.TRANS64.TRYWAIT P1, [R8+URZ+0x28ca0], R2 ;  /* 0x028ca002080075a7 */ /* 0x0010a4000802017f */
[----:B--2---:R-:W-:Y:S05]  /*1c920*/  @!P1 NANOSLEEP.SYNCS 0x989680 ;  /* 0x009896800000995d */ /* 0x004fea0003900000 */
[----:B------:R-:W2:Y:S02]  /*1c930*/  @!P1 SYNCS.PHASECHK.TRANS64 P1, [R8+URZ+0x28ca0], R2 ;  /* 0x028ca002080095a7 */ /* 0x000ea4000802007f */
[----:B--2---:R-:W-:Y:S05]  /*1c940*/  @!P1 BRA `(.L_x_4877) ;  /* 0xfffffffc00f09947 */ /* 0x004fea000383ffff */
[----:B------:R-:W-:Y:S05]  /*1c950*/  BRA `(.L_x_5012) ;  /* 0xffffff9800487947 */ /* 0x000fea000383ffff */
.L_x_4882:
[----:B-1----:R1:W2:Y:S02]  /*1c960*/  SYNCS.PHASECHK.TRANS64.TRYWAIT P1, [R8+URZ+0x28cc0], R2 ;  /* 0x028cc002080075a7 */ /* 0x0022a4000802017f */
[----:B--2---:R-:W-:Y:S05]  /*1c970*/  @!P1 NANOSLEEP.SYNCS 0x989680 ;  /* 0x009896800000995d */ /* 0x004fea0003900000 */
[----:B------:R-:W2:Y:S02]  /*1c980*/  @!P1 SYNCS.PHASECHK.TRANS64 P1, [R8+URZ+0x28cc0], R2 ;  /* 0x028cc002080095a7 */ /* 0x000ea4000802007f */
[----:B--2---:R-:W-:Y:S05]  /*1c990*/  @!P1 BRA `(.L_x_4882) ;  /* 0xfffffffc00f09947 */ /* 0x004fea000383ffff */
[----:B------:R-:W-:Y:S05]  /*1c9a0*/  BRA `(.L_x_5013) ;  /* 0xffffff9800c07947 */ /* 0x000fea000383ffff */
.L_x_4902:
        /* <DEDUP_REMOVED lines=11> */
.L_x_5015:
[----:B------:R-:W-:Y:S05]  /*1ca60*/  BSYNC B0 ;  /* 0x0000000000007941 */ /* 0x000fea0003800000 */
.L_x_5014:
[----:B------:R-:W-:Y:S05]  /*1ca70*/  BRA `(.L_x_5016) ;  /* 0xffffffac00cc7947 */ /* 0x000fea000383ffff */
.L_x_4905:
[----:B0-----:R0:W1:Y:S02]  /*1ca80*/  SYNCS.PHASECHK.TRANS64.TRYWAIT P0, [R31+URZ+0x28c40], R0 ;  /* 0x028c40001f0075a7 */ /* 0x001064000800017f */
[----:B-1----:R-:W-:Y:S05]  /*1ca90*/  @!P0 NANOSLEEP.SYNCS 0x989680 ;  /* 0x009896800000895d */ /* 0x002fea0003900000 */
[----:B------:R-:W1:Y:S02]  /*1caa0*/  @!P0 SYNCS.PHASECHK.TRANS64 P0, [R31+URZ+0x28c40], R0 ;  /* 0x028c40001f0085a7 */ /* 0x000e64000800007f */
[----:B-1----:R-:W-:Y:S05]  /*1cab0*/  @!P0 BRA `(.L_x_4905) ;  /* 0xfffffffc00f08947 */ /* 0x002fea000383ffff */
[----:B------:R-:W-:Y:S05]  /*1cac0*/  BRA `(.L_x_5017) ;  /* 0xffffffb0000c7947 */ /* 0x000fea000383ffff */
.L_x_4906:
        /* <DEDUP_REMOVED lines=8> */
.L_x_5019:
[----:B------:R-:W-:Y:S05]  /*1cb50*/  BSYNC B0 ;  /* 0x0000000000007941 */ /* 0x000fea0003800000 */
.L_x_5018:
        /* <DEDUP_REMOVED lines=9> */
.L_x_5020:
[----:B------:R-:W-:Y:S02]  /*1cbf0*/  IMAD.MOV.U32 R13, RZ, RZ, R4 ;  /* 0x000000ffff0d7224 */ /* 0x000fe400078e0004 */
[----:B------:R-:W-:Y:S02]  /*1cc00*/  IMAD.MOV.U32 R12, RZ, RZ, 0x1 ;  /* 0x00000001ff0c7424 */ /* 0x000fe400078e00ff */
[----:B------:R-:W-:-:S07]  /*1cc10*/  IMAD.MOV.U32 R3, RZ, RZ, R14 ;  /* 0x000000ffff037224 */ /* 0x000fce00078e000e */
[----:B------:R-:W-:Y:S05]  /*1cc20*/  WARPSYNC.COLLECTIVE R15, `(.L_x_5021) ;  /* 0x000000000f087348 */ /* 0x000fea0003c00000 */
[----:B------:R0:W1:Y:S02]  /*1cc30*/  SHFL.IDX P6, R14, R13, R12, R11 ;  /* 0x0000000c0d0e7389 */ /* 0x00006400000c000b */
[----:B01----:R-:W-:Y:S01]  /*1cc40*/  ENDCOLLECTIVE ;  /* 0x000000000000791b */ /* 0x003fe20003800000 */
.L_x_5021:
        /* <DEDUP_REMOVED lines=15> */
.L_x_5022:
[----:B------:R-:W-:Y:S02]  /*1cd40*/  @P0 IMAD R6, R5, 0x2, R23 ;  /* 0x0000000205060824 */ /* 0x000fe400078e0217 */
[----:B------:R-:W-:Y:S02]  /*1cd50*/  IMAD.MOV.U32 R13, RZ, RZ, R4 ;  /* 0x000000ffff0d7224 */ /* 0x000fe400078e0004 */
[----:B------:R-:W-:Y:S02]  /*1cd60*/  IMAD.MOV.U32 R12, RZ, RZ, 0x2 ;  /* 0x00000002ff0c7424 */ /* 0x000fe400078e00ff */
[----:B------:R-:W-:-:S07]  /*1cd70*/  IMAD.MOV.U32 R3, RZ, RZ, R14 ;  /* 0x000000ffff037224 */ /* 0x000fce00078e000e */
[----:B------:R-:W-:Y:S05]  /*1cd80*/  WARPSYNC.COLLECTIVE R15, `(.L_x_5023) ;  /* 0x000000000f087348 */ /* 0x000fea0003c00000 */
[----:B------:R0:W1:Y:S02]  /*1cd90*/  SHFL.IDX P6, R14, R13, R12, R11 ;  /* 0x0000000c0d0e7389 */ /* 0x00006400000c000b */
[----:B01----:R-:W-:Y:S01]  /*1cda0*/  ENDCOLLECTIVE ;  /* 0x000000000000791b */ /* 0x003fe20003800000 */
.L_x_5023:
        /* <DEDUP_REMOVED lines=15> */
.L_x_5024:
[----:B------:R-:W-:Y:S02]  /*1cea0*/  @P0 IMAD R6, R5, 0x2, R23 ;  /* 0x0000000205060824 */ /* 0x000fe400078e0217 */
[----:B------:R-:W-:Y:S02]  /*1ceb0*/  IMAD.MOV.U32 R13, RZ, RZ, R4 ;  /* 0x000000ffff0d7224 */ /* 0x000fe400078e0004 */
[----:B------:R-:W-:Y:S02]  /*1cec0*/  IMAD.MOV.U32 R12, RZ, RZ, 0x3 ;  /* 0x00000003ff0c7424 */ /* 0x000fe400078e00ff */
[----:B------:R-:W-:-:S07]  /*1ced0*/  IMAD.MOV.U32 R3, RZ, RZ, R14 ;  /* 0x000000ffff037224 */ /* 0x000fce00078e000e */
[----:B------:R-:W-:Y:S05]  /*1cee0*/  WARPSYNC.COLLECTIVE R15, `(.L_x_5025) ;  /* 0x000000000f087348 */ /* 0x000fea0003c00000 */
[----:B------:R0:W1:Y:S02]  /*1cef0*/  SHFL.IDX P6, R14, R13, R12, R11 ;  /* 0x0000000c0d0e7389 */ /* 0x00006400000c000b */
[----:B01----:R-:W-:Y:S01]  /*1cf00*/  ENDCOLLECTIVE ;  /* 0x000000000000791b */ /* 0x003fe20003800000 */
.L_x_5025:
[----:B------:R-:W-:-:S04]  /*1cf10*/  @P0 LEA R3, P1, R7, R3, 0x1 ;  /* 0x0000000307030211 */ /* 0x000fc800078208ff */
[----:B------:R-:W-:-:S04]  /*1cf20*/  @P0 IADD3.X R2, RZ, R2, RZ, P1, !PT ;  /* 0x00000002ff020210 */ /* 0x000fc80000ffe4ff */
[----:B------:R-:W-:Y:S01]  /*1cf30*/  @P0 LOP3.LUT R3, R3, R2, RZ, 0x3c, !PT ;  /* 0x0000000203030212 */ /* 0x000fe200078e3cff */
[----:B------:R-:W-:-:S03]  /*1cf40*/  IMAD.MOV.U32 R13, RZ, RZ, R0 ;  /* 0x000000ffff0d7224 */ /* 0x000fc600078e0000 */
[----:B------:R-:W-:-:S04]  /*1cf50*/  @P0 LOP3.LUT R2, R3, R2, RZ, 0x3c, !PT ;  /* 0x0000000203020212 */ /* 0x000fc800078e3cff */
[----:B------:R-:W-:Y:S01]  /*1cf60*/  @P0 LOP3.LUT R3, R3, R2, RZ, 0x3c, !PT ;  /* 0x0000000203030212 */ /* 0x000fe200078e3cff */
[----:B------:R-:W-:-:S04]  /*1cf70*/  IMAD.MOV.U32 R4, RZ, RZ, R14 ;  /* 0x000000ffff047224 */ /* 0x000fc800078e000e */
[----:B------:R-:W-:Y:S01]  /*1cf80*/  @!PT LDS RZ, [RZ] ;  /* 0x00000000fffff984 */ /* 0x000fe20000000800 */
[----:B------:R-:W-:Y:S01]  /*1cf90*/  @!PT LDS RZ, [RZ] ;  /* 0x00000000fffff984 */ /* 0x000fe20000000800 */
[----:B------:R-:W-:Y:S01]  /*1cfa0*/  @!PT LDS RZ, [RZ] ;  /* 0x00000000fffff984 */ /* 0x000fe20000000800 */
[----:B------:R0:W-:Y:S03]  /*1cfb0*/  @P0 LDGSTS.E.BYPASS.LTC128B.128 [R6+0x23400], desc[UR40][R2.64], !P2 ;  /* 0x2340000002060fae */ /* 0x0001e6000d101d68 */
[----:B0-----:R-:W-:Y:S05]  /*1cfc0*/  WARPSYNC.COLLECTIVE R15, `(.L_x_5026) ;  /* 0x000000000f087348 */ /* 0x001fea0003c00000 */
[----:B------:R1:W2:Y:S02]  /*1cfd0*/  SHFL.IDX P6, R14, R13, R12, R11 ;  /* 0x0000000c0d0e7389 */ /* 0x0002a400000c000b */
[----:B012---:R-:W-:Y:S01]  /*1cfe0*/  ENDCOLLECTIVE ;  /* 0x000000000000791b */ /* 0x007fe20003800000 */
.L_x_5026:
[----:B------:R-:W-:Y:S01]  /*1cff0*/  IMAD.MOV.U32 R0, RZ, RZ, R14 ;  /* 0x000000ffff007224 */ /* 0x000fe200078e000e */
[----:B------:R-:W-:Y:S06]  /*1d000*/  BRA `(.L_x_5027) ;  /* 0xffffffac00c87947 */ /* 0x000fec000383ffff */
.L_x_4911:
        /* <DEDUP_REMOVED lines=9> */
.L_x_5028:
[C---:B------:R-:W-:Y:S01]  /*1d0a0*/  VIADD R6, R17.reuse, 0x10 ;  /* 0x0000001011067836 */ /* 0x040fe20000000000 */
[----:B------:R-:W-:Y:S01]  /*1d0b0*/  ISETP.GE.AND P0, PT, R17, R3, PT ;  /* 0x000000031100720c */ /* 0x000fe20003f06270 */
[----:B------:R-:W-:Y:S02]  /*1d0c0*/  IMAD.MOV.U32 R13, RZ, RZ, R0 ;  /* 0x000000ffff0d7224 */ /* 0x000fe400078e0000 */
[----:B------:R-:W-:-:S10]  /*1d0d0*/  IMAD.MOV.U32 R4, RZ, RZ, R14 ;  /* 0x000000ffff047224 */ /* 0x000fd400078e000e */
[----:B------:R-:W-:Y:S05]  /*1d0e0*/  WARPSYNC.COLLECTIVE R15, `(.L_x_5029) ;  /* 0x000000000f087348 */ /* 0x000fea0003c00000 */
[----:B------:R0:W1:Y:S02]  /*1d0f0*/  SHFL.IDX P6, R14, R13, R12, R11 ;  /* 0x0000000c0d0e7389 */ /* 0x00006400000c000b */
[----:B01----:R-:W-:Y:S01]  /*1d100*/  ENDCOLLECTIVE ;  /* 0x000000000000791b */ /* 0x003fe20003800000 */
.L_x_5029:
[----:B------:R-:W-:Y:S02]  /*1d110*/  IMAD.MOV.U32 R13, RZ, RZ, R2 ;  /* 0x000000ffff0d7224 */ /* 0x000fe400078e0002 */
[----:B------:R-:W-:Y:S02]  /*1d120*/  IMAD.MOV.U32 R12, RZ, RZ, 0x1 ;  /* 0x00000001ff0c7424 */ /* 0x000fe400078e00ff */
[----:B------:R-:W-:-:S07]  /*1d130*/  IMAD.MOV.U32 R5, RZ, RZ, R14 ;  /* 0x000000ffff057224 */ /* 0x000fce00078e000e */
[----:B------:R-:W-:Y:S05]  /*1d140*/  WARPSYNC.COLLECTIVE R15, `(.L_x_5030) ;  /* 0x000000000f087348 */ /* 0x000fea0003c00000 */
[----:B------:R0:W1:Y:S02]  /*1d150*/  SHFL.IDX P6, R14, R13, R12, R11 ;  /* 0x0000000c0d0e7389 */ /* 0x00006400000c000b */
[----:B01----:R-:W-:Y:S01]  /*1d160*/  ENDCOLLECTIVE ;  /* 0x000000000000791b */ /* 0x003fe20003800000 */
.L_x_5030:
        /* <DEDUP_REMOVED lines=10> */
[----:B------:R-:W-:Y:S02]  /*1d210*/  ISETP.GE.AND P0, PT, R6, R3, PT ;  /* 0x000000030600720c */ /* 0x000fe40003f06270 */
[----:B0-----:R-:W-:-:S11]  /*1d220*/  MOV R4, R14 ;  /* 0x0000000e00047202 */ /* 0x001fd60000000f00 */
[----:B------:R-:W-:Y:S05]  /*1d230*/  WARPSYNC.COLLECTIVE R15, `(.L_x_5031) ;  /* 0x000000000f087348 */ /* 0x000fea0003c00000 */
[----:B------:R0:W1:Y:S02]  /*1d240*/  SHFL.IDX P6, R14, R13, R12, R11 ;  /* 0x0000000c0d0e7389 */ /* 0x00006400000c000b */
[----:B01----:R-:W-:Y:S01]  /*1d250*/  ENDCOLLECTIVE ;  /* 0x000000000000791b */ /* 0x003fe20003800000 */
.L_x_5031:
[----:B------:R-:W-:Y:S02]  /*1d260*/  IMAD.MOV.U32 R13, RZ, RZ, R2 ;  /* 0x000000ffff0d7224 */ /* 0x000fe400078e0002 */
[----:B------:R-:W-:Y:S02]  /*1d270*/  IMAD.MOV.U32 R12, RZ, RZ, 0x2 ;  /* 0x00000002ff0c7424 */ /* 0x000fe400078e00ff */
[----:B------:R-:W-:-:S07]  /*1d280*/  IMAD.MOV.U32 R5, RZ, RZ, R14 ;  /* 0x000000ffff057224 */ /* 0x000fce00078e000e */
[----:B------:R-:W-:Y:S05]  /*1d290*/  WARPSYNC.COLLECTIVE R15, `(.L_x_5032) ;  /* 0x000000000f087348 */ /* 0x000fea0003c00000 */
[----:B------:R0:W1:Y:S02]  /*1d2a0*/  SHFL.IDX P6, R14, R13, R12, R11 ;  /* 0x0000000c0d0e7389 */ /* 0x00006400000c000b */
[----:B01----:R-:W-:Y:S01]  /*1d2b0*/  ENDCOLLECTIVE ;  /* 0x000000000000791b */ /* 0x003fe20003800000 */
.L_x_5032:
        /* <DEDUP_REMOVED lines=16> */
.L_x_5033:
[----:B------:R-:W-:Y:S02]  /*1d3c0*/  IMAD.MOV.U32 R13, RZ, RZ, R2 ;  /* 0x000000ffff0d7224 */ /* 0x000fe400078e0002 */
[----:B------:R-:W-:Y:S02]  /*1d3d0*/  IMAD.MOV.U32 R12, RZ, RZ, 0x3 ;  /* 0x00000003ff0c7424 */ /* 0x000fe400078e00ff */
[----:B------:R-:W-:-:S07]  /*1d3e0*/  IMAD.MOV.U32 R5, RZ, RZ, R14 ;  /* 0x000000ffff057224 */ /* 0x000fce00078e000e */
[----:B------:R-:W-:Y:S05]  /*1d3f0*/  WARPSYNC.COLLECTIVE R15, `(.L_x_5034) ;  /* 0x000000000f087348 */ /* 0x000fea0003c00000 */
[----:B------:R0:W1:Y:S02]  /*1d400*/  SHFL.IDX P6, R14, R13, R12, R11 ;  /* 0x0000000c0d0e7389 */ /* 0x00006400000c000b */
[----:B01----:R-:W-:Y:S01]  /*1d410*/  ENDCOLLECTIVE ;  /* 0x000000000000791b */ /* 0x003fe20003800000 */
.L_x_5034:
        /* <DEDUP_REMOVED lines=14> */
.L_x_5035:
[----:B------:R-:W-:Y:S01]  /*1d500*/  IMAD.MOV.U32 R0, RZ, RZ, R14 ;  /* 0x000000ffff007224 */ /* 0x000fe200078e000e */
[----:B------:R-:W-:Y:S06]  /*1d510*/  BRA `(.L_x_5036) ;  /* 0xffffffb000f87947 */ /* 0x000fec000383ffff */
.L_x_4914:
[----:B0-----:R0:W1:Y:S02]  /*1d520*/  SYNCS.PHASECHK.TRANS64.TRYWAIT P0, [R23+URZ+0x28c20], R0 ;  /* 0x028c2000170075a7 */ /* 0x001064000800017f */
[----:B-1----:R-:W-:Y:S05]  /*1d530*/  @!P0 NANOSLEEP.SYNCS 0x989680 ;  /* 0x009896800000895d */ /* 0x002fea0003900000 */
[----:B------:R-:W1:Y:S02]  /*1d540*/  @!P0 SYNCS.PHASECHK.TRANS64 P0, [R23+URZ+0x28c20], R0 ;  /* 0x028c2000170085a7 */ /* 0x000e64000800007f */
[----:B-1----:R-:W-:Y:S05]  /*1d550*/  @!P0 BRA `(.L_x_4914) ;  /* 0xfffffffc00f08947 */ /* 0x002fea000383ffff */
[----:B------:R-:W-:Y:S05]  /*1d560*/  BRA `(.L_x_5037) ;  /* 0xffffffb400547947 */ /* 0x000fea000383ffff */
.L_x_4917:
[----:B0-----:R0:W1:Y:S02]  /*1d570*/  SYNCS.PHASECHK.TRANS64.TRYWAIT P0, [R31+URZ+0x28c60], R0 ;  /* 0x028c60001f0075a7 */ /* 0x001064000800017f */
[----:B-1----:R-:W-:Y:S05]  /*1d580*/  @!P0 NANOSLEEP.SYNCS 0x989680 ;  /* 0x009896800000895d */ /* 0x002fea0003900000 */
[----:B------:R-:W1:Y:S02]  /*1d590*/  @!P0 SYNCS.PHASECHK.TRANS64 P0, [R31+URZ+0x28c60], R0 ;  /* 0x028c60001f0085a7 */ /* 0x000e64000800007f */
[----:B-1----:R-:W-:Y:S05]  /*1d5a0*/  @!P0 BRA `(.L_x_4917) ;  /* 0xfffffffc00f08947 */ /* 0x002fea000383ffff */
[----:B------:R-:W-:Y:S05]  /*1d5b0*/  BRA `(.L_x_5038) ;  /* 0xffffffb400647947 */ /* 0x000fea000383ffff */
.L_x_4918:
        /* <DEDUP_REMOVED lines=8> */
.L_x_5040:
[----:B------:R-:W-:Y:S05]  /*1d640*/  BSYNC B0 ;  /* 0x0000000000007941 */ /* 0x000fea0003800000 */
.L_x_5039:
        /* <DEDUP_REMOVED lines=15> */
.L_x_5041:
        /* <DEDUP_REMOVED lines=40> */
.L_x_5042:
[----:B------:R-:W-:Y:S02]  /*1d9c0*/  IMAD.MOV.U32 R13, RZ, RZ, R5 ;  /* 0x000000ffff0d7224 */ /* 0x000fe400078e0005 */
[----:B------:R-:W-:-:S07]  /*1d9d0*/  IMAD.MOV.U32 R3, RZ, RZ, R14 ;  /* 0x000000ffff037224 */ /* 0x000fce00078e000e */
[----:B------:R-:W-:Y:S05]  /*1d9e0*/  WARPSYNC.COLLECTIVE R15, `(.L_x_5043) ;  /* 0x000000000f087348 */ /* 0x000fea0003c00000 */
[----:B------:R0:W1:Y:S02]  /*1d9f0*/  SHFL.IDX P6, R14, R13, R12, R11 ;  /* 0x0000000c0d0e7389 */ /* 0x00006400000c000b */
[----:B01----:R-:W-:Y:S01]  /*1da00*/  ENDCOLLECTIVE ;  /* 0x000000000000791b */ /* 0x003fe20003800000 */
.L_x_5043:
        /* <DEDUP_REMOVED lines=29> */
.L_x_5044:
[----:B------:R-:W-:Y:S01]  /*1dbe0*/  IMAD.MOV.U32 R13, RZ, RZ, R5 ;  /* 0x000000ffff0d7224 */ /* 0x000fe200078e0005 */
[----:B------:R-:W-:-:S07]  /*1dbf0*/  MOV R7, R14 ;  /* 0x0000000e00077202 */ /* 0x000fce0000000f00 */
[----:B------:R-:W-:Y:S05]  /*1dc00*/  WARPSYNC.COLLECTIVE R15, `(.L_x_5045) ;  /* 0x000000000f087348 */ /* 0x000fea0003c00000 */
[----:B------:R0:W1:Y:S02]  /*1dc10*/  SHFL.IDX P6, R14, R13, R12, R11 ;  /* 0x0000000c0d0e7389 */ /* 0x00006400000c000b */
[----:B01----:R-:W-:Y:S01]  /*1dc20*/  ENDCOLLECTIVE ;  /* 0x000000000000791b */ /* 0x003fe20003800000 */
.L_x_5045:
        /* <DEDUP_REMOVED lines=29> */
.L_x_5046:
[----:B------:R-:W-:Y:S02]  /*1de00*/  IMAD.MOV.U32 R13, RZ, RZ, R5 ;  /* 0x000000ffff0d7224 */ /* 0x000fe400078e0005 */
[----:B------:R-:W-:-:S07]  /*1de10*/  IMAD.MOV.U32 R6, RZ, RZ, R14 ;  /* 0x000000ffff067224 */ /* 0x000fce00078e000e */
[----:B------:R-:W-:Y:S05]  /*1de20*/  WARPSYNC.COLLECTIVE R15, `(.L_x_5047) ;  /* 0x000000000f087348 */ /* 0x000fea0003c00000 */
[----:B------:R0:W1:Y:S02]  /*1de30*/  SHFL.IDX P6, R14, R13, R12, R11 ;  /* 0x0000000c0d0e7389 */ /* 0x00006400000c000b */
[----:B01----:R-:W-:Y:S01]  /*1de40*/  ENDCOLLECTIVE ;  /* 0x000000000000791b */ /* 0x003fe20003800000 */
.L_x_5047:
[----:B------:R-:W-:Y:S01]  /*1de50*/  IMAD.MOV.U32 R2, RZ, RZ, R14 ;  /* 0x000000ffff027224 */ /* 0x000fe200078e000e */
[----:B------:R-:W-:Y:S06]  /*1de60*/  BRA `(.L_x_5048) ;  /* 0xffffffb000fc7947 */ /* 0x000fec000383ffff */
.L_x_4925:
[----:B0-----:R0:W1:Y:S02]  /*1de70*/  SYNCS.PHASECHK.TRANS64.TRYWAIT P0, [R6+URZ+0x28c40], R17 ;  /* 0x028c4011060075a7 */ /* 0x001064000800017f */
[----:B-1----:R-:W-:Y:S05]  /*1de80*/  @!P0 NANOSLEEP.SYNCS 0x989680 ;  /* 0x009896800000895d */ /* 0x002fea0003900000 */
[----:B------:R-:W1:Y:S02]  /*1de90*/  @!P0 SYNCS.PHASECHK.TRANS64 P0, [R6+URZ+0x28c40], R17 ;  /* 0x028c4011060085a7 */ /* 0x000e64000800007f */
[----:B-1----:R-:W-:Y:S05]  /*1dea0*/  @!P0 BRA `(.L_x_4925) ;  /* 0xfffffffc00f08947 */ /* 0x002fea000383ffff */
[----:B------:R-:W-:Y:S05]  /*1deb0*/  BRA `(.L_x_5049) ;  /* 0xffffffb8008c7947 */ /* 0x000fea000383ffff */
.L_x_4926:
        /* <DEDUP_REMOVED lines=8> */
.L_x_5051:
[----:B------:R-:W-:Y:S05]  /*1df40*/  BSYNC B1 ;  /* 0x0000000000017941 */ /* 0x000fea0003800000 */
.L_x_5050:
        /* <DEDUP_REMOVED lines=9> */
.L_x_5052:
[----:B------:R-:W-:Y:S02]  /*1dfe0*/  IMAD.MOV.U32 R13, RZ, RZ, R27 ;  /* 0x000000ffff0d7224 */ /* 0x000fe400078e001b */
[----:B------:R-:W-:Y:S02]  /*1dff0*/  IMAD.MOV.U32 R12, RZ, RZ, 0x1 ;  /* 0x00000001ff0c7424 */ /* 0x000fe400078e00ff */
[----:B------:R-:W-:-:S07]  /*1e000*/  IMAD.MOV.U32 R2, RZ, RZ, R14 ;  /* 0x000000ffff027224 */ /* 0x000fce00078e000e */
[----:B------:R-:W-:Y:S05]  /*1e010*/  WARPSYNC.COLLECTIVE R15, `(.L_x_5053) ;  /* 0x000000000f087348 */ /* 0x000fea0003c00000 */
[----:B------:R0:W1:Y:S02]  /*1e020*/  SHFL.IDX P6, R14, R13, R12, R11 ;  /* 0x0000000c0d0e7389 */ /* 0x00006400000c000b */
[----:B01----:R-:W-:Y:S01]  /*1e030*/  ENDCOLLECTIVE ;  /* 0x000000000000791b */ /* 0x003fe20003800000 */
.L_x_5053:
[----:B------:R-:W-:-:S04]  /*1e040*/  IADD3 R2, P0, R2, R0, RZ ;  /* 0x0000000002027210 */ /* 0x000fc80007f1e0ff */
[----:B------:R-:W-:-:S05]  /*1e050*/  IADD3.X R3, RZ, R3, RZ, P0, !PT ;  /* 0x00000003ff037210 */ /* 0x000fca00007fe4ff */
        /* <DEDUP_REMOVED lines=9> */
.L_x_5054:
[----:B------:R-:W-:Y:S02]  /*1e0f0*/  IMAD.MOV.U32 R13, RZ, RZ, R27 ;  /* 0x000000ffff0d7224 */ /* 0x000fe400078e001b */
[----:B------:R-:W-:Y:S02]  /*1e100*/  IMAD.MOV.U32 R12, RZ, RZ, 0x2 ;  /* 0x00000002ff0c7424 */ /* 0x000fe400078e00ff */
[----:B------:R-:W-:-:S07]  /*1e110*/  IMAD.MOV.U32 R2, RZ, RZ, R14 ;  /* 0x000000ffff027224 */ /* 0x000fce00078e000e */
[----:B------:R-:W-:Y:S05]  /*1e120*/  WARPSYNC.COLLECTIVE R15, `(.L_x_5055) ;  /* 0x000000000f087348 */ /* 0x000fea0003c00000 */
[----:B------:R0:W1:Y:S02]  /*1e130*/  SHFL.IDX P6, R14, R13, R12, R11 ;  /* 0x0000000c0d0e7389 */ /* 0x00006400000c000b */
[----:B01----:R-:W-:Y:S01]  /*1e140*/  ENDCOLLECTIVE ;  /* 0x000000000000791b */ /* 0x003fe20003800000 */
.L_x_5055:
        /* <DEDUP_REMOVED lines=11> */
.L_x_5056:
[----:B------:R-:W-:Y:S02]  /*1e200*/  IMAD.MOV.U32 R13, RZ, RZ, R27 ;  /* 0x000000ffff0d7224 */ /* 0x000fe400078e001b */
[----:B------:R-:W-:Y:S02]  /*1e210*/  IMAD.MOV.U32 R12, RZ, RZ, 0x3 ;  /* 0x00000003ff0c7424 */ /* 0x000fe400078e00ff */
[----:B------:R-:W-:-:S07]  /*1e220*/  IMAD.MOV.U32 R2, RZ, RZ, R14 ;  /* 0x000000ffff027224 */ /* 0x000fce00078e000e */
[----:B------:R-:W-:Y:S05]  /*1e230*/  WARPSYNC.COLLECTIVE R15, `(.L_x_5057) ;  /* 0x000000000f087348 */ /* 0x000fea0003c00000 */
[----:B------:R0:W1:Y:S02]  /*1e240*/  SHFL.IDX P6, R14, R13, R12, R11 ;  /* 0x0000000c0d0e7389 */ /* 0x00006400000c000b */
[----:B01----:R-:W-:Y:S01]  /*1e250*/  ENDCOLLECTIVE ;  /* 0x000000000000791b */ /* 0x003fe20003800000 */
.L_x_5057:
        /* <DEDUP_REMOVED lines=11> */
.L_x_5058:
[----:B------:R-:W-:Y:S01]  /*1e310*/  IMAD.MOV.U32 R2, RZ, RZ, R14 ;  /* 0x000000ffff027224 */ /* 0x000fe200078e000e */
[----:B------:R-:W-:Y:S06]  /*1e320*/  BRA `(.L_x_5059) ;  /* 0xffffffb8001c7947 */ /* 0x000fec000383ffff */
.L_x_4931:
[----:B---3--:R3:W4:Y:S02]  /*1e330*/  SYNCS.PHASECHK.TRANS64.TRYWAIT P0, [R6+URZ+0x28c60], R17 ;  /* 0x028c6011060075a7 */ /* 0x008724000800017f */
[----:B----4-:R-:W-:Y:S05]  /*1e340*/  @!P0 NANOSLEEP.SYNCS 0x989680 ;  /* 0x009896800000895d */ /* 0x010fea0003900000 */
[----:B------:R-:W4:Y:S02]  /*1e350*/  @!P0 SYNCS.PHASECHK.TRANS64 P0, [R6+URZ+0x28c60], R17 ;  /* 0x028c6011060085a7 */ /* 0x000f24000800007f */
[----:B----4-:R-:W-:Y:S05]  /*1e360*/  @!P0 BRA `(.L_x_4931) ;  /* 0xfffffffc00f08947 */ /* 0x010fea000383ffff */
[----:B------:R-:W-:Y:S05]  /*1e370*/  BRA `(.L_x_5060) ;  /* 0xffffffb8006c7947 */ /* 0x000fea000383ffff */
.L_x_4932:
[----:B------:R-:W-:Y:S01]  /*1e380*/  BSSY B1, `(.L_x_5061) ;  /* 0x0000008000017945 */ /* 0x000fe20003800000 */
[----:B------:R-:W-:Y:S01]  /*1e390*/  MOV R13, R10 ;  /* 0x0000000a000d7202 */ /* 0x000fe20000000f00 */
[----:B------:R-:W-:Y:S02]  /*1e3a0*/  IMAD.MOV.U32 R12, RZ, RZ, RZ ;  /* 0x000000ffff0c7224 */ /* 0x000fe400078e00ff */
[----:B------:R-:W-:Y:S02]  /*1e3b0*/  IMAD.MOV.U32 R11, RZ, RZ, 0x181f ;  /* 0x0000181fff0b7424 */ /* 0x000fe400078e00ff */
[----:B------:R-:W-:-:S07]  /*1e3c0*/  IMAD.MOV.U32 R15, RZ, RZ, -0x1 ;  /* 0xffffffffff0f7424 */ /* 0x000fce00078e00ff */
[----:B-12---:R-:W-:Y:S05]  /*1e3d0*/  WARPSYNC.COLLECTIVE R15, `(.L_x_5062) ;  /* 0x000000000f087348 */ /* 0x006fea0003c00000 */
[----:B------:R0:W3:Y:S02]  /*1e3e0*/  SHFL.IDX P6, R14, R13, R12, R11 ;  /* 0x0000000c0d0e7389 */ /* 0x0000e400000c000b */
[----:B0123--:R-:W-:Y:S01]  /*1e3f0*/  ENDCOLLECTIVE ;  /* 0x000000000000791b */ /* 0x00ffe20003800000 */
.L_x_5062:
[----:B------:R-:W-:Y:S05]  /*1e400*/  BSYNC B1 ;  /* 0x0000000000017941 */ /* 0x000fea0003800000 */
.L_x_5061:
        /* <DEDUP_REMOVED lines=13> */
.L_x_5063:
        /* <DEDUP_REMOVED lines=17> */
.L_x_5064:
        /* <DEDUP_REMOVED lines=16> */
.L_x_5065:
        /* <DEDUP_REMOVED lines=19> */
.L_x_5066:
        /* <DEDUP_REMOVED lines=14> */
.L_x_5067:
        /* <DEDUP_REMOVED lines=16> */
.L_x_5068:
        /* <DEDUP_REMOVED lines=14> */
.L_x_5069:
[----:B------:R-:W-:Y:S05]  /*1eae0*/  BRA `(.L_x_5070) ;  /* 0xffffffb400d87947 */ /* 0x000fea000383ffff */
.L_x_4940:
        /* <DEDUP_REMOVED lines=8> */
.L_x_5072:
[----:B------:R-:W-:Y:S05]  /*1eb70*/  BSYNC B0 ;  /* 0x0000000000007941 */ /* 0x000fea0003800000 */
.L_x_5071:
        /* <DEDUP_REMOVED lines=9> */
.L_x_5073:
        /* <DEDUP_REMOVED lines=11> */
[----:B0-----:R-:W-:Y:S01]  /*1ecc0*/  IMAD.MOV.U32 R2, RZ, RZ, RZ ;  /* 0x000000ffff027224 */ /* 0x001fe200078e00ff */
[----:B--2---:R-:W-:Y:S02]  /*1ecd0*/  @!P1 MOV R2, R3 ;  /* 0x0000000300029202 */ /* 0x004fe40000000f00 */
[----:B------:R-:W-:-:S03]  /*1ece0*/  ISETP.NE.AND P1, PT, R7, RZ, PT ;  /* 0x000000ff0700720c */ /* 0x000fc60003f25270 */
[----:B------:R-:W-:-:S10]  /*1ecf0*/  IMAD.MOV.U32 R13, RZ, RZ, R2 ;  /* 0x000000ffff0d7224 */ /* 0x000fd400078e0002 */
[----:B------:R-:W-:Y:S05]  /*1ed00*/  WARPSYNC.COLLECTIVE R15, `(.L_x_5074) ;  /* 0x000000000f087348 */ /* 0x000fea0003c00000 */
[----:B------:R0:W1:Y:S02]  /*1ed10*/  SHFL.UP P6, R14, R13, R12, R11 ;  /* 0x0400000c0d0e7389 */ /* 0x00006400000c000b */
[----:B01----:R-:W-:Y:S01]  /*1ed20*/  ENDCOLLECTIVE ;  /* 0x000000000000791b */ /* 0x003fe20003800000 */
.L_x_5074:
[----:B------:R-:W-:Y:S01]  /*1ed30*/  IMAD.MOV.U32 R12, RZ, RZ, 0x2 ;  /* 0x00000002ff0c7424 */ /* 0x000fe200078e00ff */
[----:B------:R-:W-:-:S05]  /*1ed40*/  SEL R5, R14, RZ, P1 ;  /* 0x000000ff0e057207 */ /* 0x000fca0000800000 */
[----:B------:R-:W-:-:S04]  /*1ed50*/  IMAD.IADD R4, R2, 0x1, R5 ;  /* 0x0000000102047824 */ /* 0x000fc800078e0205 */
[----:B------:R-:W-:-:S07]  /*1ed60*/  IMAD.MOV.U32 R13, RZ, RZ, R4 ;  /* 0x000000ffff0d7224 */ /* 0x000fce00078e0004 */
[----:B------:R-:W-:Y:S05]  /*1ed70*/  WARPSYNC.COLLECTIVE R15, `(.L_x_5075) ;  /* 0x000000000f087348 */ /* 0x000fea0003c00000 */
[----:B------:R0:W1:Y:S02]  /*1ed80*/  SHFL.UP P6, R14, R13, R12, R11 ;  /* 0x0400000c0d0e7389 */ /* 0x00006400000c000b */
[----:B01----:R-:W-:Y:S01]  /*1ed90*/  ENDCOLLECTIVE ;  /* 0x000000000000791b */ /* 0x003fe20003800000 */
.L_x_5075:
[----:B------:R-:W-:Y:S01]  /*1eda0*/  IMAD.MOV.U32 R12, RZ, RZ, 0x4 ;  /* 0x00000004ff0c7424 */ /* 0x000fe200078e00ff */
[----:B------:R-:W-:-:S05]  /*1edb0*/  SEL R5, R14, RZ, P2 ;  /* 0x000000ff0e057207 */ /* 0x000fca0001000000 */
[----:B------:R-:W-:-:S04]  /*1edc0*/  IMAD.IADD R5, R4, 0x1, R5 ;  /* 0x0000000104057824 */ /* 0x000fc800078e0205 */
[----:B------:R-:W-:-:S07]  /*1edd0*/  IMAD.MOV.U32 R13, RZ, RZ, R5 ;  /* 0x000000ffff0d7224 */ /* 0x000fce00078e0005 */
[----:B------:R-:W-:Y:S05]  /*1ede0*/  WARPSYNC.COLLECTIVE R15, `(.L_x_5076) ;  /* 0x000000000f087348 */ /* 0x000fea0003c00000 */
[----:B------:R0:W1:Y:S02]  /*1edf0*/  SHFL.UP P6, R14, R13, R12, R11 ;  /* 0x0400000c0d0e7389 */ /* 0x00006400000c000b */
[----:B01----:R-:W-:Y:S01]  /*1ee00*/  ENDCOLLECTIVE ;  /* 0x000000000000791b */ /* 0x003fe20003800000 */
.L_x_5076:
[----:B------:R-:W-:Y:S01]  /*1ee10*/  IMAD.MOV.U32 R12, RZ, RZ, 0x8 ;  /* 0x00000008ff0c7424 */ /* 0x000fe200078e00ff */
[----:B------:R-:W-:-:S05]  /*1ee20*/  SEL R6, R14, RZ, P3 ;  /* 0x000000ff0e067207 */ /* 0x000fca0001800000 */
[----:B------:R-:W-:-:S04]  /*1ee30*/  IMAD.IADD R6, R5, 0x1, R6 ;  /* 0x0000000105067824 */ /* 0x000fc800078e0206 */
[----:B------:R-:W-:-:S07]  /*1ee40*/  IMAD.MOV.U32 R13, RZ, RZ, R6 ;  /* 0x000000ffff0d7224 */ /* 0x000fce00078e0006 */
[----:B------:R-:W-:Y:S05]  /*1ee50*/  WARPSYNC.COLLECTIVE R15, `(.L_x_5077) ;  /* 0x000000000f087348 */ /* 0x000fea0003c00000 */
[----:B------:R0:W1:Y:S02]  /*1ee60*/  SHFL.UP P6, R14, R13, R12, R11 ;  /* 0x0400000c0d0e7389 */ /* 0x00006400000c000b */
[----:B01----:R-:W-:Y:S01]  /*1ee70*/  ENDCOLLECTIVE ;  /* 0x000000000000791b */ /* 0x003fe20003800000 */
.L_x_5077:
[----:B------:R-:W-:Y:S01]  /*1ee80*/  IMAD.MOV.U32 R12, RZ, RZ, 0x10 ;  /* 0x00000010ff0c7424 */ /* 0x000fe200078e00ff */
[----:B------:R-:W-:-:S05]  /*1ee90*/  SEL R3, R14, RZ, P4 ;  /* 0x000000ff0e037207 */ /* 0x000fca0002000000 */
[----:B------:R-:W-:-:S04]  /*1eea0*/  IMAD.IADD R4, R6, 0x1, R3 ;  /* 0x0000000106047824 */ /* 0x000fc800078e0203 */
[----:B------:R-:W-:-:S07]  /*1eeb0*/  IMAD.MOV.U32 R13, RZ, RZ, R4 ;  /* 0x000000ffff0d7224 */ /* 0x000fce00078e0004 */
[----:B------:R-:W-:Y:S05]  /*1eec0*/  WARPSYNC.COLLECTIVE R15, `(.L_x_5078) ;  /* 0x000000000f087348 */ /* 0x000fea0003c00000 */
[----:B------:R0:W1:Y:S02]  /*1eed0*/  SHFL.UP P6, R14, R13, R12, R11 ;  /* 0x0400000c0d0e7389 */ /* 0x00006400000c000b */
[----:B01----:R-:W-:Y:S01]  /*1eee0*/  ENDCOLLECTIVE ;  /* 0x000000000000791b */ /* 0x003fe20003800000 */
.L_x_5078:
        /* <DEDUP_REMOVED lines=8> */
.L_x_5079:
[----:B------:R-:W-:Y:S05]  /*1ef70*/  BRA `(.L_x_5080) ;  /* 0xffffffb8006c7947 */ /* 0x000fea000383ffff */
.L_x_4945:
[----:B------:R-:W-:Y:S01]  /*1ef80*/  BSSY B0, `(.L_x_5081) ;  /* 0x0000008000007945 */ /* 0x000fe20003800000 */
[----:B-----5:R-:W-:Y:S01]  /*1ef90*/  MOV R13, R2 ;  /* 0x00000002000d7202 */ /* 0x020fe20000000f00 */
[----:B------:R-:W-:Y:S02]  /*1efa0*/  IMAD.MOV.U32 R12, RZ, RZ, 0x1 ;  /* 0x00000001ff0c7424 */ /* 0x000fe400078e00ff */
[----:B------:R-:W-:Y:S02]  /*1efb0*/  IMAD.MOV.U32 R11, RZ, RZ, RZ ;  /* 0x000000ffff0b7224 */ /* 0x000fe400078e00ff */
[----:B------:R-:W-:-:S07]  /*1efc0*/  IMAD.MOV.U32 R15, RZ, RZ, -0x1 ;  /* 0xffffffffff0f7424 */ /* 0x000fce00078e00ff */
[----:B012---:R-:W-:Y:S05]  /*1efd0*/  WARPSYNC.COLLECTIVE R15, `(.L_x_5082) ;  /* 0x000000000f087348 */ /* 0x007fea0003c00000 */
[----:B------:R3:W4:Y:S02]  /*1efe0*/  SHFL.UP P6, R14, R13, R12, R11 ;  /* 0x0400000c0d0e7389 */ /* 0x00072400000c000b */
[----:B01234-:R-:W-:Y:S01]  /*1eff0*/  ENDCOLLECTIVE ;  /* 0x000000000000791b */ /* 0x01ffe20003800000 */
.L_x_5082:
[----:B------:R-:W-:Y:S05]  /*1f000*/  BSYNC B0 ;  /* 0x0000000000007941 */ /* 0x000fea0003800000 */
.L_x_5081:
        /* <DEDUP_REMOVED lines=8> */
.L_x_5083:
[----:B------:R-:W-:Y:S01]  /*1f090*/  IMAD.MOV.U32 R12, RZ, RZ, 0x4 ;  /* 0x00000004ff0c7424 */ /* 0x000fe200078e00ff */
[----:B------:R-:W-:-:S05]  /*1f0a0*/  SEL R14, R14, RZ, P2 ;  /* 0x000000ff0e0e7207 */ /* 0x000fca0001000000 */
[----:B------:R-:W-:-:S04]  /*1f0b0*/  IMAD.IADD R3, R13, 0x1, R14 ;  /* 0x000000010d037824 */ /* 0x000fc800078e020e */
[----:B------:R-:W-:-:S07]  /*1f0c0*/  IMAD.MOV.U32 R13, RZ, RZ, R3 ;  /* 0x000000ffff0d7224 */ /* 0x000fce00078e0003 */
[----:B------:R-:W-:Y:S05]  /*1f0d0*/  WARPSYNC.COLLECTIVE R15, `(.L_x_5084) ;  /* 0x000000000f087348 */ /* 0x000fea0003c00000 */
[----:B------:R0:W1:Y:S02]  /*1f0e0*/  SHFL.UP P6, R14, R13, R12, R11 ;  /* 0x0400000c0d0e7389 */ /* 0x00006400000c000b */
[----:B01----:R-:W-:Y:S01]  /*1f0f0*/  ENDCOLLECTIVE ;  /* 0x000000000000791b */ /* 0x003fe20003800000 */
.L_x_5084:
[----:B------:R-:W-:Y:S01]  /*1f100*/  IMAD.MOV.U32 R12, RZ, RZ, 0x8 ;  /* 0x00000008ff0c7424 */ /* 0x000fe200078e00ff */
[----:B------:R-:W-:-:S05]  /*1f110*/  SEL R4, R14, RZ, P3 ;  /* 0x000000ff0e047207 */ /* 0x000fca0001800000 */
[----:B------:R-:W-:-:S04]  /*1f120*/  IMAD.IADD R4, R3, 0x1, R4 ;  /* 0x0000000103047824 */ /* 0x000fc800078e0204 */
[----:B------:R-:W-:-:S07]  /*1f130*/  IMAD.MOV.U32 R13, RZ, RZ, R4 ;  /* 0x000000ffff0d7224 */ /* 0x000fce00078e0004 */
[----:B------:R-:W-:Y:S05]  /*1f140*/  WARPSYNC.COLLECTIVE R15, `(.L_x_5085) ;  /* 0x000000000f087348 */ /* 0x000fea0003c00000 */
[----:B------:R0:W1:Y:S02]  /*1f150*/  SHFL.UP P6, R14, R13, R12, R11 ;  /* 0x0400000c0d0e7389 */ /* 0x00006400000c000b */
[----:B01----:R-:W-:Y:S01]  /*1f160*/  ENDCOLLECTIVE ;  /* 0x000000000000791b */ /* 0x003fe20003800000 */
.L_x_5085:
[----:B------:R-:W-:Y:S01]  /*1f170*/  IMAD.MOV.U32 R12, RZ, RZ, 0x10 ;  /* 0x00000010ff0c7424 */ /* 0x000fe200078e00ff */
[----:B------:R-:W-:-:S05]  /*1f180*/  SEL R5, R14, RZ, P4 ;  /* 0x000000ff0e057207 */ /* 0x000fca0002000000 */
[----:B------:R-:W-:-:S04]  /*1f190*/  IMAD.IADD R5, R4, 0x1, R5 ;  /* 0x0000000104057824 */ /* 0x000fc800078e0205 */
[----:B------:R-:W-:-:S07]  /*1f1a0*/  IMAD.MOV.U32 R13, RZ, RZ, R5 ;  /* 0x000000ffff0d7224 */ /* 0x000fce00078e0005 */
[----:B------:R-:W-:Y:S05]  /*1f1b0*/  WARPSYNC.COLLECTIVE R15, `(.L_x_5086) ;  /* 0x000000000f087348 */ /* 0x000fea0003c00000 */
[----:B------:R0:W1:Y:S02]  /*1f1c0*/  SHFL.UP P6, R14, R13, R12, R11 ;  /* 0x0400000c0d0e7389 */ /* 0x00006400000c000b */
[----:B01----:R-:W-:Y:S01]  /*1f1d0*/  ENDCOLLECTIVE ;  /* 0x000000000000791b */ /* 0x003fe20003800000 */
.L_x_5086:
        /* <DEDUP_REMOVED lines=8> */
.L_x_5087:
[----:B------:R-:W-:Y:S05]  /*1f260*/  BRA `(.L_x_5088) ;  /* 0xffffffb8004c7947 */ /* 0x000fea000383ffff */
.L_x_4947:
[----:B------:R-:W-:Y:S01]  /*1f270*/  BSSY B0, `(.L_x_5089) ;  /* 0x0000006000007945 */ /* 0x000fe20003800000 */
[----:B------:R-:W-:Y:S01]  /*1f280*/  PLOP3.LUT P6, PT, P6, PT, PT, 0x8, 0x0 ;  /* 0x000000000000781c */ /* 0x000fe200037ce170 */
[----:B------:R-:W-:-:S12]  /*1f290*/  IMAD.MOV.U32 R15, RZ, RZ, -0x1 ;  /* 0xffffffffff0f7424 */ /* 0x000fd800078e00ff */
[----:B01----:R-:W-:Y:S05]  /*1f2a0*/  WARPSYNC.COLLECTIVE R15, `(.L_x_5090) ;  /* 0x000000000f087348 */ /* 0x003fea0003c00000 */
[----:B------:R-:W-:Y:S01]  /*1f2b0*/  VOTE.ANY R14, PT, P6 ;  /* 0x00000000000e7806 */ /* 0x000fe200030e0100 */
[----:B01----:R-:W-:Y:S06]  /*1f2c0*/  ENDCOLLECTIVE ;  /* 0x000000000000791b */ /* 0x003fec0003800000 */
.L_x_5090:
[----:B------:R-:W-:Y:S05]  /*1f2d0*/  BSYNC B0 ;  /* 0x0000000000007941 */ /* 0x000fea0003800000 */
.L_x_5089:
        /* <DEDUP_REMOVED lines=9> */
.L_x_5091:
[----:B------:R-:W-:Y:S01]  /*1f370*/  IMAD.MOV.U32 R17, RZ, RZ, R14 ;  /* 0x000000ffff117224 */ /* 0x000fe200078e000e */
[----:B------:R-:W-:Y:S06]  /*1f380*/  BRA `(.L_x_5092) ;  /* 0xffffffb8003c7947 */ /* 0x000fec000383ffff */
.L_x_4949:
[----:B------:R-:W-:Y:S01]  /*1f390*/  BSSY B0, `(.L_x_5093) ;  /* 0x0000007000007945 */ /* 0x000fe20003800000 */
[----:B------:R-:W-:Y:S02]  /*1f3a0*/  IMAD.MOV.U32 R13, RZ, RZ, R3 ;  /* 0x000000ffff0d7224 */ /* 0x000fe400078e0003 */
[----:B------:R-:W-:Y:S02]  /*1f3b0*/  IMAD.MOV.U32 R11, RZ, RZ, 0x1f ;  /* 0x0000001fff0b7424 */ /* 0x000fe400078e00ff */
[----:B------:R-:W-:-:S07]  /*1f3c0*/  IMAD.MOV.U32 R15, RZ, RZ, -0x1 ;  /* 0xffffffffff0f7424 */ /* 0x000fce00078e00ff */
[----:B0123--:R-:W-:Y:S05]  /*1f3d0*/  WARPSYNC.COLLECTIVE R15, `(.L_x_5094) ;  /* 0x000000000f087348 */ /* 0x00ffea0003c00000 */
[----:B------:R4:W0:Y:S02]  /*1f3e0*/  SHFL.IDX P6, R14, R13, R12, R11 ;  /* 0x0000000c0d0e7389 */ /* 0x00082400000c000b */
[----:B01234-:R-:W-:Y:S01]  /*1f3f0*/  ENDCOLLECTIVE ;  /* 0x000000000000791b */ /* 0x01ffe20003800000 */
.L_x_5094:
[----:B------:R-:W-:Y:S05]  /*1f400*/  BSYNC B0 ;  /* 0x0000000000007941 */ /* 0x000fea0003800000 */
.L_x_5093:
[----:B------:R-:W-:Y:S01]  /*1f410*/  IMAD.MOV.U32 R6, RZ, RZ, R14 ;  /* 0x000000ffff067224 */ /* 0x000fe200078e000e */
[----:B------:R-:W-:Y:S06]  /*1f420*/  BRA `(.L_x_4948) ;  /* 0xffffffb800307947 */ /* 0x000fec000383ffff */
.L_x_4953:
[----:B0-----:R0:W1:Y:S02]  /*1f430*/  SYNCS.PHASECHK.TRANS64.TRYWAIT P0, [R4+URZ+0x28c20], R0 ;  /* 0x028c2000040075a7 */ /* 0x001064000800017f */
[----:B-1----:R-:W-:Y:S05]  /*1f440*/  @!P0 NANOSLEEP.SYNCS 0x989680 ;  /* 0x009896800000895d */ /* 0x002fea0003900000 */
[----:B------:R-:W1:Y:S02]  /*1f450*/  @!P0 SYNCS.PHASECHK.TRANS64 P0, [R4+URZ+0x28c20], R0 ;  /* 0x028c2000040085a7 */ /* 0x000e64000800007f */
[----:B-1----:R-:W-:Y:S05]  /*1f460*/  @!P0 BRA `(.L_x_4953) ;  /* 0xfffffffc00f08947 */ /* 0x002fea000383ffff */
[----:B------:R-:W-:Y:S05]  /*1f470*/  BRA `(.L_x_5095) ;  /* 0xffffffbc00a87947 */ /* 0x000fea000383ffff */
.L_x_4954:
        /* <DEDUP_REMOVED lines=11> */
.L_x_5097:
[----:B------:R-:W-:Y:S05]  /*1f530*/  BSYNC B0 ;  /* 0x0000000000007941 */ /* 0x000fea0003800000 */
.L_x_5096:
[----:B------:R-:W-:Y:S05]  /*1f540*/  BRA `(.L_x_5098) ;  /* 0xffffffbc00907947 */ /* 0x000fea000383ffff */
.L_x_4955:
[----:B------:R-:W-:Y:S01]  /*1f550*/  BSSY B0, `(.L_x_5099) ;  /* 0x0000006000007945 */ /* 0x000fe20003800000 */
[----:B------:R-:W-:-:S07]  /*1f560*/  IMAD.MOV.U32 R15, RZ, RZ, -0x1 ;  /* 0xffffffffff0f7424 */ /* 0x000fce00078e00ff */
[----:B0-234-:R-:W-:Y:S05]  /*1f570*/  WARPSYNC.COLLECTIVE R15, `(.L_x_5100) ;  /* 0x000000000f0c7348 */ /* 0x01dfea0003c00000 */
[----:B------:R-:W-:Y:S02]  /*1f580*/  ELECT P6, UR62, PT ;  /* 0x00000000003e782f */ /* 0x000fe400038c0000 */
[----:B------:R-:W-:Y:S01]  /*1f590*/  MOV R14, UR62 ;  /* 0x0000003e000e7c02 */ /* 0x000fe20008000f00 */
[----:B0-234-:R-:W-:Y:S10]  /*1f5a0*/  ENDCOLLECTIVE ;  /* 0x000000000000791b */ /* 0x01dff40003800000 */
.L_x_5100:
[----:B------:R-:W-:Y:S05]  /*1f5b0*/  BSYNC B0 ;  /* 0x0000000000007941 */ /* 0x000fea0003800000 */
.L_x_5099:
[----:B------:R-:W-:Y:S05]  /*1f5c0*/  BRA `(.L_x_5101) ;  /* 0xffffffbc00847947 */ /* 0x000fea000383ffff */
.L_x_4957:
[----:B0-----:R0:W1:Y:S02]  /*1f5d0*/  SYNCS.PHASECHK.TRANS64.TRYWAIT P1, [R5+URZ+0x28c40], R0 ;  /* 0x028c4000050075a7 */ /* 0x001064000802017f */
[----:B-1----:R-:W-:Y:S05]  /*1f5e0*/  @!P1 NANOSLEEP.SYNCS 0x989680 ;  /* 0x009896800000995d */ /* 0x002fea0003900000 */
[----:B------:R-:W1:Y:S02]  /*1f5f0*/  @!P1 SYNCS.PHASECHK.TRANS64 P1, [R5+URZ+0x28c40], R0 ;  /* 0x028c4000050095a7 */ /* 0x000e64000802007f */
[----:B-1----:R-:W-:Y:S05]  /*1f600*/  @!P1 BRA `(.L_x_4957) ;  /* 0xfffffffc00f09947 */ /* 0x002fea000383ffff */
[----:B------:R-:W-:Y:S05]  /*1f610*/  BRA `(.L_x_5102) ;  /* 0xffffffbc00a07947 */ /* 0x000fea000383ffff */
.L_x_4959:
[----:B-1----:R1:W0:Y:S02]  /*1f620*/  SYNCS.PHASECHK.TRANS64.TRYWAIT P1, [R25+URZ+0x28c40], R2 ;  /* 0x028c4002190075a7 */ /* 0x002224000802017f */
[----:B0-----:R-:W-:Y:S05]  /*1f630*/  @!P1 NANOSLEEP.SYNCS 0x989680 ;  /* 0x009896800000995d */ /* 0x001fea0003900000 */
[----:B------:R-:W0:Y:S02]  /*1f640*/  @!P1 SYNCS.PHASECHK.TRANS64 P1, [R25+URZ+0x28c40], R2 ;  /* 0x028c4002190095a7 */ /* 0x000e24000802007f */
[----:B0-----:R-:W-:Y:S05]  /*1f650*/  @!P1 BRA `(.L_x_4959) ;  /* 0xfffffffc00f09947 */ /* 0x001fea000383ffff */
[----:B------:R-:W-:Y:S05]  /*1f660*/  BRA `(.L_x_5103) ;  /* 0xffffffbc00ac7947 */ /* 0x000fea000383ffff */
.L_x_4961:
[----:B------:R0:W0:Y:S02]  /*1f670*/  SYNCS.PHASECHK.TRANS64.TRYWAIT P1, [R5+URZ+0x28c60], R0 ;  /* 0x028c6000050075a7 */ /* 0x000024000802017f */
[----:B0-----:R-:W-:Y:S05]  /*1f680*/  @!P1 NANOSLEEP.SYNCS 0x989680 ;  /* 0x009896800000995d */ /* 0x001fea0003900000 */
[----:B------:R-:W0:Y:S02]  /*1f690*/  @!P1 SYNCS.PHASECHK.TRANS64 P1, [R5+URZ+0x28c60], R0 ;  /* 0x028c6000050095a7 */ /* 0x000e24000802007f */
[----:B0-----:R-:W-:Y:S05]  /*1f6a0*/  @!P1 BRA `(.L_x_4961) ;  /* 0xfffffffc00f09947 */ /* 0x001fea000383ffff */
[----:B------:R-:W-:Y:S05]  /*1f6b0*/  BRA `(.L_x_5104) ;  /* 0xffffffbc00a87947 */ /* 0x000fea000383ffff */
.L_x_5105:
        /* <DEDUP_REMOVED lines=12> */
.L_x_5821:


//--------------------- .text._ZN7cutlass13device_kernelIN5flash11enable_sm90INS1_16FlashAttnFwdSm90INS1_25CollectiveMainloopFwdSm90ILi2EN4cute5tupleIJNS5_1CILi1EEES8_S8_EEENS6_IJNS7_ILi64EEESA_SA_EEELi512ENS_10bfloat16_tEfNS_4arch4Sm90ELb1ELb0ELb1ELb1ELb1ELb0ELb1ELb0ELb0ELb1ELb0ELb0EEENS1_21CollectiveEpilogueFwdINS6_IJSA_NS7_ILi512EEESA_EEES9_SC_SE_Li256ELb1ELb1ELb0ELb0EEENS1_36VarlenDynamicPersistentTileSchedulerILi64ELi64ELi256ELi128ELb0ELb1ELb1ELb1ELb1ELb1EEEEEEEEEvNT_6ParamsE --------------------------
	.section	.text._ZN7cutlass13device_kernelIN5flash11enable_sm90INS1_16FlashAttnFwdSm90INS1_25CollectiveMainloopFwdSm90ILi2EN4cute5tupleIJNS5_1CILi1EEES8_S8_EEENS6_IJNS7_ILi64EEESA_SA_EEELi512ENS_10bfloat16_tEfNS_4arch4Sm90ELb1ELb0ELb1ELb1ELb1ELb0ELb1ELb0ELb0ELb1ELb0ELb0EEENS1_21CollectiveEpilogueFwdINS6_IJSA_NS7_ILi512EEESA_EEES9_SC_SE_Li256ELb1ELb1ELb0ELb0EEENS1_36VarlenDynamicPersistentTileSchedulerILi64ELi64ELi256ELi128ELb0ELb1ELb1ELb1ELb1ELb1EEEEEEEEEvNT_6ParamsE,"ax",@progbits
	.align	128
.text._ZN7cutlass13device_kernelIN5flash11enable_sm90INS1_16FlashAttnFwdSm90INS1_25CollectiveMainloopFwdSm90ILi2EN4cute5tupleIJNS5_1CILi1EEES8_S8_EEENS6_IJNS7_ILi64EEESA_SA_EEELi512ENS_10bfloat16_tEfNS_4arch4Sm90ELb1ELb0ELb1ELb1ELb1ELb0ELb1ELb0ELb0ELb1ELb0ELb0EEENS1_21CollectiveEpilogueFwdINS6_IJSA_NS7_ILi512EEESA_EEES9_SC_SE_Li256ELb1ELb1ELb0ELb0EEENS1_36VarlenDynamicPersistentTileSchedulerILi64ELi64ELi256ELi128ELb0ELb1ELb1ELb1ELb1ELb1EEEEEEEEEvNT_6ParamsE:
        .type           _ZN7cutlass13device_kernelIN5flash11enable_sm90INS1_16FlashAttnFwdSm90INS1_25CollectiveMainloopFwdSm90ILi2EN4cute5tupleIJNS5_1CILi1EEES8_S8_EEENS6_IJNS7_ILi64EEESA_SA_EEELi512ENS_10bfloat16_tEfNS_4arch4Sm90ELb1ELb0ELb1ELb1ELb1ELb0ELb1ELb0ELb0ELb1ELb0ELb0EEENS1_21CollectiveEpilogueFwdINS6_IJSA_NS7_ILi512EEESA_EEES9_SC_SE_Li256ELb1ELb1ELb0ELb0EEENS1_36VarlenDynamicPersistentTileSchedulerILi64ELi64ELi256ELi128ELb0ELb1ELb1ELb1ELb1ELb1EEEEEEEEEvNT_6ParamsE,@function
        .size           _ZN7cutlass13device_kernelIN5flash11enable_sm90INS1_16FlashAttnFwdSm90INS1_25CollectiveMainloopFwdSm90ILi2EN4cute5tupleIJNS5_1CILi1EEES8_S8_EEENS6_IJNS7_ILi64EEESA_SA_EEELi512ENS_10bfloat16_tEfNS_4arch4Sm90ELb1ELb0ELb1ELb1ELb1ELb0ELb1ELb0ELb0ELb1ELb0ELb0EEENS1_21CollectiveEpilogueFwdINS6_IJSA_NS7_ILi512EEESA_EEES9_SC_SE_Li256ELb1ELb1ELb0ELb0EEENS1_36VarlenDynamicPersistentTileSchedulerILi64ELi64ELi256ELi128ELb0ELb1ELb1ELb1ELb1ELb1EEEEEEEEEvNT_6ParamsE,(.L_x_5822 - _ZN7cutlass13device_kernelIN5flash11enable_sm90INS1_16FlashAttnFwdSm90INS1_25CollectiveMainloopFwdSm90ILi2EN4cute5tupleIJNS5_1CILi1EEES8_S8_EEENS6_IJNS7_ILi64EEESA_SA_EEELi512ENS_10bfloat16_tEfNS_4arch4Sm90ELb1ELb0ELb1ELb1ELb1ELb0ELb1ELb0ELb0ELb1ELb0ELb0EEENS1_21CollectiveEpilogueFwdINS6_IJSA_NS7_ILi512EEESA_EEES9_SC_SE_Li256ELb1ELb1ELb0ELb0EEENS1_36VarlenDynamicPersistentTileSchedulerILi64ELi64ELi256ELi128ELb0ELb1ELb1ELb1ELb1ELb1EEEEEEEEEvNT_6ParamsE)
        .other          _ZN7cutlass13device_kernelIN5flash11enable_sm90INS1_16FlashAttnFwdSm90INS1_25CollectiveMainloopFwdSm90ILi2EN4cute5tupleIJNS5_1CILi1EEES8_S8_EEENS6_IJNS7_ILi64EEESA_SA_EEELi512ENS_10bfloat16_tEfNS_4arch4Sm90ELb1ELb0ELb1ELb1ELb1ELb0ELb1ELb0ELb0ELb1ELb0ELb0EEENS1_21CollectiveEpilogueFwdINS6_IJSA_NS7_ILi512EEESA_EEES9_SC_SE_Li256ELb1ELb1ELb0ELb0EEENS1_36VarlenDynamicPersistentTileSchedulerILi64ELi64ELi256ELi128ELb0ELb1ELb1ELb1ELb1ELb1EEEEEEEEEvNT_6ParamsE,@"STO_CUDA_ENTRY STV_DEFAULT"
_ZN7cutlass13device_kernelIN5flash11enable_sm90INS1_16FlashAttnFwdSm90INS1_25CollectiveMainloopFwdSm90ILi2EN4cute5tupleIJNS5_1CILi1EEES8_S8_EEENS6_IJNS7_ILi64EEESA_SA_EEELi512ENS_10bfloat16_tEfNS_4arch4Sm90ELb1ELb0ELb1ELb1ELb1ELb0ELb1ELb0ELb0ELb1ELb0ELb0EEENS1_21CollectiveEpilogueFwdINS6_IJSA_NS7_ILi512EEESA_EEES9_SC_SE_Li256ELb1ELb1ELb0ELb0EEENS1_36VarlenDynamicPersistentTileSchedulerILi64ELi64ELi256ELi128ELb0ELb1ELb1ELb1ELb1ELb1EEEEEEEEEvNT_6ParamsE:
        /* <DEDUP_REMOVED lines=43> */
.L_x_5106:
        /* <DEDUP_REMOVED lines=22> */
.L_x_5107:
        /* <DEDUP_REMOVED lines=18> */
.L_x_5108:
        /* <DEDUP_REMOVED lines=22> */
.L_x_5109:
        /* <DEDUP_REMOVED lines=23> */
.L_x_5110:
        /* <DEDUP_REMOVED lines=8> */
.L_x_5112:
[----:B------:R-:W-:-:S08]  /*0880*/  NOP ;  /* 0x0000000000007918 */ /* 0x000fd00000000000 */
[----:B------:R-:W0:Y:S02]  /*0890*/  USETMAXREG.TRY_ALLOC.CTAPOOL UP0, 0xe8 ;  /* 0x000000e8000079c8 */ /* 0x000e240008000600 */
[----:B0-----:R-:W-:-:S13]  /*08a0*/  PLOP3.LUT P0, PT, PT, PT, UP0, 0x80, 0x0 ;  /* 0x000000000000781c */ /* 0x001fda0003f0f008 */
[----:B------:R-:W-:Y:S05]  /*08b0*/  @!P0 BRA `(.L_x_5112) ;  /* 0xfffffffc00f08947 */ /* 0x000fea000383ffff */
[----:B------:R-:W0:Y:S01]  /*08c0*/  S2R R2, SR_TID.X ;  /* 0x0000000000027919 */ /* 0x000e220000002100 */
[----:B------:R-:W-:Y:S01]  /*08d0*/  MOV R17, 0x400 ;  /* 0x0000040000117802 */ /* 0x000fe20000000f00 */
[----:B------:R-:W-:Y:S01]  /*08e0*/  ULDC UR4, c[0x0][0xd3c] ;  /* 0x00034f0000047ab9 */ /* 0x000fe20000000800 */
[----:B------:R-:W1:Y:S01]  /*08f0*/  S2R R202, SR_CgaCtaId ;  /* 0x0000000000ca7919 */ /* 0x000e620000008800 */
[----:B0-----:R-:W-:-:S04]  /*0900*/  LOP3.LUT R0, R2, 0xffffff80, RZ, 0xc0, !PT ;  /* 0xffffff8002007812 */ /* 0x001fc800078ec0ff */
[----:B------:R-:W-:Y:S02]  /*0910*/  ISETP.NE.AND P0, PT, R0, 0x80, PT ;  /* 0x000000800000780c */ /* 0x000fe40003f05270 */
[----:B-1----:R-:W-:-:S11]  /*0920*/  LEA R17, R202, R17, 0x18 ;  /* 0x00000011ca117211 */ /* 0x002fd600078ec0ff */
[----:B------:R-:W-:Y:S06]  /*0930*/  @!P0 BAR.ARV 0x8, 0x100 ;  /* 0x0204000000008b1d */ /* 0x000fec0000002000 */
[----:B------:R-:W-:-:S13]  /*0940*/  ISETP.GE.U32.AND P0, PT, R2, 0x100, PT ;  /* 0x000001000200780c */ /* 0x000fda0003f06070 */
[----:B------:R-:W-:Y:S08]  /*0950*/  @P0 BAR.ARV 0xf, 0x100 ;  /* 0x03c4000000000b1d */ /* 0x000ff00000002000 */
[----:B------:R-:W-:Y:S06]  /*0960*/  BAR.SYNC.DEFER_BLOCKING 0x5, 0x180 ;  /* 0x0146000000007b1d */ /* 0x000fec0000010000 */
[----:B------:R-:W0:Y:S02]  /*0970*/  LDS.128 R12, [R17+0x388d0] ;  /* 0x0388d000110c7984 */ /* 0x000e240000000c00 */
[----:B------:R-:W-:Y:S06]  /*0980*/  BAR.ARV 0x4, 0x180 ;  /* 0x0106000000007b1d */ /* 0x000fec0000002000 */
[----:B0-----:R-:W-:-:S13]  /*0990*/  ISETP.GE.AND P0, PT, R15, UR4, PT ;  /* 0x000000040f007c0c */ /* 0x001fda000bf06270 */
[----:B------:R-:W-:Y:S05]  /*09a0*/  @P0 EXIT ;  /* 0x000000000000094d */ /* 0x000fea0003800000 */
[----:B------:R-:W-:Y:S01]  /*09b0*/  VIADD R205, R2, 0xffffff80 ;  /* 0xffffff8002cd7836 */ /* 0x000fe20000000000 */
[----:B------:R-:W-:Y:S01]  /*09c0*/  R2UR UR6, R14 ;  /* 0x000000000e0672ca */ /* 0x000fe200000e0000 */
[----:B------:R-:W-:Y:S01]  /*09d0*/  IMAD.MOV.U32 R189, RZ, RZ, 0x40 ;  /* 0x00000040ffbd7424 */ /* 0x000fe200078e00ff */
[----:B------:R-:W-:Y:S01]  /*09e0*/  R2UR UR5, R13 ;  /* 0x000000000d0572ca */ /* 0x000fe200000e0000 */
[----:B------:R-:W-:Y:S01]  /*09f0*/  IMAD.MOV.U32 R16, RZ, RZ, RZ ;  /* 0x000000ffff107224 */ /* 0x000fe200078e00ff */
[----:B------:R-:W-:Y:S01]  /*0a00*/  SHF.R.S32.HI R0, RZ, 0x1f, R205 ;  /* 0x0000001fff007819 */ /* 0x000fe200000114cd */
[----:B------:R-:W-:Y:S01]  /*0a10*/  ULOP3.LUT UR41, UR42, 0x1, URZ, 0xfc, !UPT ;  /* 0x000000012a297892 */ /* 0x000fe2000f8efc3f */
[----:B------:R-:W-:Y:S02]  /*0a20*/  UMOV UR36, URZ ;  /* 0x0000003f00247c82 */ /* 0x000fe40008000000 */
[CC--:B------:R-:W-:Y:S02]  /*0a30*/  LEA.HI R3, R0.reuse, R205.reuse, RZ, 0x4 ;  /* 0x000000cd00037211 */ /* 0x0c0fe400078f20ff */
[----:B------:R-:W-:-:S02]  /*0a40*/  LEA.HI R198, R0, R205, RZ, 0x3 ;  /* 0x000000cd00c67211 */ /* 0x000fc400078f18ff */
[----:B------:R-:W-:Y:S02]  /*0a50*/  SHF.R.S32.HI R2, RZ, 0x4, R3 ;  /* 0x00000004ff027819 */ /* 0x000fe40000011403 */
[C---:B------:R-:W-:Y:S02]  /*0a60*/  LOP3.LUT R6, R3.reuse, 0xfffffff0, RZ, 0xc0, !PT ;  /* 0xfffffff003067812 */ /* 0x040fe400078ec0ff */
[----:B------:R-:W-:-:S03]  /*0a70*/  LEA.HI R4, R3, R2, RZ, 0x1 ;  /* 0x0000000203047211 */ /* 0x000fc600078f08ff */
[----:B------:R-:W-:Y:S01]  /*0a80*/  IMAD.IADD R6, R205, 0x1, -R6 ;  /* 0x00000001cd067824 */ /* 0x000fe200078e0a06 */
[----:B------:R-:W-:Y:S02]  /*0a90*/  LOP3.LUT R5, R4, 0x1ffffffe, RZ, 0xc0, !PT ;  /* 0x1ffffffe04057812 */ /* 0x000fe400078ec0ff */
[----:B------:R-:W-:-:S03]  /*0aa0*/  LEA.HI R4, R0, R205, RZ, 0x5 ;  /* 0x000000cd00047211 */ /* 0x000fc600078f28ff */
[----:B------:R-:W-:Y:S01]  /*0ab0*/  IMAD.IADD R8, R2, 0x1, -R5 ;  /* 0x0000000102087824 */ /* 0x000fe200078e0a05 */
[-C--:B------:R-:W-:Y:S02]  /*0ac0*/  LEA.HI R2, R0, R205.reuse, RZ, 0x7 ;  /* 0x000000cd00027211 */ /* 0x080fe400078f38ff */
[--C-:B------:R-:W-:Y:S01]  /*0ad0*/  SHF.R.S32.HI R10, RZ, 0x5, R4.reuse ;  /* 0x00000005ff0a7819 */ /* 0x100fe20000011404 */
[----:B------:R-:W-:Y:S01]  /*0ae0*/  IMAD.SHL.U32 R8, R8, 0x8, RZ ;  /* 0x0000000808087824 */ /* 0x000fe200078e00ff */
[----:B------:R-:W-:Y:S02]  /*0af0*/  SHF.R.S32.HI R3, RZ, 0x1f, R4 ;  /* 0x0000001fff037819 */ /* 0x000fe40000011404 */
        /* <DEDUP_REMOVED lines=13> */
[-C--:B------:R-:W-:Y:S01]  /*0bd0*/  LEA.HI R5, R3, R4.reuse, RZ, 0x2 ;  /* 0x0000000403057211 */ /* 0x080fe200078f10ff */
[----:B------:R-:W-:Y:S01]  /*0be0*/  IMAD R203, R11, 0x10, R14 ;  /* 0x000000100bcb7824 */ /* 0x000fe200078e020e */
[C---:B------:R-:W-:Y:S01]  /*0bf0*/  LOP3.LUT R9, R7.reuse, 0xfffffff8, RZ, 0xc0, !PT ;  /* 0xfffffff807097812 */ /* 0x040fe200078ec0ff */
[----:B------:R-:W-:Y:S01]  /*0c00*/  IMAD.SHL.U32 R7, R7, 0x40, RZ ;  /* 0x0000004007077824 */ /* 0x000fe200078e00ff */
[----:B------:R-:W-:Y:S01]  /*0c10*/  LOP3.LUT R11, R5, 0x7ffffffc, RZ, 0xc0, !PT ;  /* 0x7ffffffc050b7812 */ /* 0x000fe200078ec0ff */
[----:B------:R-:W-:Y:S01]  /*0c20*/  IMAD.U32 R203, R203, 0x40, R8 ;  /* 0x00000040cbcb7824 */ /* 0x000fe200078e0008 */
[----:B------:R-:W-:Y:S01]  /*0c30*/  LOP3.LUT R0, R198, 0xfffffff8, RZ, 0xc0, !PT ;  /* 0xfffffff8c6007812 */ /* 0x000fe200078ec0ff */
[----:B------:R-:W-:Y:S01]  /*0c40*/  IMAD.IADD R9, R6, 0x1, -R9 ;  /* 0x0000000106097824 */ /* 0x000fe200078e0a09 */
[----:B------:R-:W-:Y:S01]  /*0c50*/  LEA.HI R6, R3, R4, RZ, 0x5 ;  /* 0x0000000403067211 */ /* 0x000fe200078f28ff */
[----:B------:R-:W-:Y:S01]  /*0c60*/  IMAD.IADD R11, R4, 0x1, -R11 ;  /* 0x00000001040b7824 */ /* 0x000fe200078e0a0b */
[--C-:B------:R-:W-:Y:S01]  /*0c70*/  SHF.R.S32.HI R3, RZ, 0x2, R5.reuse ;  /* 0x00000002ff037819 */ /* 0x100fe20000011405 */
[----:B------:R-:W-:Y:S01]  /*0c80*/  IMAD.IADD R197, R205, 0x1, -R0 ;  /* 0x00000001cdc57824 */ /* 0x000fe200078e0a00 */
[----:B------:R-:W-:Y:S01]  /*0c90*/  SHF.R.S32.HI R4, RZ, 0x1f, R5 ;  /* 0x0000001fff047819 */ /* 0x000fe20000011405 */
[----:B------:R-:W-:Y:S01]  /*0ca0*/  IMAD.SHL.U32 R5, R9, 0x40, RZ ;  /* 0x0000004009057824 */ /* 0x000fe200078e00ff */
[----:B------:R-:W-:Y:S01]  /*0cb0*/  LOP3.LUT R7, R7, 0x7ffffe00, RZ, 0xc0, !PT ;  /* 0x7ffffe0007077812 */ /* 0x000fe200078ec0ff */
[----:B------:R-:W-:Y:S01]  /*0cc0*/  IMAD.SHL.U32 R23, R197, 0x8, RZ ;  /* 0x00000008c5177824 */ /* 0x000fe200078e00ff */
[----:B------:R-:W-:Y:S01]  /*0cd0*/  LEA.HI R4, R4, R3, RZ, 0x3 ;  /* 0x0000000304047211 */ /* 0x000fe200078f18ff */
[----:B------:R-:W-:Y:S01]  /*0ce0*/  IMAD.SHL.U32 R18, R11, 0x2, RZ ;  /* 0x000000020b127824 */ /* 0x000fe200078e00ff */
[----:B------:R-:W-:Y:S01]  /*0cf0*/  LOP3.LUT R5, R5, 0x1c0, RZ, 0xc0, !PT ;  /* 0x000001c005057812 */ /* 0x000fe200078ec0ff */
[----:B------:R-:W-:Y:S01]  /*0d00*/  IMAD R7, R10, 0x400, R7 ;  /* 0x000004000a077824 */ /* 0x000fe200078e0207 */
[----:B------:R-:W-:Y:S01]  /*0d10*/  R2P PR, R9, 0x6 ;  /* 0x0000000609007804 */ /* 0x000fe20000000000 */
[----:B------:R-:W-:Y:S01]  /*0d20*/  VIADD R196, R23, 0x40 ;  /* 0x0000004017c47836 */ /* 0x000fe20000000000 */
[----:B------:R-:W-:Y:S01]  /*0d30*/  LOP3.LUT R8, R5, 0x8, R8, 0xf8, !PT ;  /* 0x0000000805087812 */ /* 0x000fe200078ef808 */
[C---:B------:R-:W-:Y:S01]  /*0d40*/  VIADD R195, R23.reuse, 0x80 ;  /* 0x0000008017c37836 */ /* 0x040fe20000000000 */
[----:B------:R-:W-:Y:S01]  /*0d50*/  SHF.R.U32.HI R5, RZ, 0x3, R5 ;  /* 0x00000003ff057819 */ /* 0x000fe20000011605 */
[C---:B------:R-:W-:Y:S01]  /*0d60*/  VIADD R194, R23.reuse, 0xc0 ;  /* 0x000000c017c27836 */ /* 0x040fe20000000000 */
[----:B------:R-:W-:Y:S01]  /*0d70*/  LEA.HI R13, R12, R12, RZ, 0x1 ;  /* 0x0000000c0c0d7211 */ /* 0x000fe200078f08ff */
[C---:B------:R-:W-:Y:S01]  /*0d80*/  VIADD R193, R23.reuse, 0x100 ;  /* 0x0000010017c17836 */ /* 0x040fe20000000000 */
[----:B------:R-:W-:Y:S01]  /*0d90*/  LOP3.LUT R8, R8, R5, RZ, 0x3c, !PT ;  /* 0x0000000508087212 */ /* 0x000fe200078e3cff */
[C---:B------:R-:W-:Y:S01]  /*0da0*/  VIADD R192, R23.reuse, 0x140 ;  /* 0x0000014017c07836 */ /* 0x040fe20000000000 */
[----:B------:R-:W-:Y:S01]  /*0db0*/  LOP3.LUT R4, R4, 0xfffffff8, RZ, 0xc0, !PT ;  /* 0xfffffff804047812 */ /* 0x000fe200078ec0ff */
[----:B------:R-:W-:Y:S01]  /*0dc0*/  VIADD R201, R23, 0x180 ;  /* 0x0000018017c97836 */ /* 0x000fe20000000000 */
[----:B------:R-:W-:Y:S01]  /*0dd0*/  LEA.HI R2, R2, R199, RZ, 0x1 ;  /* 0x000000c702027211 */ /* 0x000fe200078f08ff */
[----:B------:R-:W-:Y:S01]  /*0de0*/  IMAD.IADD R8, R7, 0x1, R8 ;  /* 0x0000000107087824 */ /* 0x000fe200078e0208 */
[----:B------:R-:W-:Y:S01]  /*0df0*/  LOP3.LUT R13, R13, 0x1ffffffe, RZ, 0xc0, !PT ;  /* 0x1ffffffe0d0d7812 */ /* 0x000fe200078ec0ff */
[----:B------:R-:W-:Y:S01]  /*0e00*/  IMAD.IADD R3, R3, 0x1, -R4 ;  /* 0x0000000103037824 */ /* 0x000fe200078e0a04 */
[----:B------:R-:W-:Y:S01]  /*0e10*/  SHF.R.S32.HI R6, RZ, 0x5, R6 ;  /* 0x00000005ff067819 */ /* 0x000fe20000011406 */
[----:B------:R-:W-:Y:S01]  /*0e20*/  IMAD R185, R8, 0x2, R17 ;  /* 0x0000000208b97824 */ /* 0x000fe200078e0211 */
[----:B------:R-:W-:Y:S01]  /*0e30*/  LOP3.LUT R0, R2, 0xfffffe, RZ, 0xc0, !PT ;  /* 0x00fffffe02007812 */ /* 0x000fe200078ec0ff */
[----:B------:R-:W-:Y:S01]  /*0e40*/  VIADD R200, R23, 0x1c0 ;  /* 0x000001c017c87836 */ /* 0x000fe20000000000 */
[----:B------:R-:W-:Y:S01]  /*0e50*/  SEL R189, R189, 0xffffffc0, !P2 ;  /* 0xffffffc0bdbd7807 */ /* 0x000fe20005000000 */
        /* <DEDUP_REMOVED lines=8> */
[----:B------:R-:W-:Y:S01]  /*0ee0*/  IMAD.IADD R0, R199, 0x1, -R0 ;  /* 0x00000001c7007824 */ /* 0x000fe200078e0a00 */
[----:B------:R-:W-:Y:S01]  /*0ef0*/  SHF.R.S32.HI R209, RZ, 0x1f, R193 ;  /* 0x0000001fffd17819 */ /* 0x000fe200000114c1 */
[C---:B------:R-:W-:Y:S01]  /*0f00*/  @P1 VIADD R188, R190.reuse, 0xffffffe0 ;  /* 0xffffffe0bebc1836 */ /* 0x040fe20000000000 */
[----:B------:R-:W-:Y:S01]  /*0f10*/  SHF.R.S32.HI R208, RZ, 0x1f, R192 ;  /* 0x0000001fffd07819 */ /* 0x000fe200000114c0 */
[----:B------:R-:W-:Y:S01]  /*0f20*/  IMAD.IADD R190, R190, 0x1, R189 ;  /* 0x00000001bebe7824 */ /* 0x000fe200078e02bd */
[----:B------:R-:W-:Y:S01]  /*0f30*/  SHF.R.S32.HI R207, RZ, 0x1f, R201 ;  /* 0x0000001fffcf7819 */ /* 0x000fe200000114c9 */
[----:B------:R-:W-:Y:S01]  /*0f40*/  IMAD.MOV.U32 R7, RZ, RZ, R15 ;  /* 0x000000ffff077224 */ /* 0x000fe200078e000f */
[----:B------:R-:W-:Y:S01]  /*0f50*/  SHF.R.S32.HI R206, RZ, 0x1f, R200 ;  /* 0x0000001fffce7819 */ /* 0x000fe200000114c8 */
[----:B------:R-:W-:-:S02]  /*0f60*/  IMAD.MOV.U32 R2, RZ, RZ, RZ ;  /* 0x000000ffff027224 */ /* 0x000fc400078e00ff */
[----:B------:R-:W-:Y:S02]  /*0f70*/  IMAD.SHL.U32 R184, R0, 0x100, RZ ;  /* 0x0000010000b87824 */ /* 0x000fe400078e00ff */
[----:B------:R-:W-:Y:S02]  /*0f80*/  IMAD R191, R13, 0x8, R22 ;  /* 0x000000080dbf7824 */ /* 0x000fe400078e0216 */
[----:B------:R-:W-:-:S07]  /*0f90*/  IMAD.IADD R189, R189, 0x1, R188 ;  /* 0x00000001bdbd7824 */ /* 0x000fce00078e02bc */
.L_x_5171:
[----:B0-2-4-:R-:W0:Y:S01]  /*0fa0*/  LDC.64 R4, c[0x0][0xd88] ;  /* 0x00036200ff047b82 */ /* 0x015e220000000a00 */
[----:B------:R-:W-:Y:S01]  /*0fb0*/  ULDC.64 UR8, c[0x0][0xb20] ;  /* 0x0002c80000087ab9 */ /* 0x000fe20000000a00 */
[----:B------:R-:W-:-:S06]  /*0fc0*/  ULDC.64 UR10, c[0x0][0xb10] ;  /* 0x0002c400000a7ab9 */ /* 0x000fcc0000000a00 */
[----:B-1-3--:R-:W1:Y:S08]  /*0fd0*/  LDC.64 R8, c[0x0][0x418] ;  /* 0x00010600ff087b82 */ /* 0x00ae700000000a00 */
[----:B------:R-:W2:Y:S01]  /*0fe0*/  LDC R0, c[0x0][0x424] ;  /* 0x00010900ff007b82 */ /* 0x000ea20000000800 */
[----:B0-----:R-:W-:Y:S01]  /*0ff0*/  IMAD.WIDE R4, R7, 0x4, R4 ;  /* 0x0000000407047825 */ /* 0x001fe200078e0204 */
[----:B------:R-:W-:-:S06]  /*1000*/  UISETP.NE.U32.AND UP0, UPT, UR8, URZ, UPT ;  /* 0x0000003f0800728c */ /* 0x000fcc000bf05070 */
[----:B------:R-:W0:Y:S01]  /*1010*/  LDC R7, c[0x0][0x2f0] ;  /* 0x0000bc00ff077b82 */ /* 0x000e220000000800 */
[----:B------:R-:W3:Y:S01]  /*1020*/  LDG.E R4, desc[UR44][R4.64] ;  /* 0x0000002c04047981 */ /* 0x000ee2000c1e1900 */
[----:B------:R-:W-:Y:S01]  /*1030*/  UISETP.NE.AND.EX UP0, UPT, UR9, URZ, UPT, UP0 ;  /* 0x0000003f0900728c */ /* 0x000fe2000bf05300 */
[----:B------:R-:W-:Y:S01]  /*1040*/  IMAD.MOV.U32 R6, RZ, RZ, RZ ;  /* 0x000000ffff067224 */ /* 0x000fe200078e00ff */
[----:B------:R-:W-:-:S04]  /*1050*/  UISETP.NE.U32.AND UP1, UPT, UR10, URZ, UPT ;  /* 0x0000003f0a00728c */ /* 0x000fc8000bf25070 */
[----:B------:R-:W-:Y:S01]  /*1060*/  UISETP.NE.AND.EX UP1, UPT, UR11, URZ, UPT, UP1 ;  /* 0x0000003f0b00728c */ /* 0x000fe2000bf25310 */
[----:B------:R-:W-:-:S05]  /*1070*/  PLOP3.LUT P0, PT, PT, PT, UP0, 0x80, 0x0 ;  /* 0x000000000000781c */ /* 0x000fca0003f0f008 */
[----:B------:R-:W-:Y:S02]  /*1080*/  PLOP3.LUT P2, PT, PT, PT, UP1, 0x80, 0x0 ;  /* 0x000000000000781c */ /* 0x000fe40003f4f018 */
[----:B---3--:R-:W-:-:S13]  /*1090*/  R2UR UR40, R4 ;  /* 0x00000000042872ca */ /* 0x008fda00000e0000 */
[----:B------:R-:W-:Y:S02]  /*10a0*/  USHF.R.S32.HI UR39, URZ, 0x1f, UR40 ;  /* 0x0000001f3f277899 */ /* 0x000fe40008011428 */
[----:B------:R-:W-:-:S04]  /*10b0*/  @UP0 ULEA UR8, UP2, UR40, UR8, 0x2 ;  /* 0x0000000828080291 */ /* 0x000fc8000f84103f */
[----:B------:R-:W-:Y:S02]  /*10c0*/  @UP0 ULEA.HI.X UR9, UR40, UR9, UR39, 0x2, UP2 ;  /* 0x0000000928090291 */ /* 0x000fe400090f1427 */
[----:B------:R-:W-:Y:S01]  /*10d0*/  @UP1 ULEA UR10, UP0, UR40, UR10, 0x2 ;  /* 0x0000000a280a1291 */ /* 0x000fe2000f80103f */
[----:B------:R-:W-:-:S03]  /*10e0*/  IMAD.U32 R4, RZ, RZ, UR8 ;  /* 0x00000008ff047e24 */ /* 0x000fc6000f8e00ff */
[----:B------:R-:W-:Y:S01]  /*10f0*/  @UP1 ULEA.HI.X UR11, UR40, UR11, UR39, 0x2, UP0 ;  /* 0x0000000b280b1291 */ /* 0x000fe200080f1427 */
[----:B------:R-:W-:Y:S01]  /*1100*/  IMAD.U32 R5, RZ, RZ, UR9 ;  /* 0x00000009ff057e24 */ /* 0x000fe2000f8e00ff */
[----:B------:R-:W-:Y:S01]  /*1110*/  ULDC.64 UR8, c[0x0][0xb18] ;  /* 0x0002c60000087ab9 */ /* 0x000fe20000000a00 */
[----:B------:R-:W-:-:S03]  /*1120*/  IMAD.U32 R186, RZ, RZ, UR10 ;  /* 0x0000000affba7e24 */ /* 0x000fc6000f8e00ff */
[----:B------:R-:W-:Y:S01]  /*1130*/  IMAD.U32 R187, RZ, RZ, UR11 ;  /* 0x0000000bffbb7e24 */ /* 0x000fe2000f8e00ff */
[----:B------:R3:W5:Y:S04]  /*1140*/  @P0 LDG.E R6, desc[UR44][R4.64] ;  /* 0x0000002c04060981 */ /* 0x000768000c1e1900 */
[----:B------:R3:W5:Y:S01]  /*1150*/  @P2 LDG.E R186, desc[UR44][R186.64] ;  /* 0x0000002cbaba2981 */ /* 0x000762000c1e1900 */
[----:B-1----:R-:W-:Y:S01]  /*1160*/  ISETP.NE.U32.AND P0, PT, R8, RZ, PT ;  /* 0x000000ff0800720c */ /* 0x002fe20003f05070 */
[----:B------:R-:W-:Y:S01]  /*1170*/  UMOV UR38, UR6 ;  /* 0x0000000600267c82 */ /* 0x000fe20008000000 */
[----:B------:R-:W-:Y:S02]  /*1180*/  ISETP.NE.U32.AND P1, PT, RZ, UR8, PT ;  /* 0x00000008ff007c0c */ /* 0x000fe4000bf25070 */
[----:B------:R-:W-:-:S02]  /*1190*/  ISETP.NE.AND.EX P0, PT, R9, RZ, PT, P0 ;  /* 0x000000ff0900720c */ /* 0x000fc40003f05300 */
[----:B------:R-:W-:Y:S02]  /*11a0*/  ISETP.NE.AND.EX P1, PT, RZ, UR9, PT, P1 ;  /* 0x00000009ff007c0c */ /* 0x000fe4000bf25310 */
[----:B--2---:R-:W-:Y:S01]  /*11b0*/  SEL R0, R0, 0x1, P0 ;  /* 0x0000000100007807 */ /* 0x004fe20000000000 */
[----:B0--3--:R-:W-:Y:S10]  /*11c0*/  @P2 BRA `(.L_x_5113) ;  /* 0x0000000000302947 */ /* 0x009ff40003800000 */
[----:B------:R-:W-:Y:S01]  /*11d0*/  ULDC.64 UR6, c[0x0][0xaf8] ;  /* 0x0002be0000067ab9 */ /* 0x000fe20000000a00 */
[----:B-----5:R-:W0:Y:S01]  /*11e0*/  LDC R186, c[0x0][0x288] ;  /* 0x0000a200ffba7b82 */ /* 0x020e220000000800 */
[----:B------:R-:W-:-:S04]  /*11f0*/  ISETP.NE.U32.AND P0, PT, RZ, UR6, PT ;  /* 0x00000006ff007c0c */ /* 0x000fc8000bf05070 */
[----:B------:R-:W-:-:S13]  /*1200*/  ISETP.NE.AND.EX P0, PT, RZ, UR7, PT, P0 ;  /* 0x00000007ff007c0c */ /* 0x000fda000bf05300 */
[----:B------:R-:W-:Y:S05]  /*1210*/  @!P0 BRA `(.L_x_5113) ;  /* 0x00000000001c8947 */ /* 0x000fea0003800000 */
[----:B------:R-:W-:Y:S02]  /*1220*/  ULDC.64 UR6, c[0x0][0xaf8] ;  /* 0x0002be0000067ab9 */ /* 0x000fe40000000a00 */
[----:B------:R-:W-:-:S06]  /*1230*/  UIMAD.WIDE UR6, UR40, 0x4, UR6 ;  /* 0x00000004280678a5 */ /* 0x000fcc000f8e0206 */
[----:B------:R-:W-:Y:S02]  /*1240*/  IMAD.U32 R4, RZ, RZ, UR6 ;  /* 0x00000006ff047e24 */ /* 0x000fe4000f8e00ff */
[----:B------:R-:W-:-:S05]  /*1250*/  IMAD.U32 R5, RZ, RZ, UR7 ;  /* 0x00000007ff057e24 */ /* 0x000fca000f8e00ff */
[----:B0-----:R-:W2:Y:S04]  /*1260*/  LDG.E R186, desc[UR44][R4.64] ;  /* 0x0000002c04ba7981 */ /* 0x001ea8000c1e1900 */
[----:B------:R-:W2:Y:S02]  /*1270*/  LDG.E R3, desc[UR44][R4.64+0x4] ;  /* 0x0000042c04037981 */ /* 0x000ea4000c1e1900 */
[----:B--2---:R-:W-:-:S07]  /*1280*/  IMAD.IADD R186, R3, 0x1, -R186 ;  /* 0x0000000103ba7824 */ /* 0x004fce00078e0aba */
.L_x_5113:
[----:B------:R-:W-:Y:S01]  /*1290*/  IMAD R187, R0, R7, RZ ;  /* 0x0000000700bb7224 */ /* 0x000fe200078e02ff */
[----:B------:R-:W-:Y:S06]  /*12a0*/  @!P1 BRA `(.L_x_5114) ;  /* 0x0000000000189947 */ /* 0x000fec0003800000 */
[----:B------:R-:W-:-:S04]  /*12b0*/  ULEA UR4, UP0, UR40, UR8, 0x2 ;  /* 0x0000000828047291 */ /* 0x000fc8000f80103f */
[----:B------:R-:W-:Y:S02]  /*12c0*/  ULEA.HI.X UR6, UR40, UR9, UR39, 0x2, UP0 ;  /* 0x0000000928067291 */ /* 0x000fe400080f1427 */
[----:B------:R-:W-:-:S04]  /*12d0*/  IMAD.U32 R4, RZ, RZ, UR4 ;  /* 0x00000004ff047e24 */ /* 0x000fc8000f8e00ff */
[----:B------:R-:W-:-:S05]  /*12e0*/  IMAD.U32 R5, RZ, RZ, UR6 ;  /* 0x00000006ff057e24 */ /* 0x000fca000f8e00ff */
[----:B------:R1:W5:Y:S01]  /*12f0*/  LDG.E R187, desc[UR44][R4.64] ;  /* 0x0000002c04bb7981 */ /* 0x000362000c1e1900 */
[----:B------:R-:W-:Y:S05]  /*1300*/  BRA `(.L_x_5115) ;  /* 0x00000000002c7947 */ /* 0x000fea0003800000 */
.L_x_5114:
        /* <DEDUP_REMOVED lines=9> */
[----:B------:R-:W2:Y:S02]  /*13a0*/  LDG.E R0, desc[UR44][R4.64+0x4] ;  /* 0x0000042c04007981 */ /* 0x000ea4000c1e1900 */
[----:B--2---:R-:W-:-:S07]  /*13b0*/  IMAD.IADD R187, R0, 0x1, -R187 ;  /* 0x0000000100bb7824 */ /* 0x004fce00078e0abb */
.L_x_5115:
[----:B------:R-:W-:Y:S01]  /*13c0*/  UISETP.NE.AND UP0, UPT, UR43, 0x1, UPT ;  /* 0x000000012b00788c */ /* 0x000fe2000bf05270 */
[----:B-----5:R-:W-:Y:S01]  /*13d0*/  IMAD.IADD R187, R187, 0x1, -R6 ;  /* 0x00000001bbbb7824 */ /* 0x020fe200078e0a06 */
[----:B------:R-:W-:-:S03]  /*13e0*/  USHF.L.U32 UR37, UR5, 0x6, URZ ;  /* 0x0000000605257899 */ /* 0x000fc6000800063f */
[----:B------:R-:W-:Y:S01]  /*13f0*/  VIADD R0, R187, 0x3f ;  /* 0x0000003fbb007836 */ /* 0x000fe20000000000 */
[----:B------:R-:W-:-:S04]  /*1400*/  PLOP3.LUT P0, PT, PT, PT, UP0, 0x80, 0x0 ;  /* 0x000000000000781c */ /* 0x000fc80003f0f008 */
[----:B------:R-:W-:-:S04]  /*1410*/  SHF.R.S32.HI R3, RZ, 0x1f, R0 ;  /* 0x0000001fff037819 */ /* 0x000fc80000011400 */
[----:B------:R-:W-:-:S04]  /*1420*/  LEA.HI R3, R3, R0, RZ, 0x6 ;  /* 0x0000000003037211 */ /* 0x000fc800078f30ff */
[----:B------:R-:W-:Y:S01]  /*1430*/  SHF.R.S32.HI R168, RZ, 0x6, R3 ;  /* 0x00000006ffa87819 */ /* 0x000fe20000011403 */
[----:B------:R-:W-:Y:S06]  /*1440*/  @!P0 BRA `(.L_x_5116) ;  /* 0x0000001c00508947 */ /* 0x000fec0003800000 */
[----:B------:R-:W2:Y:S01]  /*1450*/  LDC R0, c[0x0][0x448] ;  /* 0x00011200ff007b82 */ /* 0x000ea20000000800 */
[----:B------:R-:W-:Y:S01]  /*1460*/  UIADD3 UR4, UR37, 0x3f, URZ ;  /* 0x0000003f25047890 */ /* 0x000fe2000fffe03f */
[----:B0-----:R-:W-:Y:S02]  /*1470*/  IADD3 R187, R187, 0x40, -R186 ;  /* 0x00000040bbbb7810 */ /* 0x001fe40007ffe8ba */
        /* <DEDUP_REMOVED lines=21> */
[----:B--2---:R-:W-:Y:S01]  /*15d0*/  ISETP.NE.AND P0, PT, R0, 0x1, PT ;  /* 0x000000010000780c */ /* 0x004fe20003f05270 */
        /* <DEDUP_REMOVED lines=15> */
[----:B------:R-:W-:Y:S01]  /*16d0*/  CS2R R92, SRZ ;  /* 0x00000000005c7805 */ /* 0x000fe2000001ff00 */
[----:B------:R-:W-:Y:S01]  /*16e0*/  IMAD.MOV.U32 R19, RZ, RZ, RZ ;  /* 0x000000ffff137224 */ /* 0x000fe200078e00ff */
[----:B------:R-:W-:Y:S02]  /*16f0*/  CS2R R88, SRZ ;  /* 0x0000000000587805 */ /* 0x000fe4000001ff00 */
[----:B------:R-:W-:Y:S02]  /*1700*/  CS2R R86, SRZ ;  /* 0x0000000000567805 */ /* 0x000fe4000001ff00 */
[----:B------:R-:W-:Y:S01]  /*1710*/  CS2R R84, SRZ ;  /* 0x0000000000547805 */ /* 0x000fe2000001ff00 */
[----:B-1----:R-:W1:Y:S01]  /*1720*/  @P0 LDC R4, c[0x0][0x450] ;  /* 0x00011400ff040b82 */ /* 0x002e620000000800 */
        /* <DEDUP_REMOVED lines=15> */
[----:B0-----:R-:W-:Y:S01]  /*1820*/  @P0 IMAD.HI.U32 R3, R3, UR4, RZ ;  /* 0x0000000403030c27 */ /* 0x001fe2000f8e00ff */
[----:B------:R-:W-:Y:S02]  /*1830*/  CS2R R14, SRZ ;  /* 0x00000000000e7805 */ /* 0x000fe4000001ff00 */
[----:B------:R-:W-:Y:S02]  /*1840*/  CS2R R12, SRZ ;  /* 0x00000000000c7805 */ /* 0x000fe4000001ff00 */
[----:B------:R-:W-:Y:S02]  /*1850*/  CS2R R170, SRZ ;  /* 0x0000000000aa7805 */ /* 0x000fe4000001ff00 */
[----:B------:R-:W-:Y:S01]  /*1860*/  CS2R R38, SRZ ;  /* 0x0000000000267805 */ /* 0x000fe2000001ff00 */
[----:B------:R-:W-:Y:S01]  /*1870*/  IMAD.MOV.U32 R169, RZ, RZ, RZ ;  /* 0x000000ffffa97224 */ /* 0x000fe200078e00ff */
[----:B------:R-:W-:-:S02]  /*1880*/  CS2R R172, SRZ ;  /* 0x0000000000ac7805 */ /* 0x000fc4000001ff00 */
[----:B------:R-:W-:Y:S02]  /*1890*/  CS2R R34, SRZ ;  /* 0x0000000000227805 */ /* 0x000fe4000001ff00 */
[----:B-1----:R-:W-:Y:S02]  /*18a0*/  @P0 SHF.R.U32.HI R0, RZ, R4, R3 ;  /* 0x00000004ff000219 */ /* 0x002fe40000011603 */
[----:B------:R-:W-:Y:S02]  /*18b0*/  CS2R R10, SRZ ;  /* 0x00000000000a7805 */ /* 0x000fe4000001ff00 */
[----:B------:R-:W-:Y:S02]  /*18c0*/  PLOP3.LUT P0, PT, PT, PT, PT, 0x80, 0x0 ;  /* 0x000000000000781c */ /* 0x000fe40003f0f070 */
[----:B------:R-:W-:Y:S02]  /*18d0*/  CS2R R174, SRZ ;  /* 0x0000000000ae7805 */ /* 0x000fe4000001ff00 */
[----:B------:R-:W-:Y:S01]  /*18e0*/  MOV R31, RZ ;  /* 0x000000ff001f7202 */ /* 0x000fe20000000f00 */
[----:B------:R-:W-:-:S02]  /*18f0*/  IMAD.IADD R0, R187, 0x1, R0 ;  /* 0x00000001bb007824 */ /* 0x000fc400078e0200 */
[----:B------:R-:W-:Y:S02]  /*1900*/  IMAD.MOV.U32 R27, RZ, RZ, RZ ;  /* 0x000000ffff1b7224 */ /* 0x000fe400078e00ff */
[----:B------:R-:W-:Y:S01]  /*1910*/  IMAD.MOV.U32 R9, RZ, RZ, RZ ;  /* 0x000000ffff097224 */ /* 0x000fe200078e00ff */
[----:B------:R-:W-:Y:S01]  /*1920*/  SHF.R.S32.HI R3, RZ, 0x1f, R0 ;  /* 0x0000001fff037819 */ /* 0x000fe20000011400 */
[----:B------:R-:W-:-:S03]  /*1930*/  IMAD.MOV.U32 R20, RZ, RZ, RZ ;  /* 0x000000ffff147224 */ /* 0x000fc600078e00ff */
        /* <DEDUP_REMOVED lines=35> */
[----:B------:R-:W-:Y:S02]  /*1b70*/  IMAD R0, R2, 0x1000, R7 ;  /* 0x0000100002007824 */ /* 0x000fe400078e0207 */
[C---:B------:R-:W-:Y:S02]  /*1b80*/  VIADD R6, R3.reuse, 0x4 ;  /* 0x0000000403067836 */ /* 0x040fe40000000000 */
[C---:B------:R-:W-:Y:S01]  /*1b90*/  VIADD R5, R0.reuse, 0x80 ;  /* 0x0000008000057836 */ /* 0x040fe20000000000 */
[----:B------:R-:W-:Y:S01]  /*1ba0*/  R2UR UR14, R0 ;  /* 0x00000000000e72ca */ /* 0x000fe200000e0000 */
[----:B------:R-:W-:Y:S01]  /*1bb0*/  VIADD R3, R3, 0x6 ;  /* 0x0000000603037836 */ /* 0x000fe20000000000 */
        /* <DEDUP_REMOVED lines=24> */
.L_x_5118:
[----:B------:R-:W-:Y:S01]  /*1d40*/  IMAD R0, R2, 0x8, R17 ;  /* 0x0000000802007824 */ /* 0x000fe200078e0211 */
[----:B------:R-:W-:-:S03]  /*1d50*/  ISETP.GE.AND P0, PT, R4, 0x2, PT ;  /* 0x000000020400780c */ /* 0x000fc60003f06270 */
[----:B------:R-:W-:-:S05]  /*1d60*/  VIADD R3, R0, 0x38860 ;  /* 0x0003886000037836 */ /* 0x000fca0000000000 */
[----:B------:R-:W-:-:S04]  /*1d70*/  PRMT R3, R202, 0x654, R3 ;  /* 0x00000654ca037816 */ /* 0x000fc80000000003 */
[----:B------:R0:W-:Y:S01]  /*1d80*/  SYNCS.ARRIVE.TRANS64.RED.A1T0 RZ, [R3+URZ], RZ ;  /* 0x000000ff03ff79a7 */ /* 0x0001e2000810043f */
[----:B------:R-:W-:Y:S05]  /*1d90*/  @!P0 BRA `(.L_x_5119) ;  /* 0x0000000800c08947 */ /* 0x000fea0003800000 */
[----:B------:R-:W-:-:S07]  /*1da0*/  VIADD R4, R4, 0xfffffffe ;  /* 0xfffffffe04047836 */ /* 0x000fce0000000000 */
.L_x_5121:
[----:B------:R-:W-:Y:S01]  /*1db0*/  BAR.SYNC.DEFER_BLOCKING 0xe, 0x100 ;  /* 0x0384000000007b1d */ /* 0x000fe20000010000 */
[----:B------:R-:W-:Y:S01]  /*1dc0*/  IMAD R0, R2, 0x40, R22 ;  /* 0x0000004002007824 */ /* 0x000fe200078e0216 */
        /* <DEDUP_REMOVED lines=10> */
[----:B01----:R-:W0:Y:S04]  /*1e70*/  LDS R3, [R0+0x38400] ;  /* 0x0384000000037984 */ /* 0x003e280000000800 */
        /* <DEDUP_REMOVED lines=157> */
.L_x_5120:
[----:B------:R-:W-:-:S04]  /*2850*/  IMAD R0, R2, 0x8, R17 ;  /* 0x0000000802007824 */ /* 0x000fc800078e0211 */
[----:B------:R-:W-:-:S05]  /*2860*/  VIADD R3, R0, 0x38860 ;  /* 0x0003886000037836 */ /* 0x000fca0000000000 */
[----:B------:R-:W-:-:S04]  /*2870*/  PRMT R3, R202, 0x654, R3 ;  /* 0x00000654ca037816 */ /* 0x000fc80000000003 */
[----:B------:R1:W-:Y:S01]  /*2880*/  SYNCS.ARRIVE.TRANS64.RED.A1T0 RZ, [R3+URZ], RZ ;  /* 0x000000ff03ff79a7 */ /* 0x0003e2000810043f */
[----:B------:R-:W-:Y:S05]  /*2890*/  @P1 BRA `(.L_x_5121) ;  /* 0xfffffff400441947 */ /* 0x000fea000383ffff */
.L_x_5119:
        /* <DEDUP_REMOVED lines=9> */
[----:B01----:R-:W0:Y:S04]  /*2930*/  LDS R3, [R17+0x38400] ;  /* 0x0384000011037984 */ /* 0x003e280000000800 */
        /* <DEDUP_REMOVED lines=133> */
.L_x_5116:
[----:B------:R-:W2:Y:S01]  /*3190*/  LDC R204, c[0x0][0x448] ;  /* 0x00011200ffcc7b82 */ /* 0x000ea20000000800 */
[----:B------:R-:W-:Y:S01]  /*31a0*/  UIADD3 UR4, UR37, 0x3f, URZ ;  /* 0x0000003f25047890 */ /* 0x000fe2000fffe03f */
[----:B01----:R-:W-:Y:S02]  /*31b0*/  IADD3 R5, R187, 0x40, -R186 ;  /* 0x00000040bb057810 */ /* 0x003fe40007ffe8ba */
        /* <DEDUP_REMOVED lines=21> */
[----:B--2---:R-:W-:-:S02]  /*3310*/  ISETP.NE.AND P0, PT, R204, 0x1, PT ;  /* 0x00000001cc00780c */ /* 0x004fc40003f05270 */
        /* <DEDUP_REMOVED lines=12> */
[----:B------:R-:W0:Y:S01]  /*33e0*/  @P0 LDC R0, c[0x0][0x44c] ;  /* 0x00011300ff000b82 */ /* 0x000e220000000800 */
[----:B------:R-:W-:-:S02]  /*33f0*/  CS2R R90, SRZ ;  /* 0x00000000005a7805 */ /* 0x000fc4000001ff00 */
[----:B------:R-:W-:Y:S01]  /*3400*/  CS2R R92, SRZ ;  /* 0x00000000005c7805 */ /* 0x000fe2000001ff00 */
[----:B------:R-:W-:Y:S01]  /*3410*/  IMAD.MOV.U32 R19, RZ, RZ, RZ ;  /* 0x000000ffff137224 */ /* 0x000fe200078e00ff */
        /* <DEDUP_REMOVED lines=23> */
[----:B------:R-:W-:Y:S01]  /*3590*/  CS2R R38, SRZ ;  /* 0x0000000000267805 */ /* 0x000fe2000001ff00 */
[----:B------:R-:W-:Y:S01]  /*35a0*/  IMAD.U32 R0, RZ, RZ, UR4 ;  /* 0x00000004ff007e24 */ /* 0x000fe2000f8e00ff */
[----:B------:R-:W-:Y:S01]  /*35b0*/  CS2R R172, SRZ ;  /* 0x0000000000ac7805 */ /* 0x000fe2000001ff00 */
[----:B------:R-:W-:Y:S01]  /*35c0*/  IMAD.MOV.U32 R169, RZ, RZ, RZ ;  /* 0x000000ffffa97224 */ /* 0x000fe200078e00ff */
[----:B------:R-:W-:-:S02]  /*35d0*/  CS2R R34, SRZ ;  /* 0x0000000000227805 */ /* 0x000fc4000001ff00 */
[----:B-1----:R-:W-:Y:S01]  /*35e0*/  @P0 SHF.R.U32.HI R0, RZ, R4, R3 ;  /* 0x00000004ff000219 */ /* 0x002fe20000011603 */
[----:B------:R-:W-:Y:S01]  /*35f0*/  IMAD.MOV.U32 R31, RZ, RZ, RZ ;  /* 0x000000ffff1f7224 */ /* 0x000fe200078e00ff */
[----:B------:R-:W-:Y:S02]  /*3600*/  PLOP3.LUT P0, PT, PT, PT, PT, 0x80, 0x0 ;  /* 0x000000000000781c */ /* 0x000fe40003f0f070 */
[----:B------:R-:W-:Y:S02]  /*3610*/  CS2R R10, SRZ ;  /* 0x00000000000a7805 */ /* 0x000fe4000001ff00 */
[----:B------:R-:W-:Y:S01]  /*3620*/  CS2R R174, SRZ ;  /* 0x0000000000ae7805 */ /* 0x000fe2000001ff00 */
[----:B------:R-:W-:Y:S02]  /*3630*/  IMAD.IADD R0, R5, 0x1, R0 ;  /* 0x0000000105007824 */ /* 0x000fe400078e0200 */
        /* <DEDUP_REMOVED lines=39> */
.L_x_5122:
        /* <DEDUP_REMOVED lines=9> */
.L_x_5262:
[----:B------:R-:W-:Y:S05]  /*3940*/  @!P0 BRA `(.L_x_5124) ;  /* 0x0000000000048947 */ /* 0x000fea0003800000 */
[----:B------:R-:W-:Y:S01]  /*3950*/  BPT.TRAP 0x1 ;  /* 0x000000040000795c */ /* 0x000fe20000300000 */
.L_x_5124:
[----:B------:R-:W-:Y:S01]  /*3960*/  IMAD R9, R2, 0x8, R17 ;  /* 0x0000000802097824 */ /* 0x000fe200078e0211 */
[----:B------:R-:W-:-:S04]  /*3970*/  SHF.L.U32 R6, R16, 0x1f, RZ ;  /* 0x0000001f10067819 */ /* 0x000fc800000006ff */
[----:B------:R1:W2:Y:S01]  /*3980*/  SYNCS.PHASECHK.TRANS64.TRYWAIT P1, [R9+URZ+0x38830], R6 ;  /* 0x03883006090075a7 */ /* 0x0002a2000802017f */
[----:B------:R-:W-:Y:S05]  /*3990*/  @!P0 BRA `(.L_x_5125) ;  /* 0x0000000000048947 */ /* 0x000fea0003800000 */
[----:B------:R-:W-:Y:S01]  /*39a0*/  BPT.TRAP 0x1 ;  /* 0x000000040000795c */ /* 0x000fe20000300000 */
.L_x_5125:
[----:B------:R-:W-:-:S05]  /*39b0*/  VIADD R0, R17, 0x22400 ;  /* 0x0002240011007836 */ /* 0x000fca0000000000 */
[----:B------:R-:W-:-:S04]  /*39c0*/  SHF.R.U32.HI R0, RZ, 0x4, R0 ;  /* 0x00000004ff007819 */ /* 0x000fc80000011600 */
[----:B------:R-:W-:Y:S01]  /*39d0*/  LOP3.LUT R0, R0, 0x3fff, RZ, 0xc0, !PT ;  /* 0x00003fff00007812 */ /* 0x000fe200078ec0ff */
[----:B--2---:R-:W-:Y:S06]  /*39e0*/  @P1 BRA `(.L_x_5126) ;  /* 0x0000000000081947 */ /* 0x004fec0003800000 */
[----:B------:R-:W2:Y:S02]  /*39f0*/  SYNCS.PHASECHK.TRANS64.TRYWAIT P1, [R9+URZ+0x38830], R6 ;  /* 0x03883006090075a7 */ /* 0x000ea4000802017f */
[----:B--2---:R-:W-:Y:S05]  /*3a00*/  @!P1 BRA `(.L_x_5127) ;  /* 0x00000138002c9947 */ /* 0x004fea0003800000 */
.L_x_5126:
[----:B------:R-:W-:Y:S05]  /*3a10*/  WARPSYNC.ALL ;  /* 0x0000000000007948 */ /* 0x000fea0003800000 */
[----:B------:R-:W-:Y:S01]  /*3a20*/  LOP3.LUT R0, R0, 0x10000, RZ, 0xfc, !PT ;  /* 0x0001000000007812 */ /* 0x000fe200078efcff */
[----:B------:R-:W-:-:S03]  /*3a30*/  VIADD R3, R17, 0x20400 ;  /* 0x0002040011037836 */ /* 0x000fc60000000000 */
[----:B------:R-:W-:Y:S01]  /*3a40*/  LEA R5, R2, R0, 0x9 ;  /* 0x0000000002057211 */ /* 0x000fe200078e48ff */
[----:B------:R-:W-:Y:S01]  /*3a50*/  WARPGROUP.ARRIVE ;  /* 0x00000000000079c5 */ /* 0x000fe20000000000 */
        /* <DEDUP_REMOVED lines=35> */
.L_x_5263:
[----:B------:R-:W-:Y:S05]  /*3c90*/  @!P0 BRA `(.L_x_5129) ;  /* 0x0000000000048947 */ /* 0x000fea0003800000 */
[----:B------:R-:W-:Y:S01]  /*3ca0*/  BPT.TRAP 0x1 ;  /* 0x000000040000795c */ /* 0x000fe20000300000 */
.L_x_5129:
[----:B------:R4:W0:Y:S01]  /*3cb0*/  SYNCS.PHASECHK.TRANS64.TRYWAIT P1, [R9+URZ+0x38850], R6 ;  /* 0x03885006090075a7 */ /* 0x000822000802017f */
[----:B------:R-:W-:Y:S05]  /*3cc0*/  @!P0 BRA `(.L_x_5130) ;  /* 0x0000000000048947 */ /* 0x000fea0003800000 */
[----:B------:R-:W-:Y:S01]  /*3cd0*/  BPT.TRAP 0x1 ;  /* 0x000000040000795c */ /* 0x000fe20000300000 */
.L_x_5130:
        /* <DEDUP_REMOVED lines=12> */
.L_x_5131:
        /* <DEDUP_REMOVED lines=16> */
[----:B------:R-:W-:Y:S01]  /*3ea0*/  IMAD.MOV.U32 R15, RZ, RZ, 0x40 ;  /* 0x00000040ff0f7424 */ /* 0x000fe200078e00ff */
        /* <DEDUP_REMOVED lines=311> */
.L_x_5133:
[----:B------:R-:W-:Y:S01]  /*5220*/  ISETP.NE.AND P5, PT, R204, 0x1, PT ;  /* 0x00000001cc00780c */ /* 0x000fe20003fa5270 */
[----:B------:R-:W-:Y:S01]  /*5230*/  VIADD R5, R191, UR37 ;  /* 0x00000025bf057c36 */ /* 0x000fe20008000000 */
[----:B------:R-:W-:Y:S01]  /*5240*/  ULDC UR6, c[0x0][0xad0] ;  /* 0x0002b40000067ab9 */ /* 0x000fe20000000800 */
[----:B------:R-:W-:Y:S01]  /*5250*/  ULDC UR28, c[0x0][0xa80] ;  /* 0x0002a000001c7ab9 */ /* 0x000fe20000000800 */
        /* <DEDUP_REMOVED lines=9> */
[----:B------:R-:W1:Y:S01]  /*52f0*/  @P5 LDC R6, c[0x0][0x44c] ;  /* 0x00011300ff065b82 */ /* 0x000e620000000800 */
[----:B------:R-:W-:Y:S01]  /*5300*/  FMUL.FTZ R40, R40, UR6 ;  /* 0x0000000628287c20 */ /* 0x000fe20008410000 */
[----:B------:R-:W-:Y:S01]  /*5310*/  FMUL.FTZ R41, R41, UR6 ;  /* 0x0000000629297c20 */ /* 0x000fe20008410000 */
[----:B------:R-:W2:Y:S01]  /*5320*/  MUFU.TANH R11, R25 ;  /* 0x00000019000b7308 */ /* 0x000ea20000002400 */
[----:B------:R-:W-:Y:S01]  /*5330*/  FMUL.FTZ R44, R44, UR6 ;  /* 0x000000062c2c7c20 */ /* 0x000fe20008410000 */
[----:B------:R-:W-:Y:S01]  /*5340*/  FMUL.FTZ R45, R45, UR6 ;  /* 0x000000062d2d7c20 */ /* 0x000fe20008410000 */
[----:B------:R-:W-:Y:S01]  /*5350*/  FMUL.FTZ R26, R26, UR6 ;  /* 0x000000061a1a7c20 */ /* 0x000fe20008410000 */
[----:B------:R-:W-:Y:S01]  /*5360*/  FMUL.FTZ R48, R48, UR6 ;  /* 0x0000000630307c20 */ /* 0x000fe20008410000 */
[----:B------:R-:W3:Y:S01]  /*5370*/  @P5 LDC R7, c[0x0][0x450] ;  /* 0x00011400ff075b82 */ /* 0x000ee20000000800 */
        /* <DEDUP_REMOVED lines=12> */
[----:B------:R-:W-:Y:S01]  /*5440*/  FMUL.FTZ R42, R42, UR6 ;  /* 0x000000062a2a7c20 */ /* 0x000fe20008410000 */
[----:B------:R-:W-:Y:S01]  /*5450*/  FMUL.FTZ R43, R43, UR6 ;  /* 0x000000062b2b7c20 */ /* 0x000fe20008410000 */
[----:B------:R-:W-:Y:S01]  /*5460*/  FMUL.FTZ R46, R46, UR6 ;  /* 0x000000062e2e7c20 */ /* 0x000fe20008410000 */
[----:B-1----:R-:W-:-:S04]  /*5470*/  @P5 IMAD.HI.U32 R6, R5, R6, RZ ;  /* 0x0000000605065227 */ /* 0x002fc800078e00ff */
[----:B------:R-:W-:Y:S01]  /*5480*/  FMUL.FTZ R47, R47, UR6 ;  /* 0x000000062f2f7c20 */ /* 0x000fe20008410000 */
[----:B------:R-:W-:Y:S01]  /*5490*/  FMUL.FTZ R50, R50, UR6 ;  /* 0x0000000632327c20 */ /* 0x000fe20008410000 */
[----:B------:R-:W1:Y:S01]  /*54a0*/  MUFU.TANH R14, R32 ;  /* 0x00000020000e7308 */ /* 0x000e620000002400 */
[----:B------:R-:W-:Y:S01]  /*54b0*/  FMUL.FTZ R51, R51, UR6 ;  /* 0x0000000633337c20 */ /* 0x000fe20008410000 */
[----:B------:R-:W-:Y:S01]  /*54c0*/  FMUL.FTZ R54, R54, UR6 ;  /* 0x0000000636367c20 */ /* 0x000fe20008410000 */
[----:B------:R-:W-:Y:S01]  /*54d0*/  FMUL.FTZ R55, R55, UR6 ;  /* 0x0000000637377c20 */ /* 0x000fe20008410000 */
[----:B------:R-:W-:Y:S01]  /*54e0*/  IMAD R217, R2, 0x1000, R19 ;  /* 0x0000100002d97824 */ /* 0x000fe200078e0213 */
[----:B---3--:R-:W-:Y:S01]  /*54f0*/  @P5 SHF.R.U32.HI R5, RZ, R7, R6 ;  /* 0x00000007ff055219 */ /* 0x008fe20000011606 */
[----:B------:R-:W-:Y:S01]  /*5500*/  IMAD R6, R168, -0x40, R15 ;  /* 0xffffffc0a8067824 */ /* 0x000fe200078e020f */
[----:B------:R-:W-:Y:S01]  /*5510*/  UMOV UR7, 0x40000040 ;  /* 0x4000004000077882 */ /* 0x000fe20000000000 */
[----:B------:R-:W3:Y:S01]  /*5520*/  MUFU.TANH R33, R33 ;  /* 0x0000002100217308 */ /* 0x000ee20000002400 */
[----:B------:R-:W-:Y:S01]  /*5530*/  R2UR UR6, R217 ;  /* 0x00000000d90672ca */ /* 0x000fe200000e0000 */
[----:B------:R-:W0:Y:S01]  /*5540*/  SHFL.IDX PT, R8, R5, RZ, 0x1c1f ;  /* 0x001c1fff05087589 */ /* 0x000e2200000e0000 */
[----:B------:R-:W-:Y:S01]  /*5550*/  IADD3 R7, R187, 0x1, R6 ;  /* 0x00000001bb077810 */ /* 0x000fe20007ffe006 */
[----:B------:R-:W-:Y:S01]  /*5560*/  VIADD R221, R217, 0x80 ;  /* 0x00000080d9dd7836 */ /* 0x000fe20000000000 */
[----:B------:R-:W-:Y:S01]  /*5570*/  IADD3 R6, -R18, R6, R187 ;  /* 0x0000000612067210 */ /* 0x000fe20007ffe1bb */
[----:B------:R-:W3:Y:S01]  /*5580*/  SHFL.IDX PT, R5, R5, 0x1, 0x1c1f ;  /* 0x003c1f0005057f89 */ /* 0x000ee200000e0000 */
[----:B------:R-:W-:Y:S01]  /*5590*/  IADD3 R7, -R186, R7, -R18 ;  /* 0x00000007ba077210 */ /* 0x000fe20007ffe912 */
[----:B------:R-:W3:Y:S08]  /*55a0*/  MUFU.TANH R36, R36 ;  /* 0x0000002400247308 */ /* 0x000ef00000002400 */
[----:B------:R-:W3:Y:S08]  /*55b0*/  MUFU.TANH R37, R37 ;  /* 0x0000002500257308 */ /* 0x000ef00000002400 */
[----:B------:R-:W3:Y:S01]  /*55c0*/  MUFU.TANH R40, R40 ;  /* 0x0000002800287308 */ /* 0x000ee20000002400 */
[----:B0-----:R-:W-:-:S04]  /*55d0*/  VIADDMNMX R8, R8, R7, R6, PT ;  /* 0x0000000708087246 */ /* 0x001fc80003800106 */
[C---:B------:R-:W-:Y:S02]  /*55e0*/  ISETP.GT.AND P1, PT, R8.reuse, RZ, PT ;  /* 0x000000ff0800720c */ /* 0x040fe40003f24270 */
[C---:B------:R-:W-:Y:S01]  /*55f0*/  ISETP.GT.AND P2, PT, R8.reuse, 0x1, PT ;  /* 0x000000010800780c */ /* 0x040fe20003f44270 */
[----:B------:R-:W0:Y:S01]  /*5600*/  MUFU.TANH R41, R41 ;  /* 0x0000002900297308 */ /* 0x000e220000002400 */
[----:B------:R-:W-:Y:S02]  /*5610*/  ISETP.GT.AND P3, PT, R8, 0x8, PT ;  /* 0x000000080800780c */ /* 0x000fe40003f64270 */
[----:B------:R-:W-:Y:S02]  /*5620*/  FSEL R10, R10, -INF , P1 ;  /* 0xff8000000a0a7808 */ /* 0x000fe40000800000 */
[----:B--2---:R-:W-:Y:S02]  /*5630*/  FSEL R11, R11, -INF , P2 ;  /* 0xff8000000b0b7808 */ /* 0x004fe40001000000 */
[----:B------:R-:W-:Y:S01]  /*5640*/  ISETP.GT.AND P1, PT, R8, 0x9, PT ;  /* 0x000000090800780c */ /* 0x000fe20003f24270 */
[----:B------:R-:W2:Y:S01]  /*5650*/  MUFU.TANH R44, R44 ;  /* 0x0000002c002c7308 */ /* 0x000ea20000002400 */
[----:B----4-:R-:W-:-:S02]  /*5660*/  FSEL R12, R12, -INF , P3 ;  /* 0xff8000000c0c7808 */ /* 0x010fc40001800000 */
[----:B------:R-:W-:Y:S02]  /*5670*/  FMNMX.FTZ R15, R10, R11, !PT ;  /* 0x0000000b0a0f7209 */ /* 0x000fe40007810000 */
[----:B------:R-:W-:Y:S02]  /*5680*/  ISETP.GT.AND P2, PT, R8, 0x10, PT ;  /* 0x000000100800780c */ /* 0x000fe40003f44270 */
[----:B-----5:R-:W-:Y:S01]  /*5690*/  FSEL R13, R13, -INF , P1 ;  /* 0xff8000000d0d7808 */ /* 0x020fe20000800000 */
[----:B------:R4:W-:Y:S01]  /*56a0*/  MUFU.TANH R56, R26 ;  /* 0x0000001a00387308 */ /* 0x0009e20000002400 */
[----:B------:R-:W-:Y:S02]  /*56b0*/  FMNMX.FTZ R20, R12, R15, !PT ;  /* 0x0000000f0c147209 */ /* 0x000fe40007810000 */
[----:B------:R-:W-:Y:S02]  /*56c0*/  ISETP.GT.AND P1, PT, R8, 0x11, PT ;  /* 0x000000110800780c */ /* 0x000fe40003f24270 */
[----:B-1----:R-:W-:-:S02]  /*56d0*/  FSEL R14, R14, -INF , P2 ;  /* 0xff8000000e0e7808 */ /* 0x002fc40001000000 */
[----:B------:R-:W-:Y:S01]  /*56e0*/  FMNMX.FTZ R21, R13, R20, !PT ;  /* 0x000000140d157209 */ /* 0x000fe20007810000 */
[----:B------:R-:W1:Y:S01]  /*56f0*/  MUFU.TANH R45, R45 ;  /* 0x0000002d002d7308 */ /* 0x000e620000002400 */
[----:B------:R-:W-:Y:S02]  /*5700*/  ISETP.GT.AND P2, PT, R8, 0x18, PT ;  /* 0x000000180800780c */ /* 0x000fe40003f44270 */
[----:B---3--:R-:W-:Y:S02]  /*5710*/  FSEL R15, R33, -INF , P1 ;  /* 0xff800000210f7808 */ /* 0x008fe40000800000 */
[----:B------:R-:W-:Y:S02]  /*5720*/  FMNMX.FTZ R24, R14, R21, !PT ;  /* 0x000000150e187209 */ /* 0x000fe40007810000 */
[----:B------:R-:W-:Y:S01]  /*5730*/  ISETP.GT.AND P1, PT, R8, 0x19, PT ;  /* 0x000000190800780c */ /* 0x000fe20003f24270 */
[----:B------:R3:W-:Y:S01]  /*5740*/  MUFU.TANH R57, R27 ;  /* 0x0000001b00397308 */ /* 0x0007e20000002400 */
[----:B------:R-:W-:-:S02]  /*5750*/  FSEL R20, R36, -INF , P2 ;  /* 0xff80000024147808 */ /* 0x000fc40001000000 */
[----:B------:R-:W-:Y:S02]  /*5760*/  FMNMX.FTZ R25, R15, R24, !PT ;  /* 0x000000180f197209 */ /* 0x000fe40007810000 */
[----:B------:R-:W-:Y:S02]  /*5770*/  ISETP.GT.AND P2, PT, R8, 0x20, PT ;  /* 0x000000200800780c */ /* 0x000fe40003f44270 */
[----:B------:R-:W-:Y:S01]  /*5780*/  FSEL R21, R37, -INF , P1 ;  /* 0xff80000025157808 */ /* 0x000fe20000800000 */
[----:B------:R-:W5:Y:S01]  /*5790*/  MUFU.TANH R48, R48 ;  /* 0x0000003000307308 */ /* 0x000f620000002400 */
[----:B----4-:R-:W-:Y:S02]  /*57a0*/  FMNMX.FTZ R26, R20, R25, !PT ;  /* 0x00000019141a7209 */ /* 0x010fe40007810000 */
[----:B------:R-:W-:Y:S02]  /*57b0*/  ISETP.GT.AND P1, PT, R8, 0x21, PT ;  /* 0x000000210800780c */ /* 0x000fe40003f24270 */
[----:B------:R-:W-:-:S02]  /*57c0*/  FSEL R24, R40, -INF , P2 ;  /* 0xff80000028187808 */ /* 0x000fc40001000000 */
[----:B---3--:R-:W-:Y:S01]  /*57d0*/  FMNMX.FTZ R27, R21, R26, !PT ;  /* 0x0000001a151b7209 */ /* 0x008fe20007810000 */
[----:B------:R-:W3:Y:S01]  /*57e0*/  MUFU.TANH R49, R49 ;  /* 0x0000003100317308 */ /* 0x000ee20000002400 */
[----:B------:R-:W-:Y:S02]  /*57f0*/  ISETP.GT.AND P2, PT, R8, 0x28, PT ;  /* 0x000000280800780c */ /* 0x000fe40003f44270 */
[----:B0-----:R-:W-:Y:S02]  /*5800*/  FSEL R25, R41, -INF , P1 ;  /* 0xff80000029197808 */ /* 0x001fe40000800000 */
[----:B------:R-:W-:Y:S02]  /*5810*/  FMNMX.FTZ R28, R24, R27, !PT ;  /* 0x0000001b181c7209 */ /* 0x000fe40007810000 */
[----:B------:R-:W-:Y:S01]  /*5820*/  ISETP.GT.AND P1, PT, R8, 0x29, PT ;  /* 0x000000290800780c */ /* 0x000fe20003f24270 */
[----:B------:R-:W0:Y:S01]  /*5830*/  MUFU.TANH R52, R52 ;  /* 0x0000003400347308 */ /* 0x000e220000002400 */
[----:B--2---:R-:W-:-:S02]  /*5840*/  FSEL R26, R44, -INF , P2 ;  /* 0xff8000002c1a7808 */ /* 0x004fc40001000000 */
[----:B------:R-:W-:Y:S02]  /*5850*/  FMNMX.FTZ R29, R25, R28, !PT ;  /* 0x0000001c191d7209 */ /* 0x000fe40007810000 */
[C---:B------:R-:W-:Y:S02]  /*5860*/  ISETP.GT.AND P2, PT, R8.reuse, 0x30, PT ;  /* 0x000000300800780c */ /* 0x040fe40003f44270 */
[----:B-1----:R-:W-:Y:S01]  /*5870*/  FSEL R27, R45, -INF , P1 ;  /* 0xff8000002d1b7808 */ /* 0x002fe20000800000 */
[----:B------:R1:W-:Y:S01]  /*5880*/  MUFU.TANH R58, R30 ;  /* 0x0000001e003a7308 */ /* 0x0003e20000002400 */
[----:B------:R-:W-:Y:S02]  /*5890*/  ISETP.GT.AND P1, PT, R8, 0x31, PT ;  /* 0x000000310800780c */ /* 0x000fe40003f24270 */
[----:B-----5:R-:W-:Y:S02]  /*58a0*/  FSEL R28, R48, -INF , P2 ;  /* 0xff800000301c7808 */ /* 0x020fe40001000000 */
[----:B------:R-:W-:-:S02]  /*58b0*/  ISETP.GT.AND P2, PT, R8, 0x38, PT ;  /* 0x000000380800780c */ /* 0x000fc40003f44270 */
[----:B------:R-:W-:Y:S01]  /*58c0*/  VIADDMNMX R6, R5, R7, R6, PT ;  /* 0x0000000705067246 */ /* 0x000fe20003800106 */
[----:B------:R-:W2:Y:S01]  /*58d0*/  MUFU.TANH R53, R53 ;  /* 0x0000003500357308 */ /* 0x000ea20000002400 */
[----:B-1----:R-:W-:Y:S02]  /*58e0*/  FMNMX.FTZ R30, R26, R29, !PT ;  /* 0x0000001d1a1e7209 */ /* 0x002fe40007810000 */
[----:B---3--:R-:W-:Y:S02]  /*58f0*/  FSEL R29, R49, -INF , P1 ;  /* 0xff800000311d7808 */ /* 0x008fe40000800000 */
[----:B------:R-:W-:Y:S02]  /*5900*/  FMNMX.FTZ R33, R27, R30, !PT ;  /* 0x0000001e1b217209 */ /* 0x000fe40007810000 */
[----:B------:R-:W-:Y:S01]  /*5910*/  ISETP.GT.AND P1, PT, R8, 0x39, PT ;  /* 0x000000390800780c */ /* 0x000fe20003f24270 */
[----:B------:R-:W-:Y:S01]  /*5920*/  MUFU.TANH R44, R38 ;  /* 0x00000026002c7308 */ /* 0x000fe20000002400 */
[----:B------:R-:W-:-:S02]  /*5930*/  FMNMX.FTZ R32, R28, R33, !PT ;  /* 0x000000211c207209 */ /* 0x000fc40007810000 */
[----:B0-----:R-:W-:Y:S02]  /*5940*/  FSEL R30, R52, -INF , P2 ;  /* 0xff800000341e7808 */ /* 0x001fe40001000000 */
[----:B------:R-:W-:Y:S02]  /*5950*/  FMNMX.FTZ R33, R29, R32, !PT ;  /* 0x000000201d217209 */ /* 0x000fe40007810000 */
[----:B------:R-:W-:Y:S01]  /*5960*/  ISETP.GT.AND P2, PT, R6, 0x1, PT ;  /* 0x000000010600780c */ /* 0x000fe20003f44270 */
[----:B------:R0:W1:Y:S01]  /*5970*/  MUFU.TANH R36, R31 ;  /* 0x0000001f00247308 */ /* 0x0000620000002400 */
[----:B--2---:R-:W-:Y:S02]  /*5980*/  FSEL R32, R53, -INF , P1 ;  /* 0xff80000035207808 */ /* 0x004fe40000800000 */
[----:B------:R-:W-:Y:S02]  /*5990*/  FMNMX.FTZ R33, R30, R33, !PT ;  /* 0x000000211e217209 */ /* 0x000fe40007810000 */
[----:B------:R-:W-:-:S02]  /*59a0*/  ISETP.GT.AND P1, PT, R6, RZ, PT ;  /* 0x000000ff0600720c */ /* 0x000fc40003f24270 */
[----:B------:R-:W-:Y:S01]  /*59b0*/  FMNMX.FTZ R33, R32, R33, !PT ;  /* 0x0000002120217209 */ /* 0x000fe20007810000 */
[----:B------:R2:W3:Y:S01]  /*59c0*/  MUFU.TANH R40, R34 ;  /* 0x0000002200287308 */ /* 0x0004e20000002400 */
[----:B------:R-:W-:Y:S02]  /*59d0*/  ISETP.GT.AND P3, PT, R6, 0x8, PT ;  /* 0x000000080600780c */ /* 0x000fe40003f64270 */
[----:B0-----:R-:W-:Y:S01]  /*59e0*/  FSEL R31, R56, -INF , P1 ;  /* 0xff800000381f7808 */ /* 0x001fe20000800000 */
[----:B------:R-:W0:Y:S01]  /*59f0*/  SHFL.BFLY PT, R8, R33, 0x2, 0x1f ;  /* 0x0c401f0021087f89 */ /* 0x000e2200000e0000 */
[----:B------:R-:W-:-:S03]  /*5a00*/  ISETP.GT.AND P1, PT, R6, 0x9, PT ;  /* 0x000000090600780c */ /* 0x000fc60003f24270 */
[----:B------:R1:W4:Y:S01]  /*5a10*/  MUFU.TANH R41, R35 ;  /* 0x0000002300297308 */ /* 0x0003220000002400 */
[----:B--2---:R-:W-:Y:S02]  /*5a20*/  FSEL R34, R57, -INF , P2 ;  /* 0xff80000039227808 */ /* 0x004fe40001000000 */
[----:B------:R-:W-:-:S05]  /*5a30*/  ISETP.GT.AND P2, PT, R6, 0x10, PT ;  /* 0x000000100600780c */ /* 0x000fca0003f44270 */
[----:B------:R-:W2:Y:S01]  /*5a40*/  MUFU.TANH R39, R39 ;  /* 0x0000002700277308 */ /* 0x000ea20000002400 */
[----:B-1----:R-:W-:Y:S02]  /*5a50*/  FSEL R35, R36, -INF , P1 ;  /* 0xff80000024237808 */ /* 0x002fe40000800000 */
[----:B------:R-:W-:Y:S02]  /*5a60*/  ISETP.GT.AND P1, PT, R6, 0x11, PT ;  /* 0x000000110600780c */ /* 0x000fe40003f24270 */
[----:B---3--:R-:W-:Y:S02]  /*5a70*/  FSEL R36, R40, -INF , P2 ;  /* 0xff80000028247808 */ /* 0x008fe40001000000 */
[----:B------:R-:W-:Y:S01]  /*5a80*/  ISETP.GT.AND P2, PT, R6, 0x18, PT ;  /* 0x000000180600780c */ /* 0x000fe20003f44270 */
[----:B------:R-:W1:Y:S01]  /*5a90*/  MUFU.TANH R42, R42 ;  /* 0x0000002a002a7308 */ /* 0x000e620000002400 */
[----:B0-----:R-:W-:Y:S02]  /*5aa0*/  FMNMX.FTZ R37, R33, R8, !PT ;  /* 0x0000000821257209 */ /* 0x001fe40007810000 */
[----:B------:R-:W-:-:S02]  /*5ab0*/  FSEL R33, R58, -INF , P3 ;  /* 0xff8000003a217808 */ /* 0x000fc40001800000 */
[----:B------:R-:W-:Y:S01]  /*5ac0*/  FMNMX.FTZ R8, R31, R34, !PT ;  /* 0x000000221f087209 */ /* 0x000fe20007810000 */
[----:B------:R-:W0:Y:S02]  /*5ad0*/  SHFL.BFLY PT, R38, R37, 0x1, 0x1f ;  /* 0x0c201f0025267f89 */ /* 0x000e2400000e0000 */
[----:B------:R-:W3:Y:S01]  /*5ae0*/  MUFU.TANH R43, R43 ;  /* 0x0000002b002b7308 */ /* 0x000ee20000002400 */
[----:B------:R-:W-:Y:S02]  /*5af0*/  ISETP.GT.AND P3, PT, R6, 0x29, PT ;  /* 0x000000290600780c */ /* 0x000fe40003f64270 */
[----:B------:R-:W-:-:S04]  /*5b00*/  FMNMX.FTZ R8, R33, R8, !PT ;  /* 0x0000000821087209 */ /* 0x000fc80007810000 */
[----:B------:R-:W-:Y:S01]  /*5b10*/  FMNMX.FTZ R5, R35, R8, !PT ;  /* 0x0000000823057209 */ /* 0x000fe20007810000 */
[----:B------:R-:W5:Y:S03]  /*5b20*/  MUFU.TANH R46, R46 ;  /* 0x0000002e002e7308 */ /* 0x000f660000002400 */
[----:B------:R-:W-:-:S05]  /*5b30*/  FMNMX.FTZ R8, R36, R5, !PT ;  /* 0x0000000524087209 */ /* 0x000fca0007810000 */
[----:B------:R-:W5:Y:S01]  /*5b40*/  MUFU.TANH R47, R47 ;  /* 0x0000002f002f7308 */ /* 0x000f620000002400 */
[----:B0-----:R-:W-:-:S07]  /*5b50*/  FMNMX.FTZ R7, R37, R38, !PT ;  /* 0x0000002625077209 */ /* 0x001fce0007810000 */
[----:B------:R-:W0:Y:S01]  /*5b60*/  MUFU.TANH R50, R50 ;  /* 0x0000003200327308 */ /* 0x000e220000002400 */
[----:B----4-:R-:W-:Y:S02]  /*5b70*/  FSEL R37, R41, -INF , P1 ;  /* 0xff80000029257808 */ /* 0x010fe40000800000 */
[----:B------:R-:W-:Y:S02]  /*5b80*/  ISETP.GT.AND P1, PT, R6, 0x19, PT ;  /* 0x000000190600780c */ /* 0x000fe40003f24270 */
[----:B------:R-:W-:Y:S02]  /*5b90*/  FSEL R38, R44, -INF , P2 ;  /* 0xff8000002c267808 */ /* 0x000fe40001000000 */
[----:B------:R-:W-:Y:S01]  /*5ba0*/  FMNMX.FTZ R5, R37, R8, !PT ;  /* 0x0000000825057209 */ /* 0x000fe20007810000 */
[----:B------:R4:W0:Y:S01]  /*5bb0*/  MUFU.TANH R45, R51 ;  /* 0x00000033002d7308 */ /* 0x0008220000002400 */
[----:B------:R-:W-:Y:S02]  /*5bc0*/  ISETP.GT.AND P2, PT, R6, 0x20, PT ;  /* 0x000000200600780c */ /* 0x000fe40003f44270 */
[----:B--2---:R-:W-:-:S02]  /*5bd0*/  FSEL R39, R39, -INF , P1 ;  /* 0xff80000027277808 */ /* 0x004fc40000800000 */
[----:B------:R-:W-:Y:S02]  /*5be0*/  FMNMX.FTZ R8, R38, R5, !PT ;  /* 0x0000000526087209 */ /* 0x000fe40007810000 */
[----:B------:R-:W-:Y:S01]  /*5bf0*/  ISETP.GT.AND P1, PT, R6, 0x21, PT ;  /* 0x000000210600780c */ /* 0x000fe20003f24270 */
[----:B------:R-:W2:Y:S01]  /*5c00*/  MUFU.TANH R54, R54 ;  /* 0x0000003600367308 */ /* 0x000ea20000002400 */
[----:B-1----:R-:W-:Y:S02]  /*5c10*/  FSEL R40, R42, -INF , P2 ;  /* 0xff8000002a287808 */ /* 0x002fe40001000000 */
[----:B------:R-:W-:Y:S02]  /*5c20*/  FMNMX.FTZ R5, R39, R8, !PT ;  /* 0x0000000827057209 */ /* 0x000fe40007810000 */
[----:B------:R-:W-:Y:S02]  /*5c30*/  ISETP.GT.AND P2, PT, R6, 0x28, PT ;  /* 0x000000280600780c */ /* 0x000fe40003f44270 */
[----:B---3--:R-:W-:Y:S01]  /*5c40*/  FSEL R41, R43, -INF , P1 ;  /* 0xff8000002b297808 */ /* 0x008fe20000800000 */
[C---:B------:R-:W-:Y:S01]  /*5c50*/  FMUL.FTZ R43, R7.reuse, UR28 ;  /* 0x0000001c072b7c20 */ /* 0x040fe20008410000 */
[----:B------:R-:W-:Y:S01]  /*5c60*/  FMNMX.FTZ R8, R40, R5, !PT ;  /* 0x0000000528087209 */ /* 0x000fe20007810000 */
[----:B------:R-:W1:Y:S01]  /*5c70*/  MUFU.TANH R55, R55 ;  /* 0x0000003700377308 */ /* 0x000e620000002400 */
[----:B------:R-:W-:-:S02]  /*5c80*/  FSETP.NEU.FTZ.AND P4, PT, R7, -INF , PT ;  /* 0xff8000000700780b */ /* 0x000fc40003f9d000 */
[----:B-----5:R-:W-:Y:S02]  /*5c90*/  FSEL R42, R46, -INF , P2 ;  /* 0xff8000002e2a7808 */ /* 0x020fe40001000000 */
[----:B------:R-:W-:Y:S02]  /*5ca0*/  FMNMX.FTZ R5, R41, R8, !PT ;  /* 0x0000000829057209 */ /* 0x000fe40007810000 */
[----:B----4-:R-:W-:Y:S02]  /*5cb0*/  FSEL R51, R43, RZ, P4 ;  /* 0x000000ff2b337208 */ /* 0x010fe40002000000 */
[----:B------:R-:W-:Y:S02]  /*5cc0*/  ISETP.GT.AND P1, PT, R6, 0x30, PT ;  /* 0x000000300600780c */ /* 0x000fe40003f24270 */
[----:B------:R-:W-:Y:S01]  /*5cd0*/  FSEL R43, R47, -INF , P3 ;  /* 0xff8000002f2b7808 */ /* 0x000fe20001800000 */
[--C-:B------:R-:W-:Y:S01]  /*5ce0*/  FFMA.FTZ R169, R26, UR28, -R51.reuse ;  /* 0x0000001c1aa97c23 */ /* 0x100fe20008010833 */
[----:B------:R-:W-:Y:S01]  /*5cf0*/  FMNMX.FTZ R8, R42, R5, !PT ;  /* 0x000000052a087209 */ /* 0x000fe20007810000 */
[--C-:B------:R-:W-:Y:S01]  /*5d00*/  FFMA.FTZ R5, R10, UR28, -R51.reuse ;  /* 0x0000001c0a057c23 */ /* 0x100fe20008010833 */
[----:B------:R-:W-:Y:S01]  /*5d10*/  ISETP.GT.AND P2, PT, R6, 0x31, PT ;  /* 0x000000310600780c */ /* 0x000fe20003f44270 */
[--C-:B------:R-:W-:Y:S01]  /*5d20*/  FFMA.FTZ R10, R12, UR28, -R51.reuse ;  /* 0x0000001c0c0a7c23 */ /* 0x100fe20008010833 */
[----:B0-----:R-:W-:Y:S01]  /*5d30*/  FSEL R44, R50, -INF , P1 ;  /* 0xff800000322c7808 */ /* 0x001fe20000800000 */
[--C-:B------:R-:W-:Y:S01]  /*5d40*/  FFMA.FTZ R12, R14, UR28, -R51.reuse ;  /* 0x0000001c0e0c7c23 */ /* 0x100fe20008010833 */
[----:B------:R-:W-:Y:S01]  /*5d50*/  FMNMX.FTZ R47, R43, R8, !PT ;  /* 0x000000082b2f7209 */ /* 0x000fe20007810000 */
[--C-:B------:R-:W-:Y:S01]  /*5d60*/  FFMA.FTZ R14, R20, UR28, -R51.reuse ;  /* 0x0000001c140e7c23 */ /* 0x100fe20008010833 */
[----:B------:R-:W-:Y:S01]  /*5d70*/  ISETP.GT.AND P1, PT, R6, 0x38, PT ;  /* 0x000000380600780c */ /* 0x000fe20003f24270 */
[--C-:B------:R-:W-:Y:S01]  /*5d80*/  FFMA.FTZ R20, R24, UR28, -R51.reuse ;  /* 0x0000001c18147c23 */ /* 0x100fe20008010833 */
[----:B------:R-:W-:Y:S01]  /*5d90*/  FSEL R45, R45, -INF , P2 ;  /* 0xff8000002d2d7808 */ /* 0x000fe20001000000 */
[--C-:B------:R-:W-:Y:S01]  /*5da0*/  FFMA.FTZ R170, R27, UR28, -R51.reuse ;  /* 0x0000001c1baa7c23 */ /* 0x100fe20008010833 */
[----:B------:R-:W-:Y:S01]  /*5db0*/  FMNMX.FTZ R8, R44, R47, !PT ;  /* 0x0000002f2c087209 */ /* 0x000fe20007810000 */
[--C-:B------:R-:W-:Y:S01]  /*5dc0*/  FFMA.FTZ R171, R28, UR28, -R51.reuse ;  /* 0x0000001c1cab7c23 */ /* 0x100fe20008010833 */
[----:B------:R-:W-:Y:S01]  /*5dd0*/  ISETP.GT.AND P2, PT, R6, 0x39, PT ;  /* 0x000000390600780c */ /* 0x000fe20003f44270 */
[--C-:B------:R-:W-:Y:S01]  /*5de0*/  FFMA.FTZ R6, R11, UR28, -R51.reuse ;  /* 0x0000001c0b067c23 */ /* 0x100fe20008010833 */
[----:B--2---:R-:W-:Y:S01]  /*5df0*/  FSEL R46, R54, -INF , P1 ;  /* 0xff800000362e7808 */ /* 0x004fe20000800000 */
[--C-:B------:R-:W-:Y:S01]  /*5e00*/  FFMA.FTZ R172, R29, UR28, -R51.reuse ;  /* 0x0000001c1dac7c23 */ /* 0x100fe20008010833 */
[----:B------:R-:W-:Y:S01]  /*5e10*/  FMNMX.FTZ R11, R45, R8, !PT ;  /* 0x000000082d0b7209 */ /* 0x000fe20007810000 */
[--C-:B------:R-:W-:Y:S01]  /*5e20*/  FFMA.FTZ R173, R30, UR28, -R51.reuse ;  /* 0x0000001c1ead7c23 */ /* 0x100fe20008010833 */
[----:B-1----:R-:W-:Y:S01]  /*5e30*/  FSEL R47, R55, -INF , P2 ;  /* 0xff800000372f7808 */ /* 0x002fe20001000000 */
[--C-:B------:R-:W-:Y:S01]  /*5e40*/  FFMA.FTZ R174, R32, UR28, -R51.reuse ;  /* 0x0000001c20ae7c23 */ /* 0x100fe20008010833 */
[----:B------:R-:W-:Y:S01]  /*5e50*/  FMNMX.FTZ R8, R46, R11, !PT ;  /* 0x0000000b2e087209 */ /* 0x000fe20007810000 */
[--C-:B------:R-:W-:Y:S01]  /*5e60*/  FFMA.FTZ R11, R13, UR28, -R51.reuse ;  /* 0x0000001c0d0b7c23 */ /* 0x100fe20008010833 */
[--C-:B------:R-:W-:Y:S01]  /*5e70*/  FFMA.FTZ R13, R15, UR28, -R51.reuse ;  /* 0x0000001c0f0d7c23 */ /* 0x100fe20008010833 */
[--C-:B------:R-:W-:Y:S01]  /*5e80*/  FFMA.FTZ R15, R21, UR28, -R51.reuse ;  /* 0x0000001c150f7c23 */ /* 0x100fe20008010833 */
[----:B------:R-:W-:Y:S01]  /*5e90*/  FMNMX.FTZ R8, R47, R8, !PT ;  /* 0x000000082f087209 */ /* 0x000fe20007810000 */
[----:B------:R-:W-:Y:S01]  /*5ea0*/  FFMA.FTZ R21, R25, UR28, -R51 ;  /* 0x0000001c19157c23 */ /* 0x000fe20008010833 */
[----:B------:R-:W-:Y:S01]  /*5eb0*/  VIADD R25, R9, 0x38840 ;  /* 0x0003884009197836 */ /* 0x000fe20000000000 */
[----:B------:R-:W-:Y:S02]  /*5ec0*/  MUFU.EX2 R5, R5 ;  /* 0x0000000500057308 */ /* 0x000fe40000000800 */
[----:B------:R-:W0:Y:S02]  /*5ed0*/  SHFL.BFLY PT, R49, R8, 0x2, 0x1f ;  /* 0x0c401f0008317f89 */ /* 0x000e2400000e0000 */
[----:B------:R-:W-:-:S04]  /*5ee0*/  PRMT R25, R202, 0x654, R25 ;  /* 0x00000654ca197816 */ /* 0x000fc80000000019 */
[----:B------:R1:W-:Y:S01]  /*5ef0*/  SYNCS.ARRIVE.TRANS64.RED.A1T0 RZ, [R25+URZ], RZ ;  /* 0x000000ff19ff79a7 */ /* 0x0003e2000810043f */
[----:B------:R-:W2:Y:S08]  /*5f00*/  MUFU.EX2 R6, R6 ;  /* 0x0000000600067308 */ /* 0x000eb00000000800 */
[----:B------:R-:W-:Y:S08]  /*5f10*/  MUFU.EX2 R10, R10 ;  /* 0x0000000a000a7308 */ /* 0x000ff00000000800 */
[----:B------:R-:W3:Y:S01]  /*5f20*/  MUFU.EX2 R11, R11 ;  /* 0x0000000b000b7308 */ /* 0x000ee20000000800 */
[----:B0-----:R-:W-:-:S02]  /*5f30*/  FMNMX.FTZ R49, R8, R49, !PT ;  /* 0x0000003108317209 */ /* 0x001fc40007810000 */
[----:B--2---:R-:W-:Y:S01]  /*5f40*/  F2FP.BF16.F32.PACK_AB R152, R6, R5 ;  /* 0x000000050698723e */ /* 0x004fe200000010ff */
[----:B------:R-:W-:Y:S02]  /*5f50*/  FADD.FTZ R5, R5, R6 ;  /* 0x0000000605057221 */ /* 0x000fe40000010000 */
[----:B------:R-:W0:Y:S02]  /*5f60*/  SHFL.BFLY PT, R8, R49, 0x1, 0x1f ;  /* 0x0c201f0031087f89 */ /* 0x000e2400000e0000 */
[----:B------:R-:W-:Y:S08]  /*5f70*/  MUFU.EX2 R12, R12 ;  /* 0x0000000c000c7308 */ /* 0x000ff00000000800 */
[----:B------:R-:W2:Y:S01]  /*5f80*/  MUFU.EX2 R13, R13 ;  /* 0x0000000d000d7308 */ /* 0x000ea20000000800 */
[----:B---3--:R-:W-:Y:S01]  /*5f90*/  F2FP.BF16.F32.PACK_AB R154, R11, R10 ;  /* 0x0000000a0b9a723e */ /* 0x008fe200000010ff */
[----:B------:R-:W-:-:S04]  /*5fa0*/  FADD.FTZ R10, R10, R5 ;  /* 0x000000050a0a7221 */ /* 0x000fc80000010000 */
[----:B------:R-:W-:Y:S02]  /*5fb0*/  FADD.FTZ R11, R11, R10 ;  /* 0x0000000a0b0b7221 */ /* 0x000fe40000010000 */
[----:B------:R-:W-:Y:S01]  /*5fc0*/  MUFU.EX2 R14, R14 ;  /* 0x0000000e000e7308 */ /* 0x000fe20000000800 */
[----:B0-----:R-:W-:-:S07]  /*5fd0*/  FMNMX.FTZ R8, R49, R8, !PT ;  /* 0x0000000831087209 */ /* 0x001fce0007810000 */
[----:B------:R-:W0:Y:S01]  /*5fe0*/  MUFU.EX2 R15, R15 ;  /* 0x0000000f000f7308 */ /* 0x000e220000000800 */
[C---:B--2---:R-:W-:Y:S01]  /*5ff0*/  F2FP.BF16.F32.PACK_AB R156, R13.reuse, R12 ;  /* 0x0000000c0d9c723e */ /* 0x044fe200000010ff */
[----:B------:R-:W-:Y:S01]  /*6000*/  FADD.FTZ R12, R12, R11 ;  /* 0x0000000b0c0c7221 */ /* 0x000fe20000010000 */
[C---:B------:R-:W-:Y:S01]  /*6010*/  FMUL.FTZ R24, R8.reuse, UR28 ;  /* 0x0000001c08187c20 */ /* 0x040fe20008410000 */
[----:B------:R-:W-:Y:S02]  /*6020*/  FSETP.NEU.FTZ.AND P1, PT, R8, -INF , PT ;  /* 0xff8000000800780b */ /* 0x000fe40003f3d000 */
[----:B------:R-:W-:Y:S02]  /*6030*/  FADD.FTZ R13, R13, R12 ;  /* 0x0000000c0d0d7221 */ /* 0x000fe40000010000 */
[----:B------:R-:W-:Y:S01]  /*6040*/  FSEL R24, R24, RZ, P1 ;  /* 0x000000ff18187208 */ /* 0x000fe20000800000 */
[----:B------:R-:W-:Y:S04]  /*6050*/  MUFU.EX2 R20, R20 ;  /* 0x0000001400147308 */ /* 0x000fe80000000800 */
        /* <DEDUP_REMOVED lines=63> */
[----:B------:R-:W2:Y:S08]  /*6450*/  MUFU.EX2 R173, R173 ;  /* 0x000000ad00ad7308 */ /* 0x000eb00000000800 */
[----:B------:R-:W4:Y:S01]  /*6460*/  MUFU.EX2 R174, R174 ;  /* 0x000000ae00ae7308 */ /* 0x000f220000000800 */
[----:B0-----:R-:W-:Y:S01]  /*6470*/  F2FP.BF16.F32.PACK_AB R164, R172, R171 ;  /* 0x000000abaca4723e */ /* 0x001fe200000010ff */
[----:B------:R-:W-:-:S04]  /*6480*/  FADD.FTZ R171, R171, R170 ;  /* 0x000000aaabab7221 */ /* 0x000fc80000010000 */
[----:B------:R-:W-:Y:S02]  /*6490*/  FADD.FTZ R172, R172, R171 ;  /* 0x000000abacac7221 */ /* 0x000fe40000010000 */
[----:B------:R-:W-:Y:S02]  /*64a0*/  MUFU.EX2 R215, R215 ;  /* 0x000000d700d77308 */ /* 0x000fe40000000800 */
[----:B--2---:R-:W-:-:S06]  /*64b0*/  FADD.FTZ R5, R173, R172 ;  /* 0x000000acad057221 */ /* 0x004fcc0000010000 */
[----:B------:R-:W0:Y:S01]  /*64c0*/  MUFU.EX2 R218, R218 ;  /* 0x000000da00da7308 */ /* 0x000e220000000800 */
[C---:B----4-:R-:W-:Y:S01]  /*64d0*/  F2FP.BF16.F32.PACK_AB R166, R174.reuse, R173 ;  /* 0x000000adaea6723e */ /* 0x050fe200000010ff */
[----:B------:R-:W-:-:S06]  /*64e0*/  FADD.FTZ R5, R174, R5 ;  /* 0x00000005ae057221 */ /* 0x000fcc0000010000 */
        /* <DEDUP_REMOVED lines=8> */
[----:B-1----:R-:W-:Y:S01]  /*6570*/  WARPGROUP.ARRIVE ;  /* 0x00000000000079c5 */ /* 0x002fe20000000000 */
[----:B------:R-:W-:-:S05]  /*6580*/  FADD.FTZ R6, R220, R219 ;  /* 0x000000dbdc067221 */ /* 0x000fca0000010000 */
[----:B------:R-:W-:Y:S01]  /*6590*/  HGMMA.64x256x16.F32.BF16 R24, R152, gdesc[UR4].tnspB, RZ, !UPT, gsb0 ;  /* 0x43e0000498187df0 */ /* 0x000fe2000c0018ff */
        /* <DEDUP_REMOVED lines=31> */
.L_x_5134:
[----:B------:R-:W0:Y:S01]  /*6790*/  @P5 LDC R11, c[0x0][0x44c] ;  /* 0x00011300ff0b5b82 */ /* 0x000e220000000800 */
[----:B------:R-:W-:Y:S02]  /*67a0*/  IMAD.U32 R10, RZ, RZ, UR37 ;  /* 0x00000025ff0a7e24 */ /* 0x000fe4000f8e00ff */
[----:B------:R-:W-:Y:S02]  /*67b0*/  VIADD R168, R168, 0xfffffffe ;  /* 0xfffffffea8a87836 */ /* 0x000fe40000000000 */
[----:B------:R-:W-:-:S03]  /*67c0*/  VIADD R9, R9, 0x38860 ;  /* 0x0003886009097836 */ /* 0x000fc60000000000 */
[----:B------:R-:W1:Y:S01]  /*67d0*/  @P5 LDC R12, c[0x0][0x450] ;  /* 0x00011400ff0c5b82 */ /* 0x000e620000000800 */
[----:B------:R-:W-:Y:S02]  /*67e0*/  R2UR UR31, R168 ;  /* 0x00000000a81f72ca */ /* 0x000fe400000e0000 */
[----:B------:R-:W-:-:S04]  /*67f0*/  PRMT R9, R202, 0x654, R9 ;  /* 0x00000654ca097816 */ /* 0x000fc80000000009 */
[----:B------:R2:W-:Y:S01]  /*6800*/  SYNCS.ARRIVE.TRANS64.RED.A1T0 RZ, [R9+URZ], RZ ;  /* 0x000000ff09ff79a7 */ /* 0x0005e2000810043f */
[----:B0-----:R-:W-:-:S05]  /*6810*/  @P5 IMAD.HI.U32 R11, R11, UR37, RZ ;  /* 0x000000250b0b5c27 */ /* 0x001fca000f8e00ff */
[----:B-1----:R-:W-:-:S04]  /*6820*/  @P5 SHF.R.U32.HI R10, RZ, R12, R11 ;  /* 0x0000000cff0a5219 */ /* 0x002fc8000001160b */
[----:B------:R-:W-:-:S04]  /*6830*/  IADD3 R10, R10, R187, -R186 ;  /* 0x000000bb0a0a7210 */ /* 0x000fc80007ffe8ba */
[----:B------:R-:W-:-:S04]  /*6840*/  SHF.R.S32.HI R11, RZ, 0x1f, R10 ;  /* 0x0000001fff0b7819 */ /* 0x000fc8000001140a */
[----:B------:R-:W-:-:S04]  /*6850*/  LEA.HI R11, R11, R10, RZ, 0x6 ;  /* 0x0000000a0b0b7211 */ /* 0x000fc800078f30ff */
[----:B------:R-:W-:-:S04]  /*6860*/  SHF.R.S32.HI R11, RZ, 0x6, R11 ;  /* 0x00000006ff0b7819 */ /* 0x000fc8000001140b */
[----:B------:R-:W-:-:S13]  /*6870*/  R2UR UR30, R11 ;  /* 0x000000000b1e72ca */ /* 0x000fda00000e0000 */
[----:B------:R-:W-:-:S04]  /*6880*/  UISETP.LT.AND UP0, UPT, URZ, UR30, UPT ;  /* 0x0000001e3f00728c */ /* 0x000fc8000bf01270 */
[----:B------:R-:W-:-:S04]  /*6890*/  USEL UR30, URZ, UR30, !UP0 ;  /* 0x0000001e3f1e7287 */ /* 0x000fc8000c000000 */
[----:B------:R-:W-:-:S06]  /*68a0*/  UISETP.GE.AND UP0, UPT, UR31, UR30, UPT ;  /* 0x0000001e1f00728c */ /* 0x000fcc000bf06270 */
[----:B------:R-:W-:-:S13]  /*68b0*/  PLOP3.LUT P1, PT, PT, PT, UP0, 0x80, 0x0 ;  /* 0x000000000000781c */ /* 0x000fda0003f2f008 */
[----:B--2---:R-:W-:Y:S05]  /*68c0*/  @!P1 BRA `(.L_x_5135) ;  /* 0x0000003400a09947 */ /* 0x004fea0003800000 */
[----:B------:R-:W-:Y:S01]  /*68d0*/  IMAD.MOV.U32 R11, RZ, RZ, R8 ;  /* 0x000000ffff0b7224 */ /* 0x000fe200078e0008 */
[----:B------:R-:W-:Y:S01]  /*68e0*/  ULDC UR29, c[0x0][0xad0] ;  /* 0x0002b400001d7ab9 */ /* 0x000fe20000000800 */
[----:B------:R-:W-:Y:S01]  /*68f0*/  IMAD.MOV.U32 R10, RZ, RZ, R7 ;  /* 0x000000ffff0a7224 */ /* 0x000fe200078e0007 */
[----:B------:R-:W-:Y:S01]  /*6900*/  ULDC UR28, c[0x0][0xa80] ;  /* 0x0002a000001c7ab9 */ /* 0x000fe20000000800 */
[----:B------:R-:W-:-:S07]  /*6910*/  IMAD.MOV.U32 R13, RZ, RZ, R2 ;  /* 0x000000ffff0d7224 */ /* 0x000fce00078e0002 */
.L_x_5146:
[----:B------:R-:W-:-:S05]  /*6920*/  VIADD R2, R13, 0x1 ;  /* 0x000000010d027836 */ /* 0x000fca0000000000 */
[----:B------:R-:W-:-:S04]  /*6930*/  ISETP.NE.AND P1, PT, R2, 0x2, PT ;  /* 0x000000020200780c */ /* 0x000fc80003f25270 */
[----:B------:R-:W-:Y:S02]  /*6940*/  SEL R7, RZ, 0x1, P1 ;  /* 0x00000001ff077807 */ /* 0x000fe40000800000 */
[----:B------:R-:W-:Y:S02]  /*6950*/  SEL R2, R2, RZ, P1 ;  /* 0x000000ff02027207 */ /* 0x000fe40000800000 */
[----:B------:R-:W-:Y:S01]  /*6960*/  LOP3.LUT R16, R16, R7, RZ, 0x3c, !PT ;  /* 0x0000000710107212 */ /* 0x000fe200078e3cff */
[----:B0-----:R-:W-:Y:S06]  /*6970*/  @!P0 BRA `(.L_x_5136) ;  /* 0x0000000000048947 */ /* 0x001fec0003800000 */
[----:B------:R-:W-:Y:S01]  /*6980*/  BPT.TRAP 0x1 ;  /* 0x000000040000795c */ /* 0x000fe20000300000 */
.L_x_5136:
[----:B------:R-:W-:Y:S01]  /*6990*/  IMAD R9, R2, 0x8, R17 ;  /* 0x0000000802097824 */ /* 0x000fe200078e0211 */
[----:B------:R-:W-:-:S04]  /*69a0*/  SHF.L.U32 R8, R16, 0x1f, RZ ;  /* 0x0000001f10087819 */ /* 0x000fc800000006ff */
[----:B------:R0:W1:Y:S01]  /*69b0*/  SYNCS.PHASECHK.TRANS64.TRYWAIT P1, [R9+URZ+0x38830], R8 ;  /* 0x03883008090075a7 */ /* 0x000062000802017f */
[----:B------:R-:W-:Y:S05]  /*69c0*/  @!P0 BRA `(.L_x_5137) ;  /* 0x0000000000048947 */ /* 0x000fea0003800000 */
[----:B------:R-:W-:Y:S01]  /*69d0*/  BPT.TRAP 0x1 ;  /* 0x000000040000795c */ /* 0x000fe20000300000 */
.L_x_5137:
[----:B------:R-:W-:Y:S01]  /*69e0*/  IMAD R7, R2, 0x200, R0 ;  /* 0x0000020002077824 */ /* 0x000fe200078e0200 */
[----:B-1----:R-:W-:Y:S06]  /*69f0*/  @P1 BRA `(.L_x_5138) ;  /* 0x0000000000081947 */ /* 0x002fec0003800000 */
[----:B------:R-:W1:Y:S02]  /*6a00*/  SYNCS.PHASECHK.TRANS64.TRYWAIT P1, [R9+URZ+0x38830], R8 ;  /* 0x03883008090075a7 */ /* 0x000e64000802017f */
[----:B-1----:R-:W-:Y:S05]  /*6a10*/  @!P1 BRA `(.L_x_5139) ;  /* 0x0000010800649947 */ /* 0x002fea0003800000 */
.L_x_5138:
        /* <DEDUP_REMOVED lines=22> */
.L_x_5140:
[----:B------:R2:W3:Y:S01]  /*6b80*/  SYNCS.PHASECHK.TRANS64.TRYWAIT P1, [R9+URZ+0x38850], R8 ;  /* 0x03885008090075a7 */ /* 0x0004e2000802017f */
[----:B------:R-:W-:Y:S05]  /*6b90*/  @!P0 BRA `(.L_x_5141) ;  /* 0x0000000000048947 */ /* 0x000fea0003800000 */
[----:B------:R-:W-:Y:S01]  /*6ba0*/  BPT.TRAP 0x1 ;  /* 0x000000040000795c */ /* 0x000fe20000300000 */
.L_x_5141:
[----:B------:R-:W-:Y:S01]  /*6bb0*/  IMAD R7, R2, 0x1000, R4 ;  /* 0x0000100002077824 */ /* 0x000fe200078e0204 */
[----:B---3--:R-:W-:Y:S06]  /*6bc0*/  @P1 BRA `(.L_x_5142) ;  /* 0x0000000000081947 */ /* 0x008fec0003800000 */
[----:B------:R-:W3:Y:S02]  /*6bd0*/  SYNCS.PHASECHK.TRANS64.TRYWAIT P1, [R9+URZ+0x38850], R8 ;  /* 0x03885008090075a7 */ /* 0x000ee4000802017f */
[----:B---3--:R-:W-:Y:S05]  /*6be0*/  @!P1 BRA `(.L_x_5143) ;  /* 0x0000010800049947 */ /* 0x008fea0003800000 */
.L_x_5142:
        /* <DEDUP_REMOVED lines=190> */
[----:B------:R-:W-:Y:S02]  /*77d0*/  WARPGROUP.DEPBAR.LE gsb0, 0x0 ;  /* 0x00008000000079c5 */ /* 0x000fe40000010000 */
[----:B------:R-:W-:-:S08]  /*77e0*/  WARPGROUP.ARRIVE ;  /* 0x00000000000079c5 */ /* 0x000fd00000000000 */
[----:B------:R-:W-:Y:S01]  /*77f0*/  HGMMA.64x64x16.F32.BF16 R152, gdesc[UR24], R152, gsb0 ;  /* 0x00e00000189879f0 */ /* 0x000fe20008001898 */
[----:B------:R-:W-:Y:S01]  /*7800*/  R2UR UR24, R15 ;  /* 0x000000000f1872ca */ /* 0x000fe200000e0000 */
[----:B------:R-:W-:Y:S01]  /*7810*/  VIADD R15, R7, 0xa00 ;  /* 0x00000a00070f7836 */ /* 0x000fe20000000000 */
[----:B------:R-:W-:Y:S01]  /*7820*/  UMOV UR25, 0x40000040 ;  /* 0x4000004000197882 */ /* 0x000fe20000000000 */
[----:B------:R-:W-:Y:S02]  /*7830*/  UMOV UR27, 0x40000040 ;  /* 0x40000040001b7882 */ /* 0x000fe40000000000 */
[----:B------:R-:W-:-:S05]  /*7840*/  IMAD.IADD R20, R8, 0x1, R15 ;  /* 0x0000000108147824 */ /* 0x000fca00078e020f */
        /* <DEDUP_REMOVED lines=128> */
.L_x_5144:
[----:B------:R-:W-:Y:S01]  /*8050*/  ISETP.NE.AND P1, PT, R204, 0x1, PT ;  /* 0x00000001cc00780c */ /* 0x000fe20003f25270 */
[----:B------:R-:W-:Y:S01]  /*8060*/  FMUL.FTZ R12, R155, UR29 ;  /* 0x0000001d9b0c7c20 */ /* 0x000fe20008410000 */
[----:B------:R-:W-:Y:S01]  /*8070*/  FMUL.FTZ R7, R154, UR29 ;  /* 0x0000001d9a077c20 */ /* 0x000fe20008410000 */
[----:B------:R-:W-:Y:S02]  /*8080*/  VIADD R154, R191, UR37 ;  /* 0x00000025bf9a7c36 */ /* 0x000fe40008000000 */
[----:B------:R-:W-:Y:S01]  /*8090*/  FMUL.FTZ R8, R152, UR29 ;  /* 0x0000001d98087c20 */ /* 0x000fe20008410000 */
[----:B------:R-:W-:Y:S01]  /*80a0*/  UMOV UR6, 0xffffffc0 ;  /* 0xffffffc000067882 */ /* 0x000fe20000000000 */
[----:B------:R-:W-:Y:S01]  /*80b0*/  FMUL.FTZ R14, R158, UR29 ;  /* 0x0000001d9e0e7c20 */ /* 0x000fe20008410000 */
[----:B------:R-:W-:Y:S01]  /*80c0*/  UIMAD UR6, UR31, UR6, 0x1 ;  /* 0x000000011f0674a4 */ /* 0x000fe2000f8e0206 */
        /* <DEDUP_REMOVED lines=21> */
[----:B------:R-:W-:Y:S01]  /*8220*/  IMAD R221, R2, 0x1000, R19 ;  /* 0x0000100002dd7824 */ /* 0x000fe200078e0213 */
[----:B------:R-:W-:-:S02]  /*8230*/  UMOV UR7, 0x40000040 ;  /* 0x4000004000077882 */ /* 0x000fc40000000000 */
[----:B------:R-:W5:Y:S01]  /*8240*/  MUFU.TANH R21, R21 ;  /* 0x0000001500157308 */ /* 0x000f620000002400 */
[----:B------:R-:W-:Y:S02]  /*8250*/  VIADD R223, R221, 0x80 ;  /* 0x00000080dddf7836 */ /* 0x000fe40000000000 */
[----:B-1----:R-:W-:Y:S01]  /*8260*/  @P1 IMAD.HI.U32 R152, R154, R155, RZ ;  /* 0x0000009b9a981227 */ /* 0x002fe200078e00ff */
[----:B------:R-:W-:-:S04]  /*8270*/  IADD3 R155, R187, UR6, -R18 ;  /* 0x00000006bb9b7c10 */ /* 0x000fc8000fffe812 */
[----:B------:R-:W1:Y:S01]  /*8280*/  MUFU.TANH R20, R20 ;  /* 0x0000001400147308 */ /* 0x000e620000002400 */
[----:B------:R-:W-:Y:S01]  /*8290*/  R2UR UR6, R221 ;  /* 0x00000000dd0672ca */ /* 0x000fe200000e0000 */
[----:B------:R-:W-:Y:S01]  /*82a0*/  IMAD.IADD R155, R155, 0x1, -R186 ;  /* 0x000000019b9b7824 */ /* 0x000fe200078e0aba */
[----:B---3--:R-:W-:-:S05]  /*82b0*/  @P1 SHF.R.U32.HI R154, RZ, R215, R152 ;  /* 0x000000d7ff9a1219 */ /* 0x008fca0000011698 */
[----:B------:R-:W3:Y:S01]  /*82c0*/  MUFU.TANH R153, R153 ;  /* 0x0000009900997308 */ /* 0x000ee20000002400 */
[----:B------:R-:W0:Y:S04]  /*82d0*/  SHFL.IDX PT, R152, R154, 0x1, 0x1c1f ;  /* 0x003c1f009a987f89 */ /* 0x000e2800000e0000 */
[----:B------:R-:W-:Y:S03]  /*82e0*/  SHFL.IDX PT, R154, R154, RZ, 0x1c1f ;  /* 0x001c1fff9a9a7589 */ /* 0x000fe600000e0000 */
[----:B------:R-:W3:Y:S08]  /*82f0*/  MUFU.TANH R156, R156 ;  /* 0x0000009c009c7308 */ /* 0x000ef00000002400 */
[----:B------:R-:W3:Y:S08]  /*8300*/  MUFU.TANH R159, R159 ;  /* 0x0000009f009f7308 */ /* 0x000ef00000002400 */
[----:B------:R-:W3:Y:S01]  /*8310*/  MUFU.TANH R170, R170 ;  /* 0x000000aa00aa7308 */ /* 0x000ee20000002400 */
[----:B0-----:R-:W-:-:S05]  /*8320*/  IMAD.IADD R152, R155, 0x1, R152 ;  /* 0x000000019b987824 */ /* 0x001fca00078e0298 */
[C---:B------:R-:W-:Y:S02]  /*8330*/  ISETP.GT.AND P1, PT, R152.reuse, RZ, PT ;  /* 0x000000ff9800720c */ /* 0x040fe40003f24270 */
[----:B------:R-:W0:Y:S01]  /*8340*/  MUFU.TANH R162, R162 ;  /* 0x000000a200a27308 */ /* 0x000e220000002400 */
[C---:B------:R-:W-:Y:S02]  /*8350*/  ISETP.GT.AND P2, PT, R152.reuse, 0x1, PT ;  /* 0x000000019800780c */ /* 0x040fe40003f44270 */
[----:B------:R-:W-:Y:S02]  /*8360*/  FSEL R158, R7, -INF , P1 ;  /* 0xff800000079e7808 */ /* 0x000fe40000800000 */
[----:B------:R-:W-:Y:S02]  /*8370*/  ISETP.GT.AND P1, PT, R152, 0x8, PT ;  /* 0x000000089800780c */ /* 0x000fe40003f24270 */
[----:B--2---:R-:W-:Y:S01]  /*8380*/  FSEL R12, R12, -INF , P2 ;  /* 0xff8000000c0c7808 */ /* 0x004fe20001000000 */
[----:B------:R-:W2:Y:S01]  /*8390*/  MUFU.TANH R166, R166 ;  /* 0x000000a600a67308 */ /* 0x000ea20000002400 */
[----:B------:R-:W-:-:S02]  /*83a0*/  FMNMX.FTZ R7, R158, R11, !PT ;  /* 0x0000000b9e077209 */ /* 0x000fc40007810000 */
[----:B------:R-:W-:Y:S02]  /*83b0*/  ISETP.GT.AND P2, PT, R152, 0x9, PT ;  /* 0x000000099800780c */ /* 0x000fe40003f44270 */
[----:B----4-:R-:W-:Y:S02]  /*83c0*/  FSEL R14, R14, -INF , P1 ;  /* 0xff8000000e0e7808 */ /* 0x010fe40000800000 */
[----:B------:R-:W-:Y:S01]  /*83d0*/  FMNMX.FTZ R163, R12, R7, !PT ;  /* 0x000000070ca37209 */ /* 0x000fe20007810000 */
[----:B------:R-:W-:Y:S01]  /*83e0*/  FMUL.FTZ R7, R178, UR29 ;  /* 0x0000001db2077c20 */ /* 0x000fe20008410000 */
[----:B------:R-:W-:Y:S01]  /*83f0*/  ISETP.GT.AND P1, PT, R152, 0x10, PT ;  /* 0x000000109800780c */ /* 0x000fe20003f24270 */
[----:B------:R-:W4:Y:S01]  /*8400*/  MUFU.TANH R167, R167 ;  /* 0x000000a700a77308 */ /* 0x000f220000002400 */
[----:B-----5:R-:W-:Y:S02]  /*8410*/  FSEL R21, R21, -INF , P2 ;  /* 0xff80000015157808 */ /* 0x020fe40001000000 */
[----:B------:R-:W-:-:S02]  /*8420*/  FMNMX.FTZ R174, R14, R163, !PT ;  /* 0x000000a30eae7209 */ /* 0x000fc40007810000 */
[----:B------:R-:W-:Y:S02]  /*8430*/  ISETP.GT.AND P2, PT, R152, 0x11, PT ;  /* 0x000000119800780c */ /* 0x000fe40003f44270 */
[----:B-1----:R-:W-:Y:S01]  /*8440*/  FSEL R20, R20, -INF , P1 ;  /* 0xff80000014147808 */ /* 0x002fe20000800000 */
[----:B------:R-:W1:Y:S01]  /*8450*/  MUFU.TANH R7, R7 ;  /* 0x0000000700077308 */ /* 0x000e620000002400 */
[----:B------:R-:W-:Y:S02]  /*8460*/  FMNMX.FTZ R163, R21, R174, !PT ;  /* 0x000000ae15a37209 */ /* 0x000fe40007810000 */
[----:B------:R-:W-:Y:S02]  /*8470*/  ISETP.GT.AND P1, PT, R152, 0x18, PT ;  /* 0x000000189800780c */ /* 0x000fe40003f24270 */
[----:B---3--:R-:W-:Y:S02]  /*8480*/  FSEL R178, R153, -INF , P2 ;  /* 0xff80000099b27808 */ /* 0x008fe40001000000 */
[----:B------:R-:W-:Y:S01]  /*8490*/  FMNMX.FTZ R163, R20, R163, !PT ;  /* 0x000000a314a37209 */ /* 0x000fe20007810000 */
[----:B------:R-:W3:Y:S01]  /*84a0*/  MUFU.TANH R153, R179 ;  /* 0x000000b300997308 */ /* 0x000ee20000002400 */
[----:B------:R-:W-:-:S02]  /*84b0*/  ISETP.GT.AND P2, PT, R152, 0x19, PT ;  /* 0x000000199800780c */ /* 0x000fc40003f44270 */
[----:B------:R-:W-:Y:S01]  /*84c0*/  FSEL R171, R156, -INF , P1 ;  /* 0xff8000009cab7808 */ /* 0x000fe20000800000 */
[----:B------:R-:W-:Y:S01]  /*84d0*/  FMUL.FTZ R156, R182, UR29 ;  /* 0x0000001db69c7c20 */ /* 0x000fe20008410000 */
[----:B------:R-:W-:Y:S02]  /*84e0*/  FMNMX.FTZ R174, R178, R163, !PT ;  /* 0x000000a3b2ae7209 */ /* 0x000fe40007810000 */
[C---:B------:R-:W-:Y:S01]  /*84f0*/  ISETP.GT.AND P1, PT, R152.reuse, 0x20, PT ;  /* 0x000000209800780c */ /* 0x040fe20003f24270 */
[----:B------:R5:W-:Y:S01]  /*8500*/  MUFU.TANH R163, R183 ;  /* 0x000000b700a37308 */ /* 0x000be20000002400 */
[----:B------:R-:W-:Y:S02]  /*8510*/  FSEL R175, R159, -INF , P2 ;  /* 0xff8000009faf7808 */ /* 0x000fe40001000000 */
[----:B------:R-:W-:Y:S02]  /*8520*/  FMNMX.FTZ R174, R171, R174, !PT ;  /* 0x000000aeabae7209 */ /* 0x000fe40007810000 */
[----:B------:R-:W-:-:S02]  /*8530*/  ISETP.GT.AND P2, PT, R152, 0x21, PT ;  /* 0x000000219800780c */ /* 0x000fc40003f44270 */
[----:B------:R-:W-:Y:S01]  /*8540*/  FSEL R170, R170, -INF , P1 ;  /* 0xff800000aaaa7808 */ /* 0x000fe20000800000 */
[----:B------:R-:W3:Y:S01]  /*8550*/  MUFU.TANH R156, R156 ;  /* 0x0000009c009c7308 */ /* 0x000ee20000002400 */
[----:B------:R-:W-:Y:S01]  /*8560*/  FMNMX.FTZ R159, R175, R174, !PT ;  /* 0x000000aeaf9f7209 */ /* 0x000fe20007810000 */
[----:B-----5:R-:W-:Y:S01]  /*8570*/  FMUL.FTZ R183, R160, UR29 ;  /* 0x0000001da0b77c20 */ /* 0x020fe20008410000 */
[----:B------:R-:W-:Y:S02]  /*8580*/  ISETP.GT.AND P1, PT, R152, 0x28, PT ;  /* 0x000000289800780c */ /* 0x000fe40003f24270 */
[----:B0-----:R-:W-:Y:S02]  /*8590*/  FSEL R174, R162, -INF , P2 ;  /* 0xff800000a2ae7808 */ /* 0x001fe40001000000 */
[----:B------:R-:W-:Y:S01]  /*85a0*/  FMNMX.FTZ R159, R170, R159, !PT ;  /* 0x0000009faa9f7209 */ /* 0x000fe20007810000 */
[----:B------:R-:W0:Y:S01]  /*85b0*/  MUFU.TANH R8, R8 ;  /* 0x0000000800087308 */ /* 0x000e220000002400 */
[----:B------:R-:W-:-:S02]  /*85c0*/  ISETP.GT.AND P2, PT, R152, 0x29, PT ;  /* 0x000000299800780c */ /* 0x000fc40003f44270 */
[----:B--2---:R-:W-:Y:S02]  /*85d0*/  FSEL R166, R166, -INF , P1 ;  /* 0xff800000a6a67808 */ /* 0x004fe40000800000 */
[----:B------:R-:W-:Y:S02]  /*85e0*/  FMNMX.FTZ R159, R174, R159, !PT ;  /* 0x0000009fae9f7209 */ /* 0x000fe40007810000 */
[----:B------:R-:W-:Y:S01]  /*85f0*/  ISETP.GT.AND P1, PT, R152, 0x30, PT ;  /* 0x000000309800780c */ /* 0x000fe20003f24270 */
[----:B------:R-:W2:Y:S01]  /*8600*/  MUFU.TANH R15, R15 ;  /* 0x0000000f000f7308 */ /* 0x000ea20000002400 */
[----:B----4-:R-:W-:Y:S02]  /*8610*/  FSEL R167, R167, -INF , P2 ;  /* 0xff800000a7a77808 */ /* 0x010fe40001000000 */
[----:B------:R-:W-:Y:S02]  /*8620*/  FMNMX.FTZ R162, R166, R159, !PT ;  /* 0x0000009fa6a27209 */ /* 0x000fe40007810000 */
[----:B------:R-:W-:-:S02]  /*8630*/  ISETP.GT.AND P2, PT, R152, 0x31, PT ;  /* 0x000000319800780c */ /* 0x000fc40003f44270 */
[----:B-1----:R-:W-:Y:S01]  /*8640*/  FSEL R7, R7, -INF , P1 ;  /* 0xff80000007077808 */ /* 0x002fe20000800000 */
[----:B------:R-:W1:Y:S01]  /*8650*/  MUFU.TANH R213, R213 ;  /* 0x000000d500d57308 */ /* 0x000e620000002400 */
[----:B------:R-:W-:Y:S02]  /*8660*/  FMNMX.FTZ R182, R167, R162, !PT ;  /* 0x000000a2a7b67209 */ /* 0x000fe40007810000 */
[----:B---3--:R-:W-:Y:S02]  /*8670*/  FSEL R162, R153, -INF , P2 ;  /* 0xff80000099a27808 */ /* 0x008fe40001000000 */
[C---:B------:R-:W-:Y:S02]  /*8680*/  ISETP.GT.AND P1, PT, R152.reuse, 0x38, PT ;  /* 0x000000389800780c */ /* 0x040fe40003f24270 */
[----:B------:R-:W-:Y:S01]  /*8690*/  FMNMX.FTZ R153, R7, R182, !PT ;  /* 0x000000b607997209 */ /* 0x000fe20007810000 */
[----:B------:R-:W3:Y:S01]  /*86a0*/  MUFU.TANH R214, R214 ;  /* 0x000000d600d67308 */ /* 0x000ee20000002400 */
[----:B------:R-:W-:-:S02]  /*86b0*/  ISETP.GT.AND P2, PT, R152, 0x39, PT ;  /* 0x000000399800780c */ /* 0x000fc40003f44270 */
[----:B------:R-:W-:Y:S01]  /*86c0*/  FSEL R152, R156, -INF , P1 ;  /* 0xff8000009c987808 */ /* 0x000fe20000800000 */
[----:B------:R-:W-:Y:S01]  /*86d0*/  FMUL.FTZ R156, R161, UR29 ;  /* 0x0000001da19c7c20 */ /* 0x000fe20008410000 */
[----:B------:R-:W-:Y:S01]  /*86e0*/  FMNMX.FTZ R157, R162, R153, !PT ;  /* 0x00000099a29d7209 */ /* 0x000fe20007810000 */
[----:B------:R-:W-:Y:S01]  /*86f0*/  FMUL.FTZ R161, R168, UR29 ;  /* 0x0000001da8a17c20 */ /* 0x000fe20008410000 */
[----:B------:R-:W-:Y:S01]  /*8700*/  FSEL R153, R163, -INF , P2 ;  /* 0xff800000a3997808 */ /* 0x000fe20001000000 */
[----:B------:R-:W-:Y:S01]  /*8710*/  FMUL.FTZ R163, R165, UR29 ;  /* 0x0000001da5a37c20 */ /* 0x000fe20008410000 */
[----:B------:R-:W-:Y:S01]  /*8720*/  FMNMX.FTZ R160, R152, R157, !PT ;  /* 0x0000009d98a07209 */ /* 0x000fe20007810000 */
[----:B------:R-:W4:Y:S01]  /*8730*/  MUFU.TANH R183, R183 ;  /* 0x000000b700b77308 */ /* 0x000f220000002400 */
[----:B------:R-:W-:Y:S01]  /*8740*/  FMUL.FTZ R157, R169, UR29 ;  /* 0x0000001da99d7c20 */ /* 0x000fe20008410000 */
[----:B------:R-:W-:Y:S01]  /*8750*/  FMUL.FTZ R168, R173, UR29 ;  /* 0x0000001dada87c20 */ /* 0x000fe20008410000 */
[----:B------:R-:W-:Y:S01]  /*8760*/  FMNMX.FTZ R159, R153, R160, !PT ;  /* 0x000000a0999f7209 */ /* 0x000fe20007810000 */
[----:B------:R-:W-:Y:S01]  /*8770*/  FMUL.FTZ R160, R172, UR29 ;  /* 0x0000001daca07c20 */ /* 0x000fe20008410000 */
[----:B------:R-:W-:Y:S01]  /*8780*/  FMUL.FTZ R172, R180, UR29 ;  /* 0x0000001db4ac7c20 */ /* 0x000fe20008410000 */
[----:B------:R-:W-:Y:S01]  /*8790*/  FMUL.FTZ R169, R177, UR29 ;  /* 0x0000001db1a97c20 */ /* 0x000fe20008410000 */
[----:B------:R-:W-:Y:S01]  /*87a0*/  FMUL.FTZ R173, R181, UR29 ;  /* 0x0000001db5ad7c20 */ /* 0x000fe20008410000 */
[----:B------:R-:W5:Y:S01]  /*87b0*/  SHFL.BFLY PT, R182, R159, 0x2, 0x1f ;  /* 0x0c401f009fb67f89 */ /* 0x000f6200000e0000 */
[----:B------:R-:W4:Y:S08]  /*87c0*/  MUFU.TANH R156, R156 ;  /* 0x0000009c009c7308 */ /* 0x000f300000002400 */
[----:B------:R-:W4:Y:S08]  /*87d0*/  MUFU.TANH R164, R164 ;  /* 0x000000a400a47308 */ /* 0x000f300000002400 */
[----:B------:R-:W4:Y:S01]  /*87e0*/  MUFU.TANH R163, R163 ;  /* 0x000000a300a37308 */ /* 0x000f220000002400 */
[----:B-----5:R-:W-:Y:S01]  /*87f0*/  FMNMX.FTZ R165, R159, R182, !PT ;  /* 0x000000b69fa57209 */ /* 0x020fe20007810000 */
[----:B------:R-:W-:-:S06]  /*8800*/  IMAD.IADD R159, R155, 0x1, R154 ;  /* 0x000000019b9f7824 */ /* 0x000fcc00078e029a */
[----:B------:R-:W5:Y:S01]  /*8810*/  MUFU.TANH R161, R161 ;  /* 0x000000a100a17308 */ /* 0x000f620000002400 */
[----:B------:R-:W5:Y:S01]  /*8820*/  SHFL.BFLY PT, R182, R165, 0x1, 0x1f ;  /* 0x0c201f00a5b67f89 */ /* 0x000f6200000e0000 */
[C---:B------:R-:W-:Y:S02]  /*8830*/  ISETP.GT.AND P1, PT, R159.reuse, RZ, PT ;  /* 0x000000ff9f00720c */ /* 0x040fe40003f24270 */
[C---:B------:R-:W-:Y:S02]  /*8840*/  ISETP.GT.AND P2, PT, R159.reuse, 0x1, PT ;  /* 0x000000019f00780c */ /* 0x040fe40003f44270 */
[----:B0-----:R-:W-:Y:S02]  /*8850*/  FSEL R179, R8, -INF , P1 ;  /* 0xff80000008b37808 */ /* 0x001fe40000800000 */
[----:B------:R-:W0:Y:S01]  /*8860*/  MUFU.TANH R157, R157 ;  /* 0x0000009d009d7308 */ /* 0x000e220000002400 */
        /* <DEDUP_REMOVED lines=9> */
[----:B------:R-:W1:Y:S01]  /*8900*/  MUFU.TANH R168, R168 ;  /* 0x000000a800a87308 */ /* 0x000e620000002400 */
[----:B------:R-:W-:-:S02]  /*8910*/  FMNMX.FTZ R155, R213, R8, !PT ;  /* 0x00000008d59b7209 */ /* 0x000fc40007810000 */
[----:B------:R-:W-:Y:S02]  /*8920*/  ISETP.GT.AND P2, PT, R159, 0x11, PT ;  /* 0x000000119f00780c */ /* 0x000fe40003f44270 */
[----:B----4-:R-:W-:Y:S02]  /*8930*/  FSEL R183, R183, -INF , P1 ;  /* 0xff800000b7b77808 */ /* 0x010fe40000800000 */
[----:B------:R-:W-:Y:S01]  /*8940*/  FMNMX.FTZ R154, R214, R155, !PT ;  /* 0x0000009bd69a7209 */ /* 0x000fe20007810000 */
[----:B------:R-:W3:Y:S01]  /*8950*/  MUFU.TANH R15, R176 ;  /* 0x000000b0000f7308 */ /* 0x000ee20000002400 */
[----:B-----5:R-:W-:Y:S02]  /*8960*/  FMNMX.FTZ R8, R165, R182, !PT ;  /* 0x000000b6a5087209 */ /* 0x020fe40007810000 */
[----:B------:R-:W-:Y:S02]  /*8970*/  ISETP.GT.AND P1, PT, R159, 0x18, PT ;  /* 0x000000189f00780c */ /* 0x000fe40003f24270 */
[----:B------:R-:W-:Y:S01]  /*8980*/  FSEL R165, R156, -INF , P2 ;  /* 0xff8000009ca57808 */ /* 0x000fe20001000000 */
[----:B------:R-:W-:Y:S01]  /*8990*/  FMUL.FTZ R181, R8, UR28 ;  /* 0x0000001c08b57c20 */ /* 0x000fe20008410000 */
[----:B------:R-:W-:Y:S01]  /*89a0*/  FMNMX.FTZ R154, R183, R154, !PT ;  /* 0x0000009ab79a7209 */ /* 0x000fe20007810000 */
[----:B------:R-:W4:Y:S01]  /*89b0*/  MUFU.TANH R169, R169 ;  /* 0x000000a900a97308 */ /* 0x000f220000002400 */
[----:B------:R-:W-:-:S02]  /*89c0*/  ISETP.GT.AND P2, PT, R159, 0x19, PT ;  /* 0x000000199f00780c */ /* 0x000fc40003f44270 */
[----:B------:R-:W-:Y:S02]  /*89d0*/  FSEL R164, R164, -INF , P1 ;  /* 0xff800000a4a47808 */ /* 0x000fe40000800000 */
[----:B------:R-:W-:Y:S02]  /*89e0*/  FMNMX.FTZ R155, R165, R154, !PT ;  /* 0x0000009aa59b7209 */ /* 0x000fe40007810000 */
[----:B------:R-:W-:Y:S01]  /*89f0*/  ISETP.GT.AND P1, PT, R159, 0x20, PT ;  /* 0x000000209f00780c */ /* 0x000fe20003f24270 */
[----:B------:R-:W5:Y:S01]  /*8a00*/  MUFU.TANH R172, R172 ;  /* 0x000000ac00ac7308 */ /* 0x000f620000002400 */
[----:B------:R-:W-:Y:S02]  /*8a10*/  FSEL R163, R163, -INF , P2 ;  /* 0xff800000a3a37808 */ /* 0x000fe40001000000 */
[----:B------:R-:W-:Y:S02]  /*8a20*/  FMNMX.FTZ R154, R164, R155, !PT ;  /* 0x0000009ba49a7209 */ /* 0x000fe40007810000 */
[----:B------:R-:W-:-:S02]  /*8a30*/  ISETP.GT.AND P2, PT, R159, 0x21, PT ;  /* 0x000000219f00780c */ /* 0x000fc40003f44270 */
[----:B------:R-:W-:Y:S01]  /*8a40*/  FSEL R161, R161, -INF , P1 ;  /* 0xff800000a1a17808 */ /* 0x000fe20000800000 */
[----:B------:R-:W5:Y:S01]  /*8a50*/  MUFU.TANH R173, R173 ;  /* 0x000000ad00ad7308 */ /* 0x000f620000002400 */
[----:B------:R-:W-:Y:S02]  /*8a60*/  FMNMX.FTZ R156, R163, R154, !PT ;  /* 0x0000009aa39c7209 */ /* 0x000fe40007810000 */
[----:B------:R-:W-:Y:S02]  /*8a70*/  ISETP.GT.AND P3, PT, R159, 0x28, PT ;  /* 0x000000289f00780c */ /* 0x000fe40003f64270 */
[----:B0-----:R-:W-:Y:S02]  /*8a80*/  FSEL R154, R157, -INF , P2 ;  /* 0xff8000009d9a7808 */ /* 0x001fe40001000000 */
[----:B------:R-:W-:Y:S02]  /*8a90*/  FMNMX.FTZ R157, R161, R156, !PT ;  /* 0x0000009ca19d7209 */ /* 0x000fe40007810000 */
[----:B--2---:R-:W-:-:S02]  /*8aa0*/  FSEL R155, R160, -INF , P3 ;  /* 0xff800000a09b7808 */ /* 0x004fc40001800000 */
[C---:B------:R-:W-:Y:S02]  /*8ab0*/  ISETP.GT.AND P4, PT, R159.reuse, 0x29, PT ;  /* 0x000000299f00780c */ /* 0x040fe40003f84270 */
[----:B------:R-:W-:Y:S02]  /*8ac0*/  FMNMX.FTZ R160, R154, R157, !PT ;  /* 0x0000009d9aa07209 */ /* 0x000fe40007810000 */
[----:B------:R-:W-:Y:S02]  /*8ad0*/  FSETP.NEU.FTZ.AND P1, PT, R8, -INF , PT ;  /* 0xff8000000800780b */ /* 0x000fe40003f3d000 */
[----:B------:R-:W-:Y:S02]  /*8ae0*/  ISETP.GT.AND P2, PT, R159, 0x30, PT ;  /* 0x000000309f00780c */ /* 0x000fe40003f44270 */
[----:B-1----:R-:W-:Y:S02]  /*8af0*/  FSEL R156, R168, -INF , P4 ;  /* 0xff800000a89c7808 */ /* 0x002fe40002000000 */
[----:B------:R-:W-:-:S02]  /*8b00*/  FMNMX.FTZ R177, R155, R160, !PT ;  /* 0x000000a09bb17209 */ /* 0x000fc40007810000 */
[----:B------:R-:W-:Y:S02]  /*8b10*/  FSEL R181, R181, RZ, P1 ;  /* 0x000000ffb5b57208 */ /* 0x000fe40000800000 */
[----:B------:R-:W-:Y:S02]  /*8b20*/  ISETP.GT.AND P3, PT, R159, 0x31, PT ;  /* 0x000000319f00780c */ /* 0x000fe40003f64270 */
[----:B---3--:R-:W-:Y:S01]  /*8b30*/  FSEL R157, R15, -INF , P2 ;  /* 0xff8000000f9d7808 */ /* 0x008fe20001000000 */
[--C-:B------:R-:W-:Y:S01]  /*8b40*/  FFMA.FTZ R15, R158, UR28, -R181.reuse ;  /* 0x0000001c9e0f7c23 */ /* 0x100fe200080108b5 */
[----:B------:R-:W-:Y:S01]  /*8b50*/  FMNMX.FTZ R160, R156, R177, !PT ;  /* 0x000000b19ca07209 */ /* 0x000fe20007810000 */
[--C-:B------:R-:W-:Y:S01]  /*8b60*/  FFMA.FTZ R12, R12, UR28, -R181.reuse ;  /* 0x0000001c0c0c7c23 */ /* 0x100fe200080108b5 */
[----:B----4-:R-:W-:Y:S01]  /*8b70*/  FSEL R158, R169, -INF , P3 ;  /* 0xff800000a99e7808 */ /* 0x010fe20001800000 */
[--C-:B------:R-:W-:Y:S01]  /*8b80*/  FFMA.FTZ R14, R14, UR28, -R181.reuse ;  /* 0x0000001c0e0e7c23 */ /* 0x100fe200080108b5 */
[----:B------:R-:W-:Y:S01]  /*8b90*/  ISETP.GT.AND P2, PT, R159, 0x38, PT ;  /* 0x000000389f00780c */ /* 0x000fe20003f44270 */
[--C-:B------:R-:W-:Y:S01]  /*8ba0*/  FFMA.FTZ R21, R21, UR28, -R181.reuse ;  /* 0x0000001c15157c23 */ /* 0x100fe200080108b5 */
[----:B------:R-:W-:Y:S01]  /*8bb0*/  FMNMX.FTZ R169, R157, R160, !PT ;  /* 0x000000a09da97209 */ /* 0x000fe20007810000 */
[--C-:B------:R-:W-:Y:S01]  /*8bc0*/  FFMA.FTZ R20, R20, UR28, -R181.reuse ;  /* 0x0000001c14147c23 */ /* 0x100fe200080108b5 */
[----:B------:R-:W-:Y:S01]  /*8bd0*/  ISETP.GT.AND P3, PT, R159, 0x39, PT ;  /* 0x000000399f00780c */ /* 0x000fe20003f64270 */
[--C-:B------:R-:W-:Y:S01]  /*8be0*/  FFMA.FTZ R170, R170, UR28, -R181.reuse ;  /* 0x0000001caaaa7c23 */ /* 0x100fe200080108b5 */
[----:B-----5:R-:W-:Y:S01]  /*8bf0*/  FSEL R159, R172, -INF , P2 ;  /* 0xff800000ac9f7808 */ /* 0x020fe20001000000 */
[----:B------:R-:W-:Y:S01]  /*8c00*/  FFMA.FTZ R162, R162, UR28, -R181 ;  /* 0x0000001ca2a27c23 */ /* 0x000fe200080108b5 */
[----:B------:R-:W-:Y:S01]  /*8c10*/  FMNMX.FTZ R168, R158, R169, !PT ;  /* 0x000000a99ea87209 */ /* 0x000fe20007810000 */
[----:B------:R-:W-:Y:S01]  /*8c20*/  MUFU.EX2 R15, R15 ;  /* 0x0000000f000f7308 */ /* 0x000fe20000000800 */
[----:B------:R-:W-:-:S02]  /*8c30*/  FSEL R160, R173, -INF , P3 ;  /* 0xff800000ada07808 */ /* 0x000fc40001800000 */
[----:B------:R-:W-:Y:S01]  /*8c40*/  FMNMX.FTZ R169, R159, R168, !PT ;  /* 0x000000a89fa97209 */ /* 0x000fe20007810000 */
[--C-:B------:R-:W-:Y:S01]  /*8c50*/  FFMA.FTZ R168, R171, UR28, -R181.reuse ;  /* 0x0000001caba87c23 */ /* 0x100fe200080108b5 */
[--C-:B------:R-:W-:Y:S01]  /*8c60*/  FFMA.FTZ R171, R175, UR28, -R181.reuse ;  /* 0x0000001cafab7c23 */ /* 0x100fe200080108b5 */
[--C-:B------:R-:W-:Y:S01]  /*8c70*/  FFMA.FTZ R175, R167, UR28, -R181.reuse ;  /* 0x0000001ca7af7c23 */ /* 0x100fe200080108b5 */
[----:B------:R-:W-:Y:S01]  /*8c80*/  FMNMX.FTZ R172, R160, R169, !PT ;  /* 0x000000a9a0ac7209 */ /* 0x000fe20007810000 */
[--C-:B------:R-:W-:Y:S01]  /*8c90*/  FFMA.FTZ R169, R178, UR28, -R181.reuse ;  /* 0x0000001cb2a97c23 */ /* 0x100fe200080108b5 */
[----:B------:R-:W-:Y:S03]  /*8ca0*/  MUFU.EX2 R12, R12 ;  /* 0x0000000c000c7308 */ /* 0x000fe60000000800 */
[----:B------:R-:W0:Y:S05]  /*8cb0*/  SHFL.BFLY PT, R173, R172, 0x2, 0x1f ;  /* 0x0c401f00acad7f89 */ /* 0x000e2a00000e0000 */
[----:B------:R-:W-:Y:S08]  /*8cc0*/  MUFU.EX2 R14, R14 ;  /* 0x0000000e000e7308 */ /* 0x000ff00000000800 */
[----:B------:R-:W-:Y:S08]  /*8cd0*/  MUFU.EX2 R21, R21 ;  /* 0x0000001500157308 */ /* 0x000ff00000000800 */
[----:B------:R-:W-:Y:S01]  /*8ce0*/  MUFU.EX2 R20, R20 ;  /* 0x0000001400147308 */ /* 0x000fe20000000800 */
[----:B0-----:R-:W-:Y:S01]  /*8cf0*/  FMNMX.FTZ R176, R172, R173, !PT ;  /* 0x000000adacb07209 */ /* 0x001fe20007810000 */
[--C-:B------:R-:W-:Y:S01]  /*8d00*/  FFMA.FTZ R173, R174, UR28, -R181.reuse ;  /* 0x0000001caead7c23 */ /* 0x100fe200080108b5 */
[--C-:B------:R-:W-:Y:S01]  /*8d10*/  FFMA.FTZ R174, R7, UR28, -R181.reuse ;  /* 0x0000001c07ae7c23 */ /* 0x100fe200080108b5 */
[----:B------:R-:W-:-:S02]  /*8d20*/  FFMA.FTZ R172, R166, UR28, -R181 ;  /* 0x0000001ca6ac7c23 */ /* 0x000fc400080108b5 */
[----:B------:R-:W0:Y:S02]  /*8d30*/  SHFL.BFLY PT, R177, R176, 0x1, 0x1f ;  /* 0x0c201f00b0b17f89 */ /* 0x000e2400000e0000 */
[----:B------:R-:W-:Y:S08]  /*8d40*/  MUFU.EX2 R169, R169 ;  /* 0x000000a900a97308 */ /* 0x000ff00000000800 */
[----:B------:R-:W-:Y:S08]  /*8d50*/  MUFU.EX2 R168, R168 ;  /* 0x000000a800a87308 */ /* 0x000ff00000000800 */
[----:B------:R-:W-:Y:S01]  /*8d60*/  MUFU.EX2 R171, R171 ;  /* 0x000000ab00ab7308 */ /* 0x000fe20000000800 */
[----:B0-----:R-:W-:Y:S01]  /*8d70*/  FMNMX.FTZ R7, R176, R177, !PT ;  /* 0x000000b1b0077209 */ /* 0x001fe20007810000 */
[--C-:B------:R-:W-:Y:S01]  /*8d80*/  FFMA.FTZ R176, R152, UR28, -R181.reuse ;  /* 0x0000001c98b07c23 */ /* 0x100fe200080108b5 */
[----:B------:R-:W-:-:S05]  /*8d90*/  FFMA.FTZ R181, R153, UR28, -R181 ;  /* 0x0000001c99b57c23 */ /* 0x000fca00080108b5 */
[----:B------:R-:W-:Y:S01]  /*8da0*/  MUFU.EX2 R170, R170 ;  /* 0x000000aa00aa7308 */ /* 0x000fe20000000800 */
[C---:B------:R-:W-:Y:S01]  /*8db0*/  FSETP.NEU.FTZ.AND P2, PT, R7.reuse, -INF , PT ;  /* 0xff8000000700780b */ /* 0x040fe20003f5d000 */
[----:B------:R-:W-:-:S03]  /*8dc0*/  FMUL.FTZ R152, R7, UR28 ;  /* 0x0000001c07987c20 */ /* 0x000fc60008410000 */
[----:B------:R-:W-:Y:S02]  /*8dd0*/  FSEL R153, R7, RZ, P2 ;  /* 0x000000ff07997208 */ /* 0x000fe40001000000 */
[----:B------:R-:W-:Y:S01]  /*8de0*/  FSEL R152, R152, RZ, P2 ;  /* 0x000000ff98987208 */ /* 0x000fe20001000000 */
[----:B------:R-:W-:Y:S02]  /*8df0*/  MUFU.EX2 R173, R173 ;  /* 0x000000ad00ad7308 */ /* 0x000fe40000000800 */
[----:B------:R-:W-:Y:S02]  /*8e00*/  FADD.FTZ R153, -R153, R10 ;  /* 0x0000000a99997221 */ /* 0x000fe40000010100 */
[--C-:B------:R-:W-:Y:S01]  /*8e10*/  FFMA.FTZ R218, R154, UR28, -R152.reuse ;  /* 0x0000001c9ada7c23 */ /* 0x100fe20008010898 */
[----:B------:R-:W-:Y:S01]  /*8e20*/  FSEL R154, R8, RZ, P1 ;  /* 0x000000ff089a7208 */ /* 0x000fe20000800000 */
[----:B------:R-:W-:Y:S01]  /*8e30*/  FFMA.FTZ R217, R155, UR28, -R152 ;  /* 0x0000001c9bd97c23 */ /* 0x000fe20008010898 */
[----:B------:R-:W-:-:S02]  /*8e40*/  IMAD.MOV R155, RZ, RZ, -R184 ;  /* 0x000000ffff9b7224 */ /* 0x000fc400078e0ab8 */
[----:B------:R-:W-:Y:S01]  /*8e50*/  FMUL.FTZ R219, R153, UR28 ;  /* 0x0000001c99db7c20 */ /* 0x000fe20008410000 */
[--C-:B------:R-:W-:Y:S01]  /*8e60*/  FFMA.FTZ R220, R156, UR28, -R152.reuse ;  /* 0x0000001c9cdc7c23 */ /* 0x100fe20008010898 */
[----:B------:R-:W-:Y:S01]  /*8e70*/  FADD.FTZ R154, -R154, R11 ;  /* 0x0000000b9a9a7221 */ /* 0x000fe20000010100 */
[----:B------:R-:W-:Y:S01]  /*8e80*/  VIADD R153, R9, 0x38840 ;  /* 0x0003884009997836 */ /* 0x000fe20000000000 */
[----:B------:R-:W-:Y:S01]  /*8e90*/  ISETP.NE.AND P1, PT, R18, R155, PT ;  /* 0x0000009b1200720c */ /* 0x000fe20003f25270 */
[--C-:B------:R-:W-:Y:S01]  /*8ea0*/  FFMA.FTZ R182, R179, UR28, -R152.reuse ;  /* 0x0000001cb3b67c23 */ /* 0x100fe20008010898 */
[----:B------:R-:W-:Y:S01]  /*8eb0*/  FMUL.FTZ R154, R154, UR28 ;  /* 0x0000001c9a9a7c20 */ /* 0x000fe20008410000 */
[----:B------:R-:W0:Y:S01]  /*8ec0*/  MUFU.EX2 R219, R219 ;  /* 0x000000db00db7308 */ /* 0x000e220000000800 */
[----:B------:R-:W-:Y:S01]  /*8ed0*/  PRMT R153, R202, 0x654, R153 ;  /* 0x00000654ca997816 */ /* 0x000fe20000000099 */
[--C-:B------:R-:W-:Y:S01]  /*8ee0*/  FFMA.FTZ R178, R180, UR28, -R152.reuse ;  /* 0x0000001cb4b27c23 */ /* 0x100fe20008010898 */
[--C-:B------:R-:W-:Y:S01]  /*8ef0*/  FFMA.FTZ R179, R213, UR28, -R152.reuse ;  /* 0x0000001cd5b37c23 */ /* 0x100fe20008010898 */
[--C-:B------:R-:W-:Y:S01]  /*8f00*/  FFMA.FTZ R180, R214, UR28, -R152.reuse ;  /* 0x0000001cd6b47c23 */ /* 0x100fe20008010898 */
[--C-:B------:R-:W-:Y:S01]  /*8f10*/  FFMA.FTZ R183, R183, UR28, -R152.reuse ;  /* 0x0000001cb7b77c23 */ /* 0x100fe20008010898 */
[--C-:B------:R-:W-:Y:S01]  /*8f20*/  FFMA.FTZ R214, R165, UR28, -R152.reuse ;  /* 0x0000001ca5d67c23 */ /* 0x100fe20008010898 */
[--C-:B------:R-:W-:Y:S01]  /*8f30*/  FFMA.FTZ R213, R164, UR28, -R152.reuse ;  /* 0x0000001ca4d57c23 */ /* 0x100fe20008010898 */
[----:B------:R-:W1:Y:S01]  /*8f40*/  MUFU.EX2 R10, R154 ;  /* 0x0000009a000a7308 */ /* 0x000e620000000800 */
[----:B------:R-:W-:Y:S01]  /*8f50*/  FFMA.FTZ R216, R163, UR28, -R152 ;  /* 0x0000001ca3d87c23 */ /* 0x000fe20008010898 */
[----:B------:R-:W-:-:S02]  /*8f60*/  @!P1 IMAD R156, R13, 0x40, R22 ;  /* 0x000000400d9c9824 */ /* 0x000fc400078e0216 */
[--C-:B------:R-:W-:Y:S01]  /*8f70*/  FFMA.FTZ R215, R161, UR28, -R152.reuse ;  /* 0x0000001ca1d77c23 */ /* 0x100fe20008010898 */
[----:B------:R2:W-:Y:S01]  /*8f80*/  SYNCS.ARRIVE.TRANS64.RED.A1T0 RZ, [R153+URZ], RZ ;  /* 0x000000ff99ff79a7 */ /* 0x0005e2000810043f */
[--C-:B------:R-:W-:Y:S01]  /*8f90*/  FFMA.FTZ R222, R158, UR28, -R152.reuse ;  /* 0x0000001c9ede7c23 */ /* 0x100fe20008010898 */
[----:B------:R-:W-:Y:S02]  /*8fa0*/  @!P1 IMAD R156, R156, 0x4, R17 ;  /* 0x000000049c9c9824 */ /* 0x000fe400078e0211 */
[--C-:B------:R-:W-:Y:S01]  /*8fb0*/  FFMA.FTZ R13, R159, UR28, -R152.reuse ;  /* 0x0000001c9f0d7c23 */ /* 0x100fe20008010898 */
[--C-:B------:R-:W-:Y:S01]  /*8fc0*/  FFMA.FTZ R224, R160, UR28, -R152.reuse ;  /* 0x0000001ca0e07c23 */ /* 0x100fe20008010898 */
[----:B------:R-:W-:Y:S01]  /*8fd0*/  FFMA.FTZ R157, R157, UR28, -R152 ;  /* 0x0000001c9d9d7c23 */ /* 0x000fe20008010898 */
[----:B------:R-:W-:Y:S01]  /*8fe0*/  MUFU.EX2 R182, R182 ;  /* 0x000000b600b67308 */ /* 0x000fe20000000800 */
[----:B0-----:R-:W-:Y:S01]  /*8ff0*/  @!P1 STS [R156+0x38400], R219 ;  /* 0x038400db9c009388 */ /* 0x001fe20000000800 */
[----:B--2---:R-:W-:Y:S01]  /*9000*/  F2FP.BF16.F32.PACK_AB R153, R12, R15 ;  /* 0x0000000f0c99723e */ /* 0x004fe200000010ff */
[-C--:B------:R-:W-:Y:S01]  /*9010*/  FMUL.FTZ R24, R24, R219.reuse ;  /* 0x000000db18187220 */ /* 0x080fe20000410000 */
[----:B------:R-:W-:Y:S01]  /*9020*/  F2FP.BF16.F32.PACK_AB R155, R21, R14 ;  /* 0x0000000e159b723e */ /* 0x000fe200000010ff */
[-C--:B------:R-:W-:Y:S01]  /*9030*/  FMUL.FTZ R25, R25, R219.reuse ;  /* 0x000000db19197220 */ /* 0x080fe20000410000 */
[----:B------:R-:W-:Y:S01]  /*9040*/  F2FP.BF16.F32.PACK_AB R159, R171, R168 ;  /* 0x000000a8ab9f723e */ /* 0x000fe200000010ff */
[----:B-1----:R0:W-:Y:S01]  /*9050*/  @!P1 STS [R156+0x38420], R10 ;  /* 0x0384200a9c009388 */ /* 0x0021e20000000800 */
[----:B------:R-:W1:Y:S01]  /*9060*/  MUFU.EX2 R178, R178 ;  /* 0x000000b200b27308 */ /* 0x000e620000000800 */
        /* <DEDUP_REMOVED lines=31> */
[----:B------:R-:W0:Y:S01]  /*9260*/  MUFU.EX2 R214, R214 ;  /* 0x000000d600d67308 */ /* 0x000e220000000800 */
[----:B--2---:R-:W-:Y:S01]  /*9270*/  F2FP.BF16.F32.PACK_AB R154, R180, R179 ;  /* 0x000000b3b49a723e */ /* 0x004fe200000010ff */
        /* <DEDUP_REMOVED lines=120> */
[-C--:B------:R-:W-:Y:S01]  /*9a00*/  FMUL.FTZ R150, R150, R10.reuse ;  /* 0x0000000a96967220 */ /* 0x080fe20000410000 */
[----:B------:R-:W-:Y:S01]  /*9a10*/  FMUL.FTZ R151, R151, R10 ;  /* 0x0000000a97977220 */ /* 0x000fe20000410000 */
[----:B-1----:R-:W-:Y:S01]  /*9a20*/  F2FP.BF16.F32.PACK_AB R165, R177, R174 ;  /* 0x000000aeb1a5723e */ /* 0x002fe200000010ff */
[----:B------:R1:W-:Y:S01]  /*9a30*/  STSM.16.M88.4 [R185+0x36400], R152 ;  /* 0x03640098b9007844 */ /* 0x0003e20000000200 */
[----:B0-----:R-:W-:Y:S01]  /*9a40*/  F2FP.BF16.F32.PACK_AB R167, R181, R176 ;  /* 0x000000b0b5a7723e */ /* 0x001fe200000010ff */
[----:B------:R-:W-:Y:S01]  /*9a50*/  FFMA.FTZ R15, R10, R6, R15 ;  /* 0x000000060a0f7223 */ /* 0x000fe2000001000f */
[----:B------:R-:W0:Y:S01]  /*9a60*/  MUFU.EX2 R224, R224 ;  /* 0x000000e000e07308 */ /* 0x000e220000000800 */
[----:B---3--:R-:W-:Y:S01]  /*9a70*/  F2FP.BF16.F32.PACK_AB R164, R222, R11 ;  /* 0x0000000bdea4723e */ /* 0x008fe200000010ff */
[----:B------:R1:W-:Y:S01]  /*9a80*/  STSM.16.M88.4 [R188], R156 ;  /* 0x0000009cbc007844 */ /* 0x0003e20000000200 */
[----:B------:R-:W-:Y:S01]  /*9a90*/  FFMA.FTZ R5, R219, R5, R182 ;  /* 0x00000005db057223 */ /* 0x000fe200000100b6 */
        /* <DEDUP_REMOVED lines=19> */
[----:B------:R-:W-:Y:S02]  /*9bd0*/  VIADD R223, R221, 0x100 ;  /* 0x00000100dddf7836 */ /* 0x000fe40000000000 */
        /* <DEDUP_REMOVED lines=45> */
.L_x_5145:
[----:B------:R-:W-:Y:S01]  /*9eb0*/  UISETP.GT.AND UP0, UPT, UR31, UR30, UPT ;  /* 0x0000001e1f00728c */ /* 0x000fe2000bf04270 */
[----:B------:R-:W-:Y:S01]  /*9ec0*/  VIADD R9, R9, 0x38860 ;  /* 0x0003886009097836 */ /* 0x000fe20000000000 */
[----:B------:R-:W-:Y:S01]  /*9ed0*/  UIADD3 UR31, UR31, -0x1, URZ ;  /* 0xffffffff1f1f7890 */ /* 0x000fe2000fffe03f */
[----:B------:R-:W-:Y:S02]  /*9ee0*/  IMAD.MOV.U32 R11, RZ, RZ, R8 ;  /* 0x000000ffff0b7224 */ /* 0x000fe400078e0008 */
[----:B------:R-:W-:Y:S01]  /*9ef0*/  IMAD.MOV.U32 R10, RZ, RZ, R7 ;  /* 0x000000ffff0a7224 */ /* 0x000fe200078e0007 */
[----:B------:R-:W-:Y:S01]  /*9f00*/  PLOP3.LUT P1, PT, PT, PT, UP0, 0x80, 0x0 ;  /* 0x000000000000781c */ /* 0x000fe20003f2f008 */
[----:B------:R-:W-:Y:S01]  /*9f10*/  IMAD.MOV.U32 R13, RZ, RZ, R2 ;  /* 0x000000ffff0d7224 */ /* 0x000fe200078e0002 */
[----:B------:R-:W-:-:S04]  /*9f20*/  PRMT R9, R202, 0x654, R9 ;  /* 0x00000654ca097816 */ /* 0x000fc80000000009 */
[----:B------:R0:W-:Y:S07]  /*9f30*/  SYNCS.ARRIVE.TRANS64.RED.A1T0 RZ, [R9+URZ], RZ ;  /* 0x000000ff09ff79a7 */ /* 0x0001ee000810043f */
[----:B------:R-:W-:Y:S05]  /*9f40*/  @P1 BRA `(.L_x_5146) ;  /* 0xffffffc800741947 */ /* 0x000fea000383ffff */
.L_x_5135:
[----:B------:R-:W-:-:S13]  /*9f50*/  ISETP.LE.AND P1, PT, RZ, UR31, PT ;  /* 0x0000001fff007c0c */ /* 0x000fda000bf23270 */
[----:B------:R-:W-:Y:S05]  /*9f60*/  @!P1 BRA `(.L_x_5147) ;  /* 0x0000003000509947 */ /* 0x000fea0003800000 */
[----:B------:R-:W-:Y:S01]  /*9f70*/  IMAD.MOV.U32 R13, RZ, RZ, R8 ;  /* 0x000000ffff0d7224 */ /* 0x000fe200078e0008 */
[----:B------:R-:W-:Y:S01]  /*9f80*/  MOV R11, R2 ;  /* 0x00000002000b7202 */ /* 0x000fe20000000f00 */
[----:B------:R-:W-:Y:S01]  /*9f90*/  IMAD.MOV.U32 R14, RZ, RZ, R7 ;  /* 0x000000ffff0e7224 */ /* 0x000fe200078e0007 */
[----:B------:R-:W-:Y:S01]  /*9fa0*/  ULDC UR29, c[0x0][0xad0] ;  /* 0x0002b400001d7ab9 */ /* 0x000fe20000000800 */
[----:B------:R-:W-:-:S05]  /*9fb0*/  ULDC UR28, c[0x0][0xa80] ;  /* 0x0002a000001c7ab9 */ /* 0x000fca0000000800 */
.L_x_5158:
[----:B------:R-:W-:-:S05]  /*9fc0*/  VIADD R2, R11, 0x1 ;  /* 0x000000010b027836 */ /* 0x000fca0000000000 */
[----:B------:R-:W-:-:S04]  /*9fd0*/  ISETP.NE.AND P1, PT, R2, 0x2, PT ;  /* 0x000000020200780c */ /* 0x000fc80003f25270 */
[----:B------:R-:W-:Y:S02]  /*9fe0*/  SEL R7, RZ, 0x1, P1 ;  /* 0x00000001ff077807 */ /* 0x000fe40000800000 */
[----:B------:R-:W-:Y:S02]  /*9ff0*/  SEL R2, R2, RZ, P1 ;  /* 0x000000ff02027207 */ /* 0x000fe40000800000 */
[----:B------:R-:W-:Y:S01]  /*a000*/  LOP3.LUT R16, R16, R7, RZ, 0x3c, !PT ;  /* 0x0000000710107212 */ /* 0x000fe200078e3cff */
[----:B-1----:R-:W-:Y:S06]  /*a010*/  @!P0 BRA `(.L_x_5148) ;  /* 0x0000000000048947 */ /* 0x002fec0003800000 */
[----:B------:R-:W-:Y:S01]  /*a020*/  BPT.TRAP 0x1 ;  /* 0x000000040000795c */ /* 0x000fe20000300000 */
.L_x_5148:
[----:B0-----:R-:W-:Y:S01]  /*a030*/  IMAD R9, R2, 0x8, R17 ;  /* 0x0000000802097824 */ /* 0x001fe200078e0211 */
[----:B------:R-:W-:-:S04]  /*a040*/  SHF.L.U32 R8, R16, 0x1f, RZ ;  /* 0x0000001f10087819 */ /* 0x000fc800000006ff */
[----:B------:R0:W1:Y:S01]  /*a050*/  SYNCS.PHASECHK.TRANS64.TRYWAIT P1, [R9+URZ+0x38830], R8 ;  /* 0x03883008090075a7 */ /* 0x000062000802017f */
[----:B------:R-:W-:Y:S05]  /*a060*/  @!P0 BRA `(.L_x_5149) ;  /* 0x0000000000048947 */ /* 0x000fea0003800000 */
[----:B------:R-:W-:Y:S01]  /*a070*/  BPT.TRAP 0x1 ;  /* 0x000000040000795c */ /* 0x000fe20000300000 */
.L_x_5149:
[----:B------:R-:W-:Y:S01]  /*a080*/  IMAD R7, R2, 0x200, R0 ;  /* 0x0000020002077824 */ /* 0x000fe200078e0200 */
[----:B-1----:R-:W-:Y:S06]  /*a090*/  @P1 BRA `(.L_x_5150) ;  /* 0x0000000000081947 */ /* 0x002fec0003800000 */
[----:B------:R-:W1:Y:S02]  /*a0a0*/  SYNCS.PHASECHK.TRANS64.TRYWAIT P1, [R9+URZ+0x38830], R8 ;  /* 0x03883008090075a7 */ /* 0x000e64000802017f */
[----:B-1----:R-:W-:Y:S05]  /*a0b0*/  @!P1 BRA `(.L_x_5151) ;  /* 0x000000d000e49947 */ /* 0x002fea0003800000 */
.L_x_5150:
        /* <DEDUP_REMOVED lines=22> */
.L_x_5152:
[----:B------:R2:W3:Y:S01]  /*a220*/  SYNCS.PHASECHK.TRANS64.TRYWAIT P1, [R9+URZ+0x38850], R8 ;  /* 0x03885008090075a7 */ /* 0x0004e2000802017f */
[----:B------:R-:W-:Y:S05]  /*a230*/  @!P0 BRA `(.L_x_5153) ;  /* 0x0000000000048947 */ /* 0x000fea0003800000 */
[----:B------:R-:W-:Y:S01]  /*a240*/  BPT.TRAP 0x1 ;  /* 0x000000040000795c */ /* 0x000fe20000300000 */
.L_x_5153:
[----:B------:R-:W-:Y:S01]  /*a250*/  IMAD R7, R2, 0x1000, R4 ;  /* 0x0000100002077824 */ /* 0x000fe200078e0204 */
[----:B---3--:R-:W-:Y:S06]  /*a260*/  @P1 BRA `(.L_x_5154) ;  /* 0x0000000000081947 */ /* 0x008fec0003800000 */
[----:B------:R-:W3:Y:S02]  /*a270*/  SYNCS.PHASECHK.TRANS64.TRYWAIT P1, [R9+URZ+0x38850], R8 ;  /* 0x03885008090075a7 */ /* 0x000ee4000802017f */
[----:B---3--:R-:W-:Y:S05]  /*a280*/  @!P1 BRA `(.L_x_5155) ;  /* 0x000000d000849947 */ /* 0x008fea0003800000 */
.L_x_5154:
        /* <DEDUP_REMOVED lines=326> */
.L_x_5156:
        /* <DEDUP_REMOVED lines=40> */
[----:B------:R-:W-:-:S06]  /*b970*/  UMOV UR7, 0x40000040 ;  /* 0x4000004000077882 */ /* 0x000fcc0000000000 */
        /* <DEDUP_REMOVED lines=69> */
[----:B--2---:R-:W-:Y:S01]  /*bdd0*/  FMNMX.FTZ R8, R186, R169, !PT ;  /* 0x000000a9ba087209 */ /* 0x004fe20007810000 */
[----:B------:R-:W-:-:S06]  /*bde0*/  FFMA.FTZ R169, R152, UR28, -R217 ;  /* 0x0000001c98a97c23 */ /* 0x000fcc00080108d9 */
[----:B------:R-:W2:Y:S01]  /*bdf0*/  MUFU.TANH R215, R215 ;  /* 0x000000d700d77308 */ /* 0x000ea20000002400 */
[----:B0-----:R-:W-:-:S07]  /*be00*/  FMNMX.FTZ R8, R187, R8, !PT ;  /* 0x00000008bb087209 */ /* 0x001fce0007810000 */
[----:B------:R-:W0:Y:S01]  /*be10*/  MUFU.TANH R216, R216 ;  /* 0x000000d800d87308 */ /* 0x000e220000002400 */
[----:B-1----:R-:W-:-:S07]  /*be20*/  FMNMX.FTZ R8, R213, R8, !PT ;  /* 0x00000008d5087209 */ /* 0x002fce0007810000 */
[----:B------:R1:W3:Y:S01]  /*be30*/  MUFU.EX2 R14, R170 ;  /* 0x000000aa000e7308 */ /* 0x0002e20000000800 */
[----:B--2---:R-:W-:-:S07]  /*be40*/  FMNMX.FTZ R171, R215, R8, !PT ;  /* 0x00000008d7ab7209 */ /* 0x004fce0007810000 */
[----:B------:R-:W-:Y:S01]  /*be50*/  MUFU.EX2 R21, R21 ;  /* 0x0000001500157308 */ /* 0x000fe20000000800 */
[----:B0-----:R-:W-:Y:S01]  /*be60*/  FMNMX.FTZ R8, R216, R171, !PT ;  /* 0x000000abd8087209 */ /* 0x001fe20007810000 */
[--C-:B-1----:R-:W-:Y:S01]  /*be70*/  FFMA.FTZ R170, R153, UR28, -R217.reuse ;  /* 0x0000001c99aa7c23 */ /* 0x102fe200080108d9 */
[----:B------:R-:W-:Y:S01]  /*be80*/  FFMA.FTZ R171, R155, UR28, -R217 ;  /* 0x0000001c9bab7c23 */ /* 0x000fe200080108d9 */
[----:B------:R-:W-:Y:S02]  /*be90*/  IMAD.MOV R155, RZ, RZ, -R184 ;  /* 0x000000ffff9b7224 */ /* 0x000fe400078e0ab8 */
[----:B------:R-:W0:Y:S02]  /*bea0*/  SHFL.BFLY PT, R153, R8, 0x2, 0x1f ;  /* 0x0c401f0008997f89 */ /* 0x000e2400000e0000 */
[----:B------:R-:W-:Y:S01]  /*beb0*/  MUFU.EX2 R168, R168 ;  /* 0x000000a800a87308 */ /* 0x000fe20000000800 */
[----:B------:R-:W-:Y:S01]  /*bec0*/  ISETP.NE.AND P1, PT, R18, R155, PT ;  /* 0x0000009b1200720c */ /* 0x000fe20003f25270 */
[----:B------:R-:W-:-:S02]  /*bed0*/  VIADD R155, R9, 0x38840 ;  /* 0x00038840099b7836 */ /* 0x000fc40000000000 */
[-C--:B---3--:R-:W-:Y:S01]  /*bee0*/  FMUL.FTZ R24, R24, R14.reuse ;  /* 0x0000000e18187220 */ /* 0x088fe20000410000 */
[-C--:B------:R-:W-:Y:S01]  /*bef0*/  FMUL.FTZ R25, R25, R14.reuse ;  /* 0x0000000e19197220 */ /* 0x080fe20000410000 */
[-C--:B------:R-:W-:Y:S01]  /*bf00*/  FMUL.FTZ R28, R28, R14.reuse ;  /* 0x0000000e1c1c7220 */ /* 0x080fe20000410000 */
[-C--:B------:R-:W-:Y:S01]  /*bf10*/  FMUL.FTZ R29, R29, R14.reuse ;  /* 0x0000000e1d1d7220 */ /* 0x080fe20000410000 */
[----:B------:R-:W-:Y:S01]  /*bf20*/  PRMT R155, R202, 0x654, R155 ;  /* 0x00000654ca9b7816 */ /* 0x000fe2000000009b */
[----:B------:R-:W-:Y:S01]  /*bf30*/  MUFU.EX2 R169, R169 ;  /* 0x000000a900a97308 */ /* 0x000fe20000000800 */
[-C--:B------:R-:W-:Y:S01]  /*bf40*/  FMUL.FTZ R32, R32, R14.reuse ;  /* 0x0000000e20207220 */ /* 0x080fe20000410000 */
[-C--:B------:R-:W-:Y:S01]  /*bf50*/  FMUL.FTZ R33, R33, R14.reuse ;  /* 0x0000000e21217220 */ /* 0x080fe20000410000 */
[----:B------:R1:W-:Y:S01]  /*bf60*/  SYNCS.ARRIVE.TRANS64.RED.A1T0 RZ, [R155+URZ], RZ ;  /* 0x000000ff9bff79a7 */ /* 0x0003e2000810043f */
[-C--:B------:R-:W-:Y:S01]  /*bf70*/  FMUL.FTZ R36, R36, R14.reuse ;  /* 0x0000000e24247220 */ /* 0x080fe20000410000 */
[----:B------:R-:W-:Y:S01]  /*bf80*/  FMUL.FTZ R37, R37, R14 ;  /* 0x0000000e25257220 */ /* 0x000fe20000410000 */
[----:B------:R-:W-:-:S02]  /*bf90*/  @!P1 IMAD R152, R11, 0x40, R22 ;  /* 0x000000400b989824 */ /* 0x000fc400078e0216 */
[-C--:B------:R-:W-:Y:S01]  /*bfa0*/  FMUL.FTZ R40, R40, R14.reuse ;  /* 0x0000000e28287220 */ /* 0x080fe20000410000 */
[----:B------:R-:W2:Y:S01]  /*bfb0*/  MUFU.EX2 R170, R170 ;  /* 0x000000aa00aa7308 */ /* 0x000ea20000000800 */
[-C--:B------:R-:W-:Y:S01]  /*bfc0*/  FMUL.FTZ R41, R41, R14.reuse ;  /* 0x0000000e29297220 */ /* 0x080fe20000410000 */
[----:B------:R-:W-:Y:S02]  /*bfd0*/  @!P1 IMAD R152, R152, 0x4, R17 ;  /* 0x0000000498989824 */ /* 0x000fe400078e0211 */
[-C--:B------:R-:W-:Y:S01]  /*bfe0*/  FMUL.FTZ R44, R44, R14.reuse ;  /* 0x0000000e2c2c7220 */ /* 0x080fe20000410000 */
[-C--:B------:R-:W-:Y:S01]  /*bff0*/  FMUL.FTZ R45, R45, R14.reuse ;  /* 0x0000000e2d2d7220 */ /* 0x080fe20000410000 */
[-C--:B------:R-:W-:Y:S01]  /*c000*/  FMUL.FTZ R48, R48, R14.reuse ;  /* 0x0000000e30307220 */ /* 0x080fe20000410000 */
[----:B0-----:R-:W-:Y:S01]  /*c010*/  FMNMX.FTZ R153, R8, R153, !PT ;  /* 0x0000009908997209 */ /* 0x001fe20007810000 */
[----:B------:R-:W-:Y:S01]  /*c020*/  @!P1 STS [R152+0x38400], R14 ;  /* 0x0384000e98009388 */ /* 0x000fe20000000800 */
        /* <DEDUP_REMOVED lines=25> */
[----:B---3--:R-:W-:Y:S01]  /*c1c0*/  F2FP.BF16.F32.PACK_AB R156, R174, R171 ;  /* 0x000000abae9c723e */ /* 0x008fe200000010ff */
        /* <DEDUP_REMOVED lines=36> */
[----:B------:R-:W2:Y:S01]  /*c410*/  MUFU.EX2 R217, R217 ;  /* 0x000000d900d97308 */ /* 0x000ea20000000800 */
        /* <DEDUP_REMOVED lines=106> */
[----:B------:R-:W-:Y:S01]  /*cac0*/  FMUL.FTZ R149, R149, R14 ;  /* 0x0000000e95957220 */ /* 0x000fe20000410000 */
[-C--:B------:R-:W-:Y:S01]  /*cad0*/  FMUL.FTZ R150, R150, R13.reuse ;  /* 0x0000000d96967220 */ /* 0x080fe20000410000 */
[----:B------:R-:W-:Y:S01]  /*cae0*/  FMUL.FTZ R151, R151, R13 ;  /* 0x0000000d97977220 */ /* 0x000fe20000410000 */
[----:B------:R0:W-:Y:S01]  /*caf0*/  STSM.16.M88.4 [R185+0x36400], R152 ;  /* 0x03640098b9007844 */ /* 0x0001e20000000200 */
[----:B------:R-:W-:Y:S01]  /*cb00*/  VIADD R215, R187, 0x80 ;  /* 0x00000080bbd77836 */ /* 0x000fe20000000000 */
[----:B------:R-:W-:Y:S01]  /*cb10*/  MUFU.EX2 R183, R183 ;  /* 0x000000b700b77308 */ /* 0x000fe20000000800 */
[----:B------:R-:W-:Y:S01]  /*cb20*/  FFMA.FTZ R5, R14, R5, R21 ;  /* 0x000000050e057223 */ /* 0x000fe20000010015 */
[----:B------:R0:W-:Y:S01]  /*cb30*/  STSM.16.M88.4 [R188], R156 ;  /* 0x0000009cbc007844 */ /* 0x0001e20000000200 */
[----:B------:R-:W-:-:S02]  /*cb40*/  FFMA.FTZ R6, R13, R6, R10 ;  /* 0x000000060d067223 */ /* 0x000fc4000001000a */
[----:B------:R-:W-:Y:S02]  /*cb50*/  FADD.FTZ R168, R168, R5 ;  /* 0x00000005a8a87221 */ /* 0x000fe40000010000 */
[----:B------:R-:W-:Y:S01]  /*cb60*/  FADD.FTZ R217, R217, R6 ;  /* 0x00000006d9d97221 */ /* 0x000fe20000010000 */
[----:B------:R-:W2:Y:S01]  /*cb70*/  MUFU.EX2 R214, R214 ;  /* 0x000000d600d67308 */ /* 0x000ea20000000800 */
[----:B-1----:R-:W-:Y:S01]  /*cb80*/  F2FP.BF16.F32.PACK_AB R163, R181, R180 ;  /* 0x000000b4b5a3723e */ /* 0x002fe200000010ff */
        /* <DEDUP_REMOVED lines=9> */
[----:B------:R-:W1:Y:S01]  /*cc20*/  MUFU.EX2 R173, R173 ;  /* 0x000000ad00ad7308 */ /* 0x000e620000000800 */
        /* <DEDUP_REMOVED lines=11> */
[----:B-1----:R-:W-:Y:S01]  /*cce0*/  F2FP.BF16.F32.PACK_AB R166, R173, R172 ;  /* 0x000000acada6723e */ /* 0x002fe200000010ff */
[----:B------:R-:W-:Y:S01]  /*ccf0*/  FADD.FTZ R223, R223, R176 ;  /* 0x000000b0dfdf7221 */ /* 0x000fe20000010000 */
[----:B------:R-:W-:-:S03]  /*cd00*/  FADD.FTZ R179, R179, R182 ;  /* 0x000000b6b3b37221 */ /* 0x000fc60000010000 */
[----:B------:R-:W-:Y:S01]  /*cd10*/  FADD.FTZ R180, R180, R223 ;  /* 0x000000dfb4b47221 */ /* 0x000fe20000010000 */
[----:B------:R-:W-:Y:S01]  /*cd20*/  FADD.FTZ R204, R204, R179 ;  /* 0x000000b3cccc7221 */ /* 0x000fe20000010000 */
[----:B------:R-:W-:Y:S02]  /*cd30*/  MUFU.EX2 R11, R11 ;  /* 0x0000000b000b7308 */ /* 0x000fe40000000800 */
[----:B------:R-:W-:Y:S01]  /*cd40*/  FADD.FTZ R181, R181, R180 ;  /* 0x000000b4b5b57221 */ /* 0x000fe20000010000 */
[----:B------:R-:W-:-:S04]  /*cd50*/  FADD.FTZ R183, R183, R204 ;  /* 0x000000ccb7b77221 */ /* 0x000fc80000010000 */
[----:B------:R-:W-:Y:S01]  /*cd60*/  FADD.FTZ R183, R214, R183 ;  /* 0x000000b7d6b77221 */ /* 0x000fe20000010000 */
[----:B------:R-:W1:Y:S01]  /*cd70*/  MUFU.EX2 R216, R216 ;  /* 0x000000d800d87308 */ /* 0x000e620000000800 */
[----:B--2---:R-:W-:Y:S01]  /*cd80*/  F2FP.BF16.F32.PACK_AB R165, R213, R186 ;  /* 0x000000bad5a5723e */ /* 0x004fe200000010ff */
[----:B------:R-:W-:Y:S01]  /*cd90*/  FADD.FTZ R186, R186, R181 ;  /* 0x000000b5baba7221 */ /* 0x000fe20000010000 */
[----:B------:R-:W-:-:S03]  /*cda0*/  FADD.FTZ R172, R172, R183 ;  /* 0x000000b7acac7221 */ /* 0x000fc60000010000 */
[----:B------:R-:W-:Y:S01]  /*cdb0*/  FADD.FTZ R186, R213, R186 ;  /* 0x000000bad5ba7221 */ /* 0x000fe20000010000 */
[----:B------:R-:W-:Y:S01]  /*cdc0*/  FADD.FTZ R5, R173, R172 ;  /* 0x000000acad057221 */ /* 0x000fe20000010000 */
[----:B-1----:R-:W-:Y:S02]  /*cdd0*/  F2FP.BF16.F32.PACK_AB R167, R216, R11 ;  /* 0x0000000bd8a7723e */ /* 0x002fe400000010ff */
[----:B------:R-:W-:-:S03]  /*cde0*/  FADD.FTZ R11, R11, R186 ;  /* 0x000000ba0b0b7221 */ /* 0x000fc60000010000 */
        /* <DEDUP_REMOVED lines=35> */
.L_x_5157:
        /* <DEDUP_REMOVED lines=9> */
.L_x_5147:
[----:B------:R-:W2:Y:S01]  /*d0b0*/  SHFL.BFLY PT, R0, R5, 0x2, 0x1f ;  /* 0x0c401f0005007f89 */ /* 0x000ea200000e0000 */
[----:B------:R-:W-:-:S03]  /*d0c0*/  UIADD3 UR36, UR36, 0x1, URZ ;  /* 0x0000000124247890 */ /* 0x000fc6000fffe03f */
[----:B01----:R-:W0:Y:S01]  /*d0d0*/  SHFL.BFLY PT, R9, R6, 0x2, 0x1f ;  /* 0x0c401f0006097f89 */ /* 0x003e2200000e0000 */
[----:B------:R-:W-:Y:S08]  /*d0e0*/  BAR.ARV 0x8, 0x100 ;  /* 0x0204000000007b1d */ /* 0x000ff00000002000 */
[----:B------:R-:W-:Y:S01]  /*d0f0*/  BAR.SYNC.DEFER_BLOCKING 0xf, 0x100 ;  /* 0x03c4000000007b1d */ /* 0x000fe20000010000 */
[----:B--2---:R-:W-:Y:S01]  /*d100*/  FADD.FTZ R4, R0, R5 ;  /* 0x0000000500047221 */ /* 0x004fe20000010000 */
[----:B------:R-:W-:-:S02]  /*d110*/  VIADD R5, R2, 0x1 ;  /* 0x0000000102057836 */ /* 0x000fc40000000000 */
[----:B0-----:R-:W-:Y:S02]  /*d120*/  FADD.FTZ R9, R9, R6 ;  /* 0x0000000609097221 */ /* 0x001fe40000010000 */
[----:B------:R-:W0:Y:S01]  /*d130*/  SHFL.BFLY PT, R3, R4, 0x1, 0x1f ;  /* 0x0c201f0004037f89 */ /* 0x000e2200000e0000 */
[----:B------:R-:W-:-:S03]  /*d140*/  ISETP.NE.AND P1, PT, R5, 0x2, PT ;  /* 0x000000020500780c */ /* 0x000fc60003f25270 */
[----:B------:R-:W1:Y:S01]  /*d150*/  SHFL.BFLY PT, R10, R9, 0x1, 0x1f ;  /* 0x0c201f00090a7f89 */ /* 0x000e6200000e0000 */
[----:B0-----:R-:W-:Y:S01]  /*d160*/  FADD.FTZ R0, R4, R3 ;  /* 0x0000000304007221 */ /* 0x001fe20000010000 */
[----:B------:R-:W-:Y:S02]  /*d170*/  IMAD.MOV R3, RZ, RZ, -R184 ;  /* 0x000000ffff037224 */ /* 0x000fe400078e0ab8 */
[----:B------:R-:W-:Y:S02]  /*d180*/  IMAD.MOV.U32 R4, RZ, RZ, RZ ;  /* 0x000000ffff047224 */ /* 0x000fe400078e00ff */
[----:B-1----:R-:W-:Y:S01]  /*d190*/  FADD.FTZ R6, R9, R10 ;  /* 0x0000000a09067221 */ /* 0x002fe20000010000 */
[----:B------:R-:W-:Y:S02]  /*d1a0*/  FSETP.NE.FTZ.AND P2, PT, R0, RZ, PT ;  /* 0x000000ff0000720b */ /* 0x000fe40003f55000 */
[----:B------:R-:W-:Y:S01]  /*d1b0*/  ISETP.NE.AND P0, PT, R18, R3, PT ;  /* 0x000000031200720c */ /* 0x000fe20003f05270 */
[----:B------:R-:W-:Y:S01]  /*d1c0*/  IMAD.MOV.U32 R3, RZ, RZ, RZ ;  /* 0x000000ffff037224 */ /* 0x000fe200078e00ff */
[----:B------:R-:W-:-:S02]  /*d1d0*/  FSETP.NE.FTZ.AND P3, PT, R6, RZ, PT ;  /* 0x000000ff0600720b */ /* 0x000fc40003f75000 */
[----:B------:R-:W-:-:S04]  /*d1e0*/  SEL R9, RZ, 0x1, P1 ;  /* 0x00000001ff097807 */ /* 0x000fc80000800000 */
[----:B------:R-:W-:Y:S01]  /*d1f0*/  LOP3.LUT R16, R16, R9, RZ, 0x3c, !PT ;  /* 0x0000000910107212 */ /* 0x000fe200078e3cff */
[----:B------:R-:W-:Y:S02]  /*d200*/  IMAD.U32 R9, RZ, RZ, UR28 ;  /* 0x0000001cff097e24 */ /* 0x000fe4000f8e00ff */
[----:B------:R-:W0:Y:S02]  /*d210*/  @P2 MUFU.RCP R3, R0 ;  /* 0x0000000000032308 */ /* 0x000e240000001000 */
[----:B------:R-:W-:-:S04]  /*d220*/  @!P0 IMAD R2, R2, 0x40, R22 ;  /* 0x0000004002028824 */ /* 0x000fc800078e0216 */
[----:B------:R-:W-:Y:S02]  /*d230*/  @!P0 IMAD R2, R2, 0x4, R17 ;  /* 0x0000000402028824 */ /* 0x000fe400078e0211 */
        /* <DEDUP_REMOVED lines=75> */
[-C--:B------:R-:W-:Y:S01]  /*d6f0*/  FMUL.FTZ R19, R91, R4.reuse ;  /* 0x000000045b137220 */ /* 0x080fe20000410000 */
[----:B------:R-:W-:Y:S02]  /*d700*/  IMAD.MOV.U32 R0, RZ, RZ, -0x800000 ;  /* 0xff800000ff007424 */ /* 0x000fe400078e00ff */
[-C--:B------:R-:W-:Y:S01]  /*d710*/  FMUL.FTZ R13, R42, R4.reuse ;  /* 0x000000042a0d7220 */ /* 0x080fe20000410000 */
[-C--:B------:R-:W-:Y:S01]  /*d720*/  FMUL.FTZ R15, R46, R4.reuse ;  /* 0x000000042e0f7220 */ /* 0x080fe20000410000 */
[-C--:B------:R-:W-:Y:S01]  /*d730*/  FMUL.FTZ R25, R50, R4.reuse ;  /* 0x0000000432197220 */ /* 0x080fe20000410000 */
[-C--:B------:R-:W-:Y:S01]  /*d740*/  FMUL.FTZ R33, R58, R4.reuse ;  /* 0x000000043a217220 */ /* 0x080fe20000410000 */
[-C--:B------:R-:W-:Y:S01]  /*d750*/  FMUL.FTZ R29, R66, R4.reuse ;  /* 0x00000004421d7220 */ /* 0x080fe20000410000 */
[-C--:B------:R-:W-:Y:S01]  /*d760*/  FMUL.FTZ R91, R94, R4.reuse ;  /* 0x000000045e5b7220 */ /* 0x080fe20000410000 */
[----:B------:R-:W-:Y:S01]  /*d770*/  @P2 FFMA.FTZ R3, R2, R7, R17 ;  /* 0x0000000702032223 */ /* 0x000fe20000010011 */
        /* <DEDUP_REMOVED lines=61> */
.L_x_5117:
[----:B------:R-:W0:Y:S01]  /*db50*/  S2R R202, SR_CgaCtaId ;  /* 0x0000000000ca7919 */ /* 0x000e220000008800 */
[----:B------:R-:W-:Y:S01]  /*db60*/  MOV R17, 0x400 ;  /* 0x0000040000117802 */ /* 0x000fe20000000f00 */
[----:B------:R-:W-:Y:S01]  /*db70*/  BSSY B0, `(.L_x_5159) ;  /* 0x00002f1000007945 */ /* 0x000fe20003800000 */
[----:B------:R-:W-:Y:S02]  /*db80*/  BAR.SYNC.DEFER_BLOCKING 0x5, 0x180 ;  /* 0x0146000000007b1d */ /* 0x000fe40000010000 */
[----:B0-----:R-:W-:-:S05]  /*db90*/  LEA R17, R202, R17, 0x18 ;  /* 0x00000011ca117211 */ /* 0x001fca00078ec0ff */
[----:B------:R-:W0:Y:S02]  /*dba0*/  LDS.128 R4, [R17+0x388d0] ;  /* 0x0388d00011047984 */ /* 0x000e240000000c00 */
[----:B0-----:R-:W-:Y:S02]  /*dbb0*/  R2UR UR5, R5 ;  /* 0x00000000050572ca */ /* 0x001fe400000e0000 */
[----:B------:R-:W-:Y:S01]  /*dbc0*/  R2UR UR6, R6 ;  /* 0x00000000060672ca */ /* 0x000fe200000e0000 */
[----:B------:R-:W-:Y:S06]  /*dbd0*/  BAR.ARV 0x4, 0x180 ;  /* 0x0106000000007b1d */ /* 0x000fec0000002000 */
[----:B------:R-:W-:Y:S08]  /*dbe0*/  @P0 BRA `(.L_x_5160) ;  /* 0x0000002000240947 */ /* 0x000ff00003800000 */
[----:B------:R-:W0:Y:S01]  /*dbf0*/  S2R R6, SR_SWINHI ;  /* 0x0000000000067919 */ /* 0x000e220000002f00 */
[----:B------:R-:W-:Y:S01]  /*dc00*/  F2FP.BF16.F32.PACK_AB R9, R27, R9 ;  /* 0x000000091b09723e */ /* 0x000fe200000010ff */
[----:B------:R-:W-:Y:S01]  /*dc10*/  USHF.L.U32 UR10, UR40, 0x2, URZ ;  /* 0x00000002280a7899 */ /* 0x000fe2000800063f */
[----:B------:R-:W-:Y:S01]  /*dc20*/  F2FP.BF16.F32.PACK_AB R10, R10, R174 ;  /* 0x000000ae0a0a723e */ /* 0x000fe200000010ff */
[----:B------:R-:W-:Y:S01]  /*dc30*/  BAR.SYNC.DEFER_BLOCKING 0x1, 0x100 ;  /* 0x0044000000007b1d */ /* 0x000fe20000010000 */
[----:B------:R-:W-:Y:S01]  /*dc40*/  F2FP.BF16.F32.PACK_AB R11, R31, R11 ;  /* 0x0000000b1f0b723e */ /* 0x000fe200000010ff */
[----:B------:R-:W-:Y:S01]  /*dc50*/  USHF.L.U64.HI UR11, UR40, 0x2, UR39 ;  /* 0x00000002280b7899 */ /* 0x000fe20008010227 */
[----:B------:R-:W-:Y:S02]  /*dc60*/  F2FP.BF16.F32.PACK_AB R12, R12, R170 ;  /* 0x000000aa0c0c723e */ /* 0x000fe400000010ff */
[----:B------:R-:W-:Y:S01]  /*dc70*/  F2FP.BF16.F32.PACK_AB R13, R43, R13 ;  /* 0x0000000d2b0d723e */ /* 0x000fe200000010ff */
[----:B------:R-:W-:Y:S01]  /*dc80*/  ULDC.64 UR8, c[0x0][0xd00] ;  /* 0x0003400000087ab9 */ /* 0x000fe20000000a00 */
[----:B------:R-:W-:Y:S01]  /*dc90*/  F2FP.BF16.F32.PACK_AB R14, R14, R167 ;  /* 0x000000a70e0e723e */ /* 0x000fe200000010ff */
[----:B------:R-:W-:Y:S01]  /*dca0*/  UISETP.NE.U32.AND UP0, UPT, UR8, URZ, UPT ;  /* 0x0000003f0800728c */ /* 0x000fe2000bf05070 */
[----:B------:R-:W-:Y:S01]  /*dcb0*/  F2FP.BF16.F32.PACK_AB R15, R47, R15 ;  /* 0x0000000f2f0f723e */ /* 0x000fe200000010ff */
[----:B------:R-:W-:Y:S01]  /*dcc0*/  UIADD3 UR4, UP1, UR10, UR8, URZ ;  /* 0x000000080a047290 */ /* 0x000fe2000ff3e03f */
[----:B------:R-:W-:Y:S01]  /*dcd0*/  F2FP.BF16.F32.PACK_AB R24, R24, R166 ;  /* 0x000000a61818723e */ /* 0x000fe200000010ff */
[----:B------:R-:W-:Y:S01]  /*dce0*/  UISETP.NE.AND.EX UP0, UPT, UR9, URZ, UPT, UP0 ;  /* 0x0000003f0900728c */ /* 0x000fe2000bf05300 */
[----:B------:R-:W-:Y:S01]  /*dcf0*/  F2FP.BF16.F32.PACK_AB R25, R51, R25 ;  /* 0x000000193319723e */ /* 0x000fe200000010ff */
[----:B------:R-:W-:Y:S01]  /*dd00*/  UIADD3.X UR7, UR11, UR9, URZ, UP1, !UPT ;  /* 0x000000090b077290 */ /* 0x000fe20008ffe43f */
[----:B------:R-:W-:-:S02]  /*dd10*/  F2FP.BF16.F32.PACK_AB R32, R32, R164 ;  /* 0x000000a42020723e */ /* 0x000fc400000010ff */
[----:B------:R-:W-:Y:S01]  /*dd20*/  F2FP.BF16.F32.PACK_AB R33, R59, R33 ;  /* 0x000000213b21723e */ /* 0x000fe200000010ff */
[----:B------:R-:W-:Y:S01]  /*dd30*/  ULDC.64 UR8, c[0x0][0xd08] ;  /* 0x0003420000087ab9 */ /* 0x000fe20000000a00 */
[----:B------:R-:W-:Y:S02]  /*dd40*/  F2FP.BF16.F32.PACK_AB R28, R28, R161 ;  /* 0x000000a11c1c723e */ /* 0x000fe400000010ff */
[----:B------:R-:W-:Y:S02]  /*dd50*/  F2FP.BF16.F32.PACK_AB R29, R67, R29 ;  /* 0x0000001d431d723e */ /* 0x000fe400000010ff */
[----:B------:R-:W-:Y:S02]  /*dd60*/  F2FP.BF16.F32.PACK_AB R31, R71, R70 ;  /* 0x00000046471f723e */ /* 0x000fe400000010ff */
[----:B------:R-:W-:Y:S02]  /*dd70*/  F2FP.BF16.F32.PACK_AB R80, R81, R80 ;  /* 0x000000505150723e */ /* 0x000fe400000010ff */
[----:B------:R-:W-:-:S02]  /*dd80*/  F2FP.BF16.F32.PACK_AB R81, R83, R82 ;  /* 0x000000525351723e */ /* 0x000fc400000010ff */
[----:B------:R-:W-:Y:S02]  /*dd90*/  MOV R4, R17 ;  /* 0x0000001100047202 */ /* 0x000fe40000000f00 */
[----:B0-----:R-:W-:Y:S02]  /*dda0*/  MOV R5, R6 ;  /* 0x0000000600057202 */ /* 0x001fe40000000f00 */
[----:B------:R-:W-:Y:S02]  /*ddb0*/  F2FP.BF16.F32.PACK_AB R88, R89, R88 ;  /* 0x000000585958723e */ /* 0x000fe400000010ff */
[----:B------:R-:W-:Y:S01]  /*ddc0*/  F2FP.BF16.F32.PACK_AB R82, R85, R84 ;  /* 0x000000545552723e */ /* 0x000fe200000010ff */
[----:B------:R-:W-:Y:S01]  /*ddd0*/  IMAD.WIDE R122, R203, 0x2, R4 ;  /* 0x00000002cb7a7825 */ /* 0x000fe200078e0204 */
[----:B------:R-:W-:Y:S02]  /*dde0*/  F2FP.BF16.F32.PACK_AB R83, R87, R86 ;  /* 0x000000565753723e */ /* 0x000fe400000010ff */
[----:B------:R-:W-:-:S02]  /*ddf0*/  F2FP.BF16.F32.PACK_AB R89, R19, R90 ;  /* 0x0000005a1359723e */ /* 0x000fc400000010ff */
[C---:B------:R-:W-:Y:S02]  /*de00*/  IADD3 R177, P1, R122.reuse, 0x20, RZ ;  /* 0x000000207ab17810 */ /* 0x040fe40007f3e0ff */
[C---:B------:R-:W-:Y:S02]  /*de10*/  IADD3 R52, P6, R122.reuse, 0x2020, RZ ;  /* 0x000020207a347810 */ /* 0x040fe40007fde0ff */
[----:B------:R-:W-:Y:S01]  /*de20*/  LOP3.LUT R36, R177, 0x380, RZ, 0xc0, !PT ;  /* 0x00000380b1247812 */ /* 0x000fe200078ec0ff */
[--C-:B------:R-:W-:Y:S01]  /*de30*/  IMAD.X R37, RZ, RZ, R123.reuse, P1 ;  /* 0x000000ffff257224 */ /* 0x100fe200008e067b */
[----:B------:R-:W-:Y:S01]  /*de40*/  IADD3 R179, P0, R122, 0x40, RZ ;  /* 0x000000407ab37810 */ /* 0x000fe20007f1e0ff */
[--C-:B------:R-:W-:Y:S01]  /*de50*/  IMAD.X R53, RZ, RZ, R123.reuse, P6 ;  /* 0x000000ffff357224 */ /* 0x100fe200030e067b */
[----:B------:R-:W-:Y:S02]  /*de60*/  SHF.R.U64 R36, R36, 0x3, RZ ;  /* 0x0000000324247819 */ /* 0x000fe400000012ff */
[----:B------:R-:W-:Y:S01]  /*de70*/  IADD3 R181, P4, R122, 0x60, RZ ;  /* 0x000000607ab57810 */ /* 0x000fe20007f9e0ff */
[----:B------:R-:W-:Y:S01]  /*de80*/  IMAD.X R41, RZ, RZ, R123, P0 ;  /* 0x000000ffff297224 */ /* 0x000fe200000e067b */
[----:B------:R-:W-:-:S02]  /*de90*/  LOP3.LUT R36, R36, R177, RZ, 0x3c, !PT ;  /* 0x000000b124247212 */ /* 0x000fc400078e3cff */
[----:B------:R-:W-:Y:S01]  /*dea0*/  LOP3.LUT R177, R52, 0x380, RZ, 0xc0, !PT ;  /* 0x0000038034b17812 */ /* 0x000fe200078ec0ff */
[--C-:B------:R-:W-:Y:S01]  /*deb0*/  IMAD.X R45, RZ, RZ, R123.reuse, P4 ;  /* 0x000000ffff2d7224 */ /* 0x100fe200020e067b */
[C---:B------:R-:W-:Y:S02]  /*dec0*/  IADD3 R183, P3, R122.reuse, 0x2000, RZ ;  /* 0x000020007ab77810 */ /* 0x040fe40007f7e0ff */
[----:B------:R-:W-:Y:S02]  /*ded0*/  LOP3.LUT R44, R181, 0x380, RZ, 0xc0, !PT ;  /* 0x00000380b52c7812 */ /* 0x000fe400078ec0ff */
[----:B------:R-:W-:Y:S01]  /*dee0*/  SHF.R.U64 R177, R177, 0x3, RZ ;  /* 0x00000003b1b17819 */ /* 0x000fe200000012ff */
[----:B------:R-:W-:Y:S01]  /*def0*/  IMAD.X R49, RZ, RZ, R123, P3 ;  /* 0x000000ffff317224 */ /* 0x000fe200018e067b */
[----:B------:R-:W-:Y:S02]  /*df00*/  IADD3 R8, P0, R122, 0x4020, RZ ;  /* 0x000040207a087810 */ /* 0x000fe40007f1e0ff */
[----:B------:R-:W-:-:S02]  /*df10*/  LOP3.LUT R40, R179, 0x380, RZ, 0xc0, !PT ;  /* 0x00000380b3287812 */ /* 0x000fc400078ec0ff */
[C---:B------:R-:W-:Y:S01]  /*df20*/  LOP3.LUT R21, R122.reuse, 0x380, RZ, 0xc0, !PT ;  /* 0x000003807a157812 */ /* 0x040fe200078ec0ff */
[--C-:B------:R-:W-:Y:S01]  /*df30*/  IMAD.X R69, RZ, RZ, R123.reuse, P0 ;  /* 0x000000ffff457224 */ /* 0x100fe200000e067b */
[----:B------:R-:W-:Y:S02]  /*df40*/  LOP3.LUT R48, R183, 0x380, RZ, 0xc0, !PT ;  /* 0x00000380b7307812 */ /* 0x000fe400078ec0ff */
[C---:B------:R-:W-:Y:S02]  /*df50*/  IADD3 R56, P5, R122.reuse, 0x2040, RZ ;  /* 0x000020407a387810 */ /* 0x040fe40007fbe0ff */
[C---:B------:R-:W-:Y:S02]  /*df60*/  IADD3 R60, P2, R122.reuse, 0x2060, RZ ;  /* 0x000020607a3c7810 */ /* 0x040fe40007f5e0ff */
[----:B------:R-:W-:Y:S01]  /*df70*/  IADD3 R64, P1, R122, 0x4000, RZ ;  /* 0x000040007a407810 */ /* 0x000fe20007f3e0ff */
[--C-:B------:R-:W-:Y:S01]  /*df80*/  IMAD.X R57, RZ, RZ, R123.reuse, P5 ;  /* 0x000000ffff397224 */ /* 0x100fe200028e067b */
[----:B------:R-:W-:Y:S01]  /*df90*/  SHF.R.U64 R44, R44, 0x3, RZ ;  /* 0x000000032c2c7819 */ /* 0x000fe200000012ff */
[--C-:B------:R-:W-:Y:S01]  /*dfa0*/  IMAD.X R61, RZ, RZ, R123.reuse, P2 ;  /* 0x000000ffff3d7224 */ /* 0x100fe200010e067b */
[----:B------:R-:W-:Y:S01]  /*dfb0*/  LOP3.LUT R52, R177, R52, RZ, 0x3c, !PT ;  /* 0x00000034b1347212 */ /* 0x000fe200078e3cff */
[----:B------:R-:W-:Y:S01]  /*dfc0*/  IMAD.X R65, RZ, RZ, R123, P1 ;  /* 0x000000ffff417224 */ /* 0x000fe200008e067b */
[----:B------:R-:W-:-:S02]  /*dfd0*/  SHF.R.U64 R40, R40, 0x3, RZ ;  /* 0x0000000328287819 */ /* 0x000fc400000012ff */
[----:B------:R-:W-:Y:S02]  /*dfe0*/  LOP3.LUT R177, R8, 0x380, RZ, 0xc0, !PT ;  /* 0x0000038008b17812 */ /* 0x000fe400078ec0ff */
[----:B------:R-:W-:Y:S02]  /*dff0*/  SHF.R.U64 R21, R21, 0x3, RZ ;  /* 0x0000000315157819 */ /* 0x000fe400000012ff */
[----:B------:R-:W-:Y:S02]  /*e000*/  SHF.R.U64 R48, R48, 0x3, RZ ;  /* 0x0000000330307819 */ /* 0x000fe400000012ff */
[----:B------:R-:W-:Y:S02]  /*e010*/  LOP3.LUT R44, R44, R181, RZ, 0x3c, !PT ;  /* 0x000000b52c2c7212 */ /* 0x000fe400078e3cff */
[----:B------:R-:W-:Y:S02]  /*e020*/  LOP3.LUT R40, R40, R179, RZ, 0x3c, !PT ;  /* 0x000000b328287212 */ /* 0x000fe400078e3cff */
[----:B------:R-:W-:-:S02]  /*e030*/  LOP3.LUT R181, R60, 0x380, RZ, 0xc0, !PT ;  /* 0x000003803cb57812 */ /* 0x000fc400078ec0ff */
[----:B------:R-:W-:Y:S02]  /*e040*/  SHF.R.U64 R177, R177, 0x3, RZ ;  /* 0x00000003b1b17819 */ /* 0x000fe400000012ff */
[C---:B------:R-:W-:Y:S02]  /*e050*/  IADD3 R102, P4, R122.reuse, 0x4040, RZ ;  /* 0x000040407a667810 */ /* 0x040fe40007f9e0ff */
        /* <DEDUP_REMOVED lines=11> */
[----:B------:R-:W-:Y:S01]  /*e110*/  LOP3.LUT R122, R21, R122, RZ, 0x3c, !PT ;  /* 0x0000007a157a7212 */ /* 0x000fe200078e3cff */
[----:B------:R-:W-:Y:S01]  /*e120*/  IMAD.X R21, RZ, RZ, R123, P1 ;  /* 0x000000ffff157224 */ /* 0x000fe200008e067b */
[----:B------:R-:W-:-:S02]  /*e130*/  LOP3.LUT R48, R48, R183, RZ, 0x3c, !PT ;  /* 0x000000b730307212 */ /* 0x000fc400078e3cff */
[----:B------:R-:W-:Y:S02]  /*e140*/  LOP3.LUT R183, R64, 0x380, RZ, 0xc0, !PT ;  /* 0x0000038040b77812 */ /* 0x000fe400078ec0ff */
[----:B------:R-:W-:Y:S02]  /*e150*/  SHF.R.U64 R181, R181, 0x3, RZ ;  /* 0x00000003b5b57819 */ /* 0x000fe400000012ff */
[----:B------:R-:W-:Y:S02]  /*e160*/  LOP3.LUT R68, R177, R8, RZ, 0x3c, !PT ;  /* 0x00000008b1447212 */ /* 0x000fe400078e3cff */
[----:B------:R-:W-:Y:S02]  /*e170*/  SHF.R.U64 R179, R179, 0x3, RZ ;  /* 0x00000003b3b37819 */ /* 0x000fe400000012ff */
[----:B------:R-:W-:Y:S02]  /*e180*/  F2FP.BF16.F32.PACK_AB R8, R20, R175 ;  /* 0x000000af1408723e */ /* 0x000fe400000010ff */
[----:B------:R-:W-:-:S02]  /*e190*/  MOV R122, R122 ;  /* 0x0000007a007a7202 */ /* 0x000fc40000000f00 */
[----:B------:R-:W-:Y:S02]  /*e1a0*/  LOP3.LUT R27, R6, 0x380, RZ, 0xc0, !PT ;  /* 0x00000380061b7812 */ /* 0x000fe400078ec0ff */
[----:B------:R-:W-:Y:S01]  /*e1b0*/  LOP3.LUT R175, R26, 0x380, RZ, 0xc0, !PT ;  /* 0x000003801aaf7812 */ /* 0x000fe200078ec0ff */
[----:B------:R0:W-:Y:S01]  /*e1c0*/  STSM.16.M88.4 [R122], R8 ;  /* 0x000000087a007844 */ /* 0x0001e20000000200 */
[----:B------:R-:W-:Y:S02]  /*e1d0*/  SHF.R.U64 R183, R183, 0x3, RZ ;  /* 0x00000003b7b77819 */ /* 0x000fe400000012ff */
[----:B------:R-:W-:Y:S02]  /*e1e0*/  LOP3.LUT R60, R181, R60, RZ, 0x3c, !PT ;  /* 0x0000003cb53c7212 */ /* 0x000fe400078e3cff */
[----:B------:R-:W-:Y:S02]  /*e1f0*/  LOP3.LUT R123, R30, 0x380, RZ, 0xc0, !PT ;  /* 0x000003801e7b7812 */ /* 0x000fe400078ec0ff */
[----:B------:R-:W-:-:S02]  /*e200*/  LOP3.LUT R56, R179, R56, RZ, 0x3c, !PT ;  /* 0x00000038b3387212 */ /* 0x000fc400078e3cff */
[----:B------:R-:W-:Y:S02]  /*e210*/  LOP3.LUT R181, R106, 0x380, RZ, 0xc0, !PT ;  /* 0x000003806ab57812 */ /* 0x000fe400078ec0ff */
[----:B------:R-:W-:Y:S02]  /*e220*/  LOP3.LUT R179, R102, 0x380, RZ, 0xc0, !PT ;  /* 0x0000038066b37812 */ /* 0x000fe400078ec0ff */
[----:B------:R-:W-:Y:S02]  /*e230*/  SHF.R.U64 R27, R27, 0x3, RZ ;  /* 0x000000031b1b7819 */ /* 0x000fe400000012ff */
[----:B------:R-:W-:Y:S02]  /*e240*/  SHF.R.U64 R175, R175, 0x3, RZ ;  /* 0x00000003afaf7819 */ /* 0x000fe400000012ff */
[----:B------:R-:W-:Y:S02]  /*e250*/  LOP3.LUT R64, R183, R64, RZ, 0x3c, !PT ;  /* 0x00000040b7407212 */ /* 0x000fe400078e3cff */
[----:B------:R-:W-:-:S02]  /*e260*/  LOP3.LUT R183, R110, 0x380, RZ, 0xc0, !PT ;  /* 0x000003806eb77812 */ /* 0x000fc400078ec0ff */
[----:B------:R-:W-:Y:S02]  /*e270*/  SHF.R.U64 R123, R123, 0x3, RZ ;  /* 0x000000037b7b7819 */ /* 0x000fe400000012ff */
[----:B------:R-:W-:Y:S02]  /*e280*/  MOV R36, R36 ;  /* 0x0000002400247202 */ /* 0x000fe40000000f00 */
[----:B0-----:R-:W-:Y:S02]  /*e290*/  F2FP.BF16.F32.PACK_AB R8, R171, R173 ;  /* 0x000000adab08723e */ /* 0x001fe400000010ff */
[----:B------:R-:W-:Y:S02]  /*e2a0*/  F2FP.BF16.F32.PACK_AB R9, R35, R34 ;  /* 0x000000222309723e */ /* 0x000fe400000010ff */
[----:B------:R-:W-:Y:S02]  /*e2b0*/  F2FP.BF16.F32.PACK_AB R10, R169, R172 ;  /* 0x000000aca90a723e */ /* 0x000fe400000010ff */
[----:B------:R-:W-:-:S02]  /*e2c0*/  F2FP.BF16.F32.PACK_AB R11, R39, R38 ;  /* 0x00000026270b723e */ /* 0x000fc400000010ff */
[----:B------:R-:W-:Y:S02]  /*e2d0*/  SHF.R.U64 R181, R181, 0x3, RZ ;  /* 0x00000003b5b57819 */ /* 0x000fe400000012ff */
[----:B------:R-:W-:Y:S01]  /*e2e0*/  SHF.R.U64 R179, R179, 0x3, RZ ;  /* 0x00000003b3b37819 */ /* 0x000fe200000012ff */
[----:B------:R0:W-:Y:S01]  /*e2f0*/  STSM.16.M88.4 [R36], R8 ;  /* 0x0000000824007844 */ /* 0x0001e20000000200 */
[----:B------:R-:W-:Y:S02]  /*e300*/  LOP3.LUT R114, R27, R6, RZ, 0x3c, !PT ;  /* 0x000000061b727212 */ /* 0x000fe400078e3cff */
[----:B------:R-:W-:Y:S02]  /*e310*/  LOP3.LUT R20, R175, R26, RZ, 0x3c, !PT ;  /* 0x0000001aaf147212 */ /* 0x000fe400078e3cff */
[----:B------:R-:W-:Y:S02]  /*e320*/  MOV R40, R40 ;  /* 0x0000002800287202 */ /* 0x000fe40000000f00 */
[----:B------:R-:W-:-:S02]  /*e330*/  MOV R44, R44 ;  /* 0x0000002c002c7202 */ /* 0x000fc40000000f00 */
[----:B------:R-:W-:Y:S01]  /*e340*/  F2FP.BF16.F32.PACK_AB R26, R163, R165 ;  /* 0x000000a5a31a723e */ /* 0x000fe200000010ff */
[----:B------:R-:W-:Y:S01]  /*e350*/  STSM.16.M88.4 [R40], R12 ;  /* 0x0000000c28007844 */ /* 0x000fe20000000200 */
[----:B------:R-:W-:Y:S02]  /*e360*/  F2FP.BF16.F32.PACK_AB R27, R55, R54 ;  /* 0x00000036371b723e */ /* 0x000fe400000010ff */
[----:B------:R-:W-:Y:S02]  /*e370*/  SHF.R.U64 R183, R183, 0x3, RZ ;  /* 0x00000003b7b77819 */ /* 0x000fe400000012ff */
[----:B------:R-:W-:Y:S01]  /*e380*/  LOP3.LUT R118, R123, R30, RZ, 0x3c, !PT ;  /* 0x0000001e7b767212 */ /* 0x000fe200078e3cff */
[----:B------:R-:W-:Y:S01]  /*e390*/  STSM.16.M88.4 [R44], R24 ;  /* 0x000000182c007844 */ /* 0x000fe20000000200 */
[----:B------:R-:W-:Y:S02]  /*e3a0*/  MOV R48, R48 ;  /* 0x0000003000307202 */ /* 0x000fe40000000f00 */
[----:B------:R-:W-:-:S02]  /*e3b0*/  F2FP.BF16.F32.PACK_AB R34, R160, R162 ;  /* 0x000000a2a022723e */ /* 0x000fc400000010ff */
[----:B------:R-:W-:Y:S02]  /*e3c0*/  F2FP.BF16.F32.PACK_AB R35, R63, R62 ;  /* 0x0000003e3f23723e */ /* 0x000fe400000010ff */
[----:B------:R-:W-:Y:S02]  /*e3d0*/  LOP3.LUT R106, R181, R106, RZ, 0x3c, !PT ;  /* 0x0000006ab56a7212 */ /* 0x000fe400078e3cff */
[----:B------:R-:W-:Y:S01]  /*e3e0*/  MOV R52, R52 ;  /* 0x0000003400347202 */ /* 0x000fe20000000f00 */
[----:B------:R-:W-:Y:S01]  /*e3f0*/  STSM.16.M88.4 [R48], R32 ;  /* 0x0000002030007844 */ /* 0x000fe20000000200 */
[----:B------:R-:W-:Y:S02]  /*e400*/  F2FP.BF16.F32.PACK_AB R30, R152, R159 ;  /* 0x0000009f981e723e */ /* 0x000fe400000010ff */
[----:B------:R-:W-:Y:S02]  /*e410*/  LOP3.LUT R102, R179, R102, RZ, 0x3c, !PT ;  /* 0x00000066b3667212 */ /* 0x000fe400078e3cff */
[----:B------:R-:W-:Y:S01]  /*e420*/  MOV R56, R56 ;  /* 0x0000003800387202 */ /* 0x000fe20000000f00 */
[----:B------:R-:W-:Y:S01]  /*e430*/  STSM.16.M88.4 [R52], R28 ;  /* 0x0000001c34007844 */ /* 0x000fe20000000200 */
[----:B0-----:R-:W-:-:S02]  /*e440*/  F2FP.BF16.F32.PACK_AB R8, R73, R154 ;  /* 0x0000009a4908723e */ /* 0x001fc400000010ff */
[----:B------:R-:W-:Y:S02]  /*e450*/  F2FP.BF16.F32.PACK_AB R9, R75, R74 ;  /* 0x0000004a4b09723e */ /* 0x000fe400000010ff */
[----:B------:R-:W-:Y:S02]  /*e460*/  F2FP.BF16.F32.PACK_AB R10, R77, R76 ;  /* 0x0000004c4d0a723e */ /* 0x000fe400000010ff */
[----:B------:R-:W-:Y:S02]  /*e470*/  F2FP.BF16.F32.PACK_AB R11, R79, R78 ;  /* 0x0000004e4f0b723e */ /* 0x000fe400000010ff */
[----:B------:R-:W-:Y:S02]  /*e480*/  MOV R60, R60 ;  /* 0x0000003c003c7202 */ /* 0x000fe40000000f00 */
[----:B------:R-:W-:Y:S01]  /*e490*/  F2FP.BF16.F32.PACK_AB R96, R97, R96 ;  /* 0x000000606160723e */ /* 0x000fe200000010ff */
[----:B------:R0:W-:Y:S01]  /*e4a0*/  STSM.16.M88.4 [R56], R8 ;  /* 0x0000000838007844 */ /* 0x0001e20000000200 */
[----:B------:R-:W-:-:S02]  /*e4b0*/  LOP3.LUT R110, R183, R110, RZ, 0x3c, !PT ;  /* 0x0000006eb76e7212 */ /* 0x000fc400078e3cff */
[----:B------:R-:W-:Y:S01]  /*e4c0*/  MOV R64, R64 ;  /* 0x0000004000407202 */ /* 0x000fe20000000f00 */
[----:B------:R-:W-:Y:S01]  /*e4d0*/  STSM.16.M88.4 [R60], R80 ;  /* 0x000000503c007844 */ /* 0x000fe20000000200 */
[----:B------:R-:W-:Y:S02]  /*e4e0*/  F2FP.BF16.F32.PACK_AB R90, R93, R92 ;  /* 0x0000005c5d5a723e */ /* 0x000fe400000010ff */
[----:B------:R-:W-:Y:S02]  /*e4f0*/  F2FP.BF16.F32.PACK_AB R91, R95, R91 ;  /* 0x0000005b5f5b723e */ /* 0x000fe400000010ff */
[----:B------:R-:W-:Y:S02]  /*e500*/  F2FP.BF16.F32.PACK_AB R97, R99, R98 ;  /* 0x000000626361723e */ /* 0x000fe400000010ff */
[----:B------:R-:W-:Y:S01]  /*e510*/  MOV R68, R68 ;  /* 0x0000004400447202 */ /* 0x000fe20000000f00 */
[----:B------:R-:W-:Y:S01]  /*e520*/  STSM.16.M88.4 [R64], R88 ;  /* 0x0000005840007844 */ /* 0x000fe20000000200 */
[----:B------:R-:W-:-:S02]  /*e530*/  MOV R6, R106 ;  /* 0x0000006a00067202 */ /* 0x000fc40000000f00 */
        /* <DEDUP_REMOVED lines=8> */
[----:B------:R-:W-:Y:S01]  /*e5c0*/  UISETP.NE.U32.AND UP1, UPT, UR8, URZ, UPT ;  /* 0x0000003f0800728c */ /* 0x000fe2000bf25070 */
[----:B------:R-:W-:Y:S01]  /*e5d0*/  F2FP.BF16.F32.PACK_AB R99, R46, R42 ;  /* 0x0000002a2e63723e */ /* 0x000fe200000010ff */
[----:B0-----:R-:W-:Y:S01]  /*e5e0*/  IMAD.U32 R10, RZ, RZ, UR4 ;  /* 0x00000004ff0a7e24 */ /* 0x001fe2000f8e00ff */
[----:B------:R-:W-:Y:S01]  /*e5f0*/  MOV R102, R102 ;  /* 0x0000006600667202 */ /* 0x000fe20000000f00 */
[----:B------:R-:W-:Y:S01]  /*e600*/  IMAD.U32 R11, RZ, RZ, UR7 ;  /* 0x00000007ff0b7e24 */ /* 0x000fe2000f8e00ff */
[----:B------:R-:W-:Y:S01]  /*e610*/  F2FP.BF16.F32.PACK_AB R105, R58, R50 ;  /* 0x000000323a69723e */ /* 0x000fe200000010ff */
[----:B------:R-:W-:Y:S01]  /*e620*/  STSM.16.M88.4 [R68], R96 ;  /* 0x0000006044007844 */ /* 0x000fe20000000200 */
[----:B------:R-:W-:-:S02]  /*e630*/  F2FP.BF16.F32.PACK_AB R106, R109, R108 ;  /* 0x0000006c6d6a723e */ /* 0x000fc400000010ff */
[----:B------:R-:W-:Y:S02]  /*e640*/  F2FP.BF16.F32.PACK_AB R107, R72, R66 ;  /* 0x00000042486b723e */ /* 0x000fe400000010ff */
[----:B------:R-:W-:Y:S02]  /*e650*/  F2FP.BF16.F32.PACK_AB R152, R113, R112 ;  /* 0x000000707198723e */ /* 0x000fe400000010ff */
[----:B------:R-:W-:Y:S01]  /*e660*/  F2FP.BF16.F32.PACK_AB R154, R117, R116 ;  /* 0x00000074759a723e */ /* 0x000fe200000010ff */
[----:B------:R-:W-:Y:S01]  /*e670*/  STSM.16.M88.4 [R102], R104 ;  /* 0x0000006866007844 */ /* 0x000fe20000000200 */
[----:B------:R-:W-:Y:S02]  /*e680*/  MOV R110, R110 ;  /* 0x0000006e006e7202 */ /* 0x000fe40000000f00 */
[----:B------:R-:W-:Y:S01]  /*e690*/  F2FP.BF16.F32.PACK_AB R121, R158, R157 ;  /* 0x0000009d9e79723e */ /* 0x000fe200000010ff */
[----:B------:R0:W-:Y:S01]  /*e6a0*/  STSM.16.M88.4 [R6], R152 ;  /* 0x0000009806007844 */ /* 0x0001e20000000200 */
        /* <DEDUP_REMOVED lines=17> */
[----:B------:R-:W-:-:S03]  /*e7c0*/  PLOP3.LUT P0, PT, PT, PT, UP0, 0x80, 0x0 ;  /* 0x000000000000781c */ /* 0x000fc60003f0f008 */
[----:B------:R1:W-:Y:S01]  /*e7d0*/  STSM.16.M88.4 [R20], R144 ;  /* 0x0000009014007844 */ /* 0x0003e20000000200 */
[----:B------:R-:W-:Y:S01]  /*e7e0*/  BAR.SYNC.DEFER_BLOCKING 0x1, 0x100 ;  /* 0x0044000000007b1d */ /* 0x000fe20000010000 */
[----:B------:R-:W-:Y:S01]  /*e7f0*/  UISETP.NE.AND.EX UP1, UPT, UR9, URZ, UPT, UP1 ;  /* 0x0000003f0900728c */ /* 0x000fe2000bf25310 */
[----:B------:R-:W-:-:S05]  /*e800*/  IMAD R9, R198, 0x40, R23 ;  /* 0x00000040c6097824 */ /* 0x000fca00078e0217 */
[----:B------:R-:W-:-:S05]  /*e810*/  PLOP3.LUT P6, PT, PT, PT, UP1, 0x80, 0x0 ;  /* 0x000000000000781c */ /* 0x000fca0003fcf018 */
[----:B------:R-:W-:-:S04]  /*e820*/  @UP1 UIADD3 UR8, UP2, UR10, UR8, URZ ;  /* 0x000000080a081290 */ /* 0x000fc8000ff5e03f */
[----:B------:R-:W-:Y:S01]  /*e830*/  @UP1 UIADD3.X UR9, UR11, UR9, URZ, UP2, !UPT ;  /* 0x000000090b091290 */ /* 0x000fe200097fe43f */
[----:B------:R-:W-:Y:S01]  /*e840*/  IMAD.WIDE R8, R9, 0x2, R4 ;  /* 0x0000000209087825 */ /* 0x000fe200078e0204 */
[----:B------:R-:W-:-:S03]  /*e850*/  ULDC UR4, c[0x0][0xb88] ;  /* 0x0002e20000047ab9 */ /* 0x000fc60000000800 */
[----:B------:R-:W-:Y:S01]  /*e860*/  IMAD.U32 R4, RZ, RZ, UR4 ;  /* 0x00000004ff047e24 */ /* 0x000fe2000f8e00ff */
[----:B0-----:R-:W2:Y:S01]  /*e870*/  @P0 LDG.E R6, desc[UR44][R10.64] ;  /* 0x0000002c0a060981 */ /* 0x001ea2000c1e1900 */
[----:B-1----:R-:W-:Y:S01]  /*e880*/  IMAD.U32 R20, RZ, RZ, UR8 ;  /* 0x00000008ff147e24 */ /* 0x002fe2000f8e00ff */
[C---:B------:R-:W-:Y:S01]  /*e890*/  IADD3 R13, P2, R8.reuse, 0x1000, RZ ;  /* 0x00001000080d7810 */ /* 0x040fe20007f5e0ff */
[----:B------:R-:W-:Y:S01]  /*e8a0*/  IMAD.U32 R21, RZ, RZ, UR9 ;  /* 0x00000009ff157e24 */ /* 0x000fe2000f8e00ff */
[C---:B------:R-:W-:Y:S02]  /*e8b0*/  IADD3 R25, P1, R8.reuse, 0x2000, RZ ;  /* 0x0000200008197810 */ /* 0x040fe40007f3e0ff */
[----:B------:R-:W-:Y:S02]  /*e8c0*/  P2R R14, PR, RZ, 0x4 ;  /* 0x00000004ff0e7803 */ /* 0x000fe40000000000 */
[----:B------:R0:W5:Y:S01]  /*e8d0*/  @P6 LDG.E R4, desc[UR44][R20.64] ;  /* 0x0000002c14046981 */ /* 0x000162000c1e1900 */
[----:B------:R-:W-:-:S02]  /*e8e0*/  IADD3 R29, P2, R8, 0x3000, RZ ;  /* 0x00003000081d7810 */ /* 0x000fc40007f5e0ff */
[C---:B------:R-:W-:Y:S02]  /*e8f0*/  IADD3 R33, P3, R8.reuse, 0x4000, RZ ;  /* 0x0000400008217810 */ /* 0x040fe40007f7e0ff */
[C---:B------:R-:W-:Y:S02]  /*e900*/  IADD3 R37, P4, R8.reuse, 0x5000, RZ ;  /* 0x0000500008257810 */ /* 0x040fe40007f9e0ff */
[----:B------:R-:W-:Y:S02]  /*e910*/  IADD3 R41, P5, R8, 0x6000, RZ ;  /* 0x0000600008297810 */ /* 0x000fe40007fbe0ff */
[----:B------:R-:W-:Y:S02]  /*e920*/  LOP3.LUT R12, R13, 0x380, RZ, 0xc0, !PT ;  /* 0x000003800d0c7812 */ /* 0x000fe400078ec0ff */
[----:B------:R-:W-:Y:S02]  /*e930*/  LOP3.LUT R24, R25, 0x380, RZ, 0xc0, !PT ;  /* 0x0000038019187812 */ /* 0x000fe400078ec0ff */
[----:B------:R-:W-:-:S02]  /*e940*/  LOP3.LUT R28, R29, 0x380, RZ, 0xc0, !PT ;  /* 0x000003801d1c7812 */ /* 0x000fc400078ec0ff */
[----:B------:R-:W-:Y:S02]  /*e950*/  LOP3.LUT R32, R33, 0x380, RZ, 0xc0, !PT ;  /* 0x0000038021207812 */ /* 0x000fe400078ec0ff */
[----:B------:R-:W-:Y:S02]  /*e960*/  LOP3.LUT R36, R37, 0x380, RZ, 0xc0, !PT ;  /* 0x0000038025247812 */ /* 0x000fe400078ec0ff */
[----:B------:R-:W-:Y:S01]  /*e970*/  LOP3.LUT R40, R41, 0x380, RZ, 0xc0, !PT ;  /* 0x0000038029287812 */ /* 0x000fe200078ec0ff */
[----:B------:R-:W-:Y:S01]  /*e980*/  UMOV UR4, URZ ;  /* 0x0000003f00047c82 */ /* 0x000fe20008000000 */
[----:B------:R-:W-:Y:S02]  /*e990*/  SHF.R.U64 R12, R12, 0x3, RZ ;  /* 0x000000030c0c7819 */ /* 0x000fe400000012ff */
[----:B------:R-:W-:Y:S02]  /*e9a0*/  SHF.R.U64 R24, R24, 0x3, RZ ;  /* 0x0000000318187819 */ /* 0x000fe400000012ff */
[----:B------:R-:W-:-:S02]  /*e9b0*/  SHF.R.U64 R28, R28, 0x3, RZ ;  /* 0x000000031c1c7819 */ /* 0x000fc400000012ff */
[----:B------:R-:W-:Y:S02]  /*e9c0*/  SHF.R.U64 R32, R32, 0x3, RZ ;  /* 0x0000000320207819 */ /* 0x000fe400000012ff */
[----:B------:R-:W-:Y:S02]  /*e9d0*/  SHF.R.U64 R36, R36, 0x3, RZ ;  /* 0x0000000324247819 */ /* 0x000fe400000012ff */
[----:B------:R-:W-:Y:S02]  /*e9e0*/  SHF.R.U64 R40, R40, 0x3, RZ ;  /* 0x0000000328287819 */ /* 0x000fe400000012ff */
[----:B------:R-:W-:Y:S02]  /*e9f0*/  LOP3.LUT R12, R12, R13, RZ, 0x3c, !PT ;  /* 0x0000000d0c0c7212 */ /* 0x000fe400078e3cff */
[----:B------:R-:W-:Y:S02]  /*ea00*/  LOP3.LUT R24, R24, R25, RZ, 0x3c, !PT ;  /* 0x0000001918187212 */ /* 0x000fe400078e3cff */
[----:B------:R-:W-:-:S02]  /*ea10*/  LOP3.LUT R28, R28, R29, RZ, 0x3c, !PT ;  /* 0x0000001d1c1c7212 */ /* 0x000fc400078e3cff */
[----:B------:R-:W-:Y:S02]  /*ea20*/  LOP3.LUT R32, R32, R33, RZ, 0x3c, !PT ;  /* 0x0000002120207212 */ /* 0x000fe400078e3cff */
[----:B------:R-:W-:Y:S02]  /*ea30*/  LOP3.LUT R36, R36, R37, RZ, 0x3c, !PT ;  /* 0x0000002524247212 */ /* 0x000fe400078e3cff */
[----:B------:R-:W-:Y:S02]  /*ea40*/  LOP3.LUT R40, R40, R41, RZ, 0x3c, !PT ;  /* 0x0000002928287212 */ /* 0x000fe400078e3cff */
[----:B--2---:R-:W-:Y:S01]  /*ea50*/  @P0 R2UR UR4, R6 ;  /* 0x00000000060402ca */ /* 0x004fe200000e0000 */
[----:B0-----:R-:W-:-:S14]  /*ea60*/  @P6 BRA `(.L_x_5161) ;  /* 0x0000000000106947 */ /* 0x001fdc0003800000 */
[----:B------:R-:W-:Y:S05]  /*ea70*/  @!P0 BRA `(.L_x_5161) ;  /* 0x00000000000c8947 */ /* 0x000fea0003800000 */
[----:B------:R-:W2:Y:S04]  /*ea80*/  LDG.E R5, desc[UR44][R10.64] ;  /* 0x0000002c0a057981 */ /* 0x000ea8000c1e1900 */
[----:B-----5:R-:W2:Y:S02]  /*ea90*/  LDG.E R4, desc[UR44][R10.64+0x4] ;  /* 0x0000042c0a047981 */ /* 0x020ea4000c1e1900 */
[----:B--2---:R-:W-:-:S07]  /*eaa0*/  IMAD.IADD R4, R4, 0x1, -R5 ;  /* 0x0000000104047824 */ /* 0x004fce00078e0a05 */
.L_x_5161:
        /* <DEDUP_REMOVED lines=25> */
[----:B------:R-:W-:Y:S02]  /*ec40*/  IADD3.X R29, RZ, R9, RZ, P2, !PT ;  /* 0x00000009ff1d7210 */ /* 0x000fe400017fe4ff */
        /* <DEDUP_REMOVED lines=44> */
[----:B------:R-:W-:Y:S01]  /*ef10*/  ULDC.64 UR12, c[0x0][0xc98] ;  /* 0x00032600000c7ab9 */ /* 0x000fe20000000a00 */
[----:B------:R-:W-:Y:S01]  /*ef20*/  UIMAD.WIDE.U32 UR8, UR38, UR10, UR8 ;  /* 0x0000000a260872a5 */ /* 0x000fe2000f8e0008 */
[----:B------:R-:W-:Y:S01]  /*ef30*/  VIADD R21, R22, UR37 ;  /* 0x0000002516157c36 */ /* 0x000fe20008000000 */
[----:B------:R-:W-:-:S02]  /*ef40*/  UIMAD UR7, UR38, UR11, UR7 ;  /* 0x0000000b260772a4 */ /* 0x000fc4000f8e0207 */
[----:B------:R-:W-:Y:S02]  /*ef50*/  UIMAD UR10, UR39, UR12, URZ ;  /* 0x0000000c270a72a4 */ /* 0x000fe4000f8e023f */
[----:B------:R-:W-:Y:S02]  /*ef60*/  UIADD3 UR9, UR9, UR7, URZ ;  /* 0x0000000709097290 */ /* 0x000fe4000fffe03f */
[----:B------:R-:W-:Y:S02]  /*ef70*/  UIMAD UR10, UR40, UR13, UR10 ;  /* 0x0000000d280a72a4 */ /* 0x000fe4000f8e020a */
[----:B------:R-:W-:Y:S01]  /*ef80*/  UIMAD.WIDE.U32 UR8, UR40, UR12, UR8 ;  /* 0x0000000c280872a5 */ /* 0x000fe2000f8e0008 */
        /* <DEDUP_REMOVED lines=10> */
[----:B------:R-:W-:-:S03]  /*f030*/  IMAD.U32 R14, RZ, RZ, UR10 ;  /* 0x0000000aff0e7e24 */ /* 0x000fc6000f8e00ff */
        /* <DEDUP_REMOVED lines=11> */
[----:B------:R-:W-:Y:S02]  /*f0f0*/  IMAD.MOV R5, RZ, RZ, -R184 ;  /* 0x000000ffff057224 */ /* 0x000fe400078e0ab8 */
[----:B------:R-:W-:Y:S03]  /*f100*/  SHFL.IDX PT, R8, R6, RZ, 0x1c1f ;  /* 0x001c1fff06087589 */ /* 0x000fe600000e0000 */
[----:B------:R-:W-:Y:S01]  /*f110*/  ISETP.NE.AND P0, PT, R18, R5, PT ;  /* 0x000000051200720c */ /* 0x000fe20003f05270 */
[----:B------:R-:W0:Y:S01]  /*f120*/  SHFL.IDX PT, R9, R20, RZ, 0x1c1f ;  /* 0x001c1fff14097589 */ /* 0x000e2200000e0000 */
[C---:B------:R-:W-:Y:S02]  /*f130*/  VIADD R5, R21.reuse, 0x8 ;  /* 0x0000000815057836 */ /* 0x040fe40000000000 */
[-C--:B------:R-:W-:Y:S01]  /*f140*/  ISETP.GE.OR P1, PT, R21, R26.reuse, P0 ;  /* 0x0000001a1500720c */ /* 0x080fe20000726670 */
[----:B------:R-:W1:Y:S02]  /*f150*/  SHFL.IDX PT, R15, R20, 0x1, 0x1c1f ;  /* 0x003c1f00140f7f89 */ /* 0x000e6400000e0000 */
[----:B------:R-:W-:-:S10]  /*f160*/  ISETP.GE.OR P0, PT, R5, R26, P0 ;  /* 0x0000001a0500720c */ /* 0x000fd40000706670 */
[----:B0-----:R0:W-:Y:S04]  /*f170*/  @!P1 ST.E desc[UR44][R8.64], R3 ;  /* 0x0000000308009985 */ /* 0x0011e8000c10192c */
[----:B-1----:R0:W-:Y:S02]  /*f180*/  @!P0 ST.E desc[UR44][R14.64], R0 ;  /* 0x000000000e008985 */ /* 0x0021e4000c10192c */
.L_x_5162:
[----:B------:R-:W1:Y:S01]  /*f190*/  LDC R81, c[0x0][0xce8] ;  /* 0x00033a00ff517b82 */ /* 0x000e620000000800 */
[----:B------:R-:W-:Y:S01]  /*f1a0*/  ULDC UR12, c[0x0][0xbc8] ;  /* 0x0002f200000c7ab9 */ /* 0x000fe20000000800 */
[----:B------:R-:W-:Y:S01]  /*f1b0*/  ULDC.64 UR10, c[0x0][0xba0] ;  /* 0x0002e800000a7ab9 */ /* 0x000fe20000000a00 */
[----:B------:R-:W-:Y:S01]  /*f1c0*/  ISETP.GE.AND P0, PT, R196, UR12, PT ;  /* 0x0000000cc4007c0c */ /* 0x000fe2000bf06270 */
[----:B0-----:R-:W5:Y:S01]  /*f1d0*/  LD.E.128 R8, desc[UR44][R10.64] ;  /* 0x0000002c0a087980 */ /* 0x001f62000c101d00 */
[----:B------:R-:W-:Y:S02]  /*f1e0*/  ISETP.GE.AND P1, PT, R23, UR12, PT ;  /* 0x0000000c17007c0c */ /* 0x000fe4000bf26270 */
[----:B------:R-:W-:Y:S01]  /*f1f0*/  SEL R3, RZ, 0xffffffff, P0 ;  /* 0xffffffffff037807 */ /* 0x000fe20000000000 */
        /* <DEDUP_REMOVED lines=10> */
[----:B------:R-:W-:-:S03]  /*f2a0*/  SEL R3, RZ, 0xffffffff, P0 ;  /* 0xffffffffff037807 */ /* 0x000fc60000000000 */
[----:B------:R-:W5:Y:S04]  /*f2b0*/  LD.E.128 R40, desc[UR44][R40.64] ;  /* 0x0000002c28287980 */ /* 0x000f68000c101d00 */
[----:B------:R-:W5:Y:S02]  /*f2c0*/  LD.E.128 R44, desc[UR44][R44.64] ;  /* 0x0000002c2c2c7980 */ /* 0x000f64000c101d00 */
[----:B------:R-:W0:Y:S01]  /*f2d0*/  @P2 LDC R19, c[0x0][0xcec] ;  /* 0x00033b00ff132b82 */ /* 0x000e220000000800 */
[----:B------:R-:W-:Y:S01]  /*f2e0*/  IMAD.SHL.U32 R3, R3, 0x4, RZ ;  /* 0x0000000403037824 */ /* 0x000fe200078e00ff */
[----:B------:R-:W-:Y:S01]  /*f2f0*/  ISETP.GE.AND P0, PT, R194, UR12, PT ;  /* 0x0000000cc2007c0c */ /* 0x000fe2000bf06270 */
[----:B------:R-:W-:Y:S01]  /*f300*/  UIMAD UR7, UR14, UR10, URZ ;  /* 0x0000000a0e0772a4 */ /* 0x000fe2000f8e023f */
[----:B------:R-:W5:Y:S04]  /*f310*/  LD.E.128 R48, desc[UR44][R48.64] ;  /* 0x0000002c30307980 */ /* 0x000f68000c101d00 */
[----:B------:R-:W1:Y:S01]  /*f320*/  @P2 LDC R21, c[0x0][0xcf0] ;  /* 0x00033c00ff152b82 */ /* 0x000e620000000800 */
[----:B------:R-:W-:Y:S01]  /*f330*/  LOP3.LUT R3, R3, 0x4, R0, 0xe2, !PT ;  /* 0x0000000403037812 */ /* 0x000fe200078ee200 */
[----:B------:R-:W-:Y:S01]  /*f340*/  UIMAD.WIDE.U32 UR8, UR4, UR10, URZ ;  /* 0x0000000a040872a5 */ /* 0x000fe2000f8e003f */
[----:B------:R-:W-:Y:S01]  /*f350*/  SEL R5, RZ, 0xffffffff, P0 ;  /* 0xffffffffff057807 */ /* 0x000fe20000000000 */
[----:B------:R-:W-:Y:S01]  /*f360*/  UIMAD UR7, UR4, UR11, UR7 ;  /* 0x0000000b040772a4 */ /* 0x000fe2000f8e0207 */
[----:B------:R-:W-:Y:S01]  /*f370*/  IMAD R0, R197, 0x20, R198 ;  /* 0x00000020c5007824 */ /* 0x000fe200078e02c6 */
[----:B------:R-:W-:Y:S01]  /*f380*/  ISETP.GE.AND P0, PT, R193, UR12, PT ;  /* 0x0000000cc1007c0c */ /* 0x000fe2000bf06270 */
[----:B------:R-:W-:Y:S01]  /*f390*/  ULDC.64 UR10, c[0x0][0xbe8] ;  /* 0x0002fa00000a7ab9 */ /* 0x000fe20000000a00 */
[----:B------:R-:W-:Y:S01]  /*f3a0*/  UIADD3 UR9, UR9, UR7, URZ ;  /* 0x0000000709097290 */ /* 0x000fe2000fffe03f */
[----:B------:R-:W-:Y:S01]  /*f3b0*/  IMAD.SHL.U32 R6, R5, 0x8, RZ ;  /* 0x0000000805067824 */ /* 0x000fe200078e00ff */
[----:B------:R-:W-:Y:S01]  /*f3c0*/  UIMAD UR4, UR15, UR10, URZ ;  /* 0x0000000a0f0472a4 */ /* 0x000fe2000f8e023f */
[----:B------:R-:W-:Y:S01]  /*f3d0*/  VIADD R82, R0, UR37 ;  /* 0x0000002500527c36 */ /* 0x000fe20008000000 */
[----:B------:R-:W-:Y:S01]  /*f3e0*/  SEL R0, RZ, 0xffffffff, P0 ;  /* 0xffffffffff007807 */ /* 0x000fe20000000000 */
[----:B------:R-:W-:Y:S01]  /*f3f0*/  UIMAD.WIDE.U32 UR8, UR38, UR10, UR8 ;  /* 0x0000000a260872a5 */ /* 0x000fe2000f8e0008 */
[----:B------:R-:W-:Y:S01]  /*f400*/  LOP3.LUT R5, R6, 0x8, R3, 0xe2, !PT ;  /* 0x0000000806057812 */ /* 0x000fe200078ee203 */
[----:B------:R-:W-:Y:S01]  /*f410*/  UIMAD UR4, UR38, UR11, UR4 ;  /* 0x0000000b260472a4 */ /* 0x000fe2000f8e0204 */
[----:B------:R-:W5:Y:S01]  /*f420*/  LD.E.128 R52, desc[UR44][R52.64] ;  /* 0x0000002c34347980 */ /* 0x000f62000c101d00 */
[----:B------:R-:W-:Y:S01]  /*f430*/  IMAD.SHL.U32 R6, R0, 0x10, RZ ;  /* 0x0000001000067824 */ /* 0x000fe200078e00ff */
[----:B------:R-:W-:Y:S01]  /*f440*/  ULDC.64 UR10, c[0x0][0xbf0] ;  /* 0x0002fc00000a7ab9 */ /* 0x000fe20000000a00 */
[----:B0-----:R-:W-:Y:S01]  /*f450*/  @P2 IMAD.HI.U32 R0, R82, R19, RZ ;  /* 0x0000001352002227 */ /* 0x001fe200078e00ff */
[----:B------:R-:W-:Y:S01]  /*f460*/  UIADD3 UR9, UR9, UR4, URZ ;  /* 0x0000000409097290 */ /* 0x000fe2000fffe03f */
[----:B------:R-:W5:Y:S01]  /*f470*/  LD.E.128 R56, desc[UR44][R56.64] ;  /* 0x0000002c38387980 */ /* 0x000f62000c101d00 */
[----:B------:R-:W-:Y:S01]  /*f480*/  UIMAD UR4, UR39, UR10, URZ ;  /* 0x0000000a270472a4 */ /* 0x000fe2000f8e023f */
[----:B------:R-:W-:Y:S01]  /*f490*/  IMAD.MOV.U32 R3, RZ, RZ, R82 ;  /* 0x000000ffff037224 */ /* 0x000fe200078e0052 */
[----:B------:R-:W-:Y:S01]  /*f4a0*/  UIMAD.WIDE.U32 UR8, UR40, UR10, UR8 ;  /* 0x0000000a280872a5 */ /* 0x000fe2000f8e0008 */
[----:B-1----:R-:W-:Y:S01]  /*f4b0*/  @P2 SHF.R.U32.HI R3, RZ, R21, R0 ;  /* 0x00000015ff032219 */ /* 0x002fe20000011600 */
[----:B------:R-:W-:Y:S01]  /*f4c0*/  UIMAD UR4, UR40, UR11, UR4 ;  /* 0x0000000b280472a4 */ /* 0x000fe2000f8e0204 */
[----:B------:R-:W-:Y:S01]  /*f4d0*/  LOP3.LUT R6, R6, 0x10, R5, 0xe2, !PT ;  /* 0x0000001006067812 */ /* 0x000fe200078ee205 */
[----:B------:R-:W5:Y:S01]  /*f4e0*/  LD.E.128 R60, desc[UR44][R60.64] ;  /* 0x0000002c3c3c7980 */ /* 0x000f62000c101d00 */
        /* <DEDUP_REMOVED lines=17> */
[----:B------:R-:W-:Y:S01]  /*f600*/  IMAD R19, R3, UR9, R80 ;  /* 0x0000000903137c24 */ /* 0x000fe2000f8e0250 */
[----:B------:R-:W-:Y:S01]  /*f610*/  ISETP.GE.AND P0, PT, R201, UR12, PT ;  /* 0x0000000cc9007c0c */ /* 0x000fe2000bf06270 */
[----:B------:R-:W-:Y:S01]  /*f620*/  IMAD.WIDE.U32 R20, R3, UR8, R20 ;  /* 0x0000000803147c25 */ /* 0x000fe2000f8e0014 */
[----:B------:R-:W-:Y:S01]  /*f630*/  @!PT LDS RZ, [RZ] ;  /* 0x00000000fffff984 */ /* 0x000fe20000000800 */
[----:B------:R-:W-:Y:S01]  /*f640*/  @!PT LDS RZ, [RZ] ;  /* 0x00000000fffff984 */ /* 0x000fe20000000800 */
[----:B------:R-:W-:Y:S01]  /*f650*/  @!PT LDS RZ, [RZ] ;  /* 0x00000000fffff984 */ /* 0x000fe20000000800 */
[----:B------:R-:W-:Y:S01]  /*f660*/  @!PT LDS RZ, [RZ] ;  /* 0x00000000fffff984 */ /* 0x000fe20000000800 */
[----:B------:R0:W-:Y:S06]  /*f670*/  MEMBAR.ALL.CTA ;  /* 0x0000000000007992 */ /* 0x0001ec0000008000 */
[----:B0-----:R-:W0:Y:S01]  /*f680*/  FENCE.VIEW.ASYNC.S ;  /* 0x00000000000073c6 */ /* 0x001e220000000000 */
[----:B------:R-:W-:Y:S01]  /*f690*/  ULDC.64 UR8, c[0x0][0xbd8] ;  /* 0x0002f60000087ab9 */ /* 0x000fe20000000a00 */
[----:B------:R-:W-:Y:S01]  /*f6a0*/  LOP3.LUT R6, R83, 0x20, R6, 0xe2, !PT ;  /* 0x0000002053067812 */ /* 0x000fe200078ee206 */
[----:B------:R-:W-:Y:S01]  /*f6b0*/  IMAD R0, R0, UR8, RZ ;  /* 0x0000000800007c24 */ /* 0x000fe2000f8e02ff */
[----:B------:R-:W-:Y:S01]  /*f6c0*/  SEL R3, RZ, 0x40, P0 ;  /* 0x00000040ff037807 */ /* 0x000fe20000000000 */
[----:B------:R-:W-:Y:S01]  /*f6d0*/  IMAD.IADD R21, R21, 0x1, R19 ;  /* 0x0000000115157824 */ /* 0x000fe200078e0213 */
[----:B------:R-:W-:Y:S01]  /*f6e0*/  ISETP.GE.AND P0, PT, R200, UR12, PT ;  /* 0x0000000cc8007c0c */ /* 0x000fe2000bf06270 */
[----:B-----5:R-:W-:Y:S01]  /*f6f0*/  IMAD R88, R4, R81, RZ ;  /* 0x0000005104587224 */ /* 0x020fe200078e02ff */
[----:B------:R-:W-:Y:S01]  /*f700*/  LOP3.LUT R3, R6, R3, RZ, 0xfc, !PT ;  /* 0x0000000306037212 */ /* 0x000fe200078efcff */
[----:B------:R-:W-:Y:S01]  /*f710*/  VIADD R87, R198, UR37 ;  /* 0x00000025c6577c36 */ /* 0x000fe20008000000 */
[----:B------:R-:W-:Y:S01]  /*f720*/  SEL R6, RZ, 0x80, P0 ;  /* 0x00000080ff067807 */ /* 0x000fe20000000000 */
[C---:B------:R-:W-:Y:S01]  /*f730*/  IMAD R19, R5.reuse, UR9, R0 ;  /* 0x0000000905137c24 */ /* 0x040fe2000f8e0200 */
[----:B------:R-:W-:Y:S01]  /*f740*/  BSSY B1, `(.L_x_5163) ;  /* 0x000002d000017945 */ /* 0x000fe20003800000 */
[----:B------:R-:W-:Y:S01]  /*f750*/  IMAD.WIDE.U32 R4, R5, UR8, R20 ;  /* 0x0000000805047c25 */ /* 0x000fe2000f8e0014 */
[----:B------:R-:W-:Y:S01]  /*f760*/  ISETP.GE.AND P1, PT, R87, R88, PT ;  /* 0x000000585700720c */ /* 0x000fe20003f26270 */
[----:B------:R-:W-:Y:S01]  /*f770*/  ULDC.64 UR8, c[0x0][0xb80] ;  /* 0x0002e00000087ab9 */ /* 0x000fe20000000a00 */
[----:B------:R-:W-:Y:S01]  /*f780*/  LOP3.LUT R6, R3, R6, RZ, 0xfc, !PT ;  /* 0x0000000603067212 */ /* 0x000fe200078efcff */
[----:B------:R-:W-:Y:S01]  /*f790*/  IMAD.IADD R5, R5, 0x1, R19 ;  /* 0x0000000105057824 */ /* 0x000fe200078e0213 */
[----:B------:R-:W-:Y:S01]  /*f7a0*/  LEA R19, P2, R4, UR8, 0x1 ;  /* 0x0000000804137c11 */ /* 0x000fe2000f8408ff */
[----:B------:R-:W-:-:S03]  /*f7b0*/  VIADD R0, R17, 0x38820 ;  /* 0x0003882011007836 */ /* 0x000fc60000000000 */
[----:B------:R-:W-:Y:S01]  /*f7c0*/  LEA.HI.X R86, R4, UR9, R5, 0x1, P2 ;  /* 0x0000000904567c11 */ /* 0x000fe200090f0c05 */
[----:B0-----:R0:W1:Y:S01]  /*f7d0*/  SHFL.IDX PT, R20, R19, RZ, 0x181f ;  /* 0x00181fff13147589 */ /* 0x00106200000e0000 */
[----:B------:R-:W-:-:S03]  /*f7e0*/  PRMT R0, RZ, 0x654, R0 ;  /* 0x00000654ff007816 */ /* 0x000fc60000000000 */
[----:B------:R0:W2:Y:S01]  /*f7f0*/  SHFL.IDX PT, R21, R86, RZ, 0x181f ;  /* 0x00181fff56157589 */ /* 0x0000a200000e0000 */
[----:B------:R0:W-:Y:S01]  /*f800*/  SYNCS.ARRIVE.TRANS64.RED.A1T0 RZ, [R0+URZ], RZ ;  /* 0x000000ff00ff79a7 */ /* 0x0001e2000810043f */
        /* <DEDUP_REMOVED lines=32> */
.L_x_5164:
[----:B------:R-:W-:Y:S05]  /*fa10*/  BSYNC B1 ;  /* 0x0000000000017941 */ /* 0x000fea0003800000 */
.L_x_5163:
[----:B0-----:R-:W-:Y:S01]  /*fa20*/  VIADD R0, R87, 0x20 ;  /* 0x0000002057007836 */ /* 0x001fe20000000000 */
[----:B---3--:R4:W0:Y:S04]  /*fa30*/  SHFL.IDX PT, R9, R86, 0x1, 0x181f ;  /* 0x00381f0056097f89 */ /* 0x00882800000e0000 */
[----:B------:R-:W-:Y:S01]  /*fa40*/  ISETP.GE.AND P0, PT, R0, R88, PT ;  /* 0x000000580000720c */ /* 0x000fe20003f06270 */
[----:B------:R4:W3:-:S12]  /*fa50*/  SHFL.IDX PT, R8, R19, 0x1, 0x181f ;  /* 0x00381f0013087f89 */ /* 0x0008d800000e0000 */
        /* <DEDUP_REMOVED lines=34> */
.L_x_5160:
        /* <DEDUP_REMOVED lines=31> */
.L_x_5166:
        /* <DEDUP_REMOVED lines=45> */
.L_x_5168:
[----:B------:R-:W-:Y:S05]  /*10140*/  BSYNC B1 ;  /* 0x0000000000017941 */ /* 0x000fea0003800000 */
.L_x_5167:
        /* <DEDUP_REMOVED lines=28> */
[----:B------:R-:W-:Y:S01]  /*10310*/  UIADD3 UR9, UR9, UR4, URZ ;  /* 0x0000000409097290 */ /* 0x000fe2000fffe03f */
[----:B------:R-:W-:Y:S01]  /*10320*/  IMAD.MOV.U32 R3, RZ, RZ, R8 ;  /* 0x000000ffff037224 */ /* 0x000fe200078e0008 */
[----:B------:R-:W-:Y:S01]  /*10330*/  UIMAD UR4, UR39, UR10, URZ ;  /* 0x0000000a270472a4 */ /* 0x000fe2000f8e023f */
[----:B------:R-:W-:Y:S01]  /*10340*/  LOP3.LUT R10, R15, 0x4, R4, 0xe2, !PT ;  /* 0x000000040f0a7812 */ /* 0x000fe200078ee204 */
[----:B------:R-:W-:Y:S01]  /*10350*/  UIMAD.WIDE.U32 UR8, UR40, UR10, UR8 ;  /* 0x0000000a280872a5 */ /* 0x000fe2000f8e0008 */
[----:B------:R-:W-:Y:S01]  /*10360*/  IMAD.SHL.U32 R11, R11, 0x8, RZ ;  /* 0x000000080b0b7824 */ /* 0x000fe200078e00ff */
[----:B------:R-:W-:Y:S01]  /*10370*/  UIMAD UR4, UR40, UR11, UR4 ;  /* 0x0000000b280472a4 */ /* 0x000fe2000f8e0204 */
[----:B------:R-:W-:Y:S01]  /*10380*/  VIADD R26, R198, UR37 ;  /* 0x00000025c61a7c36 */ /* 0x000fe20008000000 */
[----:B------:R-:W-:Y:S01]  /*10390*/  ISETP.GE.AND P2, PT, R200, UR14, PT ;  /* 0x0000000ec8007c0c */ /* 0x000fe2000bf46270 */
[----:B0-----:R-:W-:Y:S01]  /*103a0*/  @P0 IMAD.HI.U32 R6, R8, R5, RZ ;  /* 0x0000000508060227 */ /* 0x001fe200078e00ff */
[----:B------:R-:W-:Y:S01]  /*103b0*/  UIADD3 UR4, UR9, UR4, URZ ;  /* 0x0000000409047290 */ /* 0x000fe2000fffe03f */
[----:B------:R-:W-:Y:S01]  /*103c0*/  LOP3.LUT R10, R11, 0x8, R10, 0xe2, !PT ;  /* 0x000000080b0a7812 */ /* 0x000fe200078ee20a */
[----:B------:R-:W-:Y:S01]  /*103d0*/  BSSY B1, `(.L_x_5169) ;  /* 0x0000046000017945 */ /* 0x000fe20003800000 */
[----:B------:R-:W-:Y:S01]  /*103e0*/  IMAD.U32 R4, RZ, RZ, UR8 ;  /* 0x00000008ff047e24 */ /* 0x000fe2000f8e00ff */
[----:B------:R-:W-:Y:S01]  /*103f0*/  SEL R0, RZ, 0x80, P2 ;  /* 0x00000080ff007807 */ /* 0x000fe20001000000 */
[----:B------:R-:W-:Y:S01]  /*10400*/  IMAD.U32 R5, RZ, RZ, UR9 ;  /* 0x00000009ff057e24 */ /* 0x000fe2000f8e00ff */
[----:B------:R-:W-:Y:S01]  /*10410*/  ULDC.64 UR8, c[0x0][0xbe0] ;  /* 0x0002f80000087ab9 */ /* 0x000fe20000000a00 */
[----:B-1----:R-:W-:Y:S01]  /*10420*/  @P0 SHF.R.U32.HI R3, RZ, R9, R6 ;  /* 0x00000009ff030219 */ /* 0x002fe20000011606 */
[----:B------:R-:W-:Y:S01]  /*10430*/  IMAD.U32 R5, RZ, RZ, UR4 ;  /* 0x00000004ff057e24 */ /* 0x000fe2000f8e00ff */
[----:B------:R-:W-:-:S02]  /*10440*/  ISETP.GE.AND P0, PT, R193, UR14, PT ;  /* 0x0000000ec1007c0c */ /* 0x000fc4000bf06270 */
[--C-:B------:R-:W-:Y:S01]  /*10450*/  SHF.R.S32.HI R6, RZ, 0x1f, R3.reuse ;  /* 0x0000001fff067819 */ /* 0x100fe20000011403 */
[----:B------:R-:W-:Y:S01]  /*10460*/  IMAD.MOV R9, RZ, RZ, -R3 ;  /* 0x000000ffff097224 */ /* 0x000fe200078e0a03 */
[----:B------:R-:W-:Y:S01]  /*10470*/  SEL R11, RZ, 0xffffffff, P0 ;  /* 0xffffffffff0b7807 */ /* 0x000fe20000000000 */
[----:B------:R-:W-:Y:S01]  /*10480*/  IMAD.WIDE.U32 R4, R3, UR8, R4 ;  /* 0x0000000803047c25 */ /* 0x000fe2000f8e0004 */
[----:B------:R-:W-:Y:S02]  /*10490*/  ISETP.GE.AND P0, PT, R192, UR14, PT ;  /* 0x0000000ec0007c0c */ /* 0x000fe4000bf06270 */
[----:B------:R-:W-:Y:S01]  /*104a0*/  SHF.L.U32 R15, R11, 0x4, RZ ;  /* 0x000000040b0f7819 */ /* 0x000fe200000006ff */
[----:B------:R-:W-:Y:S02]  /*104b0*/  IMAD R6, R6, UR8, RZ ;  /* 0x0000000806067c24 */ /* 0x000fe4000f8e02ff */
[----:B------:R-:W-:Y:S01]  /*104c0*/  IMAD R9, R13, R9, R8 ;  /* 0x000000090d097224 */ /* 0x000fe200078e0208 */
[----:B------:R-:W-:Y:S01]  /*104d0*/  SEL R8, RZ, 0xffffffff, P0 ;  /* 0xffffffffff087807 */ /* 0x000fe20000000000 */
[----:B------:R-:W-:Y:S01]  /*104e0*/  IMAD R11, R3, UR9, R6 ;  /* 0x00000009030b7c24 */ /* 0x000fe2000f8e0206 */
[----:B------:R-:W-:Y:S01]  /*104f0*/  ULDC.64 UR8, c[0x0][0xbd8] ;  /* 0x0002f60000087ab9 */ /* 0x000fe20000000a00 */
[----:B------:R-:W-:-:S02]  /*10500*/  ISETP.GE.AND P0, PT, R201, UR14, PT ;  /* 0x0000000ec9007c0c */ /* 0x000fc4000bf06270 */
[----:B------:R-:W-:Y:S01]  /*10510*/  SHF.R.S32.HI R3, RZ, 0x1f, R9 ;  /* 0x0000001fff037819 */ /* 0x000fe20000011409 */
[----:B------:R-:W-:Y:S01]  /*10520*/  IMAD.IADD R5, R5, 0x1, R11 ;  /* 0x0000000105057824 */ /* 0x000fe200078e020b */
[----:B------:R-:W-:Y:S01]  /*10530*/  LOP3.LUT R10, R15, 0x10, R10, 0xe2, !PT ;  /* 0x000000100f0a7812 */ /* 0x000fe200078ee20a */
[----:B------:R-:W-:Y:S02]  /*10540*/  IMAD.SHL.U32 R15, R8, 0x20, RZ ;  /* 0x00000020080f7824 */ /* 0x000fe400078e00ff */
        /* <DEDUP_REMOVED lines=46> */
.L_x_5170:
[----:B------:R-:W-:Y:S05]  /*10830*/  BSYNC B1 ;  /* 0x0000000000017941 */ /* 0x000fea0003800000 */
.L_x_5169:
        /* <DEDUP_REMOVED lines=36> */
.L_x_5165:
[----:B------:R-:W-:Y:S05]  /*10a80*/  BSYNC B0 ;  /* 0x0000000000007941 */ /* 0x000fea0003800000 */
.L_x_5159:
[----:B------:R-:W-:Y:S02]  /*10a90*/  ULDC UR4, c[0x0][0xd3c] ;  /* 0x00034f0000047ab9 */ /* 0x000fe40000000800 */
[----:B------:R-:W-:-:S13]  /*10aa0*/  ISETP.GE.AND P0, PT, R7, UR4, PT ;  /* 0x0000000407007c0c */ /* 0x000fda000bf06270 */
[----:B------:R-:W-:Y:S05]  /*10ab0*/  @!P0 BRA `(.L_x_5171) ;  /* 0xffffff0400388947 */ /* 0x000fea000383ffff */
[----:B------:R-:W-:Y:S05]  /*10ac0*/  EXIT ;  /* 0x000000000000794d */ /* 0x000fea0003800000 */
.L_x_5111:
        /* <DEDUP_REMOVED lines=16> */
.L_x_5172:
        /* <DEDUP_REMOVED lines=40> */
.L_x_5178:
        /* <DEDUP_REMOVED lines=12> */
.L_x_5177:
[----:B------:R-:W-:Y:S05]  /*10f10*/  BSYNC B0 ;  /* 0x0000000000007941 */ /* 0x000fea0003800000 */
.L_x_5176:
        /* <DEDUP_REMOVED lines=20> */
.L_x_5174:
        /* <DEDUP_REMOVED lines=20> */
.L_x_5179:
        /* <DEDUP_REMOVED lines=59> */
.L_x_5175:
[----:B------:R-:W-:Y:S01]  /*11550*/  ULDC UR4, c[0x0][0xd3c] ;  /* 0x00034f0000047ab9 */ /* 0x000fe20000000800 */
[----:B------:R-:W-:Y:S02]  /*11560*/  IMAD.MOV.U32 R17, RZ, RZ, RZ ;  /* 0x000000ffff117224 */ /* 0x000fe400078e00ff */
[----:B------:R-:W-:Y:S02]  /*11570*/  IMAD.U32 R16, RZ, RZ, UR6 ;  /* 0x00000006ff107e24 */ /* 0x000fe4000f8e00ff */
[----:B------:R-:W-:Y:S02]  /*11580*/  IMAD.MOV.U32 R18, RZ, RZ, RZ ;  /* 0x000000ffff127224 */ /* 0x000fe400078e00ff */
[----:B------:R-:W-:-:S07]  /*11590*/  IMAD.U32 R19, RZ, RZ, UR4 ;  /* 0x00000004ff137e24 */ /* 0x000fce000f8e00ff */
.L_x_5180:
[----:B------:R-:W-:-:S13]  /*115a0*/  ISETP.NE.AND P0, PT, R5, RZ, PT ;  /* 0x000000ff0500720c */ /* 0x000fda0003f05270 */
[----:B------:R-:W0:Y:S01]  /*115b0*/  @!P0 S2R R3, SR_CgaCtaId ;  /* 0x0000000000038919 */ /* 0x000e220000008800 */
[----:B------:R-:W-:-:S04]  /*115c0*/  @!P0 MOV R0, 0x400 ;  /* 0x0000040000008802 */ /* 0x000fc80000000f00 */
[----:B0-----:R-:W-:-:S05]  /*115d0*/  @!P0 LEA R0, R3, R0, 0x18 ;  /* 0x0000000003008211 */ /* 0x001fca00078ec0ff */
[----:B------:R0:W-:Y:S01]  /*115e0*/  @!P0 STS.128 [R0+0x388d0], R16 ;  /* 0x0388d01000008388 */ /* 0x0001e20000000c00 */
[----:B------:R-:W-:Y:S06]  /*115f0*/  BAR.ARV 0x5, 0x180 ;  /* 0x0146000000007b1d */ /* 0x000fec0000002000 */
.L_x_5173:
[----:B------:R2:W-:Y:S01]  /*11600*/  STL [R1+0x20], RZ ;  /* 0x000020ff01007387 */ /* 0x0005e20000100800 */
[----:B------:R-:W-:Y:S01]  /*11610*/  ULDC UR4, c[0x0][0xd3c] ;  /* 0x00034f0000047ab9 */ /* 0x000fe20000000800 */
[----:B------:R-:W-:Y:S01]  /*11620*/  IMAD.MOV.U32 R26, RZ, RZ, 0x1 ;  /* 0x00000001ff1a7424 */ /* 0x000fe200078e00ff */
[----:B-1----:R-:W-:Y:S01]  /*11630*/  ISETP.GE.AND P0, PT, R19, UR4, PT ;  /* 0x0000000413007c0c */ /* 0x002fe2000bf06270 */
[----:B------:R-:W-:-:S12]  /*11640*/  IMAD.MOV.U32 R24, RZ, RZ, RZ ;  /* 0x000000ffff187224 */ /* 0x000fd800078e00ff */
[----:B--2---:R-:W-:Y:S05]  /*11650*/  @P0 BRA `(.L_x_5181) ;  /* 0x00000058001c0947 */ /* 0x004fea0003800000 */
[----:B------:R-:W1:Y:S01]  /*11660*/  S2R R5, SR_TID.X ;  /* 0x0000000000057919 */ /* 0x000e620000002100 */
        /* <DEDUP_REMOVED lines=10> */
[C---:B-1----:R-:W-:Y:S01]  /*11710*/  LOP3.LUT R4, R5.reuse, 0x7f, RZ, 0xc0, !PT ;  /* 0x0000007f05047812 */ /* 0x042fe200078ec0ff */
[----:B0-----:R-:W-:-:S05]  /*11720*/  IMAD.SHL.U32 R0, R5, 0x8, RZ ;  /* 0x0000000805007824 */ /* 0x001fca00078e00ff */
[----:B------:R-:W-:-:S04]  /*11730*/  LOP3.LUT R2, R0, 0x1f8, RZ, 0xc0, !PT ;  /* 0x000001f800027812 */ /* 0x000fc800078ec0ff */
[----:B------:R-:W-:Y:S01]  /*11740*/  LOP3.LUT R3, R2, 0x38, R5, 0x78, !PT ;  /* 0x0000003802037812 */ /* 0x000fe200078e7805 */
[----:B------:R-:W-:Y:S01]  /*11750*/  IMAD.SHL.U32 R2, R5, 0x10, RZ ;  /* 0x0000001005027824 */ /* 0x000fe200078e00ff */
[----:B------:R-:W-:Y:S02]  /*11760*/  SHF.R.U32.HI R5, RZ, 0x3, R4 ;  /* 0x00000003ff057819 */ /* 0x000fe40000011604 */
[----:B------:R-:W-:Y:S02]  /*11770*/  LOP3.LUT R4, R0, 0x38, RZ, 0xc0, !PT ;  /* 0x0000003800047812 */ /* 0x000fe400078ec0ff */
[----:B------:R-:W-:Y:S02]  /*11780*/  LOP3.LUT R34, R3, 0x200, R0, 0xf8, !PT ;  /* 0x0000020003227812 */ /* 0x000fe400078ef800 */
[----:B------:R-:W-:Y:S02]  /*11790*/  LOP3.LUT R2, R5, 0x70, R2, 0xf8, !PT ;  /* 0x0000007005027812 */ /* 0x000fe400078ef802 */
[----:B------:R-:W-:-:S02]  /*117a0*/  LOP3.LUT R0, R4, 0x40, RZ, 0xfc, !PT ;  /* 0x0000004004007812 */ /* 0x000fc400078efcff */
[C---:B------:R-:W-:Y:S02]  /*117b0*/  LOP3.LUT R3, R4.reuse, 0x80, RZ, 0xfc, !PT ;  /* 0x0000008004037812 */ /* 0x040fe400078efcff */
[C---:B------:R-:W-:Y:S02]  /*117c0*/  LOP3.LUT R2, R4.reuse, 0xc0, RZ, 0xfc, !PT ;  /* 0x000000c004027812 */ /* 0x040fe400078efcff */
[C---:B------:R-:W-:Y:S02]  /*117d0*/  LOP3.LUT R0, R4.reuse, 0x100, RZ, 0xfc, !PT ;  /* 0x0000010004007812 */ /* 0x040fe400078efcff */
[C---:B------:R-:W-:Y:S02]  /*117e0*/  LOP3.LUT R3, R4.reuse, 0x140, RZ, 0xfc, !PT ;  /* 0x0000014004037812 */ /* 0x040fe400078efcff */
[C---:B------:R-:W-:Y:S02]  /*117f0*/  LOP3.LUT R2, R4.reuse, 0x180, RZ, 0xfc, !PT ;  /* 0x0000018004027812 */ /* 0x040fe400078efcff */
[----:B------:R-:W-:-:S02]  /*11800*/  LOP3.LUT R0, R4, 0x1c0, RZ, 0xfc, !PT ;  /* 0x000001c004007812 */ /* 0x000fc400078efcff */
[----:B---3--:R-:W-:-:S07]  /*11810*/  LEA R25, R34, R23, 0x1 ;  /* 0x0000001722197211 */ /* 0x008fce00078e08ff */
.L_x_5248:
        /* <DEDUP_REMOVED lines=48> */
.L_x_5182:
        /* <DEDUP_REMOVED lines=9> */
.L_x_5183:
        /* <DEDUP_REMOVED lines=9> */
.L_x_5184:
[----:B------:R-:W3:Y:S01]  /*11c40*/  LDL R4, [R1+0x8] ;  /* 0x0000080001047983 */ /* 0x000ee20000100800 */
[----:B012---:R-:W0:Y:S01]  /*11c50*/  LDC R0, c[0x0][0x448] ;  /* 0x00011200ff007b82 */ /* 0x007e220000000800 */
[----:B-----5:R-:W-:Y:S01]  /*11c60*/  IMAD.IADD R30, R7, 0x1, -R32 ;  /* 0x00000001071e7824 */ /* 0x020fe200078e0a20 */
[----:B------:R-:W-:Y:S01]  /*11c70*/  LOP3.LUT R22, R22, 0xfffff7ff, RZ, 0xc0, !PT ;  /* 0xfffff7ff16167812 */ /* 0x000fe200078ec0ff */
[----:B------:R-:W-:Y:S01]  /*11c80*/  BSSY B7, `(.L_x_5185) ;  /* 0x0000462000077945 */ /* 0x000fe20003800000 */
[----:B0-----:R-:W-:Y:S01]  /*11c90*/  ISETP.NE.AND P0, PT, R0, 0x1, PT ;  /* 0x000000010000780c */ /* 0x001fe20003f05270 */
[----:B------:R-:W-:-:S04]  /*11ca0*/  IMAD.SHL.U32 R0, R17, 0x40, RZ ;  /* 0x0000004011007824 */ /* 0x000fc800078e00ff */
[----:B------:R-:W-:-:S08]  /*11cb0*/  VIADD R0, R0, 0x3f ;  /* 0x0000003f00007836 */ /* 0x000fd00000000000 */
[----:B------:R-:W0:Y:S01]  /*11cc0*/  @P0 LDC R3, c[0x0][0x44c] ;  /* 0x00011300ff030b82 */ /* 0x000e220000000800 */
[----:B------:R-:W-:-:S07]  /*11cd0*/  @P0 LOP3.LUT R22, R22, 0x800, RZ, 0xfc, !PT ;  /* 0x0000080016160812 */ /* 0x000fce00078efcff */
[----:B------:R-:W1:Y:S01]  /*11ce0*/  @P0 LDC R2, c[0x0][0x450] ;  /* 0x00011400ff020b82 */ /* 0x000e620000000800 */
[----:B0-----:R-:W-:-:S05]  /*11cf0*/  @P0 IMAD.HI.U32 R3, R0, R3, RZ ;  /* 0x0000000300030227 */ /* 0x001fca00078e00ff */
[----:B-1----:R-:W-:Y:S01]  /*11d00*/  @P0 SHF.R.U32.HI R0, RZ, R2, R3 ;  /* 0x00000002ff000219 */ /* 0x002fe20000011603 */
[C---:B------:R-:W-:Y:S01]  /*11d10*/  VIADD R2, R30.reuse, 0x3f ;  /* 0x0000003f1e027836 */ /* 0x040fe20000000000 */
[----:B---3--:R-:W-:-:S05]  /*11d20*/  IADD3 R3, R30, 0x40, -R4 ;  /* 0x000000401e037810 */ /* 0x008fca0007ffe804 */
[----:B------:R-:W-:-:S05]  /*11d30*/  IMAD.IADD R0, R3, 0x1, R0 ;  /* 0x0000000103007824 */ /* 0x000fca00078e0200 */
[----:B------:R-:W-:-:S04]  /*11d40*/  SHF.R.S32.HI R3, RZ, 0x1f, R0 ;  /* 0x0000001fff037819 */ /* 0x000fc80000011400 */
[----:B------:R-:W-:Y:S02]  /*11d50*/  LEA.HI R0, R3, R0, RZ, 0x6 ;  /* 0x0000000003007211 */ /* 0x000fe400078f30ff */
[----:B------:R-:W-:Y:S02]  /*11d60*/  SHF.R.S32.HI R3, RZ, 0x1f, R2 ;  /* 0x0000001fff037819 */ /* 0x000fe40000011402 */
[----:B------:R-:W-:Y:S02]  /*11d70*/  SHF.R.S32.HI R0, RZ, 0x6, R0 ;  /* 0x00000006ff007819 */ /* 0x000fe40000011400 */
        /* <DEDUP_REMOVED lines=23> */
.L_x_5186:
        /* <DEDUP_REMOVED lines=20> */
.L_x_5189:
[----:B------:R-:W-:Y:S05]  /*12030*/  BSYNC B6 ;  /* 0x0000000000067941 */ /* 0x000fea0003800000 */
.L_x_5188:
        /* <DEDUP_REMOVED lines=20> */
.L_x_5192:
        /* <DEDUP_REMOVED lines=15> */
.L_x_5191:
[----:B------:R-:W-:Y:S05]  /*12270*/  BSYNC B6 ;  /* 0x0000000000067941 */ /* 0x000fea0003800000 */
.L_x_5190:
        /* <DEDUP_REMOVED lines=17> */
[C---:B------:R-:W-:Y:S02]  /*12390*/  LOP3.LUT R21, R20.reuse, 0x40, RZ, 0xfc, !PT ;  /* 0x0000004014157812 */ /* 0x040fe400078efcff */
[----:B------:R-:W-:Y:S02]  /*123a0*/  LOP3.LUT R20, R20, 0x1c0, RZ, 0xfc, !PT ;  /* 0x000001c014147812 */ /* 0x000fe400078efcff */
[----:B------:R-:W-:Y:S02]  /*123b0*/  ISETP.GE.AND P3, PT, R21, UR4, PT ;  /* 0x0000000415007c0c */ /* 0x000fe4000bf66270 */
[----:B------:R-:W-:Y:S01]  /*123c0*/  ISETP.GE.AND P0, PT, R20, UR4, PT ;  /* 0x0000000414007c0c */ /* 0x000fe2000bf06270 */
[----:B------:R-:W1:Y:S01]  /*123d0*/  S2R R21, SR_TID.X ;  /* 0x0000000000157919 */ /* 0x000e620000002100 */
[----:B------:R-:W-:-:S02]  /*123e0*/  LOP3.LUT R33, R33, 0x38, RZ, 0xc0, !PT ;  /* 0x0000003821217812 */ /* 0x000fc400078ec0ff */
[----:B------:R-:W-:Y:S01]  /*123f0*/  ISETP.GE.AND P1, PT, R4, UR4, PT ;  /* 0x0000000404007c0c */ /* 0x000fe2000bf26270 */
[----:B------:R-:W3:Y:S01]  /*12400*/  S2R R20, SR_TID.X ;  /* 0x0000000000147919 */ /* 0x000ee20000002100 */
[----:B------:R-:W-:Y:S02]  /*12410*/  ISETP.GE.AND P2, PT, R33, UR4, PT ;  /* 0x0000000421007c0c */ /* 0x000fe4000bf46270 */
[----:B------:R-:W-:-:S03]  /*12420*/  SEL R6, RZ, 0x40, P1 ;  /* 0x00000040ff067807 */ /* 0x000fc60000800000 */
[----:B------:R-:W-:-:S04]  /*12430*/  @P3 LOP3.LUT R22, R22, 0x200, RZ, 0xfc, !PT ;  /* 0x0000020016163812 */ /* 0x000fc800078efcff */
[----:B------:R-:W-:-:S04]  /*12440*/  LOP3.LUT R22, R22, 0xfffffbff, RZ, 0xc0, !PT ;  /* 0xfffffbff16167812 */ /* 0x000fc800078ec0ff */
[----:B------:R-:W-:-:S04]  /*12450*/  @P2 LOP3.LUT R22, R22, 0x400, RZ, 0xfc, !PT ;  /* 0x0000040016162812 */ /* 0x000fc800078efcff */
[----:B------:R-:W-:Y:S01]  /*12460*/  LOP3.LUT R22, R22, 0xffffffdf, RZ, 0xc0, !PT ;  /* 0xffffffdf16167812 */ /* 0x000fe200078ec0ff */
[----:B---3--:R-:W-:-:S05]  /*12470*/  IMAD.SHL.U32 R20, R20, 0x8, RZ ;  /* 0x0000000814147824 */ /* 0x008fca00078e00ff */
        /* <DEDUP_REMOVED lines=8> */
[----:B-1----:R-:W-:Y:S01]  /*12500*/  IMAD.SHL.U32 R20, R21, 0x10, RZ ;  /* 0x0000001015147824 */ /* 0x002fe200078e00ff */
[----:B------:R-:W-:-:S02]  /*12510*/  SEL R31, RZ, 0x80, P0 ;  /* 0x00000080ff1f7807 */ /* 0x000fc40000000000 */
        /* <DEDUP_REMOVED lines=9> */
[----:B------:R-:W-:-:S04]  /*125b0*/  LOP3.LUT R22, R22, 0xfffffffb, RZ, 0xc0, !PT ;  /* 0xfffffffb16167812 */ /* 0x000fc800078ec0ff */
[----:B------:R-:W-:-:S04]  /*125c0*/  @P2 LOP3.LUT R22, R22, 0x4, RZ, 0xfc, !PT ;  /* 0x0000000416162812 */ /* 0x000fc800078efcff */
[----:B------:R-:W-:-:S04]  /*125d0*/  LOP3.LUT R22, R22, 0xfffffff7, RZ, 0xc0, !PT ;  /* 0xfffffff716167812 */ /* 0x000fc800078ec0ff */
[----:B------:R-:W-:Y:S02]  /*125e0*/  @P3 LOP3.LUT R22, R22, 0x8, RZ, 0xfc, !PT ;  /* 0x0000000816163812 */ /* 0x000fe400078efcff */
[----:B--2---:R-:W-:-:S05]  /*125f0*/  LEA R0, R0, 0xffffffc0, 0x6 ;  /* 0xffffffc000007811 */ /* 0x004fca00078e30ff */
[----:B------:R-:W-:Y:S01]  /*12600*/  IMAD.IADD R7, R20, 0x1, R0 ;  /* 0x0000000114077824 */ /* 0x000fe200078e0200 */
[----:B0---4-:R-:W-:Y:S06]  /*12610*/  BRA.DIV UR5, `(.L_x_5193) ;  /* 0x0000004e05b47947 */ /* 0x011fec000b800000 */
.L_x_5266:
        /* <DEDUP_REMOVED lines=46> */
[----:B------:R0:W-:Y:S05]  /*12900*/  STL [R1], R2 ;  /* 0x0000000201007387 */ /* 0x0001ea0000100800 */
[----:B------:R-:W-:-:S04]  /*12910*/  @P0 LOP3.LUT R22, R22, 0x1000, RZ, 0xfc, !PT ;  /* 0x0000100016160812 */ /* 0x000fc800078efcff */
[----:B------:R-:W-:-:S04]  /*12920*/  LOP3.LUT R22, R22, 0xfffffffe, RZ, 0xc0, !PT ;  /* 0xfffffffe16167812 */ /* 0x000fc800078ec0ff */
[----:B------:R-:W-:Y:S01]  /*12930*/  @P1 LOP3.LUT R22, R22, 0x1, RZ, 0xfc, !PT ;  /* 0x0000000116161812 */ /* 0x000fe200078efcff */
[----:B0-----:R-:W-:Y:S06]  /*12940*/  @!P0 BRA `(.L_x_5194) ;  /* 0x0000000000048947 */ /* 0x001fec0003800000 */
[----:B------:R-:W-:Y:S01]  /*12950*/  BPT.TRAP 0x1 ;  /* 0x000000040000795c */ /* 0x000fe20000300000 */
.L_x_5194:
        /* <DEDUP_REMOVED lines=9> */
.L_x_5267:
[----:B------:R-:W-:Y:S05]  /*129f0*/  BSYNC B0 ;  /* 0x0000000000007941 */ /* 0x000fea0003800000 */
.L_x_5195:
[----:B------:R-:W0:Y:S01]  /*12a00*/  LDL R2, [R1] ;  /* 0x0000000001027983 */ /* 0x000e220000100800 */
[----:B------:R-:W-:Y:S01]  /*12a10*/  ULDC.64 UR4, c[0x0][0x300] ;  /* 0x0000c00000047ab9 */ /* 0x000fe20000000a00 */
[----:B-----5:R-:W-:Y:S01]  /*12a20*/  SHF.R.S32.HI R4, RZ, 0x1f, R37 ;  /* 0x0000001fff047819 */ /* 0x020fe20000011425 */
[----:B------:R-:W1:Y:S01]  /*12a30*/  S2R R5, SR_TID.X ;  /* 0x0000000000057919 */ /* 0x000e620000002100 */
[----:B------:R-:W-:Y:S02]  /*12a40*/  LOP3.LUT R22, R22, 0xfffffffd, RZ, 0xc0, !PT ;  /* 0xfffffffd16167812 */ /* 0x000fe400078ec0ff */
[----:B-1----:R-:W-:Y:S01]  /*12a50*/  SHF.L.U32 R7, R5, 0x3, RZ ;  /* 0x0000000305077819 */ /* 0x002fe200000006ff */
[----:B------:R-:W-:-:S03]  /*12a60*/  IMAD R5, R24, 0x1000, R34 ;  /* 0x0000100018057824 */ /* 0x000fc600078e0222 */
        /* <DEDUP_REMOVED lines=59> */
.L_x_5277:
        /* <DEDUP_REMOVED lines=10> */
.L_x_5198:
        /* <DEDUP_REMOVED lines=11> */
.L_x_5199:
        /* <DEDUP_REMOVED lines=31> */
.L_x_5201:
[----:B------:R-:W-:Y:S05]  /*13160*/  BSYNC B6 ;  /* 0x0000000000067941 */ /* 0x000fea0003800000 */
.L_x_5200:
[----:B------:R-:W2:Y:S01]  /*13170*/  LDL R4, [R1+0x10] ;  /* 0x0000100001047983 */ /* 0x000ea20000100800 */
[----:B0-----:R-:W0:Y:S01]  /*13180*/  S2R R2, SR_TID.X ;  /* 0x0000000000027919 */ /* 0x001e220000002100 */
[----:B------:R-:W-:Y:S01]  /*13190*/  IMAD.MOV.U32 R21, RZ, RZ, R35 ;  /* 0x000000ffff157224 */ /* 0x000fe200078e0023 */
[----:B------:R-:W-:Y:S01]  /*131a0*/  ULDC.64 UR4, c[0x0][0x298] ;  /* 0x0000a60000047ab9 */ /* 0x000fe20000000a00 */
[----:B------:R-:W3:Y:S01]  /*131b0*/  LDC R5, c[0x0][0x448] ;  /* 0x00011200ff057b82 */ /* 0x000ee20000000800 */
[----:B------:R-:W4:Y:S04]  /*131c0*/  LDL R20, [R1+0x4] ;  /* 0x0000040001147983 */ /* 0x000f280000100800 */
[----:B------:R0:W5:Y:S02]  /*131d0*/  LDL R9, [R1+0x8] ;  /* 0x0000080001097983 */ /* 0x0001640000100800 */
[----:B0-----:R-:W-:-:S04]  /*131e0*/  LOP3.LUT R2, R2, 0x7f, RZ, 0xc0, !PT ;  /* 0x0000007f02027812 */ /* 0x001fc800078ec0ff */
[----:B------:R-:W-:Y:S02]  /*131f0*/  SHF.R.U32.HI R0, RZ, 0x3, R2 ;  /* 0x00000003ff007819 */ /* 0x000fe40000011602 */
[----:B------:R-:W0:Y:S01]  /*13200*/  LDC R2, c[0x0][0x448] ;  /* 0x00011200ff027b82 */ /* 0x000e220000000800 */
[----:B------:R-:W1:Y:S01]  /*13210*/  S2R R35, SR_TID.X ;  /* 0x0000000000237919 */ /* 0x000e620000002100 */
[----:B0-----:R-:W-:-:S13]  /*13220*/  ISETP.NE.AND P6, PT, R2, 0x1, PT ;  /* 0x000000010200780c */ /* 0x001fda0003fc5270 */
[----:B------:R-:W0:Y:S01]  /*13230*/  @P6 LDC R3, c[0x0][0x44c] ;  /* 0x00011300ff036b82 */ /* 0x000e220000000800 */
[----:B-1----:R-:W-:-:S07]  /*13240*/  IMAD.SHL.U32 R35, R35, 0x10, RZ ;  /* 0x0000001023237824 */ /* 0x002fce00078e00ff */
[----:B------:R-:W1:Y:S01]  /*13250*/  @P6 LDC R2, c[0x0][0x450] ;  /* 0x00011400ff026b82 */ /* 0x000e620000000800 */
[----:B------:R-:W-:-:S05]  /*13260*/  LOP3.LUT R35, R0, 0x70, R35, 0xf8, !PT ;  /* 0x0000007000237812 */ /* 0x000fca00078ef823 */
[----:B------:R-:W-:-:S04]  /*13270*/  IMAD R35, R17, 0x40, R35 ;  /* 0x0000004011237824 */ /* 0x000fc800078e0223 */
[----:B------:R-:W-:Y:S02]  /*13280*/  IMAD.MOV.U32 R0, RZ, RZ, R35 ;  /* 0x000000ffff007224 */ /* 0x000fe400078e0023 */
[----:B0-----:R-:W-:-:S05]  /*13290*/  @P6 IMAD.HI.U32 R3, R35, R3, RZ ;  /* 0x0000000323036227 */ /* 0x001fca00078e00ff */
[----:B-1----:R-:W-:Y:S01]  /*132a0*/  @P6 SHF.R.U32.HI R0, RZ, R2, R3 ;  /* 0x00000002ff006219 */ /* 0x002fe20000011603 */
[----:B------:R-:W-:Y:S01]  /*132b0*/  IMAD.WIDE.U32 R2, R36, UR4, RZ ;  /* 0x0000000424027c25 */ /* 0x000fe2000f8e00ff */
[----:B------:R-:W0:Y:S03]  /*132c0*/  S2R R6, SR_TID.X ;  /* 0x0000000000067919 */ /* 0x000e260000002100 */
        /* <DEDUP_REMOVED lines=22> */
[----:B---3--:R-:W-:Y:S02]  /*13430*/  IMAD R0, R5, R0, R35 ;  /* 0x0000000005007224 */ /* 0x008fe400078e0223 */
        /* <DEDUP_REMOVED lines=15> */
[----:B-----5:R-:W-:Y:S01]  /*13530*/  IMAD R3, R9, R5, RZ ;  /* 0x0000000509037224 */ /* 0x020fe200078e02ff */
[----:B------:R-:W-:Y:S01]  /*13540*/  SHFL.IDX PT, R4, R2, RZ, 0x181f ;  /* 0x00181fff02047589 */ /* 0x000fe200000e0000 */
[----:B------:R-:W-:Y:S01]  /*13550*/  IMAD R17, R17, 0x40, R8 ;  /* 0x0000004011117824 */ /* 0x000fe200078e0208 */
[----:B------:R-:W-:Y:S02]  /*13560*/  LOP3.LUT R22, R22, 0xfffffeff, RZ, 0xc0, !PT ;  /* 0xfffffeff16167812 */ /* 0x000fe400078ec0ff */
[----:B------:R-:W0:Y:S02]  /*13570*/  SHFL.IDX PT, R5, R0, RZ, 0x181f ;  /* 0x00181fff00057589 */ /* 0x000e2400000e0000 */
[----:B------:R-:W-:-:S13]  /*13580*/  ISETP.GE.AND P2, PT, R17, R3, PT ;  /* 0x000000031100720c */ /* 0x000fda0003f46270 */
[----:B------:R-:W-:-:S04]  /*13590*/  @P2 LOP3.LUT R22, R22, 0x100, RZ, 0xfc, !PT ;  /* 0x0000010016162812 */ /* 0x000fc800078efcff */
[----:B------:R-:W-:Y:S02]  /*135a0*/  LOP3.LUT R22, R22, 0xffffff7f, RZ, 0xc0, !PT ;  /* 0xffffff7f16167812 */ /* 0x000fe400078ec0ff */
[----:B0-----:R-:W-:-:S05]  /*135b0*/  @!P2 LEA R5, P1, R7, R5, 0x1 ;  /* 0x000000050705a211 */ /* 0x001fca00078208ff */
[----:B------:R-:W-:-:S05]  /*135c0*/  @!P2 IMAD.X R4, RZ, RZ, R4, P1 ;  /* 0x000000ffff04a224 */ /* 0x000fca00008e0604 */
        /* <DEDUP_REMOVED lines=30> */
.L_x_5286:
[----:B------:R-:W-:Y:S01]  /*137b0*/  VIADD R17, R17, 0x30 ;  /* 0x0000003011117836 */ /* 0x000fe20000000000 */
[----:B------:R-:W-:-:S04]  /*137c0*/  LOP3.LUT R22, R22, 0xfffeffff, RZ, 0xc0, !PT ;  /* 0xfffeffff16167812 */ /* 0x000fc800078ec0ff */
[----:B------:R-:W-:-:S13]  /*137d0*/  ISETP.GE.AND P2, PT, R17, R3, PT ;  /* 0x000000031100720c */ /* 0x000fda0003f46270 */
[----:B0-----:R-:W-:Y:S02]  /*137e0*/  @!P2 LEA R2, P1, R7, R0, 0x1 ;  /* 0x000000000702a211 */ /* 0x001fe400078208ff */
[----:B------:R-:W-:-:S03]  /*137f0*/  @P2 LOP3.LUT R22, R22, 0x10000, RZ, 0xfc, !PT ;  /* 0x0001000016162812 */ /* 0x000fc600078efcff */
[----:B-1----:R-:W-:-:S05]  /*13800*/  @!P2 IMAD.X R3, RZ, RZ, R4, P1 ;  /* 0x000000ffff03a224 */ /* 0x002fca00008e0604 */
[----:B------:R-:W-:Y:S01]  /*13810*/  @!PT LDS RZ, [RZ] ;  /* 0x00000000fffff984 */ /* 0x000fe20000000800 */
[----:B------:R-:W-:Y:S01]  /*13820*/  @!PT LDS RZ, [RZ] ;  /* 0x00000000fffff984 */ /* 0x000fe20000000800 */
[----:B------:R-:W-:Y:S01]  /*13830*/  @!PT LDS RZ, [RZ] ;  /* 0x00000000fffff984 */ /* 0x000fe20000000800 */
[----:B------:R0:W-:Y:S01]  /*13840*/  @!P2 LDGSTS.E.BYPASS.LTC128B.128 [R25+0x21c00], desc[UR44][R2.64], !P0 ;  /* 0x21c000000219afae */ /* 0x0001e2000c101d6c */
[----:B------:R-:W-:Y:S01]  /*13850*/  PLOP3.LUT P0, PT, PT, PT, PT, 0x80, 0x0 ;  /* 0x000000000000781c */ /* 0x000fe20003f0f070 */
[----:B------:R-:W-:-:S12]  /*13860*/  NOP ;  /* 0x0000000000007918 */ /* 0x000fd80000000000 */
.L_x_5203:
        /* <DEDUP_REMOVED lines=28> */
.L_x_5205:
[----:B------:R-:W-:Y:S05]  /*13a30*/  BSYNC B6 ;  /* 0x0000000000067941 */ /* 0x000fea0003800000 */
.L_x_5204:
        /* <DEDUP_REMOVED lines=55> */
[----:B------:R-:W-:-:S02]  /*13db0*/  LOP3.LUT R7, R17, 0x40, RZ, 0xfc, !PT ;  /* 0x0000004011077812 */ /* 0x000fc400078efcff */
[----:B0-----:R-:W-:-:S04]  /*13dc0*/  SHF.L.U32 R17, R10, 0x3, RZ ;  /* 0x000000030a117819 */ /* 0x001fc800000006ff */
        /* <DEDUP_REMOVED lines=107> */
.L_x_5296:
        /* <DEDUP_REMOVED lines=23> */
.L_x_5208:
[----:B------:R-:W-:Y:S05]  /*145f0*/  BSYNC B0 ;  /* 0x0000000000007941 */ /* 0x000fea0003800000 */
.L_x_5207:
[----:B------:R-:W-:Y:S01]  /*14600*/  NOP ;  /* 0x0000000000007918 */ /* 0x000fe20000000000 */
[----:B------:R-:W-:-:S13]  /*14610*/  PLOP3.LUT P0, PT, PT, PT, PT, 0x80, 0x0 ;  /* 0x000000000000781c */ /* 0x000fda0003f0f070 */
.L_x_5209:
        /* <DEDUP_REMOVED lines=18> */
.L_x_5297:
[----:B------:R-:W-:Y:S05]  /*14740*/  BSYNC B0 ;  /* 0x0000000000007941 */ /* 0x000fea0003800000 */
.L_x_5210:
[----:B------:R-:W-:-:S05]  /*14750*/  IMAD.U32 R2, RZ, RZ, UR36 ;  /* 0x00000024ff027e24 */ /* 0x000fca000f8e00ff */
[----:B------:R-:W-:-:S13]  /*14760*/  ISETP.NE.AND P0, PT, R2, 0x3, PT ;  /* 0x000000030200780c */ /* 0x000fda0003f05270 */
[----:B------:R-:W-:Y:S05]  /*14770*/  @!P0 BRA `(.L_x_5212) ;  /* 0x0000000000048947 */ /* 0x000fea0003800000 */
[----:B------:R-:W-:Y:S01]  /*14780*/  BPT.TRAP 0x1 ;  /* 0x000000040000795c */ /* 0x000fe20000300000 */
.L_x_5212:
[----:B0-----:R-:W-:Y:S01]  /*14790*/  SHF.L.U32 R0, R26, 0x1f, RZ ;  /* 0x0000001f1a007819 */ /* 0x001fe200000006ff */
[----:B------:R-:W-:Y:S03]  /*147a0*/  BSSY B0, `(.L_x_5213) ;  /* 0x0000003000007945 */ /* 0x000fe60003800000 */
[----:B------:R-:W0:Y:S02]  /*147b0*/  SYNCS.PHASECHK.TRANS64.TRYWAIT P0, [R27+URZ+0x38860], R0 ;  /* 0x038860001b0075a7 */ /* 0x000e24000800017f */
[----:B0-----:R-:W-:Y:S05]  /*147c0*/  @!P0 BRA `(.L_x_5214) ;  /* 0x0000004400088947 */ /* 0x001fea0003800000 */
.L_x_5298:
[----:B------:R-:W-:Y:S05]  /*147d0*/  BSYNC B0 ;  /* 0x0000000000007941 */ /* 0x000fea0003800000 */
.L_x_5213:
        /* <DEDUP_REMOVED lines=110> */
.L_x_5308:
[C---:B------:R-:W-:Y:S02]  /*14ec0*/  LOP3.LUT P6, RZ, R22.reuse, 0x40, RZ, 0xc0, !PT ;  /* 0x0000004016ff7812 */ /* 0x040fe400078cc0ff */
[----:B------:R-:W-:Y:S02]  /*14ed0*/  LOP3.LUT R22, R22, 0xfffffeff, RZ, 0xc0, !PT ;  /* 0xfffffeff16167812 */ /* 0x000fe400078ec0ff */
[C---:B------:R-:W-:Y:S02]  /*14ee0*/  ISETP.LT.OR P6, PT, R30.reuse, 0x31, P6 ;  /* 0x000000311e00780c */ /* 0x040fe400037c1670 */
[----:B------:R-:W-:-:S11]  /*14ef0*/  ISETP.LT.OR P5, PT, R30, 0x31, !P5 ;  /* 0x000000311e00780c */ /* 0x000fd60006fa1670 */
[----:B------:R-:W-:Y:S02]  /*14f00*/  @P6 LOP3.LUT R22, R22, 0x100, RZ, 0xfc, !PT ;  /* 0x0000010016166812 */ /* 0x000fe400078efcff */
[----:B------:R-:W-:Y:S02]  /*14f10*/  ISETP.LT.OR P6, PT, R30, 0x31, !P4 ;  /* 0x000000311e00780c */ /* 0x000fe400067c1670 */
[----:B------:R-:W-:Y:S02]  /*14f20*/  LOP3.LUT R22, R22, 0xffbfffff, RZ, 0xc0, !PT ;  /* 0xffbfffff16167812 */ /* 0x000fe400078ec0ff */
[----:B------:R-:W-:Y:S02]  /*14f30*/  ISETP.LT.OR P4, PT, R30, 0x31, !P2 ;  /* 0x000000311e00780c */ /* 0x000fe40005781670 */
        /* <DEDUP_REMOVED lines=26> */
.L_x_5216:
        /* <DEDUP_REMOVED lines=11> */
.L_x_5217:
[----:B------:R-:W2:Y:S01]  /*15190*/  LDL R3, [R1+0xc] ;  /* 0x00000c0001037983 */ /* 0x000ea20000100800 */
[----:B------:R1:W-:Y:S01]  /*151a0*/  SYNCS.ARRIVE.TRANS64.A1T0 RZ, [R27+URZ+0x38850], RZ ;  /* 0x038850ff1bff79a7 */ /* 0x0003e2000810003f */
[----:B------:R-:W-:Y:S01]  /*151b0*/  BSSY B0, `(.L_x_5218) ;  /* 0x00000f7000007945 */ /* 0x000fe20003800000 */
[----:B--2---:R-:W-:-:S13]  /*151c0*/  ISETP.GE.AND P0, PT, R3, 0x2, PT ;  /* 0x000000020300780c */ /* 0x004fda0003f06270 */
[----:B-1----:R-:W-:Y:S05]  /*151d0*/  @!P0 BRA `(.L_x_5219) ;  /* 0x0000000c00d08947 */ /* 0x002fea0003800000 */
[----:B------:R-:W2:Y:S01]  /*151e0*/  LDL.LU R2, [R1+0x24] ;  /* 0x0000240001027983 */ /* 0x000ea20000300800 */
[----:B------:R-:W-:Y:S01]  /*151f0*/  LOP3.LUT R30, R31, 0x80, RZ, 0xc0, !PT ;  /* 0x000000801f1e7812 */ /* 0x000fe200078ec0ff */
[----:B------:R-:W-:-:S03]  /*15200*/  VIADD R7, R3, 0xfffffffe ;  /* 0xfffffffe03077836 */ /* 0x000fc60000000000 */
[----:B------:R-:W-:Y:S02]  /*15210*/  SHF.R.U32.HI R30, RZ, 0x3, R30 ;  /* 0x00000003ff1e7819 */ /* 0x000fe4000001161e */
[----:B--2---:R-:W-:-:S04]  /*15220*/  LOP3.LUT R2, R2, 0x40, RZ, 0xc0, !PT ;  /* 0x0000004002027812 */ /* 0x004fc800078ec0ff */
[----:B------:R-:W-:-:S07]  /*15230*/  SHF.R.U32.HI R31, RZ, 0x2, R2 ;  /* 0x00000002ff1f7819 */ /* 0x000fce0000011602 */
.L_x_5232:
        /* <DEDUP_REMOVED lines=44> */
.L_x_5220:
[----:B------:R-:W-:Y:S01]  /*15500*/  IMAD R6, R24, 0x8, R23 ;  /* 0x0000000818067824 */ /* 0x000fe200078e0217 */
[----:B------:R-:W-:Y:S01]  /*15510*/  SHF.L.U32 R17, R26, 0x1f, RZ ;  /* 0x0000001f1a117819 */ /* 0x000fe200000006ff */
[----:B------:R-:W-:Y:S01]  /*15520*/  BSSY B1, `(.L_x_5221) ;  /* 0x0000004000017945 */ /* 0x000fe20003800000 */
[----:B------:R-:W-:Y:S02]  /*15530*/  SHF.R.S32.HI R9, RZ, 0x1f, R5 ;  /* 0x0000001fff097819 */ /* 0x000fe40000011405 */
[----:B------:R-:W0:Y:S02]  /*15540*/  SYNCS.PHASECHK.TRANS64.TRYWAIT P0, [R6+URZ+0x38840], R17 ;  /* 0x03884011060075a7 */ /* 0x000e24000800017f */
[----:B0-----:R-:W-:Y:S05]  /*15550*/  @!P0 BRA `(.L_x_5222) ;  /* 0x0000003c00e08947 */ /* 0x001fea0003800000 */
.L_x_5309:
[----:B------:R-:W-:Y:S05]  /*15560*/  BSYNC B1 ;  /* 0x0000000000017941 */ /* 0x000fea0003800000 */
.L_x_5221:
        /* <DEDUP_REMOVED lines=42> */
.L_x_5319:
        /* <DEDUP_REMOVED lines=8> */
.L_x_5224:
        /* <DEDUP_REMOVED lines=11> */
.L_x_5225:
[----:B------:R2:W-:Y:S01]  /*15940*/  SYNCS.ARRIVE.TRANS64.A1T0 RZ, [R6+URZ+0x38830], RZ ;  /* 0x038830ff06ff79a7 */ /* 0x0005e2000810003f */
[----:B------:R-:W-:Y:S05]  /*15950*/  @!P2 BRA `(.L_x_5226) ;  /* 0x000000000004a947 */ /* 0x000fea0003800000 */
[----:B------:R-:W-:Y:S01]  /*15960*/  BPT.TRAP 0x1 ;  /* 0x000000040000795c */ /* 0x000fe20000300000 */
.L_x_5226:
[----:B------:R-:W3:Y:S01]  /*15970*/  SYNCS.PHASECHK.TRANS64.TRYWAIT P0, [R6+URZ+0x38860], R17 ;  /* 0x03886011060075a7 */ /* 0x000ee2000800017f */
[----:B------:R-:W-:Y:S04]  /*15980*/  BSSY B1, `(.L_x_5227) ;  /* 0x0000002000017945 */ /* 0x000fe80003800000 */
[----:B---3--:R-:W-:Y:S05]  /*15990*/  @!P0 BRA `(.L_x_5228) ;  /* 0x0000004000008947 */ /* 0x008fea0003800000 */
.L_x_5320:
[----:B------:R-:W-:Y:S05]  /*159a0*/  BSYNC B1 ;  /* 0x0000000000017941 */ /* 0x000fea0003800000 */
.L_x_5227:
        /* <DEDUP_REMOVED lines=81> */
.L_x_5330:
        /* <DEDUP_REMOVED lines=25> */
.L_x_5230:
        /* <DEDUP_REMOVED lines=11> */
.L_x_5231:
[----:B------:R3:W-:Y:S01]  /*16100*/  SYNCS.ARRIVE.TRANS64.A1T0 RZ, [R6+URZ+0x38850], RZ ;  /* 0x038850ff06ff79a7 */ /* 0x0007e2000810003f */
[----:B------:R-:W-:Y:S05]  /*16110*/  @P3 BRA `(.L_x_5232) ;  /* 0xfffffff000483947 */ /* 0x000fea000383ffff */
.L_x_5219:
[----:B------:R-:W-:Y:S05]  /*16120*/  BSYNC B0 ;  /* 0x0000000000007941 */ /* 0x000fea0003800000 */
.L_x_5218:
        /* <DEDUP_REMOVED lines=21> */
.L_x_5234:
[----:B------:R-:W-:Y:S05]  /*16280*/  BSYNC B0 ;  /* 0x0000000000007941 */ /* 0x000fea0003800000 */
.L_x_5233:
[----:B------:R-:W-:-:S07]  /*16290*/  SEL R24, R24, RZ, P0 ;  /* 0x000000ff18187207 */ /* 0x000fce0000000000 */
.L_x_5187:
[----:B------:R-:W-:Y:S05]  /*162a0*/  BSYNC B7 ;  /* 0x0000000000077941 */ /* 0x000fea0003800000 */
.L_x_5185:
        /* <DEDUP_REMOVED lines=11> */
.L_x_5235:
        /* <DEDUP_REMOVED lines=11> */
[----:B------:R-:W-:Y:S02]  /*16410*/  MOV R17, RZ ;  /* 0x000000ff00117202 */ /* 0x000fe40000000f00 */
[C---:B------:R-:W-:Y:S01]  /*16420*/  ISETP.GE.U32.AND P2, PT, R8.reuse, 0x2, PT ;  /* 0x000000020800780c */ /* 0x040fe20003f46070 */
[----:B------:R-:W-:Y:S01]  /*16430*/  SHFL.IDX PT, R0, R16, RZ, 0x1f ;  /* 0x00001fff10007589 */ /* 0x000fe200000e0000 */
[C---:B------:R-:W-:Y:S02]  /*16440*/  ISETP.GE.U32.AND P3, PT, R8.reuse, 0x4, PT ;  /* 0x000000040800780c */ /* 0x040fe40003f66070 */
        /* <DEDUP_REMOVED lines=21> */
.L_x_5340:
[----:B------:R-:W-:Y:S02]  /*165a0*/  ULDC UR4, c[0x0][0xd38] ;  /* 0x00034e0000047ab9 */ /* 0x000fe40000000800 */
[----:B------:R-:W-:-:S04]  /*165b0*/  IMAD.U32 R4, RZ, RZ, UR4 ;  /* 0x00000004ff047e24 */ /* 0x000fc8000f8e00ff */
[----:B--2---:R-:W-:-:S04]  /*165c0*/  IMAD R14, R14, R4, RZ ;  /* 0x000000040e0e7224 */ /* 0x004fc800078e02ff */
[----:B------:R-:W-:-:S05]  /*165d0*/  IMAD.IADD R5, R5, 0x1, R14 ;  /* 0x0000000105057824 */ /* 0x000fca00078e020e */
[----:B------:R-:W-:-:S13]  /*165e0*/  ISETP.GT.AND P6, PT, R5, R0, PT ;  /* 0x000000000500720c */ /* 0x000fda0003fc4270 */
[----:B------:R-:W-:Y:S05]  /*165f0*/  @P6 BRA `(.L_x_5238) ;  /* 0x00000000009c6947 */ /* 0x000fea0003800000 */
.L_x_5243:
        /* <DEDUP_REMOVED lines=14> */
.L_x_5241:
[----:B------:R-:W-:Y:S05]  /*166e0*/  BSYNC B0 ;  /* 0x0000000000007941 */ /* 0x000fea0003800000 */
.L_x_5240:
        /* <DEDUP_REMOVED lines=18> */
.L_x_5348:
[----:B------:R-:W-:Y:S02]  /*16810*/  ULDC UR4, c[0x0][0xd38] ;  /* 0x00034e0000047ab9 */ /* 0x000fe40000000800 */
[----:B------:R-:W-:-:S04]  /*16820*/  IMAD.U32 R4, RZ, RZ, UR4 ;  /* 0x00000004ff047e24 */ /* 0x000fc8000f8e00ff */
[----:B--2---:R-:W-:-:S04]  /*16830*/  IMAD R14, R14, R4, RZ ;  /* 0x000000040e0e7224 */ /* 0x004fc800078e02ff */
[----:B------:R-:W-:-:S05]  /*16840*/  IMAD.IADD R5, R14, 0x1, R5 ;  /* 0x000000010e057824 */ /* 0x000fca00078e0205 */
[----:B------:R-:W-:-:S13]  /*16850*/  ISETP.GT.AND P6, PT, R5, R0, PT ;  /* 0x000000000500720c */ /* 0x000fda0003fc4270 */
[----:B------:R-:W-:Y:S05]  /*16860*/  @!P6 BRA `(.L_x_5243) ;  /* 0xfffffffc0064e947 */ /* 0x000fea000383ffff */
.L_x_5238:
        /* <DEDUP_REMOVED lines=8> */
.L_x_5352:
[----:B------:R-:W-:Y:S01]  /*168f0*/  ISETP.NE.AND P0, PT, R3, RZ, PT ;  /* 0x000000ff0300720c */ /* 0x000fe20003f05270 */
[----:B------:R-:W-:-:S12]  /*16900*/  IMAD.MOV.U32 R14, RZ, RZ, RZ ;  /* 0x000000ffff0e7224 */ /* 0x000fd800078e00ff */
[----:B------:R-:W-:Y:S05]  /*16910*/  @!P0 BRA `(.L_x_5245) ;  /* 0x0000000000108947 */ /* 0x000fea0003800000 */
[----:B------:R-:W-:Y:S01]  /*16920*/  UMOV UR4, 0xffffffff ;  /* 0xffffffff00047882 */ /* 0x000fe20000000000 */
[----:B------:R-:W-:Y:S02]  /*16930*/  VIADD R12, R6, 0xffffffff ;  /* 0xffffffff060c7836 */ /* 0x000fe40000000000 */
[----:B------:R-:W-:Y:S05]  /*16940*/  BRA.DIV UR4, `(.L_x_5246) ;  /* 0x00000042042c7947 */ /* 0x000fea000b800000 */
[----:B------:R4:W0:Y:S02]  /*16950*/  SHFL.IDX PT, R14, R2, R12, 0x1f ;  /* 0x00001f0c020e7589 */ /* 0x00082400000e0000 */
.L_x_5245:
        /* <DEDUP_REMOVED lines=66> */
.L_x_5239:
[----:B------:R-:W-:Y:S01]  /*16d80*/  UMOV UR4, URZ ;  /* 0x0000003f00047c82 */ /* 0x000fe20008000000 */
[----:B------:R-:W-:Y:S01]  /*16d90*/  UMOV UR5, URZ ;  /* 0x0000003f00057c82 */ /* 0x000fe20008000000 */
[----:B------:R-:W-:Y:S01]  /*16da0*/  ULDC UR6, c[0x0][0xd3c] ;  /* 0x00034f0000067ab9 */ /* 0x000fe20000000800 */
[----:B------:R-:W-:Y:S02]  /*16db0*/  IMAD.MOV.U32 R16, RZ, RZ, R0 ;  /* 0x000000ffff107224 */ /* 0x000fe400078e0000 */
[----:B------:R-:W-:Y:S02]  /*16dc0*/  IMAD.U32 R17, RZ, RZ, UR4 ;  /* 0x00000004ff117e24 */ /* 0x000fe4000f8e00ff */
[----:B------:R-:W-:Y:S02]  /*16dd0*/  IMAD.U32 R18, RZ, RZ, UR5 ;  /* 0x00000005ff127e24 */ /* 0x000fe4000f8e00ff */
[----:B------:R-:W-:-:S07]  /*16de0*/  IMAD.U32 R19, RZ, RZ, UR6 ;  /* 0x00000006ff137e24 */ /* 0x000fce000f8e00ff */
.L_x_5247:
        /* <DEDUP_REMOVED lines=10> */
.L_x_5236:
[----:B------:R-:W-:Y:S02]  /*16e90*/  ULDC UR4, c[0x0][0xd3c] ;  /* 0x00034f0000047ab9 */ /* 0x000fe40000000800 */
[----:B0-----:R-:W-:-:S13]  /*16ea0*/  ISETP.GE.AND P0, PT, R19, UR4, PT ;  /* 0x0000000413007c0c */ /* 0x001fda000bf06270 */
[----:B------:R-:W-:Y:S05]  /*16eb0*/  @!P0 BRA `(.L_x_5248) ;  /* 0xffffffa800588947 */ /* 0x000fea000383ffff */
[----:B------:R-:W-:Y:S05]  /*16ec0*/  BSYNC B8 ;  /* 0x0000000000087941 */ /* 0x000fea0003800000 */
.L_x_5181:
        /* <DEDUP_REMOVED lines=12> */
.L_x_5355:
[----:B------:R-:W-:Y:S05]  /*16f90*/  BSYNC B0 ;  /* 0x0000000000007941 */ /* 0x000fea0003800000 */
.L_x_5249:
[----:B------:R-:W-:-:S03]  /*16fa0*/  UMOV UR4, 0xffffffff ;  /* 0xffffffff00047882 */ /* 0x000fc60000000000 */
[----:B------:R-:W-:Y:S05]  /*16fb0*/  BRA.DIV UR4, `(.L_x_5251) ;  /* 0x0000003a04c87947 */ /* 0x000fea000b800000 */
[----:B------:R-:W0:Y:S02]  /*16fc0*/  S2R R0, SR_TID.X ;  /* 0x0000000000007919 */ /* 0x000e240000002100 */
[----:B0-----:R-:W-:-:S04]  /*16fd0*/  SHF.R.U32.HI R0, RZ, 0x5, R0 ;  /* 0x00000005ff007819 */ /* 0x001fc80000011600 */
[----:B------:R-:W-:-:S05]  /*16fe0*/  LOP3.LUT R0, R0, 0x3, RZ, 0xc0, !PT ;  /* 0x0000000300007812 */ /* 0x000fca00078ec0ff */
[----:B------:R0:W0:Y:S02]  /*16ff0*/  SHFL.IDX PT, R14, R0, RZ, 0x1f ;  /* 0x00001fff000e7589 */ /* 0x00002400000e0000 */
.L_x_5358:
[----:B0-----:R-:W-:Y:S01]  /*17000*/  ISETP.NE.AND P0, PT, R14, RZ, PT ;  /* 0x000000ff0e00720c */ /* 0x001fe20003f05270 */
[----:B------:R-:W-:-:S12]  /*17010*/  BSSY B0, `(.L_x_5252) ;  /* 0x0000024000007945 */ /* 0x000fd80003800000 */
[----:B------:R-:W-:Y:S05]  /*17020*/  @P0 BRA `(.L_x_5253) ;  /* 0x0000000000880947 */ /* 0x000fea0003800000 */
[----:B------:R-:W-:-:S03]  /*17030*/  UMOV UR4, 0xffffffff ;  /* 0xffffffff00047882 */ /* 0x000fc60000000000 */
[----:B------:R-:W-:Y:S05]  /*17040*/  BRA.DIV UR4, `(.L_x_5254) ;  /* 0x0000003a04d87947 */ /* 0x000fea000b800000 */
[----:B------:R-:W-:-:S13]  /*17050*/  ELECT P6, URZ, PT ;  /* 0x00000000003f782f */ /* 0x000fda00038c0000 */
.L_x_5361:
[----:B------:R-:W-:Y:S05]  /*17060*/  @!P6 BRA `(.L_x_5253) ;  /* 0x000000000078e947 */ /* 0x000fea0003800000 */
[----:B------:R-:W-:-:S06]  /*17070*/  ULOP3.LUT UR4, UR42, 0x2, URZ, 0xfc, !UPT ;  /* 0x000000022a047892 */ /* 0x000fcc000f8efc3f */
[----:B------:R-:W-:-:S05]  /*17080*/  IMAD.U32 R0, RZ, RZ, UR4 ;  /* 0x00000004ff007e24 */ /* 0x000fca000f8e00ff */
[----:B------:R-:W-:-:S13]  /*17090*/  ISETP.NE.AND P0, PT, R0, 0x3, PT ;  /* 0x000000030000780c */ /* 0x000fda0003f05270 */
[----:B------:R-:W-:Y:S05]  /*170a0*/  @!P0 BRA `(.L_x_5255) ;  /* 0x0000000000048947 */ /* 0x000fea0003800000 */
[----:B------:R-:W-:Y:S01]  /*170b0*/  BPT.TRAP 0x1 ;  /* 0x000000040000795c */ /* 0x000fe20000300000 */
.L_x_5255:
[----:B------:R-:W-:Y:S01]  /*170c0*/  IMAD R5, R24, 0x8, R7 ;  /* 0x0000000818057824 */ /* 0x000fe200078e0207 */
[----:B------:R-:W-:Y:S01]  /*170d0*/  SHF.L.U32 R0, R26, 0x1f, RZ ;  /* 0x0000001f1a007819 */ /* 0x000fe200000006ff */
[----:B------:R-:W-:-:S03]  /*170e0*/  VIADD R24, R24, 0x1 ;  /* 0x0000000118187836 */ /* 0x000fc60000000000 */
[----:B------:R-:W0:Y:S02]  /*170f0*/  SYNCS.PHASECHK.TRANS64.TRYWAIT P1, [R5+URZ+0x38840], R0 ;  /* 0x03884000050075a7 */ /* 0x000e24000802017f */
[----:B------:R-:W-:-:S04]  /*17100*/  ISETP.NE.AND P2, PT, R24, 0x2, PT ;  /* 0x000000021800780c */ /* 0x000fc80003f45270 */
[----:B------:R-:W-:Y:S01]  /*17110*/  SEL R3, RZ, 0x1, P2 ;  /* 0x00000001ff037807 */ /* 0x000fe20001000000 */
[----:B0-----:R-:W-:Y:S08]  /*17120*/  @!P1 BRA `(.L_x_5256) ;  /* 0x0000003800c09947 */ /* 0x001ff00003800000 */
.L_x_5362:
[----:B------:R-:W-:Y:S02]  /*17130*/  SEL R24, R24, RZ, P2 ;  /* 0x000000ff18187207 */ /* 0x000fe40001000000 */
[----:B------:R-:W-:Y:S01]  /*17140*/  LOP3.LUT R2, R26, R3, RZ, 0x3c, !PT ;  /* 0x000000031a027212 */ /* 0x000fe200078e3cff */
[----:B------:R-:W-:Y:S06]  /*17150*/  @!P0 BRA `(.L_x_5257) ;  /* 0x0000000000048947 */ /* 0x000fec0003800000 */
[----:B------:R-:W-:Y:S01]  /*17160*/  BPT.TRAP 0x1 ;  /* 0x000000040000795c */ /* 0x000fe20000300000 */
.L_x_5257:
[----:B------:R-:W-:Y:S01]  /*17170*/  IMAD R3, R24, 0x8, R7 ;  /* 0x0000000818037824 */ /* 0x000fe200078e0207 */
[----:B------:R-:W-:-:S04]  /*17180*/  SHF.L.U32 R2, R2, 0x1f, RZ ;  /* 0x0000001f02027819 */ /* 0x000fc800000006ff */
[----:B------:R-:W0:Y:S02]  /*17190*/  SYNCS.PHASECHK.TRANS64.TRYWAIT P1, [R3+URZ+0x38840], R2 ;  /* 0x03884002030075a7 */ /* 0x000e24000802017f */
[----:B0-----:R-:W-:Y:S05]  /*171a0*/  @!P1 BRA `(.L_x_5258) ;  /* 0x0000003800b49947 */ /* 0x001fea0003800000 */
.L_x_5363:
[----:B------:R-:W-:Y:S05]  /*171b0*/  @!P0 BRA `(.L_x_5259) ;  /* 0x0000000000048947 */ /* 0x000fea0003800000 */
[----:B------:R-:W-:Y:S01]  /*171c0*/  BPT.TRAP 0x1 ;  /* 0x000000040000795c */ /* 0x000fe20000300000 */
.L_x_5259:
[----:B------:R-:W0:Y:S02]  /*171d0*/  SYNCS.PHASECHK.TRANS64.TRYWAIT P1, [R5+URZ+0x38860], R0 ;  /* 0x03886000050075a7 */ /* 0x000e24000802017f */
[----:B0-----:R-:W-:Y:S05]  /*171e0*/  @!P1 BRA `(.L_x_5260) ;  /* 0x0000003800b89947 */ /* 0x001fea0003800000 */
.L_x_5364:
[----:B------:R-:W-:Y:S05]  /*171f0*/  @!P0 BRA `(.L_x_5261) ;  /* 0x0000000000048947 */ /* 0x000fea0003800000 */
[----:B------:R-:W-:Y:S01]  /*17200*/  BPT.TRAP 0x1 ;  /* 0x000000040000795c */ /* 0x000fe20000300000 */
.L_x_5261:
[----:B------:R0:W0:Y:S02]  /*17210*/  SYNCS.PHASECHK.TRANS64.TRYWAIT P0, [R3+URZ+0x38860], R2 ;  /* 0x03886002030075a7 */ /* 0x000024000800017f */
[----:B0-----:R-:W-:Y:S05]  /*17220*/  @!P0 NANOSLEEP.SYNCS 0x989680 ;  /* 0x009896800000895d */ /* 0x001fea0003900000 */
[----:B------:R-:W0:Y:S02]  /*17230*/  @!P0 SYNCS.PHASECHK.TRANS64 P0, [R3+URZ+0x38860], R2 ;  /* 0x03886002030085a7 */ /* 0x000e24000800007f */
[----:B0-----:R-:W-:Y:S05]  /*17240*/  @!P0 BRA `(.L_x_5261) ;  /* 0xfffffffc00f08947 */ /* 0x001fea000383ffff */
.L_x_5253:
[----:B------:R-:W-:Y:S05]  /*17250*/  BSYNC B0 ;  /* 0x0000000000007941 */ /* 0x000fea0003800000 */
.L_x_5252:
[----:B------:R-:W-:Y:S05]  /*17260*/  EXIT ;  /* 0x000000000000794d */ /* 0x000fea0003800000 */
.L_x_5123:
[----:B0-----:R0:W1:Y:S02]  /*17270*/  SYNCS.PHASECHK.TRANS64.TRYWAIT P1, [R17+URZ+0x38800], R4 ;  /* 0x03880004110075a7 */ /* 0x001064000802017f */
[----:B-1----:R-:W-:Y:S05]  /*17280*/  @!P1 NANOSLEEP.SYNCS 0x989680 ;  /* 0x009896800000995d */ /* 0x002fea0003900000 */
[----:B------:R-:W1:Y:S02]  /*17290*/  @!P1 SYNCS.PHASECHK.TRANS64 P1, [R17+URZ+0x38800], R4 ;  /* 0x03880004110095a7 */ /* 0x000e64000802007f */
[----:B-1----:R-:W-:Y:S05]  /*172a0*/  @!P1 BRA `(.L_x_5123) ;  /* 0xfffffffc00f09947 */ /* 0x002fea000383ffff */
[----:B------:R-:W-:Y:S05]  /*172b0*/  BRA `(.L_x_5262) ;  /* 0xfffffec400a07947 */ /* 0x000fea000383ffff */
.L_x_5127:
[----:B--2---:R2:W3:Y:S02]  /*172c0*/  SYNCS.PHASECHK.TRANS64.TRYWAIT P1, [R9+URZ+0x38830], R6 ;  /* 0x03883006090075a7 */ /* 0x0044e4000802017f */
[----:B---3--:R-:W-:Y:S05]  /*172d0*/  @!P1 NANOSLEEP.SYNCS 0x989680 ;  /* 0x009896800000995d */ /* 0x008fea0003900000 */
[----:B------:R-:W3:Y:S02]  /*172e0*/  @!P1 SYNCS.PHASECHK.TRANS64 P1, [R9+URZ+0x38830], R6 ;  /* 0x03883006090095a7 */ /* 0x000ee4000802007f */
[----:B---3--:R-:W-:Y:S05]  /*172f0*/  @!P1 BRA `(.L_x_5127) ;  /* 0xfffffffc00f09947 */ /* 0x008fea000383ffff */
[----:B------:R-:W-:Y:S05]  /*17300*/  BRA `(.L_x_5126) ;  /* 0xfffffec400c07947 */ /* 0x000fea000383ffff */
.L_x_5128:
[----:B---3--:R3:W4:Y:S02]  /*17310*/  SYNCS.PHASECHK.TRANS64.TRYWAIT P1, [R17+URZ+0x38810], R4 ;  /* 0x03881004110075a7 */ /* 0x008724000802017f */
[----:B----4-:R-:W-:Y:S05]  /*17320*/  @!P1 NANOSLEEP.SYNCS 0x989680 ;  /* 0x009896800000995d */ /* 0x010fea0003900000 */
[----:B------:R-:W4:Y:S02]  /*17330*/  @!P1 SYNCS.PHASECHK.TRANS64 P1, [R17+URZ+0x38810], R4 ;  /* 0x03881004110095a7 */ /* 0x000f24000802007f */
[----:B----4-:R-:W-:Y:S05]  /*17340*/  @!P1 BRA `(.L_x_5128) ;  /* 0xfffffffc00f09947 */ /* 0x010fea000383ffff */
[----:B------:R-:W-:Y:S05]  /*17350*/  BRA `(.L_x_5263) ;  /* 0xfffffec8004c7947 */ /* 0x000fea000383ffff */
.L_x_5132:
[----:B0-----:R0:W3:Y:S02]  /*17360*/  SYNCS.PHASECHK.TRANS64.TRYWAIT P1, [R9+URZ+0x38850], R6 ;  /* 0x03885006090075a7 */ /* 0x0010e4000802017f */
[----:B---3--:R-:W-:Y:S05]  /*17370*/  @!P1 NANOSLEEP.SYNCS 0x989680 ;  /* 0x009896800000995d */ /* 0x008fea0003900000 */
[----:B------:R-:W3:Y:S02]  /*17380*/  @!P1 SYNCS.PHASECHK.TRANS64 P1, [R9+URZ+0x38850], R6 ;  /* 0x03885006090095a7 */ /* 0x000ee4000802007f */
[----:B---3--:R-:W-:Y:S05]  /*17390*/  @!P1 BRA `(.L_x_5132) ;  /* 0xfffffffc00f09947 */ /* 0x008fea000383ffff */
[----:B------:R-:W-:Y:S05]  /*173a0*/  BRA `(.L_x_5131) ;  /* 0xfffffec8007c7947 */ /* 0x000fea000383ffff */
.L_x_5139:
[----:B-1----:R1:W2:Y:S02]  /*173b0*/  SYNCS.PHASECHK.TRANS64.TRYWAIT P1, [R9+URZ+0x38830], R8 ;  /* 0x03883008090075a7 */ /* 0x0022a4000802017f */
[----:B--2---:R-:W-:Y:S05]  /*173c0*/  @!P1 NANOSLEEP.SYNCS 0x989680 ;  /* 0x009896800000995d */ /* 0x004fea0003900000 */
[----:B------:R-:W2:Y:S02]  /*173d0*/  @!P1 SYNCS.PHASECHK.TRANS64 P1, [R9+URZ+0x38830], R8 ;  /* 0x03883008090095a7 */ /* 0x000ea4000802007f */
[----:B--2---:R-:W-:Y:S05]  /*173e0*/  @!P1 BRA `(.L_x_5139) ;  /* 0xfffffffc00f09947 */ /* 0x004fea000383ffff */
[----:B------:R-:W-:Y:S05]  /*173f0*/  BRA `(.L_x_5138) ;  /* 0xfffffef400887947 */ /* 0x000fea000383ffff */
.L_x_5143:
[----:B---3--:R3:W4:Y:S02]  /*17400*/  SYNCS.PHASECHK.TRANS64.TRYWAIT P1, [R9+URZ+0x38850], R8 ;  /* 0x03885008090075a7 */ /* 0x008724000802017f */
[----:B----4-:R-:W-:Y:S05]  /*17410*/  @!P1 NANOSLEEP.SYNCS 0x989680 ;  /* 0x009896800000995d */ /* 0x010fea0003900000 */
[----:B------:R-:W4:Y:S02]  /*17420*/  @!P1 SYNCS.PHASECHK.TRANS64 P1, [R9+URZ+0x38850], R8 ;  /* 0x03885008090095a7 */ /* 0x000f24000802007f */
[----:B----4-:R-:W-:Y:S05]  /*17430*/  @!P1 BRA `(.L_x_5143) ;  /* 0xfffffffc00f09947 */ /* 0x010fea000383ffff */
[----:B------:R-:W-:Y:S05]  /*17440*/  BRA `(.L_x_5142) ;  /* 0xfffffef400e87947 */ /* 0x000fea000383ffff */
.L_x_5151:
[----:B-1----:R1:W2:Y:S02]  /*17450*/  SYNCS.PHASECHK.TRANS64.TRYWAIT P1, [R9+URZ+0x38830], R8 ;  /* 0x03883008090075a7 */ /* 0x0022a4000802017f */
[----:B--2---:R-:W-:Y:S05]  /*17460*/  @!P1 NANOSLEEP.SYNCS 0x989680 ;  /* 0x009896800000995d */ /* 0x004fea0003900000 */
[----:B------:R-:W2:Y:S02]  /*17470*/  @!P1 SYNCS.PHASECHK.TRANS64 P1, [R9+URZ+0x38830], R8 ;  /* 0x03883008090095a7 */ /* 0x000ea4000802007f */
[----:B--2---:R-:W-:Y:S05]  /*17480*/  @!P1 BRA `(.L_x_5151) ;  /* 0xfffffffc00f09947 */ /* 0x004fea000383ffff */
[----:B------:R-:W-:Y:S05]  /*17490*/  BRA `(.L_x_5150) ;  /* 0xffffff2c00087947 */ /* 0x000fea000383ffff */
.L_x_5155:
[----:B---3--:R3:W4:Y:S02]  /*174a0*/  SYNCS.PHASECHK.TRANS64.TRYWAIT P1, [R9+URZ+0x38850], R8 ;  /* 0x03885008090075a7 */ /* 0x008724000802017f */
[----:B----4-:R-:W-:Y:S05]  /*174b0*/  @!P1 NANOSLEEP.SYNCS 0x989680 ;  /* 0x009896800000995d */ /* 0x010fea0003900000 */
[----:B------:R-:W4:Y:S02]  /*174c0*/  @!P1 SYNCS.PHASECHK.TRANS64 P1, [R9+URZ+0x38850], R8 ;  /* 0x03885008090095a7 */ /* 0x000f24000802007f */
[----:B----4-:R-:W-:Y:S05]  /*174d0*/  @!P1 BRA `(.L_x_5155) ;  /* 0xfffffffc00f09947 */ /* 0x010fea000383ffff */
[----:B------:R-:W-:Y:S05]  /*174e0*/  BRA `(.L_x_5154) ;  /* 0xffffff2c00687947 */ /* 0x000fea000383ffff */
.L_x_5193:
        /* <DEDUP_REMOVED lines=10> */
.L_x_5265:
[----:B------:R-:W-:Y:S05]  /*17590*/  BSYNC B0 ;  /* 0x0000000000007941 */ /* 0x000fea0003800000 */
.L_x_5264:
[----:B------:R-:W-:Y:S05]  /*175a0*/  BRA `(.L_x_5266) ;  /* 0xffffffb0001c7947 */ /* 0x000fea000383ffff */
.L_x_5196:
[----:B0-----:R0:W1:Y:S02]  /*175b0*/  SYNCS.PHASECHK.TRANS64.TRYWAIT P0, [R27+URZ+0x38840], R0 ;  /* 0x038840001b0075a7 */ /* 0x001064000800017f */
[----:B-1----:R-:W-:Y:S05]  /*175c0*/  @!P0 NANOSLEEP.SYNCS 0x989680 ;  /* 0x009896800000895d */ /* 0x002fea0003900000 */
[----:B------:R-:W1:Y:S02]  /*175d0*/  @!P0 SYNCS.PHASECHK.TRANS64 P0, [R27+URZ+0x38840], R0 ;  /* 0x038840001b0085a7 */ /* 0x000e64000800007f */
[----:B-1----:R-:W-:Y:S05]  /*175e0*/  @!P0 BRA `(.L_x_5196) ;  /* 0xfffffffc00f08947 */ /* 0x002fea000383ffff */
[----:B------:R-:W-:Y:S05]  /*175f0*/  BRA `(.L_x_5267) ;  /* 0xffffffb000fc7947 */ /* 0x000fea000383ffff */
.L_x_5197:
        /* <DEDUP_REMOVED lines=8> */
.L_x_5269:
[----:B------:R-:W-:Y:S05]  /*17680*/  BSYNC B0 ;  /* 0x0000000000007941 */ /* 0x000fea0003800000 */
.L_x_5268:
        /* <DEDUP_REMOVED lines=9> */
.L_x_5270:
[----:B------:R-:W-:Y:S02]  /*17720*/  IMAD.MOV.U32 R13, RZ, RZ, R4 ;  /* 0x000000ffff0d7224 */ /* 0x000fe400078e0004 */
[----:B------:R-:W-:Y:S02]  /*17730*/  IMAD.MOV.U32 R12, RZ, RZ, 0x1 ;  /* 0x00000001ff0c7424 */ /* 0x000fe400078e00ff */
[----:B------:R-:W-:-:S07]  /*17740*/  IMAD.MOV.U32 R3, RZ, RZ, R14 ;  /* 0x000000ffff037224 */ /* 0x000fce00078e000e */
[----:B------:R-:W-:Y:S05]  /*17750*/  WARPSYNC.COLLECTIVE R15, `(.L_x_5271) ;  /* 0x000000000f087348 */ /* 0x000fea0003c00000 */
[----:B------:R0:W1:Y:S02]  /*17760*/  SHFL.IDX P6, R14, R13, R12, R11 ;  /* 0x0000000c0d0e7389 */ /* 0x00006400000c000b */
[----:B01----:R-:W-:Y:S01]  /*17770*/  ENDCOLLECTIVE ;  /* 0x000000000000791b */ /* 0x003fe20003800000 */
.L_x_5271:
        /* <DEDUP_REMOVED lines=15> */
.L_x_5272:
[----:B------:R-:W-:Y:S02]  /*17870*/  @P0 IMAD R6, R5, 0x2, R23 ;  /* 0x0000000205060824 */ /* 0x000fe400078e0217 */
[----:B------:R-:W-:Y:S02]  /*17880*/  IMAD.MOV.U32 R13, RZ, RZ, R4 ;  /* 0x000000ffff0d7224 */ /* 0x000fe400078e0004 */
[----:B------:R-:W-:Y:S02]  /*17890*/  IMAD.MOV.U32 R12, RZ, RZ, 0x2 ;  /* 0x00000002ff0c7424 */ /* 0x000fe400078e00ff */
[----:B------:R-:W-:-:S07]  /*178a0*/  IMAD.MOV.U32 R3, RZ, RZ, R14 ;  /* 0x000000ffff037224 */ /* 0x000fce00078e000e */
[----:B------:R-:W-:Y:S05]  /*178b0*/  WARPSYNC.COLLECTIVE R15, `(.L_x_5273) ;  /* 0x000000000f087348 */ /* 0x000fea0003c00000 */
[----:B------:R0:W1:Y:S02]  /*178c0*/  SHFL.IDX P6, R14, R13, R12, R11 ;  /* 0x0000000c0d0e7389 */ /* 0x00006400000c000b */
[----:B01----:R-:W-:Y:S01]  /*178d0*/  ENDCOLLECTIVE ;  /* 0x000000000000791b */ /* 0x003fe20003800000 */
.L_x_5273:
        /* <DEDUP_REMOVED lines=15> */
.L_x_5274:
[----:B------:R-:W-:Y:S02]  /*179d0*/  @P0 IMAD R6, R5, 0x2, R23 ;  /* 0x0000000205060824 */ /* 0x000fe400078e0217 */
[----:B------:R-:W-:Y:S02]  /*179e0*/  IMAD.MOV.U32 R13, RZ, RZ, R4 ;  /* 0x000000ffff0d7224 */ /* 0x000fe400078e0004 */
[----:B------:R-:W-:Y:S02]  /*179f0*/  IMAD.MOV.U32 R12, RZ, RZ, 0x3 ;  /* 0x00000003ff0c7424 */ /* 0x000fe400078e00ff */
[----:B------:R-:W-:-:S07]  /*17a00*/  IMAD.MOV.U32 R3, RZ, RZ, R14 ;  /* 0x000000ffff037224 */ /* 0x000fce00078e000e */
[----:B------:R-:W-:Y:S05]  /*17a10*/  WARPSYNC.COLLECTIVE R15, `(.L_x_5275) ;  /* 0x000000000f087348 */ /* 0x000fea0003c00000 */
[----:B------:R0:W1:Y:S02]  /*17a20*/  SHFL.IDX P6, R14, R13, R12, R11 ;  /* 0x0000000c0d0e7389 */ /* 0x00006400000c000b */
[----:B01----:R-:W-:Y:S01]  /*17a30*/  ENDCOLLECTIVE ;  /* 0x000000000000791b */ /* 0x003fe20003800000 */
.L_x_5275:
        /* <DEDUP_REMOVED lines=10> */
.L_x_5276:
[----:B------:R-:W-:Y:S01]  /*17ae0*/  @!PT LDS RZ, [RZ] ;  /* 0x00000000fffff984 */ /* 0x000fe20000000800 */
[----:B------:R-:W-:Y:S01]  /*17af0*/  @!PT LDS RZ, [RZ] ;  /* 0x00000000fffff984 */ /* 0x000fe20000000800 */
[----:B------:R-:W-:Y:S01]  /*17b00*/  @!PT LDS RZ, [RZ] ;  /* 0x00000000fffff984 */ /* 0x000fe20000000800 */
[----:B------:R0:W-:Y:S01]  /*17b10*/  @P0 LDGSTS.E.BYPASS.LTC128B.128 [R6+0x23400], desc[UR44][R2.64], !P2 ;  /* 0x2340000002060fae */ /* 0x0001e2000d101d6c */
[----:B------:R-:W-:Y:S01]  /*17b20*/  IMAD.MOV.U32 R0, RZ, RZ, R14 ;  /* 0x000000ffff007224 */ /* 0x000fe200078e000e */
[----:B------:R-:W-:Y:S06]  /*17b30*/  BRA `(.L_x_5277) ;  /* 0xffffffb000b87947 */ /* 0x000fec000383ffff */
.L_x_5202:
        /* <DEDUP_REMOVED lines=10> */
.L_x_5278:
        /* <DEDUP_REMOVED lines=9> */
.L_x_5279:
[----:B------:R-:W-:Y:S02]  /*17c70*/  IMAD.MOV.U32 R13, RZ, RZ, R2 ;  /* 0x000000ffff0d7224 */ /* 0x000fe400078e0002 */
[----:B------:R-:W-:Y:S02]  /*17c80*/  IMAD.MOV.U32 R12, RZ, RZ, 0x1 ;  /* 0x00000001ff0c7424 */ /* 0x000fe400078e00ff */
[----:B------:R-:W-:-:S07]  /*17c90*/  IMAD.MOV.U32 R5, RZ, RZ, R14 ;  /* 0x000000ffff057224 */ /* 0x000fce00078e000e */
[----:B------:R-:W-:Y:S05]  /*17ca0*/  WARPSYNC.COLLECTIVE R15, `(.L_x_5280) ;  /* 0x000000000f087348 */ /* 0x000fea0003c00000 */
[----:B------:R0:W1:Y:S02]  /*17cb0*/  SHFL.IDX P6, R14, R13, R12, R11 ;  /* 0x0000000c0d0e7389 */ /* 0x00006400000c000b */
[----:B01----:R-:W-:Y:S01]  /*17cc0*/  ENDCOLLECTIVE ;  /* 0x000000000000791b */ /* 0x003fe20003800000 */
.L_x_5280:
        /* <DEDUP_REMOVED lines=15> */
.L_x_5281:
        /* <DEDUP_REMOVED lines=8> */
.L_x_5282:
        /* <DEDUP_REMOVED lines=16> */
.L_x_5283:
[----:B------:R-:W-:Y:S01]  /*17f40*/  @P2 LOP3.LUT R22, R22, 0x40, RZ, 0xfc, !PT ;  /* 0x0000004016162812 */ /* 0x000fe200078efcff */
[----:B------:R-:W-:Y:S02]  /*17f50*/  IMAD.MOV.U32 R13, RZ, RZ, R2 ;  /* 0x000000ffff0d7224 */ /* 0x000fe400078e0002 */
[----:B------:R-:W-:Y:S02]  /*17f60*/  IMAD.MOV.U32 R12, RZ, RZ, 0x3 ;  /* 0x00000003ff0c7424 */ /* 0x000fe400078e00ff */
[----:B------:R-:W-:-:S07]  /*17f70*/  IMAD.MOV.U32 R5, RZ, RZ, R14 ;  /* 0x000000ffff057224 */ /* 0x000fce00078e000e */
[----:B------:R-:W-:Y:S05]  /*17f80*/  WARPSYNC.COLLECTIVE R15, `(.L_x_5284) ;  /* 0x000000000f087348 */ /* 0x000fea0003c00000 */
[----:B------:R0:W1:Y:S02]  /*17f90*/  SHFL.IDX P6, R14, R13, R12, R11 ;  /* 0x0000000c0d0e7389 */ /* 0x00006400000c000b */
[----:B01----:R-:W-:Y:S01]  /*17fa0*/  ENDCOLLECTIVE ;  /* 0x000000000000791b */ /* 0x003fe20003800000 */
.L_x_5284:
        /* <DEDUP_REMOVED lines=14> */
.L_x_5285:
[----:B------:R-:W-:Y:S01]  /*18090*/  IMAD.MOV.U32 R0, RZ, RZ, R14 ;  /* 0x000000ffff007224 */ /* 0x000fe200078e000e */
[----:B------:R-:W-:Y:S06]  /*180a0*/  BRA `(.L_x_5286) ;  /* 0xffffffb400c07947 */ /* 0x000fec000383ffff */
.L_x_5206:
[----:B------:R-:W-:Y:S01]  /*180b0*/  LOP3.LUT R22, R22, 0xff7fffff, RZ, 0xc0, !PT ;  /* 0xff7fffff16167812 */ /* 0x000fe200078ec0ff */
[----:B------:R-:W-:Y:S01]  /*180c0*/  BSSY B0, `(.L_x_5287) ;  /* 0x000002e000007945 */ /* 0x000fe20003800000 */
[----:B------:R-:W-:Y:S01]  /*180d0*/  IMAD.MOV.U32 R13, RZ, RZ, R6 ;  /* 0x000000ffff0d7224 */ /* 0x000fe200078e0006 */
[----:B------:R-:W-:Y:S01]  /*180e0*/  MOV R11, 0x181f ;  /* 0x0000181f000b7802 */ /* 0x000fe20000000f00 */
[----:B------:R-:W-:Y:S01]  /*180f0*/  IMAD.MOV.U32 R12, RZ, RZ, RZ ;  /* 0x000000ffff0c7224 */ /* 0x000fe200078e00ff */
[----:B------:R-:W-:Y:S01]  /*18100*/  @P2 LOP3.LUT R22, R22, 0x800000, RZ, 0xfc, !PT ;  /* 0x0080000016162812 */ /* 0x000fe200078efcff */
[----:B------:R-:W-:-:S03]  /*18110*/  IMAD.MOV.U32 R15, RZ, RZ, -0x1 ;  /* 0xffffffffff0f7424 */ /* 0x000fc600078e00ff */
[----:B------:R-:W-:-:S04]  /*18120*/  LOP3.LUT R22, R22, 0xffbfffff, RZ, 0xc0, !PT ;  /* 0xffbfffff16167812 */ /* 0x000fc800078ec0ff */
        /* <DEDUP_REMOVED lines=39> */
.L_x_5288:
[----:B------:R-:W-:Y:S05]  /*183a0*/  BSYNC B0 ;  /* 0x0000000000007941 */ /* 0x000fea0003800000 */
.L_x_5287:
        /* <DEDUP_REMOVED lines=11> */
.L_x_5289:
        /* <DEDUP_REMOVED lines=39> */
.L_x_5290:
[----:B------:R-:W-:Y:S02]  /*186d0*/  IMAD.MOV.U32 R13, RZ, RZ, R0 ;  /* 0x000000ffff0d7224 */ /* 0x000fe400078e0000 */
[----:B------:R-:W-:-:S07]  /*186e0*/  IMAD.MOV.U32 R7, RZ, RZ, R14 ;  /* 0x000000ffff077224 */ /* 0x000fce00078e000e */
[----:B------:R-:W-:Y:S05]  /*186f0*/  WARPSYNC.COLLECTIVE R15, `(.L_x_5291) ;  /* 0x000000000f087348 */ /* 0x000fea0003c00000 */
[----:B------:R0:W1:Y:S02]  /*18700*/  SHFL.IDX P6, R14, R13, R12, R11 ;  /* 0x0000000c0d0e7389 */ /* 0x00006400000c000b */
[----:B01----:R-:W-:Y:S01]  /*18710*/  ENDCOLLECTIVE ;  /* 0x000000000000791b */ /* 0x003fe20003800000 */
.L_x_5291:
        /* <DEDUP_REMOVED lines=33> */
.L_x_5292:
[----:B------:R-:W-:Y:S02]  /*18930*/  IMAD.MOV.U32 R13, RZ, RZ, R0 ;  /* 0x000000ffff0d7224 */ /* 0x000fe400078e0000 */
[----:B------:R-:W-:-:S07]  /*18940*/  IMAD.MOV.U32 R7, RZ, RZ, R14 ;  /* 0x000000ffff077224 */ /* 0x000fce00078e000e */
[----:B------:R-:W-:Y:S05]  /*18950*/  WARPSYNC.COLLECTIVE R15, `(.L_x_5293) ;  /* 0x000000000f087348 */ /* 0x000fea0003c00000 */
[----:B------:R0:W1:Y:S02]  /*18960*/  SHFL.IDX P6, R14, R13, R12, R11 ;  /* 0x0000000c0d0e7389 */ /* 0x00006400000c000b */
[----:B01----:R-:W-:Y:S01]  /*18970*/  ENDCOLLECTIVE ;  /* 0x000000000000791b */ /* 0x003fe20003800000 */
.L_x_5293:
        /* <DEDUP_REMOVED lines=27> */
.L_x_5294:
[----:B------:R-:W-:Y:S02]  /*18b30*/  IMAD.MOV.U32 R13, RZ, RZ, R0 ;  /* 0x000000ffff0d7224 */ /* 0x000fe400078e0000 */
[----:B------:R-:W-:-:S07]  /*18b40*/  IMAD.MOV.U32 R6, RZ, RZ, R14 ;  /* 0x000000ffff067224 */ /* 0x000fce00078e000e */
[----:B------:R-:W-:Y:S05]  /*18b50*/  WARPSYNC.COLLECTIVE R15, `(.L_x_5295) ;  /* 0x000000000f087348 */ /* 0x000fea0003c00000 */
[----:B------:R0:W1:Y:S02]  /*18b60*/  SHFL.IDX P6, R14, R13, R12, R11 ;  /* 0x0000000c0d0e7389 */ /* 0x00006400000c000b */
[----:B01----:R-:W-:Y:S01]  /*18b70*/  ENDCOLLECTIVE ;  /* 0x000000000000791b */ /* 0x003fe20003800000 */
.L_x_5295:
[----:B------:R-:W-:Y:S01]  /*18b80*/  IMAD.MOV.U32 R0, RZ, RZ, R14 ;  /* 0x000000ffff007224 */ /* 0x000fe200078e000e */
[----:B------:R-:W-:Y:S06]  /*18b90*/  BRA `(.L_x_5296) ;  /* 0xffffffb800387947 */ /* 0x000fec000383ffff */
.L_x_5211:
[----:B0-----:R0:W1:Y:S02]  /*18ba0*/  SYNCS.PHASECHK.TRANS64.TRYWAIT P0, [R23+URZ+0x38820], R0 ;  /* 0x03882000170075a7 */ /* 0x001064000800017f */
[----:B-1----:R-:W-:Y:S05]  /*18bb0*/  @!P0 NANOSLEEP.SYNCS 0x989680 ;  /* 0x009896800000895d */ /* 0x002fea0003900000 */
[----:B------:R-:W1:Y:S02]  /*18bc0*/  @!P0 SYNCS.PHASECHK.TRANS64 P0, [R23+URZ+0x38820], R0 ;  /* 0x03882000170085a7 */ /* 0x000e64000800007f */
[----:B-1----:R-:W-:Y:S05]  /*18bd0*/  @!P0 BRA `(.L_x_5211) ;  /* 0xfffffffc00f08947 */ /* 0x002fea000383ffff */
[----:B------:R-:W-:Y:S05]  /*18be0*/  BRA `(.L_x_5297) ;  /* 0xffffffb800d47947 */ /* 0x000fea000383ffff */
.L_x_5214:
[----:B0-----:R0:W1:Y:S02]  /*18bf0*/  SYNCS.PHASECHK.TRANS64.TRYWAIT P0, [R27+URZ+0x38860], R0 ;  /* 0x038860001b0075a7 */ /* 0x001064000800017f */
[----:B-1----:R-:W-:Y:S05]  /*18c00*/  @!P0 NANOSLEEP.SYNCS 0x989680 ;  /* 0x009896800000895d */ /* 0x002fea0003900000 */
[----:B------:R-:W1:Y:S02]  /*18c10*/  @!P0 SYNCS.PHASECHK.TRANS64 P0, [R27+URZ+0x38860], R0 ;  /* 0x038860001b0085a7 */ /* 0x000e64000800007f */
[----:B-1----:R-:W-:Y:S05]  /*18c20*/  @!P0 BRA `(.L_x_5214) ;  /* 0xfffffffc00f08947 */ /* 0x002fea000383ffff */
[----:B------:R-:W-:Y:S05]  /*18c30*/  BRA `(.L_x_5298) ;  /* 0xffffffb800e47947 */ /* 0x000fea000383ffff */
.L_x_5215:
        /* <DEDUP_REMOVED lines=8> */
.L_x_5300:
[----:B------:R-:W-:Y:S05]  /*18cc0*/  BSYNC B0 ;  /* 0x0000000000007941 */ /* 0x000fea0003800000 */
.L_x_5299:
        /* <DEDUP_REMOVED lines=15> */
.L_x_5301:
        /* <DEDUP_REMOVED lines=39> */
.L_x_5302:
[----:B------:R-:W-:Y:S02]  /*19030*/  IMAD.MOV.U32 R13, RZ, RZ, R4 ;  /* 0x000000ffff0d7224 */ /* 0x000fe400078e0004 */
[----:B------:R-:W-:-:S07]  /*19040*/  IMAD.MOV.U32 R3, RZ, RZ, R14 ;  /* 0x000000ffff037224 */ /* 0x000fce00078e000e */
[----:B------:R-:W-:Y:S05]  /*19050*/  WARPSYNC.COLLECTIVE R15, `(.L_x_5303) ;  /* 0x000000000f087348 */ /* 0x000fea0003c00000 */
[----:B------:R0:W1:Y:S02]  /*19060*/  SHFL.IDX P6, R14, R13, R12, R11 ;  /* 0x0000000c0d0e7389 */ /* 0x00006400000c000b */
[----:B01----:R-:W-:Y:S01]  /*19070*/  ENDCOLLECTIVE ;  /* 0x000000000000791b */ /* 0x003fe20003800000 */
.L_x_5303:
        /* <DEDUP_REMOVED lines=29> */
.L_x_5304:
[----:B------:R-:W-:Y:S02]  /*19250*/  IMAD.MOV.U32 R13, RZ, RZ, R4 ;  /* 0x000000ffff0d7224 */ /* 0x000fe400078e0004 */
[----:B------:R-:W-:-:S07]  /*19260*/  IMAD.MOV.U32 R7, RZ, RZ, R14 ;  /* 0x000000ffff077224 */ /* 0x000fce00078e000e */
[----:B------:R-:W-:Y:S05]  /*19270*/  WARPSYNC.COLLECTIVE R15, `(.L_x_5305) ;  /* 0x000000000f087348 */ /* 0x000fea0003c00000 */
[----:B------:R0:W1:Y:S02]  /*19280*/  SHFL.IDX P6, R14, R13, R12, R11 ;  /* 0x0000000c0d0e7389 */ /* 0x00006400000c000b */
[----:B01----:R-:W-:Y:S01]  /*19290*/  ENDCOLLECTIVE ;  /* 0x000000000000791b */ /* 0x003fe20003800000 */
.L_x_5305:
        /* <DEDUP_REMOVED lines=29> */
.L_x_5306:
[----:B------:R-:W-:Y:S02]  /*19470*/  IMAD.MOV.U32 R13, RZ, RZ, R4 ;  /* 0x000000ffff0d7224 */ /* 0x000fe400078e0004 */
[----:B------:R-:W-:-:S07]  /*19480*/  IMAD.MOV.U32 R6, RZ, RZ, R14 ;  /* 0x000000ffff067224 */ /* 0x000fce00078e000e */
[----:B------:R-:W-:Y:S05]  /*19490*/  WARPSYNC.COLLECTIVE R15, `(.L_x_5307) ;  /* 0x000000000f087348 */ /* 0x000fea0003c00000 */
[----:B------:R0:W1:Y:S02]  /*194a0*/  SHFL.IDX P6, R14, R13, R12, R11 ;  /* 0x0000000c0d0e7389 */ /* 0x00006400000c000b */
[----:B01----:R-:W-:Y:S01]  /*194b0*/  ENDCOLLECTIVE ;  /* 0x000000000000791b */ /* 0x003fe20003800000 */
.L_x_5307:
[----:B------:R-:W-:Y:S01]  /*194c0*/  IMAD.MOV.U32 R2, RZ, RZ, R14 ;  /* 0x000000ffff027224 */ /* 0x000fe200078e000e */
[----:B------:R-:W-:Y:S06]  /*194d0*/  BRA `(.L_x_5308) ;  /* 0xffffffb800787947 */ /* 0x000fec000383ffff */
.L_x_5222:
[----:B0-----:R0:W1:Y:S02]  /*194e0*/  SYNCS.PHASECHK.TRANS64.TRYWAIT P0, [R6+URZ+0x38840], R17 ;  /* 0x03884011060075a7 */ /* 0x001064000800017f */
[----:B-1----:R-:W-:Y:S05]  /*194f0*/  @!P0 NANOSLEEP.SYNCS 0x989680 ;  /* 0x009896800000895d */ /* 0x002fea0003900000 */
[----:B------:R-:W1:Y:S02]  /*19500*/  @!P0 SYNCS.PHASECHK.TRANS64 P0, [R6+URZ+0x38840], R17 ;  /* 0x03884011060085a7 */ /* 0x000e64000800007f */
[----:B-1----:R-:W-:Y:S05]  /*19510*/  @!P0 BRA `(.L_x_5222) ;  /* 0xfffffffc00f08947 */ /* 0x002fea000383ffff */
[----:B------:R-:W-:Y:S05]  /*19520*/  BRA `(.L_x_5309) ;  /* 0xffffffc0000c7947 */ /* 0x000fea000383ffff */
.L_x_5223:
        /* <DEDUP_REMOVED lines=8> */
.L_x_5311:
[----:B------:R-:W-:Y:S05]  /*195b0*/  BSYNC B1 ;  /* 0x0000000000017941 */ /* 0x000fea0003800000 */
.L_x_5310:
        /* <DEDUP_REMOVED lines=9> */
.L_x_5312:
[----:B------:R-:W-:Y:S02]  /*19650*/  IMAD.MOV.U32 R13, RZ, RZ, R27 ;  /* 0x000000ffff0d7224 */ /* 0x000fe400078e001b */
[----:B------:R-:W-:Y:S02]  /*19660*/  IMAD.MOV.U32 R12, RZ, RZ, 0x1 ;  /* 0x00000001ff0c7424 */ /* 0x000fe400078e00ff */
[----:B------:R-:W-:-:S07]  /*19670*/  IMAD.MOV.U32 R2, RZ, RZ, R14 ;  /* 0x000000ffff027224 */ /* 0x000fce00078e000e */
[----:B------:R-:W-:Y:S05]  /*19680*/  WARPSYNC.COLLECTIVE R15, `(.L_x_5313) ;  /* 0x000000000f087348 */ /* 0x000fea0003c00000 */
[----:B------:R0:W1:Y:S02]  /*19690*/  SHFL.IDX P6, R14, R13, R12, R11 ;  /* 0x0000000c0d0e7389 */ /* 0x00006400000c000b */
[----:B01----:R-:W-:Y:S01]  /*196a0*/  ENDCOLLECTIVE ;  /* 0x000000000000791b */ /* 0x003fe20003800000 */
.L_x_5313:
        /* <DEDUP_REMOVED lines=11> */
.L_x_5314:
[----:B------:R-:W-:Y:S02]  /*19760*/  IMAD.MOV.U32 R13, RZ, RZ, R27 ;  /* 0x000000ffff0d7224 */ /* 0x000fe400078e001b */
[----:B------:R-:W-:Y:S02]  /*19770*/  IMAD.MOV.U32 R12, RZ, RZ, 0x2 ;  /* 0x00000002ff0c7424 */ /* 0x000fe400078e00ff */
[----:B------:R-:W-:-:S07]  /*19780*/  IMAD.MOV.U32 R2, RZ, RZ, R14 ;  /* 0x000000ffff027224 */ /* 0x000fce00078e000e */
[----:B------:R-:W-:Y:S05]  /*19790*/  WARPSYNC.COLLECTIVE R15, `(.L_x_5315) ;  /* 0x000000000f087348 */ /* 0x000fea0003c00000 */
[----:B------:R0:W1:Y:S02]  /*197a0*/  SHFL.IDX P6, R14, R13, R12, R11 ;  /* 0x0000000c0d0e7389 */ /* 0x00006400000c000b */
[----:B01----:R-:W-:Y:S01]  /*197b0*/  ENDCOLLECTIVE ;  /* 0x000000000000791b */ /* 0x003fe20003800000 */
.L_x_5315:
        /* <DEDUP_REMOVED lines=11> */
.L_x_5316:
[----:B------:R-:W-:Y:S02]  /*19870*/  IMAD.MOV.U32 R13, RZ, RZ, R27 ;  /* 0x000000ffff0d7224 */ /* 0x000fe400078e001b */
[----:B------:R-:W-:Y:S02]  /*19880*/  IMAD.MOV.U32 R12, RZ, RZ, 0x3 ;  /* 0x00000003ff0c7424 */ /* 0x000fe400078e00ff */
[----:B------:R-:W-:-:S07]  /*19890*/  IMAD.MOV.U32 R2, RZ, RZ, R14 ;  /* 0x000000ffff027224 */ /* 0x000fce00078e000e */
[----:B------:R-:W-:Y:S05]  /*198a0*/  WARPSYNC.COLLECTIVE R15, `(.L_x_5317) ;  /* 0x000000000f087348 */ /* 0x000fea0003c00000 */
[----:B------:R0:W1:Y:S02]  /*198b0*/  SHFL.IDX P6, R14, R13, R12, R11 ;  /* 0x0000000c0d0e7389 */ /* 0x00006400000c000b */
[----:B01----:R-:W-:Y:S01]  /*198c0*/  ENDCOLLECTIVE ;  /* 0x000000000000791b */ /* 0x003fe20003800000 */
.L_x_5317:
        /* <DEDUP_REMOVED lines=11> */
.L_x_5318:
[----:B------:R-:W-:Y:S01]  /*19980*/  IMAD.MOV.U32 R2, RZ, RZ, R14 ;  /* 0x000000ffff027224 */ /* 0x000fe200078e000e */
[----:B------:R-:W-:Y:S06]  /*19990*/  BRA `(.L_x_5319) ;  /* 0xffffffbc009c7947 */ /* 0x000fec000383ffff */
.L_x_5228:
[----:B---3--:R3:W4:Y:S02]  /*199a0*/  SYNCS.PHASECHK.TRANS64.TRYWAIT P0, [R6+URZ+0x38860], R17 ;  /* 0x03886011060075a7 */ /* 0x008724000800017f */
[----:B----4-:R-:W-:Y:S05]  /*199b0*/  @!P0 NANOSLEEP.SYNCS 0x989680 ;  /* 0x009896800000895d */ /* 0x010fea0003900000 */
[----:B------:R-:W4:Y:S02]  /*199c0*/  @!P0 SYNCS.PHASECHK.TRANS64 P0, [R6+URZ+0x38860], R17 ;  /* 0x03886011060085a7 */ /* 0x000f24000800007f */
[----:B----4-:R-:W-:Y:S05]  /*199d0*/  @!P0 BRA `(.L_x_5228) ;  /* 0xfffffffc00f08947 */ /* 0x010fea000383ffff */
[----:B------:R-:W-:Y:S05]  /*199e0*/  BRA `(.L_x_5320) ;  /* 0xffffffbc00ec7947 */ /* 0x000fea000383ffff */
.L_x_5229:
        /* <DEDUP_REMOVED lines=8> */
.L_x_5322:
[----:B------:R-:W-:Y:S05]  /*19a70*/  BSYNC B1 ;  /* 0x0000000000017941 */ /* 0x000fea0003800000 */
.L_x_5321:
        /* <DEDUP_REMOVED lines=13> */
.L_x_5323:
        /* <DEDUP_REMOVED lines=17> */
.L_x_5324:
        /* <DEDUP_REMOVED lines=16> */
.L_x_5325:
        /* <DEDUP_REMOVED lines=19> */
.L_x_5326:
        /* <DEDUP_REMOVED lines=14> */
.L_x_5327:
        /* <DEDUP_REMOVED lines=16> */
.L_x_5328:
        /* <DEDUP_REMOVED lines=14> */
.L_x_5329:
[----:B------:R-:W-:Y:S05]  /*1a150*/  BRA `(.L_x_5330) ;  /* 0xffffffbc00587947 */ /* 0x000fea000383ffff */
.L_x_5237:
        /* <DEDUP_REMOVED lines=8> */
.L_x_5332:
[----:B------:R-:W-:Y:S05]  /*1a1e0*/  BSYNC B0 ;  /* 0x0000000000007941 */ /* 0x000fea0003800000 */
.L_x_5331:
        /* <DEDUP_REMOVED lines=9> */
.L_x_5333:
        /* <DEDUP_REMOVED lines=18> */
.L_x_5334:
[----:B------:R-:W-:Y:S01]  /*1a3a0*/  IMAD.MOV.U32 R12, RZ, RZ, 0x2 ;  /* 0x00000002ff0c7424 */ /* 0x000fe200078e00ff */
[----:B------:R-:W-:-:S05]  /*1a3b0*/  SEL R4, R14, RZ, P1 ;  /* 0x000000ff0e047207 */ /* 0x000fca0000800000 */
[----:B------:R-:W-:-:S04]  /*1a3c0*/  IMAD.IADD R4, R17, 0x1, R4 ;  /* 0x0000000111047824 */ /* 0x000fc800078e0204 */
[----:B------:R-:W-:-:S07]  /*1a3d0*/  IMAD.MOV.U32 R13, RZ, RZ, R4 ;  /* 0x000000ffff0d7224 */ /* 0x000fce00078e0004 */
[----:B------:R-:W-:Y:S05]  /*1a3e0*/  WARPSYNC.COLLECTIVE R15, `(.L_x_5335) ;  /* 0x000000000f087348 */ /* 0x000fea0003c00000 */
[----:B------:R0:W1:Y:S02]  /*1a3f0*/  SHFL.UP P6, R14, R13, R12, R11 ;  /* 0x0400000c0d0e7389 */ /* 0x00006400000c000b */
[----:B01----:R-:W-:Y:S01]  /*1a400*/  ENDCOLLECTIVE ;  /* 0x000000000000791b */ /* 0x003fe20003800000 */
.L_x_5335:
[----:B------:R-:W-:Y:S01]  /*1a410*/  IMAD.MOV.U32 R12, RZ, RZ, 0x4 ;  /* 0x00000004ff0c7424 */ /* 0x000fe200078e00ff */
[----:B------:R-:W-:-:S05]  /*1a420*/  SEL R3, R14, RZ, P2 ;  /* 0x000000ff0e037207 */ /* 0x000fca0001000000 */
[----:B------:R-:W-:-:S04]  /*1a430*/  IMAD.IADD R6, R4, 0x1, R3 ;  /* 0x0000000104067824 */ /* 0x000fc800078e0203 */
[----:B------:R-:W-:-:S07]  /*1a440*/  IMAD.MOV.U32 R13, RZ, RZ, R6 ;  /* 0x000000ffff0d7224 */ /* 0x000fce00078e0006 */
[----:B------:R-:W-:Y:S05]  /*1a450*/  WARPSYNC.COLLECTIVE R15, `(.L_x_5336) ;  /* 0x000000000f087348 */ /* 0x000fea0003c00000 */
[----:B------:R0:W1:Y:S02]  /*1a460*/  SHFL.UP P6, R14, R13, R12, R11 ;  /* 0x0400000c0d0e7389 */ /* 0x00006400000c000b */
[----:B01----:R-:W-:Y:S01]  /*1a470*/  ENDCOLLECTIVE ;  /* 0x000000000000791b */ /* 0x003fe20003800000 */
.L_x_5336:
[----:B------:R-:W-:Y:S01]  /*1a480*/  IMAD.MOV.U32 R12, RZ, RZ, 0x8 ;  /* 0x00000008ff0c7424 */ /* 0x000fe200078e00ff */
[----:B------:R-:W-:-:S05]  /*1a490*/  SEL R3, R14, RZ, P3 ;  /* 0x000000ff0e037207 */ /* 0x000fca0001800000 */
[----:B------:R-:W-:-:S04]  /*1a4a0*/  IMAD.IADD R2, R6, 0x1, R3 ;  /* 0x0000000106027824 */ /* 0x000fc800078e0203 */
[----:B------:R-:W-:-:S07]  /*1a4b0*/  IMAD.MOV.U32 R13, RZ, RZ, R2 ;  /* 0x000000ffff0d7224 */ /* 0x000fce00078e0002 */
[----:B------:R-:W-:Y:S05]  /*1a4c0*/  WARPSYNC.COLLECTIVE R15, `(.L_x_5337) ;  /* 0x000000000f087348 */ /* 0x000fea0003c00000 */
[----:B------:R0:W1:Y:S02]  /*1a4d0*/  SHFL.UP P6, R14, R13, R12, R11 ;  /* 0x0400000c0d0e7389 */ /* 0x00006400000c000b */
[----:B01----:R-:W-:Y:S01]  /*1a4e0*/  ENDCOLLECTIVE ;  /* 0x000000000000791b */ /* 0x003fe20003800000 */
.L_x_5337:
[----:B------:R-:W-:Y:S01]  /*1a4f0*/  IMAD.MOV.U32 R12, RZ, RZ, 0x10 ;  /* 0x00000010ff0c7424 */ /* 0x000fe200078e00ff */
[----:B------:R-:W-:-:S05]  /*1a500*/  SEL R3, R14, RZ, P4 ;  /* 0x000000ff0e037207 */ /* 0x000fca0002000000 */
[----:B------:R-:W-:-:S04]  /*1a510*/  IMAD.IADD R3, R2, 0x1, R3 ;  /* 0x0000000102037824 */ /* 0x000fc800078e0203 */
[----:B------:R-:W-:-:S07]  /*1a520*/  IMAD.MOV.U32 R13, RZ, RZ, R3 ;  /* 0x000000ffff0d7224 */ /* 0x000fce00078e0003 */
[----:B------:R-:W-:Y:S05]  /*1a530*/  WARPSYNC.COLLECTIVE R15, `(.L_x_5338) ;  /* 0x000000000f087348 */ /* 0x000fea0003c00000 */
[----:B------:R0:W1:Y:S02]  /*1a540*/  SHFL.UP P6, R14, R13, R12, R11 ;  /* 0x0400000c0d0e7389 */ /* 0x00006400000c000b */
[----:B01----:R-:W-:Y:S01]  /*1a550*/  ENDCOLLECTIVE ;  /* 0x000000000000791b */ /* 0x003fe20003800000 */
.L_x_5338:
        /* <DEDUP_REMOVED lines=8> */
.L_x_5339:
[----:B------:R-:W-:Y:S05]  /*1a5e0*/  BRA `(.L_x_5340) ;  /* 0xffffffbc00ec7947 */ /* 0x000fea000383ffff */
.L_x_5242:
        /* <DEDUP_REMOVED lines=8> */
.L_x_5342:
[----:B------:R-:W-:Y:S05]  /*1a670*/  BSYNC B0 ;  /* 0x0000000000007941 */ /* 0x000fea0003800000 */
.L_x_5341:
        /* <DEDUP_REMOVED lines=8> */
.L_x_5343:
[----:B------:R-:W-:Y:S01]  /*1a700*/  IMAD.MOV.U32 R12, RZ, RZ, 0x4 ;  /* 0x00000004ff0c7424 */ /* 0x000fe200078e00ff */
[----:B------:R-:W-:-:S05]  /*1a710*/  SEL R2, R14, RZ, P2 ;  /* 0x000000ff0e027207 */ /* 0x000fca0001000000 */
[----:B------:R-:W-:-:S04]  /*1a720*/  IMAD.IADD R2, R13, 0x1, R2 ;  /* 0x000000010d027824 */ /* 0x000fc800078e0202 */
[----:B------:R-:W-:-:S07]  /*1a730*/  IMAD.MOV.U32 R13, RZ, RZ, R2 ;  /* 0x000000ffff0d7224 */ /* 0x000fce00078e0002 */
[----:B------:R-:W-:Y:S05]  /*1a740*/  WARPSYNC.COLLECTIVE R15, `(.L_x_5344) ;  /* 0x000000000f087348 */ /* 0x000fea0003c00000 */
[----:B------:R0:W1:Y:S02]  /*1a750*/  SHFL.UP P6, R14, R13, R12, R11 ;  /* 0x0400000c0d0e7389 */ /* 0x00006400000c000b */
[----:B01----:R-:W-:Y:S01]  /*1a760*/  ENDCOLLECTIVE ;  /* 0x000000000000791b */ /* 0x003fe20003800000 */
.L_x_5344:
[----:B------:R-:W-:Y:S01]  /*1a770*/  IMAD.MOV.U32 R12, RZ, RZ, 0x8 ;  /* 0x00000008ff0c7424 */ /* 0x000fe200078e00ff */
[----:B------:R-:W-:-:S05]  /*1a780*/  SEL R3, R14, RZ, P3 ;  /* 0x000000ff0e037207 */ /* 0x000fca0001800000 */
[----:B------:R-:W-:-:S04]  /*1a790*/  IMAD.IADD R3, R2, 0x1, R3 ;  /* 0x0000000102037824 */ /* 0x000fc800078e0203 */
[----:B------:R-:W-:-:S07]  /*1a7a0*/  IMAD.MOV.U32 R13, RZ, RZ, R3 ;  /* 0x000000ffff0d7224 */ /* 0x000fce00078e0003 */
[----:B------:R-:W-:Y:S05]  /*1a7b0*/  WARPSYNC.COLLECTIVE R15, `(.L_x_5345) ;  /* 0x000000000f087348 */ /* 0x000fea0003c00000 */
[----:B------:R0:W1:Y:S02]  /*1a7c0*/  SHFL.UP P6, R14, R13, R12, R11 ;  /* 0x0400000c0d0e7389 */ /* 0x00006400000c000b */
[----:B01----:R-:W-:Y:S01]  /*1a7d0*/  ENDCOLLECTIVE ;  /* 0x000000000000791b */ /* 0x003fe20003800000 */
.L_x_5345:
[----:B------:R-:W-:Y:S01]  /*1a7e0*/  IMAD.MOV.U32 R12, RZ, RZ, 0x10 ;  /* 0x00000010ff0c7424 */ /* 0x000fe200078e00ff */
[----:B------:R-:W-:-:S05]  /*1a7f0*/  SEL R4, R14, RZ, P4 ;  /* 0x000000ff0e047207 */ /* 0x000fca0002000000 */
[----:B------:R-:W-:-:S04]  /*1a800*/  IMAD.IADD R4, R3, 0x1, R4 ;  /* 0x0000000103047824 */ /* 0x000fc800078e0204 */
[----:B------:R-:W-:-:S07]  /*1a810*/  IMAD.MOV.U32 R13, RZ, RZ, R4 ;  /* 0x000000ffff0d7224 */ /* 0x000fce00078e0004 */
[----:B------:R-:W-:Y:S05]  /*1a820*/  WARPSYNC.COLLECTIVE R15, `(.L_x_5346) ;  /* 0x000000000f087348 */ /* 0x000fea0003c00000 */
[----:B------:R0:W1:Y:S02]  /*1a830*/  SHFL.UP P6, R14, R13, R12, R11 ;  /* 0x0400000c0d0e7389 */ /* 0x00006400000c000b */
[----:B01----:R-:W-:Y:S01]  /*1a840*/  ENDCOLLECTIVE ;  /* 0x000000000000791b */ /* 0x003fe20003800000 */
.L_x_5346:
        /* <DEDUP_REMOVED lines=8> */
.L_x_5347:
[----:B------:R-:W-:Y:S05]  /*1a8d0*/  BRA `(.L_x_5348) ;  /* 0xffffffbc00cc7947 */ /* 0x000fea000383ffff */
.L_x_5244:
[----:B------:R-:W-:Y:S01]  /*1a8e0*/  BSSY B0, `(.L_x_5349) ;  /* 0x0000006000007945 */ /* 0x000fe20003800000 */
[----:B------:R-:W-:Y:S01]  /*1a8f0*/  PLOP3.LUT P6, PT, P6, PT, PT, 0x8, 0x0 ;  /* 0x000000000000781c */ /* 0x000fe200037ce170 */
[----:B------:R-:W-:-:S12]  /*1a900*/  IMAD.MOV.U32 R15, RZ, RZ, -0x1 ;  /* 0xffffffffff0f7424 */ /* 0x000fd800078e00ff */
[----:B01----:R-:W-:Y:S05]  /*1a910*/  WARPSYNC.COLLECTIVE R15, `(.L_x_5350) ;  /* 0x000000000f087348 */ /* 0x003fea0003c00000 */
[----:B------:R-:W-:Y:S01]  /*1a920*/  VOTE.ANY R14, PT, P6 ;  /* 0x00000000000e7806 */ /* 0x000fe200030e0100 */
[----:B01----:R-:W-:Y:S06]  /*1a930*/  ENDCOLLECTIVE ;  /* 0x000000000000791b */ /* 0x003fec0003800000 */
.L_x_5350:
[----:B------:R-:W-:Y:S05]  /*1a940*/  BSYNC B0 ;  /* 0x0000000000007941 */ /* 0x000fea0003800000 */
.L_x_5349:
        /* <DEDUP_REMOVED lines=9> */
.L_x_5351:
[----:B------:R-:W-:Y:S01]  /*1a9e0*/  IMAD.MOV.U32 R17, RZ, RZ, R14 ;  /* 0x000000ffff117224 */ /* 0x000fe200078e000e */
[----:B------:R-:W-:Y:S06]  /*1a9f0*/  BRA `(.L_x_5352) ;  /* 0xffffffbc00bc7947 */ /* 0x000fec000383ffff */
.L_x_5246:
[----:B------:R-:W-:Y:S01]  /*1aa00*/  BSSY B0, `(.L_x_5353) ;  /* 0x0000007000007945 */ /* 0x000fe20003800000 */
[----:B------:R-:W-:Y:S02]  /*1aa10*/  IMAD.MOV.U32 R13, RZ, RZ, R2 ;  /* 0x000000ffff0d7224 */ /* 0x000fe400078e0002 */
[----:B------:R-:W-:Y:S02]  /*1aa20*/  IMAD.MOV.U32 R11, RZ, RZ, 0x1f ;  /* 0x0000001fff0b7424 */ /* 0x000fe400078e00ff */
[----:B------:R-:W-:-:S07]  /*1aa30*/  IMAD.MOV.U32 R15, RZ, RZ, -0x1 ;  /* 0xffffffffff0f7424 */ /* 0x000fce00078e00ff */
[----:B0123--:R-:W-:Y:S05]  /*1aa40*/  WARPSYNC.COLLECTIVE R15, `(.L_x_5354) ;  /* 0x000000000f087348 */ /* 0x00ffea0003c00000 */
[----:B------:R4:W0:Y:S02]  /*1aa50*/  SHFL.IDX P6, R14, R13, R12, R11 ;  /* 0x0000000c0d0e7389 */ /* 0x00082400000c000b */
[----:B01234-:R-:W-:Y:S01]  /*1aa60*/  ENDCOLLECTIVE ;  /* 0x000000000000791b */ /* 0x01ffe20003800000 */
.L_x_5354:
[----:B------:R-:W-:Y:S05]  /*1aa70*/  BSYNC B0 ;  /* 0x0000000000007941 */ /* 0x000fea0003800000 */
.L_x_5353:
[----:B------:R-:W-:Y:S05]  /*1aa80*/  BRA `(.L_x_5245) ;  /* 0xffffffbc00b47947 */ /* 0x000fea000383ffff */
.L_x_5250:
[----:B------:R0:W0:Y:S02]  /*1aa90*/  SYNCS.PHASECHK.TRANS64.TRYWAIT P0, [R7+URZ+0x38820], R0 ;  /* 0x03882000070075a7 */ /* 0x000024000800017f */
[----:B0-----:R-:W-:Y:S05]  /*1aaa0*/  @!P0 NANOSLEEP.SYNCS 0x989680 ;  /* 0x009896800000895d */ /* 0x001fea0003900000 */
[----:B------:R-:W0:Y:S02]  /*1aab0*/  @!P0 SYNCS.PHASECHK.TRANS64 P0, [R7+URZ+0x38820], R0 ;  /* 0x03882000070085a7 */ /* 0x000e24000800007f */
[----:B0-----:R-:W-:Y:S05]  /*1aac0*/  @!P0 BRA `(.L_x_5250) ;  /* 0xfffffffc00f08947 */ /* 0x001fea000383ffff */
[----:B------:R-:W-:Y:S05]  /*1aad0*/  BRA `(.L_x_5355) ;  /* 0xffffffc4002c7947 */ /* 0x000fea000383ffff */
.L_x_5251:
        /* <DEDUP_REMOVED lines=11> */
.L_x_5357:
[----:B------:R-:W-:Y:S05]  /*1ab90*/  BSYNC B0 ;  /* 0x0000000000007941 */ /* 0x000fea0003800000 */
.L_x_5356:
[----:B------:R-:W-:Y:S05]  /*1aba0*/  BRA `(.L_x_5358) ;  /* 0xffffffc400147947 */ /* 0x000fea000383ffff */
.L_x_5254:
[----:B------:R-:W-:Y:S01]  /*1abb0*/  BSSY B1, `(.L_x_5359) ;  /* 0x0000006000017945 */ /* 0x000fe20003800000 */
[----:B------:R-:W-:-:S07]  /*1abc0*/  IMAD.MOV.U32 R15, RZ, RZ, -0x1 ;  /* 0xffffffffff0f7424 */ /* 0x000fce00078e00ff */
[----:B-1234-:R-:W-:Y:S05]  /*1abd0*/  WARPSYNC.COLLECTIVE R15, `(.L_x_5360) ;  /* 0x000000000f0c7348 */ /* 0x01efea0003c00000 */
[----:B------:R-:W-:Y:S02]  /*1abe0*/  ELECT P6, UR62, PT ;  /* 0x00000000003e782f */ /* 0x000fe400038c0000 */
[----:B------:R-:W-:Y:S01]  /*1abf0*/  MOV R14, UR62 ;  /* 0x0000003e000e7c02 */ /* 0x000fe20008000f00 */
[----:B-1234-:R-:W-:Y:S10]  /*1ac00*/  ENDCOLLECTIVE ;  /* 0x000000000000791b */ /* 0x01eff40003800000 */
.L_x_5360:
[----:B------:R-:W-:Y:S05]  /*1ac10*/  BSYNC B1 ;  /* 0x0000000000017941 */ /* 0x000fea0003800000 */
.L_x_5359:
[----:B------:R-:W-:Y:S05]  /*1ac20*/  BRA `(.L_x_5361) ;  /* 0xffffffc4000c7947 */ /* 0x000fea000383ffff */
.L_x_5256:
[----:B------:R0:W0:Y:S02]  /*1ac30*/  SYNCS.PHASECHK.TRANS64.TRYWAIT P1, [R5+URZ+0x38840], R0 ;  /* 0x03884000050075a7 */ /* 0x000024000802017f */
[----:B0-----:R-:W-:Y:S05]  /*1ac40*/  @!P1 NANOSLEEP.SYNCS 0x989680 ;  /* 0x009896800000995d */ /* 0x001fea0003900000 */
[----:B------:R-:W0:Y:S02]  /*1ac50*/  @!P1 SYNCS.PHASECHK.TRANS64 P1, [R5+URZ+0x38840], R0 ;  /* 0x03884000050095a7 */ /* 0x000e24000802007f */
[----:B0-----:R-:W-:Y:S05]  /*1ac60*/  @!P1 BRA `(.L_x_5256) ;  /* 0xfffffffc00f09947 */ /* 0x001fea000383ffff */
[----:B------:R-:W-:Y:S05]  /*1ac70*/  BRA `(.L_x_5362) ;  /* 0xffffffc4002c7947 */ /* 0x000fea000383ffff */
.L_x_5258:
[----:B------:R0:W0:Y:S02]  /*1ac80*/  SYNCS.PHASECHK.TRANS64.TRYWAIT P1, [R3+URZ+0x38840], R2 ;  /* 0x03884002030075a7 */ /* 0x000024000802017f */
[----:B0-----:R-:W-:Y:S05]  /*1ac90*/  @!P1 NANOSLEEP.SYNCS 0x989680 ;  /* 0x009896800000995d */ /* 0x001fea0003900000 */
[----:B------:R-:W0:Y:S02]  /*1aca0*/  @!P1 SYNCS.PHASECHK.TRANS64 P1, [R3+URZ+0x38840], R2 ;  /* 0x03884002030095a7 */ /* 0x000e24000802007f */
[----:B0-----:R-:W-:Y:S05]  /*1acb0*/  @!P1 BRA `(.L_x_5258) ;  /* 0xfffffffc00f09947 */ /* 0x001fea000383ffff */
[----:B------:R-:W-:Y:S05]  /*1acc0*/  BRA `(.L_x_5363) ;  /* 0xffffffc400387947 */ /* 0x000fea000383ffff */
.L_x_5260:
[----:B------:R0:W0:Y:S02]  /*1acd0*/  SYNCS.PHASECHK.TRANS64.TRYWAIT P1, [R5+URZ+0x38860], R0 ;  /* 0x03886000050075a7 */ /* 0x000024000802017f */
[----:B0-----:R-:W-:Y:S05]  /*1ace0*/  @!P1 NANOSLEEP.SYNCS 0x989680 ;  /* 0x009896800000995d */ /* 0x001fea0003900000 */
[----:B------:R-:W0:Y:S02]  /*1acf0*/  @!P1 SYNCS.PHASECHK.TRANS64 P1, [R5+URZ+0x38860], R0 ;  /* 0x03886000050095a7 */ /* 0x000e24000802007f */
[----:B0-----:R-:W-:Y:S05]  /*1ad00*/  @!P1 BRA `(.L_x_5260) ;  /* 0xfffffffc00f09947 */ /* 0x001fea000383ffff */
[----:B------:R-:W-:Y:S05]  /*1ad10*/  BRA `(.L_x_5364) ;  /* 0xffffffc400347947 */ /* 0x000fea000383ffff */
.L_x_5365:
        /* <DEDUP_REMOVED lines=14> */
.L_x_5822:


//--------------------- .text._ZN7cutlass13device_kernelIN5flash11enable_sm90INS1_16FlashAttnFwdSm90INS1_25CollectiveMainloopFwdSm90ILi2EN4cute5tupleIJNS5_1CILi1EEES8_S8_EEENS6_IJNS7_ILi64EEESA_SA_EEELi512ENS_10bfloat16_tEfNS_4arch4Sm90ELb1ELb0ELb1ELb1ELb1ELb1ELb1ELb0ELb0ELb1ELb0ELb0EEENS1_21CollectiveEpilogueFwdINS6_IJSA_NS7_ILi512EEESA_EEES9_SC_SE_Li256ELb1ELb1ELb0ELb0EEENS1_36VarlenDynamicPersistentTileSchedulerILi64ELi64ELi256ELi128ELb0ELb1ELb1ELb1ELb1ELb1EEEEEEEEEvNT_6ParamsE --------------------------
	.section	.text._ZN7cutlass13device_kernelIN5flash11enable_sm90INS1_16FlashAttnFwdSm90INS1_25CollectiveMainloopFwdSm90ILi2EN4cute5tupleIJNS5_1CILi1EEES8_S8_EEENS6_IJNS7_ILi64EEESA_SA_EEELi512ENS_10bfloat16_tEfNS_4arch4Sm90ELb1ELb0ELb1ELb1ELb1ELb1ELb1ELb0ELb0ELb1ELb0ELb0EEENS1_21CollectiveEpilogueFwdINS6_IJSA_NS7_ILi512EEESA_EEES9_SC_SE_Li256ELb1ELb1ELb0ELb0EEENS1_36VarlenDynamicPersistentTileSchedulerILi64ELi64ELi256ELi128ELb0ELb1ELb1ELb1ELb1ELb1EEEEEEEEEvNT_6ParamsE,"ax",@progbits
	.align	128
.text._ZN7cutlass13device_kernelIN5flash11enable_sm90INS1_16FlashAttnFwdSm90INS1_25CollectiveMainloopFwdSm90ILi2EN4cute5tupleIJNS5_1CILi1EEES8_S8_EEENS6_IJNS7_ILi64EEESA_SA_EEELi512ENS_10bfloat16_tEfNS_4arch4Sm90ELb1ELb0ELb1ELb1ELb1ELb1ELb1ELb0ELb0ELb1ELb0ELb0EEENS1_21CollectiveEpilogueFwdINS6_IJSA_NS7_ILi512EEESA_EEES9_SC_SE_Li256ELb1ELb1ELb0ELb0EEENS1_36VarlenDynamicPersistentTileSchedulerILi64ELi64ELi256ELi128ELb0ELb1ELb1ELb1ELb1ELb1EEEEEEEEEvNT_6ParamsE:
        .type           _ZN7cutlass13device_kernelIN5flash11enable_sm90INS1_16FlashAttnFwdSm90INS1_25CollectiveMainloopFwdSm90ILi2EN4cute5tupleIJNS5_1CILi1EEES8_S8_EEENS6_IJNS7_ILi64EEESA_SA_EEELi512ENS_10bfloat16_tEfNS_4arch4Sm90ELb1ELb0ELb1ELb1ELb1ELb1ELb1ELb0ELb0ELb1ELb0ELb0EEENS1_21CollectiveEpilogueFwdINS6_IJSA_NS7_ILi512EEESA_EEES9_SC_SE_Li256ELb1ELb1ELb0ELb0EEENS1_36VarlenDynamicPersistentTileSchedulerILi64ELi64ELi256ELi128ELb0ELb1ELb1ELb1ELb1ELb1EEEEEEEEEvNT_6ParamsE,@function
        .size           _ZN7cutlass13device_kernelIN5flash11enable_sm90INS1_16FlashAttnFwdSm90INS1_25CollectiveMainloopFwdSm90ILi2EN4cute5tupleIJNS5_1CILi1EEES8_S8_EEENS6_IJNS7_ILi64EEESA_SA_EEELi512ENS_10bfloat16_tEfNS_4arch4Sm90ELb1ELb0ELb1ELb1ELb1ELb1ELb1ELb0ELb0ELb1ELb0ELb0EEENS1_21CollectiveEpilogueFwdINS6_IJSA_NS7_ILi512EEESA_EEES9_SC_SE_Li256ELb1ELb1ELb0ELb0EEENS1_36VarlenDynamicPersistentTileSchedulerILi64ELi64ELi256ELi128ELb0ELb1ELb1ELb1ELb1ELb1EEEEEEEEEvNT_6ParamsE,(.L_x_5823 - _ZN7cutlass13device_kernelIN5flash11enable_sm90INS1_16FlashAttnFwdSm90INS1_25CollectiveMainloopFwdSm90ILi2EN4cute5tupleIJNS5_1CILi1EEES8_S8_EEENS6_IJNS7_ILi64EEESA_SA_EEELi512ENS_10bfloat16_tEfNS_4arch4Sm90ELb1ELb0ELb1ELb1ELb1ELb1ELb1ELb0ELb0ELb1ELb0ELb0EEENS1_21CollectiveEpilogueFwdINS6_IJSA_NS7_ILi512EEESA_EEES9_SC_SE_Li256ELb1ELb1ELb0ELb0EEENS1_36VarlenDynamicPersistentTileSchedulerILi64ELi64ELi256ELi128ELb0ELb1ELb1ELb1ELb1ELb1EEEEEEEEEvNT_6ParamsE)
        .other          _ZN7cutlass13device_kernelIN5flash11enable_sm90INS1_16FlashAttnFwdSm90INS1_25CollectiveMainloopFwdSm90ILi2EN4cute5tupleIJNS5_1CILi1EEES8_S8_EEENS6_IJNS7_ILi64EEESA_SA_EEELi512ENS_10bfloat16_tEfNS_4arch4Sm90ELb1ELb0ELb1ELb1ELb1ELb1ELb1ELb0ELb0ELb1ELb0ELb0EEENS1_21CollectiveEpilogueFwdINS6_IJSA_NS7_ILi512EEESA_EEES9_SC_SE_Li256ELb1ELb1ELb0ELb0EEENS1_36VarlenDynamicPersistentTileSchedulerILi64ELi64ELi256ELi128ELb0ELb1ELb1ELb1ELb1ELb1EEEEEEEEEvNT_6ParamsE,@"STO_CUDA_ENTRY STV_DEFAULT"
_ZN7cutlass13device_kernelIN5flash11enable_sm90INS1_16FlashAttnFwdSm90INS1_25CollectiveMainloopFwdSm90ILi2EN4cute5tupleIJNS5_1CILi1EEES8_S8_EEENS6_IJNS7_ILi64EEESA_SA_EEELi512ENS_10bfloat16_tEfNS_4arch4Sm90ELb1ELb0ELb1ELb1ELb1ELb1ELb1ELb0ELb0ELb1ELb0ELb0EEENS1_21CollectiveEpilogueFwdINS6_IJSA_NS7_ILi512EEESA_EEES9_SC_SE_Li256ELb1ELb1ELb0ELb0EEENS1_36VarlenDynamicPersistentTileSchedulerILi64ELi64ELi256ELi128ELb0ELb1ELb1ELb1ELb1ELb1EEEEEEEEEvNT_6ParamsE:
        /* <DEDUP_REMOVED lines=17> */
.L_x_5367:
[----:B------:R-:W-:Y:S05]  /*0110*/  BSYNC B0 ;  /* 0x0000000000007941 */ /* 0x000fea0003800000 */
.L_x_5366:
        /* <DEDUP_REMOVED lines=39> */
.L_x_5368:
        /* <DEDUP_REMOVED lines=22> */
.L_x_5369:
        /* <DEDUP_REMOVED lines=18> */
.L_x_5370:
        /* <DEDUP_REMOVED lines=22> */
.L_x_5371:
        /* <DEDUP_REMOVED lines=22> */
.L_x_5372:
        /* <DEDUP_REMOVED lines=9> */
.L_x_5375:
[----:B------:R-:W-:-:S08]  /*0960*/  NOP ;  /* 0x0000000000007918 */ /* 0x000fd00000000000 */
[----:B------:R-:W0:Y:S02]  /*0970*/  USETMAXREG.TRY_ALLOC.CTAPOOL UP0, 0xe8 ;  /* 0x000000e8000079c8 */ /* 0x000e240008000600 */
[----:B0-----:R-:W-:-:S13]  /*0980*/  PLOP3.LUT P0, PT, PT, PT, UP0, 0x80, 0x0 ;  /* 0x000000000000781c */ /* 0x001fda0003f0f008 */
[----:B------:R-:W-:Y:S05]  /*0990*/  @!P0 BRA `(.L_x_5375) ;  /* 0xfffffffc00f08947 */ /* 0x000fea000383ffff */
[----:B------:R-:W-:Y:S01]  /*09a0*/  SHF.R.U32.HI R2, RZ, 0x7, R0 ;  /* 0x00000007ff027819 */ /* 0x000fe20000011600 */
[----:B------:R-:W0:Y:S01]  /*09b0*/  S2UR UR4, SR_CgaCtaId ;  /* 0x00000000000479c3 */ /* 0x000e220000008800 */
[----:B------:R-:W-:Y:S02]  /*09c0*/  MOV R3, 0x400 ;  /* 0x0000040000037802 */ /* 0x000fe40000000f00 */
[----:B------:R-:W-:-:S13]  /*09d0*/  ISETP.NE.AND P0, PT, R2, 0x1, PT ;  /* 0x000000010200780c */ /* 0x000fda0003f05270 */
        /* <DEDUP_REMOVED lines=12> */
[----:B------:R-:W-:Y:S02]  /*0aa0*/  VIADD R16, R0, 0xffffff80 ;  /* 0xffffff8000107836 */ /* 0x000fe40000000000 */
[----:B------:R-:W-:Y:S02]  /*0ab0*/  IMAD.MOV.U32 R228, RZ, RZ, 0x40 ;  /* 0x00000040ffe47424 */ /* 0x000fe400078e00ff */
[----:B------:R-:W-:Y:S01]  /*0ac0*/  IMAD.MOV.U32 R185, RZ, RZ, RZ ;  /* 0x000000ffffb97224 */ /* 0x000fe200078e00ff */
[----:B------:R-:W-:Y:S01]  /*0ad0*/  SHF.R.S32.HI R0, RZ, 0x1f, R16 ;  /* 0x0000001fff007819 */ /* 0x000fe20000011410 */
[----:B------:R-:W-:Y:S02]  /*0ae0*/  IMAD.MOV.U32 R191, RZ, RZ, RZ ;  /* 0x000000ffffbf7224 */ /* 0x000fe400078e00ff */
[----:B------:R-:W-:Y:S01]  /*0af0*/  IMAD.MOV.U32 R23, RZ, RZ, RZ ;  /* 0x000000ffff177224 */ /* 0x000fe200078e00ff */
[----:B------:R-:W-:-:S02]  /*0b00*/  LEA.HI R2, R0, R16, RZ, 0x7 ;  /* 0x0000001000027211 */ /* 0x000fc400078f38ff */
        /* <DEDUP_REMOVED lines=14> */
[----:B------:R-:W-:Y:S02]  /*0bf0*/  LEA.HI R9, R7, R8, RZ, 0x3 ;  /* 0x0000000807097211 */ /* 0x000fe400078f18ff */
        /* <DEDUP_REMOVED lines=18> */
[----:B------:R-:W-:Y:S01]  /*0d20*/  IMAD.IADD R11, R8, 0x1, -R11 ;  /* 0x00000001080b7824 */ /* 0x000fe200078e0a0b */
[----:B------:R-:W-:Y:S01]  /*0d30*/  LOP3.LUT R9, R9, 0x7ffffe00, RZ, 0xc0, !PT ;  /* 0x7ffffe0009097812 */ /* 0x000fe200078ec0ff */
[----:B------:R-:W-:Y:S01]  /*0d40*/  IMAD.U32 R6, R12, 0x40, R13 ;  /* 0x000000400c067824 */ /* 0x000fe200078e000d */
[----:B------:R-:W-:Y:S01]  /*0d50*/  LOP3.LUT R2, R2, 0xfffffe, RZ, 0xc0, !PT ;  /* 0x00fffffe02027812 */ /* 0x000fe200078ec0ff */
[C---:B------:R-:W-:Y:S01]  /*0d60*/  IMAD.SHL.U32 R8, R11.reuse, 0x40, RZ ;  /* 0x000000400b087824 */ /* 0x040fe200078e00ff */
[----:B------:R-:W-:Y:S01]  /*0d70*/  R2P PR, R11, 0x6 ;  /* 0x000000060b007804 */ /* 0x000fe20000000000 */
[----:B------:R-:W-:Y:S01]  /*0d80*/  IMAD R194, R4, 0x10, R7 ;  /* 0x0000001004c27824 */ /* 0x000fe200078e0207 */
[----:B------:R0:W-:Y:S01]  /*0d90*/  STL [R1+0x70], R6 ;  /* 0x0000700601007387 */ /* 0x0001e20000100800 */
[----:B------:R-:W-:Y:S01]  /*0da0*/  IMAD R9, R20, 0x400, R9 ;  /* 0x0000040014097824 */ /* 0x000fe200078e0209 */
[----:B------:R-:W-:Y:S01]  /*0db0*/  LOP3.LUT R8, R8, 0x1c0, RZ, 0xc0, !PT ;  /* 0x000001c008087812 */ /* 0x000fe200078ec0ff */
[----:B------:R-:W-:Y:S01]  /*0dc0*/  IMAD.IADD R2, R14, 0x1, -R2 ;  /* 0x000000010e027824 */ /* 0x000fe200078e0a02 */
[----:B------:R-:W-:Y:S01]  /*0dd0*/  STL [R1+0x58], RZ ;  /* 0x000058ff01007387 */ /* 0x000fe20000100800 */
[----:B------:R-:W-:-:S02]  /*0de0*/  SEL R228, R228, 0xffffffc0, !P2 ;  /* 0xffffffc0e4e47807 */ /* 0x000fc40005000000 */
[----:B------:R-:W-:Y:S01]  /*0df0*/  LOP3.LUT R13, R8, 0x8, R13, 0xf8, !PT ;  /* 0x00000008080d7812 */ /* 0x000fe200078ef80d */
[----:B------:R-:W-:Y:S01]  /*0e00*/  IMAD.SHL.U32 R225, R2, 0x100, RZ ;  /* 0x0000010002e17824 */ /* 0x000fe200078e00ff */
[----:B------:R-:W-:Y:S02]  /*0e10*/  SHF.R.U32.HI R8, RZ, 0x3, R8 ;  /* 0x00000003ff087819 */ /* 0x000fe40000011608 */
[----:B0-----:R-:W-:Y:S02]  /*0e20*/  LOP3.LUT R6, R5, 0x7ffffffc, RZ, 0xc0, !PT ;  /* 0x7ffffffc05067812 */ /* 0x001fe400078ec0ff */
[----:B------:R-:W-:-:S03]  /*0e30*/  LOP3.LUT R8, R13, R8, RZ, 0x3c, !PT ;  /* 0x000000080d087212 */ /* 0x000fc600078e3cff */
[----:B------:R-:W-:Y:S01]  /*0e40*/  IMAD.IADD R6, R3, 0x1, -R6 ;  /* 0x0000000103067824 */ /* 0x000fe200078e0a06 */
[CC--:B------:R-:W-:Y:S01]  /*0e50*/  LEA.HI R3, R0.reuse, R16.reuse, RZ, 0x3 ;  /* 0x0000001000037211 */ /* 0x0c0fe200078f18ff */
[----:B------:R-:W-:Y:S01]  /*0e60*/  IMAD.IADD R9, R9, 0x1, R8 ;  /* 0x0000000109097824 */ /* 0x000fe200078e0208 */
[----:B------:R-:W-:Y:S01]  /*0e70*/  LEA.HI R0, R0, R16, RZ, 0x2 ;  /* 0x0000001000007211 */ /* 0x000fe200078f10ff */
[----:B------:R-:W-:Y:S01]  /*0e80*/  IMAD.SHL.U32 R193, R6, 0x2, RZ ;  /* 0x0000000206c17824 */ /* 0x000fe200078e00ff */
[----:B------:R-:W-:Y:S01]  /*0e90*/  SHF.R.S32.HI R4, RZ, 0x3, R3 ;  /* 0x00000003ff047819 */ /* 0x000fe20000011403 */
[----:B------:R-:W-:Y:S01]  /*0ea0*/  IMAD R226, R9, 0x2, R18 ;  /* 0x0000000209e27824 */ /* 0x000fe200078e0212 */
[--C-:B------:R-:W-:Y:S02]  /*0eb0*/  SHF.R.S32.HI R187, RZ, 0x2, R0.reuse ;  /* 0x00000002ffbb7819 */ /* 0x100fe40000011400 */
[----:B------:R-:W-:Y:S01]  /*0ec0*/  SHF.R.S32.HI R4, RZ, 0x1f, R0 ;  /* 0x0000001fff047819 */ /* 0x000fe20000011400 */
[----:B------:R-:W-:Y:S01]  /*0ed0*/  VIADD R229, R226, 0x36400 ;  /* 0x00036400e2e57836 */ /* 0x000fe20000000000 */
[----:B------:R-:W-:Y:S01]  /*0ee0*/  LOP3.LUT R3, R3, 0xfffffff8, RZ, 0xc0, !PT ;  /* 0xfffffff803037812 */ /* 0x000fe200078ec0ff */
[----:B------:R-:W-:Y:S01]  /*0ef0*/  VIADD R8, R187, 0x20 ;  /* 0x00000020bb087836 */ /* 0x000fe20000000000 */
[----:B------:R-:W-:Y:S01]  /*0f00*/  LOP3.LUT R0, R0, 0xfffffffc, RZ, 0xc0, !PT ;  /* 0xfffffffc00007812 */ /* 0x000fe200078ec0ff */
[----:B------:R-:W-:Y:S01]  /*0f10*/  VIADD R227, R226, 0x36420 ;  /* 0x00036420e2e37836 */ /* 0x000fe20000000000 */
[----:B------:R-:W-:Y:S01]  /*0f20*/  LEA.HI R4, R4, R187, RZ, 0x3 ;  /* 0x000000bb04047211 */ /* 0x000fe200078f18ff */
[C---:B------:R-:W-:Y:S01]  /*0f30*/  IMAD.IADD R10, R16.reuse, 0x1, -R3 ;  /* 0x00000001100a7824 */ /* 0x040fe200078e0a03 */
[----:B------:R-:W-:Y:S01]  /*0f40*/  SHF.R.S32.HI R5, RZ, 0x1f, R8 ;  /* 0x0000001fff057819 */ /* 0x000fe20000011408 */
[----:B------:R-:W-:Y:S01]  /*0f50*/  IMAD.IADD R7, R16, 0x1, -R0 ;  /* 0x0000000110077824 */ /* 0x000fe200078e0a00 */
[----:B------:R-:W-:Y:S01]  /*0f60*/  LOP3.LUT R4, R4, 0xfffffff8, RZ, 0xc0, !PT ;  /* 0xfffffff804047812 */ /* 0x000fe200078ec0ff */
[----:B------:R-:W-:Y:S01]  /*0f70*/  IMAD.SHL.U32 R209, R10, 0x8, RZ ;  /* 0x000000080ad17824 */ /* 0x000fe200078e00ff */
[----:B------:R-:W-:Y:S01]  /*0f80*/  LEA.HI R5, R5, R8, RZ, 0x3 ;  /* 0x0000000805057211 */ /* 0x000fe200078f18ff */
[C---:B------:R-:W-:Y:S01]  /*0f90*/  IMAD.SHL.U32 R16, R7.reuse, 0x8, RZ ;  /* 0x0000000807107824 */ /* 0x040fe200078e00ff */
[----:B------:R-:W-:Y:S01]  /*0fa0*/  LEA.HI R0, R7, R7, RZ, 0x1 ;  /* 0x0000000707007211 */ /* 0x000fe200078f08ff */
[----:B------:R-:W-:-:S02]  /*0fb0*/  IMAD.SHL.U32 R3, R8, 0x40, RZ ;  /* 0x0000004008037824 */ /* 0x000fc400078e00ff */
[----:B------:R-:W-:Y:S01]  /*0fc0*/  VIADD R36, R209, 0x80 ;  /* 0x00000080d1247836 */ /* 0x000fe20000000000 */
[----:B------:R-:W-:Y:S01]  /*0fd0*/  LOP3.LUT R0, R0, 0x1ffffffe, RZ, 0xc0, !PT ;  /* 0x1ffffffe00007812 */ /* 0x000fe200078ec0ff */
[----:B------:R-:W-:Y:S01]  /*0fe0*/  IMAD.SHL.U32 R188, R7, 0x4, RZ ;  /* 0x0000000407bc7824 */ /* 0x000fe200078e00ff */
[----:B------:R-:W-:Y:S01]  /*0ff0*/  SHF.R.S32.HI R17, RZ, 0x1f, R16 ;  /* 0x0000001fff117819 */ /* 0x000fe20000011410 */
[C---:B------:R-:W-:Y:S01]  /*1000*/  VIADD R35, R209.reuse, 0xc0 ;  /* 0x000000c0d1237836 */ /* 0x040fe20000000000 */
[----:B------:R-:W-:Y:S01]  /*1010*/  SHF.R.S32.HI R38, RZ, 0x1f, R36 ;  /* 0x0000001fff267819 */ /* 0x000fe20000011424 */
[----:B------:R-:W-:Y:S02]  /*1020*/  VIADD R224, R16, 0x40 ;  /* 0x0000004010e07836 */ /* 0x000fe40000000000 */
[C---:B------:R-:W-:Y:S01]  /*1030*/  VIADD R34, R209.reuse, 0x100 ;  /* 0x00000100d1227836 */ /* 0x040fe20000000000 */
[----:B------:R-:W-:Y:S01]  /*1040*/  SHF.R.S32.HI R36, RZ, 0x1f, R35 ;  /* 0x0000001fff247819 */ /* 0x000fe20000011423 */
[----:B------:R-:W-:-:S02]  /*1050*/  VIADD R33, R209, 0x140 ;  /* 0x00000140d1217836 */ /* 0x000fc40000000000 */
[----:B------:R-:W-:Y:S01]  /*1060*/  IMAD.IADD R192, R187, 0x1, -R4 ;  /* 0x00000001bbc07824 */ /* 0x000fe200078e0a04 */
[----:B------:R-:W-:Y:S01]  /*1070*/  LOP3.LUT R4, R3, 0x1c0, RZ, 0xc0, !PT ;  /* 0x000001c003047812 */ /* 0x000fe200078ec0ff */
        /* <DEDUP_REMOVED lines=13> */
[----:B------:R-:W-:Y:S01]  /*1150*/  SHF.R.S32.HI R7, RZ, 0x1f, R224 ;  /* 0x0000001fff077819 */ /* 0x000fe200000114e0 */
[----:B------:R-:W-:Y:S01]  /*1160*/  IMAD.SHL.U32 R5, R5, 0x40, RZ ;  /* 0x0000004005057824 */ /* 0x000fe200078e00ff */
[----:B------:R-:W-:Y:S01]  /*1170*/  SHF.R.S32.HI R37, RZ, 0x1f, R206 ;  /* 0x0000001fff257819 */ /* 0x000fe200000114ce */
[C---:B------:R-:W-:Y:S01]  /*1180*/  VIADD R30, R16.reuse, 0x1c0 ;  /* 0x000001c0101e7836 */ /* 0x040fe20000000000 */
[----:B------:R-:W-:Y:S01]  /*1190*/  SHF.R.S32.HI R32, RZ, 0x1f, R31 ;  /* 0x0000001fff207819 */ /* 0x000fe2000001141f */
[----:B------:R-:W-:Y:S01]  /*11a0*/  VIADD R28, R16, 0x1e0 ;  /* 0x000001e0101c7836 */ /* 0x000fe20000000000 */
[----:B------:R-:W-:Y:S01]  /*11b0*/  SHF.L.U64.HI R31, R224, 0x1, R7 ;  /* 0x00000001e01f7819 */ /* 0x000fe20000010207 */
[C---:B------:R-:W-:Y:S01]  /*11c0*/  VIADD R221, R16.reuse, 0xa0 ;  /* 0x000000a010dd7836 */ /* 0x040fe20000000000 */
[----:B------:R-:W-:Y:S01]  /*11d0*/  LOP3.LUT R5, R5, 0xfffffe00, RZ, 0xc0, !PT ;  /* 0xfffffe0005057812 */ /* 0x000fe200078ec0ff */
[C---:B------:R-:W-:Y:S01]  /*11e0*/  VIADD R220, R16.reuse, 0xc0 ;  /* 0x000000c010dc7836 */ /* 0x040fe20000000000 */
[----:B------:R-:W-:Y:S01]  /*11f0*/  STL [R1+0x4], R30 ;  /* 0x0000041e01007387 */ /* 0x000fe20000100800 */
[----:B------:R-:W-:Y:S01]  /*1200*/  SHF.L.U64.HI R7, R223, 0x1, R2 ;  /* 0x00000001df077819 */ /* 0x000fe20000010202 */
[----:B------:R-:W-:Y:S01]  /*1210*/  VIADD R219, R16, 0xe0 ;  /* 0x000000e010db7836 */ /* 0x000fe20000000000 */
[----:B------:R-:W-:Y:S01]  /*1220*/  LOP3.LUT R0, R4, 0x38, R16, 0xf8, !PT ;  /* 0x0000003804007812 */ /* 0x000fe200078ef810 */
[----:B------:R-:W-:Y:S01]  /*1230*/  STL [R1], R28 ;  /* 0x0000001c01007387 */ /* 0x000fe20000100800 */
[----:B------:R-:W-:Y:S01]  /*1240*/  SHF.R.U32.HI R24, RZ, 0x3, R4 ;  /* 0x00000003ff187819 */ /* 0x000fe20000011604 */
[----:B------:R-:W-:Y:S01]  /*1250*/  VIADD R218, R16, 0x100 ;  /* 0x0000010010da7836 */ /* 0x000fe20000000000 */
[----:B------:R-:W-:Y:S01]  /*1260*/  SHF.L.U64.HI R2, R222, 0x1, R11 ;  /* 0x00000001de027819 */ /* 0x000fe2000001020b */
[----:B------:R-:W-:Y:S01]  /*1270*/  STL [R1+0x60], R37 ;  /* 0x0000602501007387 */ /* 0x000fe20000100800 */
[----:B------:R-:W-:Y:S01]  /*1280*/  SHF.R.S32.HI R4, RZ, 0x1f, R221 ;  /* 0x0000001fff047819 */ /* 0x000fe200000114dd */
[C---:B------:R-:W-:Y:S01]  /*1290*/  VIADD R217, R16.reuse, 0x120 ;  /* 0x0000012010d97836 */ /* 0x040fe20000000000 */
[----:B------:R-:W-:Y:S01]  /*12a0*/  SHF.R.S32.HI R13, RZ, 0x1f, R220 ;  /* 0x0000001fff0d7819 */ /* 0x000fe200000114dc */
[----:B------:R-:W-:Y:S01]  /*12b0*/  STL [R1+0x10], R31 ;  /* 0x0000101f01007387 */ /* 0x000fe20000100800 */
[----:B------:R-:W-:Y:S01]  /*12c0*/  SHF.L.U64.HI R4, R221, 0x1, R4 ;  /* 0x00000001dd047819 */ /* 0x000fe20000010204 */
[C---:B------:R-:W-:Y:S01]  /*12d0*/  VIADD R216, R16.reuse, 0x140 ;  /* 0x0000014010d87836 */ /* 0x040fe20000000000 */
[----:B------:R-:W-:Y:S01]  /*12e0*/  SHF.R.S32.HI R8, RZ, 0x1f, R219 ;  /* 0x0000001fff087819 */ /* 0x000fe200000114db */
[----:B------:R-:W-:Y:S01]  /*12f0*/  STL [R1+0x6c], R5 ;  /* 0x00006c0501007387 */ /* 0x000fe20000100800 */
[----:B------:R-:W-:Y:S01]  /*1300*/  SHF.R.S32.HI R15, RZ, 0x1f, R218 ;  /* 0x0000001fff0f7819 */ /* 0x000fe200000114da */
[C---:B------:R-:W-:Y:S01]  /*1310*/  VIADD R215, R16.reuse, 0x160 ;  /* 0x0000016010d77836 */ /* 0x040fe20000000000 */
[----:B------:R-:W-:Y:S01]  /*1320*/  SHF.R.S32.HI R10, RZ, 0x1f, R217 ;  /* 0x0000001fff0a7819 */ /* 0x000fe200000114d9 */
[----:B------:R0:W-:Y:S01]  /*1330*/  STL [R1+0x14], R7 ;  /* 0x0000140701007387 */ /* 0x0001e20000100800 */
        /* <DEDUP_REMOVED lines=10> */
[----:B0-----:R-:W-:Y:S01]  /*13e0*/  SHF.L.U64.HI R7, R219, 0x1, R8 ;  /* 0x00000001db077819 */ /* 0x001fe20000010208 */
[----:B------:R-:W-:Y:S01]  /*13f0*/  IMAD.IADD R229, R229, 0x1, R228 ;  /* 0x00000001e5e57824 */ /* 0x000fe200078e02e4 */
[----:B------:R-:W-:Y:S01]  /*1400*/  SHF.R.S32.HI R20, RZ, 0x1f, R30 ;  /* 0x0000001fff147819 */ /* 0x000fe2000001141e */
[----:B------:R-:W-:Y:S01]  /*1410*/  IMAD.IADD R228, R228, 0x1, R227 ;  /* 0x00000001e4e47824 */ /* 0x000fe200078e02e3 */
[----:B-1----:R-:W-:-:S02]  /*1420*/  SHF.L.U64.HI R2, R220, 0x1, R13 ;  /* 0x00000001dc027819 */ /* 0x002fc4000001020d */
[----:B------:R-:W-:Y:S02]  /*1430*/  SHF.R.S32.HI R22, RZ, 0x1f, R28 ;  /* 0x0000001fff167819 */ /* 0x000fe4000001141c */
[----:B---3--:R-:W-:Y:S01]  /*1440*/  SHF.L.U64.HI R4, R218, 0x1, R15 ;  /* 0x00000001da047819 */ /* 0x008fe2000001020f */
[----:B------:R0:W-:Y:S01]  /*1450*/  STL [R1+0x20], R2 ;  /* 0x0000200201007387 */ /* 0x0001e20000100800 */
[----:B------:R-:W-:Y:S01]  /*1460*/  LOP3.LUT R5, R5, R0, R24, 0xf6, !PT ;  /* 0x0000000005057212 */ /* 0x000fe200078ef618 */
[----:B------:R-:W-:Y:S01]  /*1470*/  IMAD R0, R3, 0x8, R194 ;  /* 0x0000000803007824 */ /* 0x000fe200078e02c2 */
[----:B------:R-:W-:Y:S01]  /*1480*/  SHF.R.S32.HI R195, RZ, 0x1f, R184 ;  /* 0x0000001fffc37819 */ /* 0x000fe200000114b8 */
[----:B------:R1:W-:Y:S04]  /*1490*/  STL [R1+0x24], R7 ;  /* 0x0000240701007387 */ /* 0x0003e80000100800 */
[----:B------:R3:W-:Y:S01]  /*14a0*/  STL [R1+0x28], R4 ;  /* 0x0000280401007387 */ /* 0x0007e20000100800 */
[----:B0-----:R-:W-:-:S02]  /*14b0*/  SHF.L.U64.HI R2, R217, 0x1, R10 ;  /* 0x00000001d9027819 */ /* 0x001fc4000001020a */
[----:B-1----:R-:W-:-:S03]  /*14c0*/  SHF.L.U64.HI R7, R216, 0x1, R21 ;  /* 0x00000001d8077819 */ /* 0x002fc60000010215 */
[----:B------:R0:W-:Y:S01]  /*14d0*/  STL [R1+0x2c], R2 ;  /* 0x00002c0201007387 */ /* 0x0001e20000100800 */
[----:B---3--:R-:W-:-:S03]  /*14e0*/  SHF.L.U64.HI R4, R215, 0x1, R12 ;  /* 0x00000001d7047819 */ /* 0x008fc6000001020c */
[----:B------:R1:W-:Y:S04]  /*14f0*/  STL [R1+0x30], R7 ;  /* 0x0000300701007387 */ /* 0x0003e80000100800 */
[----:B------:R3:W-:Y:S01]  /*1500*/  STL [R1+0x34], R4 ;  /* 0x0000340401007387 */ /* 0x0007e20000100800 */
[----:B0-----:R-:W-:Y:S02]  /*1510*/  SHF.L.U64.HI R2, R214, 0x1, R29 ;  /* 0x00000001d6027819 */ /* 0x001fe4000001021d */
[----:B-1----:R-:W-:-:S03]  /*1520*/  SHF.L.U64.HI R7, R213, 0x1, R14 ;  /* 0x00000001d5077819 */ /* 0x002fc6000001020e */
[----:B------:R0:W-:Y:S01]  /*1530*/  STL [R1+0x38], R2 ;  /* 0x0000380201007387 */ /* 0x0001e20000100800 */
[----:B---3--:R-:W-:-:S03]  /*1540*/  SHF.L.U64.HI R4, R30, 0x1, R20 ;  /* 0x000000011e047819 */ /* 0x008fc60000010214 */
[----:B------:R-:W-:Y:S04]  /*1550*/  STL [R1+0x3c], R7 ;  /* 0x00003c0701007387 */ /* 0x000fe80000100800 */
[----:B------:R-:W-:Y:S01]  /*1560*/  STL [R1+0x40], R4 ;  /* 0x0000400401007387 */ /* 0x000fe20000100800 */
[----:B0-----:R-:W-:-:S05]  /*1570*/  SHF.L.U64.HI R2, R28, 0x1, R22 ;  /* 0x000000011c027819 */ /* 0x001fca0000010216 */
[----:B------:R0:W-:Y:S02]  /*1580*/  STL [R1+0x44], R2 ;  /* 0x0000440201007387 */ /* 0x0001e40000100800 */
[----:B0-----:R-:W-:-:S05]  /*1590*/  IMAD R2, R5, 0x2, R18 ;  /* 0x0000000205027824 */ /* 0x001fca00078e0212 */
[----:B------:R0:W-:Y:S04]  /*15a0*/  STL [R1+0x64], R2 ;  /* 0x0000640201007387 */ /* 0x0001e80000100800 */
[----:B------:R0:W-:Y:S01]  /*15b0*/  STL [R1+0x8], R0 ;  /* 0x0000080001007387 */ /* 0x0001e20000100800 */
[----:B--2---:R-:W-:Y:S01]  /*15c0*/  LOP3.LUT R186, R19, 0x1, RZ, 0xfc, !PT ;  /* 0x0000000113ba7812 */ /* 0x004fe200078efcff */
[----:B0-----:R-:W-:-:S07]  /*15d0*/  IMAD.MOV.U32 R19, RZ, RZ, RZ ;  /* 0x000000ffff137224 */ /* 0x001fce00078e00ff */
.L_x_5515:
[----:B01-34-:R-:W0:Y:S01]  /*15e0*/  LDC.64 R2, c[0x0][0xd88] ;  /* 0x00036200ff027b82 */ /* 0x01be220000000a00 */
[----:B------:R-:W-:Y:S01]  /*15f0*/  ULDC.64 UR4, c[0x0][0xb20] ;  /* 0x0002c80000047ab9 */ /* 0x000fe20000000a00 */
[----:B------:R-:W-:Y:S01]  /*1600*/  ULDC.64 UR8, c[0x0][0xb10] ;  /* 0x0002c40000087ab9 */ /* 0x000fe20000000a00 */
[----:B------:R-:W-:Y:S01]  /*1610*/  ULDC.64 UR6, c[0x0][0xb00] ;  /* 0x0002c00000067ab9 */ /* 0x000fe20000000a00 */
[----:B0-----:R-:W-:-:S05]  /*1620*/  IMAD.WIDE R2, R27, 0x4, R2 ;  /* 0x000000041b027825 */ /* 0x001fca00078e0202 */
[----:B--2---:R-:W2:Y:S01]  /*1630*/  LDG.E R0, desc[UR40][R2.64] ;  /* 0x0000002802007981 */ /* 0x004ea2000c1e1900 */
[----:B------:R-:W-:Y:S01]  /*1640*/  ISETP.NE.U32.AND P2, PT, RZ, UR4, PT ;  /* 0x00000004ff007c0c */ /* 0x000fe2000bf45070 */
[----:B------:R-:W-:Y:S01]  /*1650*/  IMAD.MOV.U32 R9, RZ, RZ, RZ ;  /* 0x000000ffff097224 */ /* 0x000fe200078e00ff */
[----:B------:R-:W-:Y:S01]  /*1660*/  ISETP.NE.U32.AND P1, PT, RZ, UR8, PT ;  /* 0x00000008ff007c0c */ /* 0x000fe2000bf25070 */
[----:B------:R-:W-:Y:S01]  /*1670*/  IMAD.MOV.U32 R29, RZ, RZ, RZ ;  /* 0x000000ffff1d7224 */ /* 0x000fe200078e00ff */
[----:B------:R-:W-:Y:S02]  /*1680*/  ISETP.NE.AND.EX P2, PT, RZ, UR5, PT, P2 ;  /* 0x00000005ff007c0c */ /* 0x000fe4000bf45320 */
[----:B------:R-:W-:Y:S02]  /*1690*/  ISETP.NE.AND.EX P1, PT, RZ, UR9, PT, P1 ;  /* 0x00000009ff007c0c */ /* 0x000fe4000bf25310 */
[----:B------:R-:W-:-:S04]  /*16a0*/  ISETP.NE.U32.AND P0, PT, RZ, UR6, PT ;  /* 0x00000006ff007c0c */ /* 0x000fc8000bf05070 */
[----:B------:R-:W-:Y:S02]  /*16b0*/  ISETP.NE.AND.EX P0, PT, RZ, UR7, PT, P0 ;  /* 0x00000007ff007c0c */ /* 0x000fe4000bf05300 */
[----:B--2---:R-:W-:Y:S01]  /*16c0*/  SHF.R.S32.HI R4, RZ, 0x1f, R0 ;  /* 0x0000001fff047819 */ /* 0x004fe20000011400 */
[C---:B------:R-:W-:Y:S02]  /*16d0*/  IMAD.SHL.U32 R31, R0.reuse, 0x4, RZ ;  /* 0x00000004001f7824 */ /* 0x040fe400078e00ff */
[C---:B------:R-:W-:Y:S01]  /*16e0*/  @P2 LEA R2, P3, R0.reuse, UR4, 0x2 ;  /* 0x0000000400022c11 */ /* 0x040fe2000f8610ff */
[----:B------:R-:W-:Y:S01]  /*16f0*/  STL [R1+0x54], R0 ;  /* 0x0000540001007387 */ /* 0x000fe20000100800 */
[C-C-:B------:R-:W-:Y:S02]  /*1700*/  SHF.L.U64.HI R30, R0.reuse, 0x2, R4.reuse ;  /* 0x00000002001e7819 */ /* 0x140fe40000010204 */
[----:B------:R-:W-:Y:S01]  /*1710*/  @P2 LEA.HI.X R3, R0, UR5, R4, 0x2, P3 ;  /* 0x0000000500032c11 */ /* 0x000fe200098f1404 */
[----:B------:R0:W-:Y:S01]  /*1720*/  STL [R1+0x5c], R4 ;  /* 0x00005c0401007387 */ /* 0x0001e20000100800 */
[----:B------:R-:W-:Y:S01]  /*1730*/  IADD3 R6, P4, R31, UR6, RZ ;  /* 0x000000061f067c10 */ /* 0x000fe2000ff9e0ff */
[----:B------:R-:W-:-:S02]  /*1740*/  ULDC UR4, c[0x0][0x288] ;  /* 0x0000a20000047ab9 */ /* 0x000fc40000000800 */
[----:B------:R1:W5:Y:S01]  /*1750*/  @P2 LDG.E R9, desc[UR40][R2.64] ;  /* 0x0000002802092981 */ /* 0x000362000c1e1900 */
[----:B------:R-:W-:Y:S01]  /*1760*/  IMAD.U32 R207, RZ, RZ, UR4 ;  /* 0x00000004ffcf7e24 */ /* 0x000fe2000f8e00ff */
[----:B------:R-:W-:Y:S01]  /*1770*/  IADD3.X R7, R30, UR7, RZ, P4, !PT ;  /* 0x000000071e077c10 */ /* 0x000fe2000a7fe4ff */
[----:B------:R-:W-:Y:S01]  /*1780*/  ULDC.64 UR4, c[0x0][0x418] ;  /* 0x0001060000047ab9 */ /* 0x000fe20000000a00 */
[----:B------:R1:W-:Y:S01]  /*1790*/  STL [R1+0x4c], R31 ;  /* 0x00004c1f01007387 */ /* 0x0003e20000100800 */
[----:B0-----:R-:W-:-:S03]  /*17a0*/  @P1 IADD3 R4, P2, R31, UR8, RZ ;  /* 0x000000081f041c10 */ /* 0x001fc6000ff5e0ff */
[----:B------:R1:W5:Y:S01]  /*17b0*/  @P0 LDG.E R29, desc[UR40][R6.64] ;  /* 0x00000028061d0981 */ /* 0x000362000c1e1900 */
[----:B------:R-:W-:Y:S01]  /*17c0*/  @P1 IADD3.X R5, R30, UR9, RZ, P2, !PT ;  /* 0x000000091e051c10 */ /* 0x000fe200097fe4ff */
[----:B------:R-:W-:Y:S02]  /*17d0*/  UISETP.NE.U32.AND UP0, UPT, UR4, URZ, UPT ;  /* 0x0000003f0400728c */ /* 0x000fe4000bf05070 */
[----:B------:R1:W-:Y:S01]  /*17e0*/  STL [R1+0x50], R30 ;  /* 0x0000501e01007387 */ /* 0x0003e20000100800 */
[----:B------:R-:W-:Y:S01]  /*17f0*/  ULDC.64 UR8, c[0x0][0xb18] ;  /* 0x0002c60000087ab9 */ /* 0x000fe20000000a00 */
[----:B------:R-:W-:Y:S02]  /*1800*/  ULDC UR4, c[0x0][0x424] ;  /* 0x0001090000047ab9 */ /* 0x000fe40000000800 */
[----:B------:R1:W5:Y:S04]  /*1810*/  @P1 LDG.E R207, desc[UR40][R4.64] ;  /* 0x0000002804cf1981 */ /* 0x000368000c1e1900 */
[----:B------:R1:W-:Y:S01]  /*1820*/  STL [R1+0x48], R26 ;  /* 0x0000481a01007387 */ /* 0x0003e20000100800 */
[----:B------:R-:W-:Y:S01]  /*1830*/  UISETP.NE.AND.EX UP0, UPT, UR5, URZ, UPT, UP0 ;  /* 0x0000003f0500728c */ /* 0x000fe2000bf05300 */
[----:B------:R-:W-:-:S02]  /*1840*/  ISETP.NE.U32.AND P2, PT, RZ, UR8, PT ;  /* 0x00000008ff007c0c */ /* 0x000fc4000bf45070 */
[----:B------:R-:W-:Y:S01]  /*1850*/  ULDC UR5, c[0x0][0x2f0] ;  /* 0x0000bc0000057ab9 */ /* 0x000fe20000000800 */
[----:B------:R-:W-:Y:S01]  /*1860*/  USEL UR4, UR4, 0x1, UP0 ;  /* 0x0000000104047887 */ /* 0x000fe20008000000 */
[----:B------:R-:W-:-:S03]  /*1870*/  ISETP.NE.AND.EX P2, PT, RZ, UR9, PT, P2 ;  /* 0x00000009ff007c0c */ /* 0x000fc6000bf45320 */
[----:B------:R-:W-:-:S03]  /*1880*/  UIMAD UR4, UR4, UR5, URZ ;  /* 0x00000005040472a4 */ /* 0x000fc6000f8e023f */
[----:B------:R-:W-:Y:S01]  /*1890*/  ULDC UR5, c[0x0][0x348] ;  /* 0x0000d20000057ab9 */ /* 0x000fe20000000800 */
[----:B------:R-:W-:Y:S01]  /*18a0*/  IMAD.MOV.U32 R36, RZ, RZ, R0 ;  /* 0x000000ffff247224 */ /* 0x000fe200078e0000 */
[----:B-1----:R-:W-:Y:S07]  /*18b0*/  @P1 BRA `(.L_x_5377) ;  /* 0x0000000000241947 */ /* 0x002fee0003800000 */
        /* <DEDUP_REMOVED lines=9> */
.L_x_5377:
[----:B------:R-:W-:Y:S02]  /*1950*/  IMAD.U32 R27, RZ, RZ, UR5 ;  /* 0x00000005ff1b7e24 */ /* 0x000fe4000f8e00ff */
[----:B------:R-:W-:Y:S01]  /*1960*/  IMAD.U32 R28, RZ, RZ, UR4 ;  /* 0x00000004ff1c7e24 */ /* 0x000fe2000f8e00ff */
[----:B------:R-:W-:Y:S06]  /*1970*/  @!P2 BRA `(.L_x_5378) ;  /* 0x000000000010a947 */ /* 0x000fec0003800000 */
[----:B------:R-:W-:-:S04]  /*1980*/  IADD3 R2, P0, R31, UR8, RZ ;  /* 0x000000081f027c10 */ /* 0x000fc8000ff1e0ff */
[----:B------:R-:W-:-:S05]  /*1990*/  IADD3.X R3, R30, UR9, RZ, P0, !PT ;  /* 0x000000091e037c10 */ /* 0x000fca00087fe4ff */
[----:B------:R0:W5:Y:S01]  /*19a0*/  LDG.E R28, desc[UR40][R2.64] ;  /* 0x00000028021c7981 */ /* 0x000162000c1e1900 */
[----:B------:R-:W-:Y:S05]  /*19b0*/  BRA `(.L_x_5379) ;  /* 0x0000000000107947 */ /* 0x000fea0003800000 */
.L_x_5378:
[----:B------:R-:W-:Y:S05]  /*19c0*/  @!P0 BRA `(.L_x_5379) ;  /* 0x00000000000c8947 */ /* 0x000fea0003800000 */
[----:B------:R-:W2:Y:S04]  /*19d0*/  LDG.E R3, desc[UR40][R6.64] ;  /* 0x0000002806037981 */ /* 0x000ea8000c1e1900 */
[----:B------:R-:W2:Y:S02]  /*19e0*/  LDG.E R28, desc[UR40][R6.64+0x4] ;  /* 0x00000428061c7981 */ /* 0x000ea4000c1e1900 */
[----:B--2---:R-:W-:-:S07]  /*19f0*/  IMAD.IADD R28, R28, 0x1, -R3 ;  /* 0x000000011c1c7824 */ /* 0x004fce00078e0a03 */
.L_x_5379:
        /* <DEDUP_REMOVED lines=23> */
[----:B--2---:R-:W-:-:S02]  /*1b70*/  @P0 IMAD.IADD R27, R7, 0x1, -R0 ;  /* 0x00000001071b0824 */ /* 0x004fc400078e0a00 */
        /* <DEDUP_REMOVED lines=8> */
[----:B---3--:R-:W-:Y:S02]  /*1c00*/  SHF.R.S32.HI R5, RZ, 0x1f, R2 ;  /* 0x0000001fff057819 */ /* 0x008fe40000011402 */
        /* <DEDUP_REMOVED lines=36> */
.L_x_5382:
[----:B------:R-:W-:Y:S05]  /*1e50*/  BSYNC B6 ;  /* 0x0000000000067941 */ /* 0x000fea0003800000 */
.L_x_5381:
        /* <DEDUP_REMOVED lines=20> */
.L_x_5384:
[----:B------:R-:W-:Y:S05]  /*1fa0*/  BSYNC B6 ;  /* 0x0000000000067941 */ /* 0x000fea0003800000 */
.L_x_5383:
        /* <DEDUP_REMOVED lines=14> */
[-C--:B------:R-:W-:Y:S01]  /*2090*/  IMAD R0, R9, R4.reuse, RZ ;  /* 0x0000000409007224 */ /* 0x080fe200078e02ff */
[----:B------:R-:W-:Y:S01]  /*20a0*/  SHF.L.U64.HI R40, R4, 0x6, R5 ;  /* 0x0000000604287819 */ /* 0x000fe20000010205 */
[C---:B------:R-:W-:Y:S01]  /*20b0*/  IMAD.WIDE.U32 R6, R187.reuse, R4, R188 ;  /* 0x00000004bb067225 */ /* 0x040fe200078e00bc */
[----:B------:R-:W3:Y:S01]  /*20c0*/  S2R R30, SR_TID.X ;  /* 0x00000000001e7919 */ /* 0x000ee20000002100 */
[----:B------:R-:W-:Y:S01]  /*20d0*/  LOP3.LUT R42, R42, 0x1c0, RZ, 0xc0, !PT ;  /* 0x000001c02a2a7812 */ /* 0x000fe200078ec0ff */
[----:B------:R-:W-:Y:S01]  /*20e0*/  ULDC UR4, c[0x0][0x2f4] ;  /* 0x0000bd0000047ab9 */ /* 0x000fe20000000800 */
[----:B------:R-:W-:Y:S01]  /*20f0*/  IMAD R11, R187, R5, R0 ;  /* 0x00000005bb0b7224 */ /* 0x000fe200078e0200 */
[----:B-1----:R-:W-:Y:S01]  /*2100*/  SHF.L.U64.HI R43, R44, 0x6, R45 ;  /* 0x000000062c2b7819 */ /* 0x002fe2000001022d */
[----:B------:R-:W-:Y:S01]  /*2110*/  IMAD R8, R9, R44, RZ ;  /* 0x0000002c09087224 */ /* 0x000fe200078e02ff */
[C---:B--2---:R-:W-:Y:S01]  /*2120*/  ISETP.GE.AND P3, PT, R16.reuse, R49, PT ;  /* 0x000000311000720c */ /* 0x044fe20003f66270 */
[----:B0-----:R-:W-:Y:S01]  /*2130*/  IMAD.IADD R3, R7, 0x1, R11 ;  /* 0x0000000107037824 */ /* 0x001fe200078e020b */
[----:B-----5:R-:W-:Y:S01]  /*2140*/  SHF.R.S32.HI R9, RZ, 0x1f, R24 ;  /* 0x0000001fff097819 */ /* 0x020fe20000011418 */
[----:B------:R-:W-:Y:S01]  /*2150*/  IMAD R13, R187, R45, R8 ;  /* 0x0000002dbb0d7224 */ /* 0x000fe200078e0208 */
[----:B------:R-:W-:Y:S01]  /*2160*/  SEL R7, R49, RZ, P3 ;  /* 0x000000ff31077207 */ /* 0x000fe20001800000 */
[----:B------:R-:W-:Y:S01]  /*2170*/  IMAD.MOV.U32 R2, RZ, RZ, R6 ;  /* 0x000000ffff027224 */ /* 0x000fe200078e0006 */
[----:B------:R-:W-:Y:S01]  /*2180*/  SHF.R.S32.HI R46, RZ, 0x1f, R26 ;  /* 0x0000001fff2e7819 */ /* 0x000fe2000001141a */
[----:B------:R-:W-:Y:S01]  /*2190*/  IMAD R8, R9, R4, RZ ;  /* 0x0000000409087224 */ /* 0x000fe200078e02ff */
[----:B------:R-:W-:Y:S01]  /*21a0*/  ISETP.GE.AND P2, PT, R16, UR4, PT ;  /* 0x0000000410007c0c */ /* 0x000fe2000bf46270 */
[----:B------:R-:W-:Y:S01]  /*21b0*/  IMAD.IADD R21, R11, 0x1, R21 ;  /* 0x000000010b157824 */ /* 0x000fe200078e0215 */
[----:B------:R-:W-:Y:S01]  /*21c0*/  ISETP.GE.AND P1, PT, R184, UR4, PT ;  /* 0x00000004b8007c0c */ /* 0x000fe2000bf26270 */
[----:B------:R-:W-:-:S02]  /*21d0*/  IMAD R9, R9, R44, RZ ;  /* 0x0000002c09097224 */ /* 0x000fc400078e02ff */
[----:B------:R-:W-:Y:S01]  /*21e0*/  IMAD.IADD R7, R16, 0x1, R7 ;  /* 0x0000000110077824 */ /* 0x000fe200078e0207 */
[----:B---3--:R-:W-:Y:S01]  /*21f0*/  SHF.R.U32.HI R12, RZ, 0x7, R12 ;  /* 0x00000007ff0c7819 */ /* 0x008fe2000001160c */
[----:B------:R-:W-:-:S03]  /*2200*/  IMAD.WIDE.U32 R2, R24, R4, R2 ;  /* 0x0000000418027225 */ /* 0x000fc600078e0002 */
[----:B------:R-:W-:Y:S01]  /*2210*/  SHF.R.S32.HI R6, RZ, 0x1f, R7 ;  /* 0x0000001fff067819 */ /* 0x000fe20000011407 */
[----:B------:R-:W-:-:S03]  /*2220*/  IMAD.WIDE.U32 R20, R24, R4, R20 ;  /* 0x0000000418147225 */ /* 0x000fc600078e0014 */
[----:B------:R-:W-:Y:S01]  /*2230*/  LEA.HI R39, R6, R7, RZ, 0x3 ;  /* 0x0000000706277211 */ /* 0x000fe200078f18ff */
[----:B------:R-:W-:Y:S01]  /*2240*/  IMAD.SHL.U32 R41, R4, 0x40, RZ ;  /* 0x0000004004297824 */ /* 0x000fe200078e00ff */
[----:B------:R-:W-:Y:S01]  /*2250*/  LOP3.LUT R4, R42, 0x18, R16, 0xf8, !PT ;  /* 0x000000182a047812 */ /* 0x000fe200078ef810 */
[----:B------:R-:W-:Y:S01]  /*2260*/  IMAD R9, R24, R45, R9 ;  /* 0x0000002d18097224 */ /* 0x000fe200078e0209 */
[----:B------:R-:W-:Y:S01]  /*2270*/  SHF.R.U32.HI R45, RZ, 0x3, R42 ;  /* 0x00000003ff2d7819 */ /* 0x000fe2000001162a */
[----:B------:R-:W-:Y:S01]  /*2280*/  VIADD R30, R30, 0xffffff80 ;  /* 0xffffff801e1e7836 */ /* 0x000fe20000000000 */
[----:B------:R-:W-:Y:S01]  /*2290*/  LOP3.LUT R56, R39, 0xfffffff8, RZ, 0xc0, !PT ;  /* 0xfffffff827387812 */ /* 0x000fe200078ec0ff */
[CC--:B------:R-:W-:Y:S01]  /*22a0*/  IMAD.WIDE.U32 R32, R187.reuse, R44.reuse, R188 ;  /* 0x0000002cbb207225 */ /* 0x0c0fe200078e00bc */
[----:B------:R-:W-:Y:S02]  /*22b0*/  LOP3.LUT R4, R4, R45, RZ, 0x3c, !PT ;  /* 0x0000002d04047212 */ /* 0x000fe400078e3cff */
[----:B------:R-:W-:Y:S01]  /*22c0*/  SHF.R.S32.HI R10, RZ, 0x1f, R30 ;  /* 0x0000001fff0a7819 */ /* 0x000fe2000001141e */
[----:B------:R-:W-:Y:S01]  /*22d0*/  IMAD.WIDE.U32 R34, R187, R44, R16 ;  /* 0x0000002cbb227225 */ /* 0x000fe200078e0010 */
[----:B------:R-:W-:-:S02]  /*22e0*/  SHF.R.S32.HI R59, RZ, 0x1f, R56 ;  /* 0x0000001fff3b7819 */ /* 0x000fc40000011438 */
[----:B------:R-:W-:Y:S01]  /*22f0*/  LEA.HI R10, R10, R30, RZ, 0x2 ;  /* 0x0000001e0a0a7211 */ /* 0x000fe200078f10ff */
[----:B------:R-:W-:Y:S02]  /*2300*/  IMAD.IADD R33, R33, 0x1, R13 ;  /* 0x0000000121217824 */ /* 0x000fe400078e020d */
[----:B------:R-:W-:Y:S01]  /*2310*/  IMAD.IADD R35, R13, 0x1, R35 ;  /* 0x000000010d237824 */ /* 0x000fe200078e0223 */
[----:B------:R-:W-:Y:S01]  /*2320*/  LOP3.LUT R10, R10, 0xfffffffc, RZ, 0xc0, !PT ;  /* 0xfffffffc0a0a7812 */ /* 0x000fe200078ec0ff */
[C---:B------:R-:W-:Y:S02]  /*2330*/  IMAD R7, R24.reuse, R5, R8 ;  /* 0x0000000518077224 */ /* 0x040fe400078e0208 */
[----:B------:R-:W-:-:S04]  /*2340*/  IMAD.WIDE.U32 R32, R24, R44, R32 ;  /* 0x0000002c18207225 */ /* 0x000fc800078e0020 */
[----:B------:R-:W-:Y:S02]  /*2350*/  IMAD.IADD R10, R30, 0x1, -R10 ;  /* 0x000000011e0a7824 */ /* 0x000fe400078e0a0a */
[----:B------:R-:W0:Y:S01]  /*2360*/  S2R R30, SR_TID.X ;  /* 0x00000000001e7919 */ /* 0x000e220000002100 */
[----:B------:R-:W-:-:S04]  /*2370*/  IMAD.WIDE.U32 R34, R24, R44, R34 ;  /* 0x0000002c18227225 */ /* 0x000fc800078e0022 */
[----:B------:R-:W-:Y:S02]  /*2380*/  IMAD R48, R10, 0x40, R187 ;  /* 0x000000400a307824 */ /* 0x000fe400078e02bb */
[----:B------:R-:W-:Y:S02]  /*2390*/  IMAD.IADD R0, R29, 0x1, R28 ;  /* 0x000000011d007824 */ /* 0x000fe400078e021c */
[----:B------:R-:W-:Y:S02]  /*23a0*/  IMAD.SHL.U32 R44, R44, 0x40, RZ ;  /* 0x000000402c2c7824 */ /* 0x000fe400078e00ff */
[----:B------:R-:W-:Y:S02]  /*23b0*/  VIADD R47, R12, 0x8 ;  /* 0x000000080c2f7836 */ /* 0x000fe40000000000 */
[----:B------:R-:W-:Y:S02]  /*23c0*/  IMAD.SHL.U32 R49, R49, 0x2, RZ ;  /* 0x0000000231317824 */ /* 0x000fe400078e00ff */
[----:B------:R-:W-:-:S02]  /*23d0*/  IMAD.IADD R51, R3, 0x1, R7 ;  /* 0x0000000103337824 */ /* 0x000fc400078e0207 */
[----:B------:R-:W-:Y:S02]  /*23e0*/  IMAD.IADD R52, R7, 0x1, R21 ;  /* 0x0000000107347824 */ /* 0x000fe400078e0215 */
[----:B------:R-:W-:Y:S02]  /*23f0*/  IMAD.IADD R53, R33, 0x1, R9 ;  /* 0x0000000121357824 */ /* 0x000fe400078e0209 */
[----:B------:R-:W-:Y:S02]  /*2400*/  IMAD.IADD R57, R9, 0x1, R35 ;  /* 0x0000000109397824 */ /* 0x000fe400078e0223 */
[----:B0-----:R-:W-:-:S05]  /*2410*/  VIADD R30, R30, 0xffffff80 ;  /* 0xffffff801e1e7836 */ /* 0x001fca0000000000 */
[----:B------:R-:W-:-:S04]  /*2420*/  SHF.R.S32.HI R10, RZ, 0x1f, R30 ;  /* 0x0000001fff0a7819 */ /* 0x000fc8000001141e */
[----:B------:R-:W-:-:S04]  /*2430*/  LEA.HI R10, R10, R30, RZ, 0x5 ;  /* 0x0000001e0a0a7211 */ /* 0x000fc800078f28ff */
[----:B------:R-:W-:-:S05]  /*2440*/  SHF.R.S32.HI R10, RZ, 0x5, R10 ;  /* 0x00000005ff0a7819 */ /* 0x000fca000001140a */
[----:B------:R-:W-:Y:S01]  /*2450*/  IMAD R50, R10, 0x200, R4 ;  /* 0x000002000a327824 */ /* 0x000fe200078e0204 */
[----:B------:R-:W-:-:S04]  /*2460*/  LOP3.LUT R4, R42, 0x38, R39, 0xf8, !PT ;  /* 0x000000382a047812 */ /* 0x000fc800078ef827 */
[----:B------:R-:W-:-:S05]  /*2470*/  LOP3.LUT R4, R4, R45, RZ, 0x3c, !PT ;  /* 0x0000002d04047212 */ /* 0x000fca00078e3cff */
[----:B------:R-:W-:Y:S01]  /*2480*/  IMAD R60, R10, 0x200, R4 ;  /* 0x000002000a3c7824 */ /* 0x000fe200078e0204 */
[----:B----4-:R-:W-:-:S07]  /*2490*/  SHF.R.S32.HI R58, RZ, 0x1f, R36 ;  /* 0x0000001fff3a7819 */ /* 0x010fce0000011424 */
.L_x_5417:
        /* <DEDUP_REMOVED lines=93> */
.L_x_5389:
[----:B------:R-:W-:Y:S05]  /*2a70*/  BSYNC B1 ;  /* 0x0000000000017941 */ /* 0x000fea0003800000 */
.L_x_5388:
[----:B------:R-:W-:Y:S01]  /*2a80*/  ISETP.NE.AND P5, PT, R186, 0x3, PT ;  /* 0x00000003ba00780c */ /* 0x000fe20003fa5270 */
[----:B0----5:R-:W-:Y:S02]  /*2a90*/  IMAD.MOV.U32 R4, RZ, RZ, R8 ;  /* 0x000000ffff047224 */ /* 0x021fe400078e0008 */
[----:B------:R-:W-:Y:S02]  /*2aa0*/  IMAD.MOV.U32 R5, RZ, RZ, R9 ;  /* 0x000000ffff057224 */ /* 0x000fe400078e0009 */
[----:B------:R-:W-:Y:S02]  /*2ab0*/  IMAD.MOV.U32 R6, RZ, RZ, R30 ;  /* 0x000000ffff067224 */ /* 0x000fe400078e001e */
[----:B------:R-:W-:Y:S01]  /*2ac0*/  IMAD.MOV.U32 R7, RZ, RZ, R31 ;  /* 0x000000ffff077224 */ /* 0x000fe200078e001f */
[----:B------:R-:W-:Y:S01]  /*2ad0*/  PRMT R78, R5, 0x5410, R4 ;  /* 0x00005410054e7816 */ /* 0x000fe20000000004 */
[----:B------:R-:W-:Y:S02]  /*2ae0*/  IMAD.MOV.U32 R4, RZ, RZ, R28 ;  /* 0x000000ffff047224 */ /* 0x000fe400078e001c */
        /* <DEDUP_REMOVED lines=10> */
.L_x_5390:
[----:B------:R-:W-:Y:S01]  /*2b90*/  IMAD R61, R185, 0x8, R18 ;  /* 0x00000008b93d7824 */ /* 0x000fe200078e0212 */
[----:B------:R-:W-:Y:S01]  /*2ba0*/  SHF.L.U32 R70, R191, 0x1f, RZ ;  /* 0x0000001fbf467819 */ /* 0x000fe200000006ff */
[----:B------:R-:W-:Y:S03]  /*2bb0*/  BSSY B1, `(.L_x_5391) ;  /* 0x0000003000017945 */ /* 0x000fe60003800000 */
[----:B------:R-:W0:Y:S02]  /*2bc0*/  SYNCS.PHASECHK.TRANS64.TRYWAIT P6, [R61+URZ+0x38890], R70 ;  /* 0x038890463d0075a7 */ /* 0x000e2400080c017f */
[----:B0-----:R-:W-:Y:S05]  /*2bd0*/  @!P6 BRA `(.L_x_5392) ;  /* 0x000001e000e0e947 */ /* 0x001fea0003800000 */
.L_x_5650:
[----:B------:R-:W-:Y:S05]  /*2be0*/  BSYNC B1 ;  /* 0x0000000000017941 */ /* 0x000fea0003800000 */
.L_x_5391:
[----:B------:R-:W-:-:S03]  /*2bf0*/  UMOV UR4, 0xffffffff ;  /* 0xffffffff00047882 */ /* 0x000fc60000000000 */
[----:B------:R-:W-:Y:S05]  /*2c00*/  BRA.DIV UR4, `(.L_x_5393) ;  /* 0x000001e204e87947 */ /* 0x000fea000b800000 */
[----:B------:R-:W1:Y:S04]  /*2c10*/  SHFL.IDX PT, R67, R67, RZ, 0x1c1f ;  /* 0x001c1fff43437589 */ /* 0x000e6800000e0000 */
[----:B------:R2:W3:Y:S02]  /*2c20*/  SHFL.IDX PT, R14, R68, RZ, 0x1c1f ;  /* 0x001c1fff440e7589 */ /* 0x0004e400000e0000 */
.L_x_5654:
        /* <DEDUP_REMOVED lines=11> */
[--C-:B------:R-:W-:Y:S01]  /*2ce0*/  SHF.R.U64 R72, R54, 0x10, R55.reuse ;  /* 0x0000001036487819 */ /* 0x100fe20000001237 */
[----:B------:R-:W-:Y:S01]  /*2cf0*/  IMAD.U32 R12, R6, 0x10000, RZ ;  /* 0x00010000060c7824 */ /* 0x000fe200078e00ff */
[----:B------:R-:W-:Y:S02]  /*2d00*/  SHF.R.U32.HI R74, RZ, 0x10, R55 ;  /* 0x00000010ff4a7819 */ /* 0x000fe40000011637 */
[----:B--2---:R-:W-:Y:S02]  /*2d10*/  SHF.R.U32.HI R68, RZ, 0x10, R31 ;  /* 0x00000010ff447819 */ /* 0x004fe4000001161f */
        /* <DEDUP_REMOVED lines=15> */
[----:B------:R-:W-:Y:S01]  /*2e10*/  FMUL.FTZ R76, R7, R54 ;  /* 0x00000036074c7220 */ /* 0x000fe20000410000 */
[----:B------:R-:W-:Y:S01]  /*2e20*/  LOP3.LUT R74, R74, 0xffff0000, RZ, 0xc0, !PT ;  /* 0xffff00004a4a7812 */ /* 0x000fe200078ec0ff */
[C---:B------:R-:W-:Y:S01]  /*2e30*/  FMUL.FTZ R7, R13.reuse, R75 ;  /* 0x0000004b0d077220 */ /* 0x040fe20000410000 */
[-C--:B------:R-:W-:Y:S01]  /*2e40*/  FMUL.FTZ R13, R13, R68.reuse ;  /* 0x000000440d0d7220 */ /* 0x080fe20000410000 */
[----:B------:R-:W-:Y:S01]  /*2e50*/  LOP3.LUT R55, R55, 0xffff0000, RZ, 0xc0, !PT ;  /* 0xffff000037377812 */ /* 0x000fe200078ec0ff */
[C---:B------:R-:W-:Y:S01]  /*2e60*/  IMAD.U32 R5, R4.reuse, 0x10000, RZ ;  /* 0x0001000004057824 */ /* 0x040fe200078e00ff */
[----:B------:R-:W-:Y:S01]  /*2e70*/  LOP3.LUT R4, R4, 0xffff0000, RZ, 0xc0, !PT ;  /* 0xffff000004047812 */ /* 0x000fe200078ec0ff */
[----:B------:R-:W-:Y:S01]  /*2e80*/  FFMA.FTZ R76, R6, R73, R76 ;  /* 0x00000049064c7223 */ /* 0x000fe2000001004c */
[C---:B------:R-:W-:Y:S01]  /*2e90*/  FFMA.FTZ R68, R12.reuse, R68, -R7 ;  /* 0x000000440c447223 */ /* 0x040fe20000010807 */
[----:B------:R-:W-:Y:S01]  /*2ea0*/  FFMA.FTZ R13, R12, R75, R13 ;  /* 0x0000004b0c0d7223 */ /* 0x000fe2000001000d */
[C---:B------:R-:W-:Y:S01]  /*2eb0*/  FMUL.FTZ R12, R30.reuse, R74 ;  /* 0x0000004a1e0c7220 */ /* 0x040fe20000410000 */
[----:B------:R-:W-:Y:S01]  /*2ec0*/  FMUL.FTZ R73, R30, R55 ;  /* 0x000000371e497220 */ /* 0x000fe20000410000 */
[----:B------:R-:W-:Y:S01]  /*2ed0*/  FFMA.FTZ R77, R6, R54, -R77 ;  /* 0x00000036064d7223 */ /* 0x000fe2000001084d */
        /* <DEDUP_REMOVED lines=12> */
.L_x_5398:
[----:B------:R-:W-:Y:S05]  /*2fa0*/  BSYNC B2 ;  /* 0x0000000000027941 */ /* 0x000fea0003800000 */
.L_x_5397:
[----:B0-----:R4:W-:Y:S02]  /*2fb0*/  ST.E.128 desc[UR40][R10.64], R4 ;  /* 0x000000040a007985 */ /* 0x0019e4000c101d28 */
.L_x_5396:
[----:B------:R-:W-:Y:S05]  /*2fc0*/  BSYNC B1 ;  /* 0x0000000000017941 */ /* 0x000fea0003800000 */
.L_x_5395:
        /* <DEDUP_REMOVED lines=58> */
.L_x_5400:
[----:B------:R-:W-:Y:S05]  /*3370*/  BSYNC B1 ;  /* 0x0000000000017941 */ /* 0x000fea0003800000 */
.L_x_5399:
[----:B-1----:R1:W-:Y:S01]  /*3380*/  ST.E.128 desc[UR40][R10.64], R4 ;  /* 0x000000040a007985 */ /* 0x0023e2000c101d28 */
[----:B------:R-:W-:Y:S05]  /*3390*/  BRA `(.L_x_5394) ;  /* 0x0000000c00a07947 */ /* 0x000fea0003800000 */
.L_x_5387:
        /* <DEDUP_REMOVED lines=39> */
.L_x_5401:
[----:B------:R-:W-:Y:S01]  /*3610*/  IMAD R61, R185, 0x8, R18 ;  /* 0x00000008b93d7824 */ /* 0x000fe200078e0212 */
[----:B------:R-:W-:Y:S01]  /*3620*/  SHF.L.U32 R70, R191, 0x1f, RZ ;  /* 0x0000001fbf467819 */ /* 0x000fe200000006ff */
[----:B------:R-:W-:Y:S03]  /*3630*/  BSSY B1, `(.L_x_5402) ;  /* 0x0000003000017945 */ /* 0x000fe60003800000 */
[----:B------:R-:W0:Y:S02]  /*3640*/  SYNCS.PHASECHK.TRANS64.TRYWAIT P6, [R61+URZ+0x38890], R70 ;  /* 0x038890463d0075a7 */ /* 0x000e2400080c017f */
[----:B0-----:R-:W-:Y:S05]  /*3650*/  @!P6 BRA `(.L_x_5403) ;  /* 0x000001d8009ce947 */ /* 0x001fea0003800000 */
.L_x_5655:
[----:B------:R-:W-:Y:S05]  /*3660*/  BSYNC B1 ;  /* 0x0000000000017941 */ /* 0x000fea0003800000 */
.L_x_5402:
[----:B------:R-:W-:-:S03]  /*3670*/  UMOV UR4, 0xffffffff ;  /* 0xffffffff00047882 */ /* 0x000fc60000000000 */
[----:B------:R-:W-:Y:S05]  /*3680*/  BRA.DIV UR4, `(.L_x_5404) ;  /* 0x000001da04a47947 */ /* 0x000fea000b800000 */
[----:B------:R-:W1:Y:S04]  /*3690*/  SHFL.IDX PT, R67, R67, RZ, 0x1c1f ;  /* 0x001c1fff43437589 */ /* 0x000e6800000e0000 */
[----:B------:R-:W2:Y:S02]  /*36a0*/  SHFL.IDX PT, R68, R68, RZ, 0x1c1f ;  /* 0x001c1fff44447589 */ /* 0x000ea400000e0000 */
.L_x_5659:
        /* <DEDUP_REMOVED lines=13> */
[----:B------:R-:W-:Y:S01]  /*3780*/  SHF.R.S32.HI R8, RZ, 0x4, R9 ;  /* 0x00000004ff087819 */ /* 0x000fe20000011409 */
[----:B------:R-:W-:Y:S01]  /*3790*/  IMAD.IADD R9, R60, 0x1, R69 ;  /* 0x000000013c097824 */ /* 0x000fe200078e0245 */
[----:B------:R-:W-:Y:S02]  /*37a0*/  LEA.HI R10, R10, R11, RZ, 0x5 ;  /* 0x0000000b0a0a7211 */ /* 0x000fe400078f28ff */
[----:B------:R-:W-:Y:S01]  /*37b0*/  LEA.HI.SX32 R8, R39, R8, 0x1d ;  /* 0x0000000827087211 */ /* 0x000fe200078feaff */
[----:B------:R-:W-:Y:S01]  /*37c0*/  IMAD R9, R9, 0x2, R18 ;  /* 0x0000000209097824 */ /* 0x000fe200078e0212 */
[----:B------:R-:W-:-:S03]  /*37d0*/  SHF.R.S32.HI R10, RZ, 0x5, R10 ;  /* 0x00000005ff0a7819 */ /* 0x000fc6000001140a */
        /* <DEDUP_REMOVED lines=101> */
.L_x_5406:
[----:B------:R-:W-:Y:S05]  /*3e30*/  BSYNC B1 ;  /* 0x0000000000017941 */ /* 0x000fea0003800000 */
.L_x_5405:
        /* <DEDUP_REMOVED lines=8> */
.L_x_5386:
[----:B------:R-:W-:-:S13]  /*3ec0*/  ISETP.NE.AND P5, PT, R186, 0x3, PT ;  /* 0x00000003ba00780c */ /* 0x000fda0003fa5270 */
[----:B------:R-:W-:Y:S05]  /*3ed0*/  @!P5 BRA `(.L_x_5407) ;  /* 0x000000000004d947 */ /* 0x000fea0003800000 */
[----:B------:R-:W-:Y:S01]  /*3ee0*/  BPT.TRAP 0x1 ;  /* 0x000000040000795c */ /* 0x000fe20000300000 */
.L_x_5407:
[----:B------:R-:W-:Y:S01]  /*3ef0*/  IMAD R61, R185, 0x8, R18 ;  /* 0x00000008b93d7824 */ /* 0x000fe200078e0212 */
[----:B------:R-:W-:Y:S01]  /*3f00*/  SHF.L.U32 R70, R191, 0x1f, RZ ;  /* 0x0000001fbf467819 */ /* 0x000fe200000006ff */
[----:B------:R-:W-:Y:S01]  /*3f10*/  BSSY B1, `(.L_x_5408) ;  /* 0x0000004000017945 */ /* 0x000fe20003800000 */
[----:B------:R-:W-:Y:S02]  /*3f20*/  SHF.R.S32.HI R65, RZ, 0x1f, R63 ;  /* 0x0000001fff417819 */ /* 0x000fe4000001143f */
[----:B------:R-:W0:Y:S02]  /*3f30*/  SYNCS.PHASECHK.TRANS64.TRYWAIT P0, [R61+URZ+0x38890], R70 ;  /* 0x038890463d0075a7 */ /* 0x000e24000800017f */
[----:B0-----:R-:W-:Y:S05]  /*3f40*/  @!P0 BRA `(.L_x_5409) ;  /* 0x000001d000c08947 */ /* 0x001fea0003800000 */
.L_x_5660:
[----:B------:R-:W-:Y:S05]  /*3f50*/  BSYNC B1 ;  /* 0x0000000000017941 */ /* 0x000fea0003800000 */
.L_x_5408:
        /* <DEDUP_REMOVED lines=26> */
.L_x_5664:
        /* <DEDUP_REMOVED lines=18> */
.L_x_5394:
[----:B------:R-:W-:Y:S05]  /*4220*/  BSYNC B0 ;  /* 0x0000000000007941 */ /* 0x000fea0003800000 */
.L_x_5385:
        /* <DEDUP_REMOVED lines=8> */
[----:B------:R-:W-:Y:S01]  /*42b0*/  BSSY B0, `(.L_x_5411) ;  /* 0x0000009000007945 */ /* 0x000fe20003800000 */
[----:B-1----:R-:W-:Y:S01]  /*42c0*/  LOP3.LUT R4, R4, 0x7f, RZ, 0xc0, !PT ;  /* 0x0000007f04047812 */ /* 0x002fe200078ec0ff */
[----:B---3--:R1:W-:Y:S03]  /*42d0*/  BAR.SYNC.DEFER_BLOCKING R47, 0x80 ;  /* 0x0002002f0000751d */ /* 0x0083e60000010000 */
[----:B------:R-:W-:-:S13]  /*42e0*/  ISETP.NE.AND P0, PT, R4, RZ, PT ;  /* 0x000000ff0400720c */ /* 0x000fda0003f05270 */
[----:B------:R-:W-:-:S05]  /*42f0*/  @!P0 VIADD R4, R61, 0x388a0 ;  /* 0x000388a03d048836 */ /* 0x000fca0000000000 */
[----:B------:R-:W-:-:S04]  /*4300*/  @!P0 PRMT R4, RZ, 0x654, R4 ;  /* 0x00000654ff048816 */ /* 0x000fc80000000004 */
[----:B------:R1:W-:Y:S01]  /*4310*/  @!P0 SYNCS.ARRIVE.TRANS64.RED.A1T0 RZ, [R4+URZ], RZ ;  /* 0x000000ff04ff89a7 */ /* 0x0003e2000810043f */
[----:B------:R-:W-:Y:S05]  /*4320*/  @!P5 BRA `(.L_x_5412) ;  /* 0x000000000004d947 */ /* 0x000fea0003800000 */
[----:B------:R-:W-:Y:S01]  /*4330*/  BPT.TRAP 0x1 ;  /* 0x000000040000795c */ /* 0x000fe20000300000 */
.L_x_5412:
[----:B------:R-:W-:Y:S05]  /*4340*/  BSYNC B0 ;  /* 0x0000000000007941 */ /* 0x000fea0003800000 */
.L_x_5411:
[----:B------:R-:W3:Y:S01]  /*4350*/  SYNCS.PHASECHK.TRANS64.TRYWAIT P5, [R61+URZ+0x388b0], R70 ;  /* 0x0388b0463d0075a7 */ /* 0x000ee200080a017f */
[----:B------:R-:W-:Y:S04]  /*4360*/  BSSY B0, `(.L_x_5413) ;  /* 0x0000002000007945 */ /* 0x000fe80003800000 */
[----:B---3--:R-:W-:Y:S05]  /*4370*/  @!P5 BRA `(.L_x_5414) ;  /* 0x000001d0000cd947 */ /* 0x008fea0003800000 */
.L_x_5665:
[----:B------:R-:W-:Y:S05]  /*4380*/  BSYNC B0 ;  /* 0x0000000000007941 */ /* 0x000fea0003800000 */
.L_x_5413:
        /* <DEDUP_REMOVED lines=23> */
[----:B------:R-:W5:Y:S01]  /*4500*/  LDL R31, [R1+0x10] ;  /* 0x00001000011f7983 */ /* 0x000f620000100800 */
[----:B------:R-:W-:-:S03]  /*4510*/  ULDC UR4, c[0x0][0x320] ;  /* 0x0000c80000047ab9 */ /* 0x000fc60000000800 */
[----:B------:R-:W3:Y:S04]  /*4520*/  LDL R12, [R1+0x14] ;  /* 0x00001400010c7983 */ /* 0x000ee80000100800 */
[----:B------:R-:W3:Y:S01]  /*4530*/  LDL R30, [R1+0x18] ;  /* 0x00001800011e7983 */ /* 0x000ee20000100800 */
[----:B------:R-:W-:Y:S01]  /*4540*/  ISETP.GE.AND P6, PT, R16, UR4, PT ;  /* 0x0000000410007c0c */ /* 0x000fe2000bfc6270 */
[----:B------:R-:W-:Y:S01]  /*4550*/  IMAD R9, R185, 0x8000, R50 ;  /* 0x00008000b9097824 */ /* 0x000fe200078e0232 */
[----:B------:R-:W-:Y:S01]  /*4560*/  LOP3.LUT P5, RZ, R192, 0x4, RZ, 0xc0, !PT ;  /* 0x00000004c0ff7812 */ /* 0x000fe200078ac0ff */
[----:B--2---:R-:W2:Y:S02]  /*4570*/  LDL R29, [R1+0x1c] ;  /* 0x00001c00011d7983 */ /* 0x004ea40000100800 */
[----:B------:R-:W-:-:S02]  /*4580*/  IMAD R10, R9, 0x2, R18 ;  /* 0x00000002090a7824 */ /* 0x000fc400078e0212 */
[----:B------:R-:W2:Y:S04]  /*4590*/  LDL R28, [R1+0x20] ;  /* 0x00002000011c7983 */ /* 0x000ea80000100800 */
[----:B------:R-:W2:Y:S01]  /*45a0*/  LDL R14, [R1+0x24] ;  /* 0x00002400010e7983 */ /* 0x000ea20000100800 */
[----:B------:R-:W-:-:S03]  /*45b0*/  VIADD R15, R9, 0x20 ;  /* 0x00000020090f7836 */ /* 0x000fc60000000000 */
[----:B------:R-:W0:Y:S01]  /*45c0*/  @!P6 LDS.128 R4, [R10+0x400] ;  /* 0x000400000a04e984 */ /* 0x000e220000000c00 */
[----:B------:R-:W-:Y:S01]  /*45d0*/  @P5 VIADD R15, R9, 0xffffffe0 ;  /* 0xffffffe0090f5836 */ /* 0x000fe20000000000 */
[C---:B-1----:R-:W-:Y:S02]  /*45e0*/  @!P6 LEA R8, P5, R16.reuse, R13, 0x1 ;  /* 0x0000000d1008e211 */ /* 0x042fe400078a08ff */
[----:B------:R-:W2:Y:S01]  /*45f0*/  LDL R62, [R1+0x2c] ;  /* 0x00002c00013e7983 */ /* 0x000ea20000100800 */
[----:B------:R-:W-:Y:S01]  /*4600*/  IMAD R15, R15, 0x2, R18 ;  /* 0x000000020f0f7824 */ /* 0x000fe200078e0212 */
[----:B----4-:R-:W-:Y:S02]  /*4610*/  @!P6 LEA.HI.X R9, R16, R11, R17, 0x1, P5 ;  /* 0x0000000b1009e211 */ /* 0x010fe400028f0c11 */
[C---:B------:R-:W-:Y:S01]  /*4620*/  ISETP.GE.AND P5, PT, R184.reuse, UR4, PT ;  /* 0x00000004b8007c0c */ /* 0x040fe2000bfa6270 */
[----:B------:R-:W4:Y:S04]  /*4630*/  LDL R55, [R1+0x30] ;  /* 0x0000300001377983 */ /* 0x000f280000100800 */
[----:B------:R-:W4:Y:S04]  /*4640*/  LDL R54, [R1+0x34] ;  /* 0x0000340001367983 */ /* 0x000f280000100800 */
[----:B0-----:R0:W-:Y:S04]  /*4650*/  @!P6 ST.E.128 desc[UR40][R8.64], R4 ;  /* 0x000000040800e985 */ /* 0x0011e8000c101d28 */
        /* <DEDUP_REMOVED lines=25> */
[----:B--2---:R-:W-:Y:S01]  /*47f0*/  @!P5 IMAD.X R9, R11, 0x1, R29, P6 ;  /* 0x000000010b09d824 */ /* 0x004fe200030e061d */
[C---:B------:R-:W-:Y:S01]  /*4800*/  ISETP.GE.AND P6, PT, R220.reuse, UR4, PT ;  /* 0x00000004dc007c0c */ /* 0x040fe2000bfc6270 */
[----:B------:R-:W2:Y:S04]  /*4810*/  LDL R29, [R1+0x4] ;  /* 0x00000400011d7983 */ /* 0x000ea80000100800 */
[----:B-1----:R0:W-:Y:S08]  /*4820*/  @!P5 ST.E.128 desc[UR40][R8.64], R4 ;  /* 0x000000040800d985 */ /* 0x0021f0000c101d28 */
[----:B------:R-:W1:Y:S01]  /*4830*/  @!P6 LDS.128 R4, [R10+0x6400] ;  /* 0x006400000a04e984 */ /* 0x000e620000000c00 */
[----:B0-----:R-:W-:-:S05]  /*4840*/  @!P6 LEA R8, P5, R220, R13, 0x1 ;  /* 0x0000000ddc08e211 */ /* 0x001fca00078a08ff */
[----:B------:R-:W-:Y:S01]  /*4850*/  @!P6 IMAD.X R9, R11, 0x1, R28, P5 ;  /* 0x000000010b09e824 */ /* 0x000fe200028e061c */
[C---:B------:R-:W-:Y:S01]  /*4860*/  ISETP.GE.AND P5, PT, R219.reuse, UR4, PT ;  /* 0x00000004db007c0c */ /* 0x040fe2000bfa6270 */
[----:B------:R-:W2:Y:S04]  /*4870*/  LDL R28, [R1+0x40] ;  /* 0x00004000011c7983 */ /* 0x000ea80000100800 */
[----:B-1----:R0:W-:Y:S08]  /*4880*/  @!P6 ST.E.128 desc[UR40][R8.64], R4 ;  /* 0x000000040800e985 */ /* 0x0021f0000c101d28 */
[----:B------:R-:W1:Y:S01]  /*4890*/  @!P5 LDS.128 R4, [R15+0x6400] ;  /* 0x006400000f04d984 */ /* 0x000e620000000c00 */
[----:B0-----:R-:W-:-:S05]  /*48a0*/  @!P5 LEA R8, P6, R219, R13, 0x1 ;  /* 0x0000000ddb08d211 */ /* 0x001fca00078c08ff */
[----:B------:R-:W-:Y:S02]  /*48b0*/  @!P5 IMAD.X R9, R11, 0x1, R14, P6 ;  /* 0x000000010b09d824 */ /* 0x000fe400030e060e */
[----:B------:R-:W2:Y:S01]  /*48c0*/  LDL R14, [R1] ;  /* 0x00000000010e7983 */ /* 0x000ea20000100800 */
        /* <DEDUP_REMOVED lines=31> */
[----:B--2---:R-:W-:-:S04]  /*4ac0*/  ISETP.GE.AND P6, PT, R29, UR4, PT ;  /* 0x000000041d007c0c */ /* 0x004fc8000bfc6270 */
        /* <DEDUP_REMOVED lines=10> */
.L_x_5416:
[----:B------:R-:W-:Y:S05]  /*4b70*/  BSYNC B0 ;  /* 0x0000000000007941 */ /* 0x000fea0003800000 */
.L_x_5415:
[----:B------:R-:W-:Y:S01]  /*4b80*/  @!PT LDS RZ, [RZ] ;  /* 0x00000000fffff984 */ /* 0x000fe20000000800 */
[----:B------:R-:W-:Y:S01]  /*4b90*/  @!PT LDS RZ, [RZ] ;  /* 0x00000000fffff984 */ /* 0x000fe20000000800 */
[----:B------:R-:W-:Y:S01]  /*4ba0*/  @!PT LDS RZ, [RZ] ;  /* 0x00000000fffff984 */ /* 0x000fe20000000800 */
[----:B------:R-:W-:Y:S01]  /*4bb0*/  @!PT LDS RZ, [RZ] ;  /* 0x00000000fffff984 */ /* 0x000fe20000000800 */
[----:B------:R5:W-:Y:S06]  /*4bc0*/  MEMBAR.ALL.CTA ;  /* 0x0000000000007992 */ /* 0x000bec0000008000 */
[----:B-----5:R-:W5:Y:S01]  /*4bd0*/  FENCE.VIEW.ASYNC.S ;  /* 0x00000000000073c6 */ /* 0x020f620000000000 */
[----:B------:R-:W-:Y:S02]  /*4be0*/  VIADD R185, R185, 0x1 ;  /* 0x00000001b9b97836 */ /* 0x000fe40000000000 */
[----:B0--3--:R-:W-:Y:S01]  /*4bf0*/  @!P0 VIADD R61, R61, 0x388c0 ;  /* 0x000388c03d3d8836 */ /* 0x009fe20000000000 */
        /* <DEDUP_REMOVED lines=9> */
.L_x_5380:
[----:B------:R-:W3:Y:S01]  /*4c90*/  LDL R4, [R1+0x68] ;  /* 0x0000680001047983 */ /* 0x000ee20000100800 */
[----:B------:R-:W-:Y:S01]  /*4ca0*/  BSSY B0, `(.L_x_5418) ;  /* 0x0000005000007945 */ /* 0x000fe20003800000 */
[----:B---3--:R-:W-:-:S03]  /*4cb0*/  ISETP.NE.AND P1, PT, R4, 0x1, PT ;  /* 0x000000010400780c */ /* 0x008fc60003f25270 */
[----:B------:R-:W-:Y:S10]  /*4cc0*/  @P0 BRA `(.L_x_5419) ;  /* 0x0000000000080947 */ /* 0x000ff40003800000 */
[----:B------:R-:W3:Y:S02]  /*4cd0*/  FENCE.VIEW.ASYNC.G ;  /* 0x00000000000073c6 */ /* 0x000ee40000000100 */
[----:B---3--:R-:W-:Y:S06]  /*4ce0*/  BAR.ARV 0xc, 0x180 ;  /* 0x0306000000007b1d */ /* 0x008fec0000002000 */
.L_x_5419:
[----:B------:R-:W-:Y:S05]  /*4cf0*/  BSYNC B0 ;  /* 0x0000000000007941 */ /* 0x000fea0003800000 */
.L_x_5418:
[----:B------:R-:W-:Y:S04]  /*4d00*/  BSSY B7, `(.L_x_5420) ;  /* 0x00010a3000077945 */ /* 0x000fe80003800000 */
[----:B------:R-:W-:Y:S05]  /*4d10*/  @!P1 BRA `(.L_x_5421) ;  /* 0x0000001c00b09947 */ /* 0x000fea0003800000 */
[----:B------:R-:W3:Y:S01]  /*4d20*/  LDC R0, c[0x0][0x448] ;  /* 0x00011200ff007b82 */ /* 0x000ee20000000800 */
[----:B------:R-:W-:Y:S01]  /*4d30*/  VIADD R3, R212, 0x3f ;  /* 0x0000003fd4037836 */ /* 0x000fe20000000000 */
        /* <DEDUP_REMOVED lines=22> */
[----:B---3--:R-:W-:-:S02]  /*4ea0*/  ISETP.NE.AND P0, PT, R0, 0x1, PT ;  /* 0x000000010000780c */ /* 0x008fc40003f05270 */
        /* <DEDUP_REMOVED lines=12> */
[----:B------:R-:W3:Y:S01]  /*4f70*/  @P0 LDC R0, c[0x0][0x44c] ;  /* 0x00011300ff000b82 */ /* 0x000ee20000000800 */
[----:B------:R-:W-:Y:S02]  /*4f80*/  CS2R R86, SRZ ;  /* 0x0000000000567805 */ /* 0x000fe4000001ff00 */
[----:B------:R-:W-:Y:S01]  /*4f90*/  CS2R R84, SRZ ;  /* 0x0000000000547805 */ /* 0x000fe2000001ff00 */
[----:B------:R-:W-:Y:S01]  /*4fa0*/  IMAD.MOV.U32 R83, RZ, RZ, RZ ;  /* 0x000000ffff537224 */ /* 0x000fe200078e00ff */
[----:B------:R-:W-:-:S02]  /*4fb0*/  CS2R R32, SRZ ;  /* 0x0000000000207805 */ /* 0x000fc4000001ff00 */
[----:B------:R-:W-:Y:S02]  /*4fc0*/  CS2R R80, SRZ ;  /* 0x0000000000507805 */ /* 0x000fe4000001ff00 */
[----:B------:R-:W-:Y:S02]  /*4fd0*/  CS2R R78, SRZ ;  /* 0x00000000004e7805 */ /* 0x000fe4000001ff00 */
[----:B------:R-:W-:Y:S01]  /*4fe0*/  CS2R R76, SRZ ;  /* 0x00000000004c7805 */ /* 0x000fe2000001ff00 */
[----:B------:R-:W4:Y:S01]  /*4ff0*/  @P0 LDC R5, c[0x0][0x450] ;  /* 0x00011400ff050b82 */ /* 0x000f220000000800 */
[----:B------:R-:W-:Y:S01]  /*5000*/  IMAD.MOV.U32 R75, RZ, RZ, RZ ;  /* 0x000000ffff4b7224 */ /* 0x000fe200078e00ff */
[----:B--2---:R-:W-:Y:S02]  /*5010*/  CS2R R28, SRZ ;  /* 0x00000000001c7805 */ /* 0x004fe4000001ff00 */
[----:B------:R-:W-:Y:S01]  /*5020*/  CS2R R72, SRZ ;  /* 0x0000000000487805 */ /* 0x000fe2000001ff00 */
[----:B------:R-:W-:Y:S01]  /*5030*/  IMAD.MOV.U32 R71, RZ, RZ, RZ ;  /* 0x000000ffff477224 */ /* 0x000fe200078e00ff */
[----:B------:R-:W-:-:S02]  /*5040*/  CS2R R14, SRZ ;  /* 0x00000000000e7805 */ /* 0x000fc4000001ff00 */
[----:B------:R-:W-:Y:S01]  /*5050*/  CS2R R68, SRZ ;  /* 0x0000000000447805 */ /* 0x000fe2000001ff00 */
[----:B------:R-:W-:Y:S01]  /*5060*/  IMAD.MOV.U32 R67, RZ, RZ, RZ ;  /* 0x000000ffff437224 */ /* 0x000fe200078e00ff */
[----:B-1----:R-:W-:Y:S02]  /*5070*/  CS2R R12, SRZ ;  /* 0x00000000000c7805 */ /* 0x002fe4000001ff00 */
[----:B------:R-:W-:Y:S02]  /*5080*/  CS2R R64, SRZ ;  /* 0x0000000000407805 */ /* 0x000fe4000001ff00 */
[----:B------:R-:W-:Y:S02]  /*5090*/  CS2R R62, SRZ ;  /* 0x00000000003e7805 */ /* 0x000fe4000001ff00 */
[----:B0-----:R-:W-:Y:S02]  /*50a0*/  CS2R R60, SRZ ;  /* 0x00000000003c7805 */ /* 0x001fe4000001ff00 */
[----:B------:R-:W-:-:S02]  /*50b0*/  CS2R R58, SRZ ;  /* 0x00000000003a7805 */ /* 0x000fc4000001ff00 */
[----:B------:R-:W-:Y:S02]  /*50c0*/  CS2R R156, SRZ ;  /* 0x00000000009c7805 */ /* 0x000fe4000001ff00 */
[----:B------:R-:W-:Y:S02]  /*50d0*/  CS2R R158, SRZ ;  /* 0x00000000009e7805 */ /* 0x000fe4000001ff00 */
[----:B------:R-:W-:Y:S01]  /*50e0*/  CS2R R54, SRZ ;  /* 0x0000000000367805 */ /* 0x000fe2000001ff00 */
[----:B---3--:R-:W-:Y:S01]  /*50f0*/  @P0 IMAD.HI.U32 R0, R3, R0, RZ ;  /* 0x0000000003000227 */ /* 0x008fe200078e00ff */
[----:B------:R-:W-:Y:S02]  /*5100*/  CS2R R160, SRZ ;  /* 0x0000000000a07805 */ /* 0x000fe4000001ff00 */
[----:B------:R-:W-:Y:S02]  /*5110*/  CS2R R50, SRZ ;  /* 0x0000000000327805 */ /* 0x000fe4000001ff00 */
[----:B------:R-:W-:-:S02]  /*5120*/  CS2R R46, SRZ ;  /* 0x00000000002e7805 */ /* 0x000fc4000001ff00 */
[----:B------:R-:W-:Y:S02]  /*5130*/  CS2R R42, SRZ ;  /* 0x00000000002a7805 */ /* 0x000fe4000001ff00 */
[----:B------:R-:W-:Y:S01]  /*5140*/  CS2R R154, SRZ ;  /* 0x00000000009a7805 */ /* 0x000fe2000001ff00 */
[----:B------:R-:W-:Y:S01]  /*5150*/  IMAD.MOV.U32 R39, RZ, RZ, RZ ;  /* 0x000000ffff277224 */ /* 0x000fe200078e00ff */
[----:B----4-:R-:W-:Y:S02]  /*5160*/  CS2R R10, SRZ ;  /* 0x00000000000a7805 */ /* 0x010fe4000001ff00 */
[----:B------:R-:W-:Y:S01]  /*5170*/  @P0 SHF.R.U32.HI R3, RZ, R5, R0 ;  /* 0x00000005ff030219 */ /* 0x000fe20000011600 */
[----:B------:R-:W-:Y:S01]  /*5180*/  IMAD.MOV.U32 R35, RZ, RZ, RZ ;  /* 0x000000ffff237224 */ /* 0x000fe200078e00ff */
[----:B------:R-:W-:Y:S02]  /*5190*/  PLOP3.LUT P0, PT, PT, PT, PT, 0x80, 0x0 ;  /* 0x000000000000781c */ /* 0x000fe40003f0f070 */
[----:B------:R-:W-:-:S02]  /*51a0*/  CS2R R8, SRZ ;  /* 0x0000000000087805 */ /* 0x000fc4000001ff00 */
[----:B------:R-:W-:Y:S01]  /*51b0*/  CS2R R152, SRZ ;  /* 0x0000000000987805 */ /* 0x000fe2000001ff00 */
[----:B------:R-:W-:Y:S01]  /*51c0*/  IMAD.IADD R3, R38, 0x1, R3 ;  /* 0x0000000126037824 */ /* 0x000fe200078e0203 */
[----:B------:R-:W-:Y:S01]  /*51d0*/  CS2R R6, SRZ ;  /* 0x0000000000067805 */ /* 0x000fe2000001ff00 */
[----:B------:R-:W-:Y:S02]  /*51e0*/  IMAD.MOV.U32 R31, RZ, RZ, RZ ;  /* 0x000000ffff1f7224 */ /* 0x000fe400078e00ff */
[----:B------:R-:W-:Y:S01]  /*51f0*/  IMAD.MOV.U32 R5, RZ, RZ, RZ ;  /* 0x000000ffff057224 */ /* 0x000fe200078e00ff */
[----:B------:R-:W-:-:S04]  /*5200*/  SHF.R.S32.HI R0, RZ, 0x1f, R3 ;  /* 0x0000001fff007819 */ /* 0x000fc80000011403 */
[----:B------:R-:W-:Y:S02]  /*5210*/  LEA.HI R0, R0, R3, RZ, 0x6 ;  /* 0x0000000300007211 */ /* 0x000fe400078f30ff */
[----:B------:R-:W-:Y:S02]  /*5220*/  CS2R R2, SRZ ;  /* 0x0000000000027805 */ /* 0x000fe4000001ff00 */
[----:B------:R-:W-:-:S04]  /*5230*/  SHF.R.S32.HI R0, RZ, 0x6, R0 ;  /* 0x00000006ff007819 */ /* 0x000fc80000011400 */
[----:B------:R-:W-:Y:S01]  /*5240*/  VIMNMX R4, R169, R0, PT ;  /* 0x00000000a9047248 */ /* 0x000fe20003fe0100 */
[----:B------:R-:W-:-:S03]  /*5250*/  IMAD.MOV.U32 R0, RZ, RZ, RZ ;  /* 0x000000ffff007224 */ /* 0x000fc600078e00ff */
[----:B------:R-:W-:-:S13]  /*5260*/  ISETP.GE.AND P1, PT, R4, 0x1, PT ;  /* 0x000000010400780c */ /* 0x000fda0003f26270 */
        /* <DEDUP_REMOVED lines=25> */
[----:B------:R-:W-:Y:S01]  /*5400*/  LOP3.LUT R0, R3, 0x3fff, RZ, 0xc0, !PT ;  /* 0x00003fff03007812 */ /* 0x000fe200078ec0ff */
[----:B------:R-:W-:Y:S01]  /*5410*/  IMAD.MOV.U32 R3, RZ, RZ, 0x40000040 ;  /* 0x40000040ff037424 */ /* 0x000fe200078e00ff */
[C---:B------:R-:W-:Y:S01]  /*5420*/  R2UR UR4, R2.reuse ;  /* 0x00000000020472ca */ /* 0x040fe200000e0000 */
[----:B------:R-:W-:Y:S01]  /*5430*/  VIADD R10, R2, 0x2 ;  /* 0x00000002020a7836 */ /* 0x000fe20000000000 */
[----:B------:R-:W-:-:S02]  /*5440*/  LOP3.LUT R0, R0, 0x2000000, RZ, 0xfc, !PT ;  /* 0x0200000000007812 */ /* 0x000fc400078efcff */
[----:B------:R-:W-:-:S03]  /*5450*/  R2UR UR5, R3 ;  /* 0x00000000030572ca */ /* 0x000fc600000e0000 */
[----:B------:R-:W-:-:S04]  /*5460*/  IMAD R6, R19, 0x1000, R0 ;  /* 0x0000100013067824 */ /* 0x000fc800078e0200 */
[C---:B------:R-:W-:Y:S01]  /*5470*/  VIADD R8, R6.reuse, 0x80 ;  /* 0x0000008006087836 */ /* 0x040fe20000000000 */
[----:B------:R-:W-:-:S13]  /*5480*/  R2UR UR6, R6 ;  /* 0x00000000060672ca */ /* 0x000fda00000e0000 */
        /* <DEDUP_REMOVED lines=35> */
.L_x_5423:
        /* <DEDUP_REMOVED lines=8> */
.L_x_5427:
[----:B------:R-:W-:Y:S01]  /*5740*/  BAR.SYNC.DEFER_BLOCKING 0xe, 0x100 ;  /* 0x0384000000007b1d */ /* 0x000fe20000010000 */
[C---:B-1----:R-:W-:Y:S01]  /*5750*/  IMAD R4, R19.reuse, 0x40, R194 ;  /* 0x0000004013047824 */ /* 0x042fe200078e02c2 */
[----:B------:R-:W-:Y:S01]  /*5760*/  R2UR UR4, R2 ;  /* 0x00000000020472ca */ /* 0x000fe200000e0000 */
[----:B------:R-:W-:Y:S01]  /*5770*/  VIADD R19, R19, 0x1 ;  /* 0x0000000113137836 */ /* 0x000fe20000000000 */
[----:B------:R-:W-:Y:S01]  /*5780*/  R2UR UR5, R3 ;  /* 0x00000000030572ca */ /* 0x000fe200000e0000 */
[----:B------:R-:W-:Y:S01]  /*5790*/  IMAD R4, R4, 0x4, R18 ;  /* 0x0000000404047824 */ /* 0x000fe200078e0212 */
[C---:B------:R-:W-:Y:S01]  /*57a0*/  ISETP.GT.AND P1, PT, R14.reuse, RZ, PT ;  /* 0x000000ff0e00720c */ /* 0x040fe20003f24270 */
[----:B------:R-:W-:Y:S01]  /*57b0*/  IMAD.MOV.U32 R13, RZ, RZ, 0x40000040 ;  /* 0x40000040ff0d7424 */ /* 0x000fe200078e00ff */
[----:B------:R-:W-:Y:S01]  /*57c0*/  ISETP.NE.AND P0, PT, R19, 0x2, PT ;  /* 0x000000021300780c */ /* 0x000fe20003f05270 */
[----:B------:R-:W-:-:S03]  /*57d0*/  VIADD R14, R14, 0xffffffff ;  /* 0xffffffff0e0e7836 */ /* 0x000fc60000000000 */
        /* <DEDUP_REMOVED lines=132> */
[----:B------:R-:W-:Y:S02]  /*6020*/  IMAD.MOV.U32 R5, RZ, RZ, 0x40000040 ;  /* 0x40000040ff057424 */ /* 0x000fe400078e00ff */
[C---:B------:R-:W-:Y:S01]  /*6030*/  VIADD R12, R4.reuse, 0x80 ;  /* 0x00000080040c7836 */ /* 0x040fe20000000000 */
[----:B------:R-:W-:Y:S01]  /*6040*/  R2UR UR6, R4 ;  /* 0x00000000040672ca */ /* 0x000fe200000e0000 */
[----:B------:R-:W-:Y:S01]  /*6050*/  WARPGROUP.ARRIVE ;  /* 0x00000000000079c5 */ /* 0x000fe20000000000 */
[----:B------:R-:W-:Y:S01]  /*6060*/  R2UR UR7, R5 ;  /* 0x00000000050772ca */ /* 0x000fe200000e0000 */
[----:B------:R-:W-:-:S12]  /*6070*/  IMAD.MOV.U32 R5, RZ, RZ, 0x40000040 ;  /* 0x40000040ff057424 */ /* 0x000fd800078e00ff */
        /* <DEDUP_REMOVED lines=23> */
[----:B------:R-:W-:Y:S02]  /*61f0*/  R2UR UR5, R7 ;  /* 0x00000000070572ca */ /* 0x000fe400000e0000 */
[----:B------:R-:W-:-:S04]  /*6200*/  SEL R4, RZ, 0x1, P0 ;  /* 0x00000001ff047807 */ /* 0x000fc80000000000 */
[----:B------:R-:W-:Y:S01]  /*6210*/  LOP3.LUT R23, R23, R4, RZ, 0x3c, !PT ;  /* 0x0000000417177212 */ /* 0x000fe200078e3cff */
[----:B------:R-:W-:Y:S02]  /*6220*/  WARPGROUP.DEPBAR.LE gsb0, 0x0 ;  /* 0x00008000000079c5 */ /* 0x000fe40000010000 */
[----:B------:R-:W-:-:S12]  /*6230*/  WARPGROUP.ARRIVE ;  /* 0x00000000000079c5 */ /* 0x000fd80000000000 */
[----:B------:R-:W-:Y:S03]  /*6240*/  HGMMA.64x256x16.F32.BF16 R24, gdesc[UR4].tnspB, R24, gsb0 ;  /* 0x43e00000041879f0 */ /* 0x000fe60008001818 */
[----:B------:R-:W-:Y:S02]  /*6250*/  WARPGROUP.DEPBAR.LE gsb0, 0x0 ;  /* 0x00008000000079c5 */ /* 0x000fe40000010000 */
[----:B------:R-:W-:Y:S06]  /*6260*/  BAR.ARV 0xf, 0x100 ;  /* 0x03c4000000007b1d */ /* 0x000fec0000002000 */
[----:B------:R-:W-:Y:S05]  /*6270*/  @!P2 BRA `(.L_x_5426) ;  /* 0x000000000004a947 */ /* 0x000fea0003800000 */
[----:B------:R-:W-:Y:S01]  /*6280*/  BPT.TRAP 0x1 ;  /* 0x000000040000795c */ /* 0x000fe20000300000 */
.L_x_5426:
[----:B------:R-:W-:-:S04]  /*6290*/  IMAD R4, R19, 0x8, R18 ;  /* 0x0000000813047824 */ /* 0x000fc800078e0212 */
[----:B------:R-:W-:-:S05]  /*62a0*/  VIADD R4, R4, 0x38860 ;  /* 0x0003886004047836 */ /* 0x000fca0000000000 */
[----:B------:R-:W-:-:S04]  /*62b0*/  PRMT R4, R190, 0x654, R4 ;  /* 0x00000654be047816 */ /* 0x000fc80000000004 */
[----:B------:R1:W-:Y:S01]  /*62c0*/  SYNCS.ARRIVE.TRANS64.RED.A1T0 RZ, [R4+URZ], RZ ;  /* 0x000000ff04ff79a7 */ /* 0x0003e2000810043f */
[----:B------:R-:W-:Y:S05]  /*62d0*/  @P1 BRA `(.L_x_5427) ;  /* 0xfffffff400181947 */ /* 0x000fea000383ffff */
.L_x_5425:
[----:B------:R-:W-:Y:S05]  /*62e0*/  BSYNC B0 ;  /* 0x0000000000007941 */ /* 0x000fea0003800000 */
.L_x_5424:
        /* <DEDUP_REMOVED lines=8> */
[----:B------:R-:W0:Y:S01]  /*6370*/  LDS R0, [R3+0x38420] ;  /* 0x0384200003007984 */ /* 0x000e220000000800 */
[-C--:B--2---:R-:W-:Y:S01]  /*6380*/  FMUL.FTZ R155, R28, R2.reuse ;  /* 0x000000021c9b7220 */ /* 0x084fe20000410000 */
        /* <DEDUP_REMOVED lines=129> */
[----:B------:R-:W-:-:S02]  /*6ba0*/  IMAD.MOV.U32 R2, RZ, RZ, RZ ;  /* 0x000000ffff027224 */ /* 0x000fc400078e00ff */
[----:B------:R-:W-:Y:S01]  /*6bb0*/  IMAD.MOV.U32 R0, RZ, RZ, RZ ;  /* 0x000000ffff007224 */ /* 0x000fe200078e00ff */
[----:B------:R-:W-:Y:S06]  /*6bc0*/  BAR.ARV 0xf, 0x100 ;  /* 0x03c4000000007b1d */ /* 0x000fec0000002000 */
[----:B------:R-:W-:Y:S05]  /*6bd0*/  BRA `(.L_x_5422) ;  /* 0x000000e800d47947 */ /* 0x000fea0003800000 */
.L_x_5421:
        /* <DEDUP_REMOVED lines=120> */
.L_x_5429:
[----:B------:R-:W-:Y:S05]  /*7360*/  BSYNC B6 ;  /* 0x0000000000067941 */ /* 0x000fea0003800000 */
.L_x_5428:
        /* <DEDUP_REMOVED lines=13> */
.L_x_5433:
[----:B-1----:R1:W2:Y:S02]  /*7440*/  SYNCS.PHASECHK.TRANS64.TRYWAIT P0, [R18+URZ+0x38800], R3 ;  /* 0x03880003120075a7 */ /* 0x0022a4000800017f */
[----:B--2---:R-:W-:Y:S05]  /*7450*/  @!P0 NANOSLEEP.SYNCS 0x989680 ;  /* 0x009896800000895d */ /* 0x004fea0003900000 */
[----:B------:R-:W2:Y:S02]  /*7460*/  @!P0 SYNCS.PHASECHK.TRANS64 P0, [R18+URZ+0x38800], R3 ;  /* 0x03880003120085a7 */ /* 0x000ea4000800007f */
[----:B--2---:R-:W-:Y:S05]  /*7470*/  @!P0 BRA `(.L_x_5433) ;  /* 0xfffffffc00f08947 */ /* 0x004fea000383ffff */
.L_x_5432:
[----:B------:R-:W-:Y:S05]  /*7480*/  BSYNC B0 ;  /* 0x0000000000007941 */ /* 0x000fea0003800000 */
.L_x_5431:
[----:B------:R-:W-:Y:S05]  /*7490*/  BRA `(.L_x_5434) ;  /* 0x0000002c00f47947 */ /* 0x000fea0003800000 */
.L_x_5430:
        /* <DEDUP_REMOVED lines=31> */
.L_x_5436:
[----:B------:R-:W-:Y:S05]  /*7690*/  BSYNC B6 ;  /* 0x0000000000067941 */ /* 0x000fea0003800000 */
.L_x_5435:
        /* <DEDUP_REMOVED lines=19> */
[----:B------:R-:W-:Y:S02]  /*77d0*/  IMAD R5, R2, 0x20, R36 ;  /* 0x0000002002057824 */ /* 0x000fe400078e0224 */
[----:B------:R-:W-:Y:S02]  /*77e0*/  IMAD.MOV.U32 R2, RZ, RZ, R24 ;  /* 0x000000ffff027224 */ /* 0x000fe400078e0018 */
[----:B0-----:R-:W-:-:S05]  /*77f0*/  @P0 IMAD.HI.U32 R0, R5, R0, RZ ;  /* 0x0000000005000227 */ /* 0x001fca00078e00ff */
[----:B-1----:R-:W-:Y:S01]  /*7800*/  @P0 SHF.R.U32.HI R5, RZ, R3, R0 ;  /* 0x00000003ff050219 */ /* 0x002fe20000011600 */
[----:B------:R-:W-:-:S03]  /*7810*/  IMAD.MOV.U32 R3, RZ, RZ, R31 ;  /* 0x000000ffff037224 */ /* 0x000fc600078e001f */
[----:B------:R-:W-:Y:S01]  /*7820*/  SHF.R.S32.HI R0, RZ, 0x1f, R5 ;  /* 0x0000001fff007819 */ /* 0x000fe20000011405 */
[----:B------:R-:W-:-:S04]  /*7830*/  IMAD.WIDE.U32 R6, R5, UR4, R6 ;  /* 0x0000000405067c25 */ /* 0x000fc8000f8e0006 */
[C---:B------:R-:W-:Y:S02]  /*7840*/  IMAD R4, R0.reuse, UR4, RZ ;  /* 0x0000000400047c24 */ /* 0x040fe4000f8e02ff */
[----:B------:R-:W-:Y:S02]  /*7850*/  IMAD R0, R0, UR6, RZ ;  /* 0x0000000600007c24 */ /* 0x000fe4000f8e02ff */
[C---:B------:R-:W-:Y:S01]  /*7860*/  IMAD R9, R5.reuse, UR5, R4 ;  /* 0x0000000505097c24 */ /* 0x040fe2000f8e0204 */
[----:B------:R-:W-:Y:S01]  /*7870*/  ULDC.64 UR4, c[0x0][0x3e8] ;  /* 0x0000fa0000047ab9 */ /* 0x000fe20000000a00 */
[----:B------:R-:W-:-:S04]  /*7880*/  IMAD.WIDE.U32 R2, R5, UR6, R2 ;  /* 0x0000000605027c25 */ /* 0x000fc8000f8e0002 */
[----:B------:R-:W-:Y:S01]  /*7890*/  IMAD R11, R5, UR7, R0 ;  /* 0x00000007050b7c24 */ /* 0x000fe2000f8e0200 */
[----:B------:R-:W-:Y:S01]  /*78a0*/  ULDC.64 UR6, c[0x0][0x400] ;  /* 0x0001000000067ab9 */ /* 0x000fe20000000a00 */
[----:B------:R-:W-:Y:S01]  /*78b0*/  IMAD.IADD R5, R7, 0x1, R9 ;  /* 0x0000000107057824 */ /* 0x000fe200078e0209 */
[----:B------:R-:W-:Y:S01]  /*78c0*/  LEA R0, P0, R6, UR4, 0x1 ;  /* 0x0000000406007c11 */ /* 0x000fe2000f8008ff */
[----:B------:R-:W-:Y:S01]  /*78d0*/  IMAD.IADD R7, R3, 0x1, R11 ;  /* 0x0000000103077824 */ /* 0x000fe200078e020b */
[----:B------:R-:W-:Y:S01]  /*78e0*/  LEA R4, P1, R2, UR6, 0x1 ;  /* 0x0000000602047c11 */ /* 0x000fe2000f8208ff */
[----:B------:R-:W-:Y:S01]  /*78f0*/  UMOV UR4, 0xffffffff ;  /* 0xffffffff00047882 */ /* 0x000fe20000000000 */
[----:B------:R-:W-:Y:S02]  /*7900*/  LEA.HI.X R6, R6, UR5, R5, 0x1, P0 ;  /* 0x0000000506067c11 */ /* 0x000fe400080f0c05 */
[----:B------:R-:W-:Y:S01]  /*7910*/  LEA.HI.X R7, R2, UR7, R7, 0x1, P1 ;  /* 0x0000000702077c11 */ /* 0x000fe200088f0c07 */
[----:B------:R-:W-:Y:S08]  /*7920*/  BRA.DIV UR4, `(.L_x_5439) ;  /* 0x0000019a04b47947 */ /* 0x000ff0000b800000 */
[----:B------:R0:W1:Y:S04]  /*7930*/  SHFL.IDX PT, R3, R6, RZ, 0x1c1f ;  /* 0x001c1fff06037589 */ /* 0x00006800000e0000 */
[----:B------:R0:W2:Y:S04]  /*7940*/  SHFL.IDX PT, R2, R0, RZ, 0x1c1f ;  /* 0x001c1fff00027589 */ /* 0x0000a800000e0000 */
[----:B------:R0:W3:Y:S04]  /*7950*/  SHFL.IDX PT, R5, R7, RZ, 0x1c1f ;  /* 0x001c1fff07057589 */ /* 0x0000e800000e0000 */
[----:B------:R0:W4:Y:S02]  /*7960*/  SHFL.IDX PT, R14, R4, RZ, 0x1c1f ;  /* 0x001c1fff040e7589 */ /* 0x00012400000e0000 */
.L_x_5671:
        /* <DEDUP_REMOVED lines=10> */
[----:B------:R-:W-:Y:S02]  /*7a10*/  CS2R R26, SRZ ;  /* 0x00000000001a7805 */ /* 0x000fe4000001ff00 */
[----:B------:R-:W-:Y:S02]  /*7a20*/  ISETP.GE.AND P3, PT, R206, UR4, PT ;  /* 0x00000004ce007c0c */ /* 0x000fe4000bf66270 */
[----:B------:R-:W-:Y:S01]  /*7a30*/  ISETP.GE.AND P2, PT, R188, UR4, PT ;  /* 0x00000004bc007c0c */ /* 0x000fe2000bf46270 */
[----:B---3--:R-:W-:-:S10]  /*7a40*/  IMAD.MOV.U32 R15, RZ, RZ, R5 ;  /* 0x000000ffff0f7224 */ /* 0x008fd400078e0005 */
[----:B------:R-:W-:Y:S02]  /*7a50*/  @!P3 IMAD.SHL.U32 R13, R206, 0x2, RZ ;  /* 0x00000002ce0db824 */ /* 0x000fe400078e00ff */
[----:B-12---:R-:W-:-:S03]  /*7a60*/  @!P2 IMAD.WIDE R8, R188, 0x2, R2 ;  /* 0x00000002bc08a825 */ /* 0x006fc600078e0202 */
[-C--:B------:R-:W-:Y:S02]  /*7a70*/  @!P3 IADD3 R2, P0, R2, R13.reuse, RZ ;  /* 0x0000000d0202b210 */ /* 0x080fe40007f1e0ff */
[----:B----4-:R-:W-:Y:S02]  /*7a80*/  @!P3 IADD3 R12, P1, R14, R13, RZ ;  /* 0x0000000d0e0cb210 */ /* 0x010fe40007f3e0ff */
[----:B------:R-:W-:Y:S02]  /*7a90*/  CS2R R28, SRZ ;  /* 0x00000000001c7805 */ /* 0x000fe4000001ff00 */
[----:B------:R-:W-:Y:S01]  /*7aa0*/  CS2R R20, SRZ ;  /* 0x0000000000147805 */ /* 0x000fe2000001ff00 */
[----:B------:R1:W5:Y:S01]  /*7ab0*/  @!P2 LD.E.64 R26, desc[UR40][R8.64] ;  /* 0x00000028081aa980 */ /* 0x000362000c101b00 */
[----:B------:R-:W-:Y:S01]  /*7ac0*/  @!P3 SHF.L.U64.HI R24, R206, 0x1, R10 ;  /* 0x00000001ce18b819 */ /* 0x000fe2000001020a */
[----:B------:R-:W-:-:S04]  /*7ad0*/  @!P2 IMAD.WIDE R10, R188, 0x2, R14 ;  /* 0x00000002bc0aa825 */ /* 0x000fc800078e020e */
[--C-:B------:R-:W-:Y:S01]  /*7ae0*/  @!P3 IMAD.X R3, R3, 0x1, R24.reuse, P0 ;  /* 0x000000010303b824 */ /* 0x100fe200000e0618 */
[----:B------:R1:W5:Y:S01]  /*7af0*/  @!P2 LD.E.64 R28, desc[UR40][R10.64] ;  /* 0x000000280a1ca980 */ /* 0x000362000c101b00 */
[----:B------:R-:W-:Y:S01]  /*7b00*/  @!P3 IMAD.X R13, R5, 0x1, R24, P1 ;  /* 0x00000001050db824 */ /* 0x000fe200008e0618 */
[----:B------:R-:W-:Y:S02]  /*7b10*/  CS2R R24, SRZ ;  /* 0x0000000000187805 */ /* 0x000fe4000001ff00 */
[----:B------:R1:W5:Y:S04]  /*7b20*/  @!P3 LD.E.64 R20, desc[UR40][R2.64] ;  /* 0x000000280214b980 */ /* 0x000368000c101b00 */
[----:B------:R1:W5:Y:S02]  /*7b30*/  @!P3 LD.E.64 R24, desc[UR40][R12.64] ;  /* 0x000000280c18b980 */ /* 0x000364000c101b00 */
.L_x_5441:
[----:B------:R-:W-:Y:S05]  /*7b40*/  BSYNC B1 ;  /* 0x0000000000017941 */ /* 0x000fea0003800000 */
.L_x_5440:
[----:B-1---5:R-:W-:Y:S01]  /*7b50*/  IMAD.MOV.U32 R8, RZ, RZ, R25 ;  /* 0x000000ffff087224 */ /* 0x022fe200078e0019 */
[----:B------:R-:W-:Y:S01]  /*7b60*/  UMOV UR4, 0xffffffff ;  /* 0xffffffff00047882 */ /* 0x000fe20000000000 */
[----:B--2---:R-:W-:Y:S02]  /*7b70*/  IMAD.MOV.U32 R2, RZ, RZ, R28 ;  /* 0x000000ffff027224 */ /* 0x004fe400078e001c */
[----:B------:R-:W-:Y:S01]  /*7b80*/  IMAD.MOV.U32 R3, RZ, RZ, R29 ;  /* 0x000000ffff037224 */ /* 0x000fe200078e001d */
[----:B------:R-:W-:Y:S01]  /*7b90*/  PRMT R45, R8, 0x7610, R45 ;  /* 0x00007610082d7816 */ /* 0x000fe2000000002d */
[----:B---3--:R-:W-:Y:S02]  /*7ba0*/  IMAD.MOV.U32 R5, RZ, RZ, R24 ;  /* 0x000000ffff057224 */ /* 0x008fe400078e0018 */
[----:B------:R-:W-:Y:S01]  /*7bb0*/  IMAD.MOV.U32 R8, RZ, RZ, R21 ;  /* 0x000000ffff087224 */ /* 0x000fe200078e0015 */
[----:B------:R-:W-:Y:S01]  /*7bc0*/  PRMT R40, R3, 0x5410, R2 ;  /* 0x0000541003287816 */ /* 0x000fe20000000002 */
[----:B------:R-:W-:Y:S01]  /*7bd0*/  IMAD.MOV.U32 R2, RZ, RZ, R26 ;  /* 0x000000ffff027224 */ /* 0x000fe200078e001a */
        /* <DEDUP_REMOVED lines=10> */
[----:B------:R1:W1:Y:S04]  /*7c80*/  SHFL.IDX PT, R5, R7, 0x1, 0x1c1f ;  /* 0x003c1f0007057f89 */ /* 0x00026800000e0000 */
[----:B0-----:R-:W0:Y:S02]  /*7c90*/  SHFL.IDX PT, R4, R4, 0x1, 0x1c1f ;  /* 0x003c1f0004047f89 */ /* 0x001e2400000e0000 */
.L_x_5677:
[----:B-1----:R-:W5:Y:S01]  /*7ca0*/  LDL R6, [R1+0x58] ;  /* 0x0000580001067983 */ /* 0x002f620000100800 */
[----:B------:R-:W-:Y:S01]  /*7cb0*/  VIADD R36, R36, 0x20 ;  /* 0x0000002024247836 */ /* 0x000fe20000000000 */
[----:B------:R-:W-:Y:S01]  /*7cc0*/  BSSY B1, `(.L_x_5443) ;  /* 0x000001f000017945 */ /* 0x000fe20003800000 */
[----:B------:R-:W-:Y:S01]  /*7cd0*/  IMAD.SHL.U32 R34, R192, 0x40, RZ ;  /* 0x00000040c0227824 */ /* 0x000fe200078e00ff */
[----:B------:R-:W-:Y:S02]  /*7ce0*/  CS2R R10, SRZ ;  /* 0x00000000000a7805 */ /* 0x000fe4000001ff00 */
[----:B----4-:R-:W-:Y:S02]  /*7cf0*/  CS2R R14, SRZ ;  /* 0x00000000000e7805 */ /* 0x010fe4000001ff00 */
        /* <DEDUP_REMOVED lines=9> */
[----:B------:R-:W-:Y:S02]  /*7d90*/  CS2R R14, SRZ ;  /* 0x00000000000e7805 */ /* 0x000fe4000001ff00 */
[----:B------:R-:W-:Y:S02]  /*7da0*/  ISETP.GE.AND P3, PT, R206, UR4, PT ;  /* 0x00000004ce007c0c */ /* 0x000fe4000bf66270 */
[----:B------:R-:W-:-:S11]  /*7db0*/  ISETP.GE.AND P2, PT, R188, UR4, PT ;  /* 0x00000004bc007c0c */ /* 0x000fd6000bf46270 */
[----:B------:R-:W-:Y:S02]  /*7dc0*/  @!P3 IMAD.SHL.U32 R7, R206, 0x2, RZ ;  /* 0x00000002ce07b824 */ /* 0x000fe400078e00ff */
[----:B--23--:R-:W-:-:S03]  /*7dd0*/  @!P2 IMAD.WIDE R32, R188, 0x2, R2 ;  /* 0x00000002bc20a825 */ /* 0x00cfc600078e0202 */
[----:B------:R-:W-:Y:S02]  /*7de0*/  @!P3 IADD3 R2, P0, R2, R7, RZ ;  /* 0x000000070202b210 */ /* 0x000fe40007f1e0ff */
[----:B------:R-:W-:Y:S02]  /*7df0*/  CS2R R8, SRZ ;  /* 0x0000000000087805 */ /* 0x000fe4000001ff00 */
[----:B------:R-:W-:Y:S01]  /*7e00*/  CS2R R12, SRZ ;  /* 0x00000000000c7805 */ /* 0x000fe2000001ff00 */
[----:B0-----:R-:W-:Y:S01]  /*7e10*/  @!P2 IMAD.WIDE R30, R188, 0x2, R4 ;  /* 0x00000002bc1ea825 */ /* 0x001fe200078e0204 */
[----:B------:R1:W5:Y:S04]  /*7e20*/  @!P2 LD.E.64 R14, desc[UR40][R32.64] ;  /* 0x00000028200ea980 */ /* 0x000368000c101b00 */
[----:B------:R1:W5:Y:S01]  /*7e30*/  @!P2 LD.E.64 R8, desc[UR40][R30.64] ;  /* 0x000000281e08a980 */ /* 0x000362000c101b00 */
[----:B----4-:R-:W-:-:S02]  /*7e40*/  @!P3 SHF.L.U64.HI R10, R206, 0x1, R6 ;  /* 0x00000001ce0ab819 */ /* 0x010fc40000010206 */
[----:B------:R-:W-:-:S03]  /*7e50*/  @!P3 IADD3 R6, P1, R4, R7, RZ ;  /* 0x000000070406b210 */ /* 0x000fc60007f3e0ff */
[--C-:B------:R-:W-:Y:S02]  /*7e60*/  @!P3 IMAD.X R3, R3, 0x1, R10.reuse, P0 ;  /* 0x000000010303b824 */ /* 0x100fe400000e060a */
[----:B------:R-:W-:Y:S01]  /*7e70*/  @!P3 IMAD.X R7, R5, 0x1, R10, P1 ;  /* 0x000000010507b824 */ /* 0x000fe200008e060a */
[----:B------:R-:W-:Y:S02]  /*7e80*/  CS2R R10, SRZ ;  /* 0x00000000000a7805 */ /* 0x000fe4000001ff00 */
[----:B------:R1:W5:Y:S04]  /*7e90*/  @!P3 LD.E.64 R12, desc[UR40][R2.64] ;  /* 0x00000028020cb980 */ /* 0x000368000c101b00 */
[----:B------:R1:W5:Y:S02]  /*7ea0*/  @!P3 LD.E.64 R10, desc[UR40][R6.64] ;  /* 0x00000028060ab980 */ /* 0x000364000c101b00 */
.L_x_5444:
[----:B------:R-:W-:Y:S05]  /*7eb0*/  BSYNC B1 ;  /* 0x0000000000017941 */ /* 0x000fea0003800000 */
.L_x_5443:
[----:B-1----:R-:W1:Y:S01]  /*7ec0*/  S2R R32, SR_TID.X ;  /* 0x0000000000207919 */ /* 0x002e620000002100 */
[----:B------:R-:W4:Y:S01]  /*7ed0*/  SYNCS.PHASECHK.TRANS64.TRYWAIT P0, [R18+URZ+0x38800], R35 ;  /* 0x03880023120075a7 */ /* 0x000f22000800017f */
[----:B--2---:R-:W-:Y:S01]  /*7ee0*/  LOP3.LUT R3, R34, 0x1c0, RZ, 0xc0, !PT ;  /* 0x000001c022037812 */ /* 0x004fe200078ec0ff */
[----:B0----5:R-:W-:Y:S01]  /*7ef0*/  IMAD.MOV.U32 R4, RZ, RZ, R8 ;  /* 0x000000ffff047224 */ /* 0x021fe200078e0008 */
[----:B------:R-:W-:Y:S01]  /*7f00*/  BSSY B1, `(.L_x_5445) ;  /* 0x000001c000017945 */ /* 0x000fe20003800000 */
[----:B------:R-:W-:Y:S01]  /*7f10*/  IMAD.MOV.U32 R5, RZ, RZ, R11 ;  /* 0x000000ffff057224 */ /* 0x000fe200078e000b */
[----:B---3--:R-:W-:Y:S01]  /*7f20*/  LOP3.LUT R2, R3, 0x18, R16, 0xf8, !PT ;  /* 0x0000001803027812 */ /* 0x008fe200078ef810 */
[----:B------:R-:W-:Y:S01]  /*7f30*/  IMAD.MOV.U32 R6, RZ, RZ, R14 ;  /* 0x000000ffff067224 */ /* 0x000fe200078e000e */
[----:B------:R-:W-:Y:S02]  /*7f40*/  SHF.R.U32.HI R3, RZ, 0x3, R3 ;  /* 0x00000003ff037819 */ /* 0x000fe40000011603 */
[----:B------:R-:W-:Y:S01]  /*7f50*/  PRMT R47, R4, 0x7610, R47 ;  /* 0x00007610042f7816 */ /* 0x000fe2000000002f */
[----:B------:R-:W-:Y:S01]  /*7f60*/  IMAD.MOV.U32 R4, RZ, RZ, R10 ;  /* 0x000000ffff047224 */ /* 0x000fe200078e000a */
[----:B------:R-:W-:Y:S01]  /*7f70*/  LOP3.LUT R2, R2, R3, RZ, 0x3c, !PT ;  /* 0x0000000302027212 */ /* 0x000fe200078e3cff */
[----:B------:R-:W-:Y:S01]  /*7f80*/  IMAD.MOV.U32 R3, RZ, RZ, R9 ;  /* 0x000000ffff037224 */ /* 0x000fe200078e0009 */
[----:B------:R-:W-:-:S02]  /*7f90*/  LOP3.LUT P2, RZ, R192, 0x4, RZ, 0xc0, !PT ;  /* 0x00000004c0ff7812 */ /* 0x000fc4000784c0ff */
[----:B------:R-:W-:Y:S01]  /*7fa0*/  PRMT R31, R4, 0x5410, R6 ;  /* 0x00005410041f7816 */ /* 0x000fe20000000006 */
[----:B------:R-:W-:Y:S01]  /*7fb0*/  IMAD.MOV.U32 R4, RZ, RZ, R12 ;  /* 0x000000ffff047224 */ /* 0x000fe200078e000c */
[----:B------:R-:W-:Y:S01]  /*7fc0*/  PRMT R30, R5, 0x5410, R3 ;  /* 0x00005410051e7816 */ /* 0x000fe20000000003 */
[----:B------:R-:W-:-:S03]  /*7fd0*/  IMAD.MOV.U32 R5, RZ, RZ, R13 ;  /* 0x000000ffff057224 */ /* 0x000fc600078e000d */
[----:B------:R-:W-:Y:S01]  /*7fe0*/  PRMT R33, R4, 0x7610, R33 ;  /* 0x0000761004217816 */ /* 0x000fe20000000021 */
[----:B-1----:R-:W-:-:S05]  /*7ff0*/  VIADD R32, R32, 0xffffff80 ;  /* 0xffffff8020207836 */ /* 0x002fca0000000000 */
[----:B------:R-:W-:-:S04]  /*8000*/  SHF.R.S32.HI R7, RZ, 0x1f, R32 ;  /* 0x0000001fff077819 */ /* 0x000fc80000011420 */
[----:B------:R-:W-:Y:S02]  /*8010*/  LEA.HI R7, R7, R32, RZ, 0x5 ;  /* 0x0000002007077211 */ /* 0x000fe400078f28ff */
[----:B------:R-:W-:Y:S02]  /*8020*/  VIADDMNMX R32, R37, -R212, 0x40, PT ;  /* 0x0000004025207446 */ /* 0x000fe400038009d4 */
[----:B------:R-:W-:Y:S02]  /*8030*/  SHF.R.S32.HI R7, RZ, 0x5, R7 ;  /* 0x00000005ff077819 */ /* 0x000fe40000011407 */
[----:B------:R-:W-:-:S03]  /*8040*/  ISETP.GE.AND P1, PT, R187, R32, PT ;  /* 0x00000020bb00720c */ /* 0x000fc60003f26270 */
[----:B------:R-:W-:Y:S02]  /*8050*/  IMAD R3, R7, 0x200, R2 ;  /* 0x0000020007037824 */ /* 0x000fe400078e0202 */
[----:B------:R-:W-:Y:S02]  /*8060*/  IMAD.MOV.U32 R2, RZ, RZ, R15 ;  /* 0x000000ffff027224 */ /* 0x000fe400078e000f */
[----:B------:R-:W-:-:S03]  /*8070*/  IMAD R3, R3, 0x2, R18 ;  /* 0x0000000203037824 */ /* 0x000fc600078e0212 */
[----:B------:R-:W-:Y:S01]  /*8080*/  PRMT R48, R2, 0x7610, R48 ;  /* 0x0000761002307816 */ /* 0x000fe20000000030 */
[C---:B------:R-:W-:Y:S02]  /*8090*/  VIADD R4, R3.reuse, 0x20400 ;  /* 0x0002040003047836 */ /* 0x040fe40000000000 */
[----:B------:R-:W-:Y:S01]  /*80a0*/  VIADD R2, R3, 0x20440 ;  /* 0x0002044003027836 */ /* 0x000fe20000000000 */
[----:B----4-:R-:W-:Y:S06]  /*80b0*/  @!P0 BRA `(.L_x_5446) ;  /* 0x0000019400b48947 */ /* 0x010fec0003800000 */
.L_x_5678:
[----:B------:R-:W-:Y:S05]  /*80c0*/  BSYNC B1 ;  /* 0x0000000000017941 */ /* 0x000fea0003800000 */
.L_x_5445:
        /* <DEDUP_REMOVED lines=15> */
[----:B0-----:R-:W-:-:S02]  /*81c0*/  SHF.R.U64 R35, R26, 0x10, R27 ;  /* 0x000000101a237819 */ /* 0x001fc4000000121b */
[----:B------:R-:W-:Y:S01]  /*81d0*/  PRMT R38, R40, 0x5432, R38 ;  /* 0x0000543228267816 */ /* 0x000fe20000000026 */
[----:B------:R-:W-:Y:S01]  /*81e0*/  IMAD.U32 R40, R39, 0x10000, RZ ;  /* 0x0001000027287824 */ /* 0x000fe200078e00ff */
[----:B------:R-:W-:Y:S01]  /*81f0*/  PRMT R35, R41, 0x5410, R35 ;  /* 0x0000541029237816 */ /* 0x000fe20000000023 */
[C---:B------:R-:W-:Y:S01]  /*8200*/  IMAD.U32 R37, R36.reuse, 0x10000, RZ ;  /* 0x0001000024257824 */ /* 0x040fe200078e00ff */
[----:B------:R-:W-:Y:S02]  /*8210*/  LOP3.LUT R39, R39, 0xffff0000, RZ, 0xc0, !PT ;  /* 0xffff000027277812 */ /* 0x000fe400078ec0ff */
[----:B------:R-:W-:Y:S02]  /*8220*/  LOP3.LUT R36, R36, 0xffff0000, RZ, 0xc0, !PT ;  /* 0xffff000024247812 */ /* 0x000fe400078ec0ff */
[C---:B-1----:R-:W-:Y:S01]  /*8230*/  LOP3.LUT R27, R6.reuse, 0xffff0000, RZ, 0xc0, !PT ;  /* 0xffff0000061b7812 */ /* 0x042fe200078ec0ff */
[----:B------:R-:W-:Y:S01]  /*8240*/  IMAD.U32 R26, R6, 0x10000, RZ ;  /* 0x00010000061a7824 */ /* 0x000fe200078e00ff */
[C---:B------:R-:W-:Y:S01]  /*8250*/  LOP3.LUT R29, R7.reuse, 0xffff0000, RZ, 0xc0, !PT ;  /* 0xffff0000071d7812 */ /* 0x040fe200078ec0ff */
[----:B------:R-:W-:-:S02]  /*8260*/  IMAD.U32 R28, R7, 0x10000, RZ ;  /* 0x00010000071c7824 */ /* 0x000fc400078e00ff */
[C---:B------:R-:W-:Y:S01]  /*8270*/  FMUL.FTZ R41, R27.reuse, R40 ;  /* 0x000000281b297220 */ /* 0x040fe20000410000 */
[----:B------:R-:W-:Y:S01]  /*8280*/  FMUL.FTZ R27, R27, R37 ;  /* 0x000000251b1b7220 */ /* 0x000fe20000410000 */
[C---:B------:R-:W-:Y:S01]  /*8290*/  FMUL.FTZ R43, R29.reuse, R39 ;  /* 0x000000271d2b7220 */ /* 0x040fe20000410000 */
[----:B------:R-:W-:Y:S02]  /*82a0*/  IMAD.U32 R6, R4, 0x10000, RZ ;  /* 0x0001000004067824 */ /* 0x000fe400078e00ff */
[C---:B------:R-:W-:Y:S01]  /*82b0*/  FFMA.FTZ R41, R26.reuse, R37, -R41 ;  /* 0x000000251a297223 */ /* 0x040fe20000010829 */
[----:B------:R-:W-:Y:S01]  /*82c0*/  FMUL.FTZ R37, R29, R36 ;  /* 0x000000241d257220 */ /* 0x000fe20000410000 */
        /* <DEDUP_REMOVED lines=23> */
.L_x_5450:
[----:B------:R-:W-:Y:S05]  /*8440*/  BSYNC B2 ;  /* 0x0000000000027941 */ /* 0x000fea0003800000 */
.L_x_5449:
[----:B------:R-:W-:Y:S05]  /*8450*/  @P1 BRA `(.L_x_5448) ;  /* 0x0000000000b81947 */ /* 0x000fea0003800000 */
[----:B-1----:R-:W1:Y:S01]  /*8460*/  LDS.128 R4, [R2] ;  /* 0x0000000002047984 */ /* 0x002e620000000c00 */
[----:B0-----:R-:W-:Y:S02]  /*8470*/  SHF.R.U32.HI R35, RZ, 0x10, R25 ;  /* 0x00000010ff237819 */ /* 0x001fe40000011619 */
        /* <DEDUP_REMOVED lines=17> */
[C---:B------:R-:W-:Y:S01]  /*8590*/  IMAD.U32 R6, R4.reuse, 0x10000, RZ ;  /* 0x0001000004067824 */ /* 0x040fe200078e00ff */
[----:B------:R-:W-:Y:S01]  /*85a0*/  LOP3.LUT R4, R4, 0xffff0000, RZ, 0xc0, !PT ;  /* 0xffff000004047812 */ /* 0x000fe200078ec0ff */
[----:B------:R-:W-:-:S02]  /*85b0*/  IMAD.U32 R7, R5, 0x10000, RZ ;  /* 0x0001000005077824 */ /* 0x000fc400078e00ff */
[C---:B------:R-:W-:Y:S01]  /*85c0*/  FFMA.FTZ R36, R20.reuse, R36, R21 ;  /* 0x0000002414247223 */ /* 0x040fe20000010015 */
[----:B------:R-:W-:Y:S01]  /*85d0*/  FFMA.FTZ R37, R20, R28, -R37 ;  /* 0x0000001c14257223 */ /* 0x000fe20000010825 */
[C---:B------:R-:W-:Y:S01]  /*85e0*/  IMAD.U32 R21, R26.reuse, 0x10000, RZ ;  /* 0x000100001a157824 */ /* 0x040fe200078e00ff */
[----:B------:R-:W-:Y:S01]  /*85f0*/  LOP3.LUT R5, R5, 0xffff0000, RZ, 0xc0, !PT ;  /* 0xffff000005057812 */ /* 0x000fe200078ec0ff */
[C---:B------:R-:W-:Y:S01]  /*8600*/  FMUL.FTZ R39, R25.reuse, R35 ;  /* 0x0000002319277220 */ /* 0x040fe20000410000 */
        /* <DEDUP_REMOVED lines=19> */
.L_x_5448:
[----:B------:R-:W-:Y:S05]  /*8740*/  BSYNC B1 ;  /* 0x0000000000017941 */ /* 0x000fea0003800000 */
.L_x_5447:
        /* <DEDUP_REMOVED lines=54> */
.L_x_5453:
[----:B------:R-:W-:Y:S05]  /*8ab0*/  BSYNC B1 ;  /* 0x0000000000017941 */ /* 0x000fea0003800000 */
.L_x_5452:
        /* <DEDUP_REMOVED lines=11> */
[----:B------:R-:W-:Y:S01]  /*8b70*/  IMAD.U32 R11, R34, 0x10000, RZ ;  /* 0x00010000220b7824 */ /* 0x000fe200078e00ff */
[----:B------:R-:W-:Y:S02]  /*8b80*/  LOP3.LUT R30, R30, 0xffff0000, RZ, 0xc0, !PT ;  /* 0xffff00001e1e7812 */ /* 0x000fe400078ec0ff */
[----:B------:R-:W-:Y:S02]  /*8b90*/  LOP3.LUT R34, R34, 0xffff0000, RZ, 0xc0, !PT ;  /* 0xffff000022227812 */ /* 0x000fe400078ec0ff */
        /* <DEDUP_REMOVED lines=17> */
[C---:B------:R-:W-:Y:S01]  /*8cb0*/  FFMA.FTZ R15, R10.reuse, R34, -R15 ;  /* 0x000000220a0f7223 */ /* 0x040fe2000001080f */
[----:B------:R-:W-:Y:S01]  /*8cc0*/  LOP3.LUT R33, R33, 0xffff0000, RZ, 0xc0, !PT ;  /* 0xffff000021217812 */ /* 0x000fe200078ec0ff */
[----:B------:R-:W-:Y:S01]  /*8cd0*/  FFMA.FTZ R30, R10, R30, R9 ;  /* 0x0000001e0a1e7223 */ /* 0x000fe20000010009 */
[CC--:B------:R-:W-:Y:S01]  /*8ce0*/  FMUL.FTZ R10, R4.reuse, R8.reuse ;  /* 0x00000008040a7220 */ /* 0x0c0fe20000410000 */
        /* <DEDUP_REMOVED lines=13> */
.L_x_5438:
        /* <DEDUP_REMOVED lines=47> */
[----:B--2---:R-:W-:Y:S02]  /*90b0*/  @!P1 IMAD.X R5, R0, 0x1, R4, P2 ;  /* 0x0000000100059824 */ /* 0x004fe400010e0604 */
[----:B------:R-:W-:Y:S02]  /*90c0*/  @!P1 IMAD.MOV.U32 R8, RZ, RZ, R2 ;  /* 0x000000ffff089224 */ /* 0x000fe400078e0002 */
[----:B------:R-:W-:Y:S01]  /*90d0*/  @!P1 IMAD.MOV.U32 R9, RZ, RZ, R5 ;  /* 0x000000ffff099224 */ /* 0x000fe200078e0005 */
[----:B---3--:R-:W-:-:S05]  /*90e0*/  @!P1 IADD3 R14, P2, R14, R7, RZ ;  /* 0x000000070e0e9210 */ /* 0x008fca0007f5e0ff */
[----:B------:R-:W2:Y:S01]  /*90f0*/  @!P1 LD.E.128 R8, desc[UR40][R8.64] ;  /* 0x0000002808089980 */ /* 0x000ea2000c101d00 */
[----:B----4-:R-:W-:-:S04]  /*9100*/  @!P1 IMAD.X R3, R3, 0x1, R4, P2 ;  /* 0x0000000103039824 */ /* 0x010fc800010e0604 */
[----:B------:R-:W-:-:S05]  /*9110*/  @!P1 IMAD.MOV.U32 R15, RZ, RZ, R3 ;  /* 0x000000ffff0f9224 */ /* 0x000fca00078e0003 */
[----:B------:R0:W3:Y:S01]  /*9120*/  @!P1 LD.E.128 R4, desc[UR40][R14.64] ;  /* 0x000000280e049980 */ /* 0x0000e2000c101d00 */
[----:B------:R-:W-:Y:S02]  /*9130*/  CS2R R28, SRZ ;  /* 0x00000000001c7805 */ /* 0x000fe4000001ff00 */
[----:B------:R-:W-:Y:S02]  /*9140*/  CS2R R30, SRZ ;  /* 0x00000000001e7805 */ /* 0x000fe4000001ff00 */
[----:B------:R-:W-:Y:S01]  /*9150*/  CS2R R20, SRZ ;  /* 0x0000000000147805 */ /* 0x000fe2000001ff00 */
[----:B------:R-:W1:Y:S04]  /*9160*/  SHFL.IDX PT, R25, R25, 0x1, 0x1c1f ;  /* 0x003c1f0019197f89 */ /* 0x000e6800000e0000 */
[----:B------:R-:W4:Y:S04]  /*9170*/  SHFL.IDX PT, R24, R24, 0x1, 0x1c1f ;  /* 0x003c1f0018187f89 */ /* 0x000f2800000e0000 */
[----:B0-----:R0:W0:Y:S04]  /*9180*/  SHFL.IDX PT, R14, R27, 0x1, 0x1c1f ;  /* 0x003c1f001b0e7f89 */ /* 0x00102800000e0000 */
[----:B------:R-:W0:Y:S01]  /*9190*/  SHFL.IDX PT, R26, R26, 0x1, 0x1c1f ;  /* 0x003c1f001a1a7f89 */ /* 0x000e2200000e0000 */
[----:B--2---:R-:W-:-:S02]  /*91a0*/  @!P1 IMAD.MOV.U32 R28, RZ, RZ, R8 ;  /* 0x000000ffff1c9224 */ /* 0x004fc400078e0008 */
[----:B------:R-:W-:Y:S02]  /*91b0*/  @!P1 IMAD.MOV.U32 R29, RZ, RZ, R9 ;  /* 0x000000ffff1d9224 */ /* 0x000fe400078e0009 */
[----:B------:R-:W-:Y:S02]  /*91c0*/  IMAD.MOV.U32 R0, RZ, RZ, R28 ;  /* 0x000000ffff007224 */ /* 0x000fe400078e001c */
[----:B------:R-:W-:Y:S02]  /*91d0*/  IMAD.MOV.U32 R2, RZ, RZ, R29 ;  /* 0x000000ffff027224 */ /* 0x000fe400078e001d */
[----:B------:R-:W-:Y:S01]  /*91e0*/  @!P1 IMAD.MOV.U32 R30, RZ, RZ, R10 ;  /* 0x000000ffff1e9224 */ /* 0x000fe200078e000a */
[----:B------:R-:W-:Y:S01]  /*91f0*/  PRMT R41, R0, 0x7610, R41 ;  /* 0x0000761000297816 */ /* 0x000fe20000000029 */
[----:B---3--:R-:W-:Y:S01]  /*9200*/  @!P1 IMAD.MOV.U32 R20, RZ, RZ, R4 ;  /* 0x000000ffff149224 */ /* 0x008fe200078e0004 */
[----:B------:R-:W-:Y:S01]  /*9210*/  PRMT R32, R32, 0x5410, R2 ;  /* 0x0000541020207816 */ /* 0x000fe20000000002 */
[----:B------:R-:W-:Y:S01]  /*9220*/  IMAD.MOV.U32 R0, RZ, RZ, R30 ;  /* 0x000000ffff007224 */ /* 0x000fe200078e001e */
[----:B------:R-:W-:Y:S01]  /*9230*/  CS2R R2, SRZ ;  /* 0x0000000000027805 */ /* 0x000fe2000001ff00 */
[----:B------:R-:W-:-:S02]  /*9240*/  @!P1 IMAD.MOV.U32 R21, RZ, RZ, R5 ;  /* 0x000000ffff159224 */ /* 0x000fc400078e0005 */
        /* <DEDUP_REMOVED lines=13> */
[----:B01--4-:R-:W-:-:S07]  /*9320*/  PRMT R45, R45, 0x5410, R6 ;  /* 0x000054102d2d7816 */ /* 0x013fce0000000006 */
.L_x_5688:
        /* <DEDUP_REMOVED lines=24> */
.L_x_5456:
[----:B------:R-:W-:Y:S05]  /*94b0*/  BSYNC B1 ;  /* 0x0000000000017941 */ /* 0x000fea0003800000 */
.L_x_5455:
[----:B------:R-:W0:Y:S01]  /*94c0*/  SYNCS.PHASECHK.TRANS64.TRYWAIT P1, [R18+URZ+0x38800], R13 ;  /* 0x0388000d120075a7 */ /* 0x000e22000802017f */
[----:B------:R-:W-:Y:S01]  /*94d0*/  VIADDMNMX R12, R33, -R212, 0x40, PT ;  /* 0x00000040210c7446 */ /* 0x000fe200038009d4 */
[C---:B------:R-:W-:Y:S01]  /*94e0*/  VIADD R24, R187.reuse, 0x20 ;  /* 0x00000020bb187836 */ /* 0x040fe20000000000 */
[----:B------:R-:W-:Y:S01]  /*94f0*/  BSSY B1, `(.L_x_5457) ;  /* 0x0000011000017945 */ /* 0x000fe20003800000 */
[----:B-----5:R-:W-:Y:S01]  /*9500*/  IMAD.MOV.U32 R14, RZ, RZ, R4 ;  /* 0x000000ffff0e7224 */ /* 0x020fe200078e0004 */
[-C--:B------:R-:W-:Y:S01]  /*9510*/  ISETP.GE.OR P2, PT, R187, R12.reuse, P0 ;  /* 0x0000000cbb00720c */ /* 0x080fe20000746670 */
        /* <DEDUP_REMOVED lines=10> */
[----:B------:R-:W-:-:S02]  /*95c0*/  IMAD.MOV.U32 R33, RZ, RZ, R10 ;  /* 0x000000ffff217224 */ /* 0x000fc400078e000a */
[----:B------:R-:W-:Y:S01]  /*95d0*/  IMAD.MOV.U32 R36, RZ, RZ, R11 ;  /* 0x000000ffff247224 */ /* 0x000fe200078e000b */
[----:B------:R-:W-:Y:S01]  /*95e0*/  PRMT R52, R15, 0x5410, R24 ;  /* 0x000054100f347816 */ /* 0x000fe20000000018 */
[----:B0-----:R-:W-:Y:S06]  /*95f0*/  @!P1 BRA `(.L_x_5458) ;  /* 0x0000018400ec9947 */ /* 0x001fec0003800000 */
.L_x_5689:
[----:B------:R-:W-:Y:S05]  /*9600*/  BSYNC B1 ;  /* 0x0000000000017941 */ /* 0x000fea0003800000 */
.L_x_5457:
[----:B------:R-:W-:Y:S04]  /*9610*/  BSSY B1, `(.L_x_5459) ;  /* 0x000006f000017945 */ /* 0x000fe80003800000 */
[----:B------:R-:W-:Y:S05]  /*9620*/  @P2 BRA `(.L_x_5460) ;  /* 0x0000000400b42947 */ /* 0x000fea0003800000 */
[----:B------:R-:W1:Y:S01]  /*9630*/  S2R R25, SR_TID.X ;  /* 0x0000000000197919 */ /* 0x000e620000002100 */
[----:B------:R-:W-:Y:S01]  /*9640*/  IMAD.SHL.U32 R12, R192, 0x40, RZ ;  /* 0x00000040c00c7824 */ /* 0x000fe200078e00ff */
[----:B------:R-:W-:Y:S01]  /*9650*/  SHF.R.U64 R37, R28, 0x10, R29 ;  /* 0x000000101c257819 */ /* 0x000fe2000000121d */
[----:B0-----:R-:W-:Y:S01]  /*9660*/  IMAD.IADD R13, R16, 0x1, R35 ;  /* 0x00000001100d7824 */ /* 0x001fe200078e0223 */
[--C-:B------:R-:W-:Y:S02]  /*9670*/  SHF.R.U64 R40, R20, 0x10, R21.reuse ;  /* 0x0000001014287819 */ /* 0x100fe40000001215 */
[----:B------:R-:W-:Y:S02]  /*9680*/  LOP3.LUT R14, R12, 0x1c0, RZ, 0xc0, !PT ;  /* 0x000001c00c0e7812 */ /* 0x000fe400078ec0ff */
[----:B------:R-:W-:Y:S02]  /*9690*/  SHF.R.U32.HI R42, RZ, 0x10, R21 ;  /* 0x00000010ff2a7819 */ /* 0x000fe40000011615 */
[----:B------:R-:W-:-:S02]  /*96a0*/  LOP3.LUT R12, R14, 0x38, R16, 0xf8, !PT ;  /* 0x000000380e0c7812 */ /* 0x000fc400078ef810 */
[----:B------:R-:W-:Y:S02]  /*96b0*/  SHF.R.U32.HI R15, RZ, 0x3, R14 ;  /* 0x00000003ff0f7819 */ /* 0x000fe4000001160e */
[----:B------:R-:W-:Y:S02]  /*96c0*/  LOP3.LUT R14, R14, 0x38, R13, 0xf8, !PT ;  /* 0x000000380e0e7812 */ /* 0x000fe400078ef80d */
[-C--:B------:R-:W-:Y:S02]  /*96d0*/  LOP3.LUT R12, R12, R15.reuse, RZ, 0x3c, !PT ;  /* 0x0000000f0c0c7212 */ /* 0x080fe400078e3cff */
[----:B------:R-:W-:Y:S02]  /*96e0*/  LOP3.LUT R14, R14, R15, RZ, 0x3c, !PT ;  /* 0x0000000f0e0e7212 */ /* 0x000fe400078e3cff */
[----:B------:R-:W-:Y:S02]  /*96f0*/  SHF.R.U64 R43, R2, 0x10, R3 ;  /* 0x00000010022b7819 */ /* 0x000fe40000001203 */
[----:B------:R-:W-:-:S02]  /*9700*/  PRMT R37, R41, 0x5410, R37 ;  /* 0x0000541029257816 */ /* 0x000fc40000000025 */
[----:B------:R-:W-:Y:S02]  /*9710*/  PRMT R40, R39, 0x5432, R40 ;  /* 0x0000543227287816 */ /* 0x000fe40000000028 */
[----:B------:R-:W-:Y:S02]  /*9720*/  SHF.R.U32.HI R44, RZ, 0x10, R3 ;  /* 0x00000010ff2c7819 */ /* 0x000fe40000011603 */
[----:B------:R-:W-:Y:S01]  /*9730*/  PRMT R42, R41, 0x5432, R42 ;  /* 0x00005432292a7816 */ /* 0x000fe2000000002a */
[C---:B------:R-:W-:Y:S01]  /*9740*/  IMAD.U32 R41, R40.reuse, 0x10000, RZ ;  /* 0x0001000028297824 */ /* 0x040fe200078e00ff */
[----:B------:R-:W-:Y:S01]  /*9750*/  PRMT R43, R39, 0x5410, R43 ;  /* 0x00005410272b7816 */ /* 0x000fe2000000002b */
[----:B------:R-:W-:Y:S01]  /*9760*/  IMAD.U32 R39, R37, 0x10000, RZ ;  /* 0x0001000025277824 */ /* 0x000fe200078e00ff */
[----:B------:R-:W-:Y:S01]  /*9770*/  SHF.R.U32.HI R38, RZ, 0x10, R29 ;  /* 0x00000010ff267819 */ /* 0x000fe2000001161d */
[----:B-1----:R-:W-:Y:S01]  /*9780*/  VIADD R25, R25, 0xffffff80 ;  /* 0xffffff8019197836 */ /* 0x002fe20000000000 */
[----:B------:R-:W-:-:S02]  /*9790*/  LOP3.LUT R40, R40, 0xffff0000, RZ, 0xc0, !PT ;  /* 0xffff000028287812 */ /* 0x000fc400078ec0ff */
[----:B------:R-:W-:Y:S02]  /*97a0*/  SHF.R.U64 R29, R30, 0x10, R31 ;  /* 0x000000101e1d7819 */ /* 0x000fe4000000121f */
[----:B------:R-:W-:Y:S02]  /*97b0*/  SHF.R.S32.HI R24, RZ, 0x1f, R25 ;  /* 0x0000001fff187819 */ /* 0x000fe40000011419 */
[----:B------:R-:W-:Y:S02]  /*97c0*/  PRMT R44, R45, 0x5432, R44 ;  /* 0x000054322d2c7816 */ /* 0x000fe4000000002c */
[----:B------:R-:W-:Y:S02]  /*97d0*/  LEA.HI R24, R24, R25, RZ, 0x5 ;  /* 0x0000001918187211 */ /* 0x000fe400078f28ff */
[----:B------:R-:W-:Y:S02]  /*97e0*/  PRMT R38, R32, 0x5432, R38 ;  /* 0x0000543220267816 */ /* 0x000fe40000000026 */
[----:B------:R-:W-:-:S02]  /*97f0*/  SHF.R.S32.HI R24, RZ, 0x5, R24 ;  /* 0x00000005ff187819 */ /* 0x000fc40000011418 */
[----:B------:R-:W-:Y:S02]  /*9800*/  LOP3.LUT R37, R37, 0xffff0000, RZ, 0xc0, !PT ;  /* 0xffff000025257812 */ /* 0x000fe400078ec0ff */
[----:B------:R-:W-:Y:S01]  /*9810*/  PRMT R32, R32, 0x5410, R29 ;  /* 0x0000541020207816 */ /* 0x000fe2000000001d */
        /* <DEDUP_REMOVED lines=24> */
[----:B------:R-:W-:Y:S02]  /*99a0*/  IMAD.U32 R12, R13, 0x10000, RZ ;  /* 0x000100000d0c7824 */ /* 0x000fe400078e00ff */
[----:B------:R-:W-:Y:S01]  /*99b0*/  FMUL.FTZ R29, R29, R2 ;  /* 0x000000021d1d7220 */ /* 0x000fe20000410000 */
[----:B------:R-:W-:Y:S01]  /*99c0*/  LOP3.LUT R42, R42, 0xffff0000, RZ, 0xc0, !PT ;  /* 0xffff00002a2a7812 */ /* 0x000fe200078ec0ff */
[----:B------:R-:W-:Y:S01]  /*99d0*/  IMAD.U32 R30, R26, 0x10000, RZ ;  /* 0x000100001a1e7824 */ /* 0x000fe200078e00ff */
[----:B------:R-:W-:Y:S01]  /*99e0*/  LOP3.LUT R38, R38, 0xffff0000, RZ, 0xc0, !PT ;  /* 0xffff000026267812 */ /* 0x000fe200078ec0ff */
[C---:B------:R-:W-:Y:S01]  /*99f0*/  FFMA.FTZ R28, R12.reuse, R28, R29 ;  /* 0x0000001c0c1c7223 */ /* 0x040fe2000001001d */
[----:B------:R-:W-:Y:S01]  /*9a00*/  LOP3.LUT R13, R13, 0xffff0000, RZ, 0xc0, !PT ;  /* 0xffff00000d0d7812 */ /* 0x000fe200078ec0ff */
[----:B------:R-:W-:Y:S01]  /*9a10*/  FFMA.FTZ R24, R3, R40, R24 ;  /* 0x0000002803187223 */ /* 0x000fe20000010018 */
[----:B------:R-:W-:Y:S01]  /*9a20*/  FFMA.FTZ R37, R12, R2, -R37 ;  /* 0x000000020c257223 */ /* 0x000fe20000010825 */
[----:B------:R-:W-:-:S02]  /*9a30*/  IMAD.U32 R29, R43, 0x10000, RZ ;  /* 0x000100002b1d7824 */ /* 0x000fc400078e00ff */
[C---:B------:R-:W-:Y:S01]  /*9a40*/  FMUL.FTZ R2, R25.reuse, R42 ;  /* 0x0000002a19027220 */ /* 0x040fe20000410000 */
[----:B------:R-:W-:Y:S02]  /*9a50*/  IMAD.U32 R3, R32, 0x10000, RZ ;  /* 0x0001000020037824 */ /* 0x000fe400078e00ff */
[-C--:B------:R-:W-:Y:S01]  /*9a60*/  FMUL.FTZ R40, R25, R38.reuse ;  /* 0x0000002619287220 */ /* 0x080fe20000410000 */
[----:B------:R-:W-:Y:S01]  /*9a70*/  FMUL.FTZ R39, R30, R29 ;  /* 0x0000001d1e277220 */ /* 0x000fe20000410000 */
[----:B------:R-:W-:Y:S02]  /*9a80*/  IMAD.U32 R20, R14, 0x10000, RZ ;  /* 0x000100000e147824 */ /* 0x000fe400078e00ff */
[----:B------:R-:W-:Y:S01]  /*9a90*/  FFMA.FTZ R38, R13, R38, -R2 ;  /* 0x000000260d267223 */ /* 0x000fe20000010802 */
[----:B------:R-:W-:Y:S01]  /*9aa0*/  FMUL.FTZ R30, R30, R3 ;  /* 0x000000031e1e7220 */ /* 0x000fe20000410000 */
[----:B------:R-:W-:Y:S01]  /*9ab0*/  IMAD.U32 R31, R27, 0x10000, RZ ;  /* 0x000100001b1f7824 */ /* 0x000fe200078e00ff */
[----:B------:R-:W-:Y:S01]  /*9ac0*/  LOP3.LUT R26, R26, 0xffff0000, RZ, 0xc0, !PT ;  /* 0xffff00001a1a7812 */ /* 0x000fe200078ec0ff */
[----:B------:R-:W-:-:S02]  /*9ad0*/  IMAD.U32 R2, R34, 0x10000, RZ ;  /* 0x0001000022027824 */ /* 0x000fc400078e00ff */
[----:B------:R-:W-:Y:S01]  /*9ae0*/  FFMA.FTZ R39, R20, R3, -R39 ;  /* 0x0000000314277223 */ /* 0x000fe20000010827 */
[----:B------:R-:W-:Y:S02]  /*9af0*/  IMAD.U32 R12, R44, 0x10000, RZ ;  /* 0x000100002c0c7824 */ /* 0x000fe400078e00ff */
[----:B------:R-:W-:Y:S01]  /*9b00*/  FFMA.FTZ R30, R20, R29, R30 ;  /* 0x0000001d141e7223 */ /* 0x000fe2000001001e */
[----:B------:R-:W-:Y:S01]  /*9b10*/  LOP3.LUT R43, R43, 0xffff0000, RZ, 0xc0, !PT ;  /* 0xffff00002b2b7812 */ /* 0x000fe200078ec0ff */
[----:B------:R-:W-:Y:S01]  /*9b20*/  IMAD.U32 R21, R15, 0x10000, RZ ;  /* 0x000100000f157824 */ /* 0x000fe200078e00ff */
[----:B------:R-:W-:Y:S01]  /*9b30*/  LOP3.LUT R27, R27, 0xffff0000, RZ, 0xc0, !PT ;  /* 0xffff00001b1b7812 */ /* 0x000fe200078ec0ff */
[----:B------:R-:W-:Y:S01]  /*9b40*/  FMUL.FTZ R20, R31, R2 ;  /* 0x000000021f147220 */ /* 0x000fe20000410000 */
[----:B------:R-:W-:Y:S01]  /*9b50*/  LOP3.LUT R44, R44, 0xffff0000, RZ, 0xc0, !PT ;  /* 0xffff00002c2c7812 */ /* 0x000fe200078ec0ff */
[----:B------:R-:W-:Y:S01]  /*9b60*/  FFMA.FTZ R25, R13, R42, R40 ;  /* 0x0000002a0d197223 */ /* 0x000fe20000010028 */
[----:B------:R-:W-:Y:S01]  /*9b70*/  LOP3.LUT R3, R32, 0xffff0000, RZ, 0xc0, !PT ;  /* 0xffff000020037812 */ /* 0x000fe200078ec0ff */
[-C--:B------:R-:W-:Y:S01]  /*9b80*/  FMUL.FTZ R40, R31, R12.reuse ;  /* 0x0000000c1f287220 */ /* 0x080fe20000410000 */
[----:B------:R-:W-:Y:S01]  /*9b90*/  LOP3.LUT R34, R34, 0xffff0000, RZ, 0xc0, !PT ;  /* 0xffff000022227812 */ /* 0x000fe200078ec0ff */
[----:B------:R-:W-:Y:S01]  /*9ba0*/  FFMA.FTZ R20, R21, R12, R20 ;  /* 0x0000000c15147223 */ /* 0x000fe20000010014 */
[----:B------:R-:W-:Y:S01]  /*9bb0*/  LOP3.LUT R14, R14, 0xffff0000, RZ, 0xc0, !PT ;  /* 0xffff00000e0e7812 */ /* 0x000fe200078ec0ff */
[C---:B------:R-:W-:Y:S01]  /*9bc0*/  FMUL.FTZ R13, R26.reuse, R43 ;  /* 0x0000002b1a0d7220 */ /* 0x040fe20000410000 */
[----:B------:R-:W-:Y:S01]  /*9bd0*/  LOP3.LUT R15, R15, 0xffff0000, RZ, 0xc0, !PT ;  /* 0xffff00000f0f7812 */ /* 0x000fe200078ec0ff */
[C---:B------:R-:W-:Y:S01]  /*9be0*/  FMUL.FTZ R12, R27.reuse, R44 ;  /* 0x0000002c1b0c7220 */ /* 0x040fe20000410000 */
[-C--:B------:R-:W-:Y:S01]  /*9bf0*/  FMUL.FTZ R26, R26, R3.reuse ;  /* 0x000000031a1a7220 */ /* 0x080fe20000410000 */
[----:B------:R-:W-:Y:S01]  /*9c00*/  FMUL.FTZ R27, R27, R34 ;  /* 0x000000221b1b7220 */ /* 0x000fe20000410000 */
[----:B------:R-:W-:Y:S01]  /*9c10*/  FFMA.FTZ R40, R21, R2, -R40 ;  /* 0x0000000215287223 */ /* 0x000fe20000010828 */
        /* <DEDUP_REMOVED lines=14> */
.L_x_5460:
[----:B------:R-:W-:Y:S05]  /*9d00*/  BSYNC B1 ;  /* 0x0000000000017941 */ /* 0x000fea0003800000 */
.L_x_5459:
[----:B------:R-:W-:Y:S02]  /*9d10*/  PRMT R20, R33, 0x7610, R20 ;  /* 0x0000761021147816 */ /* 0x000fe40000000014 */
[----:B------:R-:W-:Y:S01]  /*9d20*/  PRMT R30, R36, 0x7610, R30 ;  /* 0x00007610241e7816 */ /* 0x000fe2000000001e */
[----:B------:R-:W-:Y:S06]  /*9d30*/  @P0 BRA `(.L_x_5451) ;  /* 0x0000000400a80947 */ /* 0x000fec0003800000 */
[----:B------:R-:W2:Y:S01]  /*9d40*/  LDL R3, [R1+0x6c] ;  /* 0x00006c0001037983 */ /* 0x000ea20000100800 */
[C---:B-1----:R-:W-:Y:S02]  /*9d50*/  VIADD R12, R187.reuse, 0x20 ;  /* 0x00000020bb0c7836 */ /* 0x042fe40000000000 */
[----:B0-----:R-:W-:Y:S01]  /*9d60*/  VIADD R13, R187, 0x20 ;  /* 0x00000020bb0d7836 */ /* 0x001fe20000000000 */
        /* <DEDUP_REMOVED lines=103> */
.L_x_5451:
[----:B------:R-:W-:Y:S05]  /*a3e0*/  BSYNC B0 ;  /* 0x0000000000007941 */ /* 0x000fea0003800000 */
.L_x_5437:
        /* <DEDUP_REMOVED lines=8> */
.L_x_5434:
[----:B------:R-:W-:-:S13]  /*a470*/  ISETP.NE.AND P0, PT, R186, 0x3, PT ;  /* 0x00000003ba00780c */ /* 0x000fda0003f05270 */
[----:B------:R-:W-:Y:S05]  /*a480*/  @!P0 BRA `(.L_x_5461) ;  /* 0x0000000000048947 */ /* 0x000fea0003800000 */
[----:B------:R-:W-:Y:S01]  /*a490*/  BPT.TRAP 0x1 ;  /* 0x000000040000795c */ /* 0x000fe20000300000 */
.L_x_5461:
[----:B-1----:R-:W-:Y:S01]  /*a4a0*/  IMAD R15, R19, 0x8, R18 ;  /* 0x00000008130f7824 */ /* 0x002fe200078e0212 */
[----:B------:R-:W-:-:S04]  /*a4b0*/  SHF.L.U32 R12, R23, 0x1f, RZ ;  /* 0x0000001f170c7819 */ /* 0x000fc800000006ff */
[----:B------:R1:W4:Y:S01]  /*a4c0*/  SYNCS.PHASECHK.TRANS64.TRYWAIT P1, [R15+URZ+0x38830], R12 ;  /* 0x0388300c0f0075a7 */ /* 0x000322000802017f */
[----:B------:R-:W-:Y:S05]  /*a4d0*/  @!P0 BRA `(.L_x_5462) ;  /* 0x0000000000048947 */ /* 0x000fea0003800000 */
[----:B------:R-:W-:Y:S01]  /*a4e0*/  BPT.TRAP 0x1 ;  /* 0x000000040000795c */ /* 0x000fe20000300000 */
.L_x_5462:
[C---:B--2---:R-:W-:Y:S02]  /*a4f0*/  VIADD R2, R18.reuse, 0x22400 ;  /* 0x0002240012027836 */ /* 0x044fe40000000000 */
[----:B0--3--:R-:W-:-:S03]  /*a500*/  VIADD R3, R18, 0x20400 ;  /* 0x0002040012037836 */ /* 0x009fc60000000000 */
[----:B------:R-:W-:Y:S02]  /*a510*/  SHF.R.U32.HI R2, RZ, 0x4, R2 ;  /* 0x00000004ff027819 */ /* 0x000fe40000011602 */
[----:B------:R-:W-:Y:S02]  /*a520*/  SHF.R.U32.HI R3, RZ, 0x4, R3 ;  /* 0x00000004ff037819 */ /* 0x000fe40000011603 */
[----:B------:R-:W-:Y:S02]  /*a530*/  LOP3.LUT R2, R2, 0x3fff, RZ, 0xc0, !PT ;  /* 0x00003fff02027812 */ /* 0x000fe400078ec0ff */
[----:B------:R-:W-:Y:S02]  /*a540*/  LOP3.LUT R3, R3, 0x3fff, RZ, 0xc0, !PT ;  /* 0x00003fff03037812 */ /* 0x000fe400078ec0ff */
[----:B------:R-:W-:Y:S01]  /*a550*/  LOP3.LUT R204, R2, 0x10000, RZ, 0xfc, !PT ;  /* 0x0001000002cc7812 */ /* 0x000fe200078efcff */
[----:B----4-:R-:W-:Y:S06]  /*a560*/  @P1 BRA `(.L_x_5463) ;  /* 0x0000000000081947 */ /* 0x010fec0003800000 */
[----:B------:R-:W0:Y:S02]  /*a570*/  SYNCS.PHASECHK.TRANS64.TRYWAIT P1, [R15+URZ+0x38830], R12 ;  /* 0x0388300c0f0075a7 */ /* 0x000e24000802017f */
[----:B0-----:R-:W-:Y:S05]  /*a580*/  @!P1 BRA `(.L_x_5464) ;  /* 0x00000178001c9947 */ /* 0x001fea0003800000 */
.L_x_5463:
[----:B------:R-:W-:Y:S01]  /*a590*/  LOP3.LUT R4, R3, 0x10000, RZ, 0xfc, !PT ;  /* 0x0001000003047812 */ /* 0x000fe200078efcff */
[----:B------:R-:W-:Y:S01]  /*a5a0*/  IMAD R2, R19, 0x200, R204 ;  /* 0x0000020013027824 */ /* 0x000fe200078e02cc */
[----:B------:R-:W-:Y:S05]  /*a5b0*/  WARPSYNC.ALL ;  /* 0x0000000000007948 */ /* 0x000fea0003800000 */
[----:B------:R-:W-:Y:S01]  /*a5c0*/  IMAD.MOV.U32 R5, RZ, RZ, 0x40000040 ;  /* 0x40000040ff057424 */ /* 0x000fe200078e00ff */
[----:B------:R-:W-:Y:S01]  /*a5d0*/  R2UR UR4, R4 ;  /* 0x00000000040472ca */ /* 0x000fe200000e0000 */
[----:B------:R-:W-:Y:S01]  /*a5e0*/  IMAD.MOV.U32 R3, RZ, RZ, 0x40000040 ;  /* 0x40000040ff037424 */ /* 0x000fe200078e00ff */
[----:B------:R-:W-:Y:S01]  /*a5f0*/  R2UR UR6, R2 ;  /* 0x00000000020672ca */ /* 0x000fe200000e0000 */
[----:B-----5:R-:W-:Y:S01]  /*a600*/  WARPGROUP.ARRIVE ;  /* 0x00000000000079c5 */ /* 0x020fe20000000000 */
[----:B------:R-:W-:Y:S01]  /*a610*/  R2UR UR5, R5 ;  /* 0x00000000050572ca */ /* 0x000fe200000e0000 */
[----:B------:R-:W-:Y:S01]  /*a620*/  VIADD R10, R4, 0x2 ;  /* 0x00000002040a7836 */ /* 0x000fe20000000000 */
[----:B------:R-:W-:Y:S01]  /*a630*/  R2UR UR7, R3 ;  /* 0x00000000030772ca */ /* 0x000fe200000e0000 */
[----:B------:R-:W-:Y:S01]  /*a640*/  VIADD R6, R2, 0x2 ;  /* 0x0000000202067836 */ /* 0x000fe20000000000 */
[----:B------:R-:W-:Y:S01]  /*a650*/  BSSY B0, `(.L_x_5465) ;  /* 0x0000025000007945 */ /* 0x000fe20003800000 */
[----:B------:R-:W-:-:S02]  /*a660*/  IMAD.MOV.U32 R11, RZ, RZ, 0x40000040 ;  /* 0x40000040ff0b7424 */ /* 0x000fc400078e00ff */
        /* <DEDUP_REMOVED lines=27> */
[----:B------:R-:W-:Y:S02]  /*a820*/  R2UR UR7, R3 ;  /* 0x00000000030772ca */ /* 0x000fe400000e0000 */
[----:B------:R-:W-:Y:S01]  /*a830*/  SHF.L.U32 R3, R0, 0x1f, RZ ;  /* 0x0000001f00037819 */ /* 0x000fe200000006ff */
[----:B------:R-:W-:-:S02]  /*a840*/  WARPGROUP.DEPBAR.LE gsb0, 0x0 ;  /* 0x00008000000079c5 */ /* 0x000fc40000010000 */
[----:B------:R-:W-:-:S08]  /*a850*/  WARPGROUP.ARRIVE ;  /* 0x00000000000079c5 */ /* 0x000fd00000000000 */
[----:B------:R-:W-:Y:S03]  /*a860*/  HGMMA.64x64x16.F32.BF16 R24, gdesc[UR4], R24, gsb0 ;  /* 0x00e00000041879f0 */ /* 0x000fe60008001818 */
[----:B------:R-:W-:Y:S02]  /*a870*/  WARPGROUP.DEPBAR.LE gsb0, 0x0 ;  /* 0x00008000000079c5 */ /* 0x000fe40000010000 */
[----:B------:R-:W2:Y:S02]  /*a880*/  SYNCS.PHASECHK.TRANS64.TRYWAIT P1, [R18+URZ+0x38810], R3 ;  /* 0x03881003120075a7 */ /* 0x000ea4000802017f */
[----:B--2---:R-:W-:Y:S05]  /*a890*/  @!P1 BRA `(.L_x_5466) ;  /* 0x00000174006c9947 */ /* 0x004fea0003800000 */
.L_x_5690:
[----:B------:R-:W-:Y:S05]  /*a8a0*/  BSYNC B0 ;  /* 0x0000000000007941 */ /* 0x000fea0003800000 */
.L_x_5465:
[----:B------:R-:W-:Y:S05]  /*a8b0*/  @!P0 BRA `(.L_x_5467) ;  /* 0x0000000000048947 */ /* 0x000fea0003800000 */
[----:B------:R-:W-:Y:S01]  /*a8c0*/  BPT.TRAP 0x1 ;  /* 0x000000040000795c */ /* 0x000fe20000300000 */
.L_x_5467:
[----:B------:R3:W4:Y:S01]  /*a8d0*/  SYNCS.PHASECHK.TRANS64.TRYWAIT P1, [R15+URZ+0x38850], R12 ;  /* 0x0388500c0f0075a7 */ /* 0x000722000802017f */
[----:B------:R-:W-:Y:S05]  /*a8e0*/  @!P0 BRA `(.L_x_5468) ;  /* 0x0000000000048947 */ /* 0x000fea0003800000 */
[----:B------:R-:W-:Y:S01]  /*a8f0*/  BPT.TRAP 0x1 ;  /* 0x000000040000795c */ /* 0x000fe20000300000 */
.L_x_5468:
[----:B------:R-:W-:-:S05]  /*a900*/  VIADD R0, R18, 0x400 ;  /* 0x0000040012007836 */ /* 0x000fca0000000000 */
[----:B------:R-:W-:-:S04]  /*a910*/  SHF.R.U32.HI R0, RZ, 0x4, R0 ;  /* 0x00000004ff007819 */ /* 0x000fc80000011600 */
[----:B------:R-:W-:Y:S01]  /*a920*/  LOP3.LUT R0, R0, 0x3fff, RZ, 0xc0, !PT ;  /* 0x00003fff00007812 */ /* 0x000fe200078ec0ff */
[----:B----4-:R-:W-:Y:S06]  /*a930*/  @P1 BRA `(.L_x_5469) ;  /* 0x0000000000081947 */ /* 0x010fec0003800000 */
[----:B------:R-:W4:Y:S02]  /*a940*/  SYNCS.PHASECHK.TRANS64.TRYWAIT P1, [R15+URZ+0x38850], R12 ;  /* 0x0388500c0f0075a7 */ /* 0x000f24000802017f */
[----:B----4-:R-:W-:Y:S05]  /*a950*/  @!P1 BRA `(.L_x_5470) ;  /* 0x0000017400509947 */ /* 0x010fea0003800000 */
.L_x_5469:
[----:B------:R-:W-:Y:S05]  /*a960*/  WARPSYNC.ALL ;  /* 0x0000000000007948 */ /* 0x000fea0003800000 */
[----:B------:R-:W-:Y:S01]  /*a970*/  LOP3.LUT R205, R0, 0x10000, RZ, 0xfc, !PT ;  /* 0x0001000000cd7812 */ /* 0x000fe200078efcff */
[----:B------:R-:W-:Y:S01]  /*a980*/  VIADD R0, R18, 0x26400 ;  /* 0x0002640012007836 */ /* 0x000fe20000000000 */
[----:B------:R-:W-:-:S03]  /*a990*/  WARPGROUP.ARRIVE ;  /* 0x00000000000079c5 */ /* 0x000fc60000000000 */
[----:B01-34-:R-:W-:-:S03]  /*a9a0*/  IMAD R12, R19, 0x1000, R205 ;  /* 0x00001000130c7824 */ /* 0x01bfc600078e02cd */
[----:B------:R-:W0:Y:S01]  /*a9b0*/  S2R R14, SR_TID.X ;  /* 0x00000000000e7919 */ /* 0x000e220000002100 */
[----:B------:R-:W-:Y:S01]  /*a9c0*/  IMAD.MOV.U32 R13, RZ, RZ, 0x40000040 ;  /* 0x40000040ff0d7424 */ /* 0x000fe200078e00ff */
[----:B------:R-:W-:Y:S01]  /*a9d0*/  SHF.R.U32.HI R0, RZ, 0x4, R0 ;  /* 0x00000004ff007819 */ /* 0x000fe20000011600 */
[----:B--2---:R-:W-:Y:S01]  /*a9e0*/  IMAD.MOV.U32 R3, RZ, RZ, 0x40000040 ;  /* 0x40000040ff037424 */ /* 0x004fe200078e00ff */
[C---:B------:R-:W-:Y:S01]  /*a9f0*/  R2UR UR6, R12.reuse ;  /* 0x000000000c0672ca */ /* 0x040fe200000e0000 */
[----:B------:R-:W-:Y:S01]  /*aa00*/  VIADD R20, R12, 0x2 ;  /* 0x000000020c147836 */ /* 0x000fe20000000000 */
[----:B------:R-:W-:Y:S01]  /*aa10*/  LOP3.LUT R0, R0, 0x3fff, RZ, 0xc0, !PT ;  /* 0x00003fff00007812 */ /* 0x000fe200078ec0ff */
[----:B------:R-:W-:Y:S01]  /*aa20*/  IMAD.MOV.U32 R21, RZ, RZ, 0x40000040 ;  /* 0x40000040ff157424 */ /* 0x000fe200078e00ff */
[----:B------:R-:W-:Y:S01]  /*aa30*/  R2UR UR7, R13 ;  /* 0x000000000d0772ca */ /* 0x000fe200000e0000 */
[----:B------:R-:W-:Y:S01]  /*aa40*/  IMAD.MOV.U32 R57, RZ, RZ, 0x40000040 ;  /* 0x40000040ff397424 */ /* 0x000fe200078e00ff */
[----:B------:R-:W-:Y:S01]  /*aa50*/  LOP3.LUT R2, R0, 0x10000, RZ, 0xfc, !PT ;  /* 0x0001000000027812 */ /* 0x000fe200078efcff */
[----:B------:R-:W-:Y:S01]  /*aa60*/  VIADD R59, R12, 0x800 ;  /* 0x000008000c3b7836 */ /* 0x000fe20000000000 */
[----:B------:R-:W-:Y:S01]  /*aa70*/  R2UR UR5, R3 ;  /* 0x00000000030572ca */ /* 0x000fe200000e0000 */
[----:B------:R-:W-:Y:S01]  /*aa80*/  IMAD.MOV.U32 R58, RZ, RZ, 0x4 ;  /* 0x00000004ff3a7424 */ /* 0x000fe200078e00ff */
[C---:B------:R-:W-:Y:S01]  /*aa90*/  R2UR UR4, R2.reuse ;  /* 0x00000000020472ca */ /* 0x040fe200000e0000 */
[----:B------:R-:W-:-:S02]  /*aaa0*/  VIADD R56, R2, 0x2 ;  /* 0x0000000202387836 */ /* 0x000fc40000000000 */
[----:B------:R-:W-:-:S10]  /*aab0*/  VIADD R13, R2, 0x800 ;  /* 0x00000800020d7836 */ /* 0x000fd40000000000 */
        /* <DEDUP_REMOVED lines=9> */
[----:B0-----:R-:W-:-:S05]  /*ab50*/  SHF.R.U32.HI R14, RZ, 0x7, R14 ;  /* 0x00000007ff0e7819 */ /* 0x001fca000001160e */
[----:B------:R-:W0:Y:S02]  /*ab60*/  SHFL.IDX PT, R0, R14, RZ, 0x1f ;  /* 0x00001fff0e007589 */ /* 0x000e2400000e0000 */
[----:B0-----:R-:W-:-:S04]  /*ab70*/  ISETP.GT.AND P1, PT, R0, 0x7f, PT ;  /* 0x0000007f0000780c */ /* 0x001fc80003f24270 */
        /* <DEDUP_REMOVED lines=181> */
[----:B------:R-:W-:-:S04]  /*b6d0*/  SEL R13, R13, 0x26, P1 ;  /* 0x000000260d0d7807 */ /* 0x000fc80000800000 */
[----:B------:R-:W-:Y:S01]  /*b6e0*/  LOP3.LUT R13, R13, 0x6, RZ, 0xc0, !PT ;  /* 0x000000060d0d7812 */ /* 0x000fe200078ec0ff */
        /* <DEDUP_REMOVED lines=153> */
[----:B------:R-:W-:-:S03]  /*c080*/  IMAD.MOV.U32 R58, RZ, RZ, 0x40 ;  /* 0x00000040ff3a7424 */ /* 0x000fc600078e00ff */
[----:B------:R-:W-:Y:S02]  /*c090*/  SEL R13, R13, 0xf80, P1 ;  /* 0x00000f800d0d7807 */ /* 0x000fe40000800000 */
[----:B------:R-:W-:Y:S02]  /*c0a0*/  SEL R0, R58, 0x3e, P1 ;  /* 0x0000003e3a007807 */ /* 0x000fe40000800000 */
[----:B------:R-:W-:Y:S02]  /*c0b0*/  LOP3.LUT R14, R13, 0x1e00, RZ, 0xc0, !PT ;  /* 0x00001e000d0e7812 */ /* 0x000fe400078ec0ff */
        /* <DEDUP_REMOVED lines=25> */
.L_x_5471:
[----:B------:R-:W2:Y:S01]  /*c250*/  LDL R0, [R1+0x8] ;  /* 0x0000080001007983 */ /* 0x000ea20000100800 */
[----:B------:R-:W0:Y:S01]  /*c260*/  LDC R12, c[0x0][0x448] ;  /* 0x00011200ff0c7b82 */ /* 0x000e220000000800 */
[----:B------:R-:W-:Y:S01]  /*c270*/  ULDC UR4, c[0x0][0xad0] ;  /* 0x0002b40000047ab9 */ /* 0x000fe20000000800 */
[----:B------:R-:W-:Y:S01]  /*c280*/  LOP3.LUT R22, R22, 0xfffffffd, RZ, 0xc0, !PT ;  /* 0xfffffffd16167812 */ /* 0x000fe200078ec0ff */
        /* <DEDUP_REMOVED lines=21> */
[----:B0-----:R-:W-:Y:S01]  /*c3e0*/  ISETP.NE.AND P5, PT, R12, 0x1, PT ;  /* 0x000000010c00780c */ /* 0x001fe20003fa5270 */
        /* <DEDUP_REMOVED lines=12> */
[----:B------:R-:W1:Y:S01]  /*c4b0*/  @P5 LDC R21, c[0x0][0x44c] ;  /* 0x00011300ff155b82 */ /* 0x000e620000000800 */
[----:B------:R-:W-:Y:S01]  /*c4c0*/  FMUL.FTZ R55, R55, UR4 ;  /* 0x0000000437377c20 */ /* 0x000fe20008410000 */
[----:B------:R-:W-:-:S03]  /*c4d0*/  @P5 LOP3.LUT R22, R22, 0x2, RZ, 0xfc, !PT ;  /* 0x0000000216165812 */ /* 0x000fc600078efcff */
[----:B------:R3:W5:Y:S03]  /*c4e0*/  MUFU.TANH R20, R32 ;  /* 0x0000002000147308 */ /* 0x0007660000002400 */
[----:B------:R-:W0:Y:S05]  /*c4f0*/  @P5 LDC R57, c[0x0][0x450] ;  /* 0x00011400ff395b82 */ /* 0x000e2a0000000800 */
[----:B------:R-:W5:Y:S08]  /*c500*/  MUFU.TANH R33, R33 ;  /* 0x0000002100217308 */ /* 0x000f700000002400 */
[----:B------:R5:W5:Y:S08]  /*c510*/  MUFU.TANH R26, R36 ;  /* 0x00000024001a7308 */ /* 0x000b700000002400 */
[----:B------:R-:W5:Y:S08]  /*c520*/  MUFU.TANH R37, R37 ;  /* 0x0000002500257308 */ /* 0x000f700000002400 */
[----:B------:R-:W-:Y:S08]  /*c530*/  MUFU.TANH R41, R41 ;  /* 0x0000002900297308 */ /* 0x000ff00000002400 */
        /* <DEDUP_REMOVED lines=15> */
[----:B------:R-:W-:Y:S01]  /*c630*/  MUFU.TANH R55, R55 ;  /* 0x0000003700377308 */ /* 0x000fe20000002400 */
[----:B--2---:R-:W-:-:S04]  /*c640*/  IMAD.IADD R0, R0, 0x1, R212 ;  /* 0x0000000100007824 */ /* 0x004fc800078e02d4 */
[----:B-1----:R-:W-:-:S04]  /*c650*/  @P5 IMAD.HI.U32 R12, R0, R21, RZ ;  /* 0x00000015000c5227 */ /* 0x002fc800078e00ff */
[----:B------:R-:W-:Y:S01]  /*c660*/  IMAD.MOV.U32 R27, RZ, RZ, R0 ;  /* 0x000000ffff1b7224 */ /* 0x000fe200078e0000 */
[----:B0-----:R-:W-:Y:S01]  /*c670*/  @P5 SHF.R.U32.HI R27, RZ, R57, R12 ;  /* 0x00000039ff1b5219 */ /* 0x001fe2000001160c */
[----:B------:R-:W-:Y:S01]  /*c680*/  IMAD R21, R169, -0x40, R58 ;  /* 0xffffffc0a9157824 */ /* 0x000fe200078e023a */
[----:B------:R0:W1:Y:S03]  /*c690*/  MUFU.TANH R57, R40 ;  /* 0x0000002800397308 */ /* 0x0000660000002400 */
[----:B------:R-:W3:Y:S01]  /*c6a0*/  SHFL.IDX PT, R12, R27, RZ, 0x1c1f ;  /* 0x001c1fff1b0c7589 */ /* 0x000ee200000e0000 */
[----:B------:R-:W-:Y:S02]  /*c6b0*/  IADD3 R0, R210, 0x1, R21 ;  /* 0x00000001d2007810 */ /* 0x000fe40007ffe015 */
[----:B----4-:R-:W-:Y:S01]  /*c6c0*/  IADD3 R29, -R193, R21, R210 ;  /* 0x00000015c11d7210 */ /* 0x010fe20007ffe1d2 */
[----:B------:R-:W2:Y:S01]  /*c6d0*/  SHFL.IDX PT, R27, R27, 0x1, 0x1c1f ;  /* 0x003c1f001b1b7f89 */ /* 0x000ea200000e0000 */
[----:B------:R-:W-:Y:S01]  /*c6e0*/  IADD3 R62, -R207, R0, -R193 ;  /* 0x00000000cf3e7210 */ /* 0x000fe20007ffe9c1 */
[----:B------:R-:W-:-:S03]  /*c6f0*/  FMUL.FTZ R0, R48, UR4 ;  /* 0x0000000430007c20 */ /* 0x000fc60008410000 */
[----:B---3--:R-:W-:-:S04]  /*c700*/  VIADDMNMX R32, R12, R62, R29, PT ;  /* 0x0000003e0c207246 */ /* 0x008fc8000380011d */
[C---:B------:R-:W-:Y:S02]  /*c710*/  ISETP.GT.AND P1, PT, R32.reuse, RZ, PT ;  /* 0x000000ff2000720c */ /* 0x040fe40003f24270 */
[C---:B------:R-:W-:Y:S02]  /*c720*/  ISETP.GT.AND P2, PT, R32.reuse, 0x1, PT ;  /* 0x000000012000780c */ /* 0x040fe40003f44270 */
[----:B------:R-:W-:Y:S02]  /*c730*/  ISETP.GT.AND P3, PT, R32, 0x8, PT ;  /* 0x000000082000780c */ /* 0x000fe40003f64270 */
[----:B------:R-:W-:Y:S02]  /*c740*/  FSEL R21, R24, -INF , P1 ;  /* 0xff80000018157808 */ /* 0x000fe40000800000 */
[----:B------:R-:W-:Y:S01]  /*c750*/  FSEL R60, R25, -INF , P2 ;  /* 0xff800000193c7808 */ /* 0x000fe20001000000 */
[----:B------:R-:W3:Y:S01]  /*c760*/  MUFU.TANH R24, R45 ;  /* 0x0000002d00187308 */ /* 0x000ee20000002400 */
[----:B------:R-:W-:-:S02]  /*c770*/  ISETP.GT.AND P1, PT, R32, 0x9, PT ;  /* 0x000000092000780c */ /* 0x000fc40003f24270 */
[----:B------:R-:W-:Y:S02]  /*c780*/  FSEL R58, R28, -INF , P3 ;  /* 0xff8000001c3a7808 */ /* 0x000fe40001800000 */
[----:B------:R-:W-:Y:S02]  /*c790*/  FMNMX.FTZ R25, R21, R60, !PT ;  /* 0x0000003c15197209 */ /* 0x000fe40007810000 */
[----:B------:R-:W-:Y:S01]  /*c7a0*/  ISETP.GT.AND P2, PT, R32, 0x10, PT ;  /* 0x000000102000780c */ /* 0x000fe20003f44270 */
[----:B------:R4:W2:Y:S01]  /*c7b0*/  MUFU.TANH R28, R0 ;  /* 0x00000000001c7308 */ /* 0x0008a20000002400 */
[----:B-----5:R-:W-:Y:S02]  /*c7c0*/  FSEL R56, R56, -INF , P1 ;  /* 0xff80000038387808 */ /* 0x020fe40000800000 */
[----:B------:R-:W-:Y:S02]  /*c7d0*/  FMNMX.FTZ R25, R58, R25, !PT ;  /* 0x000000193a197209 */ /* 0x000fe40007810000 */
[----:B------:R-:W-:-:S02]  /*c7e0*/  ISETP.GT.AND P1, PT, R32, 0x11, PT ;  /* 0x000000112000780c */ /* 0x000fc40003f24270 */
[----:B------:R-:W-:Y:S01]  /*c7f0*/  FSEL R36, R20, -INF , P2 ;  /* 0xff80000014247808 */ /* 0x000fe20001000000 */
[----:B------:R5:W-:Y:S01]  /*c800*/  MUFU.TANH R45, R34 ;  /* 0x00000022002d7308 */ /* 0x000be20000002400 */
[----:B------:R-:W-:Y:S02]  /*c810*/  FMNMX.FTZ R25, R56, R25, !PT ;  /* 0x0000001938197209 */ /* 0x000fe40007810000 */
[----:B------:R-:W-:Y:S02]  /*c820*/  ISETP.GT.AND P2, PT, R32, 0x18, PT ;  /* 0x000000182000780c */ /* 0x000fe40003f44270 */
[----:B------:R-:W-:Y:S02]  /*c830*/  FSEL R48, R33, -INF , P1 ;  /* 0xff80000021307808 */ /* 0x000fe40000800000 */
[----:B------:R-:W-:Y:S02]  /*c840*/  FMNMX.FTZ R25, R36, R25, !PT ;  /* 0x0000001924197209 */ /* 0x000fe40007810000 */
[----:B------:R-:W-:-:S02]  /*c850*/  ISETP.GT.AND P1, PT, R32, 0x19, PT ;  /* 0x000000192000780c */ /* 0x000fc40003f24270 */
[----:B0-----:R-:W-:Y:S02]  /*c860*/  FSEL R40, R26, -INF , P2 ;  /* 0xff8000001a287808 */ /* 0x001fe40001000000 */
[----:B------:R-:W-:Y:S02]  /*c870*/  FMNMX.FTZ R25, R48, R25, !PT ;  /* 0x0000001930197209 */ /* 0x000fe40007810000 */
[----:B------:R-:W-:Y:S02]  /*c880*/  ISETP.GT.AND P2, PT, R32, 0x20, PT ;  /* 0x000000202000780c */ /* 0x000fe40003f44270 */
[----:B------:R-:W-:Y:S02]  /*c890*/  FSEL R44, R37, -INF , P1 ;  /* 0xff800000252c7808 */ /* 0x000fe40000800000 */
[----:B------:R-:W-:Y:S02]  /*c8a0*/  FMNMX.FTZ R25, R40, R25, !PT ;  /* 0x0000001928197209 */ /* 0x000fe40007810000 */
[----:B------:R-:W-:-:S02]  /*c8b0*/  ISETP.GT.AND P1, PT, R32, 0x21, PT ;  /* 0x000000212000780c */ /* 0x000fc40003f24270 */
[----:B-1----:R-:W-:Y:S02]  /*c8c0*/  FSEL R12, R57, -INF , P2 ;  /* 0xff800000390c7808 */ /* 0x002fe40001000000 */
[----:B------:R-:W-:Y:S02]  /*c8d0*/  FMNMX.FTZ R25, R44, R25, !PT ;  /* 0x000000192c197209 */ /* 0x000fe40007810000 */
[----:B------:R-:W-:Y:S02]  /*c8e0*/  ISETP.GT.AND P2, PT, R32, 0x28, PT ;  /* 0x000000282000780c */ /* 0x000fe40003f44270 */
[----:B----4-:R-:W-:Y:S02]  /*c8f0*/  FSEL R0, R41, -INF , P1 ;  /* 0xff80000029007808 */ /* 0x010fe40000800000 */
[----:B------:R-:W-:Y:S01]  /*c900*/  FMNMX.FTZ R25, R12, R25, !PT ;  /* 0x000000190c197209 */ /* 0x000fe20007810000 */
[----:B------:R-:W-:Y:S01]  /*c910*/  MUFU.TANH R41, R31 ;  /* 0x0000001f00297308 */ /* 0x000fe20000002400 */
[----:B------:R-:W-:-:S02]  /*c920*/  ISETP.GT.AND P1, PT, R32, 0x29, PT ;  /* 0x000000292000780c */ /* 0x000fc40003f24270 */
[----:B------:R-:W-:Y:S02]  /*c930*/  FSEL R20, R59, -INF , P2 ;  /* 0xff8000003b147808 */ /* 0x000fe40001000000 */
[----:B------:R-:W-:Y:S02]  /*c940*/  FMNMX.FTZ R25, R0, R25, !PT ;  /* 0x0000001900197209 */ /* 0x000fe40007810000 */
[----:B------:R-:W-:Y:S02]  /*c950*/  ISETP.GT.AND P2, PT, R32, 0x30, PT ;  /* 0x000000302000780c */ /* 0x000fe40003f44270 */
[----:B---3--:R-:W-:Y:S02]  /*c960*/  FSEL R24, R24, -INF , P1 ;  /* 0xff80000018187808 */ /* 0x008fe40000800000 */
[----:B------:R-:W-:Y:S01]  /*c970*/  FMNMX.FTZ R33, R20, R25, !PT ;  /* 0x0000001914217209 */ /* 0x000fe20007810000 */
[----:B------:R-:W-:Y:S01]  /*c980*/  FMUL.FTZ R25, R30, UR4 ;  /* 0x000000041e197c20 */ /* 0x000fe20008410000 */
[----:B------:R-:W-:Y:S01]  /*c990*/  ISETP.GT.AND P1, PT, R32, 0x31, PT ;  /* 0x000000312000780c */ /* 0x000fe20003f24270 */
[----:B------:R-:W-:Y:S01]  /*c9a0*/  ULDC UR4, c[0x0][0xa80] ;  /* 0x0002a00000047ab9 */ /* 0x000fe20000000800 */
[----:B--2---:R-:W-:Y:S01]  /*c9b0*/  FSEL R26, R28, -INF , P2 ;  /* 0xff8000001c1a7808 */ /* 0x004fe20001000000 */
[----:B------:R0:W1:Y:S01]  /*c9c0*/  MUFU.TANH R37, R25 ;  /* 0x0000001900257308 */ /* 0x0000620000002400 */
[----:B------:R-:W-:-:S02]  /*c9d0*/  FMNMX.FTZ R33, R24, R33, !PT ;  /* 0x0000002118217209 */ /* 0x000fc40007810000 */
[----:B------:R-:W-:Y:S02]  /*c9e0*/  ISETP.GT.AND P2, PT, R32, 0x38, PT ;  /* 0x000000382000780c */ /* 0x000fe40003f44270 */
[----:B------:R-:W-:Y:S02]  /*c9f0*/  FSEL R28, R49, -INF , P1 ;  /* 0xff800000311c7808 */ /* 0x000fe40000800000 */
[----:B------:R-:W-:Y:S01]  /*ca00*/  FMNMX.FTZ R33, R26, R33, !PT ;  /* 0x000000211a217209 */ /* 0x000fe20007810000 */
[----:B------:R1:W2:Y:S01]  /*ca10*/  MUFU.TANH R49, R38 ;  /* 0x0000002600317308 */ /* 0x0002a20000002400 */
[----:B------:R-:W-:Y:S02]  /*ca20*/  ISETP.GT.AND P1, PT, R32, 0x39, PT ;  /* 0x000000392000780c */ /* 0x000fe40003f24270 */
[----:B------:R-:W-:Y:S02]  /*ca30*/  FSEL R30, R52, -INF , P2 ;  /* 0xff800000341e7808 */ /* 0x000fe40001000000 */
[----:B------:R-:W-:-:S02]  /*ca40*/  FMNMX.FTZ R33, R28, R33, !PT ;  /* 0x000000211c217209 */ /* 0x000fc40007810000 */
[----:B------:R-:W-:Y:S02]  /*ca50*/  FSEL R32, R53, -INF , P1 ;  /* 0xff80000035207808 */ /* 0x000fe40000800000 */
[----:B------:R-:W-:Y:S02]  /*ca60*/  FMNMX.FTZ R33, R30, R33, !PT ;  /* 0x000000211e217209 */ /* 0x000fe40007810000 */
[----:B------:R-:W-:Y:S02]  /*ca70*/  VIADDMNMX R29, R27, R62, R29, PT ;  /* 0x0000003e1b1d7246 */ /* 0x000fe4000380011d */
[----:B------:R-:W-:Y:S02]  /*ca80*/  FMNMX.FTZ R33, R32, R33, !PT ;  /* 0x0000002120217209 */ /* 0x000fe40007810000 */
[C---:B------:R-:W-:Y:S02]  /*ca90*/  ISETP.GT.AND P1, PT, R29.reuse, RZ, PT ;  /* 0x000000ff1d00720c */ /* 0x040fe40003f24270 */
[C---:B------:R-:W-:Y:S01]  /*caa0*/  ISETP.GT.AND P2, PT, R29.reuse, 0x1, PT ;  /* 0x000000011d00780c */ /* 0x040fe20003f44270 */
[----:B------:R-:W3:Y:S01]  /*cab0*/  SHFL.BFLY PT, R52, R33, 0x2, 0x1f ;  /* 0x0c401f0021347f89 */ /* 0x000ee200000e0000 */
[----:B------:R-:W-:-:S02]  /*cac0*/  ISETP.GT.AND P3, PT, R29, 0x8, PT ;  /* 0x000000081d00780c */ /* 0x000fc40003f64270 */
[----:B-----5:R-:W-:Y:S02]  /*cad0*/  FSEL R34, R13, -INF , P1 ;  /* 0xff8000000d227808 */ /* 0x020fe40000800000 */
[----:B0-----:R-:W-:Y:S02]  /*cae0*/  FSEL R25, R14, -INF , P2 ;  /* 0xff8000000e197808 */ /* 0x001fe40001000000 */
[----:B------:R-:W-:Y:S02]  /*caf0*/  ISETP.GT.AND P1, PT, R29, 0x9, PT ;  /* 0x000000091d00780c */ /* 0x000fe40003f24270 */
[----:B-1----:R-:W-:Y:S02]  /*cb00*/  FSEL R38, R37, -INF , P3 ;  /* 0xff80000025267808 */ /* 0x002fe40001800000 */
[----:B------:R-:W-:Y:S02]  /*cb10*/  FMNMX.FTZ R13, R34, R25, !PT ;  /* 0x00000019220d7209 */ /* 0x000fe40007810000 */
[----:B------:R-:W-:-:S02]  /*cb20*/  ISETP.GT.AND P2, PT, R29, 0x10, PT ;  /* 0x000000101d00780c */ /* 0x000fc40003f44270 */
[----:B------:R-:W-:Y:S02]  /*cb30*/  FSEL R42, R41, -INF , P1 ;  /* 0xff800000292a7808 */ /* 0x000fe40000800000 */
[----:B------:R-:W-:Y:S02]  /*cb40*/  FMNMX.FTZ R13, R38, R13, !PT ;  /* 0x0000000d260d7209 */ /* 0x000fe40007810000 */
[----:B------:R-:W-:Y:S02]  /*cb50*/  ISETP.GT.AND P1, PT, R29, 0x11, PT ;  /* 0x000000111d00780c */ /* 0x000fe40003f24270 */
[----:B------:R-:W-:Y:S02]  /*cb60*/  FSEL R46, R45, -INF , P2 ;  /* 0xff8000002d2e7808 */ /* 0x000fe40001000000 */
[----:B------:R-:W-:Y:S02]  /*cb70*/  FMNMX.FTZ R13, R42, R13, !PT ;  /* 0x0000000d2a0d7209 */ /* 0x000fe40007810000 */
[----:B---3--:R-:W-:-:S02]  /*cb80*/  FMNMX.FTZ R52, R33, R52, !PT ;  /* 0x0000003421347209 */ /* 0x008fc40007810000 */
[----:B------:R-:W-:Y:S02]  /*cb90*/  ISETP.GT.AND P2, PT, R29, 0x18, PT ;  /* 0x000000181d00780c */ /* 0x000fe40003f44270 */
[----:B------:R-:W-:Y:S01]  /*cba0*/  FSEL R50, R35, -INF , P1 ;  /* 0xff80000023327808 */ /* 0x000fe20000800000 */
[----:B------:R-:W0:Y:S01]  /*cbb0*/  SHFL.BFLY PT, R31, R52, 0x1, 0x1f ;  /* 0x0c201f00341f7f89 */ /* 0x000e2200000e0000 */
[----:B------:R-:W-:Y:S02]  /*cbc0*/  FMNMX.FTZ R13, R46, R13, !PT ;  /* 0x0000000d2e0d7209 */ /* 0x000fe40007810000 */
[----:B------:R-:W-:Y:S02]  /*cbd0*/  ISETP.GT.AND P1, PT, R29, 0x19, PT ;  /* 0x000000191d00780c */ /* 0x000fe40003f24270 */
[----:B------:R-:W-:Y:S01]  /*cbe0*/  FMNMX.FTZ R27, R50, R13, !PT ;  /* 0x0000000d321b7209 */ /* 0x000fe20007810000 */
[----:B------:R-:W-:Y:S01]  /*cbf0*/  IMAD.U32 R13, RZ, RZ, UR4 ;  /* 0x00000004ff0d7e24 */ /* 0x000fe2000f8e00ff */
[----:B------:R-:W-:-:S02]  /*cc00*/  FSEL R62, R39, -INF , P1 ;  /* 0xff800000273e7808 */ /* 0x000fc40000800000 */
[C---:B------:R-:W-:Y:S02]  /*cc10*/  ISETP.GT.AND P1, PT, R29.reuse, 0x21, PT ;  /* 0x000000211d00780c */ /* 0x040fe40003f24270 */
[----:B------:R-:W-:Y:S02]  /*cc20*/  ISETP.GT.AND P3, PT, R29, 0x29, PT ;  /* 0x000000291d00780c */ /* 0x000fe40003f64270 */
[----:B------:R-:W-:Y:S02]  /*cc30*/  FSEL R54, R43, -INF , P1 ;  /* 0xff8000002b367808 */ /* 0x000fe40000800000 */
[----:B------:R-:W-:Y:S02]  /*cc40*/  ISETP.GT.AND P1, PT, R29, 0x30, PT ;  /* 0x000000301d00780c */ /* 0x000fe40003f24270 */
[----:B------:R-:W-:Y:S02]  /*cc50*/  FSEL R68, R47, -INF , P3 ;  /* 0xff8000002f447808 */ /* 0x000fe40001800000 */
[----:B------:R-:W-:-:S02]  /*cc60*/  FSEL R70, R70, -INF , P1 ;  /* 0xff80000046467808 */ /* 0x000fc40000800000 */
[----:B------:R-:W-:Y:S02]  /*cc70*/  ISETP.GT.AND P1, PT, R29, 0x38, PT ;  /* 0x000000381d00780c */ /* 0x000fe40003f24270 */
[----:B0-----:R-:W-:Y:S02]  /*cc80*/  FMNMX.FTZ R14, R52, R31, !PT ;  /* 0x0000001f340e7209 */ /* 0x001fe40007810000 */
[----:B--2---:R-:W-:Y:S02]  /*cc90*/  FSEL R52, R49, -INF , P2 ;  /* 0xff80000031347808 */ /* 0x004fe40001000000 */
[----:B------:R-:W-:Y:S01]  /*cca0*/  ISETP.GT.AND P2, PT, R29, 0x20, PT ;  /* 0x000000201d00780c */ /* 0x000fe20003f44270 */
[----:B------:R-:W-:Y:S01]  /*ccb0*/  FMUL.FTZ R31, R14, R13 ;  /* 0x0000000d0e1f7220 */ /* 0x000fe20000410000 */
[----:B------:R-:W-:Y:S02]  /*ccc0*/  FMNMX.FTZ R27, R52, R27, !PT ;  /* 0x0000001b341b7209 */ /* 0x000fe40007810000 */
[----:B------:R-:W-:-:S02]  /*ccd0*/  FSEL R64, R64, -INF , P2 ;  /* 0xff80000040407808 */ /* 0x000fc40001000000 */
[----:B------:R-:W-:Y:S02]  /*cce0*/  FMNMX.FTZ R27, R62, R27, !PT ;  /* 0x0000001b3e1b7209 */ /* 0x000fe40007810000 */
[----:B------:R-:W-:Y:S02]  /*ccf0*/  ISETP.GT.AND P2, PT, R29, 0x28, PT ;  /* 0x000000281d00780c */ /* 0x000fe40003f44270 */
[----:B------:R-:W-:Y:S02]  /*cd00*/  FMNMX.FTZ R27, R64, R27, !PT ;  /* 0x0000001b401b7209 */ /* 0x000fe40007810000 */
[----:B------:R-:W-:Y:S02]  /*cd10*/  FSEL R66, R66, -INF , P2 ;  /* 0xff80000042427808 */ /* 0x000fe40001000000 */
[----:B------:R-:W-:Y:S02]  /*cd20*/  FMNMX.FTZ R27, R54, R27, !PT ;  /* 0x0000001b361b7209 */ /* 0x000fe40007810000 */
[----:B------:R-:W-:-:S02]  /*cd30*/  FSETP.NEU.FTZ.AND P4, PT, R14, -INF , PT ;  /* 0xff8000000e00780b */ /* 0x000fc40003f9d000 */
[----:B------:R-:W-:Y:S02]  /*cd40*/  FMNMX.FTZ R27, R66, R27, !PT ;  /* 0x0000001b421b7209 */ /* 0x000fe40007810000 */
[----:B------:R-:W-:Y:S02]  /*cd50*/  ISETP.GT.AND P2, PT, R29, 0x31, PT ;  /* 0x000000311d00780c */ /* 0x000fe40003f44270 */
[----:B------:R-:W-:Y:S02]  /*cd60*/  FMNMX.FTZ R27, R68, R27, !PT ;  /* 0x0000001b441b7209 */ /* 0x000fe40007810000 */
[----:B------:R-:W-:Y:S02]  /*cd70*/  FSEL R39, R31, RZ, P4 ;  /* 0x000000ff1f277208 */ /* 0x000fe40002000000 */
[----:B------:R-:W-:Y:S02]  /*cd80*/  FSEL R72, R51, -INF , P2 ;  /* 0xff80000033487808 */ /* 0x000fe40001000000 */
[----:B------:R-:W-:Y:S01]  /*cd90*/  FMNMX.FTZ R27, R70, R27, !PT ;  /* 0x0000001b461b7209 */ /* 0x000fe20007810000 */
[-CC-:B------:R-:W-:Y:S01]  /*cda0*/  FFMA.FTZ R164, R21, R13.reuse, -R39.reuse ;  /* 0x0000000d15a47223 */ /* 0x180fe20000010827 */
[----:B------:R-:W-:Y:S01]  /*cdb0*/  ISETP.GT.AND P2, PT, R29, 0x39, PT ;  /* 0x000000391d00780c */ /* 0x000fe20003f44270 */
[-CC-:B------:R-:W-:Y:S01]  /*cdc0*/  FFMA.FTZ R31, R60, R13.reuse, -R39.reuse ;  /* 0x0000000d3c1f7223 */ /* 0x180fe20000010827 */
[----:B------:R-:W-:Y:S01]  /*cdd0*/  FSEL R74, R74, -INF , P1 ;  /* 0xff8000004a4a7808 */ /* 0x000fe20000800000 */
[--C-:B------:R-:W-:Y:S01]  /*cde0*/  FFMA.FTZ R29, R56, R13, -R39.reuse ;  /* 0x0000000d381d7223 */ /* 0x100fe20000010827 */
[----:B------:R-:W-:Y:S01]  /*cdf0*/  FMNMX.FTZ R21, R72, R27, !PT ;  /* 0x0000001b48157209 */ /* 0x000fe20007810000 */
[-CC-:B------:R-:W-:Y:S01]  /*ce00*/  FFMA.FTZ R33, R0, R13.reuse, -R39.reuse ;  /* 0x0000000d00217223 */ /* 0x180fe20000010827 */
[----:B------:R-:W-:Y:S01]  /*ce10*/  FSEL R60, R55, -INF , P2 ;  /* 0xff800000373c7808 */ /* 0x000fe20001000000 */
        /* <DEDUP_REMOVED lines=11> */
[----:B------:R1:W2:Y:S01]  /*ced0*/  MUFU.EX2 R27, R31 ;  /* 0x0000001f001b7308 */ /* 0x0002a20000000800 */
[-CC-:B------:R-:W-:Y:S01]  /*cee0*/  FFMA.FTZ R152, R26, R13.reuse, -R39.reuse ;  /* 0x0000000d1a987223 */ /* 0x180fe20000010827 */
[-CC-:B------:R-:W-:Y:S01]  /*cef0*/  FFMA.FTZ R37, R28, R13.reuse, -R39.reuse ;  /* 0x0000000d1c257223 */ /* 0x180fe20000010827 */
[----:B------:R-:W-:Y:S01]  /*cf00*/  FFMA.FTZ R154, R30, R13, -R39 ;  /* 0x0000000d1e9a7223 */ /* 0x000fe20000010827 */
[----:B------:R-:W-:-:S04]  /*cf10*/  IMAD R20, R19, 0x1000, R208 ;  /* 0x0000100013147824 */ /* 0x000fc800078e02d0 */
[----:B------:R-:W3:Y:S01]  /*cf20*/  MUFU.EX2 R166, R166 ;  /* 0x000000a600a67308 */ /* 0x000ee20000000800 */
[-CC-:B-1----:R-:W-:Y:S01]  /*cf30*/  FFMA.FTZ R31, R44, R13.reuse, -R39.reuse ;  /* 0x0000000d2c1f7223 */ /* 0x182fe20000010827 */
[----:B------:R-:W-:Y:S01]  /*cf40*/  FFMA.FTZ R39, R32, R13, -R39 ;  /* 0x0000000d20277223 */ /* 0x000fe20000010827 */
[C---:B------:R-:W-:Y:S01]  /*cf50*/  VIADD R24, R20.reuse, 0x80 ;  /* 0x0000008014187836 */ /* 0x040fe20000000000 */
[----:B------:R-:W-:-:S04]  /*cf60*/  R2UR UR6, R20 ;  /* 0x00000000140672ca */ /* 0x000fc800000e0000 */
[----:B------:R-:W1:Y:S01]  /*cf70*/  MUFU.EX2 R29, R29 ;  /* 0x0000001d001d7308 */ /* 0x000e620000000800 */
[----:B------:R-:W-:Y:S01]  /*cf80*/  R2UR UR10, R24 ;  /* 0x00000000180a72ca */ /* 0x000fe200000e0000 */
[C---:B------:R-:W-:Y:S02]  /*cf90*/  VIADD R24, R20.reuse, 0x100 ;  /* 0x0000010014187836 */ /* 0x040fe40000000000 */
[----:B------:R-:W-:Y:S01]  /*cfa0*/  VIADD R20, R20, 0x180 ;  /* 0x0000018014147836 */ /* 0x000fe20000000000 */
[----:B0-----:R-:W-:-:S03]  /*cfb0*/  FMNMX.FTZ R56, R21, R56, !PT ;  /* 0x0000003815387209 */ /* 0x001fc60007810000 */
[----:B------:R-:W0:Y:S01]  /*cfc0*/  MUFU.EX2 R160, R160 ;  /* 0x000000a000a07308 */ /* 0x000e220000000800 */
[----:B------:R-:W-:Y:S02]  /*cfd0*/  R2UR UR14, R24 ;  /* 0x00000000180e72ca */ /* 0x000fe400000e0000 */
[----:B------:R-:W-:Y:S01]  /*cfe0*/  R2UR UR18, R20 ;  /* 0x00000000141272ca */ /* 0x000fe200000e0000 */
[----:B------:R-:W4:Y:S04]  /*cff0*/  SHFL.BFLY PT, R21, R56, 0x1, 0x1f ;  /* 0x0c201f0038157f89 */ /* 0x000f2800000e0000 */
[----:B------:R-:W5:Y:S08]  /*d000*/  MUFU.EX2 R41, R48 ;  /* 0x0000003000297308 */ /* 0x000f700000000800 */
[----:B------:R-:W-:Y:S08]  /*d010*/  MUFU.EX2 R162, R162 ;  /* 0x000000a200a27308 */ /* 0x000ff00000000800 */
[----:B------:R-:W-:Y:S01]  /*d020*/  MUFU.EX2 R31, R31 ;  /* 0x0000001f001f7308 */ /* 0x000fe20000000800 */
[----:B----4-:R-:W-:Y:S01]  /*d030*/  FMNMX.FTZ R168, R56, R21, !PT ;  /* 0x0000001538a87209 */ /* 0x010fe20007810000 */
[----:B------:R-:W-:-:S03]  /*d040*/  VIADD R21, R15, 0x38840 ;  /* 0x000388400f157836 */ /* 0x000fc60000000000 */
[C---:B------:R-:W-:Y:S01]  /*d050*/  FSETP.NEU.FTZ.AND P1, PT, R168.reuse, -INF , PT ;  /* 0xff800000a800780b */ /* 0x040fe20003f3d000 */
[-C--:B------:R-:W-:Y:S01]  /*d060*/  FMUL.FTZ R0, R168, R13.reuse ;  /* 0x0000000da8007220 */ /* 0x080fe20000410000 */
[----:B------:R-:W-:Y:S01]  /*d070*/  PRMT R21, R190, 0x654, R21 ;  /* 0x00000654be157816 */ /* 0x000fe20000000015 */
[----:B------:R-:W-:Y:S03]  /*d080*/  MUFU.EX2 R156, R156 ;  /* 0x0000009c009c7308 */ /* 0x000fe60000000800 */
[----:B------:R-:W-:Y:S01]  /*d090*/  FSEL R43, R0, RZ, P1 ;  /* 0x000000ff002b7208 */ /* 0x000fe20000800000 */
[----:B------:R4:W-:Y:S04]  /*d0a0*/  SYNCS.ARRIVE.TRANS64.RED.A1T0 RZ, [R21+URZ], RZ ;  /* 0x000000ff15ff79a7 */ /* 0x0009e8000810043f */
[-CC-:B------:R-:W-:Y:S01]  /*d0b0*/  FFMA.FTZ R34, R34, R13.reuse, -R43.reuse ;  /* 0x0000000d22227223 */ /* 0x180fe2000001082b */
[-CC-:B------:R-:W-:Y:S01]  /*d0c0*/  FFMA.FTZ R25, R25, R13.reuse, -R43.reuse ;  /* 0x0000000d19197223 */ /* 0x180fe2000001082b */
[-CC-:B------:R-:W-:Y:S01]  /*d0d0*/  FFMA.FTZ R38, R38, R13.reuse, -R43.reuse ;  /* 0x0000000d26267223 */ /* 0x180fe2000001082b */
[-CC-:B------:R-:W-:Y:S01]  /*d0e0*/  FFMA.FTZ R42, R42, R13.reuse, -R43.reuse ;  /* 0x0000000d2a2a7223 */ /* 0x180fe2000001082b */
[----:B------:R-:W-:Y:S01]  /*d0f0*/  FFMA.FTZ R46, R46, R13, -R43 ;  /* 0x0000000d2e2e7223 */ /* 0x000fe2000001082b */
[----:B------:R3:W-:Y:S01]  /*d100*/  MUFU.EX2 R165, R25 ;  /* 0x0000001900a57308 */ /* 0x0007e20000000800 */
[----:B----4-:R-:W-:-:S02]  /*d110*/  IMAD.MOV.U32 R21, RZ, RZ, 0x40000040 ;  /* 0x40000040ff157424 */ /* 0x010fc400078e00ff */
[-CC-:B------:R-:W-:Y:S01]  /*d120*/  FFMA.FTZ R50, R50, R13.reuse, -R43.reuse ;  /* 0x0000000d32327223 */ /* 0x180fe2000001082b */
[-CC-:B------:R-:W-:Y:S01]  /*d130*/  FFMA.FTZ R52, R52, R13.reuse, -R43.reuse ;  /* 0x0000000d34347223 */ /* 0x180fe2000001082b */
[-CC-:B------:R-:W-:Y:S01]  /*d140*/  FFMA.FTZ R62, R62, R13.reuse, -R43.reuse ;  /* 0x0000000d3e3e7223 */ /* 0x180fe2000001082b */
[-C--:B------:R-:W-:Y:S01]  /*d150*/  FFMA.FTZ R64, R64, R13.reuse, -R43 ;  /* 0x0000000d40407223 */ /* 0x080fe2000001082b */
[----:B------:R-:W-:Y:S01]  /*d160*/  R2UR UR7, R21 ;  /* 0x00000000150772ca */ /* 0x000fe200000e0000 */
[----:B--2---:R-:W-:Y:S01]  /*d170*/  FADD.FTZ R21, R164, R27 ;  /* 0x0000001ba4157221 */ /* 0x004fe20000010000 */
[----:B------:R-:W2:Y:S01]  /*d180*/  MUFU.EX2 R34, R34 ;  /* 0x0000002200227308 */ /* 0x000ea20000000800 */
[----:B---3--:R-:W-:Y:S02]  /*d190*/  IMAD.MOV.U32 R25, RZ, RZ, 0x40000040 ;  /* 0x40000040ff197424 */ /* 0x008fe400078e00ff */
[-C--:B------:R-:W-:Y:S01]  /*d1a0*/  FFMA.FTZ R54, R54, R13.reuse, -R43 ;  /* 0x0000000d36367223 */ /* 0x080fe2000001082b */
[----:B------:R-:W-:Y:S01]  /*d1b0*/  FADD.FTZ R0, R166, R21 ;  /* 0x00000015a6007221 */ /* 0x000fe20000010000 */
[-CC-:B------:R-:W-:Y:S01]  /*d1c0*/  FFMA.FTZ R66, R66, R13.reuse, -R43.reuse ;  /* 0x0000000d42427223 */ /* 0x180fe2000001082b */
[-CC-:B------:R-:W-:Y:S01]  /*d1d0*/  FFMA.FTZ R68, R68, R13.reuse, -R43.reuse ;  /* 0x0000000d44447223 */ /* 0x180fe2000001082b */
[----:B------:R-:W-:Y:S01]  /*d1e0*/  R2UR UR11, R25 ;  /* 0x00000000190b72ca */ /* 0x000fe200000e0000 */
[----:B-1----:R-:W-:Y:S01]  /*d1f0*/  FADD.FTZ R21, R29, R0 ;  /* 0x000000001d157221 */ /* 0x002fe20000010000 */
[----:B------:R-:W1:Y:S01]  /*d200*/  MUFU.EX2 R38, R38 ;  /* 0x0000002600267308 */ /* 0x000e620000000800 */
[----:B------:R-:W-:Y:S01]  /*d210*/  R2UR UR15, R25 ;  /* 0x00000000190f72ca */ /* 0x000fe200000e0000 */
[----:B------:R-:W-:Y:S01]  /*d220*/  FFMA.FTZ R70, R70, R13, -R43 ;  /* 0x0000000d46467223 */ /* 0x000fe2000001082b */
[----:B0-----:R-:W-:Y:S01]  /*d230*/  FADD.FTZ R0, R160, R21 ;  /* 0x00000015a0007221 */ /* 0x001fe20000010000 */
[----:B------:R-:W-:-:S02]  /*d240*/  IMAD.MOV.U32 R21, RZ, RZ, 0x40000040 ;  /* 0x40000040ff157424 */ /* 0x000fc400078e00ff */
[-CC-:B------:R-:W-:Y:S01]  /*d250*/  FFMA.FTZ R72, R72, R13.reuse, -R43.reuse ;  /* 0x0000000d48487223 */ /* 0x180fe2000001082b */
[-C--:B------:R-:W-:Y:S01]  /*d260*/  FFMA.FTZ R74, R74, R13.reuse, -R43 ;  /* 0x0000000d4a4a7223 */ /* 0x080fe2000001082b */
[----:B-----5:R-:W-:Y:S01]  /*d270*/  FADD.FTZ R25, R41, R0 ;  /* 0x0000000029197221 */ /* 0x020fe20000010000 */
[----:B------:R-:W0:Y:S01]  /*d280*/  MUFU.EX2 R167, R42 ;  /* 0x0000002a00a77308 */ /* 0x000e220000000800 */
[----:B--2---:R-:W-:Y:S01]  /*d290*/  FADD.FTZ R45, R34, R165 ;  /* 0x000000a5222d7221 */ /* 0x004fe20000010000 */
[----:B------:R-:W-:Y:S01]  /*d2a0*/  R2UR UR19, R21 ;  /* 0x00000000151372ca */ /* 0x000fe200000e0000 */
[----:B------:R-:W-:Y:S01]  /*d2b0*/  FADD.FTZ R0, R162, R25 ;  /* 0x00000019a2007221 */ /* 0x000fe20000010000 */
[----:B------:R-:W-:Y:S01]  /*d2c0*/  FFMA.FTZ R43, R60, R13, -R43 ;  /* 0x0000000d3c2b7223 */ /* 0x000fe2000001082b */
[----:B------:R-:W-:Y:S02]  /*d2d0*/  F2FP.BF16.F32.PACK_AB R164, R27, R164 ;  /* 0x000000a41ba4723e */ /* 0x000fe400000010ff */
[----:B------:R-:W-:Y:S01]  /*d2e0*/  FADD.FTZ R21, R31, R0 ;  /* 0x000000001f157221 */ /* 0x000fe20000010000 */
[----:B------:R-:W2:Y:S01]  /*d2f0*/  MUFU.EX2 R46, R46 ;  /* 0x0000002e002e7308 */ /* 0x000ea20000000800 */
[----:B-1----:R-:W-:Y:S01]  /*d300*/  FADD.FTZ R12, R38, R45 ;  /* 0x0000002d260c7221 */ /* 0x002fe20000010000 */
[----:B------:R-:W-:Y:S01]  /*d310*/  F2FP.BF16.F32.PACK_AB R166, R29, R166 ;  /* 0x000000a61da6723e */ /* 0x000fe200000010ff */
[----:B------:R-:W-:Y:S01]  /*d320*/  FADD.FTZ R0, R156, R21 ;  /* 0x000000159c007221 */ /* 0x000fe20000010000 */
[----:B------:R-:W-:-:S02]  /*d330*/  F2FP.BF16.F32.PACK_AB R165, R165, R34 ;  /* 0x00000022a5a5723e */ /* 0x000fc400000010ff */
[----:B------:R-:W-:Y:S02]  /*d340*/  F2FP.BF16.F32.PACK_AB R160, R41, R160 ;  /* 0x000000a029a0723e */ /* 0x000fe400000010ff */
[----:B------:R-:W1:Y:S01]  /*d350*/  MUFU.EX2 R161, R50 ;  /* 0x0000003200a17308 */ /* 0x000e620000000800 */
[C---:B0-----:R-:W-:Y:S01]  /*d360*/  FADD.FTZ R45, R167.reuse, R12 ;  /* 0x0000000ca72d7221 */ /* 0x041fe20000010000 */
[----:B------:R-:W-:Y:S01]  /*d370*/  F2FP.BF16.F32.PACK_AB R167, R167, R38 ;  /* 0x00000026a7a7723e */ /* 0x000fe200000010ff */
[----:B------:R-:W-:Y:S01]  /*d380*/  BAR.SYNC.DEFER_BLOCKING 0xf, 0x100 ;  /* 0x03c4000000007b1d */ /* 0x000fe20000010000 */
[----:B------:R-:W-:-:S05]  /*d390*/  F2FP.BF16.F32.PACK_AB R162, R31, R162 ;  /* 0x000000a21fa2723e */ /* 0x000fca00000010ff */
[----:B------:R-:W0:Y:S01]  /*d3a0*/  MUFU.EX2 R52, R52 ;  /* 0x0000003400347308 */ /* 0x000e220000000800 */
[----:B--2---:R-:W-:-:S07]  /*d3b0*/  FADD.FTZ R12, R46, R45 ;  /* 0x0000002d2e0c7221 */ /* 0x004fce0000010000 */
[----:B------:R-:W2:Y:S01]  /*d3c0*/  MUFU.EX2 R163, R62 ;  /* 0x0000003e00a37308 */ /* 0x000ea20000000800 */
[C---:B-1----:R-:W-:Y:S01]  /*d3d0*/  FADD.FTZ R45, R161.reuse, R12 ;  /* 0x0000000ca12d7221 */ /* 0x042fe20000010000 */
[----:B------:R-:W-:-:S06]  /*d3e0*/  F2FP.BF16.F32.PACK_AB R161, R161, R46 ;  /* 0x0000002ea1a1723e */ /* 0x000fcc00000010ff */
[----:B------:R-:W1:Y:S01]  /*d3f0*/  MUFU.EX2 R64, R64 ;  /* 0x0000004000407308 */ /* 0x000e620000000800 */
[----:B0-----:R-:W-:Y:S01]  /*d400*/  FADD.FTZ R12, R52, R45 ;  /* 0x0000002d340c7221 */ /* 0x001fe20000010000 */
[----:B------:R0:W-:Y:S06]  /*d410*/  STSM.16.M88.4 [R226+0x36400], R164 ;  /* 0x036400a4e2007844 */ /* 0x0001ec0000000200 */
[----:B------:R-:W3:Y:S01]  /*d420*/  MUFU.EX2 R33, R33 ;  /* 0x0000002100217308 */ /* 0x000ee20000000800 */
[C---:B--2---:R-:W-:Y:S01]  /*d430*/  FADD.FTZ R25, R163.reuse, R12 ;  /* 0x0000000ca3197221 */ /* 0x044fe20000010000 */
[----:B------:R-:W-:-:S05]  /*d440*/  F2FP.BF16.F32.PACK_AB R163, R163, R52 ;  /* 0x00000034a3a3723e */ /* 0x000fca00000010ff */
[----:B------:R0:W-:Y:S01]  /*d450*/  STSM.16.M88.4 [R227], R160 ;  /* 0x000000a0e3007844 */ /* 0x0001e20000000200 */
[----:B------:R-:W2:Y:S01]  /*d460*/  MUFU.EX2 R157, R54 ;  /* 0x00000036009d7308 */ /* 0x000ea20000000800 */
[----:B-1----:R-:W-:-:S07]  /*d470*/  FADD.FTZ R12, R64, R25 ;  /* 0x00000019400c7221 */ /* 0x002fce0000010000 */
[----:B------:R-:W1:Y:S01]  /*d480*/  MUFU.EX2 R158, R158 ;  /* 0x0000009e009e7308 */ /* 0x000e620000000800 */
[C---:B---3--:R-:W-:Y:S01]  /*d490*/  FADD.FTZ R21, R33.reuse, R0 ;  /* 0x0000000021157221 */ /* 0x048fe20000010000 */
[----:B------:R-:W-:-:S06]  /*d4a0*/  F2FP.BF16.F32.PACK_AB R156, R33, R156 ;  /* 0x0000009c219c723e */ /* 0x000fcc00000010ff */
[----:B------:R-:W3:Y:S01]  /*d4b0*/  MUFU.EX2 R66, R66 ;  /* 0x0000004200427308 */ /* 0x000ee20000000800 */
[C---:B--2---:R-:W-:Y:S01]  /*d4c0*/  FADD.FTZ R25, R157.reuse, R12 ;  /* 0x0000000c9d197221 */ /* 0x044fe20000010000 */
[----:B------:R-:W-:-:S06]  /*d4d0*/  F2FP.BF16.F32.PACK_AB R157, R157, R64 ;  /* 0x000000409d9d723e */ /* 0x000fcc00000010ff */
[----:B------:R-:W2:Y:S01]  /*d4e0*/  MUFU.EX2 R35, R35 ;  /* 0x0000002300237308 */ /* 0x000ea20000000800 */
[----:B-1----:R-:W-:-:S07]  /*d4f0*/  FADD.FTZ R0, R158, R21 ;  /* 0x000000159e007221 */ /* 0x002fce0000010000 */
[----:B------:R-:W1:Y:S01]  /*d500*/  MUFU.EX2 R159, R68 ;  /* 0x00000044009f7308 */ /* 0x000e620000000800 */
[----:B---3--:R-:W-:-:S07]  /*d510*/  FADD.FTZ R12, R66, R25 ;  /* 0x00000019420c7221 */ /* 0x008fce0000010000 */
[----:B------:R-:W3:Y:S01]  /*d520*/  MUFU.EX2 R152, R152 ;  /* 0x0000009800987308 */ /* 0x000ee20000000800 */
[C---:B--2---:R-:W-:Y:S01]  /*d530*/  FADD.FTZ R21, R35.reuse, R0 ;  /* 0x0000000023157221 */ /* 0x044fe20000010000 */
[----:B------:R-:W-:-:S06]  /*d540*/  F2FP.BF16.F32.PACK_AB R158, R35, R158 ;  /* 0x0000009e239e723e */ /* 0x000fcc00000010ff */
[----:B------:R-:W2:Y:S01]  /*d550*/  MUFU.EX2 R70, R70 ;  /* 0x0000004600467308 */ /* 0x000ea20000000800 */
[C---:B-1----:R-:W-:Y:S01]  /*d560*/  FADD.FTZ R25, R159.reuse, R12 ;  /* 0x0000000c9f197221 */ /* 0x042fe20000010000 */
[----:B------:R-:W-:-:S05]  /*d570*/  F2FP.BF16.F32.PACK_AB R159, R159, R66 ;  /* 0x000000429f9f723e */ /* 0x000fca00000010ff */
[----:B------:R0:W-:Y:S01]  /*d580*/  STSM.16.M88.4 [R229], R156 ;  /* 0x0000009ce5007844 */ /* 0x0001e20000000200 */
[----:B------:R-:W1:Y:S01]  /*d590*/  MUFU.EX2 R37, R37 ;  /* 0x0000002500257308 */ /* 0x000e620000000800 */
[----:B---3--:R-:W-:-:S07]  /*d5a0*/  FADD.FTZ R0, R152, R21 ;  /* 0x0000001598007221 */ /* 0x008fce0000010000 */
[----:B------:R-:W3:Y:S01]  /*d5b0*/  MUFU.EX2 R153, R72 ;  /* 0x0000004800997308 */ /* 0x000ee20000000800 */
[----:B--2---:R-:W-:-:S07]  /*d5c0*/  FADD.FTZ R12, R70, R25 ;  /* 0x00000019460c7221 */ /* 0x004fce0000010000 */
[----:B------:R-:W2:Y:S01]  /*d5d0*/  MUFU.EX2 R154, R154 ;  /* 0x0000009a009a7308 */ /* 0x000ea20000000800 */
[C---:B-1----:R-:W-:Y:S01]  /*d5e0*/  FADD.FTZ R21, R37.reuse, R0 ;  /* 0x0000000025157221 */ /* 0x042fe20000010000 */
[----:B------:R-:W-:-:S06]  /*d5f0*/  F2FP.BF16.F32.PACK_AB R152, R37, R152 ;  /* 0x000000982598723e */ /* 0x000fcc00000010ff */
[----:B------:R-:W1:Y:S01]  /*d600*/  MUFU.EX2 R39, R39 ;  /* 0x0000002700277308 */ /* 0x000e620000000800 */
[C---:B---3--:R-:W-:Y:S01]  /*d610*/  FADD.FTZ R25, R153.reuse, R12 ;  /* 0x0000000c99197221 */ /* 0x048fe20000010000 */
[----:B------:R-:W-:-:S06]  /*d620*/  F2FP.BF16.F32.PACK_AB R153, R153, R70 ;  /* 0x000000469999723e */ /* 0x000fcc00000010ff */
[----:B------:R-:W3:Y:S01]  /*d630*/  MUFU.EX2 R74, R74 ;  /* 0x0000004a004a7308 */ /* 0x000ee20000000800 */
[----:B--2---:R-:W-:-:S07]  /*d640*/  FADD.FTZ R0, R154, R21 ;  /* 0x000000159a007221 */ /* 0x004fce0000010000 */
[----:B------:R-:W2:Y:S01]  /*d650*/  MUFU.EX2 R43, R43 ;  /* 0x0000002b002b7308 */ /* 0x000ea20000000800 */
[C---:B-1----:R-:W-:Y:S01]  /*d660*/  F2FP.BF16.F32.PACK_AB R154, R39.reuse, R154 ;  /* 0x0000009a279a723e */ /* 0x042fe200000010ff */
[----:B------:R-:W-:Y:S01]  /*d670*/  FADD.FTZ R0, R39, R0 ;  /* 0x0000000027007221 */ /* 0x000fe20000010000 */
[----:B---3--:R-:W-:Y:S01]  /*d680*/  FADD.FTZ R12, R74, R25 ;  /* 0x000000194a0c7221 */ /* 0x008fe20000010000 */
[----:B--2---:R-:W-:-:S03]  /*d690*/  F2FP.BF16.F32.PACK_AB R155, R43, R74 ;  /* 0x0000004a2b9b723e */ /* 0x004fc600000010ff */
        /* <DEDUP_REMOVED lines=27> */
.L_x_5472:
[----:B------:R-:W-:Y:S01]  /*d850*/  VIADD R15, R15, 0x38860 ;  /* 0x000388600f0f7836 */ /* 0x000fe20000000000 */
[----:B------:R-:W0:Y:S01]  /*d860*/  @P5 LDC R20, c[0x0][0x44c] ;  /* 0x00011300ff145b82 */ /* 0x000e220000000800 */
[----:B------:R-:W-:Y:S01]  /*d870*/  IMAD.MOV.U32 R21, RZ, RZ, R212 ;  /* 0x000000ffff157224 */ /* 0x000fe200078e00d4 */
[----:B------:R-:W-:Y:S01]  /*d880*/  ULDC UR38, c[0x0][0xad0] ;  /* 0x0002b40000267ab9 */ /* 0x000fe20000000800 */
[----:B------:R-:W-:Y:S01]  /*d890*/  ULDC UR39, c[0x0][0xad0] ;  /* 0x0002b40000277ab9 */ /* 0x000fe20000000800 */
[----:B------:R-:W-:Y:S01]  /*d8a0*/  PRMT R15, R190, 0x654, R15 ;  /* 0x00000654be0f7816 */ /* 0x000fe2000000000f */
[----:B------:R-:W-:Y:S01]  /*d8b0*/  ULDC UR36, c[0x0][0xa80] ;  /* 0x0002a00000247ab9 */ /* 0x000fe20000000800 */
[----:B------:R-:W-:Y:S01]  /*d8c0*/  ULDC UR37, c[0x0][0xa80] ;  /* 0x0002a00000257ab9 */ /* 0x000fe20000000800 */
[----:B------:R-:W-:Y:S01]  /*d8d0*/  BSSY B1, `(.L_x_5473) ;  /* 0x00003cd000017945 */ /* 0x000fe20003800000 */
[----:B------:R1:W-:Y:S02]  /*d8e0*/  SYNCS.ARRIVE.TRANS64.RED.A1T0 RZ, [R15+URZ], RZ ;  /* 0x000000ff0fff79a7 */ /* 0x0003e4000810043f */
[----:B-1----:R-:W1:Y:S01]  /*d8f0*/  @P5 LDC R15, c[0x0][0x450] ;  /* 0x00011400ff0f5b82 */ /* 0x002e620000000800 */
[----:B0-----:R-:W-:-:S05]  /*d900*/  @P5 IMAD.HI.U32 R20, R212, R20, RZ ;  /* 0x00000014d4145227 */ /* 0x001fca00078e00ff */
[----:B-1----:R-:W-:-:S04]  /*d910*/  @P5 SHF.R.U32.HI R21, RZ, R15, R20 ;  /* 0x0000000fff155219 */ /* 0x002fc80000011614 */
[----:B------:R-:W-:-:S04]  /*d920*/  IADD3 R15, R21, R210, -R207 ;  /* 0x000000d2150f7210 */ /* 0x000fc80007ffe8cf */
[----:B------:R-:W-:-:S04]  /*d930*/  SHF.R.S32.HI R20, RZ, 0x1f, R15 ;  /* 0x0000001fff147819 */ /* 0x000fc8000001140f */
[----:B------:R-:W-:Y:S01]  /*d940*/  LEA.HI R20, R20, R15, RZ, 0x6 ;  /* 0x0000000f14147211 */ /* 0x000fe200078f30ff */
[----:B------:R-:W-:-:S03]  /*d950*/  VIADD R15, R169, 0xfffffffe ;  /* 0xfffffffea90f7836 */ /* 0x000fc60000000000 */
[----:B------:R-:W-:-:S04]  /*d960*/  SHF.R.S32.HI R211, RZ, 0x6, R20 ;  /* 0x00000006ffd37819 */ /* 0x000fc80000011414 */
[----:B------:R-:W-:-:S04]  /*d970*/  VIMNMX R211, RZ, R211, !PT ;  /* 0x000000d3ffd37248 */ /* 0x000fc80007fe0100 */
[----:B------:R-:W-:-:S13]  /*d980*/  ISETP.GE.AND P1, PT, R15, R211, PT ;  /* 0x000000d30f00720c */ /* 0x000fda0003f26270 */
[----:B------:R-:W-:Y:S05]  /*d990*/  @!P1 BRA `(.L_x_5474) ;  /* 0x0000003c00009947 */ /* 0x000fea0003800000 */
[----:B------:R-:W-:Y:S01]  /*d9a0*/  BSSY B0, `(.L_x_5474) ;  /* 0x00003bf000007945 */ /* 0x000fe20003800000 */
[----:B------:R-:W-:Y:S02]  /*d9b0*/  IMAD.MOV.U32 R197, RZ, RZ, R168 ;  /* 0x000000ffffc57224 */ /* 0x000fe400078e00a8 */
[----:B------:R-:W-:Y:S02]  /*d9c0*/  IMAD.MOV.U32 R21, RZ, RZ, R14 ;  /* 0x000000ffff157224 */ /* 0x000fe400078e000e */
[----:B------:R-:W-:-:S07]  /*d9d0*/  IMAD.MOV.U32 R196, RZ, RZ, R19 ;  /* 0x000000ffffc47224 */ /* 0x000fce00078e0013 */
.L_x_5487:
[----:B------:R-:W-:-:S05]  /*d9e0*/  VIADD R19, R196, 0x1 ;  /* 0x00000001c4137836 */ /* 0x000fca0000000000 */
[----:B------:R-:W-:-:S04]  /*d9f0*/  ISETP.NE.AND P1, PT, R19, 0x2, PT ;  /* 0x000000021300780c */ /* 0x000fc80003f25270 */
[----:B------:R-:W-:Y:S02]  /*da00*/  SEL R13, RZ, 0x1, P1 ;  /* 0x00000001ff0d7807 */ /* 0x000fe40000800000 */
[----:B------:R-:W-:Y:S02]  /*da10*/  SEL R19, R19, RZ, P1 ;  /* 0x000000ff13137207 */ /* 0x000fe40000800000 */
[----:B------:R-:W-:Y:S01]  /*da20*/  LOP3.LUT R23, R23, R13, RZ, 0x3c, !PT ;  /* 0x0000000d17177212 */ /* 0x000fe200078e3cff */
[----:B0-----:R-:W-:Y:S06]  /*da30*/  @!P0 BRA `(.L_x_5475) ;  /* 0x0000000000048947 */ /* 0x001fec0003800000 */
[----:B------:R-:W-:Y:S01]  /*da40*/  BPT.TRAP 0x1 ;  /* 0x000000040000795c */ /* 0x000fe20000300000 */
.L_x_5475:
[----:B------:R-:W-:Y:S01]  /*da50*/  IMAD R20, R19, 0x8, R18 ;  /* 0x0000000813147824 */ /* 0x000fe200078e0212 */
[----:B------:R-:W-:-:S04]  /*da60*/  SHF.L.U32 R13, R23, 0x1f, RZ ;  /* 0x0000001f170d7819 */ /* 0x000fc800000006ff */
[----:B------:R0:W1:Y:S01]  /*da70*/  SYNCS.PHASECHK.TRANS64.TRYWAIT P1, [R20+URZ+0x38830], R13 ;  /* 0x0388300d140075a7 */ /* 0x000062000802017f */
[----:B------:R-:W-:Y:S05]  /*da80*/  @!P0 BRA `(.L_x_5476) ;  /* 0x0000000000048947 */ /* 0x000fea0003800000 */
[----:B------:R-:W-:Y:S01]  /*da90*/  BPT.TRAP 0x1 ;  /* 0x000000040000795c */ /* 0x000fe20000300000 */
.L_x_5476:
[----:B------:R-:W-:Y:S01]  /*daa0*/  BSSY B2, `(.L_x_5477) ;  /* 0x0000006000027945 */ /* 0x000fe20003800000 */
[----:B------:R-:W-:Y:S02]  /*dab0*/  IMAD R156, R19, 0x200, R204 ;  /* 0x00000200139c7824 */ /* 0x000fe400078e02cc */
[----:B------:R-:W-:Y:S01]  /*dac0*/  IMAD.MOV.U32 R157, RZ, RZ, 0x40000040 ;  /* 0x40000040ff9d7424 */ /* 0x000fe200078e00ff */
[----:B-1----:R-:W-:Y:S06]  /*dad0*/  @P1 BRA `(.L_x_5478) ;  /* 0x0000000000081947 */ /* 0x002fec0003800000 */
[----:B------:R-:W1:Y:S02]  /*dae0*/  SYNCS.PHASECHK.TRANS64.TRYWAIT P1, [R20+URZ+0x38830], R13 ;  /* 0x0388300d140075a7 */ /* 0x000e64000802017f */
[----:B-1----:R-:W-:Y:S05]  /*daf0*/  @!P1 BRA `(.L_x_5479) ;  /* 0x0000014000fc9947 */ /* 0x002fea0003800000 */
.L_x_5478:
[----:B------:R-:W-:Y:S05]  /*db00*/  BSYNC B2 ;  /* 0x0000000000027941 */ /* 0x000fea0003800000 */
.L_x_5477:
        /* <DEDUP_REMOVED lines=36> */
.L_x_5480:
[----:B------:R2:W3:Y:S01]  /*dd50*/  SYNCS.PHASECHK.TRANS64.TRYWAIT P1, [R20+URZ+0x38850], R13 ;  /* 0x0388500d140075a7 */ /* 0x0004e2000802017f */
[----:B------:R-:W-:Y:S05]  /*dd60*/  @!P0 BRA `(.L_x_5481) ;  /* 0x0000000000048947 */ /* 0x000fea0003800000 */
[----:B------:R-:W-:Y:S01]  /*dd70*/  BPT.TRAP 0x1 ;  /* 0x000000040000795c */ /* 0x000fe20000300000 */
.L_x_5481:
[----:B------:R-:W-:Y:S04]  /*dd80*/  BSSY B2, `(.L_x_5482) ;  /* 0x0000004000027945 */ /* 0x000fe80003800000 */
[----:B---3--:R-:W-:Y:S05]  /*dd90*/  @P1 BRA `(.L_x_5483) ;  /* 0x0000000000081947 */ /* 0x008fea0003800000 */
[----:B------:R-:W3:Y:S02]  /*dda0*/  SYNCS.PHASECHK.TRANS64.TRYWAIT P1, [R20+URZ+0x38850], R13 ;  /* 0x0388500d140075a7 */ /* 0x000ee4000802017f */
[----:B---3--:R-:W-:Y:S05]  /*ddb0*/  @!P1 BRA `(.L_x_5484) ;  /* 0x0000014000609947 */ /* 0x008fea0003800000 */
.L_x_5483:
[----:B------:R-:W-:Y:S05]  /*ddc0*/  BSYNC B2 ;  /* 0x0000000000027941 */ /* 0x000fea0003800000 */
.L_x_5482:
[----:B------:R-:W-:Y:S01]  /*ddd0*/  IMAD R198, R19, 0x1000, R205 ;  /* 0x0000100013c67824 */ /* 0x000fe200078e02cd */
[----:B------:R-:W-:Y:S01]  /*dde0*/  R2UR UR4, R2 ;  /* 0x00000000020472ca */ /* 0x000fe200000e0000 */
[----:B------:R-:W-:Y:S01]  /*ddf0*/  IMAD.MOV.U32 R199, RZ, RZ, 0x40000040 ;  /* 0x40000040ffc77424 */ /* 0x000fe200078e00ff */
[----:B------:R-:W-:Y:S01]  /*de00*/  R2UR UR5, R3 ;  /* 0x00000000030572ca */ /* 0x000fe200000e0000 */
[----:B------:R-:W-:Y:S01]  /*de10*/  WARPGROUP.ARRIVE ;  /* 0x00000000000079c5 */ /* 0x000fe20000000000 */
[----:B------:R-:W-:Y:S01]  /*de20*/  R2UR UR6, R198 ;  /* 0x00000000c60672ca */ /* 0x000fe200000e0000 */
[----:B------:R-:W-:Y:S01]  /*de30*/  VIADD R200, R2, 0x2 ;  /* 0x0000000202c87836 */ /* 0x000fe20000000000 */
[----:B------:R-:W-:Y:S01]  /*de40*/  R2UR UR7, R199 ;  /* 0x00000000c70772ca */ /* 0x000fe200000e0000 */
[----:B------:R-:W-:Y:S02]  /*de50*/  IMAD.MOV.U32 R201, RZ, RZ, 0x40000040 ;  /* 0x40000040ffc97424 */ /* 0x000fe400078e00ff */
[----:B------:R-:W4:Y:S01]  /*de60*/  S2R R14, SR_TID.X ;  /* 0x00000000000e7919 */ /* 0x000f220000002100 */
[----:B------:R-:W-:-:S02]  /*de70*/  VIADD R202, R198, 0x800 ;  /* 0x00000800c6ca7836 */ /* 0x000fc40000000000 */
[----:B------:R-:W-:-:S07]  /*de80*/  VIADD R203, R2, 0x800 ;  /* 0x0000080002cb7836 */ /* 0x000fce0000000000 */
        /* <DEDUP_REMOVED lines=9> */
[----:B----4-:R-:W-:-:S05]  /*df20*/  SHF.R.U32.HI R14, RZ, 0x7, R14 ;  /* 0x00000007ff0e7819 */ /* 0x010fca000001160e */
[----:B0123--:R0:W1:Y:S02]  /*df30*/  SHFL.IDX PT, R13, R14, RZ, 0x1f ;  /* 0x00001fff0e0d7589 */ /* 0x00f06400000e0000 */
[----:B0-----:R-:W-:Y:S01]  /*df40*/  IMAD.MOV.U32 R14, RZ, RZ, 0x4 ;  /* 0x00000004ff0e7424 */ /* 0x001fe200078e00ff */
        /* <DEDUP_REMOVED lines=208> */
[----:B------:R-:W-:Y:S02]  /*ec50*/  VIADD R203, R198, 0xa00 ;  /* 0x00000a00c6cb7836 */ /* 0x000fe40000000000 */
[----:B------:R-:W-:Y:S01]  /*ec60*/  IMAD.IADD R200, R202, 0x1, R13 ;  /* 0x00000001cac87824 */ /* 0x000fe200078e020d */
[----:B------:R-:W-:-:S02]  /*ec70*/  WARPGROUP.DEPBAR.LE gsb0, 0x0 ;  /* 0x00008000000079c5 */ /* 0x000fc40000010000 */
[----:B------:R-:W-:-:S07]  /*ec80*/  WARPGROUP.ARRIVE ;  /* 0x00000000000079c5 */ /* 0x000fce0000000000 */
        /* <DEDUP_REMOVED lines=123> */
[----:B------:R-:W-:Y:S01]  /*f440*/  IMAD.IADD R202, R14, 0x1, R202 ;  /* 0x000000010eca7824 */ /* 0x000fe200078e02ca */
[----:B------:R-:W-:Y:S01]  /*f450*/  R2UR UR6, R200 ;  /* 0x00000000c80672ca */ /* 0x000fe200000e0000 */
[----:B------:R-:W-:Y:S01]  /*f460*/  IMAD.IADD R200, R203, 0x1, R14 ;  /* 0x00000001cbc87824 */ /* 0x000fe200078e020e */
[----:B------:R-:W-:Y:S01]  /*f470*/  R2UR UR7, R201 ;  /* 0x00000000c90772ca */ /* 0x000fe200000e0000 */
[----:B------:R-:W-:-:S02]  /*f480*/  IMAD.MOV.U32 R201, RZ, RZ, 0x40000040 ;  /* 0x40000040ffc97424 */ /* 0x000fc400078e00ff */
        /* <DEDUP_REMOVED lines=28> */
.L_x_5485:
[----:B------:R-:W2:Y:S01]  /*f650*/  LDL R13, [R1+0x8] ;  /* 0x00000800010d7983 */ /* 0x000ea20000100800 */
[----:B------:R-:W0:Y:S02]  /*f660*/  LDC R14, c[0x0][0x448] ;  /* 0x00011200ff0e7b82 */ /* 0x000e240000000800 */
[----:B0-----:R-:W-:-:S13]  /*f670*/  ISETP.NE.AND P1, PT, R14, 0x1, PT ;  /* 0x000000010e00780c */ /* 0x001fda0003f25270 */
[----:B------:R-:W0:Y:S08]  /*f680*/  @P1 LDC R198, c[0x0][0x44c] ;  /* 0x00011300ffc61b82 */ /* 0x000e300000000800 */
[----:B------:R-:W1:Y:S01]  /*f690*/  @P1 LDC R14, c[0x0][0x450] ;  /* 0x00011400ff0e1b82 */ /* 0x000e620000000800 */
[----:B------:R-:W-:Y:S01]  /*f6a0*/  FMUL.FTZ R155, R155, UR39 ;  /* 0x000000279b9b7c20 */ /* 0x000fe20008410000 */
[----:B------:R-:W-:Y:S01]  /*f6b0*/  FMUL.FTZ R158, R158, UR39 ;  /* 0x000000279e9e7c20 */ /* 0x000fe20008410000 */
[----:B------:R-:W-:-:S04]  /*f6c0*/  FMUL.FTZ R159, R159, UR39 ;  /* 0x000000279f9f7c20 */ /* 0x000fc80008410000 */
[----:B------:R-:W-:Y:S01]  /*f6d0*/  MUFU.TANH R155, R155 ;  /* 0x0000009b009b7308 */ /* 0x000fe20000002400 */
[----:B------:R-:W-:-:S07]  /*f6e0*/  FMUL.FTZ R162, R162, UR39 ;  /* 0x00000027a2a27c20 */ /* 0x000fce0008410000 */
        /* <DEDUP_REMOVED lines=20> */
[----:B------:R-:W-:Y:S08]  /*f830*/  MUFU.TANH R178, R178 ;  /* 0x000000b200b27308 */ /* 0x000ff00000002400 */
[----:B------:R-:W-:Y:S08]  /*f840*/  MUFU.TANH R179, R179 ;  /* 0x000000b300b37308 */ /* 0x000ff00000002400 */
[----:B------:R-:W-:Y:S01]  /*f850*/  MUFU.TANH R182, R182 ;  /* 0x000000b600b67308 */ /* 0x000fe20000002400 */
[----:B--2---:R-:W-:-:S04]  /*f860*/  IMAD.IADD R13, R13, 0x1, R212 ;  /* 0x000000010d0d7824 */ /* 0x004fc800078e02d4 */
[----:B0-----:R-:W-:-:S05]  /*f870*/  @P1 IMAD.HI.U32 R198, R13, R198, RZ ;  /* 0x000000c60dc61227 */ /* 0x001fca00078e00ff */
[----:B-1----:R-:W-:Y:S01]  /*f880*/  @P1 SHF.R.U32.HI R13, RZ, R14, R198 ;  /* 0x0000000eff0d1219 */ /* 0x002fe200000116c6 */
[----:B------:R-:W-:Y:S01]  /*f890*/  FMUL.FTZ R198, R152, UR39 ;  /* 0x0000002798c67c20 */ /* 0x000fe20008410000 */
[----:B------:R-:W-:-:S03]  /*f8a0*/  FMUL.FTZ R152, R153, UR39 ;  /* 0x0000002799987c20 */ /* 0x000fc60008410000 */
[----:B------:R-:W-:Y:S04]  /*f8b0*/  SHFL.IDX PT, R153, R13, RZ, 0x1c1f ;  /* 0x001c1fff0d997589 */ /* 0x000fe800000e0000 */
[----:B------:R-:W0:Y:S01]  /*f8c0*/  SHFL.IDX PT, R13, R13, 0x1, 0x1c1f ;  /* 0x003c1f000d0d7f89 */ /* 0x000e2200000e0000 */
[----:B------:R-:W-:Y:S01]  /*f8d0*/  FMUL.FTZ R14, R154, UR39 ;  /* 0x000000279a0e7c20 */ /* 0x000fe20008410000 */
[----:B------:R-:W-:Y:S01]  /*f8e0*/  FMUL.FTZ R154, R156, UR39 ;  /* 0x000000279c9a7c20 */ /* 0x000fe20008410000 */
[----:B------:R-:W-:-:S04]  /*f8f0*/  IMAD.MOV.U32 R156, RZ, RZ, -0x40 ;  /* 0xffffffc0ff9c7424 */ /* 0x000fc800078e00ff */
[----:B------:R-:W-:Y:S01]  /*f900*/  IMAD R156, R15, R156, 0x1 ;  /* 0x000000010f9c7424 */ /* 0x000fe200078e029c */
[----:B------:R-:W1:Y:S04]  /*f910*/  MUFU.TANH R14, R14 ;  /* 0x0000000e000e7308 */ /* 0x000e680000002400 */
[----:B------:R-:W-:-:S05]  /*f920*/  IADD3 R156, R210, R156, -R193 ;  /* 0x0000009cd29c7210 */ /* 0x000fca0007ffe8c1 */
[----:B------:R-:W-:-:S04]  /*f930*/  IMAD.IADD R156, R156, 0x1, -R207 ;  /* 0x000000019c9c7824 */ /* 0x000fc800078e0acf */
[----:B0-----:R-:W-:-:S05]  /*f940*/  IMAD.IADD R13, R156, 0x1, R13 ;  /* 0x000000019c0d7824 */ /* 0x001fca00078e020d */
[----:B------:R-:W-:-:S04]  /*f950*/  ISETP.GT.AND P6, PT, R13, RZ, PT ;  /* 0x000000ff0d00720c */ /* 0x000fc80003fc4270 */
[----:B-1----:R-:W-:Y:S02]  /*f960*/  FSEL R14, R14, -INF , P6 ;  /* 0xff8000000e0e7808 */ /* 0x002fe40003000000 */
[----:B------:R-:W-:-:S04]  /*f970*/  ISETP.GT.AND P6, PT, R13, 0x1, PT ;  /* 0x000000010d00780c */ /* 0x000fc80003fc4270 */
[----:B------:R-:W-:Y:S02]  /*f980*/  FSEL R155, R155, -INF , P6 ;  /* 0xff8000009b9b7808 */ /* 0x000fe40003000000 */
        /* <DEDUP_REMOVED lines=26> */
[----:B------:R-:W-:Y:S02]  /*fb30*/  ISETP.GT.AND P6, PT, R13, 0x39, PT ;  /* 0x000000390d00780c */ /* 0x000fe40003fc4270 */
[----:B------:R-:W-:-:S04]  /*fb40*/  FMNMX.FTZ R13, R14, R197, !PT ;  /* 0x000000c50e0d7209 */ /* 0x000fc80007810000 */
[----:B------:R-:W-:-:S04]  /*fb50*/  FMNMX.FTZ R13, R155, R13, !PT ;  /* 0x0000000d9b0d7209 */ /* 0x000fc80007810000 */
[----:B------:R-:W-:-:S04]  /*fb60*/  FMNMX.FTZ R13, R158, R13, !PT ;  /* 0x0000000d9e0d7209 */ /* 0x000fc80007810000 */
[----:B------:R-:W-:-:S04]  /*fb70*/  FMNMX.FTZ R13, R159, R13, !PT ;  /* 0x0000000d9f0d7209 */ /* 0x000fc80007810000 */
[----:B------:R-:W-:-:S04]  /*fb80*/  FMNMX.FTZ R13, R162, R13, !PT ;  /* 0x0000000da20d7209 */ /* 0x000fc80007810000 */
[----:B------:R-:W-:-:S04]  /*fb90*/  FMNMX.FTZ R13, R163, R13, !PT ;  /* 0x0000000da30d7209 */ /* 0x000fc80007810000 */
[----:B------:R-:W-:-:S04]  /*fba0*/  FMNMX.FTZ R13, R166, R13, !PT ;  /* 0x0000000da60d7209 */ /* 0x000fc80007810000 */
[----:B------:R-:W-:Y:S01]  /*fbb0*/  FMNMX.FTZ R13, R167, R13, !PT ;  /* 0x0000000da70d7209 */ /* 0x000fe20007810000 */
[----:B------:R-:W-:-:S03]  /*fbc0*/  FMUL.FTZ R183, R183, UR39 ;  /* 0x00000027b7b77c20 */ /* 0x000fc60008410000 */
[----:B------:R-:W-:Y:S01]  /*fbd0*/  FMNMX.FTZ R13, R170, R13, !PT ;  /* 0x0000000daa0d7209 */ /* 0x000fe20007810000 */
[----:B------:R-:W-:-:S03]  /*fbe0*/  FMUL.FTZ R157, R157, UR39 ;  /* 0x000000279d9d7c20 */ /* 0x000fc60008410000 */
[----:B------:R-:W-:Y:S01]  /*fbf0*/  FMNMX.FTZ R13, R171, R13, !PT ;  /* 0x0000000dab0d7209 */ /* 0x000fe20007810000 */
[----:B------:R-:W0:Y:S01]  /*fc00*/  MUFU.TANH R183, R183 ;  /* 0x000000b700b77308 */ /* 0x000e220000002400 */
[----:B------:R-:W-:Y:S01]  /*fc10*/  FMUL.FTZ R165, R165, UR39 ;  /* 0x00000027a5a57c20 */ /* 0x000fe20008410000 */
[----:B------:R-:W-:Y:S01]  /*fc20*/  FMUL.FTZ R168, R168, UR39 ;  /* 0x00000027a8a87c20 */ /* 0x000fe20008410000 */
[----:B------:R-:W-:-:S05]  /*fc30*/  FMNMX.FTZ R13, R174, R13, !PT ;  /* 0x0000000dae0d7209 */ /* 0x000fca0007810000 */
[----:B------:R-:W1:Y:S01]  /*fc40*/  MUFU.TANH R152, R152 ;  /* 0x0000009800987308 */ /* 0x000e620000002400 */
[----:B------:R-:W-:-:S07]  /*fc50*/  FMNMX.FTZ R13, R175, R13, !PT ;  /* 0x0000000daf0d7209 */ /* 0x000fce0007810000 */
[----:B------:R-:W2:Y:S01]  /*fc60*/  MUFU.TANH R154, R154 ;  /* 0x0000009a009a7308 */ /* 0x000ea20000002400 */
[----:B------:R-:W-:Y:S01]  /*fc70*/  IMAD.IADD R153, R156, 0x1, R153 ;  /* 0x000000019c997824 */ /* 0x000fe200078e0299 */
[----:B------:R-:W-:-:S06]  /*fc80*/  FMNMX.FTZ R13, R178, R13, !PT ;  /* 0x0000000db20d7209 */ /* 0x000fcc0007810000 */
[----:B------:R-:W3:Y:S01]  /*fc90*/  MUFU.TANH R157, R157 ;  /* 0x0000009d009d7308 */ /* 0x000ee20000002400 */
[----:B------:R-:W-:-:S07]  /*fca0*/  FMNMX.FTZ R13, R179, R13, !PT ;  /* 0x0000000db30d7209 */ /* 0x000fce0007810000 */
[----:B------:R-:W4:Y:S01]  /*fcb0*/  MUFU.TANH R165, R165 ;  /* 0x000000a500a57308 */ /* 0x000f220000002400 */
[----:B------:R-:W-:-:S07]  /*fcc0*/  ISETP.GT.AND P4, PT, R153, 0x1, PT ;  /* 0x000000019900780c */ /* 0x000fce0003f84270 */
[----:B------:R-:W5:Y:S01]  /*fcd0*/  MUFU.TANH R168, R168 ;  /* 0x000000a800a87308 */ /* 0x000f620000002400 */
[C---:B------:R-:W-:Y:S02]  /*fce0*/  ISETP.GT.AND P3, PT, R153.reuse, 0x8, PT ;  /* 0x000000089900780c */ /* 0x040fe40003f64270 */
[----:B------:R-:W-:Y:S02]  /*fcf0*/  ISETP.GT.AND P2, PT, R153, 0x9, PT ;  /* 0x000000099900780c */ /* 0x000fe40003f44270 */
[----:B0-----:R-:W-:Y:S02]  /*fd00*/  FSEL R183, R183, -INF , P6 ;  /* 0xff800000b7b77808 */ /* 0x001fe40003000000 */
[----:B------:R-:W-:Y:S01]  /*fd10*/  FMNMX.FTZ R13, R182, R13, !PT ;  /* 0x0000000db60d7209 */ /* 0x000fe20007810000 */
[----:B------:R-:W-:Y:S01]  /*fd20*/  FMUL.FTZ R200, R161, UR39 ;  /* 0x00000027a1c87c20 */ /* 0x000fe20008410000 */
[----:B-1----:R-:W-:Y:S02]  /*fd30*/  FSEL R156, R152, -INF , P4 ;  /* 0xff800000989c7808 */ /* 0x002fe40002000000 */
[----:B--2---:R-:W-:-:S02]  /*fd40*/  FSEL R152, R154, -INF , P3 ;  /* 0xff8000009a987808 */ /* 0x004fc40001800000 */
[----:B------:R-:W-:Y:S02]  /*fd50*/  ISETP.GT.AND P3, PT, R153, 0x19, PT ;  /* 0x000000199900780c */ /* 0x000fe40003f64270 */
[----:B---3--:R-:W-:Y:S02]  /*fd60*/  FSEL R161, R157, -INF , P2 ;  /* 0xff8000009da17808 */ /* 0x008fe40001000000 */
[----:B------:R-:W-:Y:S02]  /*fd70*/  ISETP.GT.AND P2, PT, R153, 0x20, PT ;  /* 0x000000209900780c */ /* 0x000fe40003f44270 */
[----:B------:R-:W-:Y:S02]  /*fd80*/  FMNMX.FTZ R13, R183, R13, !PT ;  /* 0x0000000db70d7209 */ /* 0x000fe40007810000 */
[----:B----4-:R-:W-:Y:S02]  /*fd90*/  FSEL R157, R165, -INF , P3 ;  /* 0xff800000a59d7808 */ /* 0x010fe40001800000 */
[----:B-----5:R-:W-:-:S02]  /*fda0*/  FSEL R165, R168, -INF , P2 ;  /* 0xff800000a8a57808 */ /* 0x020fc40001000000 */
[----:B------:R-:W0:Y:S01]  /*fdb0*/  SHFL.BFLY PT, R168, R13, 0x2, 0x1f ;  /* 0x0c401f000da87f89 */ /* 0x000e2200000e0000 */
[----:B------:R-:W-:Y:S01]  /*fdc0*/  FMUL.FTZ R199, R160, UR39 ;  /* 0x00000027a0c77c20 */ /* 0x000fe20008410000 */
[----:B------:R-:W1:Y:S01]  /*fdd0*/  MUFU.TANH R198, R198 ;  /* 0x000000c600c67308 */ /* 0x000e620000002400 */
[----:B0-----:R-:W-:-:S05]  /*fde0*/  FMNMX.FTZ R168, R13, R168, !PT ;  /* 0x000000a80da87209 */ /* 0x001fca0007810000 */
[----:B------:R-:W0:Y:S02]  /*fdf0*/  SHFL.BFLY PT, R13, R168, 0x1, 0x1f ;  /* 0x0c201f00a80d7f89 */ /* 0x000e2400000e0000 */
[----:B------:R-:W2:Y:S01]  /*fe00*/  MUFU.TANH R199, R199 ;  /* 0x000000c700c77308 */ /* 0x000ea20000002400 */
[C---:B------:R-:W-:Y:S02]  /*fe10*/  ISETP.GT.AND P5, PT, R153.reuse, RZ, PT ;  /* 0x000000ff9900720c */ /* 0x040fe40003fa4270 */
[----:B------:R-:W-:Y:S02]  /*fe20*/  ISETP.GT.AND P1, PT, R153, 0x10, PT ;  /* 0x000000109900780c */ /* 0x000fe40003f24270 */
[----:B-1----:R-:W-:-:S03]  /*fe30*/  FSEL R160, R198, -INF , P5 ;  /* 0xff800000c6a07808 */ /* 0x002fc60002800000 */
[----:B------:R-:W1:Y:S01]  /*fe40*/  MUFU.TANH R200, R200 ;  /* 0x000000c800c87308 */ /* 0x000e620000002400 */
[----:B------:R-:W-:Y:S01]  /*fe50*/  FMUL.FTZ R201, R164, UR39 ;  /* 0x00000027a4c97c20 */ /* 0x000fe20008410000 */
[----:B------:R-:W-:Y:S01]  /*fe60*/  FMUL.FTZ R202, R169, UR39 ;  /* 0x00000027a9ca7c20 */ /* 0x000fe20008410000 */
[----:B0-----:R-:W-:-:S04]  /*fe70*/  FMNMX.FTZ R168, R168, R13, !PT ;  /* 0x0000000da8a87209 */ /* 0x001fc80007810000 */
[C---:B------:R-:W-:Y:S02]  /*fe80*/  FSETP.NEU.FTZ.AND P6, PT, R168.reuse, -INF , PT ;  /* 0xff800000a800780b */ /* 0x040fe40003fdd000 */
[----:B--2---:R-:W-:Y:S02]  /*fe90*/  FSEL R198, R199, -INF , P1 ;  /* 0xff800000c7c67808 */ /* 0x004fe40000800000 */
[C---:B------:R-:W-:Y:S01]  /*fea0*/  FSEL R199, R168.reuse, RZ, P6 ;  /* 0x000000ffa8c77208 */ /* 0x040fe20003000000 */
[----:B------:R-:W-:Y:S01]  /*feb0*/  IMAD.U32 R13, RZ, RZ, UR37 ;  /* 0x00000025ff0d7e24 */ /* 0x000fe2000f8e00ff */
[----:B------:R-:W0:Y:S03]  /*fec0*/  MUFU.TANH R201, R201 ;  /* 0x000000c900c97308 */ /* 0x000e260000002400 */
[----:B------:R-:W-:Y:S01]  /*fed0*/  FADD.FTZ R199, -R199, R197 ;  /* 0x000000c5c7c77221 */ /* 0x000fe20000010100 */
[----:B------:R-:W-:Y:S01]  /*fee0*/  FMUL.FTZ R197, R168, R13 ;  /* 0x0000000da8c57220 */ /* 0x000fe20000410000 */
[----:B------:R-:W-:-:S03]  /*fef0*/  ISETP.GT.AND P5, PT, R153, 0x11, PT ;  /* 0x000000119900780c */ /* 0x000fc60003fa4270 */
[----:B------:R-:W2:Y:S01]  /*ff00*/  MUFU.TANH R202, R202 ;  /* 0x000000ca00ca7308 */ /* 0x000ea20000002400 */
[----:B------:R-:W-:Y:S02]  /*ff10*/  FSEL R197, R197, RZ, P6 ;  /* 0x000000ffc5c57208 */ /* 0x000fe40003000000 */
[----:B-1----:R-:W-:-:S03]  /*ff20*/  FSEL R164, R200, -INF , P5 ;  /* 0xff800000c8a47808 */ /* 0x002fc60002800000 */
[-CC-:B------:R-:W-:Y:S01]  /*ff30*/  FFMA.FTZ R200, R174, R13.reuse, -R197.reuse ;  /* 0x0000000daec87223 */ /* 0x180fe200000108c5 */
[-CC-:B------:R-:W-:Y:S01]  /*ff40*/  FFMA.FTZ R14, R14, R13.reuse, -R197.reuse ;  /* 0x0000000d0e0e7223 */ /* 0x180fe200000108c5 */
[-C--:B------:R-:W-:Y:S01]  /*ff50*/  FMUL.FTZ R174, R199, R13.reuse ;  /* 0x0000000dc7ae7220 */ /* 0x080fe20000410000 */
[C---:B------:R-:W-:Y:S02]  /*ff60*/  ISETP.GT.AND P4, PT, R153.reuse, 0x18, PT ;  /* 0x000000189900780c */ /* 0x040fe40003f84270 */
[----:B------:R-:W-:Y:S01]  /*ff70*/  ISETP.GT.AND P1, PT, R153, 0x21, PT ;  /* 0x000000219900780c */ /* 0x000fe20003f24270 */
[-CC-:B------:R-:W-:Y:S01]  /*ff80*/  FFMA.FTZ R155, R155, R13.reuse, -R197.reuse ;  /* 0x0000000d9b9b7223 */ /* 0x180fe200000108c5 */
[----:B------:R-:W-:Y:S01]  /*ff90*/  MUFU.EX2 R14, R14 ;  /* 0x0000000e000e7308 */ /* 0x000fe20000000800 */
[----:B0-----:R-:W-:Y:S01]  /*ffa0*/  FSEL R169, R201, -INF , P4 ;  /* 0xff800000c9a97808 */ /* 0x001fe20002000000 */
[----:B------:R-:W-:Y:S01]  /*ffb0*/  FFMA.FTZ R158, R158, R13, -R197 ;  /* 0x0000000d9e9e7223 */ /* 0x000fe200000108c5 */
[----:B------:R-:W-:-:S02]  /*ffc0*/  ISETP.GT.AND P5, PT, R153, 0x29, PT ;  /* 0x000000299900780c */ /* 0x000fc40003fa4270 */
[----:B--2---:R-:W-:-:S03]  /*ffd0*/  FSEL R154, R202, -INF , P1 ;  /* 0xff800000ca9a7808 */ /* 0x004fc60000800000 */
[----:B------:R-:W0:Y:S01]  /*ffe0*/  MUFU.EX2 R174, R174 ;  /* 0x000000ae00ae7308 */ /* 0x000e220000000800 */
[C---:B------:R-:W-:Y:S02]  /*fff0*/  ISETP.GT.AND P4, PT, R153.reuse, 0x30, PT ;  /* 0x000000309900780c */ /* 0x040fe40003f84270 */
[C---:B------:R-:W-:Y:S02]  /*10000*/  ISETP.GT.AND P3, PT, R153.reuse, 0x31, PT ;  /* 0x000000319900780c */ /* 0x040fe40003f64270 */
[C---:B------:R-:W-:Y:S02]  /*10010*/  ISETP.GT.AND P2, PT, R153.reuse, 0x38, PT ;  /* 0x000000389900780c */ /* 0x040fe40003f44270 */
[C---:B------:R-:W-:Y:S02]  /*10020*/  ISETP.GT.AND P1, PT, R153.reuse, 0x39, PT ;  /* 0x000000399900780c */ /* 0x040fe40003f24270 */
[----:B------:R-:W-:Y:S02]  /*10030*/  ISETP.GT.AND P6, PT, R153, 0x28, PT ;  /* 0x000000289900780c */ /* 0x000fe40003fc4270 */
[----:B------:R-:W1:Y:S01]  /*10040*/  MUFU.EX2 R153, R155 ;  /* 0x0000009b00997308 */ /* 0x000e620000000800 */
[----:B------:R-:W-:-:S07]  /*10050*/  FFMA.FTZ R159, R159, R13, -R197 ;  /* 0x0000000d9f9f7223 */ /* 0x000fce00000108c5 */
[----:B------:R-:W2:Y:S01]  /*10060*/  MUFU.EX2 R155, R158 ;  /* 0x0000009e009b7308 */ /* 0x000ea20000000800 */
[----:B0-----:R-:W-:-:S07]  /*10070*/  FFMA.FTZ R12, R174, R12, R14 ;  /* 0x0000000cae0c7223 */ /* 0x001fce000001000e */
[----:B------:R-:W0:Y:S01]  /*10080*/  MUFU.EX2 R159, R159 ;  /* 0x0000009f009f7308 */ /* 0x000e220000000800 */
[----:B-1----:R-:W-:-:S04]  /*10090*/  FADD.FTZ R12, R153, R12 ;  /* 0x0000000c990c7221 */ /* 0x002fc80000010000 */
[----:B--2---:R-:W-:-:S04]  /*100a0*/  FADD.FTZ R12, R155, R12 ;  /* 0x0000000c9b0c7221 */ /* 0x004fc80000010000 */
[----:B0-----:R-:W-:Y:S01]  /*100b0*/  FADD.FTZ R158, R159, R12 ;  /* 0x0000000c9f9e7221 */ /* 0x001fe20000010000 */
[----:B------:R-:W-:-:S05]  /*100c0*/  VIADD R12, R20, 0x38840 ;  /* 0x00038840140c7836 */ /* 0x000fca0000000000 */
[----:B------:R-:W-:-:S04]  /*100d0*/  PRMT R12, R190, 0x654, R12 ;  /* 0x00000654be0c7816 */ /* 0x000fc8000000000c */
[----:B------:R0:W-:Y:S01]  /*100e0*/  SYNCS.ARRIVE.TRANS64.RED.A1T0 RZ, [R12+URZ], RZ ;  /* 0x000000ff0cff79a7 */ /* 0x0001e2000810043f */
[----:B------:R-:W-:Y:S02]  /*100f0*/  F2FP.BF16.F32.PACK_AB R153, R153, R14 ;  /* 0x0000000e9999723e */ /* 0x000fe400000010ff */
[----:B0-----:R-:W-:-:S04]  /*10100*/  FMNMX.FTZ R12, R160, R21, !PT ;  /* 0x00000015a00c7209 */ /* 0x001fc80007810000 */
[----:B------:R-:W-:-:S04]  /*10110*/  FMNMX.FTZ R14, R156, R12, !PT ;  /* 0x0000000c9c0e7209 */ /* 0x000fc80007810000 */
[----:B------:R-:W-:Y:S01]  /*10120*/  FMNMX.FTZ R14, R152, R14, !PT ;  /* 0x0000000e980e7209 */ /* 0x000fe20007810000 */
[----:B------:R-:W-:-:S03]  /*10130*/  FMUL.FTZ R172, R172, UR39 ;  /* 0x00000027acac7c20 */ /* 0x000fc60008410000 */
[----:B------:R-:W-:Y:S01]  /*10140*/  FMNMX.FTZ R14, R161, R14, !PT ;  /* 0x0000000ea10e7209 */ /* 0x000fe20007810000 */
[----:B------:R-:W-:-:S03]  /*10150*/  FMUL.FTZ R173, R173, UR39 ;  /* 0x00000027adad7c20 */ /* 0x000fc60008410000 */
[----:B------:R-:W-:Y:S01]  /*10160*/  FMNMX.FTZ R14, R198, R14, !PT ;  /* 0x0000000ec60e7209 */ /* 0x000fe20007810000 */
[----:B------:R-:W0:Y:S03]  /*10170*/  MUFU.TANH R172, R172 ;  /* 0x000000ac00ac7308 */ /* 0x000e260000002400 */
[----:B------:R-:W-:-:S05]  /*10180*/  FMNMX.FTZ R14, R164, R14, !PT ;  /* 0x0000000ea40e7209 */ /* 0x000fca0007810000 */
[----:B------:R1:W2:Y:S01]  /*10190*/  MUFU.TANH R12, R173 ;  /* 0x000000ad000c7308 */ /* 0x0002a20000002400 */
[----:B------:R-:W-:Y:S01]  /*101a0*/  FMNMX.FTZ R14, R169, R14, !PT ;  /* 0x0000000ea90e7209 */ /* 0x000fe20007810000 */
[----:B-1----:R-:W-:Y:S01]  /*101b0*/  FMUL.FTZ R173, R176, UR39 ;  /* 0x00000027b0ad7c20 */ /* 0x002fe20008410000 */
[----:B------:R-:W-:Y:S02]  /*101c0*/  FMUL.FTZ R176, R177, UR39 ;  /* 0x00000027b1b07c20 */ /* 0x000fe40008410000 */
[----:B------:R-:W-:Y:S01]  /*101d0*/  FMNMX.FTZ R14, R157, R14, !PT ;  /* 0x0000000e9d0e7209 */ /* 0x000fe20007810000 */
[----:B------:R-:W-:Y:S02]  /*101e0*/  FMUL.FTZ R177, R180, UR39 ;  /* 0x00000027b4b17c20 */ /* 0x000fe40008410000 */
[----:B------:R-:W1:Y:S01]  /*101f0*/  MUFU.TANH R173, R173 ;  /* 0x000000ad00ad7308 */ /* 0x000e620000002400 */
[----:B------:R-:W-:Y:S01]  /*10200*/  FMNMX.FTZ R14, R165, R14, !PT ;  /* 0x0000000ea50e7209 */ /* 0x000fe20007810000 */
[----:B------:R-:W-:Y:S01]  /*10210*/  FMUL.FTZ R181, R181, UR39 ;  /* 0x00000027b5b57c20 */ /* 0x000fe20008410000 */
[----:B0-----:R-:W-:-:S05]  /*10220*/  FSEL R172, R172, -INF , P6 ;  /* 0xff800000acac7808 */ /* 0x001fca0003000000 */
[----:B------:R-:W0:Y:S01]  /*10230*/  MUFU.TANH R176, R176 ;  /* 0x000000b000b07308 */ /* 0x000e220000002400 */
[----:B------:R-:W-:Y:S02]  /*10240*/  FMNMX.FTZ R14, R154, R14, !PT ;  /* 0x0000000e9a0e7209 */ /* 0x000fe40007810000 */
[----:B--2---:R-:W-:-:S05]  /*10250*/  FSEL R180, R12, -INF , P5 ;  /* 0xff8000000cb47808 */ /* 0x004fca0002800000 */
[----:B------:R-:W2:Y:S01]  /*10260*/  MUFU.TANH R177, R177 ;  /* 0x000000b100b17308 */ /* 0x000ea20000002400 */
[----:B------:R-:W-:Y:S02]  /*10270*/  FMNMX.FTZ R14, R172, R14, !PT ;  /* 0x0000000eac0e7209 */ /* 0x000fe40007810000 */
[----:B-1----:R-:W-:-:S05]  /*10280*/  FSEL R173, R173, -INF , P4 ;  /* 0xff800000adad7808 */ /* 0x002fca0002000000 */
[----:B------:R-:W1:Y:S01]  /*10290*/  MUFU.TANH R181, R181 ;  /* 0x000000b500b57308 */ /* 0x000e620000002400 */
[----:B------:R-:W-:Y:S02]  /*102a0*/  FMNMX.FTZ R14, R180, R14, !PT ;  /* 0x0000000eb40e7209 */ /* 0x000fe40007810000 */
[----:B0-----:R-:W-:Y:S02]  /*102b0*/  FSEL R176, R176, -INF , P3 ;  /* 0xff800000b0b07808 */ /* 0x001fe40001800000 */
[----:B------:R-:W-:Y:S02]  /*102c0*/  FMNMX.FTZ R14, R173, R14, !PT ;  /* 0x0000000ead0e7209 */ /* 0x000fe40007810000 */
[----:B--2---:R-:W-:Y:S02]  /*102d0*/  FSEL R177, R177, -INF , P2 ;  /* 0xff800000b1b17808 */ /* 0x004fe40001000000 */
[----:B------:R-:W-:-:S04]  /*102e0*/  FMNMX.FTZ R14, R176, R14, !PT ;  /* 0x0000000eb00e7209 */ /* 0x000fc80007810000 */
[----:B------:R-:W-:Y:S02]  /*102f0*/  FMNMX.FTZ R14, R177, R14, !PT ;  /* 0x0000000eb10e7209 */ /* 0x000fe40007810000 */
[----:B-1----:R-:W-:-:S04]  /*10300*/  FSEL R181, R181, -INF , P1 ;  /* 0xff800000b5b57808 */ /* 0x002fc80000800000 */
[----:B------:R-:W-:-:S05]  /*10310*/  FMNMX.FTZ R14, R181, R14, !PT ;  /* 0x0000000eb50e7209 */ /* 0x000fca0007810000 */
[----:B------:R-:W0:Y:S02]  /*10320*/  SHFL.BFLY PT, R12, R14, 0x2, 0x1f ;  /* 0x0c401f000e0c7f89 */ /* 0x000e2400000e0000 */
[----:B0-----:R-:W-:-:S05]  /*10330*/  FMNMX.FTZ R14, R14, R12, !PT ;  /* 0x0000000c0e0e7209 */ /* 0x001fca0007810000 */
[----:B------:R-:W0:Y:S02]  /*10340*/  SHFL.BFLY PT, R12, R14, 0x1, 0x1f ;  /* 0x0c201f000e0c7f89 */ /* 0x000e2400000e0000 */
[----:B0-----:R-:W-:Y:S01]  /*10350*/  FMNMX.FTZ R14, R14, R12, !PT ;  /* 0x0000000c0e0e7209 */ /* 0x001fe20007810000 */
[----:B------:R-:W-:-:S03]  /*10360*/  IMAD.MOV R12, RZ, RZ, -R225 ;  /* 0x000000ffff0c7224 */ /* 0x000fc600078e0ae1 */
[C---:B------:R-:W-:Y:S02]  /*10370*/  FSETP.NEU.FTZ.AND P2, PT, R14.reuse, -INF , PT ;  /* 0xff8000000e00780b */ /* 0x040fe40003f5d000 */
[----:B------:R-:W-:Y:S02]  /*10380*/  ISETP.NE.AND P1, PT, R193, R12, PT ;  /* 0x0000000cc100720c */ /* 0x000fe40003f25270 */
[----:B------:R-:W-:-:S05]  /*10390*/  FSEL R12, R14, RZ, P2 ;  /* 0x000000ff0e0c7208 */ /* 0x000fca0001000000 */
[----:B------:R-:W-:-:S04]  /*103a0*/  FADD.FTZ R21, -R12, R21 ;  /* 0x000000150c157221 */ /* 0x000fc80000010100 */
[-C--:B------:R-:W-:Y:S01]  /*103b0*/  FMUL.FTZ R21, R21, R13.reuse ;  /* 0x0000000d15157220 */ /* 0x080fe20000410000 */
[-CC-:B------:R-:W-:Y:S01]  /*103c0*/  FFMA.FTZ R162, R162, R13.reuse, -R197.reuse ;  /* 0x0000000da2a27223 */ /* 0x180fe200000108c5 */
[----:B------:R-:W-:-:S04]  /*103d0*/  FFMA.FTZ R170, R170, R13, -R197 ;  /* 0x0000000daaaa7223 */ /* 0x000fc800000108c5 */
[----:B------:R-:W0:Y:S01]  /*103e0*/  MUFU.EX2 R21, R21 ;  /* 0x0000001500157308 */ /* 0x000e220000000800 */
[----:B------:R-:W-:-:S07]  /*103f0*/  F2FP.BF16.F32.PACK_AB R155, R159, R155 ;  /* 0x0000009b9f9b723e */ /* 0x000fce00000010ff */
[----:B------:R-:W-:Y:S08]  /*10400*/  MUFU.EX2 R159, R162 ;  /* 0x000000a2009f7308 */ /* 0x000ff00000000800 */
[----:B------:R1:W-:Y:S02]  /*10410*/  MUFU.EX2 R162, R170 ;  /* 0x000000aa00a27308 */ /* 0x0003e40000000800 */
[----:B-1----:R-:W-:-:S04]  /*10420*/  @!P1 IMAD R170, R196, 0x40, R194 ;  /* 0x00000040c4aa9824 */ /* 0x002fc800078e02c2 */
[----:B------:R-:W-:-:S05]  /*10430*/  @!P1 IMAD R170, R170, 0x4, R18 ;  /* 0x00000004aaaa9824 */ /* 0x000fca00078e0212 */
[----:B0-----:R-:W-:Y:S04]  /*10440*/  @!P1 STS [R170+0x38400], R21 ;  /* 0x03840015aa009388 */ /* 0x001fe80000000800 */
[----:B------:R0:W-:Y:S02]  /*10450*/  @!P1 STS [R170+0x38420], R174 ;  /* 0x038420aeaa009388 */ /* 0x0001e40000000800 */
[----:B0-----:R-:W-:-:S05]  /*10460*/  FMUL.FTZ R170, R14, R13 ;  /* 0x0000000d0eaa7220 */ /* 0x001fca0000410000 */
[----:B------:R-:W-:-:S05]  /*10470*/  FSEL R170, R170, RZ, P2 ;  /* 0x000000ffaaaa7208 */ /* 0x000fca0001000000 */
[-CC-:B------:R-:W-:Y:S01]  /*10480*/  FFMA.FTZ R160, R160, R13.reuse, -R170.reuse ;  /* 0x0000000da0a07223 */ /* 0x180fe200000108aa */
[-CC-:B------:R-:W-:Y:S01]  /*10490*/  FFMA.FTZ R156, R156, R13.reuse, -R170.reuse ;  /* 0x0000000d9c9c7223 */ /* 0x180fe200000108aa */
[----:B------:R-:W-:-:S04]  /*104a0*/  FFMA.FTZ R152, R152, R13, -R170 ;  /* 0x0000000d98987223 */ /* 0x000fc800000108aa */
[----:B------:R-:W0:Y:S01]  /*104b0*/  MUFU.EX2 R160, R160 ;  /* 0x000000a000a07308 */ /* 0x000e220000000800 */
[-CC-:B------:R-:W-:Y:S01]  /*104c0*/  FFMA.FTZ R161, R161, R13.reuse, -R170.reuse ;  /* 0x0000000da1a17223 */ /* 0x180fe200000108aa */
[----:B------:R-:W-:-:S06]  /*104d0*/  FFMA.FTZ R198, R198, R13, -R170 ;  /* 0x0000000dc6c67223 */ /* 0x000fcc00000108aa */
[----:B------:R-:W1:Y:S01]  /*104e0*/  MUFU.EX2 R156, R156 ;  /* 0x0000009c009c7308 */ /* 0x000e620000000800 */
[-C--:B------:R-:W-:Y:S01]  /*104f0*/  FFMA.FTZ R163, R163, R13.reuse, -R197 ;  /* 0x0000000da3a37223 */ /* 0x080fe200000108c5 */
[----:B------:R-:W-:-:S06]  /*10500*/  FFMA.FTZ R164, R164, R13, -R170 ;  /* 0x0000000da4a47223 */ /* 0x000fcc00000108aa */
[----:B------:R0:W2:Y:S01]  /*10510*/  MUFU.EX2 R196, R152 ;  /* 0x0000009800c47308 */ /* 0x0000a20000000800 */
[-C--:B------:R-:W-:Y:S01]  /*10520*/  FFMA.FTZ R166, R166, R13.reuse, -R197 ;  /* 0x0000000da6a67223 */ /* 0x080fe200000108c5 */
[----:B------:R-:W-:-:S06]  /*10530*/  FFMA.FTZ R169, R169, R13, -R170 ;  /* 0x0000000da9a97223 */ /* 0x000fcc00000108aa */
[----:B------:R-:W3:Y:S01]  /*10540*/  MUFU.EX2 R161, R161 ;  /* 0x000000a100a17308 */ /* 0x000ee20000000800 */
[----:B0-----:R-:W-:Y:S01]  /*10550*/  FFMA.FTZ R152, R21, R0, R160 ;  /* 0x0000000015987223 */ /* 0x001fe200000100a0 */
[----:B------:R-:W-:-:S06]  /*10560*/  FFMA.FTZ R154, R154, R13, -R170 ;  /* 0x0000000d9a9a7223 */ /* 0x000fcc00000108aa */
[----:B------:R-:W0:Y:S01]  /*10570*/  MUFU.EX2 R198, R198 ;  /* 0x000000c600c67308 */ /* 0x000e220000000800 */
[----:B-1----:R-:W-:Y:S01]  /*10580*/  FADD.FTZ R152, R156, R152 ;  /* 0x000000989c987221 */ /* 0x002fe20000010000 */
[-CC-:B------:R-:W-:Y:S01]  /*10590*/  FFMA.FTZ R167, R167, R13.reuse, -R197.reuse ;  /* 0x0000000da7a77223 */ /* 0x180fe200000108c5 */
[-CC-:B------:R-:W-:Y:S01]  /*105a0*/  FFMA.FTZ R171, R171, R13.reuse, -R197.reuse ;  /* 0x0000000dabab7223 */ /* 0x180fe200000108c5 */
[-CC-:B------:R-:W-:Y:S01]  /*105b0*/  FFMA.FTZ R175, R175, R13.reuse, -R197.reuse ;  /* 0x0000000dafaf7223 */ /* 0x180fe200000108c5 */
[-CC-:B------:R-:W-:Y:S01]  /*105c0*/  FFMA.FTZ R178, R178, R13.reuse, -R197.reuse ;  /* 0x0000000db2b27223 */ /* 0x180fe200000108c5 */
[-CC-:B------:R-:W-:Y:S02]  /*105d0*/  FFMA.FTZ R179, R179, R13.reuse, -R197.reuse ;  /* 0x0000000db3b37223 */ /* 0x180fe400000108c5 */
[----:B------:R-:W1:Y:S01]  /*105e0*/  MUFU.EX2 R163, R163 ;  /* 0x000000a300a37308 */ /* 0x000e620000000800 */
[-CC-:B------:R-:W-:Y:S01]  /*105f0*/  FFMA.FTZ R182, R182, R13.reuse, -R197.reuse ;  /* 0x0000000db6b67223 */ /* 0x180fe200000108c5 */
[-C--:B------:R-:W-:Y:S01]  /*10600*/  FFMA.FTZ R183, R183, R13.reuse, -R197 ;  /* 0x0000000db7b77223 */ /* 0x080fe200000108c5 */
[----:B------:R-:W-:-:S05]  /*10610*/  FFMA.FTZ R157, R157, R13, -R170 ;  /* 0x0000000d9d9d7223 */ /* 0x000fca00000108aa */
[----:B------:R-:W4:Y:S01]  /*10620*/  MUFU.EX2 R164, R164 ;  /* 0x000000a400a47308 */ /* 0x000f220000000800 */
[-CC-:B------:R-:W-:Y:S01]  /*10630*/  FFMA.FTZ R165, R165, R13.reuse, -R170.reuse ;  /* 0x0000000da5a57223 */ /* 0x180fe200000108aa */
[-CC-:B------:R-:W-:Y:S01]  /*10640*/  FFMA.FTZ R172, R172, R13.reuse, -R170.reuse ;  /* 0x0000000dacac7223 */ /* 0x180fe200000108aa */
[----:B------:R-:W-:-:S05]  /*10650*/  FFMA.FTZ R180, R180, R13, -R170 ;  /* 0x0000000db4b47223 */ /* 0x000fca00000108aa */
[----:B------:R-:W-:Y:S01]  /*10660*/  MUFU.EX2 R197, R169 ;  /* 0x000000a900c57308 */ /* 0x000fe20000000800 */
[-CC-:B------:R-:W-:Y:S01]  /*10670*/  FFMA.FTZ R173, R173, R13.reuse, -R170.reuse ;  /* 0x0000000dadad7223 */ /* 0x180fe200000108aa */
[-CC-:B------:R-:W-:Y:S01]  /*10680*/  FFMA.FTZ R176, R176, R13.reuse, -R170.reuse ;  /* 0x0000000db0b07223 */ /* 0x180fe200000108aa */
[-CC-:B------:R-:W-:Y:S01]  /*10690*/  FFMA.FTZ R177, R177, R13.reuse, -R170.reuse ;  /* 0x0000000db1b17223 */ /* 0x180fe200000108aa */
[----:B------:R-:W-:-:S04]  /*106a0*/  FFMA.FTZ R181, R181, R13, -R170 ;  /* 0x0000000db5b57223 */ /* 0x000fc800000108aa */
[----:B------:R-:W5:Y:S08]  /*106b0*/  MUFU.EX2 R166, R166 ;  /* 0x000000a600a67308 */ /* 0x000f700000000800 */
[----:B------:R2:W-:Y:S01]  /*106c0*/  MUFU.EX2 R169, R154 ;  /* 0x0000009a00a97308 */ /* 0x0005e20000000800 */
[----:B------:R-:W-:Y:S01]  /*106d0*/  FADD.FTZ R158, R159, R158 ;  /* 0x0000009e9f9e7221 */ /* 0x000fe20000010000 */
[----:B--2---:R-:W-:-:S06]  /*106e0*/  FADD.FTZ R154, R196, R152 ;  /* 0x00000098c49a7221 */ /* 0x004fcc0000010000 */
[----:B------:R-:W2:Y:S01]  /*106f0*/  MUFU.EX2 R167, R167 ;  /* 0x000000a700a77308 */ /* 0x000ea20000000800 */
[----:B---3--:R-:W-:Y:S01]  /*10700*/  FADD.FTZ R154, R161, R154 ;  /* 0x0000009aa19a7221 */ /* 0x008fe20000010000 */
[----:B------:R-:W-:-:S06]  /*10710*/  F2FP.BF16.F32.PACK_AB R152, R156, R160 ;  /* 0x000000a09c98723e */ /* 0x000fcc00000010ff */
[----:B------:R-:W3:Y:S01]  /*10720*/  MUFU.EX2 R199, R157 ;  /* 0x0000009d00c77308 */ /* 0x000ee20000000800 */
[----:B0-----:R-:W-:Y:S01]  /*10730*/  FADD.FTZ R156, R198, R154 ;  /* 0x0000009ac69c7221 */ /* 0x001fe20000010000 */
[----:B-1----:R-:W-:-:S06]  /*10740*/  FADD.FTZ R158, R163, R158 ;  /* 0x0000009ea39e7221 */ /* 0x002fcc0000010000 */
[----:B------:R0:W-:Y:S01]  /*10750*/  MUFU.EX2 R12, R171 ;  /* 0x000000ab000c7308 */ /* 0x0001e20000000800 */
[----:B----4-:R-:W-:-:S07]  /*10760*/  FADD.FTZ R156, R164, R156 ;  /* 0x0000009ca49c7221 */ /* 0x010fce0000010000 */
[----:B------:R-:W1:Y:S08]  /*10770*/  MUFU.EX2 R165, R165 ;  /* 0x000000a500a57308 */ /* 0x000e700000000800 */
[----:B------:R-:W-:Y:S08]  /*10780*/  MUFU.EX2 R200, R200 ;  /* 0x000000c800c87308 */ /* 0x000ff00000000800 */
[----:B------:R-:W-:Y:S08]  /*10790*/  MUFU.EX2 R175, R175 ;  /* 0x000000af00af7308 */ /* 0x000ff00000000800 */
[----:B------:R-:W-:Y:S08]  /*107a0*/  MUFU.EX2 R172, R172 ;  /* 0x000000ac00ac7308 */ /* 0x000ff00000000800 */
[----:B------:R-:W4:Y:S01]  /*107b0*/  MUFU.EX2 R180, R180 ;  /* 0x000000b400b47308 */ /* 0x000f220000000800 */
[----:B-----5:R-:W-:-:S07]  /*107c0*/  FADD.FTZ R158, R166, R158 ;  /* 0x0000009ea69e7221 */ /* 0x020fce0000010000 */
[----:B------:R-:W-:Y:S01]  /*107d0*/  MUFU.EX2 R178, R178 ;  /* 0x000000b200b27308 */ /* 0x000fe20000000800 */
[----:B------:R-:W-:-:S07]  /*107e0*/  FADD.FTZ R160, R197, R156 ;  /* 0x0000009cc5a07221 */ /* 0x000fce0000010000 */
[----:B------:R-:W-:Y:S08]  /*107f0*/  MUFU.EX2 R179, R179 ;  /* 0x000000b300b37308 */ /* 0x000ff00000000800 */
[----:B------:R-:W-:Y:S08]  /*10800*/  MUFU.EX2 R182, R182 ;  /* 0x000000b600b67308 */ /* 0x000ff00000000800 */
[----:B------:R-:W-:Y:S08]  /*10810*/  MUFU.EX2 R183, R183 ;  /* 0x000000b700b77308 */ /* 0x000ff00000000800 */
[----:B------:R-:W-:Y:S08]  /*10820*/  MUFU.EX2 R173, R173 ;  /* 0x000000ad00ad7308 */ /* 0x000ff00000000800 */
[----:B------:R-:W5:Y:S08]  /*10830*/  MUFU.EX2 R176, R176 ;  /* 0x000000b000b07308 */ /* 0x000f700000000800 */
[----:B------:R-:W-:Y:S08]  /*10840*/  MUFU.EX2 R177, R177 ;  /* 0x000000b100b17308 */ /* 0x000ff00000000800 */
[----:B------:R-:W5:Y:S01]  /*10850*/  MUFU.EX2 R181, R181 ;  /* 0x000000b500b57308 */ /* 0x000f620000000800 */
[----:B------:R-:W-:-:S02]  /*10860*/  IMAD R170, R19, 0x1000, R208 ;  /* 0x0000100013aa7824 */ /* 0x000fc400078e02d0 */
[----:B--2---:R-:W-:Y:S01]  /*10870*/  FADD.FTZ R0, R167, R158 ;  /* 0x0000009ea7007221 */ /* 0x004fe20000010000 */
[----:B0-----:R-:W-:Y:S02]  /*10880*/  IMAD.MOV.U32 R171, RZ, RZ, 0x40000040 ;  /* 0x40000040ffab7424 */ /* 0x001fe400078e00ff */
[----:B---3--:R-:W-:Y:S01]  /*10890*/  FADD.FTZ R160, R199, R160 ;  /* 0x000000a0c7a07221 */ /* 0x008fe20000010000 */
[----:B------:R-:W-:Y:S01]  /*108a0*/  F2FP.BF16.F32.PACK_AB R157, R163, R159 ;  /* 0x0000009fa39d723e */ /* 0x000fe200000010ff */
[-C--:B------:R-:W-:Y:S01]  /*108b0*/  FMUL.FTZ R24, R24, R21.reuse ;  /* 0x0000001518187220 */ /* 0x080fe20000410000 */
[----:B------:R-:W-:Y:S01]  /*108c0*/  F2FP.BF16.F32.PACK_AB R154, R161, R196 ;  /* 0x000000c4a19a723e */ /* 0x000fe200000010ff */
[----:B------:R-:W-:Y:S01]  /*108d0*/  BAR.SYNC.DEFER_BLOCKING 0xf, 0x100 ;  /* 0x03c4000000007b1d */ /* 0x000fe20000010000 */
        /* <DEDUP_REMOVED lines=63> */
[----:B------:R-:W-:Y:S01]  /*10cd0*/  F2FP.BF16.F32.PACK_AB R159, R167, R166 ;  /* 0x000000a6a79f723e */ /* 0x000fe200000010ff */
[----:B-1----:R-:W-:Y:S01]  /*10ce0*/  FADD.FTZ R21, R165, R160 ;  /* 0x000000a0a5157221 */ /* 0x002fe20000010000 */
[----:B------:R-:W-:Y:S01]  /*10cf0*/  F2FP.BF16.F32.PACK_AB R156, R164, R198 ;  /* 0x000000c6a49c723e */ /* 0x000fe200000010ff */
[----:B------:R-:W-:Y:S01]  /*10d00*/  FADD.FTZ R0, R162, R0 ;  /* 0x00000000a2007221 */ /* 0x000fe20000010000 */
[----:B------:R-:W-:-:S02]  /*10d10*/  F2FP.BF16.F32.PACK_AB R158, R199, R197 ;  /* 0x000000c5c79e723e */ /* 0x000fc400000010ff */
[----:B------:R-:W-:Y:S01]  /*10d20*/  F2FP.BF16.F32.PACK_AB R161, R12, R162 ;  /* 0x000000a20ca1723e */ /* 0x000fe200000010ff */
[-C--:B------:R-:W-:Y:S01]  /*10d30*/  FMUL.FTZ R26, R26, R174.reuse ;  /* 0x000000ae1a1a7220 */ /* 0x080fe20000410000 */
[----:B------:R-:W-:Y:S01]  /*10d40*/  R2UR UR6, R170 ;  /* 0x00000000aa0672ca */ /* 0x000fe200000e0000 */
[-C--:B------:R-:W-:Y:S01]  /*10d50*/  FMUL.FTZ R27, R27, R174.reuse ;  /* 0x000000ae1b1b7220 */ /* 0x080fe20000410000 */
[----:B------:R-:W-:Y:S01]  /*10d60*/  R2UR UR7, R171 ;  /* 0x00000000ab0772ca */ /* 0x000fe200000e0000 */
[-C--:B------:R-:W-:Y:S01]  /*10d70*/  FMUL.FTZ R30, R30, R174.reuse ;  /* 0x000000ae1e1e7220 */ /* 0x080fe20000410000 */
[----:B------:R-:W-:Y:S01]  /*10d80*/  F2FP.BF16.F32.PACK_AB R160, R169, R165 ;  /* 0x000000a5a9a0723e */ /* 0x000fe200000010ff */
[----:B------:R-:W-:Y:S01]  /*10d90*/  FMUL.FTZ R31, R31, R174 ;  /* 0x000000ae1f1f7220 */ /* 0x000fe20000410000 */
[----:B----4-:R-:W-:Y:S01]  /*10da0*/  F2FP.BF16.F32.PACK_AB R162, R180, R172 ;  /* 0x000000acb4a2723e */ /* 0x010fe200000010ff */
[----:B------:R-:W-:Y:S01]  /*10db0*/  FMUL.FTZ R34, R34, R174 ;  /* 0x000000ae22227220 */ /* 0x000fe20000410000 */
[----:B------:R-:W-:Y:S01]  /*10dc0*/  F2FP.BF16.F32.PACK_AB R163, R175, R200 ;  /* 0x000000c8afa3723e */ /* 0x000fe200000010ff */
        /* <DEDUP_REMOVED lines=59> */
[----:B-----5:R-:W-:-:S02]  /*11180*/  F2FP.BF16.F32.PACK_AB R164, R176, R173 ;  /* 0x000000adb0a4723e */ /* 0x020fc400000010ff */
[----:B------:R-:W-:Y:S02]  /*11190*/  F2FP.BF16.F32.PACK_AB R165, R179, R178 ;  /* 0x000000b2b3a5723e */ /* 0x000fe400000010ff */
[----:B------:R-:W-:Y:S02]  /*111a0*/  F2FP.BF16.F32.PACK_AB R166, R181, R177 ;  /* 0x000000b1b5a6723e */ /* 0x000fe400000010ff */
[----:B------:R-:W-:Y:S01]  /*111b0*/  F2FP.BF16.F32.PACK_AB R167, R183, R182 ;  /* 0x000000b6b7a7723e */ /* 0x000fe200000010ff */
[----:B------:R0:W-:Y:S04]  /*111c0*/  STSM.16.M88.4 [R226+0x36400], R152 ;  /* 0x03640098e2007844 */ /* 0x0001e80000000200 */
[----:B------:R1:W-:Y:S04]  /*111d0*/  STSM.16.M88.4 [R227], R156 ;  /* 0x0000009ce3007844 */ /* 0x0003e80000000200 */
[----:B------:R1:W-:Y:S04]  /*111e0*/  STSM.16.M88.4 [R229], R160 ;  /* 0x000000a0e5007844 */ /* 0x0003e80000000200 */
[----:B------:R1:W-:Y:S01]  /*111f0*/  STSM.16.M88.4 [R228], R164 ;  /* 0x000000a4e4007844 */ /* 0x0003e20000000200 */
[----:B------:R-:W-:-:S06]  /*11200*/  WARPGROUP.ARRIVE ;  /* 0x00000000000079c5 */ /* 0x000fcc0000000000 */
[----:B------:R-:W-:Y:S03]  /*11210*/  HGMMA.64x256x16.F32.BF16 R24, R152, gdesc[UR4].tnspB, R24, gsb0 ;  /* 0x43e0000498187df0 */ /* 0x000fe60008001818 */
[----:B------:R-:W-:Y:S02]  /*11220*/  WARPGROUP.DEPBAR.LE gsb0, 0x0 ;  /* 0x00008000000079c5 */ /* 0x000fe40000010000 */
[----:B0-----:R-:W-:Y:S02]  /*11230*/  VIADD R152, R170, 0x80 ;  /* 0x00000080aa987836 */ /* 0x001fe40000000000 */
[----:B------:R-:W-:-:S03]  /*11240*/  IMAD.MOV.U32 R153, RZ, RZ, 0x40000040 ;  /* 0x40000040ff997424 */ /* 0x000fc600078e00ff */
[----:B------:R-:W-:Y:S02]  /*11250*/  R2UR UR6, R152 ;  /* 0x00000000980672ca */ /* 0x000fe400000e0000 */
[----:B------:R-:W-:Y:S01]  /*11260*/  R2UR UR7, R153 ;  /* 0x00000000990772ca */ /* 0x000fe200000e0000 */
[----:B------:R-:W-:-:S15]  /*11270*/  WARPGROUP.ARRIVE ;  /* 0x00000000000079c5 */ /* 0x000fde0000000000 */
[----:B------:R-:W-:Y:S01]  /*11280*/  HGMMA.64x256x16.F32.BF16 R24, R156, gdesc[UR4].tnspB, R24, gsb0 ;  /* 0x43e000049c187df0 */ /* 0x000fe20008001818 */
[----:B------:R-:W-:Y:S02]  /*11290*/  VIADD R152, R170, 0x100 ;  /* 0x00000100aa987836 */ /* 0x000fe40000000000 */
[----:B------:R-:W-:-:S03]  /*112a0*/  IMAD.MOV.U32 R153, RZ, RZ, 0x40000040 ;  /* 0x40000040ff997424 */ /* 0x000fc600078e00ff */
[----:B------:R-:W-:Y:S02]  /*112b0*/  R2UR UR6, R152 ;  /* 0x00000000980672ca */ /* 0x000fe400000e0000 */
[----:B------:R-:W-:Y:S01]  /*112c0*/  R2UR UR7, R153 ;  /* 0x00000000990772ca */ /* 0x000fe200000e0000 */
[----:B------:R-:W-:Y:S02]  /*112d0*/  VIADD R170, R170, 0x180 ;  /* 0x00000180aaaa7836 */ /* 0x000fe40000000000 */
[----:B------:R-:W-:Y:S01]  /*112e0*/  IMAD.MOV.U32 R171, RZ, RZ, 0x40000040 ;  /* 0x40000040ffab7424 */ /* 0x000fe200078e00ff */
[----:B------:R-:W-:Y:S02]  /*112f0*/  WARPGROUP.DEPBAR.LE gsb0, 0x0 ;  /* 0x00008000000079c5 */ /* 0x000fe40000010000 */
[----:B------:R-:W-:-:S14]  /*11300*/  WARPGROUP.ARRIVE ;  /* 0x00000000000079c5 */ /* 0x000fdc0000000000 */
[----:B------:R-:W-:Y:S01]  /*11310*/  HGMMA.64x256x16.F32.BF16 R24, R160, gdesc[UR4].tnspB, R24, gsb0 ;  /* 0x43e00004a0187df0 */ /* 0x000fe20008001818 */
[----:B------:R-:W-:Y:S02]  /*11320*/  R2UR UR6, R170 ;  /* 0x00000000aa0672ca */ /* 0x000fe400000e0000 */
[----:B------:R-:W-:Y:S01]  /*11330*/  R2UR UR7, R171 ;  /* 0x00000000ab0772ca */ /* 0x000fe200000e0000 */
        /* <DEDUP_REMOVED lines=28> */
.L_x_5486:
[C---:B------:R-:W-:Y:S01]  /*11500*/  ISETP.GT.AND P1, PT, R15.reuse, R211, PT ;  /* 0x000000d30f00720c */ /* 0x040fe20003f24270 */
        /* <DEDUP_REMOVED lines=9> */
.L_x_5474:
[----:B------:R-:W-:Y:S05]  /*115a0*/  BSYNC B1 ;  /* 0x0000000000017941 */ /* 0x000fea0003800000 */
.L_x_5473:
[----:B------:R-:W-:Y:S01]  /*115b0*/  ISETP.GE.AND P1, PT, R15, RZ, PT ;  /* 0x000000ff0f00720c */ /* 0x000fe20003f26270 */
[----:B------:R-:W-:-:S12]  /*115c0*/  BSSY B0, `(.L_x_5488) ;  /* 0x000036c000007945 */ /* 0x000fd80003800000 */
[----:B------:R-:W-:Y:S05]  /*115d0*/  @!P1 BRA `(.L_x_5489) ;  /* 0x0000003400a89947 */ /* 0x000fea0003800000 */
[----:B------:R-:W-:Y:S02]  /*115e0*/  IMAD.MOV.U32 R21, RZ, RZ, R168 ;  /* 0x000000ffff157224 */ /* 0x000fe400078e00a8 */
[----:B------:R-:W-:Y:S02]  /*115f0*/  IMAD.MOV.U32 R197, RZ, RZ, R14 ;  /* 0x000000ffffc57224 */ /* 0x000fe400078e000e */
[----:B------:R-:W-:-:S07]  /*11600*/  IMAD.MOV.U32 R196, RZ, RZ, R19 ;  /* 0x000000ffffc47224 */ /* 0x000fce00078e0013 */
.L_x_5502:
[----:B------:R-:W-:-:S05]  /*11610*/  VIADD R19, R196, 0x1 ;  /* 0x00000001c4137836 */ /* 0x000fca0000000000 */
[----:B------:R-:W-:-:S04]  /*11620*/  ISETP.NE.AND P1, PT, R19, 0x2, PT ;  /* 0x000000021300780c */ /* 0x000fc80003f25270 */
[----:B------:R-:W-:Y:S02]  /*11630*/  SEL R13, RZ, 0x1, P1 ;  /* 0x00000001ff0d7807 */ /* 0x000fe40000800000 */
[----:B------:R-:W-:Y:S02]  /*11640*/  SEL R19, R19, RZ, P1 ;  /* 0x000000ff13137207 */ /* 0x000fe40000800000 */
[----:B------:R-:W-:Y:S01]  /*11650*/  LOP3.LUT R23, R23, R13, RZ, 0x3c, !PT ;  /* 0x0000000d17177212 */ /* 0x000fe200078e3cff */
[----:B-1----:R-:W-:Y:S06]  /*11660*/  @!P0 BRA `(.L_x_5490) ;  /* 0x0000000000048947 */ /* 0x002fec0003800000 */
[----:B------:R-:W-:Y:S01]  /*11670*/  BPT.TRAP 0x1 ;  /* 0x000000040000795c */ /* 0x000fe20000300000 */
.L_x_5490:
[----:B0-----:R-:W-:Y:S01]  /*11680*/  IMAD R20, R19, 0x8, R18 ;  /* 0x0000000813147824 */ /* 0x001fe200078e0212 */
[----:B------:R-:W-:-:S04]  /*11690*/  SHF.L.U32 R13, R23, 0x1f, RZ ;  /* 0x0000001f170d7819 */ /* 0x000fc800000006ff */
[----:B------:R0:W1:Y:S01]  /*116a0*/  SYNCS.PHASECHK.TRANS64.TRYWAIT P1, [R20+URZ+0x38830], R13 ;  /* 0x0388300d140075a7 */ /* 0x000062000802017f */
[----:B------:R-:W-:Y:S05]  /*116b0*/  @!P0 BRA `(.L_x_5491) ;  /* 0x0000000000048947 */ /* 0x000fea0003800000 */
[----:B------:R-:W-:Y:S01]  /*116c0*/  BPT.TRAP 0x1 ;  /* 0x000000040000795c */ /* 0x000fe20000300000 */
.L_x_5491:
[----:B------:R-:W-:Y:S01]  /*116d0*/  BSSY B1, `(.L_x_5492) ;  /* 0x0000006000017945 */ /* 0x000fe20003800000 */
[----:B------:R-:W-:Y:S02]  /*116e0*/  IMAD R156, R19, 0x200, R204 ;  /* 0x00000200139c7824 */ /* 0x000fe400078e02cc */
[----:B------:R-:W-:Y:S01]  /*116f0*/  IMAD.MOV.U32 R157, RZ, RZ, 0x40000040 ;  /* 0x40000040ff9d7424 */ /* 0x000fe200078e00ff */
[----:B-1----:R-:W-:Y:S06]  /*11700*/  @P1 BRA `(.L_x_5493) ;  /* 0x0000000000081947 */ /* 0x002fec0003800000 */
[----:B------:R-:W1:Y:S02]  /*11710*/  SYNCS.PHASECHK.TRANS64.TRYWAIT P1, [R20+URZ+0x38830], R13 ;  /* 0x0388300d140075a7 */ /* 0x000e64000802017f */
[----:B-1----:R-:W-:Y:S05]  /*11720*/  @!P1 BRA `(.L_x_5494) ;  /* 0x0000010800189947 */ /* 0x002fea0003800000 */
.L_x_5493:
[----:B------:R-:W-:Y:S05]  /*11730*/  BSYNC B1 ;  /* 0x0000000000017941 */ /* 0x000fea0003800000 */
.L_x_5492:
        /* <DEDUP_REMOVED lines=36> */
.L_x_5495:
[----:B------:R2:W3:Y:S01]  /*11980*/  SYNCS.PHASECHK.TRANS64.TRYWAIT P1, [R20+URZ+0x38850], R13 ;  /* 0x0388500d140075a7 */ /* 0x0004e2000802017f */
[----:B------:R-:W-:Y:S05]  /*11990*/  @!P0 BRA `(.L_x_5496) ;  /* 0x0000000000048947 */ /* 0x000fea0003800000 */
[----:B------:R-:W-:Y:S01]  /*119a0*/  BPT.TRAP 0x1 ;  /* 0x000000040000795c */ /* 0x000fe20000300000 */
.L_x_5496:
[----:B------:R-:W-:Y:S04]  /*119b0*/  BSSY B1, `(.L_x_5497) ;  /* 0x0000004000017945 */ /* 0x000fe80003800000 */
[----:B---3--:R-:W-:Y:S05]  /*119c0*/  @P1 BRA `(.L_x_5498) ;  /* 0x0000000000081947 */ /* 0x008fea0003800000 */
[----:B------:R-:W3:Y:S02]  /*119d0*/  SYNCS.PHASECHK.TRANS64.TRYWAIT P1, [R20+URZ+0x38850], R13 ;  /* 0x0388500d140075a7 */ /* 0x000ee4000802017f */
[----:B---3--:R-:W-:Y:S05]  /*119e0*/  @!P1 BRA `(.L_x_5499) ;  /* 0x00000104007c9947 */ /* 0x008fea0003800000 */
.L_x_5498:
[----:B------:R-:W-:Y:S05]  /*119f0*/  BSYNC B1 ;  /* 0x0000000000017941 */ /* 0x000fea0003800000 */
.L_x_5497:
        /* <DEDUP_REMOVED lines=392> */
.L_x_5500:
        /* <DEDUP_REMOVED lines=81> */
[-CC-:B------:R-:W-:Y:S01]  /*13790*/  FFMA.FTZ R177, R177, R13.reuse, -R197.reuse ;  /* 0x0000000db1b17223 */ /* 0x180fe200000108c5 */
[-CC-:B------:R-:W-:Y:S01]  /*137a0*/  FFMA.FTZ R180, R180, R13.reuse, -R197.reuse ;  /* 0x0000000db4b47223 */ /* 0x180fe200000108c5 */
[----:B------:R-:W-:-:S02]  /*137b0*/  FFMA.FTZ R181, R181, R13, -R197 ;  /* 0x0000000db5b57223 */ /* 0x000fc400000108c5 */
        /* <DEDUP_REMOVED lines=36> */
[-C--:B------:R-:W-:Y:S01]  /*13a00*/  FMUL.FTZ R45, R45, R157.reuse ;  /* 0x0000009d2d2d7220 */ /* 0x080fe20000410000 */
[-C--:B------:R-:W-:Y:S01]  /*13a10*/  FMUL.FTZ R48, R48, R157.reuse ;  /* 0x0000009d30307220 */ /* 0x080fe20000410000 */
[-C--:B------:R-:W-:Y:S01]  /*13a20*/  FMUL.FTZ R49, R49, R157.reuse ;  /* 0x0000009d31317220 */ /* 0x080fe20000410000 */
[-C--:B------:R-:W-:Y:S01]  /*13a30*/  FMUL.FTZ R52, R52, R157.reuse ;  /* 0x0000009d34347220 */ /* 0x080fe20000410000 */
[-C--:B------:R-:W-:Y:S01]  /*13a40*/  FMUL.FTZ R53, R53, R157.reuse ;  /* 0x0000009d35357220 */ /* 0x080fe20000410000 */
[----:B------:R-:W-:Y:S01]  /*13a50*/  FMUL.FTZ R56, R56, R157 ;  /* 0x0000009d38387220 */ /* 0x000fe20000410000 */
[----:B0-----:R-:W-:Y:S01]  /*13a60*/  FMNMX.FTZ R168, R154, R21, !PT ;  /* 0x000000159aa87209 */ /* 0x001fe20007810000 */
[----:B------:R-:W0:Y:S01]  /*13a70*/  MUFU.TANH R167, R167 ;  /* 0x000000a700a77308 */ /* 0x000e220000002400 */
[-C--:B------:R-:W-:Y:S01]  /*13a80*/  FMUL.FTZ R57, R57, R157.reuse ;  /* 0x0000009d39397220 */ /* 0x080fe20000410000 */
[-C--:B------:R-:W-:Y:S01]  /*13a90*/  FMUL.FTZ R60, R60, R157.reuse ;  /* 0x0000009d3c3c7220 */ /* 0x080fe20000410000 */
[----:B------:R-:W-:Y:S01]  /*13aa0*/  FMNMX.FTZ R168, R155, R168, !PT ;  /* 0x000000a89ba87209 */ /* 0x000fe20007810000 */
[-C--:B------:R-:W-:Y:S01]  /*13ab0*/  FMUL.FTZ R61, R61, R157.reuse ;  /* 0x0000009d3d3d7220 */ /* 0x080fe20000410000 */
        /* <DEDUP_REMOVED lines=64> */
[----:B------:R-:W-:-:S03]  /*13ec0*/  FMUL.FTZ R149, R149, R157 ;  /* 0x0000009d95957220 */ /* 0x000fc60000410000 */
[----:B------:R-:W1:Y:S01]  /*13ed0*/  MUFU.EX2 R160, R160 ;  /* 0x000000a000a07308 */ /* 0x000e620000000800 */
[----:B0-----:R-:W-:-:S05]  /*13ee0*/  FMNMX.FTZ R168, R182, R168, !PT ;  /* 0x000000a8b6a87209 */ /* 0x001fca0007810000 */
        /* <DEDUP_REMOVED lines=17> */
[----:B--2---:R-:W-:Y:S01]  /*14000*/  FMNMX.FTZ R168, R168, R183, !PT ;  /* 0x000000b7a8a87209 */ /* 0x004fe20007810000 */
[----:B------:R-:W-:-:S04]  /*14010*/  @!P1 IMAD R183, R196, 0x40, R194 ;  /* 0x00000040c4b79824 */ /* 0x000fc800078e02c2 */
[C---:B------:R-:W-:Y:S01]  /*14020*/  FADD.FTZ R21, -R168.reuse, R21 ;  /* 0x00000015a8157221 */ /* 0x040fe20000010100 */
[----:B------:R-:W2:Y:S01]  /*14030*/  MUFU.EX2 R176, R176 ;  /* 0x000000b000b07308 */ /* 0x000ea20000000800 */
[----:B------:R-:W-:Y:S02]  /*14040*/  @!P1 IMAD R183, R183, 0x4, R18 ;  /* 0x00000004b7b79824 */ /* 0x000fe400078e0212 */
[-C--:B------:R-:W-:Y:S01]  /*14050*/  FMUL.FTZ R197, R168, R13.reuse ;  /* 0x0000000da8c57220 */ /* 0x080fe20000410000 */
[-C--:B------:R-:W-:Y:S01]  /*14060*/  FMUL.FTZ R21, R21, R13.reuse ;  /* 0x0000000d15157220 */ /* 0x080fe20000410000 */
[----:B-1----:R-:W-:Y:S01]  /*14070*/  FADD.FTZ R0, R172, R0 ;  /* 0x00000000ac007221 */ /* 0x002fe20000010000 */
[----:B------:R-:W-:Y:S01]  /*14080*/  @!P1 STS [R183+0x38400], R157 ;  /* 0x0384009db7009388 */ /* 0x000fe20000000800 */
[-CC-:B------:R-:W-:Y:S01]  /*14090*/  FFMA.FTZ R200, R154, R13.reuse, -R197.reuse ;  /* 0x0000000d9ac87223 */ /* 0x180fe200000108c5 */
[----:B------:R-:W1:Y:S01]  /*140a0*/  MUFU.EX2 R177, R177 ;  /* 0x000000b100b17308 */ /* 0x000e620000000800 */
        /* <DEDUP_REMOVED lines=13> */
[----:B------:R-:W-:Y:S01]  /*14180*/  FFMA.FTZ R159, R182, R13, -R197 ;  /* 0x0000000db69f7223 */ /* 0x000fe200000108c5 */
[----:B0-----:R-:W-:Y:S01]  /*14190*/  FADD.FTZ R0, R173, R0 ;  /* 0x00000000ad007221 */ /* 0x001fe20000010000 */
[----:B------:R-:W0:Y:S01]  /*141a0*/  MUFU.EX2 R166, R180 ;  /* 0x000000b400a67308 */ /* 0x000e220000000800 */
[----:B------:R-:W-:-:S02]  /*141b0*/  IMAD R170, R19, 0x1000, R208 ;  /* 0x0000100013aa7824 */ /* 0x000fc400078e02d0 */
[----:B--2---:R-:W-:Y:S01]  /*141c0*/  FADD.FTZ R0, R176, R0 ;  /* 0x00000000b0007221 */ /* 0x004fe20000010000 */
[----:B------:R-:W-:Y:S02]  /*141d0*/  IMAD.MOV.U32 R171, RZ, RZ, 0x40000040 ;  /* 0x40000040ffab7424 */ /* 0x000fe400078e00ff */
[----:B------:R-:W-:Y:S01]  /*141e0*/  R2UR UR6, R170 ;  /* 0x00000000aa0672ca */ /* 0x000fe200000e0000 */
[----:B-1----:R-:W-:Y:S01]  /*141f0*/  FADD.FTZ R0, R177, R0 ;  /* 0x00000000b1007221 */ /* 0x002fe20000010000 */
[----:B------:R-:W-:Y:S01]  /*14200*/  MUFU.EX2 R200, R200 ;  /* 0x000000c800c87308 */ /* 0x000fe20000000800 */
[----:B---3--:R1:W-:Y:S01]  /*14210*/  @!P1 STS [R183+0x38420], R21 ;  /* 0x03842015b7009388 */ /* 0x0083e20000000800 */
[----:B------:R-:W-:Y:S01]  /*14220*/  R2UR UR7, R171 ;  /* 0x00000000ab0772ca */ /* 0x000fe200000e0000 */
[-C--:B------:R-:W-:Y:S01]  /*14230*/  FMUL.FTZ R26, R26, R21.reuse ;  /* 0x000000151a1a7220 */ /* 0x080fe20000410000 */
[-C--:B------:R-:W-:Y:S01]  /*14240*/  FMUL.FTZ R27, R27, R21.reuse ;  /* 0x000000151b1b7220 */ /* 0x080fe20000410000 */
[-C--:B------:R-:W-:Y:S01]  /*14250*/  FMUL.FTZ R30, R30, R21.reuse ;  /* 0x000000151e1e7220 */ /* 0x080fe20000410000 */
[-C--:B------:R-:W-:Y:S01]  /*14260*/  FMUL.FTZ R31, R31, R21.reuse ;  /* 0x000000151f1f7220 */ /* 0x080fe20000410000 */
[-C--:B------:R-:W-:Y:S01]  /*14270*/  FMUL.FTZ R34, R34, R21.reuse ;  /* 0x0000001522227220 */ /* 0x080fe20000410000 */
[----:B------:R-:W-:Y:S01]  /*14280*/  MUFU.EX2 R202, R202 ;  /* 0x000000ca00ca7308 */ /* 0x000fe20000000800 */
[----:B0-----:R-:W-:Y:S01]  /*14290*/  FADD.FTZ R0, R166, R0 ;  /* 0x00000000a6007221 */ /* 0x001fe20000010000 */
[----:B------:R-:W-:Y:S01]  /*142a0*/  FMUL.FTZ R35, R35, R21 ;  /* 0x0000001523237220 */ /* 0x000fe20000410000 */
[-CC-:B-1----:R-:W-:Y:S01]  /*142b0*/  FFMA.FTZ R183, R167, R13.reuse, -R197.reuse ;  /* 0x0000000da7b77223 */ /* 0x182fe200000108c5 */
[----:B------:R-:W-:Y:S01]  /*142c0*/  FFMA.FTZ R167, R178, R13, -R197 ;  /* 0x0000000db2a77223 */ /* 0x000fe200000108c5 */
        /* <DEDUP_REMOVED lines=30> */
[----:B------:R-:W-:Y:S01]  /*144b0*/  F2FP.BF16.F32.PACK_AB R156, R161, R160 ;  /* 0x000000a0a19c723e */ /* 0x000fe200000010ff */
[----:B------:R-:W-:Y:S01]  /*144c0*/  FMUL.FTZ R86, R86, R21 ;  /* 0x0000001556567220 */ /* 0x000fe20000410000 */
        /* <DEDUP_REMOVED lines=30> */
[----:B------:R-:W-:Y:S01]  /*146b0*/  F2FP.BF16.F32.PACK_AB R164, R177, R176 ;  /* 0x000000b0b1a4723e */ /* 0x000fe200000010ff */
        /* <DEDUP_REMOVED lines=11> */
[----:B------:R-:W-:Y:S01]  /*14770*/  IMAD.MOV.U32 R171, RZ, RZ, 0x40000040 ;  /* 0x40000040ffab7424 */ /* 0x000fe200078e00ff */
[----:B------:R-:W-:Y:S01]  /*14780*/  MUFU.EX2 R180, R201 ;  /* 0x000000c900b47308 */ /* 0x000fe20000000800 */
[----:B0-----:R-:W-:Y:S01]  /*14790*/  F2FP.BF16.F32.PACK_AB R153, R202, R200 ;  /* 0x000000c8ca99723e */ /* 0x001fe200000010ff */
[----:B------:R-:W-:Y:S01]  /*147a0*/  FFMA.FTZ R12, R21, R12, R200 ;  /* 0x0000000c150c7223 */ /* 0x000fe200000100c8 */
[----:B------:R-:W-:-:S03]  /*147b0*/  FADD.FTZ R0, R197, R0 ;  /* 0x00000000c5007221 */ /* 0x000fc60000010000 */
[----:B------:R-:W-:Y:S02]  /*147c0*/  FADD.FTZ R12, R202, R12 ;  /* 0x0000000cca0c7221 */ /* 0x000fe40000010000 */
[----:B------:R0:W2:Y:S01]  /*147d0*/  MUFU.EX2 R198, R162 ;  /* 0x000000a200c67308 */ /* 0x0000a20000000800 */
[----:B-1----:R-:W-:Y:S01]  /*147e0*/  F2FP.BF16.F32.PACK_AB R157, R179, R178 ;  /* 0x000000b2b39d723e */ /* 0x002fe200000010ff */
[----:B------:R-:W-:-:S04]  /*147f0*/  FADD.FTZ R12, R174, R12 ;  /* 0x0000000cae0c7221 */ /* 0x000fc80000010000 */
[----:B------:R-:W-:Y:S02]  /*14800*/  FADD.FTZ R12, R175, R12 ;  /* 0x0000000caf0c7221 */ /* 0x000fe40000010000 */
[----:B------:R2:W-:Y:S01]  /*14810*/  MUFU.EX2 R169, R163 ;  /* 0x000000a300a97308 */ /* 0x0005e20000000800 */
[----:B0-----:R-:W-:Y:S01]  /*14820*/  F2FP.BF16.F32.PACK_AB R162, R173, R172 ;  /* 0x000000acada2723e */ /* 0x001fe200000010ff */
[----:B------:R-:W-:-:S04]  /*14830*/  FADD.FTZ R12, R178, R12 ;  /* 0x0000000cb20c7221 */ /* 0x000fc80000010000 */
[----:B------:R-:W-:Y:S02]  /*14840*/  FADD.FTZ R12, R179, R12 ;  /* 0x0000000cb30c7221 */ /* 0x000fe40000010000 */
[----:B------:R-:W0:Y:S01]  /*14850*/  MUFU.EX2 R172, R167 ;  /* 0x000000a700ac7308 */ /* 0x000e220000000800 */
[----:B--2---:R-:W-:Y:S01]  /*14860*/  F2FP.BF16.F32.PACK_AB R163, R198, R196 ;  /* 0x000000c4c6a3723e */ /* 0x004fe200000010ff */
[----:B------:R-:W-:-:S04]  /*14870*/  FADD.FTZ R12, R180, R12 ;  /* 0x0000000cb40c7221 */ /* 0x000fc80000010000 */
[----:B------:R-:W-:Y:S02]  /*14880*/  FADD.FTZ R12, R181, R12 ;  /* 0x0000000cb50c7221 */ /* 0x000fe40000010000 */
[----:B------:R1:W-:Y:S02]  /*14890*/  MUFU.EX2 R173, R155 ;  /* 0x0000009b00ad7308 */ /* 0x0003e40000000800 */
[----:B------:R-:W-:-:S04]  /*148a0*/  FADD.FTZ R12, R182, R12 ;  /* 0x0000000cb60c7221 */ /* 0x000fc80000010000 */
[----:B------:R-:W-:Y:S02]  /*148b0*/  FADD.FTZ R12, R183, R12 ;  /* 0x0000000cb70c7221 */ /* 0x000fe40000010000 */
[----:B------:R2:W3:Y:S01]  /*148c0*/  MUFU.EX2 R176, R159 ;  /* 0x0000009f00b07308 */ /* 0x0004e20000000800 */
[----:B-1----:R-:W-:Y:S01]  /*148d0*/  F2FP.BF16.F32.PACK_AB R155, R175, R174 ;  /* 0x000000aeaf9b723e */ /* 0x002fe200000010ff */
[----:B------:R-:W-:Y:S01]  /*148e0*/  BAR.SYNC.DEFER_BLOCKING 0xf, 0x100 ;  /* 0x03c4000000007b1d */ /* 0x000fe20000010000 */
[----:B0-----:R-:W-:Y:S01]  /*148f0*/  F2FP.BF16.F32.PACK_AB R165, R172, R169 ;  /* 0x000000a9aca5723e */ /* 0x001fe200000010ff */
[----:B------:R-:W-:-:S04]  /*14900*/  FADD.FTZ R12, R196, R12 ;  /* 0x0000000cc40c7221 */ /* 0x000fc80000010000 */
[----:B------:R-:W-:Y:S01]  /*14910*/  FADD.FTZ R12, R198, R12 ;  /* 0x0000000cc60c7221 */ /* 0x000fe20000010000 */
[----:B--2---:R-:W-:-:S03]  /*14920*/  F2FP.BF16.F32.PACK_AB R159, R181, R180 ;  /* 0x000000b4b59f723e */ /* 0x004fc600000010ff */
[----:B------:R-:W-:-:S04]  /*14930*/  FADD.FTZ R12, R169, R12 ;  /* 0x0000000ca90c7221 */ /* 0x000fc80000010000 */
[----:B------:R-:W-:Y:S01]  /*14940*/  FADD.FTZ R12, R172, R12 ;  /* 0x0000000cac0c7221 */ /* 0x000fe20000010000 */
[----:B---3--:R-:W-:-:S03]  /*14950*/  F2FP.BF16.F32.PACK_AB R167, R176, R173 ;  /* 0x000000adb0a7723e */ /* 0x008fc600000010ff */
[----:B------:R-:W-:-:S04]  /*14960*/  FADD.FTZ R12, R173, R12 ;  /* 0x0000000cad0c7221 */ /* 0x000fc80000010000 */
        /* <DEDUP_REMOVED lines=40> */
.L_x_5501:
        /* <DEDUP_REMOVED lines=9> */
.L_x_5489:
[----:B------:R-:W-:Y:S05]  /*14c80*/  BSYNC B0 ;  /* 0x0000000000007941 */ /* 0x000fea0003800000 */
.L_x_5488:
[----:B01----:R-:W2:Y:S04]  /*14c90*/  LDL.LU R20, [R1+0x58] ;  /* 0x0000580001147983 */ /* 0x003ea80000300800 */
[----:B------:R-:W0:Y:S04]  /*14ca0*/  SHFL.BFLY PT, R3, R0, 0x2, 0x1f ;  /* 0x0c401f0000037f89 */ /* 0x000e2800000e0000 */
[----:B------:R-:W1:Y:S01]  /*14cb0*/  SHFL.BFLY PT, R5, R12, 0x2, 0x1f ;  /* 0x0c401f000c057f89 */ /* 0x000e6200000e0000 */
[----:B0-----:R-:W-:Y:S01]  /*14cc0*/  FADD.FTZ R3, R3, R0 ;  /* 0x0000000003037221 */ /* 0x001fe20000010000 */
[----:B------:R-:W-:-:S02]  /*14cd0*/  IMAD.MOV.U32 R0, RZ, RZ, -0x800000 ;  /* 0xff800000ff007424 */ /* 0x000fc400078e00ff */
[----:B-1----:R-:W-:Y:S02]  /*14ce0*/  FADD.FTZ R4, R5, R12 ;  /* 0x0000000c05047221 */ /* 0x002fe40000010000 */
        /* <DEDUP_REMOVED lines=9> */
[C---:B------:R-:W-:Y:S01]  /*14d80*/  @P0 FMUL.FTZ R9, R13.reuse, 0.69314718246459960938 ;  /* 0x3f3172180d090820 */ /* 0x040fe20000410000 */
[----:B------:R-:W-:-:S06]  /*14d90*/  @P1 FMUL.FTZ R4, R13, 0.69314718246459960938 ;  /* 0x3f3172180d041820 */ /* 0x000fcc0000410000 */
[----:B------:R-:W1:Y:S01]  /*14da0*/  @P1 MUFU.LG2 R6, R7 ;  /* 0x0000000700061308 */ /* 0x000e620000000c00 */
[----:B0-----:R-:W-:-:S04]  /*14db0*/  @P0 FMUL.FTZ R2, R2, 0.69314718246459960938 ;  /* 0x3f31721802020820 */ /* 0x001fc80000410000 */
[----:B------:R-:W-:Y:S01]  /*14dc0*/  @P0 FFMA.FTZ R0, R9, R14, R2 ;  /* 0x0000000e09000223 */ /* 0x000fe20000010002 */
[----:B------:R-:W-:Y:S02]  /*14dd0*/  IMAD.MOV.U32 R2, RZ, RZ, -0x800000 ;  /* 0xff800000ff027424 */ /* 0x000fe400078e00ff */
[----:B-1----:R-:W-:-:S04]  /*14de0*/  @P1 FMUL.FTZ R3, R6, 0.69314718246459960938 ;  /* 0x3f31721806031820 */ /* 0x002fc80000410000 */
[----:B------:R-:W-:Y:S01]  /*14df0*/  @P1 FFMA.FTZ R2, R4, R168, R3 ;  /* 0x000000a804021223 */ /* 0x000fe20000010003 */
[----:B------:R-:W-:Y:S02]  /*14e00*/  IMAD.MOV R4, RZ, RZ, -R225 ;  /* 0x000000ffff047224 */ /* 0x000fe400078e0ae1 */
[----:B------:R-:W-:-:S03]  /*14e10*/  IMAD.MOV.U32 R3, RZ, RZ, RZ ;  /* 0x000000ffff037224 */ /* 0x000fc600078e00ff */
[----:B------:R-:W-:Y:S01]  /*14e20*/  ISETP.NE.AND P2, PT, R193, R4, PT ;  /* 0x00000004c100720c */ /* 0x000fe20003f45270 */
[----:B------:R-:W-:Y:S02]  /*14e30*/  IMAD.MOV.U32 R4, RZ, RZ, RZ ;  /* 0x000000ffff047224 */ /* 0x000fe400078e00ff */
[----:B------:R-:W0:Y:S01]  /*14e40*/  @P0 MUFU.RCP R3, R5 ;  /* 0x0000000500030308 */ /* 0x000e220000001000 */
[----:B------:R-:W-:-:S07]  /*14e50*/  PLOP3.LUT P0, PT, PT, PT, PT, 0x8, 0x0 ;  /* 0x000000000000781c */ /* 0x000fce0003f0e170 */
[----:B------:R-:W1:Y:S02]  /*14e60*/  @P1 MUFU.RCP R4, R7 ;  /* 0x0000000700041308 */ /* 0x000e640000001000 */
[C---:B------:R-:W-:Y:S02]  /*14e70*/  @!P2 IMAD R9, R19.reuse, 0x40, R194 ;  /* 0x000000401309a824 */ /* 0x040fe400078e02c2 */
[----:B------:R-:W-:Y:S02]  /*14e80*/  VIADD R19, R19, 0x1 ;  /* 0x0000000113137836 */ /* 0x000fe40000000000 */
[----:B------:R-:W-:-:S03]  /*14e90*/  @!P2 IMAD R9, R9, 0x4, R18 ;  /* 0x000000040909a824 */ /* 0x000fc600078e0212 */
[----:B------:R-:W-:Y:S01]  /*14ea0*/  ISETP.NE.AND P1, PT, R19, 0x2, PT ;  /* 0x000000021300780c */ /* 0x000fe20003f25270 */
[-C--:B0-----:R-:W-:Y:S01]  /*14eb0*/  FMUL.FTZ R155, R28, R3.reuse ;  /* 0x000000031c9b7220 */ /* 0x081fe20000410000 */
[----:B------:R0:W-:Y:S01]  /*14ec0*/  @!P2 STS [R9+0x38400], R3 ;  /* 0x038400030900a388 */ /* 0x0001e20000000800 */
        /* <DEDUP_REMOVED lines=65> */
[-C--:B0-----:R-:W-:Y:S01]  /*152e0*/  FMUL.FTZ R3, R27, R4.reuse ;  /* 0x000000041b037220 */ /* 0x081fe20000410000 */
        /* <DEDUP_REMOVED lines=68> */
.L_x_5422:
[----:B------:R-:W-:Y:S05]  /*15730*/  BSYNC B7 ;  /* 0x0000000000077941 */ /* 0x000fea0003800000 */
.L_x_5420:
        /* <DEDUP_REMOVED lines=10> */
[----:B------:R-:W2:Y:S01]  /*157e0*/  S2R R45, SR_SWINHI ;  /* 0x00000000002d7919 */ /* 0x000ea20000002f00 */
[----:B------:R-:W-:Y:S01]  /*157f0*/  F2FP.BF16.F32.PACK_AB R7, R31, R7 ;  /* 0x000000071f07723e */ /* 0x000fe200000010ff */
[----:B------:R-:W-:Y:S01]  /*15800*/  ULDC.64 UR4, c[0x0][0xd00] ;  /* 0x0003400000047ab9 */ /* 0x000fe20000000a00 */
[----:B-1----:R-:W-:Y:S01]  /*15810*/  F2FP.BF16.F32.PACK_AB R4, R6, R8 ;  /* 0x000000080604723e */ /* 0x002fe200000010ff */
[----:B------:R-:W3:Y:S04]  /*15820*/  LDL.LU R70, [R1+0x4c] ;  /* 0x00004c0001467983 */ /* 0x000ee80000300800 */
[----:B------:R-:W3:Y:S01]  /*15830*/  LDL.LU R66, [R1+0x50] ;  /* 0x0000500001427983 */ /* 0x000ee20000300800 */
[----:B------:R-:W-:-:S02]  /*15840*/  F2FP.BF16.F32.PACK_AB R5, R3, R5 ;  /* 0x000000050305723e */ /* 0x000fc400000010ff */
[----:B0-----:R-:W-:Y:S02]  /*15850*/  MOV R20, R18 ;  /* 0x0000001200147202 */ /* 0x001fe40000000f00 */
[----:B--2---:R-:W-:Y:S02]  /*15860*/  MOV R21, R45 ;  /* 0x0000002d00157202 */ /* 0x004fe40000000f00 */
[----:B------:R-:W-:Y:S02]  /*15870*/  F2FP.BF16.F32.PACK_AB R6, R152, R155 ;  /* 0x0000009b9806723e */ /* 0x000fe400000010ff */
[----:B------:R-:W-:Y:S02]  /*15880*/  F2FP.BF16.F32.PACK_AB R11, R39, R11 ;  /* 0x0000000b270b723e */ /* 0x000fe400000010ff */
[----:B------:R-:W-:Y:S02]  /*15890*/  F2FP.BF16.F32.PACK_AB R8, R10, R153 ;  /* 0x000000990a08723e */ /* 0x000fe400000010ff */
[----:B------:R-:W-:-:S02]  /*158a0*/  F2FP.BF16.F32.PACK_AB R9, R35, R9 ;  /* 0x000000092309723e */ /* 0x000fc400000010ff */
[----:B------:R-:W-:Y:S01]  /*158b0*/  F2FP.BF16.F32.PACK_AB R10, R14, R36 ;  /* 0x000000240e0a723e */ /* 0x000fe200000010ff */
[----:B------:R-:W0:Y:S01]  /*158c0*/  S2R R90, SR_TID.X ;  /* 0x00000000005a7919 */ /* 0x000e220000002100 */
        /* <DEDUP_REMOVED lines=18> */
[----:B0-----:R-:W-:Y:S01]  /*159f0*/  VIADD R90, R90, 0xffffff80 ;  /* 0xffffff805a5a7836 */ /* 0x001fe20000000000 */
[----:B------:R-:W-:Y:S02]  /*15a00*/  F2FP.BF16.F32.PACK_AB R146, R149, R148 ;  /* 0x000000949592723e */ /* 0x000fe400000010ff */
[----:B------:R-:W-:Y:S02]  /*15a10*/  F2FP.BF16.F32.PACK_AB R147, R151, R150 ;  /* 0x000000969793723e */ /* 0x000fe400000010ff */
[----:B------:R-:W-:-:S04]  /*15a20*/  SHF.R.S32.HI R97, RZ, 0x1f, R90 ;  /* 0x0000001fff617819 */ /* 0x000fc8000001145a */
[----:B------:R-:W-:-:S04]  /*15a30*/  LEA.HI R97, R97, R90, RZ, 0x3 ;  /* 0x0000005a61617211 */ /* 0x000fc800078f18ff */
[----:B------:R-:W-:Y:S01]  /*15a40*/  SHF.R.S32.HI R97, RZ, 0x3, R97 ;  /* 0x00000003ff617819 */ /* 0x000fe20000011461 */
[----:B------:R-:W-:Y:S01]  /*15a50*/  BAR.SYNC.DEFER_BLOCKING 0x1, 0x100 ;  /* 0x0044000000007b1d */ /* 0x000fe20000010000 */
[----:B----4-:R-:W-:-:S03]  /*15a60*/  IMAD.WIDE R44, R30, 0x2, R20 ;  /* 0x000000021e2c7825 */ /* 0x010fc600078e0214 */
[----:B------:R-:W-:Y:S01]  /*15a70*/  LOP3.LUT R49, R44, 0x380, RZ, 0xc0, !PT ;  /* 0x000003802c317812 */ /* 0x000fe200078ec0ff */
[----:B------:R-:W-:-:S03]  /*15a80*/  IMAD.MOV.U32 R31, RZ, RZ, R45 ;  /* 0x000000ffff1f7224 */ /* 0x000fc600078e002d */
[----:B------:R-:W-:-:S04]  /*15a90*/  SHF.R.U64 R49, R49, 0x3, RZ ;  /* 0x0000000331317819 */ /* 0x000fc800000012ff */
[----:B------:R-:W-:Y:S02]  /*15aa0*/  LOP3.LUT R30, R49, R44, RZ, 0x3c, !PT ;  /* 0x0000002c311e7212 */ /* 0x000fe400078e3cff */
[----:B---3--:R-:W-:Y:S02]  /*15ab0*/  IADD3 R24, P0, R44, 0x20, RZ ;  /* 0x000000202c187810 */ /* 0x008fe40007f1e0ff */
[----:B------:R-:W-:-:S05]  /*15ac0*/  MOV R30, R30 ;  /* 0x0000001e001e7202 */ /* 0x000fca0000000f00 */
[----:B------:R0:W-:Y:S01]  /*15ad0*/  STSM.16.M88.4 [R30], R4 ;  /* 0x000000041e007844 */ /* 0x0001e20000000200 */
[----:B------:R-:W-:Y:S01]  /*15ae0*/  LOP3.LUT R3, R24, 0x380, RZ, 0xc0, !PT ;  /* 0x0000038018037812 */ /* 0x000fe200078ec0ff */
[----:B0-----:R-:W-:Y:S01]  /*15af0*/  IMAD.X R5, RZ, RZ, R45, P0 ;  /* 0x000000ffff057224 */ /* 0x001fe200000e062d */
        /* <DEDUP_REMOVED lines=41> */
[C---:B0-----:R-:W-:Y:S02]  /*15d90*/  IADD3 R9, P0, R44.reuse, 0x4020, RZ ;  /* 0x000040202c097810 */ /* 0x041fe40007f1e0ff */
[C---:B------:R-:W-:Y:S02]  /*15da0*/  IADD3 R11, P2, R44.reuse, 0x6000, RZ ;  /* 0x000060002c0b7810 */ /* 0x040fe40007f5e0ff */
[C---:B-1----:R-:W-:Y:S02]  /*15db0*/  IADD3 R6, P6, R44.reuse, 0x6020, RZ ;  /* 0x000060202c067810 */ /* 0x042fe40007fde0ff */
        /* <DEDUP_REMOVED lines=40> */
[----:B------:R-:W-:Y:S02]  /*16040*/  F2FP.BF16.F32.PACK_AB R4, R159, R161 ;  /* 0x000000a19f04723e */ /* 0x000fe400000010ff */
[----:B------:R-:W-:Y:S02]  /*16050*/  F2FP.BF16.F32.PACK_AB R5, R51, R50 ;  /* 0x000000323305723e */ /* 0x000fe400000010ff */
[----:B------:R-:W-:Y:S02]  /*16060*/  F2FP.BF16.F32.PACK_AB R6, R157, R160 ;  /* 0x000000a09d06723e */ /* 0x000fe400000010ff */
[----:B------:R-:W-:-:S02]  /*16070*/  F2FP.BF16.F32.PACK_AB R7, R55, R54 ;  /* 0x000000363707723e */ /* 0x000fc400000010ff */
[----:B------:R-:W-:Y:S02]  /*16080*/  LOP3.LUT R3, R44, 0x380, RZ, 0xc0, !PT ;  /* 0x000003802c037812 */ /* 0x000fe400078ec0ff */
[----:B------:R-:W-:Y:S02]  /*16090*/  MOV R36, R48 ;  /* 0x0000003000247202 */ /* 0x000fe40000000f00 */
[----:B------:R-:W-:Y:S02]  /*160a0*/  F2FP.BF16.F32.PACK_AB R8, R156, R158 ;  /* 0x0000009e9c08723e */ /* 0x000fe400000010ff */
[----:B------:R-:W-:Y:S02]  /*160b0*/  F2FP.BF16.F32.PACK_AB R9, R59, R58 ;  /* 0x0000003a3b09723e */ /* 0x000fe400000010ff */
[----:B------:R-:W-:Y:S02]  /*160c0*/  F2FP.BF16.F32.PACK_AB R10, R61, R60 ;  /* 0x0000003c3d0a723e */ /* 0x000fe400000010ff */
[----:B------:R-:W-:-:S02]  /*160d0*/  F2FP.BF16.F32.PACK_AB R11, R63, R62 ;  /* 0x0000003e3f0b723e */ /* 0x000fc400000010ff */
[----:B------:R-:W-:Y:S02]  /*160e0*/  MOV R49, R30 ;  /* 0x0000001e00317202 */ /* 0x000fe40000000f00 */
[----:B------:R-:W-:Y:S02]  /*160f0*/  F2FP.BF16.F32.PACK_AB R12, R65, R64 ;  /* 0x00000040410c723e */ /* 0x000fe400000010ff */
[----:B------:R-:W-:Y:S02]  /*16100*/  MOV R48, R34 ;  /* 0x0000002200307202 */ /* 0x000fe40000000f00 */
[----:B------:R-:W-:Y:S02]  /*16110*/  F2FP.BF16.F32.PACK_AB R28, R73, R72 ;  /* 0x00000048491c723e */ /* 0x000fe400000010ff */
[----:B------:R-:W-:Y:S02]  /*16120*/  F2FP.BF16.F32.PACK_AB R30, R77, R76 ;  /* 0x0000004c4d1e723e */ /* 0x000fe400000010ff */
[----:B------:R-:W-:Y:S01]  /*16130*/  F2FP.BF16.F32.PACK_AB R31, R79, R78 ;  /* 0x0000004e4f1f723e */ /* 0x000fe200000010ff */
[----:B------:R-:W-:Y:S01]  /*16140*/  STSM.16.M88.4 [R56], R4 ;  /* 0x0000000438007844 */ /* 0x000fe20000000200 */
[----:B------:R-:W-:-:S02]  /*16150*/  F2FP.BF16.F32.PACK_AB R32, R81, R80 ;  /* 0x000000505120723e */ /* 0x000fc400000010ff */
        /* <DEDUP_REMOVED lines=11> */
[----:B0-----:R-:W-:Y:S02]  /*16210*/  F2FP.BF16.F32.PACK_AB R38, R93, R92 ;  /* 0x0000005c5d26723e */ /* 0x001fe400000010ff */
[----:B------:R-:W-:Y:S02]  /*16220*/  F2FP.BF16.F32.PACK_AB R4, R105, R104 ;  /* 0x000000686904723e */ /* 0x000fe400000010ff */
[----:B------:R-:W-:Y:S02]  /*16230*/  F2FP.BF16.F32.PACK_AB R5, R107, R106 ;  /* 0x0000006a6b05723e */ /* 0x000fe400000010ff */
[----:B-1----:R-:W-:-:S02]  /*16240*/  F2FP.BF16.F32.PACK_AB R36, R89, R88 ;  /* 0x000000585924723e */ /* 0x002fc400000010ff */
[----:B------:R-:W-:Y:S02]  /*16250*/  F2FP.BF16.F32.PACK_AB R6, R109, R108 ;  /* 0x0000006c6d06723e */ /* 0x000fe400000010ff */
[----:B--2---:R-:W-:Y:S02]  /*16260*/  F2FP.BF16.F32.PACK_AB R39, R95, R94 ;  /* 0x0000005e5f27723e */ /* 0x004fe400000010ff */
[----:B------:R-:W-:Y:S01]  /*16270*/  F2FP.BF16.F32.PACK_AB R7, R111, R110 ;  /* 0x0000006e6f07723e */ /* 0x000fe200000010ff */
[----:B------:R-:W-:Y:S02]  /*16280*/  IMAD.X R45, RZ, RZ, R45, P1 ;  /* 0x000000ffff2d7224 */ /* 0x000fe400008e062d */
[----:B------:R-:W-:Y:S01]  /*16290*/  STSM.16.M88.4 [R3], R36 ;  /* 0x0000002403007844 */ /* 0x000fe20000000200 */
[----:B------:R-:W-:Y:S02]  /*162a0*/  F2FP.BF16.F32.PACK_AB R8, R113, R112 ;  /* 0x000000707108723e */ /* 0x000fe400000010ff */
[----:B------:R-:W-:Y:S01]  /*162b0*/  F2FP.BF16.F32.PACK_AB R9, R115, R114 ;  /* 0x000000727309723e */ /* 0x000fe200000010ff */
[----:B------:R-:W-:Y:S01]  /*162c0*/  STSM.16.M88.4 [R46], R40 ;  /* 0x000000282e007844 */ /* 0x000fe20000000200 */
[----:B------:R-:W-:-:S02]  /*162d0*/  F2FP.BF16.F32.PACK_AB R10, R117, R116 ;  /* 0x00000074750a723e */ /* 0x000fc400000010ff */
[----:B------:R-:W-:Y:S01]  /*162e0*/  F2FP.BF16.F32.PACK_AB R11, R119, R118 ;  /* 0x00000076770b723e */ /* 0x000fe200000010ff */
[----:B------:R0:W-:Y:S01]  /*162f0*/  STSM.16.M88.4 [R48], R4 ;  /* 0x0000000430007844 */ /* 0x0001e20000000200 */
[----:B------:R-:W-:Y:S02]  /*16300*/  F2FP.BF16.F32.PACK_AB R12, R121, R120 ;  /* 0x00000078790c723e */ /* 0x000fe400000010ff */
[----:B------:R-:W-:Y:S02]  /*16310*/  F2FP.BF16.F32.PACK_AB R13, R123, R122 ;  /* 0x0000007a7b0d723e */ /* 0x000fe400000010ff */
[----:B------:R-:W-:Y:S02]  /*16320*/  F2FP.BF16.F32.PACK_AB R14, R125, R124 ;  /* 0x0000007c7d0e723e */ /* 0x000fe400000010ff */
[----:B------:R-:W-:Y:S02]  /*16330*/  F2FP.BF16.F32.PACK_AB R15, R127, R126 ;  /* 0x0000007e7f0f723e */ /* 0x000fe400000010ff */
[----:B------:R-:W-:Y:S01]  /*16340*/  ISETP.NE.U32.AND P0, PT, RZ, UR4, PT ;  /* 0x00000004ff007c0c */ /* 0x000fe2000bf05070 */
[----:B------:R1:W-:Y:S01]  /*16350*/  STSM.16.M88.4 [R49], R8 ;  /* 0x0000000831007844 */ /* 0x0003e20000000200 */
[----:B------:R-:W-:-:S02]  /*16360*/  MOV R44, R44 ;  /* 0x0000002c002c7202 */ /* 0x000fc40000000f00 */
[----:B0-----:R-:W-:Y:S01]  /*16370*/  IADD3 R4, P1, R70, UR4, RZ ;  /* 0x0000000446047c10 */ /* 0x001fe2000ff3e0ff */
[----:B------:R0:W-:Y:S01]  /*16380*/  STSM.16.M88.4 [R52], R12 ;  /* 0x0000000c34007844 */ /* 0x0001e20000000200 */
[----:B------:R-:W-:Y:S02]  /*16390*/  ISETP.NE.AND.EX P0, PT, RZ, UR5, PT, P0 ;  /* 0x00000005ff007c0c */ /* 0x000fe4000bf05300 */
[----:B------:R-:W-:Y:S01]  /*163a0*/  IADD3.X R5, R66, UR5, RZ, P1, !PT ;  /* 0x0000000542057c10 */ /* 0x000fe20008ffe4ff */
[----:B------:R-:W-:Y:S01]  /*163b0*/  ULDC.64 UR4, c[0x0][0xd08] ;  /* 0x0003420000047ab9 */ /* 0x000fe20000000a00 */
[----:B------:R-:W-:Y:S01]  /*163c0*/  STSM.16.M88.4 [R24], R128 ;  /* 0x0000008018007844 */ /* 0x000fe20000000200 */
[----:B------:R-:W-:-:S03]  /*163d0*/  ISETP.NE.U32.AND P6, PT, RZ, UR4, PT ;  /* 0x00000004ff007c0c */ /* 0x000fc6000bfc5070 */
[----:B------:R-:W-:Y:S01]  /*163e0*/  STSM.16.M88.4 [R47], R136 ;  /* 0x000000882f007844 */ /* 0x000fe20000000200 */
[----:B------:R-:W-:-:S03]  /*163f0*/  ISETP.NE.AND.EX P6, PT, RZ, UR5, PT, P6 ;  /* 0x00000005ff007c0c */ /* 0x000fc6000bfc5360 */
[----:B------:R2:W-:Y:S01]  /*16400*/  STSM.16.M88.4 [R44], R144 ;  /* 0x000000902c007844 */ /* 0x0005e20000000200 */
[----:B------:R-:W-:Y:S02]  /*16410*/  IMAD R7, R97, 0x40, R209 ;  /* 0x0000004061077824 */ /* 0x000fe400078e02d1 */
[----:B------:R-:W-:Y:S01]  /*16420*/  IMAD.MOV.U32 R80, RZ, RZ, RZ ;  /* 0x000000ffff507224 */ /* 0x000fe200078e00ff */
[----:B------:R-:W-:Y:S01]  /*16430*/  BAR.SYNC.DEFER_BLOCKING 0x1, 0x100 ;  /* 0x0044000000007b1d */ /* 0x000fe20000010000 */
[----:B------:R-:W-:-:S05]  /*16440*/  IMAD.WIDE R6, R7, 0x2, R20 ;  /* 0x0000000207067825 */ /* 0x000fca00078e0214 */
[----:B-1----:R-:W-:Y:S01]  /*16450*/  @P6 IADD3 R10, P4, R70, UR4, RZ ;  /* 0x00000004460a6c10 */ /* 0x002fe2000ff9e0ff */
[----:B------:R-:W-:Y:S02]  /*16460*/  ULDC UR4, c[0x0][0xb88] ;  /* 0x0002e20000047ab9 */ /* 0x000fe40000000800 */
[----:B------:R-:W-:Y:S01]  /*16470*/  IMAD.U32 R20, RZ, RZ, UR4 ;  /* 0x00000004ff147e24 */ /* 0x000fe2000f8e00ff */
[----:B------:R-:W-:Y:S01]  /*16480*/  @P6 IADD3.X R11, R66, UR5, RZ, P4, !PT ;  /* 0x00000005420b6c10 */ /* 0x000fe2000a7fe4ff */
[----:B------:R1:W5:Y:S04]  /*16490*/  @P0 LDG.E R80, desc[UR40][R4.64] ;  /* 0x0000002804500981 */ /* 0x000368000c1e1900 */
[----:B------:R1:W5:Y:S01]  /*164a0*/  @P6 LDG.E R20, desc[UR40][R10.64] ;  /* 0x000000280a146981 */ /* 0x000362000c1e1900 */
[----:B------:R-:W-:-:S02]  /*164b0*/  IADD3 R9, P1, R6, 0x1000, RZ ;  /* 0x0000100006097810 */ /* 0x000fc40007f3e0ff */
[C---:B0-----:R-:W-:Y:S02]  /*164c0*/  IADD3 R13, P2, R6.reuse, 0x2000, RZ ;  /* 0x00002000060d7810 */ /* 0x041fe40007f5e0ff */
[C---:B------:R-:W-:Y:S02]  /*164d0*/  IADD3 R29, P3, R6.reuse, 0x3000, RZ ;  /* 0x00003000061d7810 */ /* 0x040fe40007f7e0ff */
[----:B------:R-:W-:Y:S02]  /*164e0*/  IADD3 R33, P4, R6, 0x4000, RZ ;  /* 0x0000400006217810 */ /* 0x000fe40007f9e0ff */
        /* <DEDUP_REMOVED lines=41> */
[----:B-1----:R-:W-:Y:S06]  /*16780*/  @P6 BRA `(.L_x_5505) ;  /* 0x0000000000106947 */ /* 0x002fec0003800000 */
[----:B------:R-:W-:Y:S05]  /*16790*/  @!P0 BRA `(.L_x_5505) ;  /* 0x00000000000c8947 */ /* 0x000fea0003800000 */
[----:B------:R-:W2:Y:S04]  /*167a0*/  LDG.E R3, desc[UR40][R4.64] ;  /* 0x0000002804037981 */ /* 0x000ea8000c1e1900 */
[----:B-----5:R-:W2:Y:S02]  /*167b0*/  LDG.E R20, desc[UR40][R4.64+0x4] ;  /* 0x0000042804147981 */ /* 0x020ea4000c1e1900 */
[----:B--2---:R-:W-:-:S07]  /*167c0*/  IMAD.IADD R20, R20, 0x1, -R3 ;  /* 0x0000000114147824 */ /* 0x004fce00078e0a03 */
.L_x_5505:
[----:B------:R-:W-:Y:S01]  /*167d0*/  ISETP.NE.AND P6, PT, R14, RZ, PT ;  /* 0x000000ff0e00720c */ /* 0x000fe20003fc5270 */
[----:B------:R-:W0:Y:S01]  /*167e0*/  S2R R4, SR_TID.X ;  /* 0x0000000000047919 */ /* 0x000e220000002100 */
[----:B------:R-:W2:Y:S01]  /*167f0*/  LDL.LU R14, [R1+0x54] ;  /* 0x00005400010e7983 */ /* 0x000ea20000300800 */
[--C-:B------:R-:W-:Y:S02]  /*16800*/  IMAD.X R57, RZ, RZ, R7.reuse, P5 ;  /* 0x000000ffff397224 */ /* 0x100fe400028e0607 */
[----:B------:R-:W-:Y:S01]  /*16810*/  IMAD.X R37, RZ, RZ, R7, P6 ;  /* 0x000000ffff257224 */ /* 0x000fe200030e0607 */
[----:B------:R-:W3:Y:S04]  /*16820*/  LDL.LU R11, [R1+0x5c] ;  /* 0x00005c00010b7983 */ /* 0x000ee80000300800 */
        /* <DEDUP_REMOVED lines=59> */
[----:B------:R-:W1:Y:S01]  /*16be0*/  @P0 LDC R31, c[0x0][0xcf0] ;  /* 0x00033c00ff1f0b82 */ /* 0x000e620000000800 */
[----:B--2---:R-:W-:-:S04]  /*16bf0*/  IMAD.IADD R30, R14, 0x1, R212 ;  /* 0x000000010e1e7824 */ /* 0x004fc800078e02d4 */
        /* <DEDUP_REMOVED lines=28> */
[----:B------:R-:W1:Y:S06]  /*16dc0*/  SHFL.IDX PT, R11, R30, 0x1, 0x1c1f ;  /* 0x003c1f001e0b7f89 */ /* 0x000e6c00000e0000 */
[----:B0-----:R0:W-:Y:S04]  /*16dd0*/  @!P1 ST.E desc[UR40][R6.64], R0 ;  /* 0x0000000006009985 */ /* 0x0011e8000c101928 */
[----:B-1----:R0:W-:Y:S02]  /*16de0*/  @!P0 ST.E desc[UR40][R10.64], R2 ;  /* 0x000000020a008985 */ /* 0x0021e4000c101928 */
.L_x_5506:
        /* <DEDUP_REMOVED lines=29> */
[----:B------:R-:W5:Y:S01]  /*16fc0*/  LD.E.128 R56, desc[UR40][R56.64] ;  /* 0x0000002838387980 */ /* 0x000f62000c101d00 */
[----:B------:R-:W-:-:S02]  /*16fd0*/  IMAD.IADD R3, R3, 0x1, R81 ;  /* 0x0000000103037824 */ /* 0x000fc400078e0251 */
[----:B------:R-:W-:Y:S01]  /*16fe0*/  IMAD R81, R82, 0x20, R97 ;  /* 0x0000002052517824 */ /* 0x000fe200078e0261 */
[----:B------:R-:W5:Y:S01]  /*16ff0*/  LD.E.128 R60, desc[UR40][R60.64] ;  /* 0x000000283c3c7980 */ /* 0x000f62000c101d00 */
[----:B------:R-:W-:Y:S02]  /*17000*/  IMAD R24, R24, UR4, RZ ;  /* 0x0000000418187c24 */ /* 0x000fe4000f8e02ff */
[----:B------:R-:W-:Y:S01]  /*17010*/  VIADD R98, R209, 0x40 ;  /* 0x00000040d1627836 */ /* 0x000fe20000000000 */
[----:B------:R-:W5:Y:S01]  /*17020*/  LD.E.128 R64, desc[UR40][R64.64] ;  /* 0x0000002840407980 */ /* 0x000f62000c101d00 */
[----:B------:R-:W-:Y:S02]  /*17030*/  IMAD.IADD R82, R212, 0x1, R81 ;  /* 0x00000001d4527824 */ /* 0x000fe400078e0251 */
[----:B------:R-:W-:Y:S01]  /*17040*/  IMAD R83, R21, UR5, R24 ;  /* 0x0000000515537c24 */ /* 0x000fe2000f8e0218 */
[----:B0-----:R-:W-:Y:S01]  /*17050*/  ISETP.GE.AND P0, PT, R98, R0, PT ;  /* 0x000000006200720c */ /* 0x001fe20003f06270 */
[----:B------:R-:W-:Y:S01]  /*17060*/  VIADD R96, R209, 0x80 ;  /* 0x00000080d1607836 */ /* 0x000fe20000000000 */
[----:B------:R-:W5:Y:S01]  /*17070*/  LD.E.128 R68, desc[UR40][R68.64] ;  /* 0x0000002844447980 */ /* 0x000f62000c101d00 */
[----:B-1----:R-:W-:Y:S01]  /*17080*/  @P1 IMAD.HI.U32 R24, R82, R87, RZ ;  /* 0x0000005752181227 */ /* 0x002fe200078e00ff */
[----:B------:R-:W-:-:S02]  /*17090*/  SEL R80, RZ, 0xffffffff, P0 ;  /* 0xffffffffff507807 */ /* 0x000fc40000000000 */
[----:B------:R-:W5:Y:S01]  /*170a0*/  LD.E.128 R72, desc[UR40][R72.64] ;  /* 0x0000002848487980 */ /* 0x000f62000c101d00 */
[----:B------:R-:W-:Y:S01]  /*170b0*/  IMAD.WIDE.U32 R2, R21, UR4, R2 ;  /* 0x0000000415027c25 */ /* 0x000fe2000f8e0002 */
[-C--:B------:R-:W-:Y:S01]  /*170c0*/  ISETP.GE.AND P0, PT, R96, R0.reuse, PT ;  /* 0x000000006000720c */ /* 0x080fe20003f06270 */
[----:B------:R-:W-:Y:S01]  /*170d0*/  ULDC.64 UR4, c[0x0][0xbe0] ;  /* 0x0002f80000047ab9 */ /* 0x000fe20000000a00 */
[----:B------:R-:W5:Y:S01]  /*170e0*/  LD.E.128 R76, desc[UR40][R76.64] ;  /* 0x000000284c4c7980 */ /* 0x000f62000c101d00 */
[----:B------:R-:W-:Y:S01]  /*170f0*/  IMAD.MOV.U32 R21, RZ, RZ, R82 ;  /* 0x000000ffff157224 */ /* 0x000fe200078e0052 */
[----:B--2---:R-:W-:Y:S01]  /*17100*/  @P1 SHF.R.U32.HI R21, RZ, R89, R24 ;  /* 0x00000059ff151219 */ /* 0x004fe20000011618 */
[C---:B------:R-:W-:Y:S01]  /*17110*/  VIADD R94, R209.reuse, 0xc0 ;  /* 0x000000c0d15e7836 */ /* 0x040fe20000000000 */
[-C--:B------:R-:W-:Y:S01]  /*17120*/  ISETP.GE.AND P1, PT, R209, R0.reuse, PT ;  /* 0x00000000d100720c */ /* 0x080fe20003f26270 */
[----:B------:R-:W-:Y:S01]  /*17130*/  IMAD.IADD R3, R3, 0x1, R83 ;  /* 0x0000000103037824 */ /* 0x000fe200078e0253 */
[----:B------:R-:W-:Y:S01]  /*17140*/  @!PT LDS RZ, [RZ] ;  /* 0x00000000fffff984 */ /* 0x000fe20000000800 */
[----:B------:R-:W-:Y:S01]  /*17150*/  @!PT LDS RZ, [RZ] ;  /* 0x00000000fffff984 */ /* 0x000fe20000000800 */
[----:B------:R-:W-:Y:S01]  /*17160*/  @!PT LDS RZ, [RZ] ;  /* 0x00000000fffff984 */ /* 0x000fe20000000800 */
[----:B------:R-:W-:Y:S01]  /*17170*/  @!PT LDS RZ, [RZ] ;  /* 0x00000000fffff984 */ /* 0x000fe20000000800 */
[----:B------:R0:W-:Y:S06]  /*17180*/  MEMBAR.ALL.CTA ;  /* 0x0000000000007992 */ /* 0x0001ec0000008000 */
[----:B0-----:R-:W0:Y:S01]  /*17190*/  FENCE.VIEW.ASYNC.S ;  /* 0x00000000000073c6 */ /* 0x001e220000000000 */
[----:B------:R-:W-:Y:S01]  /*171a0*/  IMAD.SHL.U32 R83, R80, 0x2, RZ ;  /* 0x0000000250537824 */ /* 0x000fe200078e00ff */
[----:B------:R-:W-:Y:S01]  /*171b0*/  SEL R24, RZ, 0x1, P1 ;  /* 0x00000001ff187807 */ /* 0x000fe20000800000 */
[--C-:B------:R-:W-:Y:S01]  /*171c0*/  IMAD.MOV R81, RZ, RZ, -R21.reuse ;  /* 0x000000ffff517224 */ /* 0x100fe200078e0a15 */
[----:B------:R-:W-:Y:S01]  /*171d0*/  SEL R80, RZ, 0xffffffff, P0 ;  /* 0xffffffffff507807 */ /* 0x000fe20000000000 */
[----:B------:R-:W-:Y:S01]  /*171e0*/  VIADD R92, R209, 0x100 ;  /* 0x00000100d15c7836 */ /* 0x000fe20000000000 */
[-C--:B------:R-:W-:Y:S01]  /*171f0*/  ISETP.GE.AND P0, PT, R94, R0.reuse, PT ;  /* 0x000000005e00720c */ /* 0x080fe20003f06270 */
[----:B------:R-:W-:Y:S01]  /*17200*/  IMAD R81, R85, R81, R82 ;  /* 0x0000005155517224 */ /* 0x000fe200078e0252 */
[----:B------:R-:W-:Y:S01]  /*17210*/  LOP3.LUT R24, R83, 0x2, R24, 0xe2, !PT ;  /* 0x0000000253187812 */ /* 0x000fe200078ee218 */
[----:B------:R-:W-:Y:S01]  /*17220*/  IMAD.SHL.U32 R83, R80, 0x4, RZ ;  /* 0x0000000450537824 */ /* 0x000fe200078e00ff */
[----:B------:R-:W-:Y:S01]  /*17230*/  SEL R80, RZ, 0xffffffff, P0 ;  /* 0xffffffffff507807 */ /* 0x000fe20000000000 */
[----:B------:R-:W-:Y:S01]  /*17240*/  VIADD R90, R209, 0x140 ;  /* 0x00000140d15a7836 */ /* 0x000fe20000000000 */
[----:B------:R-:W-:Y:S01]  /*17250*/  SHF.R.S32.HI R82, RZ, 0x1f, R21 ;  /* 0x0000001fff527819 */ /* 0x000fe20000011415 */
[----:B------:R-:W-:Y:S01]  /*17260*/  IMAD.WIDE.U32 R2, R21, UR4, R2 ;  /* 0x0000000415027c25 */ /* 0x000fe2000f8e0002 */
[-C--:B------:R-:W-:Y:S01]  /*17270*/  ISETP.GE.AND P0, PT, R92, R0.reuse, PT ;  /* 0x000000005c00720c */ /* 0x080fe20003f06270 */
[----:B------:R-:W-:Y:S01]  /*17280*/  BSSY B1, `(.L_x_5507) ;  /* 0x0000055000017945 */ /* 0x000fe20003800000 */
[----:B------:R-:W-:Y:S01]  /*17290*/  LOP3.LUT R24, R83, 0x4, R24, 0xe2, !PT ;  /* 0x0000000453187812 */ /* 0x000fe200078ee218 */
        /* <DEDUP_REMOVED lines=17> */
[----:B------:R-:W-:Y:S01]  /*173b0*/  IMAD R85, R20, R85, RZ ;  /* 0x0000005514557224 */ /* 0x000fe200078e02ff */
[----:B------:R-:W-:Y:S01]  /*173c0*/  SEL R21, RZ, 0x40, P0 ;  /* 0x00000040ff157807 */ /* 0x000fe20000000000 */
[----:B------:R-:W-:Y:S02]  /*173d0*/  IMAD.IADD R212, R97, 0x1, R212 ;  /* 0x0000000161d47824 */ /* 0x000fe400078e02d4 */
[----:B------:R-:W-:Y:S01]  /*173e0*/  VIADD R86, R209, 0x1c0 ;  /* 0x000001c0d1567836 */ /* 0x000fe20000000000 */
[----:B------:R-:W-:Y:S01]  /*173f0*/  LOP3.LUT R24, R24, R21, RZ, 0xfc, !PT ;  /* 0x0000001518187212 */ /* 0x000fe200078efcff */
[C---:B------:R-:W-:Y:S01]  /*17400*/  IMAD R83, R81.reuse, UR5, R80 ;  /* 0x0000000551537c24 */ /* 0x040fe2000f8e0250 */
[----:B------:R-:W-:Y:S01]  /*17410*/  ISETP.GE.AND P1, PT, R212, R85, PT ;  /* 0x00000055d400720c */ /* 0x000fe20003f26270 */
[----:B------:R-:W-:Y:S01]  /*17420*/  IMAD.WIDE.U32 R2, R81, UR4, R2 ;  /* 0x0000000451027c25 */ /* 0x000fe2000f8e0002 */
[----:B------:R-:W-:Y:S01]  /*17430*/  ULDC.64 UR4, c[0x0][0xb80] ;  /* 0x0002e00000047ab9 */ /* 0x000fe20000000a00 */
[----:B------:R-:W-:-:S02]  /*17440*/  ISETP.GE.AND P0, PT, R86, R0, PT ;  /* 0x000000005600720c */ /* 0x000fc40003f06270 */
[----:B------:R-:W-:Y:S01]  /*17450*/  IMAD.IADD R21, R3, 0x1, R83 ;  /* 0x0000000103157824 */ /* 0x000fe200078e0253 */
[----:B------:R-:W-:Y:S01]  /*17460*/  LEA R83, P2, R2, UR4, 0x1 ;  /* 0x0000000402537c11 */ /* 0x000fe2000f8408ff */
[----:B------:R-:W-:Y:S01]  /*17470*/  VIADD R20, R18, 0x38820 ;  /* 0x0003882012147836 */ /* 0x000fe20000000000 */
[----:B------:R-:W-:Y:S01]  /*17480*/  SEL R3, RZ, 0x80, P0 ;  /* 0x00000080ff037807 */ /* 0x000fe20000000000 */
[C---:B------:R-:W-:Y:S01]  /*17490*/  VIADD R87, R209.reuse, 0x1c0 ;  /* 0x000001c0d1577836 */ /* 0x040fe20000000000 */
[----:B------:R-:W-:Y:S01]  /*174a0*/  LEA.HI.X R84, R2, UR5, R21, 0x1, P2 ;  /* 0x0000000502547c11 */ /* 0x000fe200090f0c15 */
[C---:B------:R-:W-:Y:S01]  /*174b0*/  VIADD R89, R209.reuse, 0x180 ;  /* 0x00000180d1597836 */ /* 0x040fe20000000000 */
[----:B------:R-:W-:Y:S01]  /*174c0*/  PRMT R20, RZ, 0x654, R20 ;  /* 0x00000654ff147816 */ /* 0x000fe20000000014 */
[C---:B------:R-:W-:Y:S01]  /*174d0*/  VIADD R91, R209.reuse, 0x140 ;  /* 0x00000140d15b7836 */ /* 0x040fe20000000000 */
[----:B------:R-:W-:Y:S01]  /*174e0*/  LOP3.LUT R82, R24, R3, RZ, 0xfc, !PT ;  /* 0x0000000318527212 */ /* 0x000fe200078efcff */
[C---:B------:R-:W-:Y:S01]  /*174f0*/  VIADD R93, R209.reuse, 0x100 ;  /* 0x00000100d15d7836 */ /* 0x040fe20000000000 */
[----:B0-----:R0:W-:Y:S01]  /*17500*/  SYNCS.ARRIVE.TRANS64.RED.A1T0 RZ, [R20+URZ], RZ ;  /* 0x000000ff14ff79a7 */ /* 0x0011e2000810043f */
[C---:B------:R-:W-:Y:S01]  /*17510*/  VIADD R95, R209.reuse, 0xc0 ;  /* 0x000000c0d15f7836 */ /* 0x040fe20000000000 */
[----:B------:R0:W1:Y:S01]  /*17520*/  SHFL.IDX PT, R2, R83, RZ, 0x181f ;  /* 0x00181fff53027589 */ /* 0x00006200000e0000 */
[C---:B------:R-:W-:Y:S01]  /*17530*/  VIADD R97, R209.reuse, 0x80 ;  /* 0x00000080d1617836 */ /* 0x040fe20000000000 */
[----:B------:R-:W-:Y:S01]  /*17540*/  SHF.R.S32.HI R87, RZ, 0x1f, R87 ;  /* 0x0000001fff577819 */ /* 0x000fe20000011457 */
[----:B------:R-:W-:Y:S01]  /*17550*/  VIADD R99, R209, 0x40 ;  /* 0x00000040d1637836 */ /* 0x000fe20000000000 */
[----:B------:R0:W2:Y:S01]  /*17560*/  SHFL.IDX PT, R3, R84, RZ, 0x181f ;  /* 0x00181fff54037589 */ /* 0x0000a200000e0000 */
[----:B------:R-:W-:-:S02]  /*17570*/  SHF.R.S32.HI R89, RZ, 0x1f, R89 ;  /* 0x0000001fff597819 */ /* 0x000fc40000011459 */
        /* <DEDUP_REMOVED lines=10> */
[C---:B-1----:R-:W-:Y:S02]  /*17620*/  @!P1 LEA R20, P2, R98.reuse, R2, 0x1 ;  /* 0x0000000262149211 */ /* 0x042fe400078408ff */
[----:B--2---:R-:W-:Y:S02]  /*17630*/  @!P0 IMAD.WIDE R80, R209, 0x2, R2 ;  /* 0x00000002d1508825 */ /* 0x004fe400078e0202 */
        /* <DEDUP_REMOVED lines=25> */
.L_x_5508:
[----:B------:R-:W-:Y:S05]  /*177d0*/  BSYNC B1 ;  /* 0x0000000000017941 */ /* 0x000fea0003800000 */
.L_x_5507:
[----:B0----5:R-:W-:Y:S01]  /*177e0*/  VIADD R4, R212, 0x20 ;  /* 0x00000020d4047836 */ /* 0x021fe20000000000 */
[----:B--2---:R0:W4:Y:S04]  /*177f0*/  SHFL.IDX PT, R3, R84, 0x1, 0x181f ;  /* 0x00381f0054037f89 */ /* 0x00412800000e0000 */
        /* <DEDUP_REMOVED lines=9> */
[CC--:B-1----:R-:W-:Y:S02]  /*17890*/  @!P5 LEA R6, P4, R98.reuse, R2.reuse, 0x1 ;  /* 0x000000026206d211 */ /* 0x0c2fe400078808ff */
[----:B----4-:R-:W-:Y:S02]  /*178a0*/  @!P6 IMAD.WIDE R4, R209, 0x2, R2 ;  /* 0x00000002d104e825 */ /* 0x010fe400078e0202 */
[----:B------:R-:W-:Y:S02]  /*178b0*/  @!P5 LEA.HI.X R7, R98, R3, R99, 0x1, P4 ;  /* 0x000000036207d211 */ /* 0x000fe400020f0c63 */
[----:B------:R-:W-:Y:S01]  /*178c0*/  LOP3.LUT P4, RZ, R24, 0x40, RZ, 0xc0, !PT ;  /* 0x0000004018ff7812 */ /* 0x000fe2000788c0ff */
[----:B------:R0:W-:Y:S01]  /*178d0*/  @!P6 ST.E.128 desc[UR40][R4.64], R8 ;  /* 0x000000080400e985 */ /* 0x0001e2000c101d28 */
[----:B------:R-:W-:-:S03]  /*178e0*/  @!P3 LEA R12, P6, R96, R2, 0x1 ;  /* 0x00000002600cb211 */ /* 0x000fc600078c08ff */
[----:B------:R1:W-:Y:S01]  /*178f0*/  @!P5 ST.E.128 desc[UR40][R6.64], R28 ;  /* 0x0000001c0600d985 */ /* 0x0003e2000c101d28 */
[-C--:B------:R-:W-:Y:S02]  /*17900*/  @!P3 LEA.HI.X R13, R96, R3.reuse, R97, 0x1, P6 ;  /* 0x00000003600db211 */ /* 0x080fe400030f0c61 */
[-C--:B------:R-:W-:Y:S02]  /*17910*/  @!P2 LEA R14, P5, R94, R2.reuse, 0x1 ;  /* 0x000000025e0ea211 */ /* 0x080fe400078a08ff */
        /* <DEDUP_REMOVED lines=18> */
.L_x_5504:
[----:B-1----:R-:W4:Y:S01]  /*17a40*/  LDL.LU R4, [R1+0x4c] ;  /* 0x00004c0001047983 */ /* 0x002f220000300800 */
[----:B------:R-:W-:Y:S01]  /*17a50*/  ULDC.64 UR4, c[0x0][0xd00] ;  /* 0x0003400000047ab9 */ /* 0x000fe20000000a00 */
[----:B------:R-:W-:Y:S01]  /*17a60*/  IMAD.MOV.U32 R6, RZ, RZ, RZ ;  /* 0x000000ffff067224 */ /* 0x000fe200078e00ff */
[----:B------:R-:W1:Y:S01]  /*17a70*/  LDC R29, c[0x0][0xce8] ;  /* 0x00033a00ff1d7b82 */ /* 0x000e620000000800 */
        /* <DEDUP_REMOVED lines=9> */
[----:B---3--:R-:W3:-:S12]  /*17b10*/  S2R R24, SR_TID.X ;  /* 0x0000000000187919 */ /* 0x008ed80000002100 */
[----:B------:R-:W-:Y:S01]  /*17b20*/  @P1 IADD3 R4, P2, R4, UR4, RZ ;  /* 0x0000000404041c10 */ /* 0x000fe2000ff5e0ff */
[----:B------:R-:W-:-:S03]  /*17b30*/  ULDC UR4, c[0x0][0xb88] ;  /* 0x0002e20000047ab9 */ /* 0x000fc60000000800 */
[----:B------:R-:W-:Y:S01]  /*17b40*/  @P1 IADD3.X R5, R0, UR5, RZ, P2, !PT ;  /* 0x0000000500051c10 */ /* 0x000fe200097fe4ff */
[----:B------:R-:W-:-:S06]  /*17b50*/  IMAD.U32 R0, RZ, RZ, UR4 ;  /* 0x00000004ff007e24 */ /* 0x000fcc000f8e00ff */
[----:B------:R2:W5:Y:S01]  /*17b60*/  @P1 LDG.E R0, desc[UR40][R4.64] ;  /* 0x0000002804001981 */ /* 0x000562000c1e1900 */
[----:B---3--:R-:W-:-:S05]  /*17b70*/  VIADD R24, R24, 0xffffff80 ;  /* 0xffffff8018187836 */ /* 0x008fca0000000000 */
[----:B------:R-:W-:Y:S01]  /*17b80*/  ISETP.GE.AND P2, PT, R24, 0x40, PT ;  /* 0x000000401800780c */ /* 0x000fe20003f46270 */
[----:B-12---:R-:W-:-:S12]  /*17b90*/  @P1 BRA `(.L_x_5510) ;  /* 0x0000000000101947 */ /* 0x006fd80003800000 */
[----:B------:R-:W-:Y:S05]  /*17ba0*/  @!P0 BRA `(.L_x_5510) ;  /* 0x00000000000c8947 */ /* 0x000fea0003800000 */
[----:B------:R-:W2:Y:S04]  /*17bb0*/  LDG.E R5, desc[UR40][R2.64] ;  /* 0x0000002802057981 */ /* 0x000ea8000c1e1900 */
[----:B-----5:R-:W2:Y:S02]  /*17bc0*/  LDG.E R0, desc[UR40][R2.64+0x4] ;  /* 0x0000042802007981 */ /* 0x020ea4000c1e1900 */
[----:B--2---:R-:W-:-:S07]  /*17bd0*/  IMAD.IADD R0, R0, 0x1, -R5 ;  /* 0x0000000100007824 */ /* 0x004fce00078e0a05 */
.L_x_5510:
[----:B------:R-:W2:Y:S04]  /*17be0*/  LDL.LU R3, [R1+0x54] ;  /* 0x0000540001037983 */ /* 0x000ea80000300800 */
[----:B------:R-:W3:Y:S04]  /*17bf0*/  LDL.LU R2, [R1+0x5c] ;  /* 0x00005c0001027983 */ /* 0x000ee80000300800 */
[----:B------:R-:W4:Y:S01]  /*17c00*/  LDL R14, [R1+0x48] ;  /* 0x00004800010e7983 */ /* 0x000f220000100800 */
[----:B------:R-:W-:Y:S01]  /*17c10*/  BSSY B1, `(.L_x_5511) ;  /* 0x000002d000017945 */ /* 0x000fe20003800000 */
[----:B-----5:R-:W-:-:S02]  /*17c20*/  SHF.R.S32.HI R11, RZ, 0x1f, R6 ;  /* 0x0000001fff0b7819 */ /* 0x020fc40000011406 */
[----:B--2---:R-:W-:Y:S02]  /*17c30*/  SEL R13, R3, RZ, !P0 ;  /* 0x000000ff030d7207 */ /* 0x004fe40004000000 */
[----:B---3--:R-:W-:Y:S02]  /*17c40*/  SEL R12, R2, RZ, !P0 ;  /* 0x000000ff020c7207 */ /* 0x008fe40004000000 */
[----:B----4-:R-:W-:Y:S01]  /*17c50*/  SHF.R.S32.HI R10, RZ, 0x1f, R14 ;  /* 0x0000001fff0a7819 */ /* 0x010fe2000001140e */
[----:B------:R-:W-:Y:S06]  /*17c60*/  @P2 BRA `(.L_x_5512) ;  /* 0x00000000009c2947 */ /* 0x000fec0003800000 */
[----:B------:R-:W1:Y:S01]  /*17c70*/  S2R R3, SR_TID.X ;  /* 0x0000000000037919 */ /* 0x000e620000002100 */
[----:B------:R-:W2:Y:S02]  /*17c80*/  LDC R9, c[0x0][0xce8] ;  /* 0x00033a00ff097b82 */ /* 0x000ea40000000800 */
[----:B--2---:R-:W-:Y:S01]  /*17c90*/  IMAD R2, R0, R9, RZ ;  /* 0x0000000900027224 */ /* 0x004fe200078e02ff */
        /* <DEDUP_REMOVED lines=10> */
[----:B------:R-:W1:Y:S01]  /*17d40*/  @P0 LDC R15, c[0x0][0xcec] ;  /* 0x00033b00ff0f0b82 */ /* 0x000e620000000800 */
[----:B------:R-:W-:Y:S01]  /*17d50*/  IMAD R7, R14, UR5, R7 ;  /* 0x000000050e077c24 */ /* 0x000fe2000f8e0207 */
[----:B------:R-:W-:-:S03]  /*17d60*/  ULDC.64 UR4, c[0x0][0xc98] ;  /* 0x0003260000047ab9 */ /* 0x000fc60000000a00 */
[----:B------:R-:W-:-:S03]  /*17d70*/  IMAD.IADD R3, R3, 0x1, R7 ;  /* 0x0000000103037824 */ /* 0x000fc600078e0207 */
[----:B------:R-:W2:Y:S01]  /*17d80*/  @P0 LDC R21, c[0x0][0xcf0] ;  /* 0x00033c00ff150b82 */ /* 0x000ea20000000800 */
[----:B------:R-:W-:-:S04]  /*17d90*/  IMAD.WIDE.U32 R2, R13, UR4, R2 ;  /* 0x000000040d027c25 */ /* 0x000fc8000f8e0002 */
[----:B-1----:R-:W-:-:S05]  /*17da0*/  @P0 IMAD.HI.U32 R4, R8, R15, RZ ;  /* 0x0000000f08040227 */ /* 0x002fca00078e00ff */
[----:B--2---:R-:W-:Y:S01]  /*17db0*/  @P0 SHF.R.U32.HI R5, RZ, R21, R4 ;  /* 0x00000015ff050219 */ /* 0x004fe20000011604 */
        /* <DEDUP_REMOVED lines=18> */
.L_x_5512:
[----:B------:R-:W-:Y:S05]  /*17ee0*/  BSYNC B1 ;  /* 0x0000000000017941 */ /* 0x000fea0003800000 */
.L_x_5511:
[----:B------:R-:W-:Y:S01]  /*17ef0*/  ISETP.NE.AND P0, PT, R29, 0x1, PT ;  /* 0x000000011d00780c */ /* 0x000fe20003f05270 */
[----:B------:R-:W-:Y:S01]  /*17f00*/  ULDC.64 UR4, c[0x0][0xba0] ;  /* 0x0002e80000047ab9 */ /* 0x000fe20000000a00 */
[----:B0-----:R-:W0:Y:S01]  /*17f10*/  LDC R20, c[0x0][0xbc8] ;  /* 0x0002f200ff147b82 */ /* 0x001e220000000800 */
[----:B-1----:R-:W-:Y:S01]  /*17f20*/  IMAD R5, R11, UR4, RZ ;  /* 0x000000040b057c24 */ /* 0x002fe2000f8e02ff */
[----:B------:R-:W-:Y:S01]  /*17f30*/  SHF.R.S32.HI R7, RZ, 0x1f, R24 ;  /* 0x0000001fff077819 */ /* 0x000fe20000011418 */
[C---:B------:R-:W-:Y:S01]  /*17f40*/  IMAD.WIDE.U32 R2, R6.reuse, UR4, RZ ;  /* 0x0000000406027c25 */ /* 0x040fe2000f8e00ff */
[----:B------:R-:W-:Y:S02]  /*17f50*/  BSSY B1, `(.L_x_5513) ;  /* 0x0000081000017945 */ /* 0x000fe40003800000 */
[----:B------:R-:W-:Y:S01]  /*17f60*/  LEA.HI R7, R7, R24, RZ, 0x3 ;  /* 0x0000001807077211 */ /* 0x000fe200078f18ff */
[----:B------:R-:W-:Y:S01]  /*17f70*/  IMAD R5, R6, UR5, R5 ;  /* 0x0000000506057c24 */ /* 0x000fe2000f8e0205 */
[----:B------:R-:W-:Y:S01]  /*17f80*/  ULDC.64 UR4, c[0x0][0xbe8] ;  /* 0x0002fa0000047ab9 */ /* 0x000fe20000000a00 */
[----:B------:R-:W-:Y:S01]  /*17f90*/  VIADD R42, R209, 0x40 ;  /* 0x00000040d12a7836 */ /* 0x000fe20000000000 */
[----:B------:R-:W-:Y:S01]  /*17fa0*/  LOP3.LUT R7, R7, 0xfffffff8, RZ, 0xc0, !PT ;  /* 0xfffffff807077812 */ /* 0x000fe200078ec0ff */
[----:B------:R-:W-:Y:S01]  /*17fb0*/  IMAD.IADD R3, R3, 0x1, R5 ;  /* 0x0000000103037824 */ /* 0x000fe200078e0205 */
[----:B------:R-:W1:Y:S01]  /*17fc0*/  @P0 LDC R9, c[0x0][0xcec] ;  /* 0x00033b00ff090b82 */ /* 0x000e620000000800 */
[----:B------:R-:W-:-:S02]  /*17fd0*/  IMAD R4, R10, UR4, RZ ;  /* 0x000000040a047c24 */ /* 0x000fc4000f8e02ff */
[----:B------:R-:W-:-:S04]  /*17fe0*/  IMAD.WIDE.U32 R2, R14, UR4, R2 ;  /* 0x000000040e027c25 */ /* 0x000fc8000f8e0002 */
[----:B------:R-:W-:Y:S01]  /*17ff0*/  IMAD R5, R14, UR5, R4 ;  /* 0x000000050e057c24 */ /* 0x000fe2000f8e0204 */
[----:B------:R-:W-:Y:S01]  /*18000*/  SHF.R.S32.HI R14, RZ, 0x1f, R24 ;  /* 0x0000001fff0e7819 */ /* 0x000fe20000011418 */
[----:B------:R-:W2:Y:S01]  /*18010*/  @P0 LDC R11, c[0x0][0xcf0] ;  /* 0x00033c00ff0b0b82 */ /* 0x000ea20000000800 */
[----:B------:R-:W-:Y:S01]  /*18020*/  IMAD.IADD R7, R24, 0x1, -R7 ;  /* 0x0000000118077824 */ /* 0x000fe200078e0a07 */
[----:B------:R-:W-:Y:S01]  /*18030*/  ULDC.64 UR4, c[0x0][0xbf0] ;  /* 0x0002fc0000047ab9 */ /* 0x000fe20000000a00 */
[----:B------:R-:W-:Y:S01]  /*18040*/  LEA.HI R14, R14, R24, RZ, 0x3 ;  /* 0x000000180e0e7211 */ /* 0x000fe200078f18ff */
[----:B------:R-:W-:Y:S01]  /*18050*/  IMAD.IADD R3, R3, 0x1, R5 ;  /* 0x0000000103037824 */ /* 0x000fe200078e0205 */
[-C--:B0-----:R-:W-:Y:S01]  /*18060*/  ISETP.GE.AND P1, PT, R42, R20.reuse, PT ;  /* 0x000000142a00720c */ /* 0x081fe20003f26270 */
[----:B------:R-:W-:Y:S01]  /*18070*/  IMAD R4, R12, UR4, RZ ;  /* 0x000000040c047c24 */ /* 0x000fe2000f8e02ff */
[----:B------:R-:W-:Y:S01]  /*18080*/  SHF.R.S32.HI R14, RZ, 0x3, R14 ;  /* 0x00000003ff0e7819 */ /* 0x000fe2000001140e */
[C---:B------:R-:W-:Y:S01]  /*18090*/  VIADD R40, R209.reuse, 0x80 ;  /* 0x00000080d1287836 */ /* 0x040fe20000000000 */
[----:B------:R-:W-:Y:S01]  /*180a0*/  ISETP.GE.AND P2, PT, R209, R20, PT ;  /* 0x00000014d100720c */ /* 0x000fe20003f46270 */
[----:B------:R-:W-:Y:S01]  /*180b0*/  IMAD R5, R13, UR5, R4 ;  /* 0x000000050d057c24 */ /* 0x000fe2000f8e0204 */
[----:B------:R-:W-:Y:S01]  /*180c0*/  SEL R8, RZ, 0xffffffff, P1 ;  /* 0xffffffffff087807 */ /* 0x000fe20000800000 */
[----:B------:R-:W-:-:S02]  /*180d0*/  IMAD R7, R7, 0x20, R14 ;  /* 0x0000002007077824 */ /* 0x000fc400078e020e */
[----:B------:R-:W-:Y:S01]  /*180e0*/  IMAD.WIDE.U32 R2, R13, UR4, R2 ;  /* 0x000000040d027c25 */ /* 0x000fe2000f8e0002 */
[----:B------:R-:W-:-:S03]  /*180f0*/  ULDC.64 UR4, c[0x0][0xbe0] ;  /* 0x0002f80000047ab9 */ /* 0x000fc60000000a00 */
[----:B------:R-:W-:Y:S01]  /*18100*/  IMAD.IADD R6, R212, 0x1, R7 ;  /* 0x00000001d4067824 */ /* 0x000fe200078e0207 */
[----:B------:R-:W-:Y:S01]  /*18110*/  SEL R7, RZ, 0x1, P2 ;  /* 0x00000001ff077807 */ /* 0x000fe20001000000 */
[----:B------:R-:W-:Y:S01]  /*18120*/  IMAD.IADD R3, R3, 0x1, R5 ;  /* 0x0000000103037824 */ /* 0x000fe200078e0205 */
[----:B------:R-:W-:Y:S01]  /*18130*/  ISETP.GE.AND P2, PT, R40, R20, PT ;  /* 0x000000142800720c */ /* 0x000fe20003f46270 */
[----:B-1----:R-:W-:-:S03]  /*18140*/  @P0 IMAD.HI.U32 R4, R6, R9, RZ ;  /* 0x0000000906040227 */ /* 0x002fc600078e00ff */
[----:B------:R-:W-:Y:S01]  /*18150*/  SEL R9, RZ, 0xffffffff, P2 ;  /* 0xffffffffff097807 */ /* 0x000fe20001000000 */
[----:B------:R-:W-:Y:S01]  /*18160*/  IMAD.MOV.U32 R5, RZ, RZ, R6 ;  /* 0x000000ffff057224 */ /* 0x000fe200078e0006 */
[----:B--2---:R-:W-:Y:S01]  /*18170*/  @P0 SHF.R.U32.HI R5, RZ, R11, R4 ;  /* 0x0000000bff050219 */ /* 0x004fe20000011604 */
[C---:B------:R-:W-:Y:S02]  /*18180*/  VIADD R38, R209.reuse, 0xc0 ;  /* 0x000000c0d1267836 */ /* 0x040fe40000000000 */
[----:B------:R-:W-:Y:S01]  /*18190*/  IMAD.SHL.U32 R8, R8, 0x2, RZ ;  /* 0x0000000208087824 */ /* 0x000fe200078e00ff */
[----:B------:R-:W-:Y:S01]  /*181a0*/  SHF.R.S32.HI R4, RZ, 0x1f, R5 ;  /* 0x0000001fff047819 */ /* 0x000fe20000011405 */
[----:B------:R-:W-:Y:S01]  /*181b0*/  VIADD R36, R209, 0x100 ;  /* 0x00000100d1247836 */ /* 0x000fe20000000000 */
[-C--:B------:R-:W-:Y:S01]  /*181c0*/  ISETP.GE.AND P1, PT, R38, R20.reuse, PT ;  /* 0x000000142600720c */ /* 0x080fe20003f26270 */
[----:B------:R-:W-:Y:S01]  /*181d0*/  IMAD.SHL.U32 R9, R9, 0x4, RZ ;  /* 0x0000000409097824 */ /* 0x000fe200078e00ff */
[----:B------:R-:W-:Y:S01]  /*181e0*/  LOP3.LUT R8, R8, 0x2, R7, 0xe2, !PT ;  /* 0x0000000208087812 */ /* 0x000fe200078ee207 */
[----:B------:R-:W-:Y:S01]  /*181f0*/  IMAD.MOV R7, RZ, RZ, -R5 ;  /* 0x000000ffff077224 */ /* 0x000fe200078e0a05 */
[----:B------:R-:W-:Y:S01]  /*18200*/  SEL R10, RZ, 0xffffffff, P1 ;  /* 0xffffffffff0a7807 */ /* 0x000fe20000800000 */
[----:B------:R-:W-:Y:S01]  /*18210*/  IMAD R4, R4, UR4, RZ ;  /* 0x0000000404047c24 */ /* 0x000fe2000f8e02ff */
[----:B------:R-:W-:Y:S01]  /*18220*/  ISETP.GE.AND P0, PT, R36, R20, PT ;  /* 0x000000142400720c */ /* 0x000fe20003f06270 */
[----:B------:R-:W-:Y:S01]  /*18230*/  IMAD R7, R29, R7, R6 ;  /* 0x000000071d077224 */ /* 0x000fe200078e0206 */
[----:B------:R-:W-:Y:S01]  /*18240*/  LOP3.LUT R8, R9, 0x4, R8, 0xe2, !PT ;  /* 0x0000000409087812 */ /* 0x000fe200078ee208 */
[----:B------:R-:W-:-:S02]  /*18250*/  VIADD R34, R209, 0x140 ;  /* 0x00000140d1227836 */ /* 0x000fc40000000000 */
[C---:B------:R-:W-:Y:S01]  /*18260*/  IMAD R9, R5.reuse, UR5, R4 ;  /* 0x0000000505097c24 */ /* 0x040fe2000f8e0204 */
[----:B------:R-:W-:Y:S01]  /*18270*/  SEL R4, RZ, 0xffffffff, P0 ;  /* 0xffffffffff047807 */ /* 0x000fe20000000000 */
[----:B------:R-:W-:Y:S01]  /*18280*/  IMAD R31, R0, R29, RZ ;  /* 0x0000001d001f7224 */ /* 0x000fe200078e02ff */
[----:B------:R-:W-:Y:S01]  /*18290*/  SHF.R.S32.HI R0, RZ, 0x1f, R7 ;  /* 0x0000001fff007819 */ /* 0x000fe20000011407 */
[----:B------:R-:W-:Y:S01]  /*182a0*/  IMAD.SHL.U32 R11, R10, 0x8, RZ ;  /* 0x000000080a0b7824 */ /* 0x000fe200078e00ff */
[----:B------:R-:W-:Y:S01]  /*182b0*/  ISETP.GE.AND P0, PT, R34, R20, PT ;  /* 0x000000142200720c */ /* 0x000fe20003f06270 */
[----:B------:R-:W-:Y:S01]  /*182c0*/  IMAD.WIDE.U32 R2, R5, UR4, R2 ;  /* 0x0000000405027c25 */ /* 0x000fe2000f8e0002 */
[----:B------:R-:W-:Y:S02]  /*182d0*/  ULDC.64 UR4, c[0x0][0xbd8] ;  /* 0x0002f60000047ab9 */ /* 0x000fe40000000a00 */
[----:B------:R-:W-:Y:S01]  /*182e0*/  LOP3.LUT R8, R11, 0x8, R8, 0xe2, !PT ;  /* 0x000000080b087812 */ /* 0x000fe200078ee208 */
[----:B------:R-:W-:-:S02]  /*182f0*/  VIADD R32, R209, 0x180 ;  /* 0x00000180d1207836 */ /* 0x000fc40000000000 */
[----:B------:R-:W-:Y:S01]  /*18300*/  IMAD.SHL.U32 R5, R4, 0x10, RZ ;  /* 0x0000001004057824 */ /* 0x000fe200078e00ff */
[----:B------:R-:W-:Y:S01]  /*18310*/  SEL R4, RZ, 0xffffffff, P0 ;  /* 0xffffffffff047807 */ /* 0x000fe20000000000 */
[----:B------:R-:W-:Y:S01]  /*18320*/  IMAD.IADD R3, R3, 0x1, R9 ;  /* 0x0000000103037824 */ /* 0x000fe200078e0209 */
[----:B------:R-:W-:Y:S01]  /*18330*/  ISETP.GE.AND P0, PT, R32, R20, PT ;  /* 0x000000142000720c */ /* 0x000fe20003f06270 */
[----:B------:R-:W-:Y:S01]  /*18340*/  IMAD R0, R0, UR4, RZ ;  /* 0x0000000400007c24 */ /* 0x000fe2000f8e02ff */
[----:B------:R-:W-:Y:S01]  /*18350*/  LOP3.LUT R8, R5, 0x10, R8, 0xe2, !PT ;  /* 0x0000001005087812 */ /* 0x000fe200078ee208 */
[----:B------:R-:W-:Y:S02]  /*18360*/  IMAD.IADD R212, R14, 0x1, R212 ;  /* 0x000000010ed47824 */ /* 0x000fe400078e02d4 */
[C---:B------:R-:W-:Y:S02]  /*18370*/  IMAD R5, R7.reuse, UR5, R0 ;  /* 0x0000000507057c24 */ /* 0x040fe4000f8e0200 */
        /* <DEDUP_REMOVED lines=62> */
.L_x_5514:
[----:B------:R-:W-:Y:S05]  /*18760*/  BSYNC B1 ;  /* 0x0000000000017941 */ /* 0x000fea0003800000 */
.L_x_5513:
        /* <DEDUP_REMOVED lines=36> */
.L_x_5509:
[----:B------:R-:W-:Y:S05]  /*189b0*/  BSYNC B0 ;  /* 0x0000000000007941 */ /* 0x000fea0003800000 */
.L_x_5503:
[----:B------:R-:W-:Y:S02]  /*189c0*/  ULDC UR4, c[0x0][0xd3c] ;  /* 0x00034f0000047ab9 */ /* 0x000fe40000000800 */
[----:B------:R-:W-:-:S13]  /*189d0*/  ISETP.GE.AND P0, PT, R27, UR4, PT ;  /* 0x000000041b007c0c */ /* 0x000fda000bf06270 */
[----:B------:R-:W-:Y:S05]  /*189e0*/  @!P0 BRA `(.L_x_5515) ;  /* 0xfffffe8800fc8947 */ /* 0x000fea000383ffff */
[----:B------:R-:W-:Y:S05]  /*189f0*/  BRA `(.L_x_5376) ;  /* 0x0000008400507947 */ /* 0x000fea0003800000 */
.L_x_5374:
        /* <DEDUP_REMOVED lines=16> */
.L_x_5516:
        /* <DEDUP_REMOVED lines=41> */
.L_x_5522:
        /* <DEDUP_REMOVED lines=12> */
.L_x_5521:
[----:B------:R-:W-:Y:S05]  /*18e50*/  BSYNC B0 ;  /* 0x0000000000007941 */ /* 0x000fea0003800000 */
.L_x_5520:
        /* <DEDUP_REMOVED lines=20> */
.L_x_5518:
        /* <DEDUP_REMOVED lines=20> */
.L_x_5523:
        /* <DEDUP_REMOVED lines=59> */
.L_x_5519:
[----:B------:R-:W-:Y:S02]  /*19490*/  IMAD.MOV.U32 R17, RZ, RZ, RZ ;  /* 0x000000ffff117224 */ /* 0x000fe400078e00ff */
[----:B------:R-:W-:Y:S02]  /*194a0*/  IMAD.U32 R16, RZ, RZ, UR6 ;  /* 0x00000006ff107e24 */ /* 0x000fe4000f8e00ff */
[----:B------:R-:W-:-:S07]  /*194b0*/  IMAD.MOV.U32 R18, RZ, RZ, RZ ;  /* 0x000000ffff127224 */ /* 0x000fce00078e00ff */
.L_x_5524:
[----:B------:R-:W-:-:S13]  /*194c0*/  ISETP.NE.AND P0, PT, R5, RZ, PT ;  /* 0x000000ff0500720c */ /* 0x000fda0003f05270 */
[----:B------:R-:W0:Y:S01]  /*194d0*/  @!P0 S2R R3, SR_CgaCtaId ;  /* 0x0000000000038919 */ /* 0x000e220000008800 */
[----:B------:R-:W-:-:S04]  /*194e0*/  @!P0 MOV R2, 0x400 ;  /* 0x0000040000028802 */ /* 0x000fc80000000f00 */
[----:B0-----:R-:W-:-:S05]  /*194f0*/  @!P0 LEA R2, R3, R2, 0x18 ;  /* 0x0000000203028211 */ /* 0x001fca00078ec0ff */
[----:B------:R0:W-:Y:S01]  /*19500*/  @!P0 STS.128 [R2+0x388d0], R16 ;  /* 0x0388d01002008388 */ /* 0x0001e20000000c00 */
[----:B------:R-:W-:Y:S06]  /*19510*/  BAR.ARV 0x5, 0x180 ;  /* 0x0146000000007b1d */ /* 0x000fec0000002000 */
.L_x_5517:
[----:B------:R2:W-:Y:S01]  /*19520*/  STL [R1+0x2c], RZ ;  /* 0x00002cff01007387 */ /* 0x0005e20000100800 */
[----:B------:R-:W-:Y:S01]  /*19530*/  ULDC UR4, c[0x0][0xd3c] ;  /* 0x00034f0000047ab9 */ /* 0x000fe20000000800 */
[----:B------:R-:W-:Y:S01]  /*19540*/  IMAD.MOV.U32 R28, RZ, RZ, 0x1 ;  /* 0x00000001ff1c7424 */ /* 0x000fe200078e00ff */
[----:B-1----:R-:W-:Y:S01]  /*19550*/  ISETP.GE.AND P0, PT, R19, UR4, PT ;  /* 0x0000000413007c0c */ /* 0x002fe2000bf06270 */
[----:B------:R-:W-:-:S12]  /*19560*/  IMAD.MOV.U32 R25, RZ, RZ, RZ ;  /* 0x000000ffff197224 */ /* 0x000fd800078e00ff */
[----:B--2---:R-:W-:Y:S05]  /*19570*/  @P0 BRA `(.L_x_5525) ;  /* 0x0000007400940947 */ /* 0x004fea0003800000 */
[----:B------:R-:W2:Y:S01]  /*19580*/  LDL R4, [R1+0x8] ;  /* 0x0000080001047983 */ /* 0x000ea20000100800 */
[----:B------:R-:W1:Y:S01]  /*19590*/  S2UR UR5, SR_CgaCtaId ;  /* 0x00000000000579c3 */ /* 0x000e620000008800 */
[C---:B0-----:R-:W-:Y:S01]  /*195a0*/  IMAD.SHL.U32 R2, R0.reuse, 0x8, RZ ;  /* 0x0000000800027824 */ /* 0x041fe200078e00ff */
        /* <DEDUP_REMOVED lines=17> */
[----:B-1----:R-:W-:Y:S01]  /*196c0*/  ULEA UR4, UR5, UR4, 0x18 ;  /* 0x0000000405047291 */ /* 0x002fe2000f8ec03f */
        /* <DEDUP_REMOVED lines=11> */
.L_x_5638:
[----:B------:R-:W0:Y:S02]  /*19780*/  LDC.64 R2, c[0x0][0xd88] ;  /* 0x00036200ff027b82 */ /* 0x000e240000000a00 */
[----:B0-----:R-:W-:-:S05]  /*19790*/  IMAD.WIDE R2, R19, 0x4, R2 ;  /* 0x0000000413027825 */ /* 0x001fca00078e0202 */
[----:B--2---:R-:W2:Y:S01]  /*197a0*/  LDG.E R37, desc[UR40][R2.64] ;  /* 0x0000002802257981 */ /* 0x004ea2000c1e1900 */
[----:B------:R-:W-:Y:S05]  /*197b0*/  YIELD ;  /* 0x0000000000007946 */ /* 0x000fea0003800000 */
[----:B------:R-:W-:Y:S01]  /*197c0*/  ULDC.64 UR4, c[0x0][0xb20] ;  /* 0x0002c80000047ab9 */ /* 0x000fe20000000a00 */
[----:B------:R-:W-:Y:S01]  /*197d0*/  IMAD.MOV.U32 R34, RZ, RZ, RZ ;  /* 0x000000ffff227224 */ /* 0x000fe200078e00ff */
[----:B------:R-:W-:Y:S01]  /*197e0*/  ISETP.NE.U32.AND P0, PT, RZ, UR4, PT ;  /* 0x00000004ff007c0c */ /* 0x000fe2000bf05070 */
[----:B-1-3--:R-:W-:Y:S01]  /*197f0*/  IMAD.MOV.U32 R6, RZ, RZ, RZ ;  /* 0x000000ffff067224 */ /* 0x00afe200078e00ff */
        /* <DEDUP_REMOVED lines=48> */
.L_x_5526:
        /* <DEDUP_REMOVED lines=9> */
.L_x_5527:
        /* <DEDUP_REMOVED lines=9> */
.L_x_5528:
        /* <DEDUP_REMOVED lines=45> */
.L_x_5693:
[----:B---3--:R-:W-:Y:S02]  /*19ef0*/  ISETP.NE.AND P0, PT, R14, RZ, PT ;  /* 0x000000ff0e00720c */ /* 0x008fe40003f05270 */
[----:B------:R-:W-:-:S11]  /*19f00*/  PLOP3.LUT P6, PT, PT, PT, PT, 0x8, 0x0 ;  /* 0x000000000000781c */ /* 0x000fd60003fce170 */
[----:B------:R-:W-:Y:S05]  /*19f10*/  @P0 BRA `(.L_x_5532) ;  /* 0x00000000000c0947 */ /* 0x000fea0003800000 */
[----:B------:R-:W-:-:S03]  /*19f20*/  UMOV UR4, 0xffffffff ;  /* 0xffffffff00047882 */ /* 0x000fc60000000000 */
[----:B------:R-:W-:Y:S05]  /*19f30*/  BRA.DIV UR4, `(.L_x_5533) ;  /* 0x0000008204707947 */ /* 0x000fea000b800000 */
[----:B------:R-:W-:-:S13]  /*19f40*/  ELECT P6, URZ, PT ;  /* 0x00000000003f782f */ /* 0x000fda00038c0000 */
.L_x_5532:
[----:B--2---:R-:W2:Y:S01]  /*19f50*/  LDL R3, [R1+0x2c] ;  /* 0x00002c0001037983 */ /* 0x004ea20000100800 */
[----:B------:R-:W-:Y:S01]  /*19f60*/  BSSY B1, `(.L_x_5534) ;  /* 0x0000008000017945 */ /* 0x000fe20003800000 */
[----:B--2---:R-:W-:-:S05]  /*19f70*/  VIADD R3, R3, 0x1 ;  /* 0x0000000103037836 */ /* 0x004fca0000000000 */
[----:B0-----:R-:W-:-:S04]  /*19f80*/  LEA.HI R8, R3, R3, RZ, 0x1 ;  /* 0x0000000303087211 */ /* 0x001fc800078f08ff */
[----:B------:R-:W-:-:S05]  /*19f90*/  LOP3.LUT R8, R8, 0xfffffffe, RZ, 0xc0, !PT ;  /* 0xfffffffe08087812 */ /* 0x000fca00078ec0ff */
[----:B------:R-:W-:-:S05]  /*19fa0*/  IMAD.IADD R3, R3, 0x1, -R8 ;  /* 0x0000000103037824 */ /* 0x000fca00078e0a08 */
[----:B------:R-:W-:-:S04]  /*19fb0*/  SHF.L.U32 R3, R3, 0x1f, RZ ;  /* 0x0000001f03037819 */ /* 0x000fc800000006ff */
[----:B------:R-:W0:Y:S02]  /*19fc0*/  SYNCS.PHASECHK.TRANS64.TRYWAIT P0, [R23+URZ+0x38820], R3 ;  /* 0x03882003170075a7 */ /* 0x000e24000800017f */
[----:B0-----:R-:W-:Y:S05]  /*19fd0*/  @!P0 BRA `(.L_x_5535) ;  /* 0x0000008000688947 */ /* 0x001fea0003800000 */
.L_x_5696:
[----:B------:R-:W-:Y:S05]  /*19fe0*/  BSYNC B1 ;  /* 0x0000000000017941 */ /* 0x000fea0003800000 */
.L_x_5534:
        /* <DEDUP_REMOVED lines=10> */
.L_x_5697:
[----:B------:R-:W-:Y:S05]  /*1a090*/  BSYNC B2 ;  /* 0x0000000000027941 */ /* 0x000fea0003800000 */
.L_x_5538:
        /* <DEDUP_REMOVED lines=9> */
.L_x_5541:
[----:B------:R-:W-:Y:S05]  /*1a130*/  BSYNC B2 ;  /* 0x0000000000027941 */ /* 0x000fea0003800000 */
.L_x_5540:
        /* <DEDUP_REMOVED lines=12> */
.L_x_5542:
        /* <DEDUP_REMOVED lines=13> */
.L_x_5698:
[----:B------:R-:W-:Y:S05]  /*1a2d0*/  BSYNC B2 ;  /* 0x0000000000027941 */ /* 0x000fea0003800000 */
.L_x_5543:
        /* <DEDUP_REMOVED lines=11> */
.L_x_5546:
[----:B------:R-:W-:Y:S05]  /*1a390*/  BSYNC B2 ;  /* 0x0000000000027941 */ /* 0x000fea0003800000 */
.L_x_5545:
        /* <DEDUP_REMOVED lines=9> */
.L_x_5547:
        /* <DEDUP_REMOVED lines=15> */
.L_x_5548:
        /* <DEDUP_REMOVED lines=15> */
.L_x_5549:
        /* <DEDUP_REMOVED lines=15> */
.L_x_5550:
        /* <DEDUP_REMOVED lines=15> */
.L_x_5551:
        /* <DEDUP_REMOVED lines=15> */
.L_x_5552:
        /* <DEDUP_REMOVED lines=15> */
.L_x_5553:
        /* <DEDUP_REMOVED lines=15> */
.L_x_5554:
        /* <DEDUP_REMOVED lines=10> */
.L_x_5537:
[----:B------:R-:W-:Y:S05]  /*1ab60*/  BSYNC B1 ;  /* 0x0000000000017941 */ /* 0x000fea0003800000 */
.L_x_5536:
        /* <DEDUP_REMOVED lines=9> */
.L_x_5574:
        /* <DEDUP_REMOVED lines=11> */
.L_x_5699:
[----:B------:R-:W-:Y:S05]  /*1acb0*/  BSYNC B2 ;  /* 0x0000000000027941 */ /* 0x000fea0003800000 */
.L_x_5557:
        /* <DEDUP_REMOVED lines=9> */
.L_x_5560:
[----:B------:R-:W-:Y:S05]  /*1ad50*/  BSYNC B2 ;  /* 0x0000000000027941 */ /* 0x000fea0003800000 */
.L_x_5559:
        /* <DEDUP_REMOVED lines=11> */
.L_x_5561:
        /* <DEDUP_REMOVED lines=13> */
.L_x_5700:
[----:B------:R-:W-:Y:S05]  /*1aee0*/  BSYNC B2 ;  /* 0x0000000000027941 */ /* 0x000fea0003800000 */
.L_x_5562:
        /* <DEDUP_REMOVED lines=11> */
.L_x_5565:
[----:B------:R-:W-:Y:S05]  /*1afa0*/  BSYNC B2 ;  /* 0x0000000000027941 */ /* 0x000fea0003800000 */
.L_x_5564:
        /* <DEDUP_REMOVED lines=9> */
.L_x_5566:
        /* <DEDUP_REMOVED lines=15> */
.L_x_5567:
        /* <DEDUP_REMOVED lines=15> */
.L_x_5568:
        /* <DEDUP_REMOVED lines=15> */
.L_x_5569:
        /* <DEDUP_REMOVED lines=15> */
.L_x_5570:
        /* <DEDUP_REMOVED lines=15> */
.L_x_5571:
        /* <DEDUP_REMOVED lines=15> */
.L_x_5572:
        /* <DEDUP_REMOVED lines=15> */
.L_x_5573:
        /* <DEDUP_REMOVED lines=10> */
.L_x_5556:
[----:B------:R-:W-:Y:S05]  /*1b770*/  BSYNC B1 ;  /* 0x0000000000017941 */ /* 0x000fea0003800000 */
.L_x_5555:
        /* <DEDUP_REMOVED lines=8> */
.L_x_5530:
[----:B------:R-:W-:Y:S05]  /*1b800*/  BSYNC B0 ;  /* 0x0000000000007941 */ /* 0x000fea0003800000 */
.L_x_5529:
        /* <DEDUP_REMOVED lines=35> */
.L_x_5576:
        /* <DEDUP_REMOVED lines=20> */
.L_x_5579:
[----:B------:R-:W-:Y:S05]  /*1bb80*/  BSYNC B6 ;  /* 0x0000000000067941 */ /* 0x000fea0003800000 */
.L_x_5578:
        /* <DEDUP_REMOVED lines=20> */
.L_x_5582:
        /* <DEDUP_REMOVED lines=15> */
.L_x_5581:
[----:B------:R-:W-:Y:S05]  /*1bdc0*/  BSYNC B6 ;  /* 0x0000000000067941 */ /* 0x000fea0003800000 */
.L_x_5580:
[----:B------:R-:W-:Y:S01]  /*1bdd0*/  ULDC.64 UR4, c[0x0][0xaf0] ;  /* 0x0002bc0000047ab9 */ /* 0x000fe20000000a00 */
[----:B------:R-:W0:Y:S01]  /*1bde0*/  S2R R20, SR_TID.X ;  /* 0x0000000000147919 */ /* 0x000e220000002100 */
[----:B------:R-:W-:Y:S01]  /*1bdf0*/  ISETP.NE.U32.AND P0, PT, RZ, UR4, PT ;  /* 0x00000004ff007c0c */ /* 0x000fe2000bf05070 */
[----:B------:R-:W2:Y:S03]  /*1be00*/  LDC R10, c[0x0][0x430] ;  /* 0x00010c00ff0a7b82 */ /* 0x000ea60000000800 */
[----:B------:R-:W-:-:S13]  /*1be10*/  ISETP.NE.AND.EX P0, PT, RZ, UR5, PT, P0 ;  /* 0x00000005ff007c0c */ /* 0x000fda000bf05300 */
[----:B------:R-:W-:Y:S01]  /*1be20*/  @P0 IADD3 R2, P1, R27, UR4, RZ ;  /* 0x000000041b020c10 */ /* 0x000fe2000ff3e0ff */
[----:B------:R-:W3:Y:S01]  /*1be30*/  S2R R11, SR_TID.X ;  /* 0x00000000000b7919 */ /* 0x000ee20000002100 */
[----:B------:R-:W-:Y:S02]  /*1be40*/  ULDC UR4, c[0x0][0x320] ;  /* 0x0000c80000047ab9 */ /* 0x000fe40000000800 */
[----:B------:R-:W-:-:S05]  /*1be50*/  @P0 IADD3.X R3, R30, UR5, RZ, P1, !PT ;  /* 0x000000051e030c10 */ /* 0x000fca0008ffe4ff */
[----:B------:R4:W5:Y:S01]  /*1be60*/  @P0 LDG.E R32, desc[UR40][R2.64] ;  /* 0x0000002802200981 */ /* 0x000962000c1e1900 */
[----:B0-----:R-:W-:-:S04]  /*1be70*/  LOP3.LUT R20, R20, 0x7f, RZ, 0xc0, !PT ;  /* 0x0000007f14147812 */ /* 0x001fc800078ec0ff */
[----:B------:R-:W-:Y:S02]  /*1be80*/  SHF.R.U32.HI R21, RZ, 0x3, R20 ;  /* 0x00000003ff157819 */ /* 0x000fe40000011614 */
[----:B------:R-:W0:Y:S02]  /*1be90*/  S2R R20, SR_TID.X ;  /* 0x0000000000147919 */ /* 0x000e240000002100 */
[----:B0-----:R-:W-:-:S05]  /*1bea0*/  IMAD.SHL.U32 R20, R20, 0x10, RZ ;  /* 0x0000001014147824 */ /* 0x001fca00078e00ff */
[----:B------:R-:W-:Y:S02]  /*1beb0*/  LOP3.LUT R20, R21, 0x70, R20, 0xf8, !PT ;  /* 0x0000007015147812 */ /* 0x000fe400078ef814 */
[----:B------:R-:W0:Y:S01]  /*1bec0*/  S2R R21, SR_TID.X ;  /* 0x0000000000157919 */ /* 0x000e220000002100 */
[----:B--2---:R-:W-:Y:S02]  /*1bed0*/  ISETP.NE.AND P1, PT, R10, 0x1, PT ;  /* 0x000000010a00780c */ /* 0x004fe40003f25270 */
[----:B------:R-:W-:-:S11]  /*1bee0*/  LEA R27, R35, 0xffffffc0, 0x6 ;  /* 0xffffffc0231b7811 */ /* 0x000fd600078e30ff */
[----:B----4-:R-:W2:Y:S01]  /*1bef0*/  @P1 LDC R3, c[0x0][0x434] ;  /* 0x00010d00ff031b82 */ /* 0x010ea20000000800 */
[----:B0-----:R-:W-:-:S07]  /*1bf00*/  IMAD.SHL.U32 R21, R21, 0x8, RZ ;  /* 0x0000000815157824 */ /* 0x001fce00078e00ff */
[----:B------:R-:W0:Y:S01]  /*1bf10*/  @P1 LDC R2, c[0x0][0x438] ;  /* 0x00010e00ff021b82 */ /* 0x000e220000000800 */
[----:B------:R-:W-:-:S04]  /*1bf20*/  LOP3.LUT R21, R21, 0x38, RZ, 0xc0, !PT ;  /* 0x0000003815157812 */ /* 0x000fc800078ec0ff */
[----:B------:R-:W-:-:S04]  /*1bf30*/  LOP3.LUT R21, R21, 0x40, RZ, 0xfc, !PT ;  /* 0x0000004015157812 */ /* 0x000fc800078efcff */
[----:B------:R-:W-:Y:S02]  /*1bf40*/  ISETP.GE.AND P2, PT, R21, UR4, PT ;  /* 0x0000000415007c0c */ /* 0x000fe4000bf46270 */
[----:B------:R-:W4:Y:S01]  /*1bf50*/  S2R R21, SR_TID.X ;  /* 0x0000000000157919 */ /* 0x000f220000002100 */
[----:B------:R-:W-:-:S05]  /*1bf60*/  IMAD.IADD R4, R20, 0x1, R27 ;  /* 0x0000000114047824 */ /* 0x000fca00078e021b */
[C---:B------:R-:W-:Y:S01]  /*1bf70*/  ISETP.GE.AND P0, PT, R4.reuse, R31, PT ;  /* 0x0000001f0400720c */ /* 0x040fe20003f06270 */
[----:B------:R-:W-:Y:S02]  /*1bf80*/  IMAD.IADD R0, R4, 0x1, R34 ;  /* 0x0000000104007824 */ /* 0x000fe400078e0222 */
[----:B---3--:R-:W-:Y:S01]  /*1bf90*/  IMAD.SHL.U32 R11, R11, 0x8, RZ ;  /* 0x000000080b0b7824 */ /* 0x008fe200078e00ff */
[----:B------:R-:W-:Y:S01]  /*1bfa0*/  ISETP.GT.U32.OR P0, PT, R20, 0x3f, P0 ;  /* 0x0000003f1400780c */ /* 0x000fe20000704470 */
[----:B--2---:R-:W-:-:S03]  /*1bfb0*/  @P1 IMAD.HI.U32 R3, R0, R3, RZ ;  /* 0x0000000300031227 */ /* 0x004fc600078e00ff */
[----:B------:R-:W-:Y:S01]  /*1bfc0*/  LOP3.LUT R11, R11, 0x38, RZ, 0xc0, !PT ;  /* 0x000000380b0b7812 */ /* 0x000fe200078ec0ff */
[----:B------:R-:W-:Y:S01]  /*1bfd0*/  IMAD.MOV.U32 R8, RZ, RZ, R0 ;  /* 0x000000ffff087224 */ /* 0x000fe200078e0000 */
[----:B0-----:R-:W-:Y:S02]  /*1bfe0*/  @P1 SHF.R.U32.HI R8, RZ, R2, R3 ;  /* 0x00000002ff081219 */ /* 0x001fe40000011603 */
[----:B------:R-:W-:Y:S02]  /*1bff0*/  ISETP.GE.AND P1, PT, R11, UR4, PT ;  /* 0x000000040b007c0c */ /* 0x000fe4000bf26270 */
[----:B------:R-:W-:Y:S02]  /*1c000*/  LOP3.LUT R22, R22, 0xffffffbf, RZ, 0xc0, !PT ;  /* 0xffffffbf16167812 */ /* 0x000fe400078ec0ff */
[----:B-1----:R-:W-:Y:S01]  /*1c010*/  SEL R9, RZ, 0xffffffff, P2 ;  /* 0xffffffffff097807 */ /* 0x002fe20001000000 */
[----:B------:R-:W0:Y:S01]  /*1c020*/  @!P0 LDC.64 R2, c[0x0][0x428] ;  /* 0x00010a00ff028b82 */ /* 0x000e220000000a00 */
[----:B------:R-:W-:Y:S01]  /*1c030*/  @P2 LOP3.LUT R22, R22, 0x40, RZ, 0xfc, !PT ;  /* 0x0000004016162812 */ /* 0x000fe200078efcff */
[----:B----4-:R-:W-:Y:S01]  /*1c040*/  IMAD.SHL.U32 R21, R21, 0x8, RZ ;  /* 0x0000000815157824 */ /* 0x010fe200078e00ff */
        /* <DEDUP_REMOVED lines=57> */
.L_x_5703:
        /* <DEDUP_REMOVED lines=11> */
.L_x_5584:
        /* <DEDUP_REMOVED lines=9> */
.L_x_5704:
[----:B------:R-:W-:Y:S05]  /*1c520*/  BSYNC B0 ;  /* 0x0000000000007941 */ /* 0x000fea0003800000 */
.L_x_5585:
[----:B------:R-:W0:Y:S01]  /*1c530*/  LDL R2, [R1+0xc] ;  /* 0x00000c0001027983 */ /* 0x000e220000100800 */
[----:B------:R-:W-:-:S03]  /*1c540*/  ULDC.64 UR4, c[0x0][0x300] ;  /* 0x0000c00000047ab9 */ /* 0x000fc60000000a00 */
[----:B------:R-:W2:Y:S01]  /*1c550*/  LDL R4, [R1+0x4] ;  /* 0x0000040001047983 */ /* 0x000ea20000100800 */
        /* <DEDUP_REMOVED lines=17> */
[----:B-1----:R-:W-:Y:S02]  /*1c670*/  IMAD R5, R25, 0x1000, R36 ;  /* 0x0000100019057824 */ /* 0x002fe400078e0224 */
[----:B------:R-:W-:Y:S02]  /*1c680*/  IMAD.IADD R3, R3, 0x1, R0 ;  /* 0x0000000103037824 */ /* 0x000fe400078e0200 */
[----:B------:R-:W-:Y:S02]  /*1c690*/  IMAD R0, R30, UR4, RZ ;  /* 0x000000041e007c24 */ /* 0x000fe4000f8e02ff */
[----:B------:R-:W-:-:S04]  /*1c6a0*/  IMAD.WIDE.U32 R2, R18, UR4, R2 ;  /* 0x0000000412027c25 */ /* 0x000fc8000f8e0002 */
[----:B------:R-:W-:Y:S01]  /*1c6b0*/  IMAD R0, R18, UR5, R0 ;  /* 0x0000000512007c24 */ /* 0x000fe2000f8e0200 */
[----:B------:R-:W-:-:S03]  /*1c6c0*/  ULDC.64 UR4, c[0x0][0x2e8] ;  /* 0x0000ba0000047ab9 */ /* 0x000fc60000000a00 */
        /* <DEDUP_REMOVED lines=41> */
.L_x_5714:
        /* <DEDUP_REMOVED lines=10> */
.L_x_5588:
        /* <DEDUP_REMOVED lines=11> */
.L_x_5589:
        /* <DEDUP_REMOVED lines=34> */
.L_x_5591:
[----:B------:R-:W-:Y:S05]  /*1ccd0*/  BSYNC B6 ;  /* 0x0000000000067941 */ /* 0x000fea0003800000 */
.L_x_5590:
        /* <DEDUP_REMOVED lines=95> */
.L_x_5723:
        /* <DEDUP_REMOVED lines=11> */
.L_x_5593:
        /* <DEDUP_REMOVED lines=28> */
.L_x_5595:
[----:B------:R-:W-:Y:S05]  /*1d540*/  BSYNC B6 ;  /* 0x0000000000067941 */ /* 0x000fea0003800000 */
.L_x_5594:
        /* <DEDUP_REMOVED lines=193> */
.L_x_5733:
        /* <DEDUP_REMOVED lines=26> */
.L_x_5598:
[----:B------:R-:W-:Y:S05]  /*1e300*/  BSYNC B0 ;  /* 0x0000000000007941 */ /* 0x000fea0003800000 */
.L_x_5597:
[----:B------:R-:W-:Y:S01]  /*1e310*/  NOP ;  /* 0x0000000000007918 */ /* 0x000fe20000000000 */
[----:B------:R-:W-:-:S13]  /*1e320*/  PLOP3.LUT P0, PT, PT, PT, PT, 0x80, 0x0 ;  /* 0x000000000000781c */ /* 0x000fda0003f0f070 */
.L_x_5599:
        /* <DEDUP_REMOVED lines=18> */
.L_x_5734:
[----:B------:R-:W-:Y:S05]  /*1e450*/  BSYNC B0 ;  /* 0x0000000000007941 */ /* 0x000fea0003800000 */
.L_x_5600:
[----:B------:R-:W2:Y:S02]  /*1e460*/  LDL R2, [R1+0x50] ;  /* 0x0000500001027983 */ /* 0x000ea40000100800 */
[----:B--2---:R-:W-:-:S13]  /*1e470*/  ISETP.NE.AND P0, PT, R2, 0x3, PT ;  /* 0x000000030200780c */ /* 0x004fda0003f05270 */
[----:B------:R-:W-:Y:S05]  /*1e480*/  @!P0 BRA `(.L_x_5602) ;  /* 0x0000000000048947 */ /* 0x000fea0003800000 */
[----:B------:R-:W-:Y:S01]  /*1e490*/  BPT.TRAP 0x1 ;  /* 0x000000040000795c */ /* 0x000fe20000300000 */
.L_x_5602:
[----:B-1----:R-:W-:Y:S01]  /*1e4a0*/  SHF.L.U32 R0, R28, 0x1f, RZ ;  /* 0x0000001f1c007819 */ /* 0x002fe200000006ff */
[----:B------:R-:W-:Y:S03]  /*1e4b0*/  BSSY B0, `(.L_x_5603) ;  /* 0x0000003000007945 */ /* 0x000fe60003800000 */
[----:B------:R-:W1:Y:S02]  /*1e4c0*/  SYNCS.PHASECHK.TRANS64.TRYWAIT P0, [R31+URZ+0x38860], R0 ;  /* 0x038860001f0075a7 */ /* 0x000e64000800017f */
[----:B-1----:R-:W-:Y:S05]  /*1e4d0*/  @!P0 BRA `(.L_x_5604) ;  /* 0x0000005400388947 */ /* 0x002fea0003800000 */
.L_x_5735:
[----:B------:R-:W-:Y:S05]  /*1e4e0*/  BSYNC B0 ;  /* 0x0000000000007941 */ /* 0x000fea0003800000 */
.L_x_5603:
        /* <DEDUP_REMOVED lines=111> */
.L_x_5745:
        /* <DEDUP_REMOVED lines=34> */
.L_x_5606:
        /* <DEDUP_REMOVED lines=11> */
.L_x_5607:
        /* <DEDUP_REMOVED lines=11> */
.L_x_5622:
        /* <DEDUP_REMOVED lines=42> */
.L_x_5610:
[----:B------:R-:W-:Y:S01]  /*1f200*/  IMAD R6, R25, 0x8, R23 ;  /* 0x0000000819067824 */ /* 0x000fe200078e0217 */
[----:B------:R-:W-:Y:S01]  /*1f210*/  SHF.L.U32 R21, R28, 0x1f, RZ ;  /* 0x0000001f1c157819 */ /* 0x000fe200000006ff */
[----:B------:R-:W-:Y:S01]  /*1f220*/  BSSY B1, `(.L_x_5611) ;  /* 0x0000004000017945 */ /* 0x000fe20003800000 */
[----:B------:R-:W-:Y:S02]  /*1f230*/  SHF.R.S32.HI R9, RZ, 0x1f, R5 ;  /* 0x0000001fff097819 */ /* 0x000fe40000011405 */
[----:B------:R-:W0:Y:S02]  /*1f240*/  SYNCS.PHASECHK.TRANS64.TRYWAIT P0, [R6+URZ+0x38840], R21 ;  /* 0x03884015060075a7 */ /* 0x000e24000800017f */
[----:B0-----:R-:W-:Y:S05]  /*1f250*/  @!P0 BRA `(.L_x_5612) ;  /* 0x0000005000148947 */ /* 0x001fea0003800000 */
.L_x_5746:
[----:B------:R-:W-:Y:S05]  /*1f260*/  BSYNC B1 ;  /* 0x0000000000017941 */ /* 0x000fea0003800000 */
.L_x_5611:
        /* <DEDUP_REMOVED lines=42> */
.L_x_5756:
        /* <DEDUP_REMOVED lines=8> */
.L_x_5614:
        /* <DEDUP_REMOVED lines=11> */
.L_x_5615:
[----:B------:R2:W-:Y:S01]  /*1f640*/  SYNCS.ARRIVE.TRANS64.A1T0 RZ, [R6+URZ+0x38830], RZ ;  /* 0x038830ff06ff79a7 */ /* 0x0005e2000810003f */
[----:B------:R-:W-:Y:S05]  /*1f650*/  @!P2 BRA `(.L_x_5616) ;  /* 0x000000000004a947 */ /* 0x000fea0003800000 */
[----:B------:R-:W-:Y:S01]  /*1f660*/  BPT.TRAP 0x1 ;  /* 0x000000040000795c */ /* 0x000fe20000300000 */
.L_x_5616:
[----:B------:R-:W3:Y:S01]  /*1f670*/  SYNCS.PHASECHK.TRANS64.TRYWAIT P0, [R6+URZ+0x38860], R21 ;  /* 0x03886015060075a7 */ /* 0x000ee2000800017f */
[----:B------:R-:W-:Y:S04]  /*1f680*/  BSSY B1, `(.L_x_5617) ;  /* 0x0000002000017945 */ /* 0x000fe80003800000 */
[----:B---3--:R-:W-:Y:S05]  /*1f690*/  @!P0 BRA `(.L_x_5618) ;  /* 0x0000005000348947 */ /* 0x008fea0003800000 */
.L_x_5757:
[----:B------:R-:W-:Y:S05]  /*1f6a0*/  BSYNC B1 ;  /* 0x0000000000017941 */ /* 0x000fea0003800000 */
.L_x_5617:
        /* <DEDUP_REMOVED lines=81> */
.L_x_5767:
        /* <DEDUP_REMOVED lines=25> */
.L_x_5620:
        /* <DEDUP_REMOVED lines=11> */
.L_x_5621:
[----:B------:R1:W-:Y:S01]  /*1fe00*/  SYNCS.ARRIVE.TRANS64.A1T0 RZ, [R6+URZ+0x38850], RZ ;  /* 0x038850ff06ff79a7 */ /* 0x0003e2000810003f */
[----:B------:R-:W-:Y:S05]  /*1fe10*/  @P3 BRA `(.L_x_5622) ;  /* 0xfffffff000503947 */ /* 0x000fea000383ffff */
.L_x_5609:
[----:B------:R-:W-:Y:S05]  /*1fe20*/  BSYNC B0 ;  /* 0x0000000000007941 */ /* 0x000fea0003800000 */
.L_x_5608:
        /* <DEDUP_REMOVED lines=21> */
.L_x_5624:
[----:B------:R-:W-:Y:S05]  /*1ff80*/  BSYNC B0 ;  /* 0x0000000000007941 */ /* 0x000fea0003800000 */
.L_x_5623:
[----:B------:R-:W-:-:S07]  /*1ff90*/  SEL R25, R25, RZ, P0 ;  /* 0x000000ff19197207 */ /* 0x000fce0000000000 */
.L_x_5577:
[----:B------:R-:W-:Y:S05]  /*1ffa0*/  BSYNC B7 ;  /* 0x0000000000077941 */ /* 0x000fea0003800000 */
.L_x_5575:
        /* <DEDUP_REMOVED lines=11> */
.L_x_5625:
        /* <DEDUP_REMOVED lines=26> */
[----:B------:R-:W1:Y:S02]  /*20200*/  SHFL.UP PT, R14, R5, 0x4, RZ ;  /* 0x04800000050e7989 */ /* 0x000e6400000e00ff */
[----:B-123--:R-:W-:-:S05]  /*20210*/  SEL R6, R14, RZ, P3 ;  /* 0x000000ff0e067207 */ /* 0x00efca0001800000 */
        /* <DEDUP_REMOVED lines=8> */
.L_x_5777:
[----:B------:R-:W-:Y:S02]  /*202a0*/  ULDC UR4, c[0x0][0xd38] ;  /* 0x00034e0000047ab9 */ /* 0x000fe40000000800 */
[----:B------:R-:W-:-:S04]  /*202b0*/  IMAD.U32 R4, RZ, RZ, UR4 ;  /* 0x00000004ff047e24 */ /* 0x000fc8000f8e00ff */
[----:B-1----:R-:W-:-:S04]  /*202c0*/  IMAD R5, R14, R4, RZ ;  /* 0x000000040e057224 */ /* 0x002fc800078e02ff */
[----:B------:R-:W-:-:S05]  /*202d0*/  IMAD.IADD R16, R16, 0x1, R5 ;  /* 0x0000000110107824 */ /* 0x000fca00078e0205 */
[----:B------:R-:W-:-:S13]  /*202e0*/  ISETP.GT.AND P6, PT, R16, R0, PT ;  /* 0x000000001000720c */ /* 0x000fda0003fc4270 */
[----:B------:R-:W-:Y:S05]  /*202f0*/  @P6 BRA `(.L_x_5628) ;  /* 0x00000000009c6947 */ /* 0x000fea0003800000 */
.L_x_5633:
        /* <DEDUP_REMOVED lines=14> */
.L_x_5631:
[----:B------:R-:W-:Y:S05]  /*203e0*/  BSYNC B0 ;  /* 0x0000000000007941 */ /* 0x000fea0003800000 */
.L_x_5630:
        /* <DEDUP_REMOVED lines=18> */
.L_x_5785:
[----:B------:R-:W-:Y:S02]  /*20510*/  ULDC UR4, c[0x0][0xd38] ;  /* 0x00034e0000047ab9 */ /* 0x000fe40000000800 */
[----:B------:R-:W-:-:S04]  /*20520*/  IMAD.U32 R4, RZ, RZ, UR4 ;  /* 0x00000004ff047e24 */ /* 0x000fc8000f8e00ff */
[----:B-1----:R-:W-:-:S04]  /*20530*/  IMAD R5, R14, R4, RZ ;  /* 0x000000040e057224 */ /* 0x002fc800078e02ff */
[----:B------:R-:W-:-:S05]  /*20540*/  IMAD.IADD R16, R5, 0x1, R16 ;  /* 0x0000000105107824 */ /* 0x000fca00078e0210 */
[----:B------:R-:W-:-:S13]  /*20550*/  ISETP.GT.AND P6, PT, R16, R0, PT ;  /* 0x000000001000720c */ /* 0x000fda0003fc4270 */
[----:B------:R-:W-:Y:S05]  /*20560*/  @!P6 BRA `(.L_x_5633) ;  /* 0xfffffffc0064e947 */ /* 0x000fea000383ffff */
.L_x_5628:
        /* <DEDUP_REMOVED lines=8> */
.L_x_5789:
[----:B------:R-:W-:Y:S01]  /*205f0*/  ISETP.NE.AND P0, PT, R6, RZ, PT ;  /* 0x000000ff0600720c */ /* 0x000fe20003f05270 */
[----:B------:R-:W-:-:S12]  /*20600*/  IMAD.MOV.U32 R6, RZ, RZ, RZ ;  /* 0x000000ffff067224 */ /* 0x000fd800078e00ff */
[----:B------:R-:W-:Y:S05]  /*20610*/  @!P0 BRA `(.L_x_5635) ;  /* 0x0000000000108947 */ /* 0x000fea0003800000 */
[----:B------:R-:W-:Y:S01]  /*20620*/  UMOV UR4, 0xffffffff ;  /* 0xffffffff00047882 */ /* 0x000fe20000000000 */
[----:B------:R-:W-:Y:S02]  /*20630*/  VIADD R12, R5, 0xffffffff ;  /* 0xffffffff050c7836 */ /* 0x000fe40000000000 */
[----:B------:R-:W-:Y:S05]  /*20640*/  BRA.DIV UR4, `(.L_x_5636) ;  /* 0x0000005204607947 */ /* 0x000fea000b800000 */
[----:B------:R3:W4:Y:S02]  /*20650*/  SHFL.IDX PT, R6, R3, R12, 0x1f ;  /* 0x00001f0c03067589 */ /* 0x00072400000e0000 */
.L_x_5635:
[----:B01-3--:R-:W0:Y:S01]  /*20660*/  LDC.64 R2, c[0x0][0xd90] ;  /* 0x00036400ff027b82 */ /* 0x00be220000000a00 */
[----:B------:R-:W-:-:S04]  /*20670*/  IMAD.IADD R19, R5, 0x1, R19 ;  /* 0x0000000105137824 */ /* 0x000fc800078e0213 */
[----:B0-----:R-:W-:-:S05]  /*20680*/  IMAD.WIDE R2, R19, 0x4, R2 ;  /* 0x0000000413027825 */ /* 0x001fca00078e0202 */
[----:B------:R0:W2:Y:S01]  /*20690*/  LDG.E R7, desc[UR40][R2.64] ;  /* 0x0000002802077981 */ /* 0x0000a2000c1e1900 */
[----:B----4-:R-:W-:-:S04]  /*206a0*/  IMAD R16, R6, R4, R16 ;  /* 0x0000000406107224 */ /* 0x010fc800078e0210 */
[----:B------:R-:W-:Y:S02]  /*206b0*/  IMAD.IADD R0, R0, 0x1, -R16 ;  /* 0x0000000100007824 */ /* 0x000fe400078e0a10 */
[----:B0-----:R-:W-:Y:S02]  /*206c0*/  IMAD.MOV.U32 R2, RZ, RZ, RZ ;  /* 0x000000ffff027224 */ /* 0x001fe400078e00ff */
[----:B--2---:R-:W-:-:S05]  /*206d0*/  IMAD R5, R17, R7, RZ ;  /* 0x0000000711057224 */ /* 0x004fca00078e02ff */
        /* <DEDUP_REMOVED lines=58> */
.L_x_5629:
[----:B------:R-:W-:Y:S01]  /*20a80*/  UMOV UR4, URZ ;  /* 0x0000003f00047c82 */ /* 0x000fe20008000000 */
[----:B------:R-:W-:Y:S01]  /*20a90*/  UMOV UR5, URZ ;  /* 0x0000003f00057c82 */ /* 0x000fe20008000000 */
[----:B------:R-:W-:Y:S01]  /*20aa0*/  ULDC UR6, c[0x0][0xd3c] ;  /* 0x00034f0000067ab9 */ /* 0x000fe20000000800 */
[----:B------:R-:W-:Y:S02]  /*20ab0*/  IMAD.MOV.U32 R16, RZ, RZ, R0 ;  /* 0x000000ffff107224 */ /* 0x000fe400078e0000 */
[----:B------:R-:W-:Y:S02]  /*20ac0*/  IMAD.U32 R17, RZ, RZ, UR4 ;  /* 0x00000004ff117e24 */ /* 0x000fe4000f8e00ff */
[----:B------:R-:W-:Y:S02]  /*20ad0*/  IMAD.U32 R18, RZ, RZ, UR5 ;  /* 0x00000005ff127e24 */ /* 0x000fe4000f8e00ff */
[----:B------:R-:W-:-:S07]  /*20ae0*/  IMAD.U32 R19, RZ, RZ, UR6 ;  /* 0x00000006ff137e24 */ /* 0x000fce000f8e00ff */
.L_x_5637:
        /* <DEDUP_REMOVED lines=10> */
.L_x_5626:
[----:B------:R-:W-:Y:S02]  /*20b90*/  ULDC UR4, c[0x0][0xd3c] ;  /* 0x00034f0000047ab9 */ /* 0x000fe40000000800 */
[----:B0-----:R-:W-:-:S13]  /*20ba0*/  ISETP.GE.AND P0, PT, R19, UR4, PT ;  /* 0x0000000413007c0c */ /* 0x001fda000bf06270 */
[----:B------:R-:W-:Y:S05]  /*20bb0*/  @!P0 BRA `(.L_x_5638) ;  /* 0xffffff8800f08947 */ /* 0x000fea000383ffff */
[----:B------:R-:W-:Y:S05]  /*20bc0*/  BSYNC B8 ;  /* 0x0000000000087941 */ /* 0x000fea0003800000 */
.L_x_5525:
        /* <DEDUP_REMOVED lines=12> */
.L_x_5792:
[----:B------:R-:W-:Y:S05]  /*20c90*/  BSYNC B0 ;  /* 0x0000000000007941 */ /* 0x000fea0003800000 */
.L_x_5639:
[----:B------:R-:W-:-:S03]  /*20ca0*/  UMOV UR4, 0xffffffff ;  /* 0xffffffff00047882 */ /* 0x000fc60000000000 */
[----:B------:R-:W-:Y:S05]  /*20cb0*/  BRA.DIV UR4, `(.L_x_5641) ;  /* 0x0000004e04007947 */ /* 0x000fea000b800000 */
[----:B0-----:R-:W0:Y:S02]  /*20cc0*/  S2R R0, SR_TID.X ;  /* 0x0000000000007919 */ /* 0x001e240000002100 */
[----:B0-----:R-:W-:-:S04]  /*20cd0*/  SHF.R.U32.HI R0, RZ, 0x5, R0 ;  /* 0x00000005ff007819 */ /* 0x001fc80000011600 */
[----:B------:R-:W-:-:S05]  /*20ce0*/  LOP3.LUT R0, R0, 0x3, RZ, 0xc0, !PT ;  /* 0x0000000300007812 */ /* 0x000fca00078ec0ff */
[----:B------:R0:W1:Y:S02]  /*20cf0*/  SHFL.IDX PT, R14, R0, RZ, 0x1f ;  /* 0x00001fff000e7589 */ /* 0x00006400000e0000 */
.L_x_5795:
[----:B-1----:R-:W-:-:S13]  /*20d00*/  ISETP.NE.AND P0, PT, R14, RZ, PT ;  /* 0x000000ff0e00720c */ /* 0x002fda0003f05270 */
[----:B------:R-:W-:Y:S05]  /*20d10*/  @P0 BRA `(.L_x_5376) ;  /* 0x0000000000880947 */ /* 0x000fea0003800000 */
[----:B------:R-:W-:-:S03]  /*20d20*/  UMOV UR4, 0xffffffff ;  /* 0xffffffff00047882 */ /* 0x000fc60000000000 */
[----:B------:R-:W-:Y:S05]  /*20d30*/  BRA.DIV UR4, `(.L_x_5642) ;  /* 0x0000004e04147947 */ /* 0x000fea000b800000 */
[----:B------:R-:W-:-:S13]  /*20d40*/  ELECT P6, URZ, PT ;  /* 0x00000000003f782f */ /* 0x000fda00038c0000 */
.L_x_5798:
[----:B------:R-:W-:Y:S05]  /*20d50*/  @!P6 BRA `(.L_x_5376) ;  /* 0x000000000078e947 */ /* 0x000fea0003800000 */
[----:B0-----:R-:W5:Y:S02]  /*20d60*/  LDL.LU R0, [R1+0x8] ;  /* 0x0000080001007983 */ /* 0x001f640000300800 */
[----:B-----5:R-:W-:-:S04]  /*20d70*/  LOP3.LUT R0, R0, 0x2, RZ, 0xfc, !PT ;  /* 0x0000000200007812 */ /* 0x020fc800078efcff */
[----:B------:R-:W-:-:S13]  /*20d80*/  ISETP.NE.AND P0, PT, R0, 0x3, PT ;  /* 0x000000030000780c */ /* 0x000fda0003f05270 */
[----:B------:R-:W-:Y:S05]  /*20d90*/  @!P0 BRA `(.L_x_5643) ;  /* 0x0000000000048947 */ /* 0x000fea0003800000 */
[----:B------:R-:W-:Y:S01]  /*20da0*/  BPT.TRAP 0x1 ;  /* 0x000000040000795c */ /* 0x000fe20000300000 */
.L_x_5643:
[C---:B------:R-:W-:Y:S01]  /*20db0*/  IMAD R5, R25.reuse, 0x8, R4 ;  /* 0x0000000819057824 */ /* 0x040fe200078e0204 */
[----:B------:R-:W-:Y:S01]  /*20dc0*/  SHF.L.U32 R0, R28, 0x1f, RZ ;  /* 0x0000001f1c007819 */ /* 0x000fe200000006ff */
[----:B------:R-:W-:-:S03]  /*20dd0*/  VIADD R25, R25, 0x1 ;  /* 0x0000000119197836 */ /* 0x000fc60000000000 */
[----:B------:R-:W0:Y:S02]  /*20de0*/  SYNCS.PHASECHK.TRANS64.TRYWAIT P1, [R5+URZ+0x38840], R0 ;  /* 0x03884000050075a7 */ /* 0x000e24000802017f */
[----:B------:R-:W-:-:S04]  /*20df0*/  ISETP.NE.AND P2, PT, R25, 0x2, PT ;  /* 0x000000021900780c */ /* 0x000fc80003f45270 */
[----:B------:R-:W-:Y:S01]  /*20e00*/  SEL R3, RZ, 0x1, P2 ;  /* 0x00000001ff037807 */ /* 0x000fe20001000000 */
[----:B0-----:R-:W-:Y:S08]  /*20e10*/  @!P1 BRA `(.L_x_5644) ;  /* 0x0000004800fc9947 */ /* 0x001ff00003800000 */
.L_x_5799:
[----:B------:R-:W-:Y:S02]  /*20e20*/  SEL R25, R25, RZ, P2 ;  /* 0x000000ff19197207 */ /* 0x000fe40001000000 */
[----:B------:R-:W-:Y:S01]  /*20e30*/  LOP3.LUT R2, R28, R3, RZ, 0x3c, !PT ;  /* 0x000000031c027212 */ /* 0x000fe200078e3cff */
[----:B------:R-:W-:Y:S06]  /*20e40*/  @!P0 BRA `(.L_x_5645) ;  /* 0x0000000000048947 */ /* 0x000fec0003800000 */
[----:B------:R-:W-:Y:S01]  /*20e50*/  BPT.TRAP 0x1 ;  /* 0x000000040000795c */ /* 0x000fe20000300000 */
.L_x_5645:
[----:B------:R-:W-:Y:S01]  /*20e60*/  IMAD R25, R25, 0x8, R4 ;  /* 0x0000000819197824 */ /* 0x000fe200078e0204 */
[----:B------:R-:W-:-:S04]  /*20e70*/  SHF.L.U32 R2, R2, 0x1f, RZ ;  /* 0x0000001f02027819 */ /* 0x000fc800000006ff */
[----:B------:R-:W1:Y:S02]  /*20e80*/  SYNCS.PHASECHK.TRANS64.TRYWAIT P1, [R25+URZ+0x38840], R2 ;  /* 0x03884002190075a7 */ /* 0x000e64000802017f */
[----:B-1----:R-:W-:Y:S05]  /*20e90*/  @!P1 BRA `(.L_x_5646) ;  /* 0x0000004800f09947 */ /* 0x002fea0003800000 */
.L_x_5800:
[----:B------:R-:W-:Y:S05]  /*20ea0*/  @!P0 BRA `(.L_x_5647) ;  /* 0x0000000000048947 */ /* 0x000fea0003800000 */
[----:B------:R-:W-:Y:S01]  /*20eb0*/  BPT.TRAP 0x1 ;  /* 0x000000040000795c */ /* 0x000fe20000300000 */
.L_x_5647:
[----:B------:R-:W5:Y:S02]  /*20ec0*/  SYNCS.PHASECHK.TRANS64.TRYWAIT P1, [R5+URZ+0x38860], R0 ;  /* 0x03886000050075a7 */ /* 0x000f64000802017f */
[----:B-----5:R-:W-:Y:S05]  /*20ed0*/  @!P1 BRA `(.L_x_5648) ;  /* 0x0000004800f49947 */ /* 0x020fea0003800000 */
.L_x_5801:
[----:B------:R-:W-:Y:S05]  /*20ee0*/  @!P0 BRA `(.L_x_5649) ;  /* 0x0000000000048947 */ /* 0x000fea0003800000 */
[----:B------:R-:W-:Y:S01]  /*20ef0*/  BPT.TRAP 0x1 ;  /* 0x000000040000795c */ /* 0x000fe20000300000 */
.L_x_5649:
[----:B------:R0:W0:Y:S02]  /*20f00*/  SYNCS.PHASECHK.TRANS64.TRYWAIT P0, [R25+URZ+0x38860], R2 ;  /* 0x03886002190075a7 */ /* 0x000024000800017f */
[----:B0-----:R-:W-:Y:S05]  /*20f10*/  @!P0 NANOSLEEP.SYNCS 0x989680 ;  /* 0x009896800000895d */ /* 0x001fea0003900000 */
[----:B------:R-:W0:Y:S02]  /*20f20*/  @!P0 SYNCS.PHASECHK.TRANS64 P0, [R25+URZ+0x38860], R2 ;  /* 0x03886002190085a7 */ /* 0x000e24000800007f */
[----:B0-----:R-:W-:Y:S05]  /*20f30*/  @!P0 BRA `(.L_x_5649) ;  /* 0xfffffffc00f08947 */ /* 0x001fea000383ffff */
.L_x_5376:
[----:B------:R-:W-:Y:S05]  /*20f40*/  BSYNC B9 ;  /* 0x0000000000097941 */ /* 0x000fea0003800000 */
.L_x_5373:
[----:B------:R-:W-:Y:S05]  /*20f50*/  EXIT ;  /* 0x000000000000794d */ /* 0x000fea0003800000 */
.L_x_5392:
[----:B0-----:R0:W1:Y:S02]  /*20f60*/  SYNCS.PHASECHK.TRANS64.TRYWAIT P6, [R61+URZ+0x38890], R70 ;  /* 0x038890463d0075a7 */ /* 0x00106400080c017f */
[----:B-1----:R-:W-:Y:S05]  /*20f70*/  @!P6 NANOSLEEP.SYNCS 0x989680 ;  /* 0x009896800000e95d */ /* 0x002fea0003900000 */
[----:B------:R-:W1:Y:S02]  /*20f80*/  @!P6 SYNCS.PHASECHK.TRANS64 P6, [R61+URZ+0x38890], R70 ;  /* 0x038890463d00e5a7 */ /* 0x000e6400080c007f */
[----:B-1----:R-:W-:Y:S05]  /*20f90*/  @!P6 BRA `(.L_x_5392) ;  /* 0xfffffffc00f0e947 */ /* 0x002fea000383ffff */
[----:B------:R-:W-:Y:S05]  /*20fa0*/  BRA `(.L_x_5650) ;  /* 0xfffffe1c000c7947 */ /* 0x000fea000383ffff */
.L_x_5393:
        /* <DEDUP_REMOVED lines=8> */
.L_x_5652:
[----:B------:R-:W-:Y:S05]  /*21030*/  BSYNC B1 ;  /* 0x0000000000017941 */ /* 0x000fea0003800000 */
.L_x_5651:
        /* <DEDUP_REMOVED lines=8> */
.L_x_5653:
[----:B------:R-:W-:Y:S05]  /*210c0*/  BRA `(.L_x_5654) ;  /* 0xfffffe1800d87947 */ /* 0x000fea000383ffff */
.L_x_5403:
[----:B0-----:R0:W1:Y:S02]  /*210d0*/  SYNCS.PHASECHK.TRANS64.TRYWAIT P6, [R61+URZ+0x38890], R70 ;  /* 0x038890463d0075a7 */ /* 0x00106400080c017f */
[----:B-1----:R-:W-:Y:S05]  /*210e0*/  @!P6 NANOSLEEP.SYNCS 0x989680 ;  /* 0x009896800000e95d */ /* 0x002fea0003900000 */
[----:B------:R-:W1:Y:S02]  /*210f0*/  @!P6 SYNCS.PHASECHK.TRANS64 P6, [R61+URZ+0x38890], R70 ;  /* 0x038890463d00e5a7 */ /* 0x000e6400080c007f */
[----:B-1----:R-:W-:Y:S05]  /*21100*/  @!P6 BRA `(.L_x_5403) ;  /* 0xfffffffc00f0e947 */ /* 0x002fea000383ffff */
[----:B------:R-:W-:Y:S05]  /*21110*/  BRA `(.L_x_5655) ;  /* 0xfffffe2400507947 */ /* 0x000fea000383ffff */
.L_x_5404:
        /* <DEDUP_REMOVED lines=8> */
.L_x_5657:
[----:B------:R-:W-:Y:S05]  /*211a0*/  BSYNC B1 ;  /* 0x0000000000017941 */ /* 0x000fea0003800000 */
.L_x_5656:
        /* <DEDUP_REMOVED lines=8> */
.L_x_5658:
[----:B------:R-:W-:Y:S01]  /*21230*/  IMAD.MOV.U32 R68, RZ, RZ, R14 ;  /* 0x000000ffff447224 */ /* 0x000fe200078e000e */
[----:B------:R-:W-:Y:S06]  /*21240*/  BRA `(.L_x_5659) ;  /* 0xfffffe2400187947 */ /* 0x000fec000383ffff */
.L_x_5409:
[----:B0-----:R0:W1:Y:S02]  /*21250*/  SYNCS.PHASECHK.TRANS64.TRYWAIT P0, [R61+URZ+0x38890], R70 ;  /* 0x038890463d0075a7 */ /* 0x001064000800017f */
[----:B-1----:R-:W-:Y:S05]  /*21260*/  @!P0 NANOSLEEP.SYNCS 0x989680 ;  /* 0x009896800000895d */ /* 0x002fea0003900000 */
[----:B------:R-:W1:Y:S02]  /*21270*/  @!P0 SYNCS.PHASECHK.TRANS64 P0, [R61+URZ+0x38890], R70 ;  /* 0x038890463d0085a7 */ /* 0x000e64000800007f */
[----:B-1----:R-:W-:Y:S05]  /*21280*/  @!P0 BRA `(.L_x_5409) ;  /* 0xfffffffc00f08947 */ /* 0x002fea000383ffff */
[----:B------:R-:W-:Y:S05]  /*21290*/  BRA `(.L_x_5660) ;  /* 0xfffffe2c002c7947 */ /* 0x000fea000383ffff */
.L_x_5410:
[----:B------:R-:W-:Y:S01]  /*212a0*/  BSSY B1, `(.L_x_5661) ;  /* 0x0000007000017945 */ /* 0x000fe20003800000 */
[----:B------:R-:W-:Y:S02]  /*212b0*/  IMAD.MOV.U32 R12, RZ, RZ, RZ ;  /* 0x000000ffff0c7224 */ /* 0x000fe400078e00ff */
[----:B------:R-:W-:Y:S02]  /*212c0*/  IMAD.MOV.U32 R11, RZ, RZ, 0x1c1f ;  /* 0x00001c1fff0b7424 */ /* 0x000fe400078e00ff */
[----:B------:R-:W-:-:S07]  /*212d0*/  IMAD.MOV.U32 R15, RZ, RZ, -0x1 ;  /* 0xffffffffff0f7424 */ /* 0x000fce00078e00ff */
[----:B0-----:R-:W-:Y:S05]  /*212e0*/  WARPSYNC.COLLECTIVE R15, `(.L_x_5662) ;  /* 0x000000000f087348 */ /* 0x001fea0003c00000 */
[----:B------:R1:W2:Y:S02]  /*212f0*/  SHFL.IDX P6, R14, R13, R12, R11 ;  /* 0x0000000c0d0e7389 */ /* 0x0002a400000c000b */
[----:B012---:R-:W-:Y:S01]  /*21300*/  ENDCOLLECTIVE ;  /* 0x000000000000791b */ /* 0x007fe20003800000 */
.L_x_5662:
[----:B------:R-:W-:Y:S05]  /*21310*/  BSYNC B1 ;  /* 0x0000000000017941 */ /* 0x000fea0003800000 */
.L_x_5661:
        /* <DEDUP_REMOVED lines=8> */
.L_x_5663:
[----:B------:R-:W-:Y:S05]  /*213a0*/  BRA `(.L_x_5664) ;  /* 0xfffffe2c00547947 */ /* 0x000fea000383ffff */
.L_x_5414:
[----:B---3--:R3:W4:Y:S02]  /*213b0*/  SYNCS.PHASECHK.TRANS64.TRYWAIT P5, [R61+URZ+0x388b0], R70 ;  /* 0x0388b0463d0075a7 */ /* 0x00872400080a017f */
[----:B----4-:R-:W-:Y:S05]  /*213c0*/  @!P5 NANOSLEEP.SYNCS 0x989680 ;  /* 0x009896800000d95d */ /* 0x010fea0003900000 */
[----:B------:R-:W4:Y:S02]  /*213d0*/  @!P5 SYNCS.PHASECHK.TRANS64 P5, [R61+URZ+0x388b0], R70 ;  /* 0x0388b0463d00d5a7 */ /* 0x000f2400080a007f */
[----:B----4-:R-:W-:Y:S05]  /*213e0*/  @!P5 BRA `(.L_x_5414) ;  /* 0xfffffffc00f0d947 */ /* 0x010fea000383ffff */
[----:B------:R-:W-:Y:S05]  /*213f0*/  BRA `(.L_x_5665) ;  /* 0xfffffe2c00e07947 */ /* 0x000fea000383ffff */
.L_x_5439:
        /* <DEDUP_REMOVED lines=8> */
.L_x_5667:
[----:B------:R-:W-:Y:S05]  /*21480*/  BSYNC B1 ;  /* 0x0000000000017941 */ /* 0x000fea0003800000 */
.L_x_5666:
        /* <DEDUP_REMOVED lines=8> */
.L_x_5668:
[----:B------:R-:W-:Y:S02]  /*21510*/  IMAD.MOV.U32 R13, RZ, RZ, R7 ;  /* 0x000000ffff0d7224 */ /* 0x000fe400078e0007 */
[----:B------:R-:W-:-:S07]  /*21520*/  IMAD.MOV.U32 R2, RZ, RZ, R14 ;  /* 0x000000ffff027224 */ /* 0x000fce00078e000e */
[----:B------:R-:W-:Y:S05]  /*21530*/  WARPSYNC.COLLECTIVE R15, `(.L_x_5669) ;  /* 0x000000000f087348 */ /* 0x000fea0003c00000 */
[----:B------:R0:W1:Y:S02]  /*21540*/  SHFL.IDX P6, R14, R13, R12, R11 ;  /* 0x0000000c0d0e7389 */ /* 0x00006400000c000b */
[----:B01----:R-:W-:Y:S01]  /*21550*/  ENDCOLLECTIVE ;  /* 0x000000000000791b */ /* 0x003fe20003800000 */
.L_x_5669:
[----:B------:R-:W-:Y:S02]  /*21560*/  IMAD.MOV.U32 R13, RZ, RZ, R4 ;  /* 0x000000ffff0d7224 */ /* 0x000fe400078e0004 */
[----:B------:R-:W-:-:S07]  /*21570*/  IMAD.MOV.U32 R5, RZ, RZ, R14 ;  /* 0x000000ffff057224 */ /* 0x000fce00078e000e */
[----:B------:R-:W-:Y:S05]  /*21580*/  WARPSYNC.COLLECTIVE R15, `(.L_x_5670) ;  /* 0x000000000f087348 */ /* 0x000fea0003c00000 */
[----:B------:R0:W1:Y:S02]  /*21590*/  SHFL.IDX P6, R14, R13, R12, R11 ;  /* 0x0000000c0d0e7389 */ /* 0x00006400000c000b */
[----:B01----:R-:W-:Y:S01]  /*215a0*/  ENDCOLLECTIVE ;  /* 0x000000000000791b */ /* 0x003fe20003800000 */
.L_x_5670:
[----:B------:R-:W-:Y:S05]  /*215b0*/  BRA `(.L_x_5671) ;  /* 0xfffffe6000ec7947 */ /* 0x000fea000383ffff */
.L_x_5442:
        /* <DEDUP_REMOVED lines=8> */
.L_x_5673:
[----:B------:R-:W-:Y:S05]  /*21640*/  BSYNC B1 ;  /* 0x0000000000017941 */ /* 0x000fea0003800000 */
.L_x_5672:
        /* <DEDUP_REMOVED lines=8> */
.L_x_5674:
[----:B------:R-:W-:Y:S02]  /*216d0*/  IMAD.MOV.U32 R13, RZ, RZ, R7 ;  /* 0x000000ffff0d7224 */ /* 0x000fe400078e0007 */
[----:B------:R-:W-:-:S07]  /*216e0*/  IMAD.MOV.U32 R2, RZ, RZ, R14 ;  /* 0x000000ffff027224 */ /* 0x000fce00078e000e */
[----:B------:R-:W-:Y:S05]  /*216f0*/  WARPSYNC.COLLECTIVE R15, `(.L_x_5675) ;  /* 0x000000000f087348 */ /* 0x000fea0003c00000 */
[----:B------:R0:W1:Y:S02]  /*21700*/  SHFL.IDX P6, R14, R13, R12, R11 ;  /* 0x0000000c0d0e7389 */ /* 0x00006400000c000b */
[----:B01----:R-:W-:Y:S01]  /*21710*/  ENDCOLLECTIVE ;  /* 0x000000000000791b */ /* 0x003fe20003800000 */
.L_x_5675:
[----:B------:R-:W-:Y:S02]  /*21720*/  IMAD.MOV.U32 R13, RZ, RZ, R4 ;  /* 0x000000ffff0d7224 */ /* 0x000fe400078e0004 */
[----:B------:R-:W-:-:S07]  /*21730*/  IMAD.MOV.U32 R5, RZ, RZ, R14 ;  /* 0x000000ffff057224 */ /* 0x000fce00078e000e */
[----:B------:R-:W-:Y:S05]  /*21740*/  WARPSYNC.COLLECTIVE R15, `(.L_x_5676) ;  /* 0x000000000f087348 */ /* 0x000fea0003c00000 */
[----:B------:R0:W1:Y:S02]  /*21750*/  SHFL.IDX P6, R14, R13, R12, R11 ;  /* 0x0000000c0d0e7389 */ /* 0x00006400000c000b */
[----:B01----:R-:W-:Y:S01]  /*21760*/  ENDCOLLECTIVE ;  /* 0x000000000000791b */ /* 0x003fe20003800000 */
.L_x_5676:
[----:B------:R-:W-:Y:S01]  /*21770*/  IMAD.MOV.U32 R4, RZ, RZ, R14 ;  /* 0x000000ffff047224 */ /* 0x000fe200078e000e */
[----:B------:R-:W-:Y:S06]  /*21780*/  BRA `(.L_x_5677) ;  /* 0xfffffe6400447947 */ /* 0x000fec000383ffff */
.L_x_5446:
[----:B0-----:R0:W1:Y:S02]  /*21790*/  SYNCS.PHASECHK.TRANS64.TRYWAIT P0, [R18+URZ+0x38800], R35 ;  /* 0x03880023120075a7 */ /* 0x001064000800017f */
[----:B-1----:R-:W-:Y:S05]  /*217a0*/  @!P0 NANOSLEEP.SYNCS 0x989680 ;  /* 0x009896800000895d */ /* 0x002fea0003900000 */
[----:B------:R-:W1:Y:S02]  /*217b0*/  @!P0 SYNCS.PHASECHK.TRANS64 P0, [R18+URZ+0x38800], R35 ;  /* 0x03880023120085a7 */ /* 0x000e64000800007f */
[----:B-1----:R-:W-:Y:S05]  /*217c0*/  @!P0 BRA `(.L_x_5446) ;  /* 0xfffffffc00f08947 */ /* 0x002fea000383ffff */
[----:B------:R-:W-:Y:S05]  /*217d0*/  BRA `(.L_x_5678) ;  /* 0xfffffe6800387947 */ /* 0x000fea000383ffff */
.L_x_5454:
        /* <DEDUP_REMOVED lines=9> */
.L_x_5680:
[----:B------:R-:W-:Y:S05]  /*21870*/  BSYNC B1 ;  /* 0x0000000000017941 */ /* 0x000fea0003800000 */
.L_x_5679:
        /* <DEDUP_REMOVED lines=10> */
.L_x_5681:
        /* <DEDUP_REMOVED lines=8> */
.L_x_5682:
[----:B------:R-:W-:-:S05]  /*219a0*/  @!P1 IADD3 R2, P2, R2, R7, RZ ;  /* 0x0000000702029210 */ /* 0x000fca0007f5e0ff */
[----:B------:R-:W-:Y:S02]  /*219b0*/  @!P1 IMAD.X R5, R0, 0x1, R4, P2 ;  /* 0x0000000100059824 */ /* 0x000fe400010e0604 */
[----:B------:R-:W-:Y:S02]  /*219c0*/  @!P1 IMAD.MOV.U32 R8, RZ, RZ, R2 ;  /* 0x000000ffff089224 */ /* 0x000fe400078e0002 */
[----:B------:R-:W-:Y:S02]  /*219d0*/  @!P1 IMAD.MOV.U32 R9, RZ, RZ, R5 ;  /* 0x000000ffff099224 */ /* 0x000fe400078e0005 */
[----:B------:R-:W-:Y:S02]  /*219e0*/  IMAD.MOV.U32 R13, RZ, RZ, R27 ;  /* 0x000000ffff0d7224 */ /* 0x000fe400078e001b */
[----:B------:R-:W-:-:S07]  /*219f0*/  IMAD.MOV.U32 R3, RZ, RZ, R14 ;  /* 0x000000ffff037224 */ /* 0x000fce00078e000e */
[----:B------:R-:W-:Y:S05]  /*21a00*/  WARPSYNC.COLLECTIVE R15, `(.L_x_5683) ;  /* 0x000000000f087348 */ /* 0x000fea0003c00000 */
[----:B------:R0:W1:Y:S02]  /*21a10*/  SHFL.IDX P6, R14, R13, R12, R11 ;  /* 0x0000000c0d0e7389 */ /* 0x00006400000c000b */
[----:B01----:R-:W-:Y:S01]  /*21a20*/  ENDCOLLECTIVE ;  /* 0x000000000000791b */ /* 0x003fe20003800000 */
.L_x_5683:
        /* <DEDUP_REMOVED lines=9> */
[----:B------:R-:W-:Y:S01]  /*21ac0*/  CS2R R20, SRZ ;  /* 0x0000000000147805 */ /* 0x000fe2000001ff00 */
[----:B0-----:R-:W-:Y:S02]  /*21ad0*/  IMAD.MOV.U32 R15, RZ, RZ, -0x1 ;  /* 0xffffffffff0f7424 */ /* 0x001fe400078e00ff */
[----:B--2---:R-:W-:Y:S02]  /*21ae0*/  @!P1 IMAD.MOV.U32 R31, RZ, RZ, R11 ;  /* 0x000000ffff1f9224 */ /* 0x004fe400078e000b */
[----:B------:R-:W-:-:S02]  /*21af0*/  IMAD.MOV.U32 R11, RZ, RZ, 0x1c1f ;  /* 0x00001c1fff0b7424 */ /* 0x000fc400078e00ff */
[----:B------:R-:W-:Y:S02]  /*21b00*/  @!P1 IMAD.MOV.U32 R28, RZ, RZ, R8 ;  /* 0x000000ffff1c9224 */ /* 0x000fe400078e0008 */
[----:B------:R-:W-:-:S07]  /*21b10*/  @!P1 IMAD.MOV.U32 R29, RZ, RZ, R9 ;  /* 0x000000ffff1d9224 */ /* 0x000fce00078e0009 */
[----:B-----5:R-:W-:Y:S05]  /*21b20*/  WARPSYNC.COLLECTIVE R15, `(.L_x_5684) ;  /* 0x000000000f087348 */ /* 0x020fea0003c00000 */
[----:B------:R0:W1:Y:S02]  /*21b30*/  SHFL.IDX P6, R14, R13, R12, R11 ;  /* 0x0000000c0d0e7389 */ /* 0x00006400000c000b */
[----:B01---5:R-:W-:Y:S01]  /*21b40*/  ENDCOLLECTIVE ;  /* 0x000000000000791b */ /* 0x023fe20003800000 */
.L_x_5684:
[----:B------:R-:W-:Y:S02]  /*21b50*/  IMAD.MOV.U32 R0, RZ, RZ, R28 ;  /* 0x000000ffff007224 */ /* 0x000fe400078e001c */
[----:B------:R-:W-:Y:S02]  /*21b60*/  IMAD.MOV.U32 R2, RZ, RZ, R29 ;  /* 0x000000ffff027224 */ /* 0x000fe400078e001d */
[----:B------:R-:W-:Y:S01]  /*21b70*/  @!P1 IMAD.MOV.U32 R30, RZ, RZ, R10 ;  /* 0x000000ffff1e9224 */ /* 0x000fe200078e000a */
[----:B------:R-:W-:Y:S01]  /*21b80*/  PRMT R41, R0, 0x7610, R41 ;  /* 0x0000761000297816 */ /* 0x000fe20000000029 */
[----:B------:R-:W-:Y:S01]  /*21b90*/  IMAD.MOV.U32 R8, RZ, RZ, R31 ;  /* 0x000000ffff087224 */ /* 0x000fe200078e001f */
[----:B------:R-:W-:Y:S01]  /*21ba0*/  PRMT R32, R32, 0x5410, R2 ;  /* 0x0000541020207816 */ /* 0x000fe20000000002 */
[----:B------:R-:W-:Y:S01]  /*21bb0*/  IMAD.MOV.U32 R0, RZ, RZ, R30 ;  /* 0x000000ffff007224 */ /* 0x000fe200078e001e */
[----:B------:R-:W-:Y:S02]  /*21bc0*/  CS2R R2, SRZ ;  /* 0x0000000000027805 */ /* 0x000fe4000001ff00 */
[----:B------:R-:W-:Y:S01]  /*21bd0*/  PRMT R34, R8, 0x7610, R34 ;  /* 0x0000761008227816 */ /* 0x000fe20000000022 */
[----:B------:R-:W-:Y:S01]  /*21be0*/  IMAD.MOV.U32 R13, RZ, RZ, R25 ;  /* 0x000000ffff0d7224 */ /* 0x000fe200078e0019 */
[----:B------:R-:W-:Y:S01]  /*21bf0*/  PRMT R32, R0, 0x7610, R32 ;  /* 0x0000761000207816 */ /* 0x000fe20000000020 */
[----:B------:R-:W-:-:S02]  /*21c00*/  @!P1 IMAD.MOV.U32 R20, RZ, RZ, R4 ;  /* 0x000000ffff149224 */ /* 0x000fc400078e0004 */
[----:B------:R-:W-:Y:S02]  /*21c10*/  @!P1 IMAD.MOV.U32 R21, RZ, RZ, R5 ;  /* 0x000000ffff159224 */ /* 0x000fe400078e0005 */
[----:B------:R-:W-:Y:S02]  /*21c20*/  @!P1 IMAD.MOV.U32 R2, RZ, RZ, R6 ;  /* 0x000000ffff029224 */ /* 0x000fe400078e0006 */
[----:B------:R-:W-:Y:S02]  /*21c30*/  @!P1 IMAD.MOV.U32 R3, RZ, RZ, R7 ;  /* 0x000000ffff039224 */ /* 0x000fe400078e0007 */
[----:B------:R-:W-:-:S07]  /*21c40*/  IMAD.MOV.U32 R24, RZ, RZ, R14 ;  /* 0x000000ffff187224 */ /* 0x000fce00078e000e */
[----:B------:R-:W-:Y:S05]  /*21c50*/  WARPSYNC.COLLECTIVE R15, `(.L_x_5685) ;  /* 0x000000000f087348 */ /* 0x000fea0003c00000 */
[----:B------:R0:W1:Y:S02]  /*21c60*/  SHFL.IDX P6, R14, R13, R12, R11 ;  /* 0x0000000c0d0e7389 */ /* 0x00006400000c000b */
[----:B01----:R-:W-:Y:S01]  /*21c70*/  ENDCOLLECTIVE ;  /* 0x000000000000791b */ /* 0x003fe20003800000 */
.L_x_5685:
        /* <DEDUP_REMOVED lines=13> */
.L_x_5686:
[----:B------:R-:W-:Y:S02]  /*21d50*/  IMAD.MOV.U32 R13, RZ, RZ, R27 ;  /* 0x000000ffff0d7224 */ /* 0x000fe400078e001b */
[----:B------:R-:W-:-:S07]  /*21d60*/  IMAD.MOV.U32 R26, RZ, RZ, R14 ;  /* 0x000000ffff1a7224 */ /* 0x000fce00078e000e */
[----:B------:R-:W-:Y:S05]  /*21d70*/  WARPSYNC.COLLECTIVE R15, `(.L_x_5687) ;  /* 0x000000000f087348 */ /* 0x000fea0003c00000 */
[----:B------:R0:W1:Y:S02]  /*21d80*/  SHFL.IDX P6, R14, R13, R12, R11 ;  /* 0x0000000c0d0e7389 */ /* 0x00006400000c000b */
[----:B01----:R-:W-:Y:S01]  /*21d90*/  ENDCOLLECTIVE ;  /* 0x000000000000791b */ /* 0x003fe20003800000 */
.L_x_5687:
[----:B------:R-:W-:Y:S05]  /*21da0*/  BRA `(.L_x_5688) ;  /* 0xfffffe7400607947 */ /* 0x000fea000383ffff */
.L_x_5458:
[----:B0-----:R0:W1:Y:S02]  /*21db0*/  SYNCS.PHASECHK.TRANS64.TRYWAIT P1, [R18+URZ+0x38800], R13 ;  /* 0x0388000d120075a7 */ /* 0x001064000802017f */
[----:B-1----:R-:W-:Y:S05]  /*21dc0*/  @!P1 NANOSLEEP.SYNCS 0x989680 ;  /* 0x009896800000995d */ /* 0x002fea0003900000 */
[----:B------:R-:W1:Y:S02]  /*21dd0*/  @!P1 SYNCS.PHASECHK.TRANS64 P1, [R18+URZ+0x38800], R13 ;  /* 0x0388000d120095a7 */ /* 0x000e64000802007f */
[----:B-1----:R-:W-:Y:S05]  /*21de0*/  @!P1 BRA `(.L_x_5458) ;  /* 0xfffffffc00f09947 */ /* 0x002fea000383ffff */
[----:B------:R-:W-:Y:S05]  /*21df0*/  BRA `(.L_x_5689) ;  /* 0xfffffe7800007947 */ /* 0x000fea000383ffff */
.L_x_5464:
[----:B0-----:R0:W2:Y:S02]  /*21e00*/  SYNCS.PHASECHK.TRANS64.TRYWAIT P1, [R15+URZ+0x38830], R12 ;  /* 0x0388300c0f0075a7 */ /* 0x0010a4000802017f */
[----:B--2---:R-:W-:Y:S05]  /*21e10*/  @!P1 NANOSLEEP.SYNCS 0x989680 ;  /* 0x009896800000995d */ /* 0x004fea0003900000 */
[----:B------:R-:W2:Y:S02]  /*21e20*/  @!P1 SYNCS.PHASECHK.TRANS64 P1, [R15+URZ+0x38830], R12 ;  /* 0x0388300c0f0095a7 */ /* 0x000ea4000802007f */
[----:B--2---:R-:W-:Y:S05]  /*21e30*/  @!P1 BRA `(.L_x_5464) ;  /* 0xfffffffc00f09947 */ /* 0x004fea000383ffff */
[----:B------:R-:W-:Y:S05]  /*21e40*/  BRA `(.L_x_5463) ;  /* 0xfffffe8400d07947 */ /* 0x000fea000383ffff */
.L_x_5466:
[----:B--2---:R2:W3:Y:S02]  /*21e50*/  SYNCS.PHASECHK.TRANS64.TRYWAIT P1, [R18+URZ+0x38810], R3 ;  /* 0x03881003120075a7 */ /* 0x0044e4000802017f */
[----:B---3--:R-:W-:Y:S05]  /*21e60*/  @!P1 NANOSLEEP.SYNCS 0x989680 ;  /* 0x009896800000995d */ /* 0x008fea0003900000 */
[----:B------:R-:W3:Y:S02]  /*21e70*/  @!P1 SYNCS.PHASECHK.TRANS64 P1, [R18+URZ+0x38810], R3 ;  /* 0x03881003120095a7 */ /* 0x000ee4000802007f */
[----:B---3--:R-:W-:Y:S05]  /*21e80*/  @!P1 BRA `(.L_x_5466) ;  /* 0xfffffffc00f09947 */ /* 0x008fea000383ffff */
[----:B------:R-:W-:Y:S05]  /*21e90*/  BRA `(.L_x_5690) ;  /* 0xfffffe8800807947 */ /* 0x000fea000383ffff */
.L_x_5470:
[----:B----4-:R4:W0:Y:S02]  /*21ea0*/  SYNCS.PHASECHK.TRANS64.TRYWAIT P1, [R15+URZ+0x38850], R12 ;  /* 0x0388500c0f0075a7 */ /* 0x010824000802017f */
[----:B0-----:R-:W-:Y:S05]  /*21eb0*/  @!P1 NANOSLEEP.SYNCS 0x989680 ;  /* 0x009896800000995d */ /* 0x001fea0003900000 */
[----:B------:R-:W0:Y:S02]  /*21ec0*/  @!P1 SYNCS.PHASECHK.TRANS64 P1, [R15+URZ+0x38850], R12 ;  /* 0x0388500c0f0095a7 */ /* 0x000e24000802007f */
[----:B0-----:R-:W-:Y:S05]  /*21ed0*/  @!P1 BRA `(.L_x_5470) ;  /* 0xfffffffc00f09947 */ /* 0x001fea000383ffff */
[----:B------:R-:W-:Y:S05]  /*21ee0*/  BRA `(.L_x_5469) ;  /* 0xfffffe88009c7947 */ /* 0x000fea000383ffff */
.L_x_5479:
[----:B-1----:R1:W2:Y:S02]  /*21ef0*/  SYNCS.PHASECHK.TRANS64.TRYWAIT P1, [R20+URZ+0x38830], R13 ;  /* 0x0388300d140075a7 */ /* 0x0022a4000802017f */
[----:B--2---:R-:W-:Y:S05]  /*21f00*/  @!P1 NANOSLEEP.SYNCS 0x989680 ;  /* 0x009896800000995d */ /* 0x004fea0003900000 */
[----:B------:R-:W2:Y:S02]  /*21f10*/  @!P1 SYNCS.PHASECHK.TRANS64 P1, [R20+URZ+0x38830], R13 ;  /* 0x0388300d140095a7 */ /* 0x000ea4000802007f */
[----:B--2---:R-:W-:Y:S05]  /*21f20*/  @!P1 BRA `(.L_x_5479) ;  /* 0xfffffffc00f09947 */ /* 0x004fea000383ffff */
[----:B------:R-:W-:Y:S05]  /*21f30*/  BRA `(.L_x_5478) ;  /* 0xfffffeb800f07947 */ /* 0x000fea000383ffff */
.L_x_5484:
[----:B---3--:R3:W4:Y:S02]  /*21f40*/  SYNCS.PHASECHK.TRANS64.TRYWAIT P1, [R20+URZ+0x38850], R13 ;  /* 0x0388500d140075a7 */ /* 0x008724000802017f */
[----:B----4-:R-:W-:Y:S05]  /*21f50*/  @!P1 NANOSLEEP.SYNCS 0x989680 ;  /* 0x009896800000995d */ /* 0x010fea0003900000 */
[----:B------:R-:W4:Y:S02]  /*21f60*/  @!P1 SYNCS.PHASECHK.TRANS64 P1, [R20+URZ+0x38850], R13 ;  /* 0x0388500d140095a7 */ /* 0x000f24000802007f */
[----:B----4-:R-:W-:Y:S05]  /*21f70*/  @!P1 BRA `(.L_x_5484) ;  /* 0xfffffffc00f09947 */ /* 0x010fea000383ffff */
[----:B------:R-:W-:Y:S05]  /*21f80*/  BRA `(.L_x_5483) ;  /* 0xfffffebc008c7947 */ /* 0x000fea000383ffff */
.L_x_5494:
[----:B-1----:R1:W2:Y:S02]  /*21f90*/  SYNCS.PHASECHK.TRANS64.TRYWAIT P1, [R20+URZ+0x38830], R13 ;  /* 0x0388300d140075a7 */ /* 0x0022a4000802017f */
[----:B--2---:R-:W-:Y:S05]  /*21fa0*/  @!P1 NANOSLEEP.SYNCS 0x989680 ;  /* 0x009896800000995d */ /* 0x004fea0003900000 */
[----:B------:R-:W2:Y:S02]  /*21fb0*/  @!P1 SYNCS.PHASECHK.TRANS64 P1, [R20+URZ+0x38830], R13 ;  /* 0x0388300d140095a7 */ /* 0x000ea4000802007f */
[----:B--2---:R-:W-:Y:S05]  /*21fc0*/  @!P1 BRA `(.L_x_5494) ;  /* 0xfffffffc00f09947 */ /* 0x004fea000383ffff */
[----:B------:R-:W-:Y:S05]  /*21fd0*/  BRA `(.L_x_5493) ;  /* 0xfffffef400d47947 */ /* 0x000fea000383ffff */
.L_x_5499:
[----:B---3--:R3:W4:Y:S02]  /*21fe0*/  SYNCS.PHASECHK.TRANS64.TRYWAIT P1, [R20+URZ+0x38850], R13 ;  /* 0x0388500d140075a7 */ /* 0x008724000802017f */
[----:B----4-:R-:W-:Y:S05]  /*21ff0*/  @!P1 NANOSLEEP.SYNCS 0x989680 ;  /* 0x009896800000995d */ /* 0x010fea0003900000 */
[----:B------:R-:W4:Y:S02]  /*22000*/  @!P1 SYNCS.PHASECHK.TRANS64 P1, [R20+URZ+0x38850], R13 ;  /* 0x0388500d140095a7 */ /* 0x000f24000802007f */
[----:B----4-:R-:W-:Y:S05]  /*22010*/  @!P1 BRA `(.L_x_5499) ;  /* 0xfffffffc00f09947 */ /* 0x010fea000383ffff */
[----:B------:R-:W-:Y:S05]  /*22020*/  BRA `(.L_x_5498) ;  /* 0xfffffef800707947 */ /* 0x000fea000383ffff */
.L_x_5531:
        /* <DEDUP_REMOVED lines=11> */
.L_x_5692:
[----:B------:R-:W-:Y:S05]  /*220e0*/  BSYNC B1 ;  /* 0x0000000000017941 */ /* 0x000fea0003800000 */
.L_x_5691:
[----:B------:R-:W-:Y:S05]  /*220f0*/  BRA `(.L_x_5693) ;  /* 0xffffff7c007c7947 */ /* 0x000fea000383ffff */
.L_x_5533:
[----:B------:R-:W-:Y:S01]  /*22100*/  BSSY B1, `(.L_x_5694) ;  /* 0x0000006000017945 */ /* 0x000fe20003800000 */
[----:B------:R-:W-:-:S07]  /*22110*/  IMAD.MOV.U32 R15, RZ, RZ, -0x1 ;  /* 0xffffffffff0f7424 */ /* 0x000fce00078e00ff */
[----:B012---:R-:W-:Y:S05]  /*22120*/  WARPSYNC.COLLECTIVE R15, `(.L_x_5695) ;  /* 0x000000000f0c7348 */ /* 0x007fea0003c00000 */
[----:B------:R-:W-:Y:S02]  /*22130*/  ELECT P6, UR62, PT ;  /* 0x00000000003e782f */ /* 0x000fe400038c0000 */
[----:B------:R-:W-:Y:S01]  /*22140*/  MOV R14, UR62 ;  /* 0x0000003e000e7c02 */ /* 0x000fe20008000f00 */
[----:B012---:R-:W-:Y:S10]  /*22150*/  ENDCOLLECTIVE ;  /* 0x000000000000791b */ /* 0x007ff40003800000 */
.L_x_5695:
[----:B------:R-:W-:Y:S05]  /*22160*/  BSYNC B1 ;  /* 0x0000000000017941 */ /* 0x000fea0003800000 */
.L_x_5694:
[----:B------:R-:W-:Y:S05]  /*22170*/  BRA `(.L_x_5532) ;  /* 0xffffff7c00747947 */ /* 0x000fea000383ffff */
.L_x_5535:
[----:B0-----:R0:W2:Y:S02]  /*22180*/  SYNCS.PHASECHK.TRANS64.TRYWAIT P0, [R23+URZ+0x38820], R3 ;  /* 0x03882003170075a7 */ /* 0x0010a4000800017f */
[----:B--2---:R-:W-:Y:S05]  /*22190*/  @!P0 NANOSLEEP.SYNCS 0x989680 ;  /* 0x009896800000895d */ /* 0x004fea0003900000 */
[----:B------:R-:W2:Y:S02]  /*221a0*/  @!P0 SYNCS.PHASECHK.TRANS64 P0, [R23+URZ+0x38820], R3 ;  /* 0x03882003170085a7 */ /* 0x000ea4000800007f */
[----:B--2---:R-:W-:Y:S05]  /*221b0*/  @!P0 BRA `(.L_x_5535) ;  /* 0xfffffffc00f08947 */ /* 0x004fea000383ffff */
[----:B------:R-:W-:Y:S05]  /*221c0*/  BRA `(.L_x_5696) ;  /* 0xffffff7c00847947 */ /* 0x000fea000383ffff */
.L_x_5539:
[----:B0-----:R0:W1:Y:S02]  /*221d0*/  SYNCS.PHASECHK.TRANS64.TRYWAIT P0, [R3+URZ+0x388a0], R8 ;  /* 0x0388a008030075a7 */ /* 0x001064000800017f */
[----:B-1----:R-:W-:Y:S05]  /*221e0*/  @!P0 NANOSLEEP.SYNCS 0x989680 ;  /* 0x009896800000895d */ /* 0x002fea0003900000 */
[----:B------:R-:W1:Y:S02]  /*221f0*/  @!P0 SYNCS.PHASECHK.TRANS64 P0, [R3+URZ+0x388a0], R8 ;  /* 0x0388a008030085a7 */ /* 0x000e64000800007f */
[----:B-1----:R-:W-:Y:S05]  /*22200*/  @!P0 BRA `(.L_x_5539) ;  /* 0xfffffffc00f08947 */ /* 0x002fea000383ffff */
[----:B------:R-:W-:Y:S05]  /*22210*/  BRA `(.L_x_5697) ;  /* 0xffffff7c009c7947 */ /* 0x000fea000383ffff */
.L_x_5544:
[----:B-1----:R1:W2:Y:S02]  /*22220*/  SYNCS.PHASECHK.TRANS64.TRYWAIT P0, [R3+URZ+0x388c0], R8 ;  /* 0x0388c008030075a7 */ /* 0x0022a4000800017f */
[----:B--2---:R-:W-:Y:S05]  /*22230*/  @!P0 NANOSLEEP.SYNCS 0x989680 ;  /* 0x009896800000895d */ /* 0x004fea0003900000 */
[----:B------:R-:W2:Y:S02]  /*22240*/  @!P0 SYNCS.PHASECHK.TRANS64 P0, [R3+URZ+0x388c0], R8 ;  /* 0x0388c008030085a7 */ /* 0x000ea4000800007f */
[----:B--2---:R-:W-:Y:S05]  /*22250*/  @!P0 BRA `(.L_x_5544) ;  /* 0xfffffffc00f08947 */ /* 0x004fea000383ffff */
[----:B------:R-:W-:Y:S05]  /*22260*/  BRA `(.L_x_5698) ;  /* 0xffffff8000187947 */ /* 0x000fea000383ffff */
.L_x_5558:
[----:B0-----:R0:W2:Y:S02]  /*22270*/  SYNCS.PHASECHK.TRANS64.TRYWAIT P1, [R8+URZ+0x388a0], R2 ;  /* 0x0388a002080075a7 */ /* 0x0010a4000802017f */
[----:B--2---:R-:W-:Y:S05]  /*22280*/  @!P1 NANOSLEEP.SYNCS 0x989680 ;  /* 0x009896800000995d */ /* 0x004fea0003900000 */
[----:B------:R-:W2:Y:S02]  /*22290*/  @!P1 SYNCS.PHASECHK.TRANS64 P1, [R8+URZ+0x388a0], R2 ;  /* 0x0388a002080095a7 */ /* 0x000ea4000802007f */
[----:B--2---:R-:W-:Y:S05]  /*222a0*/  @!P1 BRA `(.L_x_5558) ;  /* 0xfffffffc00f09947 */ /* 0x004fea000383ffff */
[----:B------:R-:W-:Y:S05]  /*222b0*/  BRA `(.L_x_5699) ;  /* 0xffffff88007c7947 */ /* 0x000fea000383ffff */
.L_x_5563:
[----:B-1----:R1:W2:Y:S02]  /*222c0*/  SYNCS.PHASECHK.TRANS64.TRYWAIT P1, [R8+URZ+0x388c0], R2 ;  /* 0x0388c002080075a7 */ /* 0x0022a4000802017f */
[----:B--2---:R-:W-:Y:S05]  /*222d0*/  @!P1 NANOSLEEP.SYNCS 0x989680 ;  /* 0x009896800000995d */ /* 0x004fea0003900000 */
[----:B------:R-:W2:Y:S02]  /*222e0*/  @!P1 SYNCS.PHASECHK.TRANS64 P1, [R8+URZ+0x388c0], R2 ;  /* 0x0388c002080095a7 */ /* 0x000ea4000802007f */
[----:B--2---:R-:W-:Y:S05]  /*222f0*/  @!P1 BRA `(.L_x_5563) ;  /* 0xfffffffc00f09947 */ /* 0x004fea000383ffff */
[----:B------:R-:W-:Y:S05]  /*22300*/  BRA `(.L_x_5700) ;  /* 0xffffff8800f47947 */ /* 0x000fea000383ffff */
.L_x_5583:
        /* <DEDUP_REMOVED lines=11> */
.L_x_5702:
[----:B------:R-:W-:Y:S05]  /*223c0*/  BSYNC B0 ;  /* 0x0000000000007941 */ /* 0x000fea0003800000 */
.L_x_5701:
[----:B------:R-:W-:Y:S05]  /*223d0*/  BRA `(.L_x_5703) ;  /* 0xffffffa000007947 */ /* 0x000fea000383ffff */
.L_x_5586:
[----:B0-----:R0:W1:Y:S02]  /*223e0*/  SYNCS.PHASECHK.TRANS64.TRYWAIT P0, [R31+URZ+0x38840], R0 ;  /* 0x038840001f0075a7 */ /* 0x001064000800017f */
[----:B-1----:R-:W-:Y:S05]  /*223f0*/  @!P0 NANOSLEEP.SYNCS 0x989680 ;  /* 0x009896800000895d */ /* 0x002fea0003900000 */
[----:B------:R-:W1:Y:S02]  /*22400*/  @!P0 SYNCS.PHASECHK.TRANS64 P0, [R31+URZ+0x38840], R0 ;  /* 0x038840001f0085a7 */ /* 0x000e64000800007f */
[----:B-1----:R-:W-:Y:S05]  /*22410*/  @!P0 BRA `(.L_x_5586) ;  /* 0xfffffffc00f08947 */ /* 0x002fea000383ffff */
[----:B------:R-:W-:Y:S05]  /*22420*/  BRA `(.L_x_5704) ;  /* 0xffffffa0003c7947 */ /* 0x000fea000383ffff */
.L_x_5587:
        /* <DEDUP_REMOVED lines=8> */
.L_x_5706:
[----:B------:R-:W-:Y:S05]  /*224b0*/  BSYNC B0 ;  /* 0x0000000000007941 */ /* 0x000fea0003800000 */
.L_x_5705:
        /* <DEDUP_REMOVED lines=9> */
.L_x_5707:
[----:B------:R-:W-:Y:S02]  /*22550*/  IMAD.MOV.U32 R13, RZ, RZ, R4 ;  /* 0x000000ffff0d7224 */ /* 0x000fe400078e0004 */
[----:B------:R-:W-:Y:S02]  /*22560*/  IMAD.MOV.U32 R12, RZ, RZ, 0x1 ;  /* 0x00000001ff0c7424 */ /* 0x000fe400078e00ff */
[----:B------:R-:W-:-:S07]  /*22570*/  IMAD.MOV.U32 R3, RZ, RZ, R14 ;  /* 0x000000ffff037224 */ /* 0x000fce00078e000e */
[----:B------:R-:W-:Y:S05]  /*22580*/  WARPSYNC.COLLECTIVE R15, `(.L_x_5708) ;  /* 0x000000000f087348 */ /* 0x000fea0003c00000 */
[----:B------:R0:W1:Y:S02]  /*22590*/  SHFL.IDX P6, R14, R13, R12, R11 ;  /* 0x0000000c0d0e7389 */ /* 0x00006400000c000b */
[----:B01----:R-:W-:Y:S01]  /*225a0*/  ENDCOLLECTIVE ;  /* 0x000000000000791b */ /* 0x003fe20003800000 */
.L_x_5708:
        /* <DEDUP_REMOVED lines=15> */
.L_x_5709:
[----:B------:R-:W-:Y:S02]  /*226a0*/  @P0 IMAD R6, R5, 0x2, R23 ;  /* 0x0000000205060824 */ /* 0x000fe400078e0217 */
[----:B------:R-:W-:Y:S02]  /*226b0*/  IMAD.MOV.U32 R13, RZ, RZ, R4 ;  /* 0x000000ffff0d7224 */ /* 0x000fe400078e0004 */
[----:B------:R-:W-:Y:S02]  /*226c0*/  IMAD.MOV.U32 R12, RZ, RZ, 0x2 ;  /* 0x00000002ff0c7424 */ /* 0x000fe400078e00ff */
[----:B------:R-:W-:-:S07]  /*226d0*/  IMAD.MOV.U32 R3, RZ, RZ, R14 ;  /* 0x000000ffff037224 */ /* 0x000fce00078e000e */
[----:B------:R-:W-:Y:S05]  /*226e0*/  WARPSYNC.COLLECTIVE R15, `(.L_x_5710) ;  /* 0x000000000f087348 */ /* 0x000fea0003c00000 */
[----:B------:R0:W1:Y:S02]  /*226f0*/  SHFL.IDX P6, R14, R13, R12, R11 ;  /* 0x0000000c0d0e7389 */ /* 0x00006400000c000b */
[----:B01----:R-:W-:Y:S01]  /*22700*/  ENDCOLLECTIVE ;  /* 0x000000000000791b */ /* 0x003fe20003800000 */
.L_x_5710:
        /* <DEDUP_REMOVED lines=15> */
.L_x_5711:
[----:B------:R-:W-:Y:S02]  /*22800*/  @P0 IMAD R6, R5, 0x2, R23 ;  /* 0x0000000205060824 */ /* 0x000fe400078e0217 */
[----:B------:R-:W-:Y:S02]  /*22810*/  IMAD.MOV.U32 R13, RZ, RZ, R4 ;  /* 0x000000ffff0d7224 */ /* 0x000fe400078e0004 */
[----:B------:R-:W-:Y:S02]  /*22820*/  IMAD.MOV.U32 R12, RZ, RZ, 0x3 ;  /* 0x00000003ff0c7424 */ /* 0x000fe400078e00ff */
[----:B------:R-:W-:-:S07]  /*22830*/  IMAD.MOV.U32 R3, RZ, RZ, R14 ;  /* 0x000000ffff037224 */ /* 0x000fce00078e000e */
[----:B------:R-:W-:Y:S05]  /*22840*/  WARPSYNC.COLLECTIVE R15, `(.L_x_5712) ;  /* 0x000000000f087348 */ /* 0x000fea0003c00000 */
[----:B------:R0:W1:Y:S02]  /*22850*/  SHFL.IDX P6, R14, R13, R12, R11 ;  /* 0x0000000c0d0e7389 */ /* 0x00006400000c000b */
[----:B01----:R-:W-:Y:S01]  /*22860*/  ENDCOLLECTIVE ;  /* 0x000000000000791b */ /* 0x003fe20003800000 */
.L_x_5712:
        /* <DEDUP_REMOVED lines=10> */
.L_x_5713:
[----:B------:R-:W-:Y:S01]  /*22910*/  @!PT LDS RZ, [RZ] ;  /* 0x00000000fffff984 */ /* 0x000fe20000000800 */
[----:B------:R-:W-:Y:S01]  /*22920*/  @!PT LDS RZ, [RZ] ;  /* 0x00000000fffff984 */ /* 0x000fe20000000800 */
[----:B------:R-:W-:Y:S01]  /*22930*/  @!PT LDS RZ, [RZ] ;  /* 0x00000000fffff984 */ /* 0x000fe20000000800 */
[----:B------:R0:W-:Y:S01]  /*22940*/  @P0 LDGSTS.E.BYPASS.LTC128B.128 [R6+0x23400], desc[UR40][R2.64], !P2 ;  /* 0x2340000002060fae */ /* 0x0001e2000d101d68 */
[----:B------:R-:W-:Y:S01]  /*22950*/  IMAD.MOV.U32 R0, RZ, RZ, R14 ;  /* 0x000000ffff007224 */ /* 0x000fe200078e000e */
[----:B------:R-:W-:Y:S06]  /*22960*/  BRA `(.L_x_5714) ;  /* 0xffffff9c00fc7947 */ /* 0x000fec000383ffff */
.L_x_5592:
        /* <DEDUP_REMOVED lines=9> */
.L_x_5715:
        /* <DEDUP_REMOVED lines=10> */
.L_x_5716:
[----:B------:R-:W-:Y:S02]  /*22aa0*/  IMAD.MOV.U32 R13, RZ, RZ, R3 ;  /* 0x000000ffff0d7224 */ /* 0x000fe400078e0003 */
[----:B------:R-:W-:Y:S02]  /*22ab0*/  IMAD.MOV.U32 R12, RZ, RZ, 0x1 ;  /* 0x00000001ff0c7424 */ /* 0x000fe400078e00ff */
[----:B------:R-:W-:-:S07]  /*22ac0*/  IMAD.MOV.U32 R4, RZ, RZ, R14 ;  /* 0x000000ffff047224 */ /* 0x000fce00078e000e */
[----:B------:R-:W-:Y:S05]  /*22ad0*/  WARPSYNC.COLLECTIVE R15, `(.L_x_5717) ;  /* 0x000000000f087348 */ /* 0x000fea0003c00000 */
[----:B------:R0:W1:Y:S02]  /*22ae0*/  SHFL.IDX P6, R14, R13, R12, R11 ;  /* 0x0000000c0d0e7389 */ /* 0x00006400000c000b */
[----:B01----:R-:W-:Y:S01]  /*22af0*/  ENDCOLLECTIVE ;  /* 0x000000000000791b */ /* 0x003fe20003800000 */
.L_x_5717:
        /* <DEDUP_REMOVED lines=12> */
.L_x_5718:
[----:B------:R-:W-:Y:S02]  /*22bc0*/  IMAD.MOV.U32 R13, RZ, RZ, R3 ;  /* 0x000000ffff0d7224 */ /* 0x000fe400078e0003 */
[----:B------:R-:W-:Y:S02]  /*22bd0*/  IMAD.MOV.U32 R12, RZ, RZ, 0x2 ;  /* 0x00000002ff0c7424 */ /* 0x000fe400078e00ff */
[----:B------:R-:W-:-:S07]  /*22be0*/  IMAD.MOV.U32 R5, RZ, RZ, R14 ;  /* 0x000000ffff057224 */ /* 0x000fce00078e000e */
[----:B------:R-:W-:Y:S05]  /*22bf0*/  WARPSYNC.COLLECTIVE R15, `(.L_x_5719) ;  /* 0x000000000f087348 */ /* 0x000fea0003c00000 */
[----:B------:R0:W1:Y:S02]  /*22c00*/  SHFL.IDX P6, R14, R13, R12, R11 ;  /* 0x0000000c0d0e7389 */ /* 0x00006400000c000b */
[----:B01----:R-:W-:Y:S01]  /*22c10*/  ENDCOLLECTIVE ;  /* 0x000000000000791b */ /* 0x003fe20003800000 */
.L_x_5719:
        /* <DEDUP_REMOVED lines=10> */
.L_x_5720:
        /* <DEDUP_REMOVED lines=11> */
.L_x_5721:
        /* <DEDUP_REMOVED lines=10> */
.L_x_5722:
[----:B------:R-:W-:Y:S01]  /*22e10*/  @!PT LDS RZ, [RZ] ;  /* 0x00000000fffff984 */ /* 0x000fe20000000800 */
[----:B------:R-:W-:Y:S01]  /*22e20*/  @!PT LDS RZ, [RZ] ;  /* 0x00000000fffff984 */ /* 0x000fe20000000800 */
[----:B------:R-:W-:Y:S01]  /*22e30*/  @!PT LDS RZ, [RZ] ;  /* 0x00000000fffff984 */ /* 0x000fe20000000800 */
[----:B------:R0:W-:Y:S01]  /*22e40*/  @!P0 LDGSTS.E.BYPASS.LTC128B.128 [R26+0x21400], desc[UR40][R4.64], !P1 ;  /* 0x21400000041a8fae */ /* 0x0001e2000c901d68 */
[----:B------:R-:W-:Y:S01]  /*22e50*/  IMAD.MOV.U32 R0, RZ, RZ, R14 ;  /* 0x000000ffff007224 */ /* 0x000fe200078e000e */
[----:B------:R-:W-:Y:S06]  /*22e60*/  BRA `(.L_x_5723) ;  /* 0xffffffa400187947 */ /* 0x000fec000383ffff */
.L_x_5596:
        /* <DEDUP_REMOVED lines=45> */
.L_x_5725:
[----:B------:R-:W-:Y:S05]  /*23140*/  BSYNC B0 ;  /* 0x0000000000007941 */ /* 0x000fea0003800000 */
.L_x_5724:
        /* <DEDUP_REMOVED lines=11> */
.L_x_5726:
        /* <DEDUP_REMOVED lines=39> */
.L_x_5727:
        /* <DEDUP_REMOVED lines=8> */
.L_x_5728:
        /* <DEDUP_REMOVED lines=33> */
.L_x_5729:
[----:B------:R-:W-:Y:S02]  /*23700*/  IMAD.MOV.U32 R13, RZ, RZ, R5 ;  /* 0x000000ffff0d7224 */ /* 0x000fe400078e0005 */
[----:B------:R-:W-:-:S07]  /*23710*/  IMAD.MOV.U32 R8, RZ, RZ, R14 ;  /* 0x000000ffff087224 */ /* 0x000fce00078e000e */
[----:B------:R-:W-:Y:S05]  /*23720*/  WARPSYNC.COLLECTIVE R15, `(.L_x_5730) ;  /* 0x000000000f087348 */ /* 0x000fea0003c00000 */
[----:B------:R0:W1:Y:S02]  /*23730*/  SHFL.IDX P6, R14, R13, R12, R11 ;  /* 0x0000000c0d0e7389 */ /* 0x00006400000c000b */
[----:B01----:R-:W-:Y:S01]  /*23740*/  ENDCOLLECTIVE ;  /* 0x000000000000791b */ /* 0x003fe20003800000 */
.L_x_5730:
        /* <DEDUP_REMOVED lines=23> */
.L_x_5731:
        /* <DEDUP_REMOVED lines=9> */
.L_x_5732:
[----:B------:R-:W-:Y:S01]  /*23950*/  IMAD.MOV.U32 R2, RZ, RZ, R14 ;  /* 0x000000ffff027224 */ /* 0x000fe200078e000e */
[----:B------:R-:W-:Y:S06]  /*23960*/  BRA `(.L_x_5733) ;  /* 0xffffffa400fc7947 */ /* 0x000fec000383ffff */
.L_x_5601:
[----:B-1----:R1:W2:Y:S02]  /*23970*/  SYNCS.PHASECHK.TRANS64.TRYWAIT P0, [R23+URZ+0x38820], R0 ;  /* 0x03882000170075a7 */ /* 0x0022a4000800017f */
[----:B--2---:R-:W-:Y:S05]  /*23980*/  @!P0 NANOSLEEP.SYNCS 0x989680 ;  /* 0x009896800000895d */ /* 0x004fea0003900000 */
[----:B------:R-:W2:Y:S02]  /*23990*/  @!P0 SYNCS.PHASECHK.TRANS64 P0, [R23+URZ+0x38820], R0 ;  /* 0x03882000170085a7 */ /* 0x000ea4000800007f */
[----:B--2---:R-:W-:Y:S05]  /*239a0*/  @!P0 BRA `(.L_x_5601) ;  /* 0xfffffffc00f08947 */ /* 0x004fea000383ffff */
[----:B------:R-:W-:Y:S05]  /*239b0*/  BRA `(.L_x_5734) ;  /* 0xffffffa800a47947 */ /* 0x000fea000383ffff */
.L_x_5604:
[----:B-1----:R1:W2:Y:S02]  /*239c0*/  SYNCS.PHASECHK.TRANS64.TRYWAIT P0, [R31+URZ+0x38860], R0 ;  /* 0x038860001f0075a7 */ /* 0x0022a4000800017f */
[----:B--2---:R-:W-:Y:S05]  /*239d0*/  @!P0 NANOSLEEP.SYNCS 0x989680 ;  /* 0x009896800000895d */ /* 0x004fea0003900000 */
[----:B------:R-:W2:Y:S02]  /*239e0*/  @!P0 SYNCS.PHASECHK.TRANS64 P0, [R31+URZ+0x38860], R0 ;  /* 0x038860001f0085a7 */ /* 0x000ea4000800007f */
[----:B--2---:R-:W-:Y:S05]  /*239f0*/  @!P0 BRA `(.L_x_5604) ;  /* 0xfffffffc00f08947 */ /* 0x004fea000383ffff */
[----:B------:R-:W-:Y:S05]  /*23a00*/  BRA `(.L_x_5735) ;  /* 0xffffffa800b47947 */ /* 0x000fea000383ffff */
.L_x_5605:
        /* <DEDUP_REMOVED lines=8> */
.L_x_5737:
[----:B------:R-:W-:Y:S05]  /*23a90*/  BSYNC B0 ;  /* 0x0000000000007941 */ /* 0x000fea0003800000 */
.L_x_5736:
        /* <DEDUP_REMOVED lines=15> */
.L_x_5738:
        /* <DEDUP_REMOVED lines=39> */
.L_x_5739:
[----:B------:R-:W-:Y:S02]  /*23e00*/  IMAD.MOV.U32 R13, RZ, RZ, R5 ;  /* 0x000000ffff0d7224 */ /* 0x000fe400078e0005 */
[----:B------:R-:W-:-:S07]  /*23e10*/  IMAD.MOV.U32 R3, RZ, RZ, R14 ;  /* 0x000000ffff037224 */ /* 0x000fce00078e000e */
[----:B------:R-:W-:Y:S05]  /*23e20*/  WARPSYNC.COLLECTIVE R15, `(.L_x_5740) ;  /* 0x000000000f087348 */ /* 0x000fea0003c00000 */
[----:B------:R0:W1:Y:S02]  /*23e30*/  SHFL.IDX P6, R14, R13, R12, R11 ;  /* 0x0000000c0d0e7389 */ /* 0x00006400000c000b */
[----:B01----:R-:W-:Y:S01]  /*23e40*/  ENDCOLLECTIVE ;  /* 0x000000000000791b */ /* 0x003fe20003800000 */
.L_x_5740:
        /* <DEDUP_REMOVED lines=29> */
.L_x_5741:
[----:B------:R-:W-:Y:S02]  /*24020*/  IMAD.MOV.U32 R13, RZ, RZ, R5 ;  /* 0x000000ffff0d7224 */ /* 0x000fe400078e0005 */
[----:B------:R-:W-:-:S07]  /*24030*/  IMAD.MOV.U32 R7, RZ, RZ, R14 ;  /* 0x000000ffff077224 */ /* 0x000fce00078e000e */
[----:B------:R-:W-:Y:S05]  /*24040*/  WARPSYNC.COLLECTIVE R15, `(.L_x_5742) ;  /* 0x000000000f087348 */ /* 0x000fea0003c00000 */
[----:B------:R0:W1:Y:S02]  /*24050*/  SHFL.IDX P6, R14, R13, R12, R11 ;  /* 0x0000000c0d0e7389 */ /* 0x00006400000c000b */
[----:B01----:R-:W-:Y:S01]  /*24060*/  ENDCOLLECTIVE ;  /* 0x000000000000791b */ /* 0x003fe20003800000 */
.L_x_5742:
        /* <DEDUP_REMOVED lines=29> */
.L_x_5743:
[----:B------:R-:W-:Y:S02]  /*24240*/  IMAD.MOV.U32 R13, RZ, RZ, R5 ;  /* 0x000000ffff0d7224 */ /* 0x000fe400078e0005 */
[----:B------:R-:W-:-:S07]  /*24250*/  IMAD.MOV.U32 R6, RZ, RZ, R14 ;  /* 0x000000ffff067224 */ /* 0x000fce00078e000e */
[----:B------:R-:W-:Y:S05]  /*24260*/  WARPSYNC.COLLECTIVE R15, `(.L_x_5744) ;  /* 0x000000000f087348 */ /* 0x000fea0003c00000 */
[----:B------:R0:W1:Y:S02]  /*24270*/  SHFL.IDX P6, R14, R13, R12, R11 ;  /* 0x0000000c0d0e7389 */ /* 0x00006400000c000b */
[----:B01----:R-:W-:Y:S01]  /*24280*/  ENDCOLLECTIVE ;  /* 0x000000000000791b */ /* 0x003fe20003800000 */
.L_x_5744:
[----:B------:R-:W-:Y:S01]  /*24290*/  IMAD.MOV.U32 R2, RZ, RZ, R14 ;  /* 0x000000ffff027224 */ /* 0x000fe200078e000e */
[----:B------:R-:W-:Y:S06]  /*242a0*/  BRA `(.L_x_5745) ;  /* 0xffffffa8004c7947 */ /* 0x000fec000383ffff */
.L_x_5612:
[----:B0-----:R0:W1:Y:S02]  /*242b0*/  SYNCS.PHASECHK.TRANS64.TRYWAIT P0, [R6+URZ+0x38840], R21 ;  /* 0x03884015060075a7 */ /* 0x001064000800017f */
[----:B-1----:R-:W-:Y:S05]  /*242c0*/  @!P0 NANOSLEEP.SYNCS 0x989680 ;  /* 0x009896800000895d */ /* 0x002fea0003900000 */
[----:B------:R-:W1:Y:S02]  /*242d0*/  @!P0 SYNCS.PHASECHK.TRANS64 P0, [R6+URZ+0x38840], R21 ;  /* 0x03884015060085a7 */ /* 0x000e64000800007f */
[----:B-1----:R-:W-:Y:S05]  /*242e0*/  @!P0 BRA `(.L_x_5612) ;  /* 0xfffffffc00f08947 */ /* 0x002fea000383ffff */
[----:B------:R-:W-:Y:S05]  /*242f0*/  BRA `(.L_x_5746) ;  /* 0xffffffac00d87947 */ /* 0x000fea000383ffff */
.L_x_5613:
        /* <DEDUP_REMOVED lines=8> */
.L_x_5748:
[----:B------:R-:W-:Y:S05]  /*24380*/  BSYNC B1 ;  /* 0x0000000000017941 */ /* 0x000fea0003800000 */
.L_x_5747:
        /* <DEDUP_REMOVED lines=9> */
.L_x_5749:
[----:B------:R-:W-:Y:S02]  /*24420*/  IMAD.MOV.U32 R13, RZ, RZ, R27 ;  /* 0x000000ffff0d7224 */ /* 0x000fe400078e001b */
[----:B------:R-:W-:Y:S02]  /*24430*/  IMAD.MOV.U32 R12, RZ, RZ, 0x1 ;  /* 0x00000001ff0c7424 */ /* 0x000fe400078e00ff */
[----:B------:R-:W-:-:S07]  /*24440*/  IMAD.MOV.U32 R2, RZ, RZ, R14 ;  /* 0x000000ffff027224 */ /* 0x000fce00078e000e */
[----:B------:R-:W-:Y:S05]  /*24450*/  WARPSYNC.COLLECTIVE R15, `(.L_x_5750) ;  /* 0x000000000f087348 */ /* 0x000fea0003c00000 */
[----:B------:R0:W1:Y:S02]  /*24460*/  SHFL.IDX P6, R14, R13, R12, R11 ;  /* 0x0000000c0d0e7389 */ /* 0x00006400000c000b */
[----:B01----:R-:W-:Y:S01]  /*24470*/  ENDCOLLECTIVE ;  /* 0x000000000000791b */ /* 0x003fe20003800000 */
.L_x_5750:
        /* <DEDUP_REMOVED lines=11> */
.L_x_5751:
[----:B------:R-:W-:Y:S02]  /*24530*/  IMAD.MOV.U32 R13, RZ, RZ, R27 ;  /* 0x000000ffff0d7224 */ /* 0x000fe400078e001b */
[----:B------:R-:W-:Y:S02]  /*24540*/  IMAD.MOV.U32 R12, RZ, RZ, 0x2 ;  /* 0x00000002ff0c7424 */ /* 0x000fe400078e00ff */
[----:B------:R-:W-:-:S07]  /*24550*/  IMAD.MOV.U32 R2, RZ, RZ, R14 ;  /* 0x000000ffff027224 */ /* 0x000fce00078e000e */
[----:B------:R-:W-:Y:S05]  /*24560*/  WARPSYNC.COLLECTIVE R15, `(.L_x_5752) ;  /* 0x000000000f087348 */ /* 0x000fea0003c00000 */
[----:B------:R0:W1:Y:S02]  /*24570*/  SHFL.IDX P6, R14, R13, R12, R11 ;  /* 0x0000000c0d0e7389 */ /* 0x00006400000c000b */
[----:B01----:R-:W-:Y:S01]  /*24580*/  ENDCOLLECTIVE ;  /* 0x000000000000791b */ /* 0x003fe20003800000 */
.L_x_5752:
        /* <DEDUP_REMOVED lines=11> */
.L_x_5753:
[----:B------:R-:W-:Y:S02]  /*24640*/  IMAD.MOV.U32 R13, RZ, RZ, R27 ;  /* 0x000000ffff0d7224 */ /* 0x000fe400078e001b */
[----:B------:R-:W-:Y:S02]  /*24650*/  IMAD.MOV.U32 R12, RZ, RZ, 0x3 ;  /* 0x00000003ff0c7424 */ /* 0x000fe400078e00ff */
[----:B------:R-:W-:-:S07]  /*24660*/  IMAD.MOV.U32 R2, RZ, RZ, R14 ;  /* 0x000000ffff027224 */ /* 0x000fce00078e000e */
[----:B------:R-:W-:Y:S05]  /*24670*/  WARPSYNC.COLLECTIVE R15, `(.L_x_5754) ;  /* 0x000000000f087348 */ /* 0x000fea0003c00000 */
[----:B------:R0:W1:Y:S02]  /*24680*/  SHFL.IDX P6, R14, R13, R12, R11 ;  /* 0x0000000c0d0e7389 */ /* 0x00006400000c000b */
[----:B01----:R-:W-:Y:S01]  /*24690*/  ENDCOLLECTIVE ;  /* 0x000000000000791b */ /* 0x003fe20003800000 */
.L_x_5754:
        /* <DEDUP_REMOVED lines=11> */
.L_x_5755:
[----:B------:R-:W-:Y:S01]  /*24750*/  IMAD.MOV.U32 R2, RZ, RZ, R14 ;  /* 0x000000ffff027224 */ /* 0x000fe200078e000e */
[----:B------:R-:W-:Y:S06]  /*24760*/  BRA `(.L_x_5756) ;  /* 0xffffffac00687947 */ /* 0x000fec000383ffff */
.L_x_5618:
[----:B---3--:R3:W4:Y:S02]  /*24770*/  SYNCS.PHASECHK.TRANS64.TRYWAIT P0, [R6+URZ+0x38860], R21 ;  /* 0x03886015060075a7 */ /* 0x008724000800017f */
[----:B----4-:R-:W-:Y:S05]  /*24780*/  @!P0 NANOSLEEP.SYNCS 0x989680 ;  /* 0x009896800000895d */ /* 0x010fea0003900000 */
[----:B------:R-:W4:Y:S02]  /*24790*/  @!P0 SYNCS.PHASECHK.TRANS64 P0, [R6+URZ+0x38860], R21 ;  /* 0x03886015060085a7 */ /* 0x000f24000800007f */
[----:B----4-:R-:W-:Y:S05]  /*247a0*/  @!P0 BRA `(.L_x_5618) ;  /* 0xfffffffc00f08947 */ /* 0x010fea000383ffff */
[----:B------:R-:W-:Y:S05]  /*247b0*/  BRA `(.L_x_5757) ;  /* 0xffffffac00b87947 */ /* 0x000fea000383ffff */
.L_x_5619:
        /* <DEDUP_REMOVED lines=8> */
.L_x_5759:
[----:B------:R-:W-:Y:S05]  /*24840*/  BSYNC B1 ;  /* 0x0000000000017941 */ /* 0x000fea0003800000 */
.L_x_5758:
        /* <DEDUP_REMOVED lines=13> */
.L_x_5760:
        /* <DEDUP_REMOVED lines=17> */
.L_x_5761:
        /* <DEDUP_REMOVED lines=16> */
.L_x_5762:
        /* <DEDUP_REMOVED lines=19> */
.L_x_5763:
        /* <DEDUP_REMOVED lines=14> */
.L_x_5764:
        /* <DEDUP_REMOVED lines=16> */
.L_x_5765:
        /* <DEDUP_REMOVED lines=14> */
.L_x_5766:
[----:B------:R-:W-:Y:S05]  /*24f20*/  BRA `(.L_x_5767) ;  /* 0xffffffac00247947 */ /* 0x000fea000383ffff */
.L_x_5627:
        /* <DEDUP_REMOVED lines=8> */
.L_x_5769:
[----:B------:R-:W-:Y:S05]  /*24fb0*/  BSYNC B0 ;  /* 0x0000000000007941 */ /* 0x000fea0003800000 */
.L_x_5768:
        /* <DEDUP_REMOVED lines=9> */
.L_x_5770:
        /* <DEDUP_REMOVED lines=18> */
.L_x_5771:
[----:B------:R-:W-:Y:S01]  /*25170*/  IMAD.MOV.U32 R12, RZ, RZ, 0x2 ;  /* 0x00000002ff0c7424 */ /* 0x000fe200078e00ff */
[----:B------:R-:W-:-:S05]  /*25180*/  SEL R5, R14, RZ, P1 ;  /* 0x000000ff0e057207 */ /* 0x000fca0000800000 */
[----:B------:R-:W-:-:S04]  /*25190*/  IMAD.IADD R4, R2, 0x1, R5 ;  /* 0x0000000102047824 */ /* 0x000fc800078e0205 */
[----:B------:R-:W-:-:S07]  /*251a0*/  IMAD.MOV.U32 R13, RZ, RZ, R4 ;  /* 0x000000ffff0d7224 */ /* 0x000fce00078e0004 */
[----:B------:R-:W-:Y:S05]  /*251b0*/  WARPSYNC.COLLECTIVE R15, `(.L_x_5772) ;  /* 0x000000000f087348 */ /* 0x000fea0003c00000 */
[----:B------:R0:W1:Y:S02]  /*251c0*/  SHFL.UP P6, R14, R13, R12, R11 ;  /* 0x0400000c0d0e7389 */ /* 0x00006400000c000b */
[----:B01----:R-:W-:Y:S01]  /*251d0*/  ENDCOLLECTIVE ;  /* 0x000000000000791b */ /* 0x003fe20003800000 */
.L_x_5772:
[----:B------:R-:W-:Y:S01]  /*251e0*/  IMAD.MOV.U32 R12, RZ, RZ, 0x4 ;  /* 0x00000004ff0c7424 */ /* 0x000fe200078e00ff */
[----:B------:R-:W-:-:S05]  /*251f0*/  SEL R5, R14, RZ, P2 ;  /* 0x000000ff0e057207 */ /* 0x000fca0001000000 */
[----:B------:R-:W-:-:S04]  /*25200*/  IMAD.IADD R5, R4, 0x1, R5 ;  /* 0x0000000104057824 */ /* 0x000fc800078e0205 */
[----:B------:R-:W-:-:S07]  /*25210*/  IMAD.MOV.U32 R13, RZ, RZ, R5 ;  /* 0x000000ffff0d7224 */ /* 0x000fce00078e0005 */
[----:B------:R-:W-:Y:S05]  /*25220*/  WARPSYNC.COLLECTIVE R15, `(.L_x_5773) ;  /* 0x000000000f087348 */ /* 0x000fea0003c00000 */
[----:B------:R0:W1:Y:S02]  /*25230*/  SHFL.UP P6, R14, R13, R12, R11 ;  /* 0x0400000c0d0e7389 */ /* 0x00006400000c000b */
[----:B01----:R-:W-:Y:S01]  /*25240*/  ENDCOLLECTIVE ;  /* 0x000000000000791b */ /* 0x003fe20003800000 */
.L_x_5773:
[----:B------:R-:W-:Y:S01]  /*25250*/  IMAD.MOV.U32 R12, RZ, RZ, 0x8 ;  /* 0x00000008ff0c7424 */ /* 0x000fe200078e00ff */
[----:B------:R-:W-:-:S05]  /*25260*/  SEL R6, R14, RZ, P3 ;  /* 0x000000ff0e067207 */ /* 0x000fca0001800000 */
[----:B------:R-:W-:-:S04]  /*25270*/  IMAD.IADD R6, R5, 0x1, R6 ;  /* 0x0000000105067824 */ /* 0x000fc800078e0206 */
[----:B------:R-:W-:-:S07]  /*25280*/  IMAD.MOV.U32 R13, RZ, RZ, R6 ;  /* 0x000000ffff0d7224 */ /* 0x000fce00078e0006 */
[----:B------:R-:W-:Y:S05]  /*25290*/  WARPSYNC.COLLECTIVE R15, `(.L_x_5774) ;  /* 0x000000000f087348 */ /* 0x000fea0003c00000 */
[----:B------:R0:W1:Y:S02]  /*252a0*/  SHFL.UP P6, R14, R13, R12, R11 ;  /* 0x0400000c0d0e7389 */ /* 0x00006400000c000b */
[----:B01----:R-:W-:Y:S01]  /*252b0*/  ENDCOLLECTIVE ;  /* 0x000000000000791b */ /* 0x003fe20003800000 */
.L_x_5774:
[----:B------:R-:W-:Y:S01]  /*252c0*/  IMAD.MOV.U32 R12, RZ, RZ, 0x10 ;  /* 0x00000010ff0c7424 */ /* 0x000fe200078e00ff */
[----:B------:R-:W-:-:S05]  /*252d0*/  SEL R3, R14, RZ, P4 ;  /* 0x000000ff0e037207 */ /* 0x000fca0002000000 */
[----:B------:R-:W-:-:S04]  /*252e0*/  IMAD.IADD R4, R6, 0x1, R3 ;  /* 0x0000000106047824 */ /* 0x000fc800078e0203 */
[----:B------:R-:W-:-:S07]  /*252f0*/  IMAD.MOV.U32 R13, RZ, RZ, R4 ;  /* 0x000000ffff0d7224 */ /* 0x000fce00078e0004 */
[----:B------:R-:W-:Y:S05]  /*25300*/  WARPSYNC.COLLECTIVE R15, `(.L_x_5775) ;  /* 0x000000000f087348 */ /* 0x000fea0003c00000 */
[----:B------:R0:W1:Y:S02]  /*25310*/  SHFL.UP P6, R14, R13, R12, R11 ;  /* 0x0400000c0d0e7389 */ /* 0x00006400000c000b */
[----:B01----:R-:W-:Y:S01]  /*25320*/  ENDCOLLECTIVE ;  /* 0x000000000000791b */ /* 0x003fe20003800000 */
.L_x_5775:
        /* <DEDUP_REMOVED lines=8> */
.L_x_5776:
[----:B------:R-:W-:Y:S05]  /*253b0*/  BRA `(.L_x_5777) ;  /* 0xffffffac00b87947 */ /* 0x000fea000383ffff */
.L_x_5632:
        /* <DEDUP_REMOVED lines=8> */
.L_x_5779:
[----:B------:R-:W-:Y:S05]  /*25440*/  BSYNC B0 ;  /* 0x0000000000007941 */ /* 0x000fea0003800000 */
.L_x_5778:
        /* <DEDUP_REMOVED lines=8> */
.L_x_5780:
[----:B------:R-:W-:Y:S01]  /*254d0*/  IMAD.MOV.U32 R12, RZ, RZ, 0x4 ;  /* 0x00000004ff0c7424 */ /* 0x000fe200078e00ff */
[----:B------:R-:W-:-:S05]  /*254e0*/  SEL R14, R14, RZ, P2 ;  /* 0x000000ff0e0e7207 */ /* 0x000fca0001000000 */
[----:B------:R-:W-:-:S04]  /*254f0*/  IMAD.IADD R3, R13, 0x1, R14 ;  /* 0x000000010d037824 */ /* 0x000fc800078e020e */
[----:B------:R-:W-:-:S07]  /*25500*/  IMAD.MOV.U32 R13, RZ, RZ, R3 ;  /* 0x000000ffff0d7224 */ /* 0x000fce00078e0003 */
[----:B------:R-:W-:Y:S05]  /*25510*/  WARPSYNC.COLLECTIVE R15, `(.L_x_5781) ;  /* 0x000000000f087348 */ /* 0x000fea0003c00000 */
[----:B------:R0:W1:Y:S02]  /*25520*/  SHFL.UP P6, R14, R13, R12, R11 ;  /* 0x0400000c0d0e7389 */ /* 0x00006400000c000b */
[----:B01----:R-:W-:Y:S01]  /*25530*/  ENDCOLLECTIVE ;  /* 0x000000000000791b */ /* 0x003fe20003800000 */
.L_x_5781:
[----:B------:R-:W-:Y:S01]  /*25540*/  IMAD.MOV.U32 R12, RZ, RZ, 0x8 ;  /* 0x00000008ff0c7424 */ /* 0x000fe200078e00ff */
[----:B------:R-:W-:-:S05]  /*25550*/  SEL R4, R14, RZ, P3 ;  /* 0x000000ff0e047207 */ /* 0x000fca0001800000 */
[----:B------:R-:W-:-:S04]  /*25560*/  IMAD.IADD R4, R3, 0x1, R4 ;  /* 0x0000000103047824 */ /* 0x000fc800078e0204 */
[----:B------:R-:W-:-:S07]  /*25570*/  IMAD.MOV.U32 R13, RZ, RZ, R4 ;  /* 0x000000ffff0d7224 */ /* 0x000fce00078e0004 */
[----:B------:R-:W-:Y:S05]  /*25580*/  WARPSYNC.COLLECTIVE R15, `(.L_x_5782) ;  /* 0x000000000f087348 */ /* 0x000fea0003c00000 */
[----:B------:R0:W1:Y:S02]  /*25590*/  SHFL.UP P6, R14, R13, R12, R11 ;  /* 0x0400000c0d0e7389 */ /* 0x00006400000c000b */
[----:B01----:R-:W-:Y:S01]  /*255a0*/  ENDCOLLECTIVE ;  /* 0x000000000000791b */ /* 0x003fe20003800000 */
.L_x_5782:
[----:B------:R-:W-:Y:S01]  /*255b0*/  IMAD.MOV.U32 R12, RZ, RZ, 0x10 ;  /* 0x00000010ff0c7424 */ /* 0x000fe200078e00ff */
[----:B------:R-:W-:-:S05]  /*255c0*/  SEL R5, R14, RZ, P4 ;  /* 0x000000ff0e057207 */ /* 0x000fca0002000000 */
[----:B------:R-:W-:-:S04]  /*255d0*/  IMAD.IADD R5, R4, 0x1, R5 ;  /* 0x0000000104057824 */ /* 0x000fc800078e0205 */
[----:B------:R-:W-:-:S07]  /*255e0*/  IMAD.MOV.U32 R13, RZ, RZ, R5 ;  /* 0x000000ffff0d7224 */ /* 0x000fce00078e0005 */
[----:B------:R-:W-:Y:S05]  /*255f0*/  WARPSYNC.COLLECTIVE R15, `(.L_x_5783) ;  /* 0x000000000f087348 */ /* 0x000fea0003c00000 */
[----:B------:R0:W1:Y:S02]  /*25600*/  SHFL.UP P6, R14, R13, R12, R11 ;  /* 0x0400000c0d0e7389 */ /* 0x00006400000c000b */
[----:B01----:R-:W-:Y:S01]  /*25610*/  ENDCOLLECTIVE ;  /* 0x000000000000791b */ /* 0x003fe20003800000 */
.L_x_5783:
        /* <DEDUP_REMOVED lines=8> */
.L_x_5784:
[----:B------:R-:W-:Y:S05]  /*256a0*/  BRA `(.L_x_5785) ;  /* 0xffffffac00987947 */ /* 0x000fea000383ffff */
.L_x_5634:
[----:B------:R-:W-:Y:S01]  /*256b0*/  BSSY B0, `(.L_x_5786) ;  /* 0x0000006000007945 */ /* 0x000fe20003800000 */
[----:B------:R-:W-:Y:S01]  /*256c0*/  PLOP3.LUT P6, PT, P6, PT, PT, 0x8, 0x0 ;  /* 0x000000000000781c */ /* 0x000fe200037ce170 */
[----:B------:R-:W-:-:S12]  /*256d0*/  IMAD.MOV.U32 R15, RZ, RZ, -0x1 ;  /* 0xffffffffff0f7424 */ /* 0x000fd800078e00ff */
[----:B0-----:R-:W-:Y:S05]  /*256e0*/  WARPSYNC.COLLECTIVE R15, `(.L_x_5787) ;  /* 0x000000000f087348 */ /* 0x001fea0003c00000 */
[----:B------:R-:W-:Y:S01]  /*256f0*/  VOTE.ANY R14, PT, P6 ;  /* 0x00000000000e7806 */ /* 0x000fe200030e0100 */
[----:B0-----:R-:W-:Y:S06]  /*25700*/  ENDCOLLECTIVE ;  /* 0x000000000000791b */ /* 0x001fec0003800000 */
.L_x_5787:
[----:B------:R-:W-:Y:S05]  /*25710*/  BSYNC B0 ;  /* 0x0000000000007941 */ /* 0x000fea0003800000 */
.L_x_5786:
        /* <DEDUP_REMOVED lines=9> */
.L_x_5788:
[----:B------:R-:W-:Y:S01]  /*257b0*/  IMAD.MOV.U32 R17, RZ, RZ, R14 ;  /* 0x000000ffff117224 */ /* 0x000fe200078e000e */
[----:B------:R-:W-:Y:S06]  /*257c0*/  BRA `(.L_x_5789) ;  /* 0xffffffac00887947 */ /* 0x000fec000383ffff */
.L_x_5636:
[----:B------:R-:W-:Y:S01]  /*257d0*/  BSSY B0, `(.L_x_5790) ;  /* 0x0000007000007945 */ /* 0x000fe20003800000 */
[----:B------:R-:W-:Y:S02]  /*257e0*/  IMAD.MOV.U32 R13, RZ, RZ, R3 ;  /* 0x000000ffff0d7224 */ /* 0x000fe400078e0003 */
[----:B------:R-:W-:Y:S02]  /*257f0*/  IMAD.MOV.U32 R11, RZ, RZ, 0x1f ;  /* 0x0000001fff0b7424 */ /* 0x000fe400078e00ff */
[----:B------:R-:W-:-:S07]  /*25800*/  IMAD.MOV.U32 R15, RZ, RZ, -0x1 ;  /* 0xffffffffff0f7424 */ /* 0x000fce00078e00ff */
[----:B012---:R-:W-:Y:S05]  /*25810*/  WARPSYNC.COLLECTIVE R15, `(.L_x_5791) ;  /* 0x000000000f087348 */ /* 0x007fea0003c00000 */
[----:B------:R3:W4:Y:S02]  /*25820*/  SHFL.IDX P6, R14, R13, R12, R11 ;  /* 0x0000000c0d0e7389 */ /* 0x00072400000c000b */
[----:B01234-:R-:W-:Y:S01]  /*25830*/  ENDCOLLECTIVE ;  /* 0x000000000000791b */ /* 0x01ffe20003800000 */
.L_x_5791:
[----:B------:R-:W-:Y:S05]  /*25840*/  BSYNC B0 ;  /* 0x0000000000007941 */ /* 0x000fea0003800000 */
.L_x_5790:
[----:B------:R-:W-:Y:S01]  /*25850*/  IMAD.MOV.U32 R6, RZ, RZ, R14 ;  /* 0x000000ffff067224 */ /* 0x000fe200078e000e */
[----:B------:R-:W-:Y:S06]  /*25860*/  BRA `(.L_x_5635) ;  /* 0xffffffac007c7947 */ /* 0x000fec000383ffff */
.L_x_5640:
[----:B0-----:R0:W1:Y:S02]  /*25870*/  SYNCS.PHASECHK.TRANS64.TRYWAIT P0, [R4+URZ+0x38820], R0 ;  /* 0x03882000040075a7 */ /* 0x001064000800017f */
[----:B-1----:R-:W-:Y:S05]  /*25880*/  @!P0 NANOSLEEP.SYNCS 0x989680 ;  /* 0x009896800000895d */ /* 0x002fea0003900000 */
[----:B------:R-:W1:Y:S02]  /*25890*/  @!P0 SYNCS.PHASECHK.TRANS64 P0, [R4+URZ+0x38820], R0 ;  /* 0x03882000040085a7 */ /* 0x000e64000800007f */
[----:B-1----:R-:W-:Y:S05]  /*258a0*/  @!P0 BRA `(.L_x_5640) ;  /* 0xfffffffc00f08947 */ /* 0x002fea000383ffff */
[----:B------:R-:W-:Y:S05]  /*258b0*/  BRA `(.L_x_5792) ;  /* 0xffffffb000f47947 */ /* 0x000fea000383ffff */
.L_x_5641:
        /* <DEDUP_REMOVED lines=11> */
.L_x_5794:
[----:B------:R-:W-:Y:S05]  /*25970*/  BSYNC B0 ;  /* 0x0000000000007941 */ /* 0x000fea0003800000 */
.L_x_5793:
[----:B------:R-:W-:Y:S05]  /*25980*/  BRA `(.L_x_5795) ;  /* 0xffffffb000dc7947 */ /* 0x000fea000383ffff */
.L_x_5642:
[----:B------:R-:W-:Y:S01]  /*25990*/  BSSY B0, `(.L_x_5796) ;  /* 0x0000006000007945 */ /* 0x000fe20003800000 */
[----:B------:R-:W-:-:S07]  /*259a0*/  IMAD.MOV.U32 R15, RZ, RZ, -0x1 ;  /* 0xffffffffff0f7424 */ /* 0x000fce00078e00ff */
[----:B0-234-:R-:W-:Y:S05]  /*259b0*/  WARPSYNC.COLLECTIVE R15, `(.L_x_5797) ;  /* 0x000000000f0c7348 */ /* 0x01dfea0003c00000 */
[----:B------:R-:W-:Y:S02]  /*259c0*/  ELECT P6, UR62, PT ;  /* 0x00000000003e782f */ /* 0x000fe400038c0000 */
[----:B------:R-:W-:Y:S01]  /*259d0*/  MOV R14, UR62 ;  /* 0x0000003e000e7c02 */ /* 0x000fe20008000f00 */
[----:B0-234-:R-:W-:Y:S10]  /*259e0*/  ENDCOLLECTIVE ;  /* 0x000000000000791b */ /* 0x01dff40003800000 */
.L_x_5797:
[----:B------:R-:W-:Y:S05]  /*259f0*/  BSYNC B0 ;  /* 0x0000000000007941 */ /* 0x000fea0003800000 */
.L_x_5796:
[----:B------:R-:W-:Y:S05]  /*25a00*/  BRA `(.L_x_5798) ;  /* 0xffffffb000d07947 */ /* 0x000fea000383ffff */
.L_x_5644:
[----:B0-----:R0:W1:Y:S02]  /*25a10*/  SYNCS.PHASECHK.TRANS64.TRYWAIT P1, [R5+URZ+0x38840], R0 ;  /* 0x03884000050075a7 */ /* 0x001064000802017f */
[----:B-1----:R-:W-:Y:S05]  /*25a20*/  @!P1 NANOSLEEP.SYNCS 0x989680 ;  /* 0x009896800000995d */ /* 0x002fea0003900000 */
[----:B------:R-:W1:Y:S02]  /*25a30*/  @!P1 SYNCS.PHASECHK.TRANS64 P1, [R5+URZ+0x38840], R0 ;  /* 0x03884000050095a7 */ /* 0x000e64000802007f */
[----:B-1----:R-:W-:Y:S05]  /*25a40*/  @!P1 BRA `(.L_x_5644) ;  /* 0xfffffffc00f09947 */ /* 0x002fea000383ffff */
[----:B------:R-:W-:Y:S05]  /*25a50*/  BRA `(.L_x_5799) ;  /* 0xffffffb000f07947 */ /* 0x000fea000383ffff */
.L_x_5646:
[----:B-1----:R1:W0:Y:S02]  /*25a60*/  SYNCS.PHASECHK.TRANS64.TRYWAIT P1, [R25+URZ+0x38840], R2 ;  /* 0x03884002190075a7 */ /* 0x002224000802017f */
[----:B0-----:R-:W-:Y:S05]  /*25a70*/  @!P1 NANOSLEEP.SYNCS 0x989680 ;  /* 0x009896800000995d */ /* 0x001fea0003900000 */
[----:B------:R-:W0:Y:S02]  /*25a80*/  @!P1 SYNCS.PHASECHK.TRANS64 P1, [R25+URZ+0x38840], R2 ;  /* 0x03884002190095a7 */ /* 0x000e24000802007f */
[----:B0-----:R-:W-:Y:S05]  /*25a90*/  @!P1 BRA `(.L_x_5646) ;  /* 0xfffffffc00f09947 */ /* 0x001fea000383ffff */
[----:B------:R-:W-:Y:S05]  /*25aa0*/  BRA `(.L_x_5800) ;  /* 0xffffffb000fc7947 */ /* 0x000fea000383ffff */
.L_x_5648:
[----:B------:R0:W0:Y:S02]  /*25ab0*/  SYNCS.PHASECHK.TRANS64.TRYWAIT P1, [R5+URZ+0x38860], R0 ;  /* 0x03886000050075a7 */ /* 0x000024000802017f */
[----:B0-----:R-:W-:Y:S05]  /*25ac0*/  @!P1 NANOSLEEP.SYNCS 0x989680 ;  /* 0x009896800000995d */ /* 0x001fea0003900000 */
[----:B------:R-:W0:Y:S02]  /*25ad0*/  @!P1 SYNCS.PHASECHK.TRANS64 P1, [R5+URZ+0x38860], R0 ;  /* 0x03886000050095a7 */ /* 0x000e24000802007f */
[----:B0-----:R-:W-:Y:S05]  /*25ae0*/  @!P1 BRA `(.L_x_5648) ;  /* 0xfffffffc00f09947 */ /* 0x001fea000383ffff */
[----:B------:R-:W-:Y:S05]  /*25af0*/  BRA `(.L_x_5801) ;  /* 0xffffffb000f87947 */ /* 0x000fea000383ffff */
.L_x_5802:
        /* <DEDUP_REMOVED lines=16> */
.L_x_5823:


//--------------------- .nv.global.init           --------------------------
	.section	.nv.global.init,"aw",@progbits
.nv.global.init:
	.type		$str$23,@object
	.size		$str$23,($str$24 - $str$23)
$str$23:
        /*0000*/ 	.byte	0x28, 0x61, 0x64, 0x64, 0x72, 0x65, 0x73, 0x73, 0x20, 0x26, 0x20, 0x6d, 0x61, 0x73, 0x6b, 0x29
        /*0010*/ 	.byte	0x20, 0x3d, 0x3d, 0x20, 0x30, 0x00
	.type		$str$24,@object
	.size		$str$24,(__unnamed_4 - $str$24)
$str$24:
        /*0016*/ 	.byte	0x2f, 0x74, 0x6d, 0x70, 0x2f, 0x6f, 0x73, 0x73, 0x5f, 0x6b, 0x65, 0x72, 0x6e, 0x65, 0x6c, 0x73
        /*0026*/ 	.byte	0x5f, 0x73, 0x72, 0x63, 0x2f, 0x66, 0x6c, 0x61, 0x73, 0x68, 0x5f, 0x61, 0x74, 0x74, 0x65, 0x6e
        /*0036*/ 	.byte	0x74, 0x69, 0x6f, 0x6e, 0x2f, 0x63, 0x73, 0x72, 0x63, 0x2f, 0x63, 0x75, 0x74, 0x6c, 0x61, 0x73
        /*0046*/ 	.byte	0x73, 0x2f, 0x69, 0x6e, 0x63, 0x6c, 0x75, 0x64, 0x65, 0x2f, 0x63, 0x75, 0x74, 0x65, 0x2f, 0x70
        /*0056*/ 	.byte	0x6f, 0x69, 0x6e, 0x74, 0x65, 0x72, 0x5f, 0x66, 0x6c, 0x61, 0x67, 0x67, 0x65, 0x64, 0x2e, 0x68
        /*0066*/ 	.byte	0x70, 0x70, 0x00
	.type		__unnamed_4,@object
	.size		__unnamed_4,(__unnamed_5 - __unnamed_4)
__unnamed_4:
        /* <DEDUP_REMOVED lines=24> */
	.type		__unnamed_5,@object
	.size		__unnamed_5,(__unnamed_6 - __unnamed_5)
__unnamed_5:
        /* <DEDUP_REMOVED lines=24> */
        /*0369*/ 	.byte	0x26, 0x5d, 0x00
	.type		__unnamed_6,@object
	.size		__unnamed_6,(__unnamed_1 - __unnamed_6)
__unnamed_6:
        /* <DEDUP_REMOVED lines=28> */
        /*052c*/ 	.byte	0x34, 0x30, 0x39, 0x36, 0x3e, 0x3e, 0x3e, 0x3e, 0x3e, 0x5d, 0x00
	.type		__unnamed_1,@object
	.size		__unnamed_1,(__unnamed_3 - __unnamed_1)
__unnamed_1:
        /* <DEDUP_REMOVED lines=28> */
        /*06f7*/ 	.byte	0x34, 0x30, 0x39, 0x36, 0x3e, 0x3e, 0x3e, 0x3e, 0x3e, 0x20, 0x26, 0x5d, 0x00
	.type		__unnamed_3,@object
	.size		__unnamed_3,(__unnamed_2 - __unnamed_3)
__unnamed_3:
        /* <DEDUP_REMOVED lines=28> */
        /*08c4*/ 	.byte	0x3a, 0x43, 0x3c, 0x33, 0x32, 0x37, 0x36, 0x38, 0x3e, 0x3e, 0x3e, 0x3e, 0x3e, 0x5d, 0x00
	.type		__unnamed_2,@object
	.size		__unnamed_2,(.L_1 - __unnamed_2)
__unnamed_2:
        /* <DEDUP_REMOVED lines=29> */
.L_1:


//--------------------- .nv.shared._ZN7cutlass13device_kernelIN5flash11enable_sm90INS1_16FlashAttnFwdSm90INS1_25CollectiveMainloopFwdSm90ILi2EN4cute5tupleIJNS5_1CILi1EEES8_S8_EEENS6_IJNS7_ILi64EEESA_SA_EEELi512ENS_10bfloat16_tEfNS_4arch4Sm90ELb0ELb0ELb1ELb0ELb1ELb0ELb0ELb0ELb0ELb1ELb0ELb0EEENS1_21CollectiveEpilogueFwdINS6_IJSA_NS7_ILi512EEESA_EEES9_SC_SE_Li256ELb0ELb1ELb0ELb0EEENS1_29StaticPersistentTileSchedulerILb0EEEEEEEEEvNT_6ParamsE --------------------------
	.section	.nv.shared._ZN7cutlass13device_kernelIN5flash11enable_sm90INS1_16FlashAttnFwdSm90INS1_25CollectiveMainloopFwdSm90ILi2EN4cute5tupleIJNS5_1CILi1EEES8_S8_EEENS6_IJNS7_ILi64EEESA_SA_EEELi512ENS_10bfloat16_tEfNS_4arch4Sm90ELb0ELb0ELb1ELb0ELb1ELb0ELb0ELb0ELb0ELb1ELb0ELb0EEENS1_21CollectiveEpilogueFwdINS6_IJSA_NS7_ILi512EEESA_EEES9_SC_SE_Li256ELb0ELb1ELb0ELb0EEENS1_29StaticPersistentTileSchedulerILb0EEEEEEEEEvNT_6ParamsE,"aw",@nobits
	.sectionflags	@""
	.align	16
	.zero		1024


//--------------------- .nv.shared.reserved.0     --------------------------
	.section	.nv.shared.reserved.0,"aw",@nobits
	.weak		__nv_reservedSMEM_offset_0_alias
	.size		__nv_reservedSMEM_offset_0_alias, 0, 0
	.other		__nv_reservedSMEM_offset_0_alias,@"STO_CUDA_RESERVED_SHARED STV_DEFAULT"
__nv_reservedSMEM_offset_0_alias:
	.zero		0


//--------------------- .nv.global                --------------------------
	.section	.nv.global,"aw",@nobits
.nv.global:
	.type		_ZN83_INTERNAL_0d86d042_47_flash_fwd_hdim64_512_bf16_paged_softcap_sm90_cu_ea41c527_48214cute1_E,@object
	.size		_ZN83_INTERNAL_0d86d042_47_flash_fwd_hdim64_512_bf16_paged_softcap_sm90_cu_ea41c527_48214cute1_E,(_ZN83_INTERNAL_0d86d042_47_flash_fwd_hdim64_512_bf16_paged_softcap_sm90_cu_ea41c527_48214cuda3std3__45__cpo6cbeginE - _ZN83_INTERNAL_0d86d042_47_flash_fwd_hdim64_512_bf16_paged_softcap_sm90_cu_ea41c527_48214cute1_E)
_ZN83_INTERNAL_0d86d042_47_flash_fwd_hdim64_512_bf16_paged_softcap_sm90_cu_ea41c527_48214cute1_E:
	.zero		1
	.type		_ZN83_INTERNAL_0d86d042_47_flash_fwd_hdim64_512_bf16_paged_softcap_sm90_cu_ea41c527_48214cuda3std3__45__cpo6cbeginE,@object
	.size		_ZN83_INTERNAL_0d86d042_47_flash_fwd_hdim64_512_bf16_paged_softcap_sm90_cu_ea41c527_48214cuda3std3__45__cpo6cbeginE,(_ZN83_INTERNAL_0d86d042_47_flash_fwd_hdim64_512_bf16_paged_softcap_sm90_cu_ea41c527_48214cuda3std3__48in_placeE - _ZN83_INTERNAL_0d86d042_47_flash_fwd_hdim64_512_bf16_paged_softcap_sm90_cu_ea41c527_48214cuda3std3__45__cpo6cbeginE)
_ZN83_INTERNAL_0d86d042_47_flash_fwd_hdim64_512_bf16_paged_softcap_sm90_cu_ea41c527_48214cuda3std3__45__cpo6cbeginE:
	.zero		1
	.type		_ZN83_INTERNAL_0d86d042_47_flash_fwd_hdim64_512_bf16_paged_softcap_sm90_cu_ea41c527_48214cuda3std3__48in_placeE,@object
	.size		_ZN83_INTERNAL_0d86d042_47_flash_fwd_hdim64_512_bf16_paged_softcap_sm90_cu_ea41c527_48214cuda3std3__48in_placeE,(_ZN83_INTERNAL_0d86d042_47_flash_fwd_hdim64_512_bf16_paged_softcap_sm90_cu_ea41c527_48214cuda3std6ranges3__45__cpo9iter_moveE - _ZN83_INTERNAL_0d86d042_47_flash_fwd_hdim64_512_bf16_paged_softcap_sm90_cu_ea41c527_48214cuda3std3__48in_placeE)
_ZN83_INTERNAL_0d86d042_47_flash_fwd_hdim64_512_bf16_paged_softcap_sm90_cu_ea41c527_48214cuda3std3__48in_placeE:
	.zero		1
	.type		_ZN83_INTERNAL_0d86d042_47_flash_fwd_hdim64_512_bf16_paged_softcap_sm90_cu_ea41c527_48214cuda3std6ranges3__45__cpo9iter_moveE,@object
	.size		_ZN83_INTERNAL_0d86d042_47_flash_fwd_hdim64_512_bf16_paged_softcap_sm90_cu_ea41c527_48214cuda3std6ranges3__45__cpo9iter_moveE,(_ZN83_INTERNAL_0d86d042_47_flash_fwd_hdim64_512_bf16_paged_softcap_sm90_cu_ea41c527_48214cuda3std3__45__cpo5beginE - _ZN83_INTERNAL_0d86d042_47_flash_fwd_hdim64_512_bf16_paged_softcap_sm90_cu_ea41c527_48214cuda3std6ranges3__45__cpo9iter_moveE)
_ZN83_INTERNAL_0d86d042_47_flash_fwd_hdim64_512_bf16_paged_softcap_sm90_cu_ea41c527_48214cuda3std6ranges3__45__cpo9iter_moveE:
	.zero		1
	.type		_ZN83_INTERNAL_0d86d042_47_flash_fwd_hdim64_512_bf16_paged_softcap_sm90_cu_ea41c527_48214cuda3std3__45__cpo5beginE,@object
	.size		_ZN83_INTERNAL_0d86d042_47_flash_fwd_hdim64_512_bf16_paged_softcap_sm90_cu_ea41c527_48214cuda3std3__45__cpo5beginE,(_ZN83_INTERNAL_0d86d042_47_flash_fwd_hdim64_512_bf16_paged_softcap_sm90_cu_ea41c527_48214cuda3std3__485_GLOBAL__N__0d86d042_47_flash_fwd_hdim64_512_bf16_paged_softcap_sm90_cu_ea41c527_48216ignoreE - _ZN83_INTERNAL_0d86d042_47_flash_fwd_hdim64_512_bf16_paged_softcap_sm90_cu_ea41c527_48214cuda3std3__45__cpo5beginE)
_ZN83_INTERNAL_0d86d042_47_flash_fwd_hdim64_512_bf16_paged_softcap_sm90_cu_ea41c527_48214cuda3std3__45__cpo5beginE:
	.zero		1
	.type		_ZN83_INTERNAL_0d86d042_47_flash_fwd_hdim64_512_bf16_paged_softcap_sm90_cu_ea41c527_48214cuda3std3__485_GLOBAL__N__0d86d042_47_flash_fwd_hdim64_512_bf16_paged_softcap_sm90_cu_ea41c527_48216ignoreE,@object
	.size		_ZN83_INTERNAL_0d86d042_47_flash_fwd_hdim64_512_bf16_paged_softcap_sm90_cu_ea41c527_48214cuda3std3__485_GLOBAL__N__0d86d042_47_flash_fwd_hdim64_512_bf16_paged_softcap_sm90_cu_ea41c527_48216ignoreE,(_ZN83_INTERNAL_0d86d042_47_flash_fwd_hdim64_512_bf16_paged_softcap_sm90_cu_ea41c527_48214cute7productE - _ZN83_INTERNAL_0d86d042_47_flash_fwd_hdim64_512_bf16_paged_softcap_sm90_cu_ea41c527_48214cuda3std3__485_GLOBAL__N__0d86d042_47_flash_fwd_hdim64_512_bf16_paged_softcap_sm90_cu_ea41c527_48216ignoreE)
_ZN83_INTERNAL_0d86d042_47_flash_fwd_hdim64_512_bf16_paged_softcap_sm90_cu_ea41c527_48214cuda3std3__485_GLOBAL__N__0d86d042_47_flash_fwd_hdim64_512_bf16_paged_softcap_sm90_cu_ea41c527_48216ignoreE:
	.zero		1
	.type		_ZN83_INTERNAL_0d86d042_47_flash_fwd_hdim64_512_bf16_paged_softcap_sm90_cu_ea41c527_48214cute7productE,@object
	.size		_ZN83_INTERNAL_0d86d042_47_flash_fwd_hdim64_512_bf16_paged_softcap_sm90_cu_ea41c527_48214cute7productE,(_ZN83_INTERNAL_0d86d042_47_flash_fwd_hdim64_512_bf16_paged_softcap_sm90_cu_ea41c527_48214cuda3std3__45__cpo3endE - _ZN83_INTERNAL_0d86d042_47_flash_fwd_hdim64_512_bf16_paged_softcap_sm90_cu_ea41c527_48214cute7productE)
_ZN83_INTERNAL_0d86d042_47_flash_fwd_hdim64_512_bf16_paged_softcap_sm90_cu_ea41c527_48214cute7productE:
	.zero		1
	.type		_ZN83_INTERNAL_0d86d042_47_flash_fwd_hdim64_512_bf16_paged_softcap_sm90_cu_ea41c527_48214cuda3std3__45__cpo3endE,@object
	.size		_ZN83_INTERNAL_0d86d042_47_flash_fwd_hdim64_512_bf16_paged_softcap_sm90_cu_ea41c527_48214cuda3std3__45__cpo3endE,(_ZN83_INTERNAL_0d86d042_47_flash_fwd_hdim64_512_bf16_paged_softcap_sm90_cu_ea41c527_48214cuda3std3__419piecewise_constructE - _ZN83_INTERNAL_0d86d042_47_flash_fwd_hdim64_512_bf16_paged_softcap_sm90_cu_ea41c527_48214cuda3std3__45__cpo3endE)
_ZN83_INTERNAL_0d86d042_47_flash_fwd_hdim64_512_bf16_paged_softcap_sm90_cu_ea41c527_48214cuda3std3__45__cpo3endE:
	.zero		1
	.type		_ZN83_INTERNAL_0d86d042_47_flash_fwd_hdim64_512_bf16_paged_softcap_sm90_cu_ea41c527_48214cuda3std3__419piecewise_constructE,@object
	.size		_ZN83_INTERNAL_0d86d042_47_flash_fwd_hdim64_512_bf16_paged_softcap_sm90_cu_ea41c527_48214cuda3std3__419piecewise_constructE,(_ZN83_INTERNAL_0d86d042_47_flash_fwd_hdim64_512_bf16_paged_softcap_sm90_cu_ea41c527_48214cuda3std3__45__cpo4cendE - _ZN83_INTERNAL_0d86d042_47_flash_fwd_hdim64_512_bf16_paged_softcap_sm90_cu_ea41c527_48214cuda3std3__419piecewise_constructE)
_ZN83_INTERNAL_0d86d042_47_flash_fwd_hdim64_512_bf16_paged_softcap_sm90_cu_ea41c527_48214cuda3std3__419piecewise_constructE:
	.zero		1
	.type		_ZN83_INTERNAL_0d86d042_47_flash_fwd_hdim64_512_bf16_paged_softcap_sm90_cu_ea41c527_48214cuda3std3__45__cpo4cendE,@object
	.size		_ZN83_INTERNAL_0d86d042_47_flash_fwd_hdim64_512_bf16_paged_softcap_sm90_cu_ea41c527_48214cuda3std3__45__cpo4cendE,(_ZN83_INTERNAL_0d86d042_47_flash_fwd_hdim64_512_bf16_paged_softcap_sm90_cu_ea41c527_48214cuda3std6ranges3__45__cpo4swapE - _ZN83_INTERNAL_0d86d042_47_flash_fwd_hdim64_512_bf16_paged_softcap_sm90_cu_ea41c527_48214cuda3std3__45__cpo4cendE)
_ZN83_INTERNAL_0d86d042_47_flash_fwd_hdim64_512_bf16_paged_softcap_sm90_cu_ea41c527_48214cuda3std3__45__cpo4cendE:
	.zero		1
	.type		_ZN83_INTERNAL_0d86d042_47_flash_fwd_hdim64_512_bf16_paged_softcap_sm90_cu_ea41c527_48214cuda3std6ranges3__45__cpo4swapE,@object
	.size		_ZN83_INTERNAL_0d86d042_47_flash_fwd_hdim64_512_bf16_paged_softcap_sm90_cu_ea41c527_48214cuda3std6ranges3__45__cpo4swapE,(.L_13 - _ZN83_INTERNAL_0d86d042_47_flash_fwd_hdim64_512_bf16_paged_softcap_sm90_cu_ea41c527_48214cuda3std6ranges3__45__cpo4swapE)
_ZN83_INTERNAL_0d86d042_47_flash_fwd_hdim64_512_bf16_paged_softcap_sm90_cu_ea41c527_48214cuda3std6ranges3__45__cpo4swapE:
	.zero		1
.L_13:


//--------------------- .nv.shared._ZN7cutlass13device_kernelIN5flash11enable_sm90INS1_16FlashAttnFwdSm90INS1_25CollectiveMainloopFwdSm90ILi2EN4cute5tupleIJNS5_1CILi1EEES8_S8_EEENS6_IJNS7_ILi64EEESA_SA_EEELi512ENS_10bfloat16_tEfNS_4arch4Sm90ELb0ELb0ELb1ELb0ELb1ELb0ELb1ELb0ELb0ELb1ELb0ELb0EEENS1_21CollectiveEpilogueFwdINS6_IJSA_NS7_ILi512EEESA_EEES9_SC_SE_Li256ELb0ELb1ELb0ELb0EEENS1_29StaticPersistentTileSchedulerILb0EEEEEEEEEvNT_6ParamsE --------------------------
	.section	.nv.shared._ZN7cutlass13device_kernelIN5flash11enable_sm90INS1_16FlashAttnFwdSm90INS1_25CollectiveMainloopFwdSm90ILi2EN4cute5tupleIJNS5_1CILi1EEES8_S8_EEENS6_IJNS7_ILi64EEESA_SA_EEELi512ENS_10bfloat16_tEfNS_4arch4Sm90ELb0ELb0ELb1ELb0ELb1ELb0ELb1ELb0ELb0ELb1ELb0ELb0EEENS1_21CollectiveEpilogueFwdINS6_IJSA_NS7_ILi512EEESA_EEES9_SC_SE_Li256ELb0ELb1ELb0ELb0EEENS1_29StaticPersistentTileSchedulerILb0EEEEEEEEEvNT_6ParamsE,"aw",@nobits
	.sectionflags	@""
	.align	16
	.zero		1024


//--------------------- .nv.shared._ZN7cutlass13device_kernelIN5flash11enable_sm90INS1_16FlashAttnFwdSm90INS1_25CollectiveMainloopFwdSm90ILi2EN4cute5tupleIJNS5_1CILi1EEES8_S8_EEENS6_IJNS7_ILi64EEESA_SA_EEELi512ENS_10bfloat16_tEfNS_4arch4Sm90ELb0ELb0ELb1ELb1ELb1ELb0ELb0ELb0ELb0ELb1ELb0ELb0EEENS1_21CollectiveEpilogueFwdINS6_IJSA_NS7_ILi512EEESA_EEES9_SC_SE_Li256ELb1ELb1ELb0ELb0EEENS1_36VarlenDynamicPersistentTileSchedulerILi64ELi64ELi256ELi128ELb0ELb1ELb1ELb0ELb1ELb1EEEEEEEEEvNT_6ParamsE --------------------------
	.section	.nv.shared._ZN7cutlass13device_kernelIN5flash11enable_sm90INS1_16FlashAttnFwdSm90INS1_25CollectiveMainloopFwdSm90ILi2EN4cute5tupleIJNS5_1CILi1EEES8_S8_EEENS6_IJNS7_ILi64EEESA_SA_EEELi512ENS_10bfloat16_tEfNS_4arch4Sm90ELb0ELb0ELb1ELb1ELb1ELb0ELb0ELb0ELb0ELb1ELb0ELb0EEENS1_21CollectiveEpilogueFwdINS6_IJSA_NS7_ILi512EEESA_EEES9_SC_SE_Li256ELb1ELb1ELb0ELb0EEENS1_36VarlenDynamicPersistentTileSchedulerILi64ELi64ELi256ELi128ELb0ELb1ELb1ELb0ELb1ELb1EEEEEEEEEvNT_6ParamsE,"aw",@nobits
	.sectionflags	@""
	.align	16
	.zero		1024


//--------------------- .nv.shared._ZN7cutlass13device_kernelIN5flash11enable_sm90INS1_16FlashAttnFwdSm90INS1_25CollectiveMainloopFwdSm90ILi2EN4cute5tupleIJNS5_1CILi1EEES8_S8_EEENS6_IJNS7_ILi64EEESA_SA_EEELi512ENS_10bfloat16_tEfNS_4arch4Sm90ELb0ELb0ELb1ELb1ELb1ELb1ELb0ELb0ELb0ELb1ELb0ELb0EEENS1_21CollectiveEpilogueFwdINS6_IJSA_NS7_ILi512EEESA_EEES9_SC_SE_Li256ELb1ELb1ELb0ELb0EEENS1_36VarlenDynamicPersistentTileSchedulerILi64ELi64ELi256ELi128ELb0ELb1ELb1ELb0ELb1ELb1EEEEEEEEEvNT_6ParamsE --------------------------
	.section	.nv.shared._ZN7cutlass13device_kernelIN5flash11enable_sm90INS1_16FlashAttnFwdSm90INS1_25CollectiveMainloopFwdSm90ILi2EN4cute5tupleIJNS5_1CILi1EEES8_S8_EEENS6_IJNS7_ILi64EEESA_SA_EEELi512ENS_10bfloat16_tEfNS_4arch4Sm90ELb0ELb0ELb1ELb1ELb1ELb1ELb0ELb0ELb0ELb1ELb0ELb0EEENS1_21CollectiveEpilogueFwdINS6_IJSA_NS7_ILi512EEESA_EEES9_SC_SE_Li256ELb1ELb1ELb0ELb0EEENS1_36VarlenDynamicPersistentTileSchedulerILi64ELi64ELi256ELi128ELb0ELb1ELb1ELb0ELb1ELb1EEEEEEEEEvNT_6ParamsE,"aw",@nobits
	.sectionflags	@""
	.align	16
	.zero		1024


//--------------------- .nv.shared._ZN7cutlass13device_kernelIN5flash11enable_sm90INS1_16FlashAttnFwdSm90INS1_25CollectiveMainloopFwdSm90ILi2EN4cute5tupleIJNS5_1CILi1EEES8_S8_EEENS6_IJNS7_ILi64EEESA_SA_EEELi512ENS_10bfloat16_tEfNS_4arch4Sm90ELb0ELb0ELb1ELb1ELb1ELb0ELb1ELb0ELb0ELb1ELb0ELb0EEENS1_21CollectiveEpilogueFwdINS6_IJSA_NS7_ILi512EEESA_EEES9_SC_SE_Li256ELb1ELb1ELb0ELb0EEENS1_36VarlenDynamicPersistentTileSchedulerILi64ELi64ELi256ELi128ELb0ELb1ELb1ELb0ELb1ELb1EEEEEEEEEvNT_6ParamsE --------------------------
	.section	.nv.shared._ZN7cutlass13device_kernelIN5flash11enable_sm90INS1_16FlashAttnFwdSm90INS1_25CollectiveMainloopFwdSm90ILi2EN4cute5tupleIJNS5_1CILi1EEES8_S8_EEENS6_IJNS7_ILi64EEESA_SA_EEELi512ENS_10bfloat16_tEfNS_4arch4Sm90ELb0ELb0ELb1ELb1ELb1ELb0ELb1ELb0ELb0ELb1ELb0ELb0EEENS1_21CollectiveEpilogueFwdINS6_IJSA_NS7_ILi512EEESA_EEES9_SC_SE_Li256ELb1ELb1ELb0ELb0EEENS1_36VarlenDynamicPersistentTileSchedulerILi64ELi64ELi256ELi128ELb0ELb1ELb1ELb0ELb1ELb1EEEEEEEEEvNT_6ParamsE,"aw",@nobits
	.sectionflags	@""
	.align	16
	.zero		1024


//--------------------- .nv.shared._ZN7cutlass13device_kernelIN5flash11enable_sm90INS1_16FlashAttnFwdSm90INS1_25CollectiveMainloopFwdSm90ILi2EN4cute5tupleIJNS5_1CILi1EEES8_S8_EEENS6_IJNS7_ILi64EEESA_SA_EEELi512ENS_10bfloat16_tEfNS_4arch4Sm90ELb0ELb0ELb1ELb1ELb1ELb1ELb1ELb0ELb0ELb1ELb0ELb0EEENS1_21CollectiveEpilogueFwdINS6_IJSA_NS7_ILi512EEESA_EEES9_SC_SE_Li256ELb1ELb1ELb0ELb0EEENS1_36VarlenDynamicPersistentTileSchedulerILi64ELi64ELi256ELi128ELb0ELb1ELb1ELb0ELb1ELb1EEEEEEEEEvNT_6ParamsE --------------------------
	.section	.nv.shared._ZN7cutlass13device_kernelIN5flash11enable_sm90INS1_16FlashAttnFwdSm90INS1_25CollectiveMainloopFwdSm90ILi2EN4cute5tupleIJNS5_1CILi1EEES8_S8_EEENS6_IJNS7_ILi64EEESA_SA_EEELi512ENS_10bfloat16_tEfNS_4arch4Sm90ELb0ELb0ELb1ELb1ELb1ELb1ELb1ELb0ELb0ELb1ELb0ELb0EEENS1_21CollectiveEpilogueFwdINS6_IJSA_NS7_ILi512EEESA_EEES9_SC_SE_Li256ELb1ELb1ELb0ELb0EEENS1_36VarlenDynamicPersistentTileSchedulerILi64ELi64ELi256ELi128ELb0ELb1ELb1ELb0ELb1ELb1EEEEEEEEEvNT_6ParamsE,"aw",@nobits
	.sectionflags	@""
	.align	16
	.zero		1024


//--------------------- .nv.shared._ZN7cutlass13device_kernelIN5flash11enable_sm90INS1_16FlashAttnFwdSm90INS1_25CollectiveMainloopFwdSm90ILi2EN4cute5tupleIJNS5_1CILi1EEES8_S8_EEENS6_IJNS7_ILi64EEESA_SA_EEELi512ENS_10bfloat16_tEfNS_4arch4Sm90ELb0ELb1ELb1ELb0ELb1ELb0ELb0ELb0ELb0ELb1ELb0ELb0EEENS1_21CollectiveEpilogueFwdINS6_IJSA_NS7_ILi512EEESA_EEES9_SC_SE_Li256ELb0ELb1ELb0ELb0EEENS1_30DynamicPersistentTileSchedulerILi256ELi128ELb0ELb1ELb1EEEEEEEEEvNT_6ParamsE --------------------------
	.section	.nv.shared._ZN7cutlass13device_kernelIN5flash11enable_sm90INS1_16FlashAttnFwdSm90INS1_25CollectiveMainloopFwdSm90ILi2EN4cute5tupleIJNS5_1CILi1EEES8_S8_EEENS6_IJNS7_ILi64EEESA_SA_EEELi512ENS_10bfloat16_tEfNS_4arch4Sm90ELb0ELb1ELb1ELb0ELb1ELb0ELb0ELb0ELb0ELb1ELb0ELb0EEENS1_21CollectiveEpilogueFwdINS6_IJSA_NS7_ILi512EEESA_EEES9_SC_SE_Li256ELb0ELb1ELb0ELb0EEENS1_30DynamicPersistentTileSchedulerILi256ELi128ELb0ELb1ELb1EEEEEEEEEvNT_6ParamsE,"aw",@nobits
	.sectionflags	@""
	.align	16
	.zero		1024


//--------------------- .nv.shared._ZN7cutlass13device_kernelIN5flash11enable_sm90INS1_16FlashAttnFwdSm90INS1_25CollectiveMainloopFwdSm90ILi2EN4cute5tupleIJNS5_1CILi1EEES8_S8_EEENS6_IJNS7_ILi64EEESA_SA_EEELi512ENS_10bfloat16_tEfNS_4arch4Sm90ELb0ELb1ELb1ELb0ELb1ELb0ELb1ELb0ELb0ELb1ELb0ELb0EEENS1_21CollectiveEpilogueFwdINS6_IJSA_NS7_ILi512EEESA_EEES9_SC_SE_Li256ELb0ELb1ELb0ELb0EEENS1_30DynamicPersistentTileSchedulerILi256ELi128ELb0ELb1ELb1EEEEEEEEEvNT_6ParamsE --------------------------
	.section	.nv.shared._ZN7cutlass13device_kernelIN5flash11enable_sm90INS1_16FlashAttnFwdSm90INS1_25CollectiveMainloopFwdSm90ILi2EN4cute5tupleIJNS5_1CILi1EEES8_S8_EEENS6_IJNS7_ILi64EEESA_SA_EEELi512ENS_10bfloat16_tEfNS_4arch4Sm90ELb0ELb1ELb1ELb0ELb1ELb0ELb1ELb0ELb0ELb1ELb0ELb0EEENS1_21CollectiveEpilogueFwdINS6_IJSA_NS7_ILi512EEESA_EEES9_SC_SE_Li256ELb0ELb1ELb0ELb0EEENS1_30DynamicPersistentTileSchedulerILi256ELi128ELb0ELb1ELb1EEEEEEEEEvNT_6ParamsE,"aw",@nobits
	.sectionflags	@""
	.align	16
	.zero		1024


//--------------------- .nv.shared._ZN7cutlass13device_kernelIN5flash11enable_sm90INS1_16FlashAttnFwdSm90INS1_25CollectiveMainloopFwdSm90ILi2EN4cute5tupleIJNS5_1CILi1EEES8_S8_EEENS6_IJNS7_ILi64EEESA_SA_EEELi512ENS_10bfloat16_tEfNS_4arch4Sm90ELb0ELb1ELb1ELb1ELb1ELb0ELb0ELb0ELb0ELb1ELb0ELb0EEENS1_21CollectiveEpilogueFwdINS6_IJSA_NS7_ILi512EEESA_EEES9_SC_SE_Li256ELb1ELb1ELb0ELb0EEENS1_36VarlenDynamicPersistentTileSchedulerILi64ELi64ELi256ELi128ELb0ELb1ELb1ELb1ELb0ELb1EEEEEEEEEvNT_6ParamsE --------------------------
	.section	.nv.shared._ZN7cutlass13device_kernelIN5flash11enable_sm90INS1_16FlashAttnFwdSm90INS1_25CollectiveMainloopFwdSm90ILi2EN4cute5tupleIJNS5_1CILi1EEES8_S8_EEENS6_IJNS7_ILi64EEESA_SA_EEELi512ENS_10bfloat16_tEfNS_4arch4Sm90ELb0ELb1ELb1ELb1ELb1ELb0ELb0ELb0ELb0ELb1ELb0ELb0EEENS1_21CollectiveEpilogueFwdINS6_IJSA_NS7_ILi512EEESA_EEES9_SC_SE_Li256ELb1ELb1ELb0ELb0EEENS1_36VarlenDynamicPersistentTileSchedulerILi64ELi64ELi256ELi128ELb0ELb1ELb1ELb1ELb0ELb1EEEEEEEEEvNT_6ParamsE,"aw",@nobits
	.sectionflags	@""
	.align	16
	.zero		1024


//--------------------- .nv.shared._ZN7cutlass13device_kernelIN5flash11enable_sm90INS1_16FlashAttnFwdSm90INS1_25CollectiveMainloopFwdSm90ILi2EN4cute5tupleIJNS5_1CILi1EEES8_S8_EEENS6_IJNS7_ILi64EEESA_SA_EEELi512ENS_10bfloat16_tEfNS_4arch4Sm90ELb0ELb1ELb1ELb1ELb1ELb1ELb0ELb0ELb0ELb1ELb0ELb0EEENS1_21CollectiveEpilogueFwdINS6_IJSA_NS7_ILi512EEESA_EEES9_SC_SE_Li256ELb1ELb1ELb0ELb0EEENS1_36VarlenDynamicPersistentTileSchedulerILi64ELi64ELi256ELi128ELb0ELb1ELb1ELb1ELb0ELb1EEEEEEEEEvNT_6ParamsE --------------------------
	.section	.nv.shared._ZN7cutlass13device_kernelIN5flash11enable_sm90INS1_16FlashAttnFwdSm90INS1_25CollectiveMainloopFwdSm90ILi2EN4cute5tupleIJNS5_1CILi1EEES8_S8_EEENS6_IJNS7_ILi64EEESA_SA_EEELi512ENS_10bfloat16_tEfNS_4arch4Sm90ELb0ELb1ELb1ELb1ELb1ELb1ELb0ELb0ELb0ELb1ELb0ELb0EEENS1_21CollectiveEpilogueFwdINS6_IJSA_NS7_ILi512EEESA_EEES9_SC_SE_Li256ELb1ELb1ELb0ELb0EEENS1_36VarlenDynamicPersistentTileSchedulerILi64ELi64ELi256ELi128ELb0ELb1ELb1ELb1ELb0ELb1EEEEEEEEEvNT_6ParamsE,"aw",@nobits
	.sectionflags	@""
	.align	16
	.zero		1024


//--------------------- .nv.shared._ZN7cutlass13device_kernelIN5flash11enable_sm90INS1_16FlashAttnFwdSm90INS1_25CollectiveMainloopFwdSm90ILi2EN4cute5tupleIJNS5_1CILi1EEES8_S8_EEENS6_IJNS7_ILi64EEESA_SA_EEELi512ENS_10bfloat16_tEfNS_4arch4Sm90ELb0ELb1ELb1ELb1ELb1ELb0ELb1ELb0ELb0ELb1ELb0ELb0EEENS1_21CollectiveEpilogueFwdINS6_IJSA_NS7_ILi512EEESA_EEES9_SC_SE_Li256ELb1ELb1ELb0ELb0EEENS1_36VarlenDynamicPersistentTileSchedulerILi64ELi64ELi256ELi128ELb0ELb1ELb1ELb1ELb0ELb1EEEEEEEEEvNT_6ParamsE --------------------------
	.section	.nv.shared._ZN7cutlass13device_kernelIN5flash11enable_sm90INS1_16FlashAttnFwdSm90INS1_25CollectiveMainloopFwdSm90ILi2EN4cute5tupleIJNS5_1CILi1EEES8_S8_EEENS6_IJNS7_ILi64EEESA_SA_EEELi512ENS_10bfloat16_tEfNS_4arch4Sm90ELb0ELb1ELb1ELb1ELb1ELb0ELb1ELb0ELb0ELb1ELb0ELb0EEENS1_21CollectiveEpilogueFwdINS6_IJSA_NS7_ILi512EEESA_EEES9_SC_SE_Li256ELb1ELb1ELb0ELb0EEENS1_36VarlenDynamicPersistentTileSchedulerILi64ELi64ELi256ELi128ELb0ELb1ELb1ELb1ELb0ELb1EEEEEEEEEvNT_6ParamsE,"aw",@nobits
	.sectionflags	@""
	.align	16
	.zero		1024


//--------------------- .nv.shared._ZN7cutlass13device_kernelIN5flash11enable_sm90INS1_16FlashAttnFwdSm90INS1_25CollectiveMainloopFwdSm90ILi2EN4cute5tupleIJNS5_1CILi1EEES8_S8_EEENS6_IJNS7_ILi64EEESA_SA_EEELi512ENS_10bfloat16_tEfNS_4arch4Sm90ELb0ELb1ELb1ELb1ELb1ELb1ELb1ELb0ELb0ELb1ELb0ELb0EEENS1_21CollectiveEpilogueFwdINS6_IJSA_NS7_ILi512EEESA_EEES9_SC_SE_Li256ELb1ELb1ELb0ELb0EEENS1_36VarlenDynamicPersistentTileSchedulerILi64ELi64ELi256ELi128ELb0ELb1ELb1ELb1ELb0ELb1EEEEEEEEEvNT_6ParamsE --------------------------
	.section	.nv.shared._ZN7cutlass13device_kernelIN5flash11enable_sm90INS1_16FlashAttnFwdSm90INS1_25CollectiveMainloopFwdSm90ILi2EN4cute5tupleIJNS5_1CILi1EEES8_S8_EEENS6_IJNS7_ILi64EEESA_SA_EEELi512ENS_10bfloat16_tEfNS_4arch4Sm90ELb0ELb1ELb1ELb1ELb1ELb1ELb1ELb0ELb0ELb1ELb0ELb0EEENS1_21CollectiveEpilogueFwdINS6_IJSA_NS7_ILi512EEESA_EEES9_SC_SE_Li256ELb1ELb1ELb0ELb0EEENS1_36VarlenDynamicPersistentTileSchedulerILi64ELi64ELi256ELi128ELb0ELb1ELb1ELb1ELb0ELb1EEEEEEEEEvNT_6ParamsE,"aw",@nobits
	.sectionflags	@""
	.align	16
	.zero		1024


//--------------------- .nv.shared._ZN7cutlass13device_kernelIN5flash11enable_sm90INS1_16FlashAttnFwdSm90INS1_25CollectiveMainloopFwdSm90ILi2EN4cute5tupleIJNS5_1CILi1EEES8_S8_EEENS6_IJNS7_ILi64EEESA_SA_EEELi512ENS_10bfloat16_tEfNS_4arch4Sm90ELb1ELb0ELb1ELb0ELb1ELb0ELb0ELb0ELb0ELb1ELb0ELb0EEENS1_21CollectiveEpilogueFwdINS6_IJSA_NS7_ILi512EEESA_EEES9_SC_SE_Li256ELb0ELb1ELb0ELb0EEENS1_30DynamicPersistentTileSchedulerILi256ELi128ELb0ELb1ELb1EEEEEEEEEvNT_6ParamsE --------------------------
	.section	.nv.shared._ZN7cutlass13device_kernelIN5flash11enable_sm90INS1_16FlashAttnFwdSm90INS1_25CollectiveMainloopFwdSm90ILi2EN4cute5tupleIJNS5_1CILi1EEES8_S8_EEENS6_IJNS7_ILi64EEESA_SA_EEELi512ENS_10bfloat16_tEfNS_4arch4Sm90ELb1ELb0ELb1ELb0ELb1ELb0ELb0ELb0ELb0ELb1ELb0ELb0EEENS1_21CollectiveEpilogueFwdINS6_IJSA_NS7_ILi512EEESA_EEES9_SC_SE_Li256ELb0ELb1ELb0ELb0EEENS1_30DynamicPersistentTileSchedulerILi256ELi128ELb0ELb1ELb1EEEEEEEEEvNT_6ParamsE,"aw",@nobits
	.sectionflags	@""
	.align	16
	.zero		1024


//--------------------- .nv.shared._ZN7cutlass13device_kernelIN5flash11enable_sm90INS1_16FlashAttnFwdSm90INS1_25CollectiveMainloopFwdSm90ILi2EN4cute5tupleIJNS5_1CILi1EEES8_S8_EEENS6_IJNS7_ILi64EEESA_SA_EEELi512ENS_10bfloat16_tEfNS_4arch4Sm90ELb1ELb0ELb1ELb0ELb1ELb0ELb1ELb0ELb0ELb1ELb0ELb0EEENS1_21CollectiveEpilogueFwdINS6_IJSA_NS7_ILi512EEESA_EEES9_SC_SE_Li256ELb0ELb1ELb0ELb0EEENS1_30DynamicPersistentTileSchedulerILi256ELi128ELb0ELb1ELb1EEEEEEEEEvNT_6ParamsE --------------------------
	.section	.nv.shared._ZN7cutlass13device_kernelIN5flash11enable_sm90INS1_16FlashAttnFwdSm90INS1_25CollectiveMainloopFwdSm90ILi2EN4cute5tupleIJNS5_1CILi1EEES8_S8_EEENS6_IJNS7_ILi64EEESA_SA_EEELi512ENS_10bfloat16_tEfNS_4arch4Sm90ELb1ELb0ELb1ELb0ELb1ELb0ELb1ELb0ELb0ELb1ELb0ELb0EEENS1_21CollectiveEpilogueFwdINS6_IJSA_NS7_ILi512EEESA_EEES9_SC_SE_Li256ELb0ELb1ELb0ELb0EEENS1_30DynamicPersistentTileSchedulerILi256ELi128ELb0ELb1ELb1EEEEEEEEEvNT_6ParamsE,"aw",@nobits
	.sectionflags	@""
	.align	16
	.zero		1024


//--------------------- .nv.shared._ZN7cutlass13device_kernelIN5flash11enable_sm90INS1_16FlashAttnFwdSm90INS1_25CollectiveMainloopFwdSm90ILi2EN4cute5tupleIJNS5_1CILi1EEES8_S8_EEENS6_IJNS7_ILi64EEESA_SA_EEELi512ENS_10bfloat16_tEfNS_4arch4Sm90ELb1ELb0ELb1ELb1ELb1ELb0ELb0ELb0ELb0ELb1ELb0ELb0EEENS1_21CollectiveEpilogueFwdINS6_IJSA_NS7_ILi512EEESA_EEES9_SC_SE_Li256ELb1ELb1ELb0ELb0EEENS1_36VarlenDynamicPersistentTileSchedulerILi64ELi64ELi256ELi128ELb0ELb1ELb1ELb1ELb1ELb1EEEEEEEEEvNT_6ParamsE --------------------------
	.section	.nv.shared._ZN7cutlass13device_kernelIN5flash11enable_sm90INS1_16FlashAttnFwdSm90INS1_25CollectiveMainloopFwdSm90ILi2EN4cute5tupleIJNS5_1CILi1EEES8_S8_EEENS6_IJNS7_ILi64EEESA_SA_EEELi512ENS_10bfloat16_tEfNS_4arch4Sm90ELb1ELb0ELb1ELb1ELb1ELb0ELb0ELb0ELb0ELb1ELb0ELb0EEENS1_21CollectiveEpilogueFwdINS6_IJSA_NS7_ILi512EEESA_EEES9_SC_SE_Li256ELb1ELb1ELb0ELb0EEENS1_36VarlenDynamicPersistentTileSchedulerILi64ELi64ELi256ELi128ELb0ELb1ELb1ELb1ELb1ELb1EEEEEEEEEvNT_6ParamsE,"aw",@nobits
	.sectionflags	@""
	.align	16
	.zero		1024


//--------------------- .nv.shared._ZN7cutlass13device_kernelIN5flash11enable_sm90INS1_16FlashAttnFwdSm90INS1_25CollectiveMainloopFwdSm90ILi2EN4cute5tupleIJNS5_1CILi1EEES8_S8_EEENS6_IJNS7_ILi64EEESA_SA_EEELi512ENS_10bfloat16_tEfNS_4arch4Sm90ELb1ELb0ELb1ELb1ELb1ELb1ELb0ELb0ELb0ELb1ELb0ELb0EEENS1_21CollectiveEpilogueFwdINS6_IJSA_NS7_ILi512EEESA_EEES9_SC_SE_Li256ELb1ELb1ELb0ELb0EEENS1_36VarlenDynamicPersistentTileSchedulerILi64ELi64ELi256ELi128ELb0ELb1ELb1ELb1ELb1ELb1EEEEEEEEEvNT_6ParamsE --------------------------
	.section	.nv.shared._ZN7cutlass13device_kernelIN5flash11enable_sm90INS1_16FlashAttnFwdSm90INS1_25CollectiveMainloopFwdSm90ILi2EN4cute5tupleIJNS5_1CILi1EEES8_S8_EEENS6_IJNS7_ILi64EEESA_SA_EEELi512ENS_10bfloat16_tEfNS_4arch4Sm90ELb1ELb0ELb1ELb1ELb1ELb1ELb0ELb0ELb0ELb1ELb0ELb0EEENS1_21CollectiveEpilogueFwdINS6_IJSA_NS7_ILi512EEESA_EEES9_SC_SE_Li256ELb1ELb1ELb0ELb0EEENS1_36VarlenDynamicPersistentTileSchedulerILi64ELi64ELi256ELi128ELb0ELb1ELb1ELb1ELb1ELb1EEEEEEEEEvNT_6ParamsE,"aw",@nobits
	.sectionflags	@""
	.align	16
	.zero		1024


//--------------------- .nv.shared._ZN7cutlass13device_kernelIN5flash11enable_sm90INS1_16FlashAttnFwdSm90INS1_25CollectiveMainloopFwdSm90ILi2EN4cute5tupleIJNS5_1CILi1EEES8_S8_EEENS6_IJNS7_ILi64EEESA_SA_EEELi512ENS_10bfloat16_tEfNS_4arch4Sm90ELb1ELb0ELb1ELb1ELb1ELb0ELb1ELb0ELb0ELb1ELb0ELb0EEENS1_21CollectiveEpilogueFwdINS6_IJSA_NS7_ILi512EEESA_EEES9_SC_SE_Li256ELb1ELb1ELb0ELb0EEENS1_36VarlenDynamicPersistentTileSchedulerILi64ELi64ELi256ELi128ELb0ELb1ELb1ELb1ELb1ELb1EEEEEEEEEvNT_6ParamsE --------------------------
	.section	.nv.shared._ZN7cutlass13device_kernelIN5flash11enable_sm90INS1_16FlashAttnFwdSm90INS1_25CollectiveMainloopFwdSm90ILi2EN4cute5tupleIJNS5_1CILi1EEES8_S8_EEENS6_IJNS7_ILi64EEESA_SA_EEELi512ENS_10bfloat16_tEfNS_4arch4Sm90ELb1ELb0ELb1ELb1ELb1ELb0ELb1ELb0ELb0ELb1ELb0ELb0EEENS1_21CollectiveEpilogueFwdINS6_IJSA_NS7_ILi512EEESA_EEES9_SC_SE_Li256ELb1ELb1ELb0ELb0EEENS1_36VarlenDynamicPersistentTileSchedulerILi64ELi64ELi256ELi128ELb0ELb1ELb1ELb1ELb1ELb1EEEEEEEEEvNT_6ParamsE,"aw",@nobits
	.sectionflags	@""
	.align	16
	.zero		1024


//--------------------- .nv.shared._ZN7cutlass13device_kernelIN5flash11enable_sm90INS1_16FlashAttnFwdSm90INS1_25CollectiveMainloopFwdSm90ILi2EN4cute5tupleIJNS5_1CILi1EEES8_S8_EEENS6_IJNS7_ILi64EEESA_SA_EEELi512ENS_10bfloat16_tEfNS_4arch4Sm90ELb1ELb0ELb1ELb1ELb1ELb1ELb1ELb0ELb0ELb1ELb0ELb0EEENS1_21CollectiveEpilogueFwdINS6_IJSA_NS7_ILi512EEESA_EEES9_SC_SE_Li256ELb1ELb1ELb0ELb0EEENS1_36VarlenDynamicPersistentTileSchedulerILi64ELi64ELi256ELi128ELb0ELb1ELb1ELb1ELb1ELb1EEEEEEEEEvNT_6ParamsE --------------------------
	.section	.nv.shared._ZN7cutlass13device_kernelIN5flash11enable_sm90INS1_16FlashAttnFwdSm90INS1_25CollectiveMainloopFwdSm90ILi2EN4cute5tupleIJNS5_1CILi1EEES8_S8_EEENS6_IJNS7_ILi64EEESA_SA_EEELi512ENS_10bfloat16_tEfNS_4arch4Sm90ELb1ELb0ELb1ELb1ELb1ELb1ELb1ELb0ELb0ELb1ELb0ELb0EEENS1_21CollectiveEpilogueFwdINS6_IJSA_NS7_ILi512EEESA_EEES9_SC_SE_Li256ELb1ELb1ELb0ELb0EEENS1_36VarlenDynamicPersistentTileSchedulerILi64ELi64ELi256ELi128ELb0ELb1ELb1ELb1ELb1ELb1EEEEEEEEEvNT_6ParamsE,"aw",@nobits
	.sectionflags	@""
	.align	16
	.zero		1024


//--------------------- .nv.constant0._ZN7cutlass13device_kernelIN5flash11enable_sm90INS1_16FlashAttnFwdSm90INS1_25CollectiveMainloopFwdSm90ILi2EN4cute5tupleIJNS5_1CILi1EEES8_S8_EEENS6_IJNS7_ILi64EEESA_SA_EEELi512ENS_10bfloat16_tEfNS_4arch4Sm90ELb0ELb0ELb1ELb0ELb1ELb0ELb0ELb0ELb0ELb1ELb0ELb0EEENS1_21CollectiveEpilogueFwdINS6_IJSA_NS7_ILi512EEESA_EEES9_SC_SE_Li256ELb0ELb1ELb0ELb0EEENS1_29StaticPersistentTileSchedulerILb0EEEEEEEEEvNT_6ParamsE --------------------------
	.section	.nv.constant0._ZN7cutlass13device_kernelIN5flash11enable_sm90INS1_16FlashAttnFwdSm90INS1_25CollectiveMainloopFwdSm90ILi2EN4cute5tupleIJNS5_1CILi1EEES8_S8_EEENS6_IJNS7_ILi64EEESA_SA_EEELi512ENS_10bfloat16_tEfNS_4arch4Sm90ELb0ELb0ELb1ELb0ELb1ELb0ELb0ELb0ELb0ELb1ELb0ELb0EEENS1_21CollectiveEpilogueFwdINS6_IJSA_NS7_ILi512EEESA_EEES9_SC_SE_Li256ELb0ELb1ELb0ELb0EEENS1_29StaticPersistentTileSchedulerILb0EEEEEEEEEvNT_6ParamsE,"a",@progbits
	.sectionflags	@""
	.align	4
.nv.constant0._ZN7cutlass13device_kernelIN5flash11enable_sm90INS1_16FlashAttnFwdSm90INS1_25CollectiveMainloopFwdSm90ILi2EN4cute5tupleIJNS5_1CILi1EEES8_S8_EEENS6_IJNS7_ILi64EEESA_SA_EEELi512ENS_10bfloat16_tEfNS_4arch4Sm90ELb0ELb0ELb1ELb0ELb1ELb0ELb0ELb0ELb0ELb1ELb0ELb0EEENS1_21CollectiveEpilogueFwdINS6_IJSA_NS7_ILi512EEESA_EEES9_SC_SE_Li256ELb0ELb1ELb0ELb0EEENS1_29StaticPersistentTileSchedulerILb0EEEEEEEEEvNT_6ParamsE:
	.zero		3200


//--------------------- .nv.constant0._ZN7cutlass13device_kernelIN5flash11enable_sm90INS1_16FlashAttnFwdSm90INS1_25CollectiveMainloopFwdSm90ILi2EN4cute5tupleIJNS5_1CILi1EEES8_S8_EEENS6_IJNS7_ILi64EEESA_SA_EEELi512ENS_10bfloat16_tEfNS_4arch4Sm90ELb0ELb0ELb1ELb0ELb1ELb0ELb1ELb0ELb0ELb1ELb0ELb0EEENS1_21CollectiveEpilogueFwdINS6_IJSA_NS7_ILi512EEESA_EEES9_SC_SE_Li256ELb0ELb1ELb0ELb0EEENS1_29StaticPersistentTileSchedulerILb0EEEEEEEEEvNT_6ParamsE --------------------------
	.section	.nv.constant0._ZN7cutlass13device_kernelIN5flash11enable_sm90INS1_16FlashAttnFwdSm90INS1_25CollectiveMainloopFwdSm90ILi2EN4cute5tupleIJNS5_1CILi1EEES8_S8_EEENS6_IJNS7_ILi64EEESA_SA_EEELi512ENS_10bfloat16_tEfNS_4arch4Sm90ELb0ELb0ELb1ELb0ELb1ELb0ELb1ELb0ELb0ELb1ELb0ELb0EEENS1_21CollectiveEpilogueFwdINS6_IJSA_NS7_ILi512EEESA_EEES9_SC_SE_Li256ELb0ELb1ELb0ELb0EEENS1_29StaticPersistentTileSchedulerILb0EEEEEEEEEvNT_6ParamsE,"a",@progbits
	.sectionflags	@""
	.align	4
.nv.constant0._ZN7cutlass13device_kernelIN5flash11enable_sm90INS1_16FlashAttnFwdSm90INS1_25CollectiveMainloopFwdSm90ILi2EN4cute5tupleIJNS5_1CILi1EEES8_S8_EEENS6_IJNS7_ILi64EEESA_SA_EEELi512ENS_10bfloat16_tEfNS_4arch4Sm90ELb0ELb0ELb1ELb0ELb1ELb0ELb1ELb0ELb0ELb1ELb0ELb0EEENS1_21CollectiveEpilogueFwdINS6_IJSA_NS7_ILi512EEESA_EEES9_SC_SE_Li256ELb0ELb1ELb0ELb0EEENS1_29StaticPersistentTileSchedulerILb0EEEEEEEEEvNT_6ParamsE:
	.zero		3456


//--------------------- .nv.constant0._ZN7cutlass13device_kernelIN5flash11enable_sm90INS1_16FlashAttnFwdSm90INS1_25CollectiveMainloopFwdSm90ILi2EN4cute5tupleIJNS5_1CILi1EEES8_S8_EEENS6_IJNS7_ILi64EEESA_SA_EEELi512ENS_10bfloat16_tEfNS_4arch4Sm90ELb0ELb0ELb1ELb1ELb1ELb0ELb0ELb0ELb0ELb1ELb0ELb0EEENS1_21CollectiveEpilogueFwdINS6_IJSA_NS7_ILi512EEESA_EEES9_SC_SE_Li256ELb1ELb1ELb0ELb0EEENS1_36VarlenDynamicPersistentTileSchedulerILi64ELi64ELi256ELi128ELb0ELb1ELb1ELb0ELb1ELb1EEEEEEEEEvNT_6ParamsE --------------------------
	.section	.nv.constant0._ZN7cutlass13device_kernelIN5flash11enable_sm90INS1_16FlashAttnFwdSm90INS1_25CollectiveMainloopFwdSm90ILi2EN4cute5tupleIJNS5_1CILi1EEES8_S8_EEENS6_IJNS7_ILi64EEESA_SA_EEELi512ENS_10bfloat16_tEfNS_4arch4Sm90ELb0ELb0ELb1ELb1ELb1ELb0ELb0ELb0ELb0ELb1ELb0ELb0EEENS1_21CollectiveEpilogueFwdINS6_IJSA_NS7_ILi512EEESA_EEES9_SC_SE_Li256ELb1ELb1ELb0ELb0EEENS1_36VarlenDynamicPersistentTileSchedulerILi64ELi64ELi256ELi128ELb0ELb1ELb1ELb0ELb1ELb1EEEEEEEEEvNT_6ParamsE,"a",@progbits
	.sectionflags	@""
	.align	4
.nv.constant0._ZN7cutlass13device_kernelIN5flash11enable_sm90INS1_16FlashAttnFwdSm90INS1_25CollectiveMainloopFwdSm90ILi2EN4cute5tupleIJNS5_1CILi1EEES8_S8_EEENS6_IJNS7_ILi64EEESA_SA_EEELi512ENS_10bfloat16_tEfNS_4arch4Sm90ELb0ELb0ELb1ELb1ELb1ELb0ELb0ELb0ELb0ELb1ELb0ELb0EEENS1_21CollectiveEpilogueFwdINS6_IJSA_NS7_ILi512EEESA_EEES9_SC_SE_Li256ELb1ELb1ELb0ELb0EEENS1_36VarlenDynamicPersistentTileSchedulerILi64ELi64ELi256ELi128ELb0ELb1ELb1ELb0ELb1ELb1EEEEEEEEEvNT_6ParamsE:
	.zero		3328


//--------------------- .nv.constant0._ZN7cutlass13device_kernelIN5flash11enable_sm90INS1_16FlashAttnFwdSm90INS1_25CollectiveMainloopFwdSm90ILi2EN4cute5tupleIJNS5_1CILi1EEES8_S8_EEENS6_IJNS7_ILi64EEESA_SA_EEELi512ENS_10bfloat16_tEfNS_4arch4Sm90ELb0ELb0ELb1ELb1ELb1ELb1ELb0ELb0ELb0ELb1ELb0ELb0EEENS1_21CollectiveEpilogueFwdINS6_IJSA_NS7_ILi512EEESA_EEES9_SC_SE_Li256ELb1ELb1ELb0ELb0EEENS1_36VarlenDynamicPersistentTileSchedulerILi64ELi64ELi256ELi128ELb0ELb1ELb1ELb0ELb1ELb1EEEEEEEEEvNT_6ParamsE --------------------------
	.section	.nv.constant0._ZN7cutlass13device_kernelIN5flash11enable_sm90INS1_16FlashAttnFwdSm90INS1_25CollectiveMainloopFwdSm90ILi2EN4cute5tupleIJNS5_1CILi1EEES8_S8_EEENS6_IJNS7_ILi64EEESA_SA_EEELi512ENS_10bfloat16_tEfNS_4arch4Sm90ELb0ELb0ELb1ELb1ELb1ELb1ELb0ELb0ELb0ELb1ELb0ELb0EEENS1_21CollectiveEpilogueFwdINS6_IJSA_NS7_ILi512EEESA_EEES9_SC_SE_Li256ELb1ELb1ELb0ELb0EEENS1_36VarlenDynamicPersistentTileSchedulerILi64ELi64ELi256ELi128ELb0ELb1ELb1ELb0ELb1ELb1EEEEEEEEEvNT_6ParamsE,"a",@progbits
	.sectionflags	@""
	.align	4
.nv.constant0._ZN7cutlass13device_kernelIN5flash11enable_sm90INS1_16FlashAttnFwdSm90INS1_25CollectiveMainloopFwdSm90ILi2EN4cute5tupleIJNS5_1CILi1EEES8_S8_EEENS6_IJNS7_ILi64EEESA_SA_EEELi512ENS_10bfloat16_tEfNS_4arch4Sm90ELb0ELb0ELb1ELb1ELb1ELb1ELb0ELb0ELb0ELb1ELb0ELb0EEENS1_21CollectiveEpilogueFwdINS6_IJSA_NS7_ILi512EEESA_EEES9_SC_SE_Li256ELb1ELb1ELb0ELb0EEENS1_36VarlenDynamicPersistentTileSchedulerILi64ELi64ELi256ELi128ELb0ELb1ELb1ELb0ELb1ELb1EEEEEEEEEvNT_6ParamsE:
	.zero		3328


//--------------------- .nv.constant0._ZN7cutlass13device_kernelIN5flash11enable_sm90INS1_16FlashAttnFwdSm90INS1_25CollectiveMainloopFwdSm90ILi2EN4cute5tupleIJNS5_1CILi1EEES8_S8_EEENS6_IJNS7_ILi64EEESA_SA_EEELi512ENS_10bfloat16_tEfNS_4arch4Sm90ELb0ELb0ELb1ELb1ELb1ELb0ELb1ELb0ELb0ELb1ELb0ELb0EEENS1_21CollectiveEpilogueFwdINS6_IJSA_NS7_ILi512EEESA_EEES9_SC_SE_Li256ELb1ELb1ELb0ELb0EEENS1_36VarlenDynamicPersistentTileSchedulerILi64ELi64ELi256ELi128ELb0ELb1ELb1ELb0ELb1ELb1EEEEEEEEEvNT_6ParamsE --------------------------
	.section	.nv.constant0._ZN7cutlass13device_kernelIN5flash11enable_sm90INS1_16FlashAttnFwdSm90INS1_25CollectiveMainloopFwdSm90ILi2EN4cute5tupleIJNS5_1CILi1EEES8_S8_EEENS6_IJNS7_ILi64EEESA_SA_EEELi512ENS_10bfloat16_tEfNS_4arch4Sm90ELb0ELb0ELb1ELb1ELb1ELb0ELb1ELb0ELb0ELb1ELb0ELb0EEENS1_21CollectiveEpilogueFwdINS6_IJSA_NS7_ILi512EEESA_EEES9_SC_SE_Li256ELb1ELb1ELb0ELb0EEENS1_36VarlenDynamicPersistentTileSchedulerILi64ELi64ELi256ELi128ELb0ELb1ELb1ELb0ELb1ELb1EEEEEEEEEvNT_6ParamsE,"a",@progbits
	.sectionflags	@""
	.align	4
.nv.constant0._ZN7cutlass13device_kernelIN5flash11enable_sm90INS1_16FlashAttnFwdSm90INS1_25CollectiveMainloopFwdSm90ILi2EN4cute5tupleIJNS5_1CILi1EEES8_S8_EEENS6_IJNS7_ILi64EEESA_SA_EEELi512ENS_10bfloat16_tEfNS_4arch4Sm90ELb0ELb0ELb1ELb1ELb1ELb0ELb1ELb0ELb0ELb1ELb0ELb0EEENS1_21CollectiveEpilogueFwdINS6_IJSA_NS7_ILi512EEESA_EEES9_SC_SE_Li256ELb1ELb1ELb0ELb0EEENS1_36VarlenDynamicPersistentTileSchedulerILi64ELi64ELi256ELi128ELb0ELb1ELb1ELb0ELb1ELb1EEEEEEEEEvNT_6ParamsE:
	.zero		3584


//--------------------- .nv.constant0._ZN7cutlass13device_kernelIN5flash11enable_sm90INS1_16FlashAttnFwdSm90INS1_25CollectiveMainloopFwdSm90ILi2EN4cute5tupleIJNS5_1CILi1EEES8_S8_EEENS6_IJNS7_ILi64EEESA_SA_EEELi512ENS_10bfloat16_tEfNS_4arch4Sm90ELb0ELb0ELb1ELb1ELb1ELb1ELb1ELb0ELb0ELb1ELb0ELb0EEENS1_21CollectiveEpilogueFwdINS6_IJSA_NS7_ILi512EEESA_EEES9_SC_SE_Li256ELb1ELb1ELb0ELb0EEENS1_36VarlenDynamicPersistentTileSchedulerILi64ELi64ELi256ELi128ELb0ELb1ELb1ELb0ELb1ELb1EEEEEEEEEvNT_6ParamsE --------------------------
	.section	.nv.constant0._ZN7cutlass13device_kernelIN5flash11enable_sm90INS1_16FlashAttnFwdSm90INS1_25CollectiveMainloopFwdSm90ILi2EN4cute5tupleIJNS5_1CILi1EEES8_S8_EEENS6_IJNS7_ILi64EEESA_SA_EEELi512ENS_10bfloat16_tEfNS_4arch4Sm90ELb0ELb0ELb1ELb1ELb1ELb1ELb1ELb0ELb0ELb1ELb0ELb0EEENS1_21CollectiveEpilogueFwdINS6_IJSA_NS7_ILi512EEESA_EEES9_SC_SE_Li256ELb1ELb1ELb0ELb0EEENS1_36VarlenDynamicPersistentTileSchedulerILi64ELi64ELi256ELi128ELb0ELb1ELb1ELb0ELb1ELb1EEEEEEEEEvNT_6ParamsE,"a",@progbits
	.sectionflags	@""
	.align	4
.nv.constant0._ZN7cutlass13device_kernelIN5flash11enable_sm90INS1_16FlashAttnFwdSm90INS1_25CollectiveMainloopFwdSm90ILi2EN4cute5tupleIJNS5_1CILi1EEES8_S8_EEENS6_IJNS7_ILi64EEESA_SA_EEELi512ENS_10bfloat16_tEfNS_4arch4Sm90ELb0ELb0ELb1ELb1ELb1ELb1ELb1ELb0ELb0ELb1ELb0ELb0EEENS1_21CollectiveEpilogueFwdINS6_IJSA_NS7_ILi512EEESA_EEES9_SC_SE_Li256ELb1ELb1ELb0ELb0EEENS1_36VarlenDynamicPersistentTileSchedulerILi64ELi64ELi256ELi128ELb0ELb1ELb1ELb0ELb1ELb1EEEEEEEEEvNT_6ParamsE:
	.zero		3584


//--------------------- .nv.constant0._ZN7cutlass13device_kernelIN5flash11enable_sm90INS1_16FlashAttnFwdSm90INS1_25CollectiveMainloopFwdSm90ILi2EN4cute5tupleIJNS5_1CILi1EEES8_S8_EEENS6_IJNS7_ILi64EEESA_SA_EEELi512ENS_10bfloat16_tEfNS_4arch4Sm90ELb0ELb1ELb1ELb0ELb1ELb0ELb0ELb0ELb0ELb1ELb0ELb0EEENS1_21CollectiveEpilogueFwdINS6_IJSA_NS7_ILi512EEESA_EEES9_SC_SE_Li256ELb0ELb1ELb0ELb0EEENS1_30DynamicPersistentTileSchedulerILi256ELi128ELb0ELb1ELb1EEEEEEEEEvNT_6ParamsE --------------------------
	.section	.nv.constant0._ZN7cutlass13device_kernelIN5flash11enable_sm90INS1_16FlashAttnFwdSm90INS1_25CollectiveMainloopFwdSm90ILi2EN4cute5tupleIJNS5_1CILi1EEES8_S8_EEENS6_IJNS7_ILi64EEESA_SA_EEELi512ENS_10bfloat16_tEfNS_4arch4Sm90ELb0ELb1ELb1ELb0ELb1ELb0ELb0ELb0ELb0ELb1ELb0ELb0EEENS1_21CollectiveEpilogueFwdINS6_IJSA_NS7_ILi512EEESA_EEES9_SC_SE_Li256ELb0ELb1ELb0ELb0EEENS1_30DynamicPersistentTileSchedulerILi256ELi128ELb0ELb1ELb1EEEEEEEEEvNT_6ParamsE,"a",@progbits
	.sectionflags	@""
	.align	4
.nv.constant0._ZN7cutlass13device_kernelIN5flash11enable_sm90INS1_16FlashAttnFwdSm90INS1_25CollectiveMainloopFwdSm90ILi2EN4cute5tupleIJNS5_1CILi1EEES8_S8_EEENS6_IJNS7_ILi64EEESA_SA_EEELi512ENS_10bfloat16_tEfNS_4arch4Sm90ELb0ELb1ELb1ELb0ELb1ELb0ELb0ELb0ELb0ELb1ELb0ELb0EEENS1_21CollectiveEpilogueFwdINS6_IJSA_NS7_ILi512EEESA_EEES9_SC_SE_Li256ELb0ELb1ELb0ELb0EEENS1_30DynamicPersistentTileSchedulerILi256ELi128ELb0ELb1ELb1EEEEEEEEEvNT_6ParamsE:
	.zero		3328


//--------------------- .nv.constant0._ZN7cutlass13device_kernelIN5flash11enable_sm90INS1_16FlashAttnFwdSm90INS1_25CollectiveMainloopFwdSm90ILi2EN4cute5tupleIJNS5_1CILi1EEES8_S8_EEENS6_IJNS7_ILi64EEESA_SA_EEELi512ENS_10bfloat16_tEfNS_4arch4Sm90ELb0ELb1ELb1ELb0ELb1ELb0ELb1ELb0ELb0ELb1ELb0ELb0EEENS1_21CollectiveEpilogueFwdINS6_IJSA_NS7_ILi512EEESA_EEES9_SC_SE_Li256ELb0ELb1ELb0ELb0EEENS1_30DynamicPersistentTileSchedulerILi256ELi128ELb0ELb1ELb1EEEEEEEEEvNT_6ParamsE --------------------------
	.section	.nv.constant0._ZN7cutlass13device_kernelIN5flash11enable_sm90INS1_16FlashAttnFwdSm90INS1_25CollectiveMainloopFwdSm90ILi2EN4cute5tupleIJNS5_1CILi1EEES8_S8_EEENS6_IJNS7_ILi64EEESA_SA_EEELi512ENS_10bfloat16_tEfNS_4arch4Sm90ELb0ELb1ELb1ELb0ELb1ELb0ELb1ELb0ELb0ELb1ELb0ELb0EEENS1_21CollectiveEpilogueFwdINS6_IJSA_NS7_ILi512EEESA_EEES9_SC_SE_Li256ELb0ELb1ELb0ELb0EEENS1_30DynamicPersistentTileSchedulerILi256ELi128ELb0ELb1ELb1EEEEEEEEEvNT_6ParamsE,"a",@progbits
	.sectionflags	@""
	.align	4
.nv.constant0._ZN7cutlass13device_kernelIN5flash11enable_sm90INS1_16FlashAttnFwdSm90INS1_25CollectiveMainloopFwdSm90ILi2EN4cute5tupleIJNS5_1CILi1EEES8_S8_EEENS6_IJNS7_ILi64EEESA_SA_EEELi512ENS_10bfloat16_tEfNS_4arch4Sm90ELb0ELb1ELb1ELb0ELb1ELb0ELb1ELb0ELb0ELb1ELb0ELb0EEENS1_21CollectiveEpilogueFwdINS6_IJSA_NS7_ILi512EEESA_EEES9_SC_SE_Li256ELb0ELb1ELb0ELb0EEENS1_30DynamicPersistentTileSchedulerILi256ELi128ELb0ELb1ELb1EEEEEEEEEvNT_6ParamsE:
	.zero		3584


//--------------------- .nv.constant0._ZN7cutlass13device_kernelIN5flash11enable_sm90INS1_16FlashAttnFwdSm90INS1_25CollectiveMainloopFwdSm90ILi2EN4cute5tupleIJNS5_1CILi1EEES8_S8_EEENS6_IJNS7_ILi64EEESA_SA_EEELi512ENS_10bfloat16_tEfNS_4arch4Sm90ELb0ELb1ELb1ELb1ELb1ELb0ELb0ELb0ELb0ELb1ELb0ELb0EEENS1_21CollectiveEpilogueFwdINS6_IJSA_NS7_ILi512EEESA_EEES9_SC_SE_Li256ELb1ELb1ELb0ELb0EEENS1_36VarlenDynamicPersistentTileSchedulerILi64ELi64ELi256ELi128ELb0ELb1ELb1ELb1ELb0ELb1EEEEEEEEEvNT_6ParamsE --------------------------
	.section	.nv.constant0._ZN7cutlass13device_kernelIN5flash11enable_sm90INS1_16FlashAttnFwdSm90INS1_25CollectiveMainloopFwdSm90ILi2EN4cute5tupleIJNS5_1CILi1EEES8_S8_EEENS6_IJNS7_ILi64EEESA_SA_EEELi512ENS_10bfloat16_tEfNS_4arch4Sm90ELb0ELb1ELb1ELb1ELb1ELb0ELb0ELb0ELb0ELb1ELb0ELb0EEENS1_21CollectiveEpilogueFwdINS6_IJSA_NS7_ILi512EEESA_EEES9_SC_SE_Li256ELb1ELb1ELb0ELb0EEENS1_36VarlenDynamicPersistentTileSchedulerILi64ELi64ELi256ELi128ELb0ELb1ELb1ELb1ELb0ELb1EEEEEEEEEvNT_6ParamsE,"a",@progbits
	.sectionflags	@""
	.align	4
.nv.constant0._ZN7cutlass13device_kernelIN5flash11enable_sm90INS1_16FlashAttnFwdSm90INS1_25CollectiveMainloopFwdSm90ILi2EN4cute5tupleIJNS5_1CILi1EEES8_S8_EEENS6_IJNS7_ILi64EEESA_SA_EEELi512ENS_10bfloat16_tEfNS_4arch4Sm90ELb0ELb1ELb1ELb1ELb1ELb0ELb0ELb0ELb0ELb1ELb0ELb0EEENS1_21CollectiveEpilogueFwdINS6_IJSA_NS7_ILi512EEESA_EEES9_SC_SE_Li256ELb1ELb1ELb0ELb0EEENS1_36VarlenDynamicPersistentTileSchedulerILi64ELi64ELi256ELi128ELb0ELb1ELb1ELb1ELb0ELb1EEEEEEEEEvNT_6ParamsE:
	.zero		3328


//--------------------- .nv.constant0._ZN7cutlass13device_kernelIN5flash11enable_sm90INS1_16FlashAttnFwdSm90INS1_25CollectiveMainloopFwdSm90ILi2EN4cute5tupleIJNS5_1CILi1EEES8_S8_EEENS6_IJNS7_ILi64EEESA_SA_EEELi512ENS_10bfloat16_tEfNS_4arch4Sm90ELb0ELb1ELb1ELb1ELb1ELb1ELb0ELb0ELb0ELb1ELb0ELb0EEENS1_21CollectiveEpilogueFwdINS6_IJSA_NS7_ILi512EEESA_EEES9_SC_SE_Li256ELb1ELb1ELb0ELb0EEENS1_36VarlenDynamicPersistentTileSchedulerILi64ELi64ELi256ELi128ELb0ELb1ELb1ELb1ELb0ELb1EEEEEEEEEvNT_6ParamsE --------------------------
	.section	.nv.constant0._ZN7cutlass13device_kernelIN5flash11enable_sm90INS1_16FlashAttnFwdSm90INS1_25CollectiveMainloopFwdSm90ILi2EN4cute5tupleIJNS5_1CILi1EEES8_S8_EEENS6_IJNS7_ILi64EEESA_SA_EEELi512ENS_10bfloat16_tEfNS_4arch4Sm90ELb0ELb1ELb1ELb1ELb1ELb1ELb0ELb0ELb0ELb1ELb0ELb0EEENS1_21CollectiveEpilogueFwdINS6_IJSA_NS7_ILi512EEESA_EEES9_SC_SE_Li256ELb1ELb1ELb0ELb0EEENS1_36VarlenDynamicPersistentTileSchedulerILi64ELi64ELi256ELi128ELb0ELb1ELb1ELb1ELb0ELb1EEEEEEEEEvNT_6ParamsE,"a",@progbits
	.sectionflags	@""
	.align	4
.nv.constant0._ZN7cutlass13device_kernelIN5flash11enable_sm90INS1_16FlashAttnFwdSm90INS1_25CollectiveMainloopFwdSm90ILi2EN4cute5tupleIJNS5_1CILi1EEES8_S8_EEENS6_IJNS7_ILi64EEESA_SA_EEELi512ENS_10bfloat16_tEfNS_4arch4Sm90ELb0ELb1ELb1ELb1ELb1ELb1ELb0ELb0ELb0ELb1ELb0ELb0EEENS1_21CollectiveEpilogueFwdINS6_IJSA_NS7_ILi512EEESA_EEES9_SC_SE_Li256ELb1ELb1ELb0ELb0EEENS1_36VarlenDynamicPersistentTileSchedulerILi64ELi64ELi256ELi128ELb0ELb1ELb1ELb1ELb0ELb1EEEEEEEEEvNT_6ParamsE:
	.zero		3328


//--------------------- .nv.constant0._ZN7cutlass13device_kernelIN5flash11enable_sm90INS1_16FlashAttnFwdSm90INS1_25CollectiveMainloopFwdSm90ILi2EN4cute5tupleIJNS5_1CILi1EEES8_S8_EEENS6_IJNS7_ILi64EEESA_SA_EEELi512ENS_10bfloat16_tEfNS_4arch4Sm90ELb0ELb1ELb1ELb1ELb1ELb0ELb1ELb0ELb0ELb1ELb0ELb0EEENS1_21CollectiveEpilogueFwdINS6_IJSA_NS7_ILi512EEESA_EEES9_SC_SE_Li256ELb1ELb1ELb0ELb0EEENS1_36VarlenDynamicPersistentTileSchedulerILi64ELi64ELi256ELi128ELb0ELb1ELb1ELb1ELb0ELb1EEEEEEEEEvNT_6ParamsE --------------------------
	.section	.nv.constant0._ZN7cutlass13device_kernelIN5flash11enable_sm90INS1_16FlashAttnFwdSm90INS1_25CollectiveMainloopFwdSm90ILi2EN4cute5tupleIJNS5_1CILi1EEES8_S8_EEENS6_IJNS7_ILi64EEESA_SA_EEELi512ENS_10bfloat16_tEfNS_4arch4Sm90ELb0ELb1ELb1ELb1ELb1ELb0ELb1ELb0ELb0ELb1ELb0ELb0EEENS1_21CollectiveEpilogueFwdINS6_IJSA_NS7_ILi512EEESA_EEES9_SC_SE_Li256ELb1ELb1ELb0ELb0EEENS1_36VarlenDynamicPersistentTileSchedulerILi64ELi64ELi256ELi128ELb0ELb1ELb1ELb1ELb0ELb1EEEEEEEEEvNT_6ParamsE,"a",@progbits
	.sectionflags	@""
	.align	4
.nv.constant0._ZN7cutlass13device_kernelIN5flash11enable_sm90INS1_16FlashAttnFwdSm90INS1_25CollectiveMainloopFwdSm90ILi2EN4cute5tupleIJNS5_1CILi1EEES8_S8_EEENS6_IJNS7_ILi64EEESA_SA_EEELi512ENS_10bfloat16_tEfNS_4arch4Sm90ELb0ELb1ELb1ELb1ELb1ELb0ELb1ELb0ELb0ELb1ELb0ELb0EEENS1_21CollectiveEpilogueFwdINS6_IJSA_NS7_ILi512EEESA_EEES9_SC_SE_Li256ELb1ELb1ELb0ELb0EEENS1_36VarlenDynamicPersistentTileSchedulerILi64ELi64ELi256ELi128ELb0ELb1ELb1ELb1ELb0ELb1EEEEEEEEEvNT_6ParamsE:
	.zero		3584


//--------------------- .nv.constant0._ZN7cutlass13device_kernelIN5flash11enable_sm90INS1_16FlashAttnFwdSm90INS1_25CollectiveMainloopFwdSm90ILi2EN4cute5tupleIJNS5_1CILi1EEES8_S8_EEENS6_IJNS7_ILi64EEESA_SA_EEELi512ENS_10bfloat16_tEfNS_4arch4Sm90ELb0ELb1ELb1ELb1ELb1ELb1ELb1ELb0ELb0ELb1ELb0ELb0EEENS1_21CollectiveEpilogueFwdINS6_IJSA_NS7_ILi512EEESA_EEES9_SC_SE_Li256ELb1ELb1ELb0ELb0EEENS1_36VarlenDynamicPersistentTileSchedulerILi64ELi64ELi256ELi128ELb0ELb1ELb1ELb1ELb0ELb1EEEEEEEEEvNT_6ParamsE --------------------------
	.section	.nv.constant0._ZN7cutlass13device_kernelIN5flash11enable_sm90INS1_16FlashAttnFwdSm90INS1_25CollectiveMainloopFwdSm90ILi2EN4cute5tupleIJNS5_1CILi1EEES8_S8_EEENS6_IJNS7_ILi64EEESA_SA_EEELi512ENS_10bfloat16_tEfNS_4arch4Sm90ELb0ELb1ELb1ELb1ELb1ELb1ELb1ELb0ELb0ELb1ELb0ELb0EEENS1_21CollectiveEpilogueFwdINS6_IJSA_NS7_ILi512EEESA_EEES9_SC_SE_Li256ELb1ELb1ELb0ELb0EEENS1_36VarlenDynamicPersistentTileSchedulerILi64ELi64ELi256ELi128ELb0ELb1ELb1ELb1ELb0ELb1EEEEEEEEEvNT_6ParamsE,"a",@progbits
	.sectionflags	@""
	.align	4
.nv.constant0._ZN7cutlass13device_kernelIN5flash11enable_sm90INS1_16FlashAttnFwdSm90INS1_25CollectiveMainloopFwdSm90ILi2EN4cute5tupleIJNS5_1CILi1EEES8_S8_EEENS6_IJNS7_ILi64EEESA_SA_EEELi512ENS_10bfloat16_tEfNS_4arch4Sm90ELb0ELb1ELb1ELb1ELb1ELb1ELb1ELb0ELb0ELb1ELb0ELb0EEENS1_21CollectiveEpilogueFwdINS6_IJSA_NS7_ILi512EEESA_EEES9_SC_SE_Li256ELb1ELb1ELb0ELb0EEENS1_36VarlenDynamicPersistentTileSchedulerILi64ELi64ELi256ELi128ELb0ELb1ELb1ELb1ELb0ELb1EEEEEEEEEvNT_6ParamsE:
	.zero		3584


//--------------------- .nv.constant0._ZN7cutlass13device_kernelIN5flash11enable_sm90INS1_16FlashAttnFwdSm90INS1_25CollectiveMainloopFwdSm90ILi2EN4cute5tupleIJNS5_1CILi1EEES8_S8_EEENS6_IJNS7_ILi64EEESA_SA_EEELi512ENS_10bfloat16_tEfNS_4arch4Sm90ELb1ELb0ELb1ELb0ELb1ELb0ELb0ELb0ELb0ELb1ELb0ELb0EEENS1_21CollectiveEpilogueFwdINS6_IJSA_NS7_ILi512EEESA_EEES9_SC_SE_Li256ELb0ELb1ELb0ELb0EEENS1_30DynamicPersistentTileSchedulerILi256ELi128ELb0ELb1ELb1EEEEEEEEEvNT_6ParamsE --------------------------
	.section	.nv.constant0._ZN7cutlass13device_kernelIN5flash11enable_sm90INS1_16FlashAttnFwdSm90INS1_25CollectiveMainloopFwdSm90ILi2EN4cute5tupleIJNS5_1CILi1EEES8_S8_EEENS6_IJNS7_ILi64EEESA_SA_EEELi512ENS_10bfloat16_tEfNS_4arch4Sm90ELb1ELb0ELb1ELb0ELb1ELb0ELb0ELb0ELb0ELb1ELb0ELb0EEENS1_21CollectiveEpilogueFwdINS6_IJSA_NS7_ILi512EEESA_EEES9_SC_SE_Li256ELb0ELb1ELb0ELb0EEENS1_30DynamicPersistentTileSchedulerILi256ELi128ELb0ELb1ELb1EEEEEEEEEvNT_6ParamsE,"a",@progbits
	.sectionflags	@""
	.align	4
.nv.constant0._ZN7cutlass13device_kernelIN5flash11enable_sm90INS1_16FlashAttnFwdSm90INS1_25CollectiveMainloopFwdSm90ILi2EN4cute5tupleIJNS5_1CILi1EEES8_S8_EEENS6_IJNS7_ILi64EEESA_SA_EEELi512ENS_10bfloat16_tEfNS_4arch4Sm90ELb1ELb0ELb1ELb0ELb1ELb0ELb0ELb0ELb0ELb1ELb0ELb0EEENS1_21CollectiveEpilogueFwdINS6_IJSA_NS7_ILi512EEESA_EEES9_SC_SE_Li256ELb0ELb1ELb0ELb0EEENS1_30DynamicPersistentTileSchedulerILi256ELi128ELb0ELb1ELb1EEEEEEEEEvNT_6ParamsE:
	.zero		3328


//--------------------- .nv.constant0._ZN7cutlass13device_kernelIN5flash11enable_sm90INS1_16FlashAttnFwdSm90INS1_25CollectiveMainloopFwdSm90ILi2EN4cute5tupleIJNS5_1CILi1EEES8_S8_EEENS6_IJNS7_ILi64EEESA_SA_EEELi512ENS_10bfloat16_tEfNS_4arch4Sm90ELb1ELb0ELb1ELb0ELb1ELb0ELb1ELb0ELb0ELb1ELb0ELb0EEENS1_21CollectiveEpilogueFwdINS6_IJSA_NS7_ILi512EEESA_EEES9_SC_SE_Li256ELb0ELb1ELb0ELb0EEENS1_30DynamicPersistentTileSchedulerILi256ELi128ELb0ELb1ELb1EEEEEEEEEvNT_6ParamsE --------------------------
	.section	.nv.constant0._ZN7cutlass13device_kernelIN5flash11enable_sm90INS1_16FlashAttnFwdSm90INS1_25CollectiveMainloopFwdSm90ILi2EN4cute5tupleIJNS5_1CILi1EEES8_S8_EEENS6_IJNS7_ILi64EEESA_SA_EEELi512ENS_10bfloat16_tEfNS_4arch4Sm90ELb1ELb0ELb1ELb0ELb1ELb0ELb1ELb0ELb0ELb1ELb0ELb0EEENS1_21CollectiveEpilogueFwdINS6_IJSA_NS7_ILi512EEESA_EEES9_SC_SE_Li256ELb0ELb1ELb0ELb0EEENS1_30DynamicPersistentTileSchedulerILi256ELi128ELb0ELb1ELb1EEEEEEEEEvNT_6ParamsE,"a",@progbits
	.sectionflags	@""
	.align	4
.nv.constant0._ZN7cutlass13device_kernelIN5flash11enable_sm90INS1_16FlashAttnFwdSm90INS1_25CollectiveMainloopFwdSm90ILi2EN4cute5tupleIJNS5_1CILi1EEES8_S8_EEENS6_IJNS7_ILi64EEESA_SA_EEELi512ENS_10bfloat16_tEfNS_4arch4Sm90ELb1ELb0ELb1ELb0ELb1ELb0ELb1ELb0ELb0ELb1ELb0ELb0EEENS1_21CollectiveEpilogueFwdINS6_IJSA_NS7_ILi512EEESA_EEES9_SC_SE_Li256ELb0ELb1ELb0ELb0EEENS1_30DynamicPersistentTileSchedulerILi256ELi128ELb0ELb1ELb1EEEEEEEEEvNT_6ParamsE:
	.zero		3584


//--------------------- .nv.constant0._ZN7cutlass13device_kernelIN5flash11enable_sm90INS1_16FlashAttnFwdSm90INS1_25CollectiveMainloopFwdSm90ILi2EN4cute5tupleIJNS5_1CILi1EEES8_S8_EEENS6_IJNS7_ILi64EEESA_SA_EEELi512ENS_10bfloat16_tEfNS_4arch4Sm90ELb1ELb0ELb1ELb1ELb1ELb0ELb0ELb0ELb0ELb1ELb0ELb0EEENS1_21CollectiveEpilogueFwdINS6_IJSA_NS7_ILi512EEESA_EEES9_SC_SE_Li256ELb1ELb1ELb0ELb0EEENS1_36VarlenDynamicPersistentTileSchedulerILi64ELi64ELi256ELi128ELb0ELb1ELb1ELb1ELb1ELb1EEEEEEEEEvNT_6ParamsE --------------------------
	.section	.nv.constant0._ZN7cutlass13device_kernelIN5flash11enable_sm90INS1_16FlashAttnFwdSm90INS1_25CollectiveMainloopFwdSm90ILi2EN4cute5tupleIJNS5_1CILi1EEES8_S8_EEENS6_IJNS7_ILi64EEESA_SA_EEELi512ENS_10bfloat16_tEfNS_4arch4Sm90ELb1ELb0ELb1ELb1ELb1ELb0ELb0ELb0ELb0ELb1ELb0ELb0EEENS1_21CollectiveEpilogueFwdINS6_IJSA_NS7_ILi512EEESA_EEES9_SC_SE_Li256ELb1ELb1ELb0ELb0EEENS1_36VarlenDynamicPersistentTileSchedulerILi64ELi64ELi256ELi128ELb0ELb1ELb1ELb1ELb1ELb1EEEEEEEEEvNT_6ParamsE,"a",@progbits
	.sectionflags	@""
	.align	4
.nv.constant0._ZN7cutlass13device_kernelIN5flash11enable_sm90INS1_16FlashAttnFwdSm90INS1_25CollectiveMainloopFwdSm90ILi2EN4cute5tupleIJNS5_1CILi1EEES8_S8_EEENS6_IJNS7_ILi64EEESA_SA_EEELi512ENS_10bfloat16_tEfNS_4arch4Sm90ELb1ELb0ELb1ELb1ELb1ELb0ELb0ELb0ELb0ELb1ELb0ELb0EEENS1_21CollectiveEpilogueFwdINS6_IJSA_NS7_ILi512EEESA_EEES9_SC_SE_Li256ELb1ELb1ELb0ELb0EEENS1_36VarlenDynamicPersistentTileSchedulerILi64ELi64ELi256ELi128ELb0ELb1ELb1ELb1ELb1ELb1EEEEEEEEEvNT_6ParamsE:
	.zero		3328


//--------------------- .nv.constant0._ZN7cutlass13device_kernelIN5flash11enable_sm90INS1_16FlashAttnFwdSm90INS1_25CollectiveMainloopFwdSm90ILi2EN4cute5tupleIJNS5_1CILi1EEES8_S8_EEENS6_IJNS7_ILi64EEESA_SA_EEELi512ENS_10bfloat16_tEfNS_4arch4Sm90ELb1ELb0ELb1ELb1ELb1ELb1ELb0ELb0ELb0ELb1ELb0ELb0EEENS1_21CollectiveEpilogueFwdINS6_IJSA_NS7_ILi512EEESA_EEES9_SC_SE_Li256ELb1ELb1ELb0ELb0EEENS1_36VarlenDynamicPersistentTileSchedulerILi64ELi64ELi256ELi128ELb0ELb1ELb1ELb1ELb1ELb1EEEEEEEEEvNT_6ParamsE --------------------------
	.section	.nv.constant0._ZN7cutlass13device_kernelIN5flash11enable_sm90INS1_16FlashAttnFwdSm90INS1_25CollectiveMainloopFwdSm90ILi2EN4cute5tupleIJNS5_1CILi1EEES8_S8_EEENS6_IJNS7_ILi64EEESA_SA_EEELi512ENS_10bfloat16_tEfNS_4arch4Sm90ELb1ELb0ELb1ELb1ELb1ELb1ELb0ELb0ELb0ELb1ELb0ELb0EEENS1_21CollectiveEpilogueFwdINS6_IJSA_NS7_ILi512EEESA_EEES9_SC_SE_Li256ELb1ELb1ELb0ELb0EEENS1_36VarlenDynamicPersistentTileSchedulerILi64ELi64ELi256ELi128ELb0ELb1ELb1ELb1ELb1ELb1EEEEEEEEEvNT_6ParamsE,"a",@progbits
	.sectionflags	@""
	.align	4
.nv.constant0._ZN7cutlass13device_kernelIN5flash11enable_sm90INS1_16FlashAttnFwdSm90INS1_25CollectiveMainloopFwdSm90ILi2EN4cute5tupleIJNS5_1CILi1EEES8_S8_EEENS6_IJNS7_ILi64EEESA_SA_EEELi512ENS_10bfloat16_tEfNS_4arch4Sm90ELb1ELb0ELb1ELb1ELb1ELb1ELb0ELb0ELb0ELb1ELb0ELb0EEENS1_21CollectiveEpilogueFwdINS6_IJSA_NS7_ILi512EEESA_EEES9_SC_SE_Li256ELb1ELb1ELb0ELb0EEENS1_36VarlenDynamicPersistentTileSchedulerILi64ELi64ELi256ELi128ELb0ELb1ELb1ELb1ELb1ELb1EEEEEEEEEvNT_6ParamsE:
	.zero		3328


//--------------------- .nv.constant0._ZN7cutlass13device_kernelIN5flash11enable_sm90INS1_16FlashAttnFwdSm90INS1_25CollectiveMainloopFwdSm90ILi2EN4cute5tupleIJNS5_1CILi1EEES8_S8_EEENS6_IJNS7_ILi64EEESA_SA_EEELi512ENS_10bfloat16_tEfNS_4arch4Sm90ELb1ELb0ELb1ELb1ELb1ELb0ELb1ELb0ELb0ELb1ELb0ELb0EEENS1_21CollectiveEpilogueFwdINS6_IJSA_NS7_ILi512EEESA_EEES9_SC_SE_Li256ELb1ELb1ELb0ELb0EEENS1_36VarlenDynamicPersistentTileSchedulerILi64ELi64ELi256ELi128ELb0ELb1ELb1ELb1ELb1ELb1EEEEEEEEEvNT_6ParamsE --------------------------
	.section	.nv.constant0._ZN7cutlass13device_kernelIN5flash11enable_sm90INS1_16FlashAttnFwdSm90INS1_25CollectiveMainloopFwdSm90ILi2EN4cute5tupleIJNS5_1CILi1EEES8_S8_EEENS6_IJNS7_ILi64EEESA_SA_EEELi512ENS_10bfloat16_tEfNS_4arch4Sm90ELb1ELb0ELb1ELb1ELb1ELb0ELb1ELb0ELb0ELb1ELb0ELb0EEENS1_21CollectiveEpilogueFwdINS6_IJSA_NS7_ILi512EEESA_EEES9_SC_SE_Li256ELb1ELb1ELb0ELb0EEENS1_36VarlenDynamicPersistentTileSchedulerILi64ELi64ELi256ELi128ELb0ELb1ELb1ELb1ELb1ELb1EEEEEEEEEvNT_6ParamsE,"a",@progbits
	.sectionflags	@""
	.align	4
.nv.constant0._ZN7cutlass13device_kernelIN5flash11enable_sm90INS1_16FlashAttnFwdSm90INS1_25CollectiveMainloopFwdSm90ILi2EN4cute5tupleIJNS5_1CILi1EEES8_S8_EEENS6_IJNS7_ILi64EEESA_SA_EEELi512ENS_10bfloat16_tEfNS_4arch4Sm90ELb1ELb0ELb1ELb1ELb1ELb0ELb1ELb0ELb0ELb1ELb0ELb0EEENS1_21CollectiveEpilogueFwdINS6_IJSA_NS7_ILi512EEESA_EEES9_SC_SE_Li256ELb1ELb1ELb0ELb0EEENS1_36VarlenDynamicPersistentTileSchedulerILi64ELi64ELi256ELi128ELb0ELb1ELb1ELb1ELb1ELb1EEEEEEEEEvNT_6ParamsE:
	.zero		3584


//--------------------- .nv.constant0._ZN7cutlass13device_kernelIN5flash11enable_sm90INS1_16FlashAttnFwdSm90INS1_25CollectiveMainloopFwdSm90ILi2EN4cute5tupleIJNS5_1CILi1EEES8_S8_EEENS6_IJNS7_ILi64EEESA_SA_EEELi512ENS_10bfloat16_tEfNS_4arch4Sm90ELb1ELb0ELb1ELb1ELb1ELb1ELb1ELb0ELb0ELb1ELb0ELb0EEENS1_21CollectiveEpilogueFwdINS6_IJSA_NS7_ILi512EEESA_EEES9_SC_SE_Li256ELb1ELb1ELb0ELb0EEENS1_36VarlenDynamicPersistentTileSchedulerILi64ELi64ELi256ELi128ELb0ELb1ELb1ELb1ELb1ELb1EEEEEEEEEvNT_6ParamsE --------------------------
	.section	.nv.constant0._ZN7cutlass13device_kernelIN5flash11enable_sm90INS1_16FlashAttnFwdSm90INS1_25CollectiveMainloopFwdSm90ILi2EN4cute5tupleIJNS5_1CILi1EEES8_S8_EEENS6_IJNS7_ILi64EEESA_SA_EEELi512ENS_10bfloat16_tEfNS_4arch4Sm90ELb1ELb0ELb1ELb1ELb1ELb1ELb1ELb0ELb0ELb1ELb0ELb0EEENS1_21CollectiveEpilogueFwdINS6_IJSA_NS7_ILi512EEESA_EEES9_SC_SE_Li256ELb1ELb1ELb0ELb0EEENS1_36VarlenDynamicPersistentTileSchedulerILi64ELi64ELi256ELi128ELb0ELb1ELb1ELb1ELb1ELb1EEEEEEEEEvNT_6ParamsE,"a",@progbits
	.sectionflags	@""
	.align	4
.nv.constant0._ZN7cutlass13device_kernelIN5flash11enable_sm90INS1_16FlashAttnFwdSm90INS1_25CollectiveMainloopFwdSm90ILi2EN4cute5tupleIJNS5_1CILi1EEES8_S8_EEENS6_IJNS7_ILi64EEESA_SA_EEELi512ENS_10bfloat16_tEfNS_4arch4Sm90ELb1ELb0ELb1ELb1ELb1ELb1ELb1ELb0ELb0ELb1ELb0ELb0EEENS1_21CollectiveEpilogueFwdINS6_IJSA_NS7_ILi512EEESA_EEES9_SC_SE_Li256ELb1ELb1ELb0ELb0EEENS1_36VarlenDynamicPersistentTileSchedulerILi64ELi64ELi256ELi128ELb0ELb1ELb1ELb1ELb1ELb1EEEEEEEEEvNT_6ParamsE:
	.zero		3584


//--------------------- SYMBOLS --------------------------

	.type		.nv.reservedSmem.offset0,@object
	.size		.nv.reservedSmem.offset0,0x4
	.type		__assertfail,@function
